	.target	sm_90a

	.elftype	@"ET_EXEC"


//--------------------- .note.nv.tkinfo           --------------------------
	.section	.note.nv.tkinfo,"",@"SHT_NOTE"
	.sectionflags	@"SHF_NOTE_NV_TKINFO"
	.tkinfo
        /*0018*/ 	.word	0x00000002
        /*0030*/ 	.string	""
        /*0030*/ 	.string	"ptxas"
        /*0030*/ 	.string	"Cuda compilation tools, release 13.0, V13.0.88"
        /*0030*/ 	.string	"Build cuda_13.0.r13.0/compiler.36424714_0"
        /*0030*/ 	.string	"-arch sm_90a -m 64 "



//--------------------- .note.nv.cuinfo           --------------------------
	.section	.note.nv.cuinfo,"",@"SHT_NOTE"
	.sectionflags	@"SHF_NOTE_NV_CUINFO"
        /*0018*/ 	.short	0x0002
        /*001a*/ 	.short	0x005a
        /*001c*/ 	.short	0x0082
	.zero		2


//--------------------- .nv.info                  --------------------------
	.section	.nv.info,"",@"SHT_CUDA_INFO"
	.align	4


	//----- nvinfo : EIATTR_REGCOUNT
	.align		4
        /*0000*/ 	.byte	0x04, 0x2f
        /*0002*/ 	.short	(.L_20 - .L_19)
	.align		4
.L_19:
        /*0004*/ 	.word	index@(_ZN7cutlass13device_kernelIN5flash11enable_sm90INS1_16FlashAttnFwdSm90INS1_25CollectiveMainloopFwdSm90ILi2EN4cute5tupleIJNS5_1CILi1EEES8_S8_EEENS6_IJNS7_ILi64EEESA_SA_EEELi512ENS_10bfloat16_tEfNS_4arch4Sm90ELb1ELb0ELb1ELb1ELb0ELb1ELb1ELb0ELb0ELb1ELb1ELb0EEENS1_21CollectiveEpilogueFwdINS6_IJSA_NS7_ILi512EEESA_EEES9_SC_SE_Li256ELb1ELb1ELb1ELb0EEENS1_36VarlenDynamicPersistentTileSchedulerILi64ELi64ELi256ELi128ELb1ELb1ELb1ELb1ELb1ELb1EEEEEEEEEvNT_6ParamsE)
        /*0008*/ 	.word	0x000000a8


	//----- nvinfo : EIATTR_FRAME_SIZE
	.align		4
.L_20:
        /*000c*/ 	.byte	0x04, 0x11
        /*000e*/ 	.short	(.L_22 - .L_21)
	.align		4
.L_21:
        /*0010*/ 	.word	index@(_ZN7cutlass13device_kernelIN5flash11enable_sm90INS1_16FlashAttnFwdSm90INS1_25CollectiveMainloopFwdSm90ILi2EN4cute5tupleIJNS5_1CILi1EEES8_S8_EEENS6_IJNS7_ILi64EEESA_SA_EEELi512ENS_10bfloat16_tEfNS_4arch4Sm90ELb1ELb0ELb1ELb1ELb0ELb1ELb1ELb0ELb0ELb1ELb1ELb0EEENS1_21CollectiveEpilogueFwdINS6_IJSA_NS7_ILi512EEESA_EEES9_SC_SE_Li256ELb1ELb1ELb1ELb0EEENS1_36VarlenDynamicPersistentTileSchedulerILi64ELi64ELi256ELi128ELb1ELb1ELb1ELb1ELb1ELb1EEEEEEEEEvNT_6ParamsE)
        /*0014*/ 	.word	0x00000088


	//----- nvinfo : EIATTR_REGCOUNT
	.align		4
.L_22:
        /*0018*/ 	.byte	0x04, 0x2f
        /*001a*/ 	.short	(.L_24 - .L_23)
	.align		4
.L_23:
        /*001c*/ 	.word	index@(_ZN7cutlass13device_kernelIN5flash11enable_sm90INS1_16FlashAttnFwdSm90INS1_25CollectiveMainloopFwdSm90ILi2EN4cute5tupleIJNS5_1CILi1EEES8_S8_EEENS6_IJNS7_ILi64EEESA_SA_EEELi512ENS_10bfloat16_tEfNS_4arch4Sm90ELb1ELb0ELb1ELb1ELb0ELb0ELb1ELb0ELb0ELb1ELb1ELb0EEENS1_21CollectiveEpilogueFwdINS6_IJSA_NS7_ILi512EEESA_EEES9_SC_SE_Li256ELb1ELb1ELb1ELb0EEENS1_36VarlenDynamicPersistentTileSchedulerILi64ELi64ELi256ELi128ELb1ELb1ELb1ELb1ELb1ELb1EEEEEEEEEvNT_6ParamsE)
        /*0020*/ 	.word	0x000000a8


	//----- nvinfo : EIATTR_FRAME_SIZE
	.align		4
.L_24:
        /*0024*/ 	.byte	0x04, 0x11
        /*0026*/ 	.short	(.L_26 - .L_25)
	.align		4
.L_25:
        /*0028*/ 	.word	index@(_ZN7cutlass13device_kernelIN5flash11enable_sm90INS1_16FlashAttnFwdSm90INS1_25CollectiveMainloopFwdSm90ILi2EN4cute5tupleIJNS5_1CILi1EEES8_S8_EEENS6_IJNS7_ILi64EEESA_SA_EEELi512ENS_10bfloat16_tEfNS_4arch4Sm90ELb1ELb0ELb1ELb1ELb0ELb0ELb1ELb0ELb0ELb1ELb1ELb0EEENS1_21CollectiveEpilogueFwdINS6_IJSA_NS7_ILi512EEESA_EEES9_SC_SE_Li256ELb1ELb1ELb1ELb0EEENS1_36VarlenDynamicPersistentTileSchedulerILi64ELi64ELi256ELi128ELb1ELb1ELb1ELb1ELb1ELb1EEEEEEEEEvNT_6ParamsE)
        /*002c*/ 	.word	0x00000078


	//----- nvinfo : EIATTR_REGCOUNT
	.align		4
.L_26:
        /*0030*/ 	.byte	0x04, 0x2f
        /*0032*/ 	.short	(.L_28 - .L_27)
	.align		4
.L_27:
        /*0034*/ 	.word	index@(_ZN7cutlass13device_kernelIN5flash11enable_sm90INS1_16FlashAttnFwdSm90INS1_25CollectiveMainloopFwdSm90ILi2EN4cute5tupleIJNS5_1CILi1EEES8_S8_EEENS6_IJNS7_ILi64EEESA_SA_EEELi512ENS_10bfloat16_tEfNS_4arch4Sm90ELb1ELb0ELb1ELb1ELb0ELb1ELb0ELb0ELb0ELb1ELb1ELb0EEENS1_21CollectiveEpilogueFwdINS6_IJSA_NS7_ILi512EEESA_EEES9_SC_SE_Li256ELb1ELb1ELb1ELb0EEENS1_36VarlenDynamicPersistentTileSchedulerILi64ELi64ELi256ELi128ELb1ELb1ELb1ELb1ELb1ELb1EEEEEEEEEvNT_6ParamsE)
        /*0038*/ 	.word	0x000000a8


	//----- nvinfo : EIATTR_FRAME_SIZE
	.align		4
.L_28:
        /*003c*/ 	.byte	0x04, 0x11
        /*003e*/ 	.short	(.L_30 - .L_29)
	.align		4
.L_29:
        /*0040*/ 	.word	index@(_ZN7cutlass13device_kernelIN5flash11enable_sm90INS1_16FlashAttnFwdSm90INS1_25CollectiveMainloopFwdSm90ILi2EN4cute5tupleIJNS5_1CILi1EEES8_S8_EEENS6_IJNS7_ILi64EEESA_SA_EEELi512ENS_10bfloat16_tEfNS_4arch4Sm90ELb1ELb0ELb1ELb1ELb0ELb1ELb0ELb0ELb0ELb1ELb1ELb0EEENS1_21CollectiveEpilogueFwdINS6_IJSA_NS7_ILi512EEESA_EEES9_SC_SE_Li256ELb1ELb1ELb1ELb0EEENS1_36VarlenDynamicPersistentTileSchedulerILi64ELi64ELi256ELi128ELb1ELb1ELb1ELb1ELb1ELb1EEEEEEEEEvNT_6ParamsE)
        /*0044*/ 	.word	0x00000070


	//----- nvinfo : EIATTR_REGCOUNT
	.align		4
.L_30:
        /*0048*/ 	.byte	0x04, 0x2f
        /*004a*/ 	.short	(.L_32 - .L_31)
	.align		4
.L_31:
        /*004c*/ 	.word	index@(_ZN7cutlass13device_kernelIN5flash11enable_sm90INS1_16FlashAttnFwdSm90INS1_25CollectiveMainloopFwdSm90ILi2EN4cute5tupleIJNS5_1CILi1EEES8_S8_EEENS6_IJNS7_ILi64EEESA_SA_EEELi512ENS_10bfloat16_tEfNS_4arch4Sm90ELb1ELb0ELb1ELb1ELb0ELb0ELb0ELb0ELb0ELb1ELb1ELb0EEENS1_21CollectiveEpilogueFwdINS6_IJSA_NS7_ILi512EEESA_EEES9_SC_SE_Li256ELb1ELb1ELb1ELb0EEENS1_36VarlenDynamicPersistentTileSchedulerILi64ELi64ELi256ELi128ELb1ELb1ELb1ELb1ELb1ELb1EEEEEEEEEvNT_6ParamsE)
        /*0050*/ 	.word	0x000000a8


	//----- nvinfo : EIATTR_FRAME_SIZE
	.align		4
.L_32:
        /*0054*/ 	.byte	0x04, 0x11
        /*0056*/ 	.short	(.L_34 - .L_33)
	.align		4
.L_33:
        /*0058*/ 	.word	index@(_ZN7cutlass13device_kernelIN5flash11enable_sm90INS1_16FlashAttnFwdSm90INS1_25CollectiveMainloopFwdSm90ILi2EN4cute5tupleIJNS5_1CILi1EEES8_S8_EEENS6_IJNS7_ILi64EEESA_SA_EEELi512ENS_10bfloat16_tEfNS_4arch4Sm90ELb1ELb0ELb1ELb1ELb0ELb0ELb0ELb0ELb0ELb1ELb1ELb0EEENS1_21CollectiveEpilogueFwdINS6_IJSA_NS7_ILi512EEESA_EEES9_SC_SE_Li256ELb1ELb1ELb1ELb0EEENS1_36VarlenDynamicPersistentTileSchedulerILi64ELi64ELi256ELi128ELb1ELb1ELb1ELb1ELb1ELb1EEEEEEEEEvNT_6ParamsE)
        /*005c*/ 	.word	0x00000060


	//----- nvinfo : EIATTR_REGCOUNT
	.align		4
.L_34:
        /*0060*/ 	.byte	0x04, 0x2f
        /*0062*/ 	.short	(.L_36 - .L_35)
	.align		4
.L_35:
        /*0064*/ 	.word	index@(_ZN7cutlass13device_kernelIN5flash11enable_sm90INS1_16FlashAttnFwdSm90INS1_25CollectiveMainloopFwdSm90ILi2EN4cute5tupleIJNS5_1CILi1EEES8_S8_EEENS6_IJNS7_ILi64EEESA_SA_EEELi512ENS_10bfloat16_tEfNS_4arch4Sm90ELb1ELb0ELb1ELb0ELb0ELb0ELb1ELb0ELb0ELb1ELb1ELb0EEENS1_21CollectiveEpilogueFwdINS6_IJSA_NS7_ILi512EEESA_EEES9_SC_SE_Li256ELb0ELb1ELb1ELb0EEENS1_19SingleTileSchedulerILb0ELb1ELb1ELi64EEEEEEEEEvNT_6ParamsE)
        /*0068*/ 	.word	0x000000a8


	//----- nvinfo : EIATTR_FRAME_SIZE
	.align		4
.L_36:
        /*006c*/ 	.byte	0x04, 0x11
        /*006e*/ 	.short	(.L_38 - .L_37)
	.align		4
.L_37:
        /*0070*/ 	.word	index@(_ZN7cutlass13device_kernelIN5flash11enable_sm90INS1_16FlashAttnFwdSm90INS1_25CollectiveMainloopFwdSm90ILi2EN4cute5tupleIJNS5_1CILi1EEES8_S8_EEENS6_IJNS7_ILi64EEESA_SA_EEELi512ENS_10bfloat16_tEfNS_4arch4Sm90ELb1ELb0ELb1ELb0ELb0ELb0ELb1ELb0ELb0ELb1ELb1ELb0EEENS1_21CollectiveEpilogueFwdINS6_IJSA_NS7_ILi512EEESA_EEES9_SC_SE_Li256ELb0ELb1ELb1ELb0EEENS1_19SingleTileSchedulerILb0ELb1ELb1ELi64EEEEEEEEEvNT_6ParamsE)
        /*0074*/ 	.word	0x00000038


	//----- nvinfo : EIATTR_REGCOUNT
	.align		4
.L_38:
        /*0078*/ 	.byte	0x04, 0x2f
        /*007a*/ 	.short	(.L_40 - .L_39)
	.align		4
.L_39:
        /*007c*/ 	.word	index@(_ZN7cutlass13device_kernelIN5flash11enable_sm90INS1_16FlashAttnFwdSm90INS1_25CollectiveMainloopFwdSm90ILi2EN4cute5tupleIJNS5_1CILi1EEES8_S8_EEENS6_IJNS7_ILi64EEESA_SA_EEELi512ENS_10bfloat16_tEfNS_4arch4Sm90ELb1ELb0ELb1ELb0ELb0ELb0ELb0ELb0ELb0ELb1ELb1ELb0EEENS1_21CollectiveEpilogueFwdINS6_IJSA_NS7_ILi512EEESA_EEES9_SC_SE_Li256ELb0ELb1ELb1ELb0EEENS1_19SingleTileSchedulerILb0ELb1ELb1ELi64EEEEEEEEEvNT_6ParamsE)
        /*0080*/ 	.word	0x000000a8


	//----- nvinfo : EIATTR_FRAME_SIZE
	.align		4
.L_40:
        /*0084*/ 	.byte	0x04, 0x11
        /*0086*/ 	.short	(.L_42 - .L_41)
	.align		4
.L_41:
        /*0088*/ 	.word	index@(_ZN7cutlass13device_kernelIN5flash11enable_sm90INS1_16FlashAttnFwdSm90INS1_25CollectiveMainloopFwdSm90ILi2EN4cute5tupleIJNS5_1CILi1EEES8_S8_EEENS6_IJNS7_ILi64EEESA_SA_EEELi512ENS_10bfloat16_tEfNS_4arch4Sm90ELb1ELb0ELb1ELb0ELb0ELb0ELb0ELb0ELb0ELb1ELb1ELb0EEENS1_21CollectiveEpilogueFwdINS6_IJSA_NS7_ILi512EEESA_EEES9_SC_SE_Li256ELb0ELb1ELb1ELb0EEENS1_19SingleTileSchedulerILb0ELb1ELb1ELi64EEEEEEEEEvNT_6ParamsE)
        /*008c*/ 	.word	0x00000010


	//----- nvinfo : EIATTR_REGCOUNT
	.align		4
.L_42:
        /*0090*/ 	.byte	0x04, 0x2f
        /*0092*/ 	.short	(.L_44 - .L_43)
	.align		4
.L_43:
        /*0094*/ 	.word	index@(_ZN7cutlass13device_kernelIN5flash11enable_sm90INS1_16FlashAttnFwdSm90INS1_25CollectiveMainloopFwdSm90ILi2EN4cute5tupleIJNS5_1CILi1EEES8_S8_EEENS6_IJNS7_ILi64EEESA_SA_EEELi512ENS_10bfloat16_tEfNS_4arch4Sm90ELb0ELb1ELb1ELb1ELb0ELb1ELb1ELb0ELb0ELb1ELb1ELb0EEENS1_21CollectiveEpilogueFwdINS6_IJSA_NS7_ILi512EEESA_EEES9_SC_SE_Li256ELb1ELb1ELb1ELb0EEENS1_36VarlenDynamicPersistentTileSchedulerILi64ELi64ELi256ELi128ELb1ELb1ELb1ELb1ELb0ELb1EEEEEEEEEvNT_6ParamsE)
        /*0098*/ 	.word	0x000000a8


	//----- nvinfo : EIATTR_FRAME_SIZE
	.align		4
.L_44:
        /*009c*/ 	.byte	0x04, 0x11
        /*009e*/ 	.short	(.L_46 - .L_45)
	.align		4
.L_45:
        /*00a0*/ 	.word	index@($_ZN7cutlass13device_kernelIN5flash11enable_sm90INS1_16FlashAttnFwdSm90INS1_25CollectiveMainloopFwdSm90ILi2EN4cute5tupleIJNS5_1CILi1EEES8_S8_EEENS6_IJNS7_ILi64EEESA_SA_EEELi512ENS_10bfloat16_tEfNS_4arch4Sm90ELb0ELb1ELb1ELb1ELb0ELb1ELb1ELb0ELb0ELb1ELb1ELb0EEENS1_21CollectiveEpilogueFwdINS6_IJSA_NS7_ILi512EEESA_EEES9_SC_SE_Li256ELb1ELb1ELb1ELb0EEENS1_36VarlenDynamicPersistentTileSchedulerILi64ELi64ELi256ELi128ELb1ELb1ELb1ELb1ELb0ELb1EEEEEEEEEvNT_6ParamsE$_ZZN5flash25CollectiveMainloopFwdSm90ILi2EN4cute5tupleIJNS1_1CILi1EEES4_S4_EEENS2_IJNS3_ILi64EEES6_S6_EEELi512EN7cutlass10bfloat16_tEfNS8_4arch4Sm90ELb0ELb1ELb1ELb1ELb0ELb1ELb1ELb0ELb0ELb1ELb1ELb0EE3mmaINS_16FlashAttnFwdSm90ISC_NS_21CollectiveEpilogueFwdINS2_IJS6_NS3_ILi512EEES6_EEES5_S9_SB_Li256ELb1ELb1ELb1ELb0EEENS_36VarlenDynamicPersistentTileSchedulerILi64ELi64ELi256ELi128ELb1ELb1ELb1ELb1ELb0ELb1EEEE13SharedStorageENS1_6TensorINS1_11ArrayEngineIfLm128EEENS1_6LayoutINS2_IJNS2_IJNS3_ILi2EEESR_NS3_ILi32EEEEEES4_S4_EEENS2_IJNS2_IJS4_SR_NS3_ILi4EEEEEENS3_ILi0EEESX_EEEEEEENS_7SoftmaxILi2ELi0EEEEEbRKNSC_6ParamsENS8_25PipelineTmaAsyncNoClusterILi2ENS8_16PipelineTmaAsyncILi2EEEEES19_RNS8_13PipelineStateILj2EEERT0_RT1_iRiRKNS_16SeqlenInfoQKNewKILb1ELb1EEENS2_IJiiiiEEERT_ENKUliT_T0_T1_E_clIZSD_ISM_S10_S12_EbS15_S19_S19_S1C_S1E_S1G_iS1H_S1L_S1M_S1O_EUlRS1P_iE0_NS3_ILb1EEES1W_EEDaiS1P_S1Q_S1R_)
        /*00a4*/ 	.word	0x000004f0


	//----- nvinfo : EIATTR_FRAME_SIZE
	.align		4
.L_46:
        /*00a8*/ 	.byte	0x04, 0x11
        /*00aa*/ 	.short	(.L_48 - .L_47)
	.align		4
.L_47:
        /*00ac*/ 	.word	index@(_ZN7cutlass13device_kernelIN5flash11enable_sm90INS1_16FlashAttnFwdSm90INS1_25CollectiveMainloopFwdSm90ILi2EN4cute5tupleIJNS5_1CILi1EEES8_S8_EEENS6_IJNS7_ILi64EEESA_SA_EEELi512ENS_10bfloat16_tEfNS_4arch4Sm90ELb0ELb1ELb1ELb1ELb0ELb1ELb1ELb0ELb0ELb1ELb1ELb0EEENS1_21CollectiveEpilogueFwdINS6_IJSA_NS7_ILi512EEESA_EEES9_SC_SE_Li256ELb1ELb1ELb1ELb0EEENS1_36VarlenDynamicPersistentTileSchedulerILi64ELi64ELi256ELi128ELb1ELb1ELb1ELb1ELb0ELb1EEEEEEEEEvNT_6ParamsE)
        /*00b0*/ 	.word	0x000004f0


	//----- nvinfo : EIATTR_REGCOUNT
	.align		4
.L_48:
        /*00b4*/ 	.byte	0x04, 0x2f
        /*00b6*/ 	.short	(.L_50 - .L_49)
	.align		4
.L_49:
        /*00b8*/ 	.word	index@(_ZN7cutlass13device_kernelIN5flash11enable_sm90INS1_16FlashAttnFwdSm90INS1_25CollectiveMainloopFwdSm90ILi2EN4cute5tupleIJNS5_1CILi1EEES8_S8_EEENS6_IJNS7_ILi64EEESA_SA_EEELi512ENS_10bfloat16_tEfNS_4arch4Sm90ELb0ELb1ELb1ELb1ELb0ELb0ELb1ELb0ELb0ELb1ELb1ELb0EEENS1_21CollectiveEpilogueFwdINS6_IJSA_NS7_ILi512EEESA_EEES9_SC_SE_Li256ELb1ELb1ELb1ELb0EEENS1_36VarlenDynamicPersistentTileSchedulerILi64ELi64ELi256ELi128ELb1ELb1ELb1ELb1ELb0ELb1EEEEEEEEEvNT_6ParamsE)
        /*00bc*/ 	.word	0x000000a8


	//----- nvinfo : EIATTR_FRAME_SIZE
	.align		4
.L_50:
        /*00c0*/ 	.byte	0x04, 0x11
        /*00c2*/ 	.short	(.L_52 - .L_51)
	.align		4
.L_51:
        /*00c4*/ 	.word	index@($_ZN7cutlass13device_kernelIN5flash11enable_sm90INS1_16FlashAttnFwdSm90INS1_25CollectiveMainloopFwdSm90ILi2EN4cute5tupleIJNS5_1CILi1EEES8_S8_EEENS6_IJNS7_ILi64EEESA_SA_EEELi512ENS_10bfloat16_tEfNS_4arch4Sm90ELb0ELb1ELb1ELb1ELb0ELb0ELb1ELb0ELb0ELb1ELb1ELb0EEENS1_21CollectiveEpilogueFwdINS6_IJSA_NS7_ILi512EEESA_EEES9_SC_SE_Li256ELb1ELb1ELb1ELb0EEENS1_36VarlenDynamicPersistentTileSchedulerILi64ELi64ELi256ELi128ELb1ELb1ELb1ELb1ELb0ELb1EEEEEEEEEvNT_6ParamsE$_ZZN5flash25CollectiveMainloopFwdSm90ILi2EN4cute5tupleIJNS1_1CILi1EEES4_S4_EEENS2_IJNS3_ILi64EEES6_S6_EEELi512EN7cutlass10bfloat16_tEfNS8_4arch4Sm90ELb0ELb1ELb1ELb1ELb0ELb0ELb1ELb0ELb0ELb1ELb1ELb0EE3mmaINS_16FlashAttnFwdSm90ISC_NS_21CollectiveEpilogueFwdINS2_IJS6_NS3_ILi512EEES6_EEES5_S9_SB_Li256ELb1ELb1ELb1ELb0EEENS_36VarlenDynamicPersistentTileSchedulerILi64ELi64ELi256ELi128ELb1ELb1ELb1ELb1ELb0ELb1EEEE13SharedStorageENS1_6TensorINS1_11ArrayEngineIfLm128EEENS1_6LayoutINS2_IJNS2_IJNS3_ILi2EEESR_NS3_ILi32EEEEEES4_S4_EEENS2_IJNS2_IJS4_SR_NS3_ILi4EEEEEENS3_ILi0EEESX_EEEEEEENS_7SoftmaxILi2ELi0EEEEEbRKNSC_6ParamsENS8_25PipelineTmaAsyncNoClusterILi2ENS8_16PipelineTmaAsyncILi2EEEEES19_RNS8_13PipelineStateILj2EEERT0_RT1_iRiRKNS_16SeqlenInfoQKNewKILb1ELb0EEENS2_IJiiiiEEERT_ENKUliT_T0_T1_E_clIZSD_ISM_S10_S12_EbS15_S19_S19_S1C_S1E_S1G_iS1H_S1L_S1M_S1O_EUlRS1P_iE1_NS3_ILb0EEENS3_ILb1EEEEEDaiS1P_S1Q_S1R_)
        /*00c8*/ 	.word	0x000004c0


	//----- nvinfo : EIATTR_FRAME_SIZE
	.align		4
.L_52:
        /*00cc*/ 	.byte	0x04, 0x11
        /*00ce*/ 	.short	(.L_54 - .L_53)
	.align		4
.L_53:
        /*00d0*/ 	.word	index@(_ZN7cutlass13device_kernelIN5flash11enable_sm90INS1_16FlashAttnFwdSm90INS1_25CollectiveMainloopFwdSm90ILi2EN4cute5tupleIJNS5_1CILi1EEES8_S8_EEENS6_IJNS7_ILi64EEESA_SA_EEELi512ENS_10bfloat16_tEfNS_4arch4Sm90ELb0ELb1ELb1ELb1ELb0ELb0ELb1ELb0ELb0ELb1ELb1ELb0EEENS1_21CollectiveEpilogueFwdINS6_IJSA_NS7_ILi512EEESA_EEES9_SC_SE_Li256ELb1ELb1ELb1ELb0EEENS1_36VarlenDynamicPersistentTileSchedulerILi64ELi64ELi256ELi128ELb1ELb1ELb1ELb1ELb0ELb1EEEEEEEEEvNT_6ParamsE)
        /*00d4*/ 	.word	0x000004c0


	//----- nvinfo : EIATTR_REGCOUNT
	.align		4
.L_54:
        /*00d8*/ 	.byte	0x04, 0x2f
        /*00da*/ 	.short	(.L_56 - .L_55)
	.align		4
.L_55:
        /*00dc*/ 	.word	index@(_ZN7cutlass13device_kernelIN5flash11enable_sm90INS1_16FlashAttnFwdSm90INS1_25CollectiveMainloopFwdSm90ILi2EN4cute5tupleIJNS5_1CILi1EEES8_S8_EEENS6_IJNS7_ILi64EEESA_SA_EEELi512ENS_10bfloat16_tEfNS_4arch4Sm90ELb0ELb1ELb1ELb1ELb0ELb1ELb0ELb0ELb0ELb1ELb1ELb0EEENS1_21CollectiveEpilogueFwdINS6_IJSA_NS7_ILi512EEESA_EEES9_SC_SE_Li256ELb1ELb1ELb1ELb0EEENS1_36VarlenDynamicPersistentTileSchedulerILi64ELi64ELi256ELi128ELb1ELb1ELb1ELb1ELb0ELb1EEEEEEEEEvNT_6ParamsE)
        /*00e0*/ 	.word	0x000000a8


	//----- nvinfo : EIATTR_FRAME_SIZE
	.align		4
.L_56:
        /*00e4*/ 	.byte	0x04, 0x11
        /*00e6*/ 	.short	(.L_58 - .L_57)
	.align		4
.L_57:
        /*00e8*/ 	.word	index@(_ZN7cutlass13device_kernelIN5flash11enable_sm90INS1_16FlashAttnFwdSm90INS1_25CollectiveMainloopFwdSm90ILi2EN4cute5tupleIJNS5_1CILi1EEES8_S8_EEENS6_IJNS7_ILi64EEESA_SA_EEELi512ENS_10bfloat16_tEfNS_4arch4Sm90ELb0ELb1ELb1ELb1ELb0ELb1ELb0ELb0ELb0ELb1ELb1ELb0EEENS1_21CollectiveEpilogueFwdINS6_IJSA_NS7_ILi512EEESA_EEES9_SC_SE_Li256ELb1ELb1ELb1ELb0EEENS1_36VarlenDynamicPersistentTileSchedulerILi64ELi64ELi256ELi128ELb1ELb1ELb1ELb1ELb0ELb1EEEEEEEEEvNT_6ParamsE)
        /*00ec*/ 	.word	0x00000070


	//----- nvinfo : EIATTR_REGCOUNT
	.align		4
.L_58:
        /*00f0*/ 	.byte	0x04, 0x2f
        /*00f2*/ 	.short	(.L_60 - .L_59)
	.align		4
.L_59:
        /*00f4*/ 	.word	index@(_ZN7cutlass13device_kernelIN5flash11enable_sm90INS1_16FlashAttnFwdSm90INS1_25CollectiveMainloopFwdSm90ILi2EN4cute5tupleIJNS5_1CILi1EEES8_S8_EEENS6_IJNS7_ILi64EEESA_SA_EEELi512ENS_10bfloat16_tEfNS_4arch4Sm90ELb0ELb1ELb1ELb1ELb0ELb0ELb0ELb0ELb0ELb1ELb1ELb0EEENS1_21CollectiveEpilogueFwdINS6_IJSA_NS7_ILi512EEESA_EEES9_SC_SE_Li256ELb1ELb1ELb1ELb0EEENS1_36VarlenDynamicPersistentTileSchedulerILi64ELi64ELi256ELi128ELb1ELb1ELb1ELb1ELb0ELb1EEEEEEEEEvNT_6ParamsE)
        /*00f8*/ 	.word	0x000000a8


	//----- nvinfo : EIATTR_FRAME_SIZE
	.align		4
.L_60:
        /*00fc*/ 	.byte	0x04, 0x11
        /*00fe*/ 	.short	(.L_62 - .L_61)
	.align		4
.L_61:
        /*0100*/ 	.word	index@(_ZN7cutlass13device_kernelIN5flash11enable_sm90INS1_16FlashAttnFwdSm90INS1_25CollectiveMainloopFwdSm90ILi2EN4cute5tupleIJNS5_1CILi1EEES8_S8_EEENS6_IJNS7_ILi64EEESA_SA_EEELi512ENS_10bfloat16_tEfNS_4arch4Sm90ELb0ELb1ELb1ELb1ELb0ELb0ELb0ELb0ELb0ELb1ELb1ELb0EEENS1_21CollectiveEpilogueFwdINS6_IJSA_NS7_ILi512EEESA_EEES9_SC_SE_Li256ELb1ELb1ELb1ELb0EEENS1_36VarlenDynamicPersistentTileSchedulerILi64ELi64ELi256ELi128ELb1ELb1ELb1ELb1ELb0ELb1EEEEEEEEEvNT_6ParamsE)
        /*0104*/ 	.word	0x00000060


	//----- nvinfo : EIATTR_REGCOUNT
	.align		4
.L_62:
        /*0108*/ 	.byte	0x04, 0x2f
        /*010a*/ 	.short	(.L_64 - .L_63)
	.align		4
.L_63:
        /*010c*/ 	.word	index@(_ZN7cutlass13device_kernelIN5flash11enable_sm90INS1_16FlashAttnFwdSm90INS1_25CollectiveMainloopFwdSm90ILi2EN4cute5tupleIJNS5_1CILi1EEES8_S8_EEENS6_IJNS7_ILi64EEESA_SA_EEELi512ENS_10bfloat16_tEfNS_4arch4Sm90ELb0ELb1ELb1ELb0ELb0ELb0ELb1ELb0ELb0ELb1ELb1ELb0EEENS1_21CollectiveEpilogueFwdINS6_IJSA_NS7_ILi512EEESA_EEES9_SC_SE_Li256ELb0ELb1ELb1ELb0EEENS1_19SingleTileSchedulerILb0ELb1ELb1ELi64EEEEEEEEEvNT_6ParamsE)
        /*0110*/ 	.word	0x000000a8


	//----- nvinfo : EIATTR_FRAME_SIZE
	.align		4
.L_64:
        /*0114*/ 	.byte	0x04, 0x11
        /*0116*/ 	.short	(.L_66 - .L_65)
	.align		4
.L_65:
        /*0118*/ 	.word	index@($_ZN7cutlass13device_kernelIN5flash11enable_sm90INS1_16FlashAttnFwdSm90INS1_25CollectiveMainloopFwdSm90ILi2EN4cute5tupleIJNS5_1CILi1EEES8_S8_EEENS6_IJNS7_ILi64EEESA_SA_EEELi512ENS_10bfloat16_tEfNS_4arch4Sm90ELb0ELb1ELb1ELb0ELb0ELb0ELb1ELb0ELb0ELb1ELb1ELb0EEENS1_21CollectiveEpilogueFwdINS6_IJSA_NS7_ILi512EEESA_EEES9_SC_SE_Li256ELb0ELb1ELb1ELb0EEENS1_19SingleTileSchedulerILb0ELb1ELb1ELi64EEEEEEEEEvNT_6ParamsE$_ZZN5flash25CollectiveMainloopFwdSm90ILi2EN4cute5tupleIJNS1_1CILi1EEES4_S4_EEENS2_IJNS3_ILi64EEES6_S6_EEELi512EN7cutlass10bfloat16_tEfNS8_4arch4Sm90ELb0ELb1ELb1ELb0ELb0ELb0ELb1ELb0ELb0ELb1ELb1ELb0EE3mmaINS_16FlashAttnFwdSm90ISC_NS_21CollectiveEpilogueFwdINS2_IJS6_NS3_ILi512EEES6_EEES5_S9_SB_Li256ELb0ELb1ELb1ELb0EEENS_19SingleTileSchedulerILb0ELb1ELb1ELi64EEEE13SharedStorageENS1_6TensorINS1_11ArrayEngineIfLm128EEENS1_6LayoutINS2_IJNS2_IJNS3_ILi2EEESR_NS3_ILi32EEEEEES4_S4_EEENS2_IJNS2_IJS4_SR_NS3_ILi4EEEEEENS3_ILi0EEESX_EEEEEEENS_7SoftmaxILi2ELi0EEEEEbRKNSC_6ParamsENS8_25PipelineTmaAsyncNoClusterILi2ENS8_16PipelineTmaAsyncILi2EEEEES19_RNS8_13PipelineStateILj2EEERT0_RT1_iRiRKNS_16SeqlenInfoQKNewKILb0ELb0EEENS2_IJiiiiEEERT_ENKUliT_T0_T1_E_clIZSD_ISM_S10_S12_EbS15_S19_S19_S1C_S1E_S1G_iS1H_S1L_S1M_S1O_EUlRS1P_iE0_NS3_ILb1EEES1W_EEDaiS1P_S1Q_S1R_)
        /*011c*/ 	.word	0x00000480


	//----- nvinfo : EIATTR_FRAME_SIZE
	.align		4
.L_66:
        /*0120*/ 	.byte	0x04, 0x11
        /*0122*/ 	.short	(.L_68 - .L_67)
	.align		4
.L_67:
        /*0124*/ 	.word	index@(_ZN7cutlass13device_kernelIN5flash11enable_sm90INS1_16FlashAttnFwdSm90INS1_25CollectiveMainloopFwdSm90ILi2EN4cute5tupleIJNS5_1CILi1EEES8_S8_EEENS6_IJNS7_ILi64EEESA_SA_EEELi512ENS_10bfloat16_tEfNS_4arch4Sm90ELb0ELb1ELb1ELb0ELb0ELb0ELb1ELb0ELb0ELb1ELb1ELb0EEENS1_21CollectiveEpilogueFwdINS6_IJSA_NS7_ILi512EEESA_EEES9_SC_SE_Li256ELb0ELb1ELb1ELb0EEENS1_19SingleTileSchedulerILb0ELb1ELb1ELi64EEEEEEEEEvNT_6ParamsE)
        /*0128*/ 	.word	0x00000480


	//----- nvinfo : EIATTR_REGCOUNT
	.align		4
.L_68:
        /*012c*/ 	.byte	0x04, 0x2f
        /*012e*/ 	.short	(.L_70 - .L_69)
	.align		4
.L_69:
        /*0130*/ 	.word	index@(_ZN7cutlass13device_kernelIN5flash11enable_sm90INS1_16FlashAttnFwdSm90INS1_25CollectiveMainloopFwdSm90ILi2EN4cute5tupleIJNS5_1CILi1EEES8_S8_EEENS6_IJNS7_ILi64EEESA_SA_EEELi512ENS_10bfloat16_tEfNS_4arch4Sm90ELb0ELb1ELb1ELb0ELb0ELb0ELb0ELb0ELb0ELb1ELb1ELb0EEENS1_21CollectiveEpilogueFwdINS6_IJSA_NS7_ILi512EEESA_EEES9_SC_SE_Li256ELb0ELb1ELb1ELb0EEENS1_19SingleTileSchedulerILb0ELb1ELb1ELi64EEEEEEEEEvNT_6ParamsE)
        /*0134*/ 	.word	0x000000a8


	//----- nvinfo : EIATTR_FRAME_SIZE
	.align		4
.L_70:
        /*0138*/ 	.byte	0x04, 0x11
        /*013a*/ 	.short	(.L_72 - .L_71)
	.align		4
.L_71:
        /*013c*/ 	.word	index@(_ZN7cutlass13device_kernelIN5flash11enable_sm90INS1_16FlashAttnFwdSm90INS1_25CollectiveMainloopFwdSm90ILi2EN4cute5tupleIJNS5_1CILi1EEES8_S8_EEENS6_IJNS7_ILi64EEESA_SA_EEELi512ENS_10bfloat16_tEfNS_4arch4Sm90ELb0ELb1ELb1ELb0ELb0ELb0ELb0ELb0ELb0ELb1ELb1ELb0EEENS1_21CollectiveEpilogueFwdINS6_IJSA_NS7_ILi512EEESA_EEES9_SC_SE_Li256ELb0ELb1ELb1ELb0EEENS1_19SingleTileSchedulerILb0ELb1ELb1ELi64EEEEEEEEEvNT_6ParamsE)
        /*0140*/ 	.word	0x00000010


	//----- nvinfo : EIATTR_REGCOUNT
	.align		4
.L_72:
        /*0144*/ 	.byte	0x04, 0x2f
        /*0146*/ 	.short	(.L_74 - .L_73)
	.align		4
.L_73:
        /*0148*/ 	.word	index@(_ZN7cutlass13device_kernelIN5flash11enable_sm90INS1_16FlashAttnFwdSm90INS1_25CollectiveMainloopFwdSm90ILi2EN4cute5tupleIJNS5_1CILi1EEES8_S8_EEENS6_IJNS7_ILi64EEESA_SA_EEELi512ENS_10bfloat16_tEfNS_4arch4Sm90ELb0ELb0ELb1ELb1ELb0ELb1ELb1ELb0ELb0ELb1ELb1ELb0EEENS1_21CollectiveEpilogueFwdINS6_IJSA_NS7_ILi512EEESA_EEES9_SC_SE_Li256ELb1ELb1ELb1ELb0EEENS1_36VarlenDynamicPersistentTileSchedulerILi64ELi64ELi256ELi128ELb1ELb1ELb1ELb0ELb1ELb1EEEEEEEEEvNT_6ParamsE)
        /*014c*/ 	.word	0x000000a8


	//----- nvinfo : EIATTR_FRAME_SIZE
	.align		4
.L_74:
        /*0150*/ 	.byte	0x04, 0x11
        /*0152*/ 	.short	(.L_76 - .L_75)
	.align		4
.L_75:
        /*0154*/ 	.word	index@(_ZN7cutlass13device_kernelIN5flash11enable_sm90INS1_16FlashAttnFwdSm90INS1_25CollectiveMainloopFwdSm90ILi2EN4cute5tupleIJNS5_1CILi1EEES8_S8_EEENS6_IJNS7_ILi64EEESA_SA_EEELi512ENS_10bfloat16_tEfNS_4arch4Sm90ELb0ELb0ELb1ELb1ELb0ELb1ELb1ELb0ELb0ELb1ELb1ELb0EEENS1_21CollectiveEpilogueFwdINS6_IJSA_NS7_ILi512EEESA_EEES9_SC_SE_Li256ELb1ELb1ELb1ELb0EEENS1_36VarlenDynamicPersistentTileSchedulerILi64ELi64ELi256ELi128ELb1ELb1ELb1ELb0ELb1ELb1EEEEEEEEEvNT_6ParamsE)
        /*0158*/ 	.word	0x00000098


	//----- nvinfo : EIATTR_REGCOUNT
	.align		4
.L_76:
        /*015c*/ 	.byte	0x04, 0x2f
        /*015e*/ 	.short	(.L_78 - .L_77)
	.align		4
.L_77:
        /*0160*/ 	.word	index@(_ZN7cutlass13device_kernelIN5flash11enable_sm90INS1_16FlashAttnFwdSm90INS1_25CollectiveMainloopFwdSm90ILi2EN4cute5tupleIJNS5_1CILi1EEES8_S8_EEENS6_IJNS7_ILi64EEESA_SA_EEELi512ENS_10bfloat16_tEfNS_4arch4Sm90ELb0ELb0ELb1ELb1ELb0ELb0ELb1ELb0ELb0ELb1ELb1ELb0EEENS1_21CollectiveEpilogueFwdINS6_IJSA_NS7_ILi512EEESA_EEES9_SC_SE_Li256ELb1ELb1ELb1ELb0EEENS1_36VarlenDynamicPersistentTileSchedulerILi64ELi64ELi256ELi128ELb1ELb1ELb1ELb0ELb1ELb1EEEEEEEEEvNT_6ParamsE)
        /*0164*/ 	.word	0x000000a8


	//----- nvinfo : EIATTR_FRAME_SIZE
	.align		4
.L_78:
        /*0168*/ 	.byte	0x04, 0x11
        /*016a*/ 	.short	(.L_80 - .L_79)
	.align		4
.L_79:
        /*016c*/ 	.word	index@(_ZN7cutlass13device_kernelIN5flash11enable_sm90INS1_16FlashAttnFwdSm90INS1_25CollectiveMainloopFwdSm90ILi2EN4cute5tupleIJNS5_1CILi1EEES8_S8_EEENS6_IJNS7_ILi64EEESA_SA_EEELi512ENS_10bfloat16_tEfNS_4arch4Sm90ELb0ELb0ELb1ELb1ELb0ELb0ELb1ELb0ELb0ELb1ELb1ELb0EEENS1_21CollectiveEpilogueFwdINS6_IJSA_NS7_ILi512EEESA_EEES9_SC_SE_Li256ELb1ELb1ELb1ELb0EEENS1_36VarlenDynamicPersistentTileSchedulerILi64ELi64ELi256ELi128ELb1ELb1ELb1ELb0ELb1ELb1EEEEEEEEEvNT_6ParamsE)
        /*0170*/ 	.word	0x00000078


	//----- nvinfo : EIATTR_REGCOUNT
	.align		4
.L_80:
        /*0174*/ 	.byte	0x04, 0x2f
        /*0176*/ 	.short	(.L_82 - .L_81)
	.align		4
.L_81:
        /*0178*/ 	.word	index@(_ZN7cutlass13device_kernelIN5flash11enable_sm90INS1_16FlashAttnFwdSm90INS1_25CollectiveMainloopFwdSm90ILi2EN4cute5tupleIJNS5_1CILi1EEES8_S8_EEENS6_IJNS7_ILi64EEESA_SA_EEELi512ENS_10bfloat16_tEfNS_4arch4Sm90ELb0ELb0ELb1ELb1ELb0ELb1ELb0ELb0ELb0ELb1ELb1ELb0EEENS1_21CollectiveEpilogueFwdINS6_IJSA_NS7_ILi512EEESA_EEES9_SC_SE_Li256ELb1ELb1ELb1ELb0EEENS1_36VarlenDynamicPersistentTileSchedulerILi64ELi64ELi256ELi128ELb1ELb1ELb1ELb0ELb1ELb1EEEEEEEEEvNT_6ParamsE)
        /*017c*/ 	.word	0x000000a8


	//----- nvinfo : EIATTR_FRAME_SIZE
	.align		4
.L_82:
        /*0180*/ 	.byte	0x04, 0x11
        /*0182*/ 	.short	(.L_84 - .L_83)
	.align		4
.L_83:
        /*0184*/ 	.word	index@(_ZN7cutlass13device_kernelIN5flash11enable_sm90INS1_16FlashAttnFwdSm90INS1_25CollectiveMainloopFwdSm90ILi2EN4cute5tupleIJNS5_1CILi1EEES8_S8_EEENS6_IJNS7_ILi64EEESA_SA_EEELi512ENS_10bfloat16_tEfNS_4arch4Sm90ELb0ELb0ELb1ELb1ELb0ELb1ELb0ELb0ELb0ELb1ELb1ELb0EEENS1_21CollectiveEpilogueFwdINS6_IJSA_NS7_ILi512EEESA_EEES9_SC_SE_Li256ELb1ELb1ELb1ELb0EEENS1_36VarlenDynamicPersistentTileSchedulerILi64ELi64ELi256ELi128ELb1ELb1ELb1ELb0ELb1ELb1EEEEEEEEEvNT_6ParamsE)
        /*0188*/ 	.word	0x00000080


	//----- nvinfo : EIATTR_REGCOUNT
	.align		4
.L_84:
        /*018c*/ 	.byte	0x04, 0x2f
        /*018e*/ 	.short	(.L_86 - .L_85)
	.align		4
.L_85:
        /*0190*/ 	.word	index@(_ZN7cutlass13device_kernelIN5flash11enable_sm90INS1_16FlashAttnFwdSm90INS1_25CollectiveMainloopFwdSm90ILi2EN4cute5tupleIJNS5_1CILi1EEES8_S8_EEENS6_IJNS7_ILi64EEESA_SA_EEELi512ENS_10bfloat16_tEfNS_4arch4Sm90ELb0ELb0ELb1ELb1ELb0ELb0ELb0ELb0ELb0ELb1ELb1ELb0EEENS1_21CollectiveEpilogueFwdINS6_IJSA_NS7_ILi512EEESA_EEES9_SC_SE_Li256ELb1ELb1ELb1ELb0EEENS1_36VarlenDynamicPersistentTileSchedulerILi64ELi64ELi256ELi128ELb1ELb1ELb1ELb0ELb1ELb1EEEEEEEEEvNT_6ParamsE)
        /*0194*/ 	.word	0x000000a8


	//----- nvinfo : EIATTR_FRAME_SIZE
	.align		4
.L_86:
        /*0198*/ 	.byte	0x04, 0x11
        /*019a*/ 	.short	(.L_88 - .L_87)
	.align		4
.L_87:
        /*019c*/ 	.word	index@(_ZN7cutlass13device_kernelIN5flash11enable_sm90INS1_16FlashAttnFwdSm90INS1_25CollectiveMainloopFwdSm90ILi2EN4cute5tupleIJNS5_1CILi1EEES8_S8_EEENS6_IJNS7_ILi64EEESA_SA_EEELi512ENS_10bfloat16_tEfNS_4arch4Sm90ELb0ELb0ELb1ELb1ELb0ELb0ELb0ELb0ELb0ELb1ELb1ELb0EEENS1_21CollectiveEpilogueFwdINS6_IJSA_NS7_ILi512EEESA_EEES9_SC_SE_Li256ELb1ELb1ELb1ELb0EEENS1_36VarlenDynamicPersistentTileSchedulerILi64ELi64ELi256ELi128ELb1ELb1ELb1ELb0ELb1ELb1EEEEEEEEEvNT_6ParamsE)
        /*01a0*/ 	.word	0x00000060


	//----- nvinfo : EIATTR_REGCOUNT
	.align		4
.L_88:
        /*01a4*/ 	.byte	0x04, 0x2f
        /*01a6*/ 	.short	(.L_90 - .L_89)
	.align		4
.L_89:
        /*01a8*/ 	.word	index@(_ZN7cutlass13device_kernelIN5flash11enable_sm90INS1_16FlashAttnFwdSm90INS1_25CollectiveMainloopFwdSm90ILi2EN4cute5tupleIJNS5_1CILi1EEES8_S8_EEENS6_IJNS7_ILi64EEESA_SA_EEELi512ENS_10bfloat16_tEfNS_4arch4Sm90ELb0ELb0ELb1ELb0ELb0ELb0ELb1ELb0ELb0ELb1ELb1ELb0EEENS1_21CollectiveEpilogueFwdINS6_IJSA_NS7_ILi512EEESA_EEES9_SC_SE_Li256ELb0ELb1ELb1ELb0EEENS1_19SingleTileSchedulerILb0ELb1ELb1ELi64EEEEEEEEEvNT_6ParamsE)
        /*01ac*/ 	.word	0x000000a8


	//----- nvinfo : EIATTR_FRAME_SIZE
	.align		4
.L_90:
        /*01b0*/ 	.byte	0x04, 0x11
        /*01b2*/ 	.short	(.L_92 - .L_91)
	.align		4
.L_91:
        /*01b4*/ 	.word	index@(_ZN7cutlass13device_kernelIN5flash11enable_sm90INS1_16FlashAttnFwdSm90INS1_25CollectiveMainloopFwdSm90ILi2EN4cute5tupleIJNS5_1CILi1EEES8_S8_EEENS6_IJNS7_ILi64EEESA_SA_EEELi512ENS_10bfloat16_tEfNS_4arch4Sm90ELb0ELb0ELb1ELb0ELb0ELb0ELb1ELb0ELb0ELb1ELb1ELb0EEENS1_21CollectiveEpilogueFwdINS6_IJSA_NS7_ILi512EEESA_EEES9_SC_SE_Li256ELb0ELb1ELb1ELb0EEENS1_19SingleTileSchedulerILb0ELb1ELb1ELi64EEEEEEEEEvNT_6ParamsE)
        /*01b8*/ 	.word	0x00000030


	//----- nvinfo : EIATTR_REGCOUNT
	.align		4
.L_92:
        /*01bc*/ 	.byte	0x04, 0x2f
        /*01be*/ 	.short	(.L_94 - .L_93)
	.align		4
.L_93:
        /*01c0*/ 	.word	index@(_ZN7cutlass13device_kernelIN5flash11enable_sm90INS1_16FlashAttnFwdSm90INS1_25CollectiveMainloopFwdSm90ILi2EN4cute5tupleIJNS5_1CILi1EEES8_S8_EEENS6_IJNS7_ILi64EEESA_SA_EEELi512ENS_10bfloat16_tEfNS_4arch4Sm90ELb0ELb0ELb1ELb0ELb0ELb0ELb0ELb0ELb0ELb1ELb1ELb0EEENS1_21CollectiveEpilogueFwdINS6_IJSA_NS7_ILi512EEESA_EEES9_SC_SE_Li256ELb0ELb1ELb1ELb0EEENS1_19SingleTileSchedulerILb0ELb1ELb1ELi64EEEEEEEEEvNT_6ParamsE)
        /*01c4*/ 	.word	0x000000a8


	//----- nvinfo : EIATTR_FRAME_SIZE
	.align		4
.L_94:
        /*01c8*/ 	.byte	0x04, 0x11
        /*01ca*/ 	.short	(.L_96 - .L_95)
	.align		4
.L_95:
        /*01cc*/ 	.word	index@(_ZN7cutlass13device_kernelIN5flash11enable_sm90INS1_16FlashAttnFwdSm90INS1_25CollectiveMainloopFwdSm90ILi2EN4cute5tupleIJNS5_1CILi1EEES8_S8_EEENS6_IJNS7_ILi64EEESA_SA_EEELi512ENS_10bfloat16_tEfNS_4arch4Sm90ELb0ELb0ELb1ELb0ELb0ELb0ELb0ELb0ELb0ELb1ELb1ELb0EEENS1_21CollectiveEpilogueFwdINS6_IJSA_NS7_ILi512EEESA_EEES9_SC_SE_Li256ELb0ELb1ELb1ELb0EEENS1_19SingleTileSchedulerILb0ELb1ELb1ELi64EEEEEEEEEvNT_6ParamsE)
        /*01d0*/ 	.word	0x00000018


	//----- nvinfo : EIATTR_MIN_STACK_SIZE
	.align		4
.L_96:
        /*01d4*/ 	.byte	0x04, 0x12
        /*01d6*/ 	.short	(.L_98 - .L_97)
	.align		4
.L_97:
        /*01d8*/ 	.word	index@(_ZN7cutlass13device_kernelIN5flash11enable_sm90INS1_16FlashAttnFwdSm90INS1_25CollectiveMainloopFwdSm90ILi2EN4cute5tupleIJNS5_1CILi1EEES8_S8_EEENS6_IJNS7_ILi64EEESA_SA_EEELi512ENS_10bfloat16_tEfNS_4arch4Sm90ELb0ELb0ELb1ELb0ELb0ELb0ELb0ELb0ELb0ELb1ELb1ELb0EEENS1_21CollectiveEpilogueFwdINS6_IJSA_NS7_ILi512EEESA_EEES9_SC_SE_Li256ELb0ELb1ELb1ELb0EEENS1_19SingleTileSchedulerILb0ELb1ELb1ELi64EEEEEEEEEvNT_6ParamsE)
        /*01dc*/ 	.word	0x00000018


	//----- nvinfo : EIATTR_MIN_STACK_SIZE
	.align		4
.L_98:
        /*01e0*/ 	.byte	0x04, 0x12
        /*01e2*/ 	.short	(.L_100 - .L_99)
	.align		4
.L_99:
        /*01e4*/ 	.word	index@(_ZN7cutlass13device_kernelIN5flash11enable_sm90INS1_16FlashAttnFwdSm90INS1_25CollectiveMainloopFwdSm90ILi2EN4cute5tupleIJNS5_1CILi1EEES8_S8_EEENS6_IJNS7_ILi64EEESA_SA_EEELi512ENS_10bfloat16_tEfNS_4arch4Sm90ELb0ELb0ELb1ELb0ELb0ELb0ELb1ELb0ELb0ELb1ELb1ELb0EEENS1_21CollectiveEpilogueFwdINS6_IJSA_NS7_ILi512EEESA_EEES9_SC_SE_Li256ELb0ELb1ELb1ELb0EEENS1_19SingleTileSchedulerILb0ELb1ELb1ELi64EEEEEEEEEvNT_6ParamsE)
        /*01e8*/ 	.word	0x00000030


	//----- nvinfo : EIATTR_MIN_STACK_SIZE
	.align		4
.L_100:
        /*01ec*/ 	.byte	0x04, 0x12
        /*01ee*/ 	.short	(.L_102 - .L_101)
	.align		4
.L_101:
        /*01f0*/ 	.word	index@(_ZN7cutlass13device_kernelIN5flash11enable_sm90INS1_16FlashAttnFwdSm90INS1_25CollectiveMainloopFwdSm90ILi2EN4cute5tupleIJNS5_1CILi1EEES8_S8_EEENS6_IJNS7_ILi64EEESA_SA_EEELi512ENS_10bfloat16_tEfNS_4arch4Sm90ELb0ELb0ELb1ELb1ELb0ELb0ELb0ELb0ELb0ELb1ELb1ELb0EEENS1_21CollectiveEpilogueFwdINS6_IJSA_NS7_ILi512EEESA_EEES9_SC_SE_Li256ELb1ELb1ELb1ELb0EEENS1_36VarlenDynamicPersistentTileSchedulerILi64ELi64ELi256ELi128ELb1ELb1ELb1ELb0ELb1ELb1EEEEEEEEEvNT_6ParamsE)
        /*01f4*/ 	.word	0x00000060


	//----- nvinfo : EIATTR_MIN_STACK_SIZE
	.align		4
.L_102:
        /*01f8*/ 	.byte	0x04, 0x12
        /*01fa*/ 	.short	(.L_104 - .L_103)
	.align		4
.L_103:
        /*01fc*/ 	.word	index@(_ZN7cutlass13device_kernelIN5flash11enable_sm90INS1_16FlashAttnFwdSm90INS1_25CollectiveMainloopFwdSm90ILi2EN4cute5tupleIJNS5_1CILi1EEES8_S8_EEENS6_IJNS7_ILi64EEESA_SA_EEELi512ENS_10bfloat16_tEfNS_4arch4Sm90ELb0ELb0ELb1ELb1ELb0ELb1ELb0ELb0ELb0ELb1ELb1ELb0EEENS1_21CollectiveEpilogueFwdINS6_IJSA_NS7_ILi512EEESA_EEES9_SC_SE_Li256ELb1ELb1ELb1ELb0EEENS1_36VarlenDynamicPersistentTileSchedulerILi64ELi64ELi256ELi128ELb1ELb1ELb1ELb0ELb1ELb1EEEEEEEEEvNT_6ParamsE)
        /*0200*/ 	.word	0x00000080


	//----- nvinfo : EIATTR_MIN_STACK_SIZE
	.align		4
.L_104:
        /*0204*/ 	.byte	0x04, 0x12
        /*0206*/ 	.short	(.L_106 - .L_105)
	.align		4
.L_105:
        /*0208*/ 	.word	index@(_ZN7cutlass13device_kernelIN5flash11enable_sm90INS1_16FlashAttnFwdSm90INS1_25CollectiveMainloopFwdSm90ILi2EN4cute5tupleIJNS5_1CILi1EEES8_S8_EEENS6_IJNS7_ILi64EEESA_SA_EEELi512ENS_10bfloat16_tEfNS_4arch4Sm90ELb0ELb0ELb1ELb1ELb0ELb0ELb1ELb0ELb0ELb1ELb1ELb0EEENS1_21CollectiveEpilogueFwdINS6_IJSA_NS7_ILi512EEESA_EEES9_SC_SE_Li256ELb1ELb1ELb1ELb0EEENS1_36VarlenDynamicPersistentTileSchedulerILi64ELi64ELi256ELi128ELb1ELb1ELb1ELb0ELb1ELb1EEEEEEEEEvNT_6ParamsE)
        /*020c*/ 	.word	0x00000078


	//----- nvinfo : EIATTR_MIN_STACK_SIZE
	.align		4
.L_106:
        /*0210*/ 	.byte	0x04, 0x12
        /*0212*/ 	.short	(.L_108 - .L_107)
	.align		4
.L_107:
        /*0214*/ 	.word	index@(_ZN7cutlass13device_kernelIN5flash11enable_sm90INS1_16FlashAttnFwdSm90INS1_25CollectiveMainloopFwdSm90ILi2EN4cute5tupleIJNS5_1CILi1EEES8_S8_EEENS6_IJNS7_ILi64EEESA_SA_EEELi512ENS_10bfloat16_tEfNS_4arch4Sm90ELb0ELb0ELb1ELb1ELb0ELb1ELb1ELb0ELb0ELb1ELb1ELb0EEENS1_21CollectiveEpilogueFwdINS6_IJSA_NS7_ILi512EEESA_EEES9_SC_SE_Li256ELb1ELb1ELb1ELb0EEENS1_36VarlenDynamicPersistentTileSchedulerILi64ELi64ELi256ELi128ELb1ELb1ELb1ELb0ELb1ELb1EEEEEEEEEvNT_6ParamsE)
        /*0218*/ 	.word	0x00000098


	//----- nvinfo : EIATTR_MIN_STACK_SIZE
	.align		4
.L_108:
        /*021c*/ 	.byte	0x04, 0x12
        /*021e*/ 	.short	(.L_110 - .L_109)
	.align		4
.L_109:
        /*0220*/ 	.word	index@(_ZN7cutlass13device_kernelIN5flash11enable_sm90INS1_16FlashAttnFwdSm90INS1_25CollectiveMainloopFwdSm90ILi2EN4cute5tupleIJNS5_1CILi1EEES8_S8_EEENS6_IJNS7_ILi64EEESA_SA_EEELi512ENS_10bfloat16_tEfNS_4arch4Sm90ELb0ELb1ELb1ELb0ELb0ELb0ELb0ELb0ELb0ELb1ELb1ELb0EEENS1_21CollectiveEpilogueFwdINS6_IJSA_NS7_ILi512EEESA_EEES9_SC_SE_Li256ELb0ELb1ELb1ELb0EEENS1_19SingleTileSchedulerILb0ELb1ELb1ELi64EEEEEEEEEvNT_6ParamsE)
        /*0224*/ 	.word	0x00000010


	//----- nvinfo : EIATTR_MIN_STACK_SIZE
	.align		4
.L_110:
        /*0228*/ 	.byte	0x04, 0x12
        /*022a*/ 	.short	(.L_112 - .L_111)
	.align		4
.L_111:
        /*022c*/ 	.word	index@(_ZN7cutlass13device_kernelIN5flash11enable_sm90INS1_16FlashAttnFwdSm90INS1_25CollectiveMainloopFwdSm90ILi2EN4cute5tupleIJNS5_1CILi1EEES8_S8_EEENS6_IJNS7_ILi64EEESA_SA_EEELi512ENS_10bfloat16_tEfNS_4arch4Sm90ELb0ELb1ELb1ELb0ELb0ELb0ELb1ELb0ELb0ELb1ELb1ELb0EEENS1_21CollectiveEpilogueFwdINS6_IJSA_NS7_ILi512EEESA_EEES9_SC_SE_Li256ELb0ELb1ELb1ELb0EEENS1_19SingleTileSchedulerILb0ELb1ELb1ELi64EEEEEEEEEvNT_6ParamsE)
        /*0230*/ 	.word	0x00000480


	//----- nvinfo : EIATTR_MIN_STACK_SIZE
	.align		4
.L_112:
        /*0234*/ 	.byte	0x04, 0x12
        /*0236*/ 	.short	(.L_114 - .L_113)
	.align		4
.L_113:
        /*0238*/ 	.word	index@(_ZN7cutlass13device_kernelIN5flash11enable_sm90INS1_16FlashAttnFwdSm90INS1_25CollectiveMainloopFwdSm90ILi2EN4cute5tupleIJNS5_1CILi1EEES8_S8_EEENS6_IJNS7_ILi64EEESA_SA_EEELi512ENS_10bfloat16_tEfNS_4arch4Sm90ELb0ELb1ELb1ELb1ELb0ELb0ELb0ELb0ELb0ELb1ELb1ELb0EEENS1_21CollectiveEpilogueFwdINS6_IJSA_NS7_ILi512EEESA_EEES9_SC_SE_Li256ELb1ELb1ELb1ELb0EEENS1_36VarlenDynamicPersistentTileSchedulerILi64ELi64ELi256ELi128ELb1ELb1ELb1ELb1ELb0ELb1EEEEEEEEEvNT_6ParamsE)
        /*023c*/ 	.word	0x00000060


	//----- nvinfo : EIATTR_MIN_STACK_SIZE
	.align		4
.L_114:
        /*0240*/ 	.byte	0x04, 0x12
        /*0242*/ 	.short	(.L_116 - .L_115)
	.align		4
.L_115:
        /*0244*/ 	.word	index@(_ZN7cutlass13device_kernelIN5flash11enable_sm90INS1_16FlashAttnFwdSm90INS1_25CollectiveMainloopFwdSm90ILi2EN4cute5tupleIJNS5_1CILi1EEES8_S8_EEENS6_IJNS7_ILi64EEESA_SA_EEELi512ENS_10bfloat16_tEfNS_4arch4Sm90ELb0ELb1ELb1ELb1ELb0ELb1ELb0ELb0ELb0ELb1ELb1ELb0EEENS1_21CollectiveEpilogueFwdINS6_IJSA_NS7_ILi512EEESA_EEES9_SC_SE_Li256ELb1ELb1ELb1ELb0EEENS1_36VarlenDynamicPersistentTileSchedulerILi64ELi64ELi256ELi128ELb1ELb1ELb1ELb1ELb0ELb1EEEEEEEEEvNT_6ParamsE)
        /*0248*/ 	.word	0x00000070


	//----- nvinfo : EIATTR_MIN_STACK_SIZE
	.align		4
.L_116:
        /*024c*/ 	.byte	0x04, 0x12
        /*024e*/ 	.short	(.L_118 - .L_117)
	.align		4
.L_117:
        /*0250*/ 	.word	index@(_ZN7cutlass13device_kernelIN5flash11enable_sm90INS1_16FlashAttnFwdSm90INS1_25CollectiveMainloopFwdSm90ILi2EN4cute5tupleIJNS5_1CILi1EEES8_S8_EEENS6_IJNS7_ILi64EEESA_SA_EEELi512ENS_10bfloat16_tEfNS_4arch4Sm90ELb0ELb1ELb1ELb1ELb0ELb0ELb1ELb0ELb0ELb1ELb1ELb0EEENS1_21CollectiveEpilogueFwdINS6_IJSA_NS7_ILi512EEESA_EEES9_SC_SE_Li256ELb1ELb1ELb1ELb0EEENS1_36VarlenDynamicPersistentTileSchedulerILi64ELi64ELi256ELi128ELb1ELb1ELb1ELb1ELb0ELb1EEEEEEEEEvNT_6ParamsE)
        /*0254*/ 	.word	0x000004c0


	//----- nvinfo : EIATTR_MIN_STACK_SIZE
	.align		4
.L_118:
        /*0258*/ 	.byte	0x04, 0x12
        /*025a*/ 	.short	(.L_120 - .L_119)
	.align		4
.L_119:
        /*025c*/ 	.word	index@(_ZN7cutlass13device_kernelIN5flash11enable_sm90INS1_16FlashAttnFwdSm90INS1_25CollectiveMainloopFwdSm90ILi2EN4cute5tupleIJNS5_1CILi1EEES8_S8_EEENS6_IJNS7_ILi64EEESA_SA_EEELi512ENS_10bfloat16_tEfNS_4arch4Sm90ELb0ELb1ELb1ELb1ELb0ELb1ELb1ELb0ELb0ELb1ELb1ELb0EEENS1_21CollectiveEpilogueFwdINS6_IJSA_NS7_ILi512EEESA_EEES9_SC_SE_Li256ELb1ELb1ELb1ELb0EEENS1_36VarlenDynamicPersistentTileSchedulerILi64ELi64ELi256ELi128ELb1ELb1ELb1ELb1ELb0ELb1EEEEEEEEEvNT_6ParamsE)
        /*0260*/ 	.word	0x000004f0


	//----- nvinfo : EIATTR_MIN_STACK_SIZE
	.align		4
.L_120:
        /*0264*/ 	.byte	0x04, 0x12
        /*0266*/ 	.short	(.L_122 - .L_121)
	.align		4
.L_121:
        /*0268*/ 	.word	index@(_ZN7cutlass13device_kernelIN5flash11enable_sm90INS1_16FlashAttnFwdSm90INS1_25CollectiveMainloopFwdSm90ILi2EN4cute5tupleIJNS5_1CILi1EEES8_S8_EEENS6_IJNS7_ILi64EEESA_SA_EEELi512ENS_10bfloat16_tEfNS_4arch4Sm90ELb1ELb0ELb1ELb0ELb0ELb0ELb0ELb0ELb0ELb1ELb1ELb0EEENS1_21CollectiveEpilogueFwdINS6_IJSA_NS7_ILi512EEESA_EEES9_SC_SE_Li256ELb0ELb1ELb1ELb0EEENS1_19SingleTileSchedulerILb0ELb1ELb1ELi64EEEEEEEEEvNT_6ParamsE)
        /*026c*/ 	.word	0x00000010


	//----- nvinfo : EIATTR_MIN_STACK_SIZE
	.align		4
.L_122:
        /*0270*/ 	.byte	0x04, 0x12
        /*0272*/ 	.short	(.L_124 - .L_123)
	.align		4
.L_123:
        /*0274*/ 	.word	index@(_ZN7cutlass13device_kernelIN5flash11enable_sm90INS1_16FlashAttnFwdSm90INS1_25CollectiveMainloopFwdSm90ILi2EN4cute5tupleIJNS5_1CILi1EEES8_S8_EEENS6_IJNS7_ILi64EEESA_SA_EEELi512ENS_10bfloat16_tEfNS_4arch4Sm90ELb1ELb0ELb1ELb0ELb0ELb0ELb1ELb0ELb0ELb1ELb1ELb0EEENS1_21CollectiveEpilogueFwdINS6_IJSA_NS7_ILi512EEESA_EEES9_SC_SE_Li256ELb0ELb1ELb1ELb0EEENS1_19SingleTileSchedulerILb0ELb1ELb1ELi64EEEEEEEEEvNT_6ParamsE)
        /*0278*/ 	.word	0x00000038


	//----- nvinfo : EIATTR_MIN_STACK_SIZE
	.align		4
.L_124:
        /*027c*/ 	.byte	0x04, 0x12
        /*027e*/ 	.short	(.L_126 - .L_125)
	.align		4
.L_125:
        /*0280*/ 	.word	index@(_ZN7cutlass13device_kernelIN5flash11enable_sm90INS1_16FlashAttnFwdSm90INS1_25CollectiveMainloopFwdSm90ILi2EN4cute5tupleIJNS5_1CILi1EEES8_S8_EEENS6_IJNS7_ILi64EEESA_SA_EEELi512ENS_10bfloat16_tEfNS_4arch4Sm90ELb1ELb0ELb1ELb1ELb0ELb0ELb0ELb0ELb0ELb1ELb1ELb0EEENS1_21CollectiveEpilogueFwdINS6_IJSA_NS7_ILi512EEESA_EEES9_SC_SE_Li256ELb1ELb1ELb1ELb0EEENS1_36VarlenDynamicPersistentTileSchedulerILi64ELi64ELi256ELi128ELb1ELb1ELb1ELb1ELb1ELb1EEEEEEEEEvNT_6ParamsE)
        /*0284*/ 	.word	0x00000060


	//----- nvinfo : EIATTR_MIN_STACK_SIZE
	.align		4
.L_126:
        /*0288*/ 	.byte	0x04, 0x12
        /*028a*/ 	.short	(.L_128 - .L_127)
	.align		4
.L_127:
        /*028c*/ 	.word	index@(_ZN7cutlass13device_kernelIN5flash11enable_sm90INS1_16FlashAttnFwdSm90INS1_25CollectiveMainloopFwdSm90ILi2EN4cute5tupleIJNS5_1CILi1EEES8_S8_EEENS6_IJNS7_ILi64EEESA_SA_EEELi512ENS_10bfloat16_tEfNS_4arch4Sm90ELb1ELb0ELb1ELb1ELb0ELb1ELb0ELb0ELb0ELb1ELb1ELb0EEENS1_21CollectiveEpilogueFwdINS6_IJSA_NS7_ILi512EEESA_EEES9_SC_SE_Li256ELb1ELb1ELb1ELb0EEENS1_36VarlenDynamicPersistentTileSchedulerILi64ELi64ELi256ELi128ELb1ELb1ELb1ELb1ELb1ELb1EEEEEEEEEvNT_6ParamsE)
        /*0290*/ 	.word	0x00000070


	//----- nvinfo : EIATTR_MIN_STACK_SIZE
	.align		4
.L_128:
        /*0294*/ 	.byte	0x04, 0x12
        /*0296*/ 	.short	(.L_130 - .L_129)
	.align		4
.L_129:
        /*0298*/ 	.word	index@(_ZN7cutlass13device_kernelIN5flash11enable_sm90INS1_16FlashAttnFwdSm90INS1_25CollectiveMainloopFwdSm90ILi2EN4cute5tupleIJNS5_1CILi1EEES8_S8_EEENS6_IJNS7_ILi64EEESA_SA_EEELi512ENS_10bfloat16_tEfNS_4arch4Sm90ELb1ELb0ELb1ELb1ELb0ELb0ELb1ELb0ELb0ELb1ELb1ELb0EEENS1_21CollectiveEpilogueFwdINS6_IJSA_NS7_ILi512EEESA_EEES9_SC_SE_Li256ELb1ELb1ELb1ELb0EEENS1_36VarlenDynamicPersistentTileSchedulerILi64ELi64ELi256ELi128ELb1ELb1ELb1ELb1ELb1ELb1EEEEEEEEEvNT_6ParamsE)
        /*029c*/ 	.word	0x00000078


	//----- nvinfo : EIATTR_MIN_STACK_SIZE
	.align		4
.L_130:
        /*02a0*/ 	.byte	0x04, 0x12
        /*02a2*/ 	.short	(.L_132 - .L_131)
	.align		4
.L_131:
        /*02a4*/ 	.word	index@(_ZN7cutlass13device_kernelIN5flash11enable_sm90INS1_16FlashAttnFwdSm90INS1_25CollectiveMainloopFwdSm90ILi2EN4cute5tupleIJNS5_1CILi1EEES8_S8_EEENS6_IJNS7_ILi64EEESA_SA_EEELi512ENS_10bfloat16_tEfNS_4arch4Sm90ELb1ELb0ELb1ELb1ELb0ELb1ELb1ELb0ELb0ELb1ELb1ELb0EEENS1_21CollectiveEpilogueFwdINS6_IJSA_NS7_ILi512EEESA_EEES9_SC_SE_Li256ELb1ELb1ELb1ELb0EEENS1_36VarlenDynamicPersistentTileSchedulerILi64ELi64ELi256ELi128ELb1ELb1ELb1ELb1ELb1ELb1EEEEEEEEEvNT_6ParamsE)
        /*02a8*/ 	.word	0x00000088
.L_132:


//--------------------- .nv.compat                --------------------------
	.section	.nv.compat,"",@"SHT_CUDA_COMPAT_INFO"
	.align	4
        /*0000*/ 	.byte	0x02, 0x09, 0x01, 0x00, 0x02, 0x02, 0x04, 0x00, 0x02, 0x05, 0x05, 0x00, 0x03, 0x07, 0x01, 0x01
        /*0010*/ 	.byte	0x02, 0x03, 0x01, 0x00, 0x02, 0x06, 0x01, 0x00, 0x04, 0x0b, 0x08, 0x00, 0x00, 0x00, 0x00, 0x00
        /*0020*/ 	.byte	0x00, 0x00, 0x00, 0x00


//--------------------- .nv.info._ZN7cutlass13device_kernelIN5flash11enable_sm90INS1_16FlashAttnFwdSm90INS1_25CollectiveMainloopFwdSm90ILi2EN4cute5tupleIJNS5_1CILi1EEES8_S8_EEENS6_IJNS7_ILi64EEESA_SA_EEELi512ENS_10bfloat16_tEfNS_4arch4Sm90ELb0ELb0ELb1ELb0ELb0ELb0ELb0ELb0ELb0ELb1ELb1ELb0EEENS1_21CollectiveEpilogueFwdINS6_IJSA_NS7_ILi512EEESA_EEES9_SC_SE_Li256ELb0ELb1ELb1ELb0EEENS1_19SingleTileSchedulerILb0ELb1ELb1ELi64EEEEEEEEEvNT_6ParamsE --------------------------
	.section	.nv.info._ZN7cutlass13device_kernelIN5flash11enable_sm90INS1_16FlashAttnFwdSm90INS1_25CollectiveMainloopFwdSm90ILi2EN4cute5tupleIJNS5_1CILi1EEES8_S8_EEENS6_IJNS7_ILi64EEESA_SA_EEELi512ENS_10bfloat16_tEfNS_4arch4Sm90ELb0ELb0ELb1ELb0ELb0ELb0ELb0ELb0ELb0ELb1ELb1ELb0EEENS1_21CollectiveEpilogueFwdINS6_IJSA_NS7_ILi512EEESA_EEES9_SC_SE_Li256ELb0ELb1ELb1ELb0EEENS1_19SingleTileSchedulerILb0ELb1ELb1ELi64EEEEEEEEEvNT_6ParamsE,"",@"SHT_CUDA_INFO"
	.sectionflags	@""
	.align	4


	//----- nvinfo : EIATTR_CUDA_API_VERSION
	.align		4
        /*0000*/ 	.byte	0x04, 0x37
        /*0002*/ 	.short	(.L_134 - .L_133)
.L_133:
        /*0004*/ 	.word	0x00000082


	//----- nvinfo : EIATTR_KPARAM_INFO
	.align		4
.L_134:
        /*0008*/ 	.byte	0x04, 0x17
        /*000a*/ 	.short	(.L_136 - .L_135)
.L_135:
        /*000c*/ 	.word	0x00000000
        /*0010*/ 	.short	0x0000
        /*0012*/ 	.short	0x0070
        /*0014*/ 	.byte	0x00, 0xf0, 0x01, 0x28


	//----- nvinfo : EIATTR_SPARSE_MMA_MASK
	.align		4
.L_136:
        /*0018*/ 	.byte	0x03, 0x50
        /*001a*/ 	.short	0x0000


	//----- nvinfo : EIATTR_MAXREG_COUNT
	.align		4
        /*001c*/ 	.byte	0x03, 0x1b
        /*001e*/ 	.short	0x00a8


	//----- nvinfo : EIATTR_NUM_BARRIERS
	.align		4
        /*0020*/ 	.byte	0x02, 0x4c
        /*0022*/ 	.byte	0x10
	.zero		1


	//----- nvinfo : EIATTR_EXTERNS
	.align		4
        /*0024*/ 	.byte	0x04, 0x0f
        /*0026*/ 	.short	(.L_138 - .L_137)


	//   ....[0]....
	.align		4
.L_137:
        /*0028*/ 	.word	index@(__assertfail)


	//----- nvinfo : EIATTR_ANNOTATIONS
	.align		4
.L_138:
        /*002c*/ 	.byte	0x04, 0x55
        /*002e*/ 	.short	(.L_140 - .L_139)


	//   ....[0]....
.L_139:
        /*0030*/ 	.word	0x00000001
        /*0034*/ 	.byte	0x00, 0x09, 0x00, 0x00, 0x01, 0x00, 0x00, 0x00, 0xf0, 0x11, 0x00, 0x00, 0x01, 0x00, 0x00, 0x00
        /* <DEDUP_REMOVED lines=8> */
        /*00c4*/ 	.byte	0x00, 0xd4, 0x00, 0x00, 0x01, 0x00, 0x00, 0x00, 0x90, 0xe0, 0x00, 0x00


	//----- nvinfo : EIATTR_MERCURY_ISA_VERSION
	.align		4
.L_140:
        /*00d0*/ 	.byte	0x03, 0x5f
        /*00d2*/ 	.short	0x0101


	//----- nvinfo : EIATTR_INT_WARP_WIDE_INSTR_OFFSETS
	.align		4
        /*00d4*/ 	.byte	0x04, 0x31
        /*00d6*/ 	.short	(.L_142 - .L_141)


	//   ....[0]....
.L_141:
        /*00d8*/ 	.word	0x00000120


	//   ....[1]....
        /*00dc*/ 	.word	0x00000160


	//   ....[2]....
        /*00e0*/ 	.word	0x00000230


	//----- nvinfo : EIATTR_COOP_GROUP_MASK_REGIDS
	.align		4
.L_142:
        /*00e4*/ 	.byte	0x04, 0x29
        /*00e6*/ 	.short	(.L_144 - .L_143)


	//   ....[0]....
.L_143:
        /*00e8*/ 	.word	0xffffffff


	//   ....[1]....
        /*00ec*/ 	.word	0xffffffff


	//   ....[2]....
        /*00f0*/ 	.word	0xffffffff


	//   ....[3]....
        /*00f4*/ 	.word	0xffffffff


	//   ....[4]....
        /*00f8*/ 	.word	0xffffffff


	//   ....[5]....
        /*00fc*/ 	.word	0xffffffff


	//   ....[6]....
        /*0100*/ 	.word	0xffffffff


	//   ....[7]....
        /*0104*/ 	.word	0xffffffff


	//   ....[8]....
        /*0108*/ 	.word	0xffffffff


	//   ....[9]....
        /*010c*/ 	.word	0xffffffff


	//   ....[10]....
        /*0110*/ 	.word	0xffffffff


	//   ....[11]....
        /*0114*/ 	.word	0xffffffff


	//   ....[12]....
        /*0118*/ 	.word	0xffffffff


	//   ....[13]....
        /*011c*/ 	.word	0xffffffff


	//   ....[14]....
        /*0120*/ 	.word	0xffffffff


	//   ....[15]....
        /*0124*/ 	.word	0xffffffff


	//   ....[16]....
        /*0128*/ 	.word	0xffffffff


	//   ....[17]....
        /*012c*/ 	.word	0xffffffff


	//   ....[18]....
        /*0130*/ 	.word	0xffffffff


	//   ....[19]....
        /*0134*/ 	.word	0xffffffff


	//   ....[20]....
        /*0138*/ 	.word	0xffffffff


	//   ....[21]....
        /*013c*/ 	.word	0xffffffff


	//   ....[22]....
        /*0140*/ 	.word	0xffffffff


	//   ....[23]....
        /*0144*/ 	.word	0xffffffff


	//   ....[24]....
        /*0148*/ 	.word	0xffffffff


	//   ....[25]....
        /*014c*/ 	.word	0xffffffff


	//   ....[26]....
        /*0150*/ 	.word	0xffffffff


	//   ....[27]....
        /*0154*/ 	.word	0xffffffff


	//   ....[28]....
        /*0158*/ 	.word	0xffffffff


	//   ....[29]....
        /*015c*/ 	.word	0xffffffff


	//   ....[30]....
        /*0160*/ 	.word	0xffffffff


	//   ....[31]....
        /*0164*/ 	.word	0xffffffff


	//   ....[32]....
        /*0168*/ 	.word	0xffffffff


	//   ....[33]....
        /*016c*/ 	.word	0xffffffff


	//   ....[34]....
        /*0170*/ 	.word	0xffffffff


	//   ....[35]....
        /*0174*/ 	.word	0xffffffff


	//   ....[36]....
        /*0178*/ 	.word	0xffffffff


	//   ....[37]....
        /*017c*/ 	.word	0xffffffff


	//   ....[38]....
        /*0180*/ 	.word	0xffffffff


	//   ....[39]....
        /*0184*/ 	.word	0xffffffff


	//   ....[40]....
        /*0188*/ 	.word	0xffffffff


	//   ....[41]....
        /*018c*/ 	.word	0xffffffff


	//   ....[42]....
        /*0190*/ 	.word	0xffffffff


	//   ....[43]....
        /*0194*/ 	.word	0x0500000f


	//   ....[44]....
        /*0198*/ 	.word	0x0500000f


	//   ....[45]....
        /*019c*/ 	.word	0x0500000f


	//   ....[46]....
        /*01a0*/ 	.word	0x0500000f


	//   ....[47]....
        /*01a4*/ 	.word	0x0500000f


	//   ....[48]....
        /*01a8*/ 	.word	0x0500000f


	//   ....[49]....
        /*01ac*/ 	.word	0x0500000f


	//   ....[50]....
        /*01b0*/ 	.word	0x0500000f


	//   ....[51]....
        /*01b4*/ 	.word	0x0500000f


	//   ....[52]....
        /*01b8*/ 	.word	0x0500000f


	//----- nvinfo : EIATTR_COOP_GROUP_INSTR_OFFSETS
	.align		4
.L_144:
        /*01bc*/ 	.byte	0x04, 0x28
        /*01be*/ 	.short	(.L_146 - .L_145)


	//   ....[0]....
.L_145:
        /*01c0*/ 	.word	0x00000060


	//   ....[1]....
        /*01c4*/ 	.word	0x00000130


	//   ....[2]....
        /*01c8*/ 	.word	0x00000220


	//   ....[3]....
        /*01cc*/ 	.word	0x00000360


	//   ....[4]....
        /*01d0*/ 	.word	0x000004c0


	//   ....[5]....
        /*01d4*/ 	.word	0x000005e0


	//   ....[6]....
        /*01d8*/ 	.word	0x00000740


	//   ....[7]....
        /*01dc*/ 	.word	0x00001260


	//   ....[8]....
        /*01e0*/ 	.word	0x000031a0


	//   ....[9]....
        /*01e4*/ 	.word	0x00004030


	//   ....[10]....
        /*01e8*/ 	.word	0x00004110


	//   ....[11]....
        /*01ec*/ 	.word	0x00004290


	//   ....[12]....
        /*01f0*/ 	.word	0x00004330


	//   ....[13]....
        /*01f4*/ 	.word	0x00004e50


	//   ....[14]....
        /*01f8*/ 	.word	0x00005550


	//   ....[15]....
        /*01fc*/ 	.word	0x00005610


	//   ....[16]....
        /*0200*/ 	.word	0x000058c0


	//   ....[17]....
        /*0204*/ 	.word	0x00005a80


	//   ....[18]....
        /*0208*/ 	.word	0x00006ad0


	//   ....[19]....
        /*020c*/ 	.word	0x00006b40


	//   ....[20]....
        /*0210*/ 	.word	0x00006b90


	//   ....[21]....
        /*0214*/ 	.word	0x00006bb0


	//   ....[22]....
        /*0218*/ 	.word	0x00006bd0


	//   ....[23]....
        /*021c*/ 	.word	0x000076a0


	//   ....[24]....
        /*0220*/ 	.word	0x00007b00


	//   ....[25]....
        /*0224*/ 	.word	0x00007b30


	//   ....[26]....
        /*0228*/ 	.word	0x00007b60


	//   ....[27]....
        /*022c*/ 	.word	0x00007b90


	//   ....[28]....
        /*0230*/ 	.word	0x00008010


	//   ....[29]....
        /*0234*/ 	.word	0x00008030


	//   ....[30]....
        /*0238*/ 	.word	0x00008c80


	//   ....[31]....
        /*023c*/ 	.word	0x00008ca0


	//   ....[32]....
        /*0240*/ 	.word	0x00009cd0


	//   ....[33]....
        /*0244*/ 	.word	0x0000a6a0


	//   ....[34]....
        /*0248*/ 	.word	0x0000af40


	//   ....[35]....
        /*024c*/ 	.word	0x0000af70


	//   ....[36]....
        /*0250*/ 	.word	0x0000afa0


	//   ....[37]....
        /*0254*/ 	.word	0x0000b050


	//   ....[38]....
        /*0258*/ 	.word	0x0000b080


	//   ....[39]....
        /*025c*/ 	.word	0x0000b0f0


	//   ....[40]....
        /*0260*/ 	.word	0x0000b120


	//   ....[41]....
        /*0264*/ 	.word	0x0000b130


	//   ....[42]....
        /*0268*/ 	.word	0x0000e020


	//   ....[43]....
        /*026c*/ 	.word	0x0000e560


	//   ....[44]....
        /*0270*/ 	.word	0x0000e6d0


	//   ....[45]....
        /*0274*/ 	.word	0x0000e730


	//   ....[46]....
        /*0278*/ 	.word	0x0000e7d0


	//   ....[47]....
        /*027c*/ 	.word	0x0000e8d0


	//   ....[48]....
        /*0280*/ 	.word	0x0000e940


	//   ....[49]....
        /*0284*/ 	.word	0x0000ea20


	//   ....[50]....
        /*0288*/ 	.word	0x0000ea90


	//   ....[51]....
        /*028c*/ 	.word	0x0000eb60


	//   ....[52]....
        /*0290*/ 	.word	0x0000ef70


	//----- nvinfo : EIATTR_REG_RECONFIG
	.align		4
.L_146:
        /*0294*/ 	.byte	0x01, 0x54
	.zero		2


	//----- nvinfo : EIATTR_SYSCALL_OFFSETS
	.align		4
        /*0298*/ 	.byte	0x04, 0x46
        /*029a*/ 	.short	(.L_148 - .L_147)


	//   ....[0]....
.L_147:
        /*029c*/ 	.word	0x00003370


	//   ....[1]....
        /*02a0*/ 	.word	0x0000a360


	//   ....[2]....
        /*02a4*/ 	.word	0x0000a4a0


	//   ....[3]....
        /*02a8*/ 	.word	0x0000a590


	//   ....[4]....
        /*02ac*/ 	.word	0x0000abd0


	//----- nvinfo : EIATTR_MBARRIER_INSTR_OFFSETS
	.align		4
.L_148:
        /*02b0*/ 	.byte	0x04, 0x39
        /*02b2*/ 	.short	(.L_150 - .L_149)


	//   ....[0]....
.L_149:
        /*02b4*/ 	.word	0x00000250
        /*02b8*/ 	.word	0x000000ff
        /*02bc*/ 	.word	0x00028c00
        /*02c0*/ 	.short	0x0100
        /*02c2*/ 	.byte	0x08
	.zero		1


	//   ....[1]....
        /*02c4*/ 	.word	0x00000260
        /*02c8*/ 	.word	0x000000ff
        /*02cc*/ 	.word	0x00028c20
        /*02d0*/ 	.short	0x0100
        /*02d2*/ 	.byte	0x08
	.zero		1


	//   ....[2]....
        /*02d4*/ 	.word	0x00000310
        /*02d8*/ 	.word	0x000000ff
        /*02dc*/ 	.word	0x00028c30
        /*02e0*/ 	.short	0x0100
        /*02e2*/ 	.byte	0x06
	.zero		1


	//   ....[3]....
        /*02e4*/ 	.word	0x00000320
        /*02e8*/ 	.word	0x000000ff
        /*02ec*/ 	.word	0x00028c40
        /*02f0*/ 	.short	0x0100
        /*02f2*/ 	.byte	0x06
	.zero		1


	//   ....[4]....
        /*02f4*/ 	.word	0x00000330
        /*02f8*/ 	.word	0x000000ff
        /*02fc*/ 	.word	0x00028c38
        /*0300*/ 	.short	0x0100
        /*0302*/ 	.byte	0x06
	.zero		1


	//   ....[5]....
        /*0304*/ 	.word	0x00000340
        /*0308*/ 	.word	0x000000ff
        /*030c*/ 	.word	0x00028c48
        /*0310*/ 	.short	0x0100
        /*0312*/ 	.byte	0x06
	.zero		1


	//   ....[6]....
        /*0314*/ 	.word	0x00000470
        /*0318*/ 	.word	0x000000ff
        /*031c*/ 	.word	0x00028c50
        /*0320*/ 	.short	0x0100
        /*0322*/ 	.byte	0x08
	.zero		1


	//   ....[7]....
        /*0324*/ 	.word	0x00000480
        /*0328*/ 	.word	0x000000ff
        /*032c*/ 	.word	0x00028c60
        /*0330*/ 	.short	0x0100
        /*0332*/ 	.byte	0x08
	.zero		1


	//   ....[8]....
        /*0334*/ 	.word	0x00000490
        /*0338*/ 	.word	0x000000ff
        /*033c*/ 	.word	0x00028c58
        /*0340*/ 	.short	0x0100
        /*0342*/ 	.byte	0x08
	.zero		1


	//   ....[9]....
        /*0344*/ 	.word	0x000004a0
        /*0348*/ 	.word	0x000000ff
        /*034c*/ 	.word	0x00028c68
        /*0350*/ 	.short	0x0100
        /*0352*/ 	.byte	0x08
	.zero		1


	//   ....[10]....
        /*0354*/ 	.word	0x00000590
        /*0358*/ 	.word	0x000000ff
        /*035c*/ 	.word	0x00028c70
        /*0360*/ 	.short	0x0100
        /*0362*/ 	.byte	0x06
	.zero		1


	//   ....[11]....
        /*0364*/ 	.word	0x000005a0
        /*0368*/ 	.word	0x000000ff
        /*036c*/ 	.word	0x00028c80
        /*0370*/ 	.short	0x0100
        /*0372*/ 	.byte	0x06
	.zero		1


	//   ....[12]....
        /*0374*/ 	.word	0x000005b0
        /*0378*/ 	.word	0x000000ff
        /*037c*/ 	.word	0x00028c78
        /*0380*/ 	.short	0x0100
        /*0382*/ 	.byte	0x06
	.zero		1


	//   ....[13]....
        /*0384*/ 	.word	0x000005c0
        /*0388*/ 	.word	0x000000ff
        /*038c*/ 	.word	0x00028c88
        /*0390*/ 	.short	0x0100
        /*0392*/ 	.byte	0x06
	.zero		1


	//   ....[14]....
        /*0394*/ 	.word	0x000006f0
        /*0398*/ 	.word	0x000000ff
        /*039c*/ 	.word	0x00028c90
        /*03a0*/ 	.short	0x0100
        /*03a2*/ 	.byte	0x08
	.zero		1


	//   ....[15]....
        /*03a4*/ 	.word	0x00000700
        /*03a8*/ 	.word	0x000000ff
        /*03ac*/ 	.word	0x00028ca0
        /*03b0*/ 	.short	0x0100
        /*03b2*/ 	.byte	0x08
	.zero		1


	//   ....[16]....
        /*03b4*/ 	.word	0x00000710
        /*03b8*/ 	.word	0x000000ff
        /*03bc*/ 	.word	0x00028c98
        /*03c0*/ 	.short	0x0100
        /*03c2*/ 	.byte	0x08
	.zero		1


	//   ....[17]....
        /*03c4*/ 	.word	0x00000720
        /*03c8*/ 	.word	0x000000ff
        /*03cc*/ 	.word	0x00028ca8
        /*03d0*/ 	.short	0x0100
        /*03d2*/ 	.byte	0x08
	.zero		1


	//   ....[18]....
        /*03d4*/ 	.word	0x00000850
        /*03d8*/ 	.word	0x000000ff
        /*03dc*/ 	.word	0x00028cb0
        /*03e0*/ 	.short	0x0100
        /*03e2*/ 	.byte	0x08
	.zero		1


	//   ....[19]....
        /*03e4*/ 	.word	0x00000860
        /*03e8*/ 	.word	0x000000ff
        /*03ec*/ 	.word	0x00028cc0
        /*03f0*/ 	.short	0x0100
        /*03f2*/ 	.byte	0x08
	.zero		1


	//   ....[20]....
        /*03f4*/ 	.word	0x00000870
        /*03f8*/ 	.word	0x000000ff
        /*03fc*/ 	.word	0x00028cb8
        /*0400*/ 	.short	0x0100
        /*0402*/ 	.byte	0x08
	.zero		1


	//   ....[21]....
        /*0404*/ 	.word	0x00000880
        /*0408*/ 	.word	0x000000ff
        /*040c*/ 	.word	0x00028cc8
        /*0410*/ 	.short	0x0100
        /*0412*/ 	.byte	0x08
	.zero		1


	//   ....[22]....
        /*0414*/ 	.word	0x00001410
        /*0418*/ 	.word	0x000000ff
        /*041c*/ 	.word	0x00028c50
        /*0420*/ 	.short	0x010a
        /*0422*/ 	.byte	0x05
	.zero		1


	//   ....[23]....
        /*0424*/ 	.word	0x00001700
        /*0428*/ 	.word	0x00000005
        /*042c*/ 	.word	0x00000000
        /*0430*/ 	.short	0x0101
        /*0432*/ 	.byte	0x3f
	.zero		1


	//   ....[24]....
        /*0434*/ 	.word	0x00002050
        /*0438*/ 	.word	0x000000ff
        /*043c*/ 	.word	0x00028c50
        /*0440*/ 	.short	0x010a
        /*0442*/ 	.byte	0x07
	.zero		1


	//   ....[25]....
        /*0444*/ 	.word	0x00002090
        /*0448*/ 	.word	0x000000ff
        /*044c*/ 	.word	0x00028c50
        /*0450*/ 	.short	0x010a
        /*0452*/ 	.byte	0x07
	.zero		1


	//   ....[26]....
        /*0454*/ 	.word	0x00002260
        /*0458*/ 	.word	0x00000005
        /*045c*/ 	.word	0x00000000
        /*0460*/ 	.short	0x0101
        /*0462*/ 	.byte	0x3f
	.zero		1


	//   ....[27]....
        /*0464*/ 	.word	0x000033b0
        /*0468*/ 	.word	0x000000ff
        /*046c*/ 	.word	0x00028c00
        /*0470*/ 	.short	0x010a
        /*0472*/ 	.byte	0x24
	.zero		1


	//   ....[28]....
        /*0474*/ 	.word	0x00003530
        /*0478*/ 	.word	0x000000ff
        /*047c*/ 	.word	0x00028c30
        /*0480*/ 	.short	0x010a
        /*0482*/ 	.byte	0x24
	.zero		1


	//   ....[29]....
        /*0484*/ 	.word	0x000035a0
        /*0488*/ 	.word	0x000000ff
        /*048c*/ 	.word	0x00028c30
        /*0490*/ 	.short	0x010a
        /*0492*/ 	.byte	0x24
	.zero		1


	//   ....[30]....
        /*0494*/ 	.word	0x00004750
        /*0498*/ 	.word	0x00000007
        /*049c*/ 	.word	0x00000000
        /*04a0*/ 	.short	0x0101
        /*04a2*/ 	.byte	0x3f
	.zero		1


	//   ....[31]....
        /*04a4*/ 	.word	0x00004b90
        /*04a8*/ 	.word	0x000000ff
        /*04ac*/ 	.word	0x00028c50
        /*04b0*/ 	.short	0x010a
        /*04b2*/ 	.byte	0x24
	.zero		1


	//   ....[32]....
        /*04b4*/ 	.word	0x00004be0
        /*04b8*/ 	.word	0x000000ff
        /*04bc*/ 	.word	0x00028c50
        /*04c0*/ 	.short	0x010a
        /*04c2*/ 	.byte	0x24
	.zero		1


	//   ....[33]....
        /*04c4*/ 	.word	0x00004e70
        /*04c8*/ 	.word	0x0000000e
        /*04cc*/ 	.word	0x00000000
        /*04d0*/ 	.short	0x0101
        /*04d2*/ 	.byte	0x3f
	.zero		1


	//   ....[34]....
        /*04d4*/ 	.word	0x00004f70
        /*04d8*/ 	.word	0x000000ff
        /*04dc*/ 	.word	0x00028c30
        /*04e0*/ 	.short	0x010a
        /*04e2*/ 	.byte	0x07
	.zero		1


	//   ....[35]....
        /*04e4*/ 	.word	0x00004fb0
        /*04e8*/ 	.word	0x000000ff
        /*04ec*/ 	.word	0x00028c30
        /*04f0*/ 	.short	0x010a
        /*04f2*/ 	.byte	0x07
	.zero		1


	//   ....[36]....
        /*04f4*/ 	.word	0x00005dc0
        /*04f8*/ 	.word	0x00000098
        /*04fc*/ 	.word	0x00000000
        /*0500*/ 	.short	0x0101
        /*0502*/ 	.byte	0x3f
	.zero		1


	//   ....[37]....
        /*0504*/ 	.word	0x00006830
        /*0508*/ 	.word	0x000000ff
        /*050c*/ 	.word	0x00028c50
        /*0510*/ 	.short	0x010a
        /*0512*/ 	.byte	0x07
	.zero		1


	//   ....[38]....
        /*0514*/ 	.word	0x00006870
        /*0518*/ 	.word	0x000000ff
        /*051c*/ 	.word	0x00028c50
        /*0520*/ 	.short	0x010a
        /*0522*/ 	.byte	0x07
	.zero		1


	//   ....[39]....
        /*0524*/ 	.word	0x00006af0
        /*0528*/ 	.word	0x000000ab
        /*052c*/ 	.word	0x00000000
        /*0530*/ 	.short	0x0101
        /*0532*/ 	.byte	0x3f
	.zero		1


	//   ....[40]....
        /*0534*/ 	.word	0x00007660
        /*0538*/ 	.word	0x000000ff
        /*053c*/ 	.word	0x00000000
        /*0540*/ 	.short	0x0101
        /*0542*/ 	.byte	0x04
	.zero		1


	//   ....[41]....
        /*0544*/ 	.word	0x0000a8c0
        /*0548*/ 	.word	0x000000ff
        /*054c*/ 	.word	0x00028c40
        /*0550*/ 	.short	0x010a
        /*0552*/ 	.byte	0x26
	.zero		1


	//   ....[42]....
        /*0554*/ 	.word	0x0000b240
        /*0558*/ 	.word	0x000000ff
        /*055c*/ 	.word	0x00028c00
        /*0560*/ 	.short	0x0107
        /*0562*/ 	.byte	0x26
	.zero		1


	//   ....[43]....
        /*0564*/ 	.word	0x0000b280
        /*0568*/ 	.word	0x000000ff
        /*056c*/ 	.word	0x00028c00
        /*0570*/ 	.short	0x0101
        /*0572*/ 	.byte	0x26
	.zero		1


	//   ....[44]....
        /*0574*/ 	.word	0x0000b290
        /*0578*/ 	.word	0x000000ff
        /*057c*/ 	.word	0x00028c20
        /*0580*/ 	.short	0x010a
        /*0582*/ 	.byte	0x26
	.zero		1


	//   ....[45]....
        /*0584*/ 	.word	0x0000b2f0
        /*0588*/ 	.word	0x000000ff
        /*058c*/ 	.word	0x00028c60
        /*0590*/ 	.short	0x010a
        /*0592*/ 	.byte	0x26
	.zero		1


	//   ....[46]....
        /*0594*/ 	.word	0x0000be80
        /*0598*/ 	.word	0x000000ff
        /*059c*/ 	.word	0x00028c48
        /*05a0*/ 	.short	0x010a
        /*05a2*/ 	.byte	0x26
	.zero		1


	//   ....[47]....
        /*05a4*/ 	.word	0x0000c050
        /*05a8*/ 	.word	0x000000ff
        /*05ac*/ 	.word	0x00028c68
        /*05b0*/ 	.short	0x010a
        /*05b2*/ 	.byte	0x26
	.zero		1


	//   ....[48]....
        /*05b4*/ 	.word	0x0000c9f0
        /*05b8*/ 	.word	0x000000ff
        /*05bc*/ 	.word	0x00028c40
        /*05c0*/ 	.short	0x010a
        /*05c2*/ 	.byte	0x26
	.zero		1


	//   ....[49]....
        /*05c4*/ 	.word	0x0000cbd0
        /*05c8*/ 	.word	0x000000ff
        /*05cc*/ 	.word	0x00028c60
        /*05d0*/ 	.short	0x010a
        /*05d2*/ 	.byte	0x26
	.zero		1


	//   ....[50]....
        /*05d4*/ 	.word	0x0000d5b0
        /*05d8*/ 	.word	0x000000ff
        /*05dc*/ 	.word	0x00028c48
        /*05e0*/ 	.short	0x010a
        /*05e2*/ 	.byte	0x26
	.zero		1


	//   ....[51]....
        /*05e4*/ 	.word	0x0000d790
        /*05e8*/ 	.word	0x000000ff
        /*05ec*/ 	.word	0x00028c68
        /*05f0*/ 	.short	0x010a
        /*05f2*/ 	.byte	0x26
	.zero		1


	//   ....[52]....
        /*05f4*/ 	.word	0x0000dfb0
        /*05f8*/ 	.word	0x00000002
        /*05fc*/ 	.word	0x00028c20
        /*0600*/ 	.short	0x010a
        /*0602*/ 	.byte	0x3f
	.zero		1


	//   ....[53]....
        /*0604*/ 	.word	0x0000e130
        /*0608*/ 	.word	0x00000007
        /*060c*/ 	.word	0x00000000
        /*0610*/ 	.short	0x010a
        /*0612*/ 	.byte	0x3f
	.zero		1


	//   ....[54]....
        /*0614*/ 	.word	0x0000e1a0
        /*0618*/ 	.word	0x00000005
        /*061c*/ 	.word	0x00000000
        /*0620*/ 	.short	0x010a
        /*0622*/ 	.byte	0x3f
	.zero		1


	//   ....[55]....
        /*0624*/ 	.word	0x0000e200
        /*0628*/ 	.word	0x00000005
        /*062c*/ 	.word	0x00000000
        /*0630*/ 	.short	0x010a
        /*0632*/ 	.byte	0x3f
	.zero		1


	//   ....[56]....
        /*0634*/ 	.word	0x0000e230
        /*0638*/ 	.word	0x00000003
        /*063c*/ 	.word	0x00000000
        /*0640*/ 	.short	0x010a
        /*0642*/ 	.byte	0x3f
	.zero		1


	//   ....[57]....
        /*0644*/ 	.word	0x0000e2a0
        /*0648*/ 	.word	0x00000006
        /*064c*/ 	.word	0x00028c50
        /*0650*/ 	.short	0x010a
        /*0652*/ 	.byte	0x3f
	.zero		1


	//   ....[58]....
        /*0654*/ 	.word	0x0000e300
        /*0658*/ 	.word	0x00000006
        /*065c*/ 	.word	0x00028c50
        /*0660*/ 	.short	0x010a
        /*0662*/ 	.byte	0x3f
	.zero		1


	//   ....[59]....
        /*0664*/ 	.word	0x0000e360
        /*0668*/ 	.word	0x00000006
        /*066c*/ 	.word	0x00028c00
        /*0670*/ 	.short	0x010a
        /*0672*/ 	.byte	0x3f
	.zero		1


	//   ....[60]....
        /*0674*/ 	.word	0x0000e3c0
        /*0678*/ 	.word	0x00000008
        /*067c*/ 	.word	0x00028c30
        /*0680*/ 	.short	0x010a
        /*0682*/ 	.byte	0x3f
	.zero		1


	//   ....[61]....
        /*0684*/ 	.word	0x0000e410
        /*0688*/ 	.word	0x0000000e
        /*068c*/ 	.word	0x00028c50
        /*0690*/ 	.short	0x010a
        /*0692*/ 	.byte	0x3f
	.zero		1


	//   ....[62]....
        /*0694*/ 	.word	0x0000e470
        /*0698*/ 	.word	0x00000005
        /*069c*/ 	.word	0x00028c30
        /*06a0*/ 	.short	0x010a
        /*06a2*/ 	.byte	0x3f
	.zero		1


	//   ....[63]....
        /*06a4*/ 	.word	0x0000e4c0
        /*06a8*/ 	.word	0x000000ab
        /*06ac*/ 	.word	0x00028c50
        /*06b0*/ 	.short	0x010a
        /*06b2*/ 	.byte	0x3f
	.zero		1


	//   ....[64]....
        /*06b4*/ 	.word	0x0000e620
        /*06b8*/ 	.word	0x00000003
        /*06bc*/ 	.word	0x00028c40
        /*06c0*/ 	.short	0x010a
        /*06c2*/ 	.byte	0x3f
	.zero		1


	//   ....[65]....
        /*06c4*/ 	.word	0x0000eba0
        /*06c8*/ 	.word	0x00000003
        /*06cc*/ 	.word	0x00028c20
        /*06d0*/ 	.short	0x010a
        /*06d2*/ 	.byte	0x3f
	.zero		1


	//   ....[66]....
        /*06d4*/ 	.word	0x0000ec00
        /*06d8*/ 	.word	0x00000003
        /*06dc*/ 	.word	0x00028c60
        /*06e0*/ 	.short	0x010a
        /*06e2*/ 	.byte	0x3f
	.zero		1


	//   ....[67]....
        /*06e4*/ 	.word	0x0000ec60
        /*06e8*/ 	.word	0x00000003
        /*06ec*/ 	.word	0x00028c48
        /*06f0*/ 	.short	0x010a
        /*06f2*/ 	.byte	0x3f
	.zero		1


	//   ....[68]....
        /*06f4*/ 	.word	0x0000ecc0
        /*06f8*/ 	.word	0x00000003
        /*06fc*/ 	.word	0x00028c68
        /*0700*/ 	.short	0x010a
        /*0702*/ 	.byte	0x3f
	.zero		1


	//   ....[69]....
        /*0704*/ 	.word	0x0000ed20
        /*0708*/ 	.word	0x00000003
        /*070c*/ 	.word	0x00028c40
        /*0710*/ 	.short	0x010a
        /*0712*/ 	.byte	0x3f
	.zero		1


	//   ....[70]....
        /*0714*/ 	.word	0x0000ed80
        /*0718*/ 	.word	0x00000003
        /*071c*/ 	.word	0x00028c60
        /*0720*/ 	.short	0x010a
        /*0722*/ 	.byte	0x3f
	.zero		1


	//   ....[71]....
        /*0724*/ 	.word	0x0000ede0
        /*0728*/ 	.word	0x00000003
        /*072c*/ 	.word	0x00028c48
        /*0730*/ 	.short	0x010a
        /*0732*/ 	.byte	0x3f
	.zero		1


	//   ....[72]....
        /*0734*/ 	.word	0x0000ee40
        /*0738*/ 	.word	0x00000003
        /*073c*/ 	.word	0x00028c68
        /*0740*/ 	.short	0x010a
        /*0742*/ 	.byte	0x3f
	.zero		1


	//   ....[73]....
        /*0744*/ 	.word	0x0000ee90
        /*0748*/ 	.word	0x00000002
        /*074c*/ 	.word	0x00028c20
        /*0750*/ 	.short	0x010a
        /*0752*/ 	.byte	0x3f
	.zero		1


	//   ....[74]....
        /*0754*/ 	.word	0x0000f030
        /*0758*/ 	.word	0x00000007
        /*075c*/ 	.word	0x00000000
        /*0760*/ 	.short	0x010a
        /*0762*/ 	.byte	0x3f
	.zero		1


	//   ....[75]....
        /*0764*/ 	.word	0x0000f080
        /*0768*/ 	.word	0x00000005
        /*076c*/ 	.word	0x00000000
        /*0770*/ 	.short	0x010a
        /*0772*/ 	.byte	0x3f
	.zero		1


	//   ....[76]....
        /*0774*/ 	.word	0x0000f0d0
        /*0778*/ 	.word	0x00000005
        /*077c*/ 	.word	0x00000000
        /*0780*/ 	.short	0x010a
        /*0782*/ 	.byte	0x3f
	.zero		1


	//----- nvinfo : EIATTR_NUM_MBARRIERS
	.align		4
.L_150:
        /*0784*/ 	.byte	0x03, 0x38
        /*0786*/ 	.short	0x0016


	//----- nvinfo : EIATTR_EXIT_INSTR_OFFSETS
	.align		4
        /*0788*/ 	.byte	0x04, 0x1c
        /*078a*/ 	.short	(.L_152 - .L_151)


	//   ....[0]....
.L_151:
        /*078c*/ 	.word	0x0000e280


	//----- nvinfo : EIATTR_MAX_THREADS
	.align		4
.L_152:
        /*0790*/ 	.byte	0x04, 0x05
        /*0792*/ 	.short	(.L_154 - .L_153)
.L_153:
        /*0794*/ 	.word	0x00000180
        /*0798*/ 	.word	0x00000001
        /*079c*/ 	.word	0x00000001


	//----- nvinfo : EIATTR_CRS_STACK_SIZE
	.align		4
.L_154:
        /*07a0*/ 	.byte	0x04, 0x1e
        /*07a2*/ 	.short	(.L_156 - .L_155)
.L_155:
        /*07a4*/ 	.word	0x00000000


	//----- nvinfo : EIATTR_CBANK_PARAM_SIZE
	.align		4
.L_156:
        /*07a8*/ 	.byte	0x03, 0x19
        /*07aa*/ 	.short	0x0a70


	//----- nvinfo : EIATTR_PARAM_CBANK
	.align		4
        /*07ac*/ 	.byte	0x04, 0x0a
        /*07ae*/ 	.short	(.L_158 - .L_157)
	.align		4
.L_157:
        /*07b0*/ 	.word	index@(.nv.constant0._ZN7cutlass13device_kernelIN5flash11enable_sm90INS1_16FlashAttnFwdSm90INS1_25CollectiveMainloopFwdSm90ILi2EN4cute5tupleIJNS5_1CILi1EEES8_S8_EEENS6_IJNS7_ILi64EEESA_SA_EEELi512ENS_10bfloat16_tEfNS_4arch4Sm90ELb0ELb0ELb1ELb0ELb0ELb0ELb0ELb0ELb0ELb1ELb1ELb0EEENS1_21CollectiveEpilogueFwdINS6_IJSA_NS7_ILi512EEESA_EEES9_SC_SE_Li256ELb0ELb1ELb1ELb0EEENS1_19SingleTileSchedulerILb0ELb1ELb1ELi64EEEEEEEEEvNT_6ParamsE)
        /*07b4*/ 	.short	0x0210
        /*07b6*/ 	.short	0x0a70


	//----- nvinfo : EIATTR_SW_WAR
	.align		4
.L_158:
        /*07b8*/ 	.byte	0x04, 0x36
        /*07ba*/ 	.short	(.L_160 - .L_159)
.L_159:
        /*07bc*/ 	.word	0x00000008
.L_160:


//--------------------- .nv.info._ZN7cutlass13device_kernelIN5flash11enable_sm90INS1_16FlashAttnFwdSm90INS1_25CollectiveMainloopFwdSm90ILi2EN4cute5tupleIJNS5_1CILi1EEES8_S8_EEENS6_IJNS7_ILi64EEESA_SA_EEELi512ENS_10bfloat16_tEfNS_4arch4Sm90ELb0ELb0ELb1ELb0ELb0ELb0ELb1ELb0ELb0ELb1ELb1ELb0EEENS1_21CollectiveEpilogueFwdINS6_IJSA_NS7_ILi512EEESA_EEES9_SC_SE_Li256ELb0ELb1ELb1ELb0EEENS1_19SingleTileSchedulerILb0ELb1ELb1ELi64EEEEEEEEEvNT_6ParamsE --------------------------
	.section	.nv.info._ZN7cutlass13device_kernelIN5flash11enable_sm90INS1_16FlashAttnFwdSm90INS1_25CollectiveMainloopFwdSm90ILi2EN4cute5tupleIJNS5_1CILi1EEES8_S8_EEENS6_IJNS7_ILi64EEESA_SA_EEELi512ENS_10bfloat16_tEfNS_4arch4Sm90ELb0ELb0ELb1ELb0ELb0ELb0ELb1ELb0ELb0ELb1ELb1ELb0EEENS1_21CollectiveEpilogueFwdINS6_IJSA_NS7_ILi512EEESA_EEES9_SC_SE_Li256ELb0ELb1ELb1ELb0EEENS1_19SingleTileSchedulerILb0ELb1ELb1ELi64EEEEEEEEEvNT_6ParamsE,"",@"SHT_CUDA_INFO"
	.sectionflags	@""
	.align	4


	//----- nvinfo : EIATTR_CUDA_API_VERSION
	.align		4
        /*0000*/ 	.byte	0x04, 0x37
        /*0002*/ 	.short	(.L_162 - .L_161)
.L_161:
        /*0004*/ 	.word	0x00000082


	//----- nvinfo : EIATTR_KPARAM_INFO
	.align		4
.L_162:
        /*0008*/ 	.byte	0x04, 0x17
        /*000a*/ 	.short	(.L_164 - .L_163)
.L_163:
        /*000c*/ 	.word	0x00000000
        /*0010*/ 	.short	0x0000
        /*0012*/ 	.short	0x0070
        /*0014*/ 	.byte	0x00, 0xf0, 0x01, 0x2c


	//----- nvinfo : EIATTR_SPARSE_MMA_MASK
	.align		4
.L_164:
        /*0018*/ 	.byte	0x03, 0x50
        /*001a*/ 	.short	0x0000


	//----- nvinfo : EIATTR_MAXREG_COUNT
	.align		4
        /*001c*/ 	.byte	0x03, 0x1b
        /*001e*/ 	.short	0x00a8


	//----- nvinfo : EIATTR_NUM_BARRIERS
	.align		4
        /*0020*/ 	.byte	0x02, 0x4c
        /*0022*/ 	.byte	0x10
	.zero		1


	//----- nvinfo : EIATTR_EXTERNS
	.align		4
        /*0024*/ 	.byte	0x04, 0x0f
        /*0026*/ 	.short	(.L_166 - .L_165)


	//   ....[0]....
	.align		4
.L_165:
        /*0028*/ 	.word	index@(__assertfail)


	//----- nvinfo : EIATTR_ANNOTATIONS
	.align		4
.L_166:
        /*002c*/ 	.byte	0x04, 0x55
        /*002e*/ 	.short	(.L_168 - .L_167)


	//   ....[0]....
.L_167:
        /* <DEDUP_REMOVED lines=16> */
        /*0124*/ 	.byte	0xe0, 0x2b, 0x01, 0x00


	//----- nvinfo : EIATTR_MERCURY_ISA_VERSION
	.align		4
.L_168:
        /*0128*/ 	.byte	0x03, 0x5f
        /*012a*/ 	.short	0x0101


	//----- nvinfo : EIATTR_INT_WARP_WIDE_INSTR_OFFSETS
	.align		4
        /*012c*/ 	.byte	0x04, 0x31
        /*012e*/ 	.short	(.L_170 - .L_169)


	//   ....[0]....
.L_169:
        /*0130*/ 	.word	0x00000130


	//   ....[1]....
        /*0134*/ 	.word	0x00000170


	//   ....[2]....
        /*0138*/ 	.word	0x000001e0


	//   ....[3]....
        /*013c*/ 	.word	0x000001f0


	//----- nvinfo : EIATTR_COOP_GROUP_MASK_REGIDS
	.align		4
.L_170:
        /*0140*/ 	.byte	0x04, 0x29
        /*0142*/ 	.short	(.L_172 - .L_171)


	//   ....[0]....
.L_171:
        /*0144*/ 	.word	0xffffffff


	//   ....[1]....
        /*0148*/ 	.word	0xffffffff


	//   ....[2]....
        /*014c*/ 	.word	0xffffffff


	//   ....[3]....
        /*0150*/ 	.word	0xffffffff


	//   ....[4]....
        /*0154*/ 	.word	0xffffffff


	//   ....[5]....
        /*0158*/ 	.word	0xffffffff


	//   ....[6]....
        /*015c*/ 	.word	0xffffffff


	//   ....[7]....
        /*0160*/ 	.word	0xffffffff


	//   ....[8]....
        /*0164*/ 	.word	0xffffffff


	//   ....[9]....
        /*0168*/ 	.word	0xffffffff


	//   ....[10]....
        /*016c*/ 	.word	0xffffffff


	//   ....[11]....
        /*0170*/ 	.word	0xffffffff


	//   ....[12]....
        /*0174*/ 	.word	0xffffffff


	//   ....[13]....
        /*0178*/ 	.word	0xffffffff


	//   ....[14]....
        /*017c*/ 	.word	0xffffffff


	//   ....[15]....
        /*0180*/ 	.word	0xffffffff


	//   ....[16]....
        /*0184*/ 	.word	0xffffffff


	//   ....[17]....
        /*0188*/ 	.word	0xffffffff


	//   ....[18]....
        /*018c*/ 	.word	0xffffffff


	//   ....[19]....
        /*0190*/ 	.word	0xffffffff


	//   ....[20]....
        /*0194*/ 	.word	0xffffffff


	//   ....[21]....
        /*0198*/ 	.word	0xffffffff


	//   ....[22]....
        /*019c*/ 	.word	0xffffffff


	//   ....[23]....
        /*01a0*/ 	.word	0xffffffff


	//   ....[24]....
        /*01a4*/ 	.word	0xffffffff


	//   ....[25]....
        /*01a8*/ 	.word	0xffffffff


	//   ....[26]....
        /*01ac*/ 	.word	0xffffffff


	//   ....[27]....
        /*01b0*/ 	.word	0xffffffff


	//   ....[28]....
        /*01b4*/ 	.word	0xffffffff


	//   ....[29]....
        /*01b8*/ 	.word	0xffffffff


	//   ....[30]....
        /*01bc*/ 	.word	0xffffffff


	//   ....[31]....
        /*01c0*/ 	.word	0xffffffff


	//   ....[32]....
        /*01c4*/ 	.word	0xffffffff


	//   ....[33]....
        /*01c8*/ 	.word	0xffffffff


	//   ....[34]....
        /*01cc*/ 	.word	0xffffffff


	//   ....[35]....
        /*01d0*/ 	.word	0xffffffff


	//   ....[36]....
        /*01d4*/ 	.word	0xffffffff


	//   ....[37]....
        /*01d8*/ 	.word	0xffffffff


	//   ....[38]....
        /*01dc*/ 	.word	0xffffffff


	//   ....[39]....
        /*01e0*/ 	.word	0xffffffff


	//   ....[40]....
        /*01e4*/ 	.word	0xffffffff


	//   ....[41]....
        /*01e8*/ 	.word	0xffffffff


	//   ....[42]....
        /*01ec*/ 	.word	0xffffffff


	//   ....[43]....
        /*01f0*/ 	.word	0xffffffff


	//   ....[44]....
        /*01f4*/ 	.word	0xffffffff


	//   ....[45]....
        /*01f8*/ 	.word	0xffffffff


	//   ....[46]....
        /*01fc*/ 	.word	0xffffffff


	//   ....[47]....
        /*0200*/ 	.word	0xffffffff


	//   ....[48]....
        /*0204*/ 	.word	0xffffffff


	//   ....[49]....
        /*0208*/ 	.word	0xffffffff


	//   ....[50]....
        /*020c*/ 	.word	0xffffffff


	//   ....[51]....
        /*0210*/ 	.word	0xffffffff


	//   ....[52]....
        /*0214*/ 	.word	0xffffffff


	//   ....[53]....
        /*0218*/ 	.word	0x0500000f


	//   ....[54]....
        /*021c*/ 	.word	0x0500000f


	//   ....[55]....
        /*0220*/ 	.word	0x0500000f


	//   ....[56]....
        /*0224*/ 	.word	0x0500000f


	//   ....[57]....
        /*0228*/ 	.word	0x0500000f


	//   ....[58]....
        /*022c*/ 	.word	0x0500000f


	//   ....[59]....
        /*0230*/ 	.word	0x0500000f


	//   ....[60]....
        /*0234*/ 	.word	0x0500000f


	//   ....[61]....
        /*0238*/ 	.word	0x0500000f


	//   ....[62]....
        /*023c*/ 	.word	0x0500000f


	//   ....[63]....
        /*0240*/ 	.word	0x0500000f


	//   ....[64]....
        /*0244*/ 	.word	0x0500000f


	//   ....[65]....
        /*0248*/ 	.word	0x0500000f


	//   ....[66]....
        /*024c*/ 	.word	0x0500000f


	//   ....[67]....
        /*0250*/ 	.word	0x0500000f


	//   ....[68]....
        /*0254*/ 	.word	0x0500000f


	//   ....[69]....
        /*0258*/ 	.word	0x0500000f


	//   ....[70]....
        /*025c*/ 	.word	0x0500000f


	//----- nvinfo : EIATTR_COOP_GROUP_INSTR_OFFSETS
	.align		4
.L_172:
        /*0260*/ 	.byte	0x04, 0x28
        /*0262*/ 	.short	(.L_174 - .L_173)


	//   ....[0]....
.L_173:
        /*0264*/ 	.word	0x00000070


	//   ....[1]....
        /*0268*/ 	.word	0x00000140


	//   ....[2]....
        /*026c*/ 	.word	0x00000190


	//   ....[3]....
        /*0270*/ 	.word	0x000003a0


	//   ....[4]....
        /*0274*/ 	.word	0x00000500


	//   ....[5]....
        /*0278*/ 	.word	0x00000620


	//   ....[6]....
        /*027c*/ 	.word	0x00000780


	//   ....[7]....
        /*0280*/ 	.word	0x00001380


	//   ....[8]....
        /*0284*/ 	.word	0x000031d0


	//   ....[9]....
        /*0288*/ 	.word	0x00004300


	//   ....[10]....
        /*028c*/ 	.word	0x00005870


	//   ....[11]....
        /*0290*/ 	.word	0x00005900


	//   ....[12]....
        /*0294*/ 	.word	0x00005b30


	//   ....[13]....
        /*0298*/ 	.word	0x00005bb0


	//   ....[14]....
        /*029c*/ 	.word	0x000065f0


	//   ....[15]....
        /*02a0*/ 	.word	0x00007020


	//   ....[16]....
        /*02a4*/ 	.word	0x00008210


	//   ....[17]....
        /*02a8*/ 	.word	0x000082e0


	//   ....[18]....
        /*02ac*/ 	.word	0x000085b0


	//   ....[19]....
        /*02b0*/ 	.word	0x00008780


	//   ....[20]....
        /*02b4*/ 	.word	0x00009710


	//   ....[21]....
        /*02b8*/ 	.word	0x00009780


	//   ....[22]....
        /*02bc*/ 	.word	0x000097e0


	//   ....[23]....
        /*02c0*/ 	.word	0x00009810


	//   ....[24]....
        /*02c4*/ 	.word	0x00009830


	//   ....[25]....
        /*02c8*/ 	.word	0x0000a2d0


	//   ....[26]....
        /*02cc*/ 	.word	0x0000a7f0


	//   ....[27]....
        /*02d0*/ 	.word	0x0000a820


	//   ....[28]....
        /*02d4*/ 	.word	0x0000a850


	//   ....[29]....
        /*02d8*/ 	.word	0x0000a860


	//   ....[30]....
        /*02dc*/ 	.word	0x0000ad00


	//   ....[31]....
        /*02e0*/ 	.word	0x0000ad30


	//   ....[32]....
        /*02e4*/ 	.word	0x0000b9a0


	//   ....[33]....
        /*02e8*/ 	.word	0x0000b9c0


	//   ....[34]....
        /*02ec*/ 	.word	0x0000ca50


	//   ....[35]....
        /*02f0*/ 	.word	0x0000d500


	//   ....[36]....
        /*02f4*/ 	.word	0x0000de50


	//   ....[37]....
        /*02f8*/ 	.word	0x0000de70


	//   ....[38]....
        /*02fc*/ 	.word	0x0000df00


	//   ....[39]....
        /*0300*/ 	.word	0x0000df30


	//   ....[40]....
        /*0304*/ 	.word	0x0000df80


	//   ....[41]....
        /*0308*/ 	.word	0x0000dfd0


	//   ....[42]....
        /*030c*/ 	.word	0x0000e000


	//   ....[43]....
        /*0310*/ 	.word	0x0000e010


	//   ....[44]....
        /*0314*/ 	.word	0x0000e9b0


	//   ....[45]....
        /*0318*/ 	.word	0x0000e9d0


	//   ....[46]....
        /*031c*/ 	.word	0x0000e9f0


	//   ....[47]....
        /*0320*/ 	.word	0x0000eb10


	//   ....[48]....
        /*0324*/ 	.word	0x0000ecc0


	//   ....[49]....
        /*0328*/ 	.word	0x0000ecf0


	//   ....[50]....
        /*032c*/ 	.word	0x0000ee40


	//   ....[51]....
        /*0330*/ 	.word	0x0000ee50


	//   ....[52]....
        /*0334*/ 	.word	0x00011f10


	//   ....[53]....
        /*0338*/ 	.word	0x000123d0


	//   ....[54]....
        /*033c*/ 	.word	0x00012550


	//   ....[55]....
        /*0340*/ 	.word	0x000125a0


	//   ....[56]....
        /*0344*/ 	.word	0x000126b0


	//   ....[57]....
        /*0348*/ 	.word	0x00012760


	//   ....[58]....
        /*034c*/ 	.word	0x00012850


	//   ....[59]....
        /*0350*/ 	.word	0x000128b0


	//   ....[60]....
        /*0354*/ 	.word	0x000129a0


	//   ....[61]....
        /*0358*/ 	.word	0x000129f0


	//   ....[62]....
        /*035c*/ 	.word	0x00012a80


	//   ....[63]....
        /*0360*/ 	.word	0x00012ba0


	//   ....[64]....
        /*0364*/ 	.word	0x00012eb0


	//   ....[65]....
        /*0368*/ 	.word	0x00012f00


	//   ....[66]....
        /*036c*/ 	.word	0x000130f0


	//   ....[67]....
        /*0370*/ 	.word	0x00013140


	//   ....[68]....
        /*0374*/ 	.word	0x00013370


	//   ....[69]....
        /*0378*/ 	.word	0x000133c0


	//   ....[70]....
        /*037c*/ 	.word	0x000137d0


	//----- nvinfo : EIATTR_REG_RECONFIG
	.align		4
.L_174:
        /*0380*/ 	.byte	0x01, 0x54
	.zero		2


	//----- nvinfo : EIATTR_SYSCALL_OFFSETS
	.align		4
        /*0384*/ 	.byte	0x04, 0x46
        /*0386*/ 	.short	(.L_176 - .L_175)


	//   ....[0]....
.L_175:
        /*0388*/ 	.word	0x00003380


	//   ....[1]....
        /*038c*/ 	.word	0x0000d140


	//   ....[2]....
        /*0390*/ 	.word	0x0000d280


	//   ....[3]....
        /*0394*/ 	.word	0x0000d370


	//   ....[4]....
        /*0398*/ 	.word	0x0000da90


	//   ....[5]....
        /*039c*/ 	.word	0x0000e320


	//----- nvinfo : EIATTR_MBARRIER_INSTR_OFFSETS
	.align		4
.L_176:
        /*03a0*/ 	.byte	0x04, 0x39
        /*03a2*/ 	.short	(.L_178 - .L_177)


	//   ....[0]....
.L_177:
        /*03a4*/ 	.word	0x00000280
        /*03a8*/ 	.word	0x000000ff
        /*03ac*/ 	.word	0x00038800
        /*03b0*/ 	.short	0x0100
        /*03b2*/ 	.byte	0x08
	.zero		1


	//   ....[1]....
        /*03b4*/ 	.word	0x00000290
        /*03b8*/ 	.word	0x000000ff
        /*03bc*/ 	.word	0x00038810
        /*03c0*/ 	.short	0x0100
        /*03c2*/ 	.byte	0x08
	.zero		1


	//   ....[2]....
        /*03c4*/ 	.word	0x000002a0
        /*03c8*/ 	.word	0x000000ff
        /*03cc*/ 	.word	0x00038820
        /*03d0*/ 	.short	0x0100
        /*03d2*/ 	.byte	0x08
	.zero		1


	//   ....[3]....
        /*03d4*/ 	.word	0x00000350
        /*03d8*/ 	.word	0x000000ff
        /*03dc*/ 	.word	0x00038830
        /*03e0*/ 	.short	0x0100
        /*03e2*/ 	.byte	0x06
	.zero		1


	//   ....[4]....
        /*03e4*/ 	.word	0x00000360
        /*03e8*/ 	.word	0x000000ff
        /*03ec*/ 	.word	0x00038840
        /*03f0*/ 	.short	0x0100
        /*03f2*/ 	.byte	0x06
	.zero		1


	//   ....[5]....
        /*03f4*/ 	.word	0x00000370
        /*03f8*/ 	.word	0x000000ff
        /*03fc*/ 	.word	0x00038838
        /*0400*/ 	.short	0x0100
        /*0402*/ 	.byte	0x06
	.zero		1


	//   ....[6]....
        /*0404*/ 	.word	0x00000380
        /*0408*/ 	.word	0x000000ff
        /*040c*/ 	.word	0x00038848
        /*0410*/ 	.short	0x0100
        /*0412*/ 	.byte	0x06
	.zero		1


	//   ....[7]....
        /*0414*/ 	.word	0x000004b0
        /*0418*/ 	.word	0x000000ff
        /*041c*/ 	.word	0x00038850
        /*0420*/ 	.short	0x0100
        /*0422*/ 	.byte	0x08
	.zero		1


	//   ....[8]....
        /*0424*/ 	.word	0x000004c0
        /*0428*/ 	.word	0x000000ff
        /*042c*/ 	.word	0x00038860
        /*0430*/ 	.short	0x0100
        /*0432*/ 	.byte	0x08
	.zero		1


	//   ....[9]....
        /*0434*/ 	.word	0x000004d0
        /*0438*/ 	.word	0x000000ff
        /*043c*/ 	.word	0x00038858
        /*0440*/ 	.short	0x0100
        /*0442*/ 	.byte	0x08
	.zero		1


	//   ....[10]....
        /*0444*/ 	.word	0x000004e0
        /*0448*/ 	.word	0x000000ff
        /*044c*/ 	.word	0x00038868
        /*0450*/ 	.short	0x0100
        /*0452*/ 	.byte	0x08
	.zero		1


	//   ....[11]....
        /*0454*/ 	.word	0x000005d0
        /*0458*/ 	.word	0x000000ff
        /*045c*/ 	.word	0x00038870
        /*0460*/ 	.short	0x0100
        /*0462*/ 	.byte	0x06
	.zero		1


	//   ....[12]....
        /*0464*/ 	.word	0x000005e0
        /*0468*/ 	.word	0x000000ff
        /*046c*/ 	.word	0x00038880
        /*0470*/ 	.short	0x0100
        /*0472*/ 	.byte	0x06
	.zero		1


	//   ....[13]....
        /*0474*/ 	.word	0x000005f0
        /*0478*/ 	.word	0x000000ff
        /*047c*/ 	.word	0x00038878
        /*0480*/ 	.short	0x0100
        /*0482*/ 	.byte	0x06
	.zero		1


	//   ....[14]....
        /*0484*/ 	.word	0x00000600
        /*0488*/ 	.word	0x000000ff
        /*048c*/ 	.word	0x00038888
        /*0490*/ 	.short	0x0100
        /*0492*/ 	.byte	0x06
	.zero		1


	//   ....[15]....
        /*0494*/ 	.word	0x00000730
        /*0498*/ 	.word	0x000000ff
        /*049c*/ 	.word	0x00038890
        /*04a0*/ 	.short	0x0100
        /*04a2*/ 	.byte	0x08
	.zero		1


	//   ....[16]....
        /*04a4*/ 	.word	0x00000740
        /*04a8*/ 	.word	0x000000ff
        /*04ac*/ 	.word	0x000388a0
        /*04b0*/ 	.short	0x0100
        /*04b2*/ 	.byte	0x08
	.zero		1


	//   ....[17]....
        /*04b4*/ 	.word	0x00000750
        /*04b8*/ 	.word	0x000000ff
        /*04bc*/ 	.word	0x00038898
        /*04c0*/ 	.short	0x0100
        /*04c2*/ 	.byte	0x08
	.zero		1


	//   ....[18]....
        /*04c4*/ 	.word	0x00000760
        /*04c8*/ 	.word	0x000000ff
        /*04cc*/ 	.word	0x000388a8
        /*04d0*/ 	.short	0x0100
        /*04d2*/ 	.byte	0x08
	.zero		1


	//   ....[19]....
        /*04d4*/ 	.word	0x00000890
        /*04d8*/ 	.word	0x000000ff
        /*04dc*/ 	.word	0x000388b0
        /*04e0*/ 	.short	0x0100
        /*04e2*/ 	.byte	0x08
	.zero		1


	//   ....[20]....
        /*04e4*/ 	.word	0x000008a0
        /*04e8*/ 	.word	0x000000ff
        /*04ec*/ 	.word	0x000388c0
        /*04f0*/ 	.short	0x0100
        /*04f2*/ 	.byte	0x08
	.zero		1


	//   ....[21]....
        /*04f4*/ 	.word	0x000008b0
        /*04f8*/ 	.word	0x000000ff
        /*04fc*/ 	.word	0x000388b8
        /*0500*/ 	.short	0x0100
        /*0502*/ 	.byte	0x08
	.zero		1


	//   ....[22]....
        /*0504*/ 	.word	0x000008c0
        /*0508*/ 	.word	0x000000ff
        /*050c*/ 	.word	0x000388c8
        /*0510*/ 	.short	0x0100
        /*0512*/ 	.byte	0x08
	.zero		1


	//   ....[23]....
        /*0514*/ 	.word	0x00001720
        /*0518*/ 	.word	0x00000008
        /*051c*/ 	.word	0x00000000
        /*0520*/ 	.short	0x0101
        /*0522*/ 	.byte	0x3f
	.zero		1


	//   ....[24]....
        /*0524*/ 	.word	0x000021c0
        /*0528*/ 	.word	0x00000004
        /*052c*/ 	.word	0x00000000
        /*0530*/ 	.short	0x0101
        /*0532*/ 	.byte	0x3f
	.zero		1


	//   ....[25]....
        /*0534*/ 	.word	0x000033b0
        /*0538*/ 	.word	0x000000b8
        /*053c*/ 	.word	0x00038800
        /*0540*/ 	.short	0x010a
        /*0542*/ 	.byte	0x3f
	.zero		1


	//   ....[26]....
        /*0544*/ 	.word	0x00003560
        /*0548*/ 	.word	0x000000b8
        /*054c*/ 	.word	0x00038830
        /*0550*/ 	.short	0x010a
        /*0552*/ 	.byte	0x3f
	.zero		1


	//   ....[27]....
        /*0554*/ 	.word	0x000035a0
        /*0558*/ 	.word	0x000000b8
        /*055c*/ 	.word	0x00038830
        /*0560*/ 	.short	0x010a
        /*0562*/ 	.byte	0x3f
	.zero		1


	//   ....[28]....
        /*0564*/ 	.word	0x000039b0
        /*0568*/ 	.word	0x000000b8
        /*056c*/ 	.word	0x00038810
        /*0570*/ 	.short	0x010a
        /*0572*/ 	.byte	0x3f
	.zero		1


	//   ....[29]....
        /*0574*/ 	.word	0x000039f0
        /*0578*/ 	.word	0x000000b8
        /*057c*/ 	.word	0x00038850
        /*0580*/ 	.short	0x010a
        /*0582*/ 	.byte	0x3f
	.zero		1


	//   ....[30]....
        /*0584*/ 	.word	0x00003ab0
        /*0588*/ 	.word	0x000000b8
        /*058c*/ 	.word	0x00038850
        /*0590*/ 	.short	0x010a
        /*0592*/ 	.byte	0x3f
	.zero		1


	//   ....[31]....
        /*0594*/ 	.word	0x00005fc0
        /*0598*/ 	.word	0x00000018
        /*059c*/ 	.word	0x00000000
        /*05a0*/ 	.short	0x0101
        /*05a2*/ 	.byte	0x3f
	.zero		1


	//   ....[32]....
        /*05a4*/ 	.word	0x00006610
        /*05a8*/ 	.word	0x00000098
        /*05ac*/ 	.word	0x00000000
        /*05b0*/ 	.short	0x0101
        /*05b2*/ 	.byte	0x3f
	.zero		1


	//   ....[33]....
        /*05b4*/ 	.word	0x00006790
        /*05b8*/ 	.word	0x000000c3
        /*05bc*/ 	.word	0x00038830
        /*05c0*/ 	.short	0x010a
        /*05c2*/ 	.byte	0x3f
	.zero		1


	//   ....[34]....
        /*05c4*/ 	.word	0x000067e0
        /*05c8*/ 	.word	0x000000c3
        /*05cc*/ 	.word	0x00038830
        /*05d0*/ 	.short	0x010a
        /*05d2*/ 	.byte	0x3f
	.zero		1


	//   ....[35]....
        /*05d4*/ 	.word	0x00006b10
        /*05d8*/ 	.word	0x000000c3
        /*05dc*/ 	.word	0x00038850
        /*05e0*/ 	.short	0x010a
        /*05e2*/ 	.byte	0x3f
	.zero		1


	//   ....[36]....
        /*05e4*/ 	.word	0x00006b50
        /*05e8*/ 	.word	0x000000c3
        /*05ec*/ 	.word	0x00038850
        /*05f0*/ 	.short	0x010a
        /*05f2*/ 	.byte	0x3f
	.zero		1


	//   ....[37]....
        /*05f4*/ 	.word	0x00008ae0
        /*05f8*/ 	.word	0x00000098
        /*05fc*/ 	.word	0x00000000
        /*0600*/ 	.short	0x0101
        /*0602*/ 	.byte	0x3f
	.zero		1


	//   ....[38]....
        /*0604*/ 	.word	0x00009730
        /*0608*/ 	.word	0x000000c3
        /*060c*/ 	.word	0x00000000
        /*0610*/ 	.short	0x0101
        /*0612*/ 	.byte	0x3f
	.zero		1


	//   ....[39]....
        /*0614*/ 	.word	0x0000a2f0
        /*0618*/ 	.word	0x000000ff
        /*061c*/ 	.word	0x00000000
        /*0620*/ 	.short	0x0101
        /*0622*/ 	.byte	0x04
	.zero		1


	//   ....[40]....
        /*0624*/ 	.word	0x0000d750
        /*0628*/ 	.word	0x000000ff
        /*062c*/ 	.word	0x00038840
        /*0630*/ 	.short	0x010a
        /*0632*/ 	.byte	0x26
	.zero		1


	//   ....[41]....
        /*0634*/ 	.word	0x0000e130
        /*0638*/ 	.word	0x000000ff
        /*063c*/ 	.word	0x00038800
        /*0640*/ 	.short	0x0107
        /*0642*/ 	.byte	0x26
	.zero		1


	//   ....[42]....
        /*0644*/ 	.word	0x0000e1b0
        /*0648*/ 	.word	0x000000ff
        /*064c*/ 	.word	0x00038800
        /*0650*/ 	.short	0x0101
        /*0652*/ 	.byte	0x26
	.zero		1


	//   ....[43]....
        /*0654*/ 	.word	0x0000f0e0
        /*0658*/ 	.word	0x000000ff
        /*065c*/ 	.word	0x00038810
        /*0660*/ 	.short	0x0107
        /*0662*/ 	.byte	0x26
	.zero		1


	//   ....[44]....
        /*0664*/ 	.word	0x0000f140
        /*0668*/ 	.word	0x000000ff
        /*066c*/ 	.word	0x00038810
        /*0670*/ 	.short	0x0101
        /*0672*/ 	.byte	0x26
	.zero		1


	//   ....[45]....
        /*0674*/ 	.word	0x0000f150
        /*0678*/ 	.word	0x000000ff
        /*067c*/ 	.word	0x00038820
        /*0680*/ 	.short	0x010a
        /*0682*/ 	.byte	0x26
	.zero		1


	//   ....[46]....
        /*0684*/ 	.word	0x0000f1b0
        /*0688*/ 	.word	0x000000ff
        /*068c*/ 	.word	0x00038860
        /*0690*/ 	.short	0x010a
        /*0692*/ 	.byte	0x26
	.zero		1


	//   ....[47]....
        /*0694*/ 	.word	0x0000fd70
        /*0698*/ 	.word	0x000000ff
        /*069c*/ 	.word	0x00038848
        /*06a0*/ 	.short	0x010a
        /*06a2*/ 	.byte	0x26
	.zero		1


	//   ....[48]....
        /*06a4*/ 	.word	0x0000ff40
        /*06a8*/ 	.word	0x000000ff
        /*06ac*/ 	.word	0x00038868
        /*06b0*/ 	.short	0x010a
        /*06b2*/ 	.byte	0x26
	.zero		1


	//   ....[49]....
        /*06b4*/ 	.word	0x000108f0
        /*06b8*/ 	.word	0x000000ff
        /*06bc*/ 	.word	0x00038840
        /*06c0*/ 	.short	0x010a
        /*06c2*/ 	.byte	0x26
	.zero		1


	//   ....[50]....
        /*06c4*/ 	.word	0x00010ad0
        /*06c8*/ 	.word	0x000000ff
        /*06cc*/ 	.word	0x00038860
        /*06d0*/ 	.short	0x010a
        /*06d2*/ 	.byte	0x26
	.zero		1


	//   ....[51]....
        /*06d4*/ 	.word	0x000114a0
        /*06d8*/ 	.word	0x000000ff
        /*06dc*/ 	.word	0x00038848
        /*06e0*/ 	.short	0x010a
        /*06e2*/ 	.byte	0x26
	.zero		1


	//   ....[52]....
        /*06e4*/ 	.word	0x00011680
        /*06e8*/ 	.word	0x000000ff
        /*06ec*/ 	.word	0x00038868
        /*06f0*/ 	.short	0x010a
        /*06f2*/ 	.byte	0x26
	.zero		1


	//   ....[53]....
        /*06f4*/ 	.word	0x00011ea0
        /*06f8*/ 	.word	0x00000002
        /*06fc*/ 	.word	0x00038820
        /*0700*/ 	.short	0x010a
        /*0702*/ 	.byte	0x3f
	.zero		1


	//   ....[54]....
        /*0704*/ 	.word	0x00012040
        /*0708*/ 	.word	0x00000007
        /*070c*/ 	.word	0x00000000
        /*0710*/ 	.short	0x010a
        /*0712*/ 	.byte	0x3f
	.zero		1


	//   ....[55]....
        /*0714*/ 	.word	0x000120b0
        /*0718*/ 	.word	0x00000005
        /*071c*/ 	.word	0x00000000
        /*0720*/ 	.short	0x010a
        /*0722*/ 	.byte	0x3f
	.zero		1


	//   ....[56]....
        /*0724*/ 	.word	0x00012110
        /*0728*/ 	.word	0x00000005
        /*072c*/ 	.word	0x00000000
        /*0730*/ 	.short	0x010a
        /*0732*/ 	.byte	0x3f
	.zero		1


	//   ....[57]....
        /*0734*/ 	.word	0x00012140
        /*0738*/ 	.word	0x00000003
        /*073c*/ 	.word	0x00000000
        /*0740*/ 	.short	0x010a
        /*0742*/ 	.byte	0x3f
	.zero		1


	//   ....[58]....
        /*0744*/ 	.word	0x000121a0
        /*0748*/ 	.word	0x000000b8
        /*074c*/ 	.word	0x00038800
        /*0750*/ 	.short	0x010a
        /*0752*/ 	.byte	0x3f
	.zero		1


	//   ....[59]....
        /*0754*/ 	.word	0x000121f0
        /*0758*/ 	.word	0x000000b8
        /*075c*/ 	.word	0x00038830
        /*0760*/ 	.short	0x010a
        /*0762*/ 	.byte	0x3f
	.zero		1


	//   ....[60]....
        /*0764*/ 	.word	0x00012240
        /*0768*/ 	.word	0x000000b8
        /*076c*/ 	.word	0x00038810
        /*0770*/ 	.short	0x010a
        /*0772*/ 	.byte	0x3f
	.zero		1


	//   ....[61]....
        /*0774*/ 	.word	0x00012290
        /*0778*/ 	.word	0x000000b8
        /*077c*/ 	.word	0x00038850
        /*0780*/ 	.short	0x010a
        /*0782*/ 	.byte	0x3f
	.zero		1


	//   ....[62]....
        /*0784*/ 	.word	0x000122e0
        /*0788*/ 	.word	0x000000c3
        /*078c*/ 	.word	0x00038830
        /*0790*/ 	.short	0x010a
        /*0792*/ 	.byte	0x3f
	.zero		1


	//   ....[63]....
        /*0794*/ 	.word	0x00012330
        /*0798*/ 	.word	0x000000c3
        /*079c*/ 	.word	0x00038850
        /*07a0*/ 	.short	0x010a
        /*07a2*/ 	.byte	0x3f
	.zero		1


	//   ....[64]....
        /*07a4*/ 	.word	0x00012490
        /*07a8*/ 	.word	0x00000003
        /*07ac*/ 	.word	0x00038840
        /*07b0*/ 	.short	0x010a
        /*07b2*/ 	.byte	0x3f
	.zero		1


	//   ....[65]....
        /*07b4*/ 	.word	0x00013400
        /*07b8*/ 	.word	0x00000003
        /*07bc*/ 	.word	0x00038820
        /*07c0*/ 	.short	0x010a
        /*07c2*/ 	.byte	0x3f
	.zero		1


	//   ....[66]....
        /*07c4*/ 	.word	0x00013460
        /*07c8*/ 	.word	0x00000003
        /*07cc*/ 	.word	0x00038860
        /*07d0*/ 	.short	0x010a
        /*07d2*/ 	.byte	0x3f
	.zero		1


	//   ....[67]....
        /*07d4*/ 	.word	0x000134c0
        /*07d8*/ 	.word	0x00000003
        /*07dc*/ 	.word	0x00038848
        /*07e0*/ 	.short	0x010a
        /*07e2*/ 	.byte	0x3f
	.zero		1


	//   ....[68]....
        /*07e4*/ 	.word	0x00013520
        /*07e8*/ 	.word	0x00000003
        /*07ec*/ 	.word	0x00038868
        /*07f0*/ 	.short	0x010a
        /*07f2*/ 	.byte	0x3f
	.zero		1


	//   ....[69]....
        /*07f4*/ 	.word	0x00013580
        /*07f8*/ 	.word	0x00000003
        /*07fc*/ 	.word	0x00038840
        /*0800*/ 	.short	0x010a
        /*0802*/ 	.byte	0x3f
	.zero		1


	//   ....[70]....
        /*0804*/ 	.word	0x000135e0
        /*0808*/ 	.word	0x00000003
        /*080c*/ 	.word	0x00038860
        /*0810*/ 	.short	0x010a
        /*0812*/ 	.byte	0x3f
	.zero		1


	//   ....[71]....
        /*0814*/ 	.word	0x00013640
        /*0818*/ 	.word	0x00000003
        /*081c*/ 	.word	0x00038848
        /*0820*/ 	.short	0x010a
        /*0822*/ 	.byte	0x3f
	.zero		1


	//   ....[72]....
        /*0824*/ 	.word	0x000136a0
        /*0828*/ 	.word	0x00000003
        /*082c*/ 	.word	0x00038868
        /*0830*/ 	.short	0x010a
        /*0832*/ 	.byte	0x3f
	.zero		1


	//   ....[73]....
        /*0834*/ 	.word	0x000136f0
        /*0838*/ 	.word	0x00000002
        /*083c*/ 	.word	0x00038820
        /*0840*/ 	.short	0x010a
        /*0842*/ 	.byte	0x3f
	.zero		1


	//   ....[74]....
        /*0844*/ 	.word	0x00013890
        /*0848*/ 	.word	0x00000007
        /*084c*/ 	.word	0x00000000
        /*0850*/ 	.short	0x010a
        /*0852*/ 	.byte	0x3f
	.zero		1


	//   ....[75]....
        /*0854*/ 	.word	0x000138e0
        /*0858*/ 	.word	0x00000005
        /*085c*/ 	.word	0x00000000
        /*0860*/ 	.short	0x010a
        /*0862*/ 	.byte	0x3f
	.zero		1


	//   ....[76]....
        /*0864*/ 	.word	0x00013930
        /*0868*/ 	.word	0x00000005
        /*086c*/ 	.word	0x00000000
        /*0870*/ 	.short	0x010a
        /*0872*/ 	.byte	0x3f
	.zero		1


	//----- nvinfo : EIATTR_NUM_MBARRIERS
	.align		4
.L_178:
        /*0874*/ 	.byte	0x03, 0x38
        /*0876*/ 	.short	0x0017


	//----- nvinfo : EIATTR_EXIT_INSTR_OFFSETS
	.align		4
        /*0878*/ 	.byte	0x04, 0x1c
        /*087a*/ 	.short	(.L_180 - .L_179)


	//   ....[0]....
.L_179:
        /*087c*/ 	.word	0x00012190


	//----- nvinfo : EIATTR_MAX_THREADS
	.align		4
.L_180:
        /*0880*/ 	.byte	0x04, 0x05
        /*0882*/ 	.short	(.L_182 - .L_181)
.L_181:
        /*0884*/ 	.word	0x00000180
        /*0888*/ 	.word	0x00000001
        /*088c*/ 	.word	0x00000001


	//----- nvinfo : EIATTR_CRS_STACK_SIZE
	.align		4
.L_182:
        /*0890*/ 	.byte	0x04, 0x1e
        /*0892*/ 	.short	(.L_184 - .L_183)
.L_183:
        /*0894*/ 	.word	0x00000000


	//----- nvinfo : EIATTR_CBANK_PARAM_SIZE
	.align		4
.L_184:
        /*0898*/ 	.byte	0x03, 0x19
        /*089a*/ 	.short	0x0b70


	//----- nvinfo : EIATTR_PARAM_CBANK
	.align		4
        /*089c*/ 	.byte	0x04, 0x0a
        /*089e*/ 	.short	(.L_186 - .L_185)
	.align		4
.L_185:
        /*08a0*/ 	.word	index@(.nv.constant0._ZN7cutlass13device_kernelIN5flash11enable_sm90INS1_16FlashAttnFwdSm90INS1_25CollectiveMainloopFwdSm90ILi2EN4cute5tupleIJNS5_1CILi1EEES8_S8_EEENS6_IJNS7_ILi64EEESA_SA_EEELi512ENS_10bfloat16_tEfNS_4arch4Sm90ELb0ELb0ELb1ELb0ELb0ELb0ELb1ELb0ELb0ELb1ELb1ELb0EEENS1_21CollectiveEpilogueFwdINS6_IJSA_NS7_ILi512EEESA_EEES9_SC_SE_Li256ELb0ELb1ELb1ELb0EEENS1_19SingleTileSchedulerILb0ELb1ELb1ELi64EEEEEEEEEvNT_6ParamsE)
        /*08a4*/ 	.short	0x0210
        /*08a6*/ 	.short	0x0b70


	//----- nvinfo : EIATTR_SW_WAR
	.align		4
.L_186:
        /*08a8*/ 	.byte	0x04, 0x36
        /*08aa*/ 	.short	(.L_188 - .L_187)
.L_187:
        /*08ac*/ 	.word	0x00000008
.L_188:


//--------------------- .nv.info._ZN7cutlass13device_kernelIN5flash11enable_sm90INS1_16FlashAttnFwdSm90INS1_25CollectiveMainloopFwdSm90ILi2EN4cute5tupleIJNS5_1CILi1EEES8_S8_EEENS6_IJNS7_ILi64EEESA_SA_EEELi512ENS_10bfloat16_tEfNS_4arch4Sm90ELb0ELb0ELb1ELb1ELb0ELb0ELb0ELb0ELb0ELb1ELb1ELb0EEENS1_21CollectiveEpilogueFwdINS6_IJSA_NS7_ILi512EEESA_EEES9_SC_SE_Li256ELb1ELb1ELb1ELb0EEENS1_36VarlenDynamicPersistentTileSchedulerILi64ELi64ELi256ELi128ELb1ELb1ELb1ELb0ELb1ELb1EEEEEEEEEvNT_6ParamsE --------------------------
	.section	.nv.info._ZN7cutlass13device_kernelIN5flash11enable_sm90INS1_16FlashAttnFwdSm90INS1_25CollectiveMainloopFwdSm90ILi2EN4cute5tupleIJNS5_1CILi1EEES8_S8_EEENS6_IJNS7_ILi64EEESA_SA_EEELi512ENS_10bfloat16_tEfNS_4arch4Sm90ELb0ELb0ELb1ELb1ELb0ELb0ELb0ELb0ELb0ELb1ELb1ELb0EEENS1_21CollectiveEpilogueFwdINS6_IJSA_NS7_ILi512EEESA_EEES9_SC_SE_Li256ELb1ELb1ELb1ELb0EEENS1_36VarlenDynamicPersistentTileSchedulerILi64ELi64ELi256ELi128ELb1ELb1ELb1ELb0ELb1ELb1EEEEEEEEEvNT_6ParamsE,"",@"SHT_CUDA_INFO"
	.sectionflags	@""
	.align	4


	//----- nvinfo : EIATTR_CUDA_API_VERSION
	.align		4
        /*0000*/ 	.byte	0x04, 0x37
        /*0002*/ 	.short	(.L_190 - .L_189)
.L_189:
        /*0004*/ 	.word	0x00000082


	//----- nvinfo : EIATTR_KPARAM_INFO
	.align		4
.L_190:
        /*0008*/ 	.byte	0x04, 0x17
        /*000a*/ 	.short	(.L_192 - .L_191)
.L_191:
        /*000c*/ 	.word	0x00000000
        /*0010*/ 	.short	0x0000
        /*0012*/ 	.short	0x0070
        /*0014*/ 	.byte	0x00, 0xf0, 0x01, 0x2a


	//----- nvinfo : EIATTR_SPARSE_MMA_MASK
	.align		4
.L_192:
        /*0018*/ 	.byte	0x03, 0x50
        /*001a*/ 	.short	0x0000


	//----- nvinfo : EIATTR_MAXREG_COUNT
	.align		4
        /*001c*/ 	.byte	0x03, 0x1b
        /*001e*/ 	.short	0x00a8


	//----- nvinfo : EIATTR_NUM_BARRIERS
	.align		4
        /*0020*/ 	.byte	0x02, 0x4c
        /*0022*/ 	.byte	0x10
	.zero		1


	//----- nvinfo : EIATTR_EXTERNS
	.align		4
        /*0024*/ 	.byte	0x04, 0x0f
        /*0026*/ 	.short	(.L_194 - .L_193)


	//   ....[0]....
	.align		4
.L_193:
        /*0028*/ 	.word	index@(__assertfail)


	//----- nvinfo : EIATTR_ANNOTATIONS
	.align		4
.L_194:
        /*002c*/ 	.byte	0x04, 0x55
        /*002e*/ 	.short	(.L_196 - .L_195)


	//   ....[0]....
.L_195:
        /* <DEDUP_REMOVED lines=66> */


	//----- nvinfo : EIATTR_MERCURY_ISA_VERSION
	.align		4
.L_196:
        /*0438*/ 	.byte	0x03, 0x5f
        /*043a*/ 	.short	0x0101


	//----- nvinfo : EIATTR_UNUSED_LOAD_BYTE_OFFSET
	.align		4
        /*043c*/ 	.byte	0x04, 0x44
        /*043e*/ 	.short	(.L_198 - .L_197)


	//   ....[0]....
.L_197:
        /*0440*/ 	.word	0x00000a10
        /*0444*/ 	.word	0x0000fff0


	//   ....[1]....
        /*0448*/ 	.word	0x000081a0
        /*044c*/ 	.word	0x0000fff0


	//----- nvinfo : EIATTR_INT_WARP_WIDE_INSTR_OFFSETS
	.align		4
.L_198:
        /*0450*/ 	.byte	0x04, 0x31
        /*0452*/ 	.short	(.L_200 - .L_199)


	//   ....[0]....
.L_199:
        /*0454*/ 	.word	0x00000130


	//   ....[1]....
        /*0458*/ 	.word	0x00000170


	//   ....[2]....
        /*045c*/ 	.word	0x000001e0


	//   ....[3]....
        /*0460*/ 	.word	0x0000e180


	//   ....[4]....
        /*0464*/ 	.word	0x0000e210


	//   ....[5]....
        /*0468*/ 	.word	0x00012ab0


	//   ....[6]....
        /*046c*/ 	.word	0x00012b40


	//----- nvinfo : EIATTR_COOP_GROUP_MASK_REGIDS
	.align		4
.L_200:
        /*0470*/ 	.byte	0x04, 0x29
        /*0472*/ 	.short	(.L_202 - .L_201)


	//   ....[0]....
.L_201:
        /*0474*/ 	.word	0xffffffff


	//   ....[1]....
        /*0478*/ 	.word	0xffffffff


	//   ....[2]....
        /*047c*/ 	.word	0xffffffff


	//   ....[3]....
        /*0480*/ 	.word	0xffffffff


	//   ....[4]....
        /*0484*/ 	.word	0xffffffff


	//   ....[5]....
        /*0488*/ 	.word	0xffffffff


	//   ....[6]....
        /*048c*/ 	.word	0xffffffff


	//   ....[7]....
        /*0490*/ 	.word	0xffffffff


	//   ....[8]....
        /*0494*/ 	.word	0xffffffff


	//   ....[9]....
        /*0498*/ 	.word	0xffffffff


	//   ....[10]....
        /*049c*/ 	.word	0xffffffff


	//   ....[11]....
        /*04a0*/ 	.word	0xffffffff


	//   ....[12]....
        /*04a4*/ 	.word	0xffffffff


	//   ....[13]....
        /*04a8*/ 	.word	0xffffffff


	//   ....[14]....
        /*04ac*/ 	.word	0xffffffff


	//   ....[15]....
        /*04b0*/ 	.word	0xffffffff


	//   ....[16]....
        /*04b4*/ 	.word	0xffffffff


	//   ....[17]....
        /*04b8*/ 	.word	0xffffffff


	//   ....[18]....
        /*04bc*/ 	.word	0xffffffff


	//   ....[19]....
        /*04c0*/ 	.word	0xffffffff


	//   ....[20]....
        /*04c4*/ 	.word	0xffffffff


	//   ....[21]....
        /*04c8*/ 	.word	0xffffffff


	//   ....[22]....
        /*04cc*/ 	.word	0xffffffff


	//   ....[23]....
        /*04d0*/ 	.word	0xffffffff


	//   ....[24]....
        /*04d4*/ 	.word	0xffffffff


	//   ....[25]....
        /*04d8*/ 	.word	0xffffffff


	//   ....[26]....
        /*04dc*/ 	.word	0xffffffff


	//   ....[27]....
        /*04e0*/ 	.word	0xffffffff


	//   ....[28]....
        /*04e4*/ 	.word	0xffffffff


	//   ....[29]....
        /*04e8*/ 	.word	0xffffffff


	//   ....[30]....
        /*04ec*/ 	.word	0xffffffff


	//   ....[31]....
        /*04f0*/ 	.word	0xffffffff


	//   ....[32]....
        /*04f4*/ 	.word	0xffffffff


	//   ....[33]....
        /*04f8*/ 	.word	0xffffffff


	//   ....[34]....
        /*04fc*/ 	.word	0xffffffff


	//   ....[35]....
        /*0500*/ 	.word	0xffffffff


	//   ....[36]....
        /*0504*/ 	.word	0xffffffff


	//   ....[37]....
        /*0508*/ 	.word	0xffffffff


	//   ....[38]....
        /*050c*/ 	.word	0xffffffff


	//   ....[39]....
        /*0510*/ 	.word	0xffffffff


	//   ....[40]....
        /*0514*/ 	.word	0xffffffff


	//   ....[41]....
        /*0518*/ 	.word	0xffffffff


	//   ....[42]....
        /*051c*/ 	.word	0xffffffff


	//   ....[43]....
        /*0520*/ 	.word	0xffffffff


	//   ....[44]....
        /*0524*/ 	.word	0xffffffff


	//   ....[45]....
        /*0528*/ 	.word	0xffffffff


	//   ....[46]....
        /*052c*/ 	.word	0xffffffff


	//   ....[47]....
        /*0530*/ 	.word	0xffffffff


	//   ....[48]....
        /*0534*/ 	.word	0xffffffff


	//   ....[49]....
        /*0538*/ 	.word	0xffffffff


	//   ....[50]....
        /*053c*/ 	.word	0xffffffff


	//   ....[51]....
        /*0540*/ 	.word	0xffffffff


	//   ....[52]....
        /*0544*/ 	.word	0xffffffff


	//   ....[53]....
        /*0548*/ 	.word	0xffffffff


	//   ....[54]....
        /*054c*/ 	.word	0xffffffff


	//   ....[55]....
        /*0550*/ 	.word	0xffffffff


	//   ....[56]....
        /*0554*/ 	.word	0xffffffff


	//   ....[57]....
        /*0558*/ 	.word	0xffffffff


	//   ....[58]....
        /*055c*/ 	.word	0xffffffff


	//   ....[59]....
        /*0560*/ 	.word	0xffffffff


	//   ....[60]....
        /*0564*/ 	.word	0xffffffff


	//   ....[61]....
        /*0568*/ 	.word	0xffffffff


	//   ....[62]....
        /*056c*/ 	.word	0xffffffff


	//   ....[63]....
        /*0570*/ 	.word	0xffffffff


	//   ....[64]....
        /*0574*/ 	.word	0xffffffff


	//   ....[65]....
        /*0578*/ 	.word	0xffffffff


	//   ....[66]....
        /*057c*/ 	.word	0xffffffff


	//   ....[67]....
        /*0580*/ 	.word	0xffffffff


	//   ....[68]....
        /*0584*/ 	.word	0xffffffff


	//   ....[69]....
        /*0588*/ 	.word	0xffffffff


	//   ....[70]....
        /*058c*/ 	.word	0xffffffff


	//   ....[71]....
        /*0590*/ 	.word	0xffffffff


	//   ....[72]....
        /*0594*/ 	.word	0xffffffff


	//   ....[73]....
        /*0598*/ 	.word	0xffffffff


	//   ....[74]....
        /*059c*/ 	.word	0xffffffff


	//   ....[75]....
        /*05a0*/ 	.word	0xffffffff


	//   ....[76]....
        /*05a4*/ 	.word	0xffffffff


	//   ....[77]....
        /*05a8*/ 	.word	0xffffffff


	//   ....[78]....
        /*05ac*/ 	.word	0xffffffff


	//   ....[79]....
        /*05b0*/ 	.word	0xffffffff


	//   ....[80]....
        /*05b4*/ 	.word	0xffffffff


	//   ....[81]....
        /*05b8*/ 	.word	0xffffffff


	//   ....[82]....
        /*05bc*/ 	.word	0xffffffff


	//   ....[83]....
        /*05c0*/ 	.word	0xffffffff


	//   ....[84]....
        /*05c4*/ 	.word	0xffffffff


	//   ....[85]....
        /*05c8*/ 	.word	0x0500000f


	//   ....[86]....
        /*05cc*/ 	.word	0x0500000f


	//   ....[87]....
        /*05d0*/ 	.word	0x0500000f


	//   ....[88]....
        /*05d4*/ 	.word	0x0500000f


	//   ....[89]....
        /*05d8*/ 	.word	0x0500000f


	//   ....[90]....
        /*05dc*/ 	.word	0x0500000f


	//   ....[91]....
        /*05e0*/ 	.word	0x0500000f


	//   ....[92]....
        /*05e4*/ 	.word	0x0500000f


	//   ....[93]....
        /*05e8*/ 	.word	0x0500000f


	//   ....[94]....
        /*05ec*/ 	.word	0x0500000f


	//   ....[95]....
        /*05f0*/ 	.word	0x0500000f


	//   ....[96]....
        /*05f4*/ 	.word	0x0500000f


	//   ....[97]....
        /*05f8*/ 	.word	0x0500000f


	//   ....[98]....
        /*05fc*/ 	.word	0x0500000f


	//   ....[99]....
        /*0600*/ 	.word	0x0500000f


	//   ....[100]....
        /*0604*/ 	.word	0x0500000f


	//   ....[101]....
        /*0608*/ 	.word	0x0500000f


	//   ....[102]....
        /*060c*/ 	.word	0x0500000f


	//   ....[103]....
        /*0610*/ 	.word	0x0500000f


	//   ....[104]....
        /*0614*/ 	.word	0x0500000f


	//   ....[105]....
        /*0618*/ 	.word	0x0500000f


	//   ....[106]....
        /*061c*/ 	.word	0x0500000f


	//   ....[107]....
        /*0620*/ 	.word	0x0500000f


	//   ....[108]....
        /*0624*/ 	.word	0x0500000f


	//   ....[109]....
        /*0628*/ 	.word	0x0500000f


	//   ....[110]....
        /*062c*/ 	.word	0x0500000f


	//   ....[111]....
        /*0630*/ 	.word	0x0500000f


	//   ....[112]....
        /*0634*/ 	.word	0x0500000f


	//----- nvinfo : EIATTR_COOP_GROUP_INSTR_OFFSETS
	.align		4
.L_202:
        /*0638*/ 	.byte	0x04, 0x28
        /*063a*/ 	.short	(.L_204 - .L_203)


	//   ....[0]....
.L_203:
        /*063c*/ 	.word	0x00000060


	//   ....[1]....
        /*0640*/ 	.word	0x00000140


	//   ....[2]....
        /*0644*/ 	.word	0x00000190


	//   ....[3]....
        /*0648*/ 	.word	0x00000380


	//   ....[4]....
        /*064c*/ 	.word	0x000004e0


	//   ....[5]....
        /*0650*/ 	.word	0x00000600


	//   ....[6]....
        /*0654*/ 	.word	0x00000760


	//   ....[7]....
        /*0658*/ 	.word	0x00001f30


	//   ....[8]....
        /*065c*/ 	.word	0x00003f60


	//   ....[9]....
        /*0660*/ 	.word	0x00004d20


	//   ....[10]....
        /*0664*/ 	.word	0x00004da0


	//   ....[11]....
        /*0668*/ 	.word	0x00004f80


	//   ....[12]....
        /*066c*/ 	.word	0x00005050


	//   ....[13]....
        /*0670*/ 	.word	0x00005960


	//   ....[14]....
        /*0674*/ 	.word	0x00006020


	//   ....[15]....
        /*0678*/ 	.word	0x00006050


	//   ....[16]....
        /*067c*/ 	.word	0x00006980


	//   ....[17]....
        /*0680*/ 	.word	0x00006a00


	//   ....[18]....
        /*0684*/ 	.word	0x00007660


	//   ....[19]....
        /*0688*/ 	.word	0x000076b0


	//   ....[20]....
        /*068c*/ 	.word	0x00007720


	//   ....[21]....
        /*0690*/ 	.word	0x00007750


	//   ....[22]....
        /*0694*/ 	.word	0x00007780


	//   ....[23]....
        /*0698*/ 	.word	0x00008f70


	//   ....[24]....
        /*069c*/ 	.word	0x00009380


	//   ....[25]....
        /*06a0*/ 	.word	0x000093b0


	//   ....[26]....
        /*06a4*/ 	.word	0x000093d0


	//   ....[27]....
        /*06a8*/ 	.word	0x000093e0


	//   ....[28]....
        /*06ac*/ 	.word	0x0000a020


	//   ....[29]....
        /*06b0*/ 	.word	0x0000a040


	//   ....[30]....
        /*06b4*/ 	.word	0x0000a2f0


	//   ....[31]....
        /*06b8*/ 	.word	0x0000a310


	//   ....[32]....
        /*06bc*/ 	.word	0x0000aa40


	//   ....[33]....
        /*06c0*/ 	.word	0x0000aa50


	//   ....[34]....
        /*06c4*/ 	.word	0x0000b2a0


	//   ....[35]....
        /*06c8*/ 	.word	0x0000b2c0


	//   ....[36]....
        /*06cc*/ 	.word	0x0000c670


	//   ....[37]....
        /*06d0*/ 	.word	0x0000c6a0


	//   ....[38]....
        /*06d4*/ 	.word	0x0000c8d0


	//   ....[39]....
        /*06d8*/ 	.word	0x0000c8f0


	//   ....[40]....
        /*06dc*/ 	.word	0x0000cba0


	//   ....[41]....
        /*06e0*/ 	.word	0x0000cdc0


	//   ....[42]....
        /*06e4*/ 	.word	0x0000cdf0


	//   ....[43]....
        /*06e8*/ 	.word	0x0000ce20


	//   ....[44]....
        /*06ec*/ 	.word	0x0000ce50


	//   ....[45]....
        /*06f0*/ 	.word	0x0000ce80


	//   ....[46]....
        /*06f4*/ 	.word	0x0000ceb0


	//   ....[47]....
        /*06f8*/ 	.word	0x0000d050


	//   ....[48]....
        /*06fc*/ 	.word	0x0000d080


	//   ....[49]....
        /*0700*/ 	.word	0x0000d0b0


	//   ....[50]....
        /*0704*/ 	.word	0x0000d0e0


	//   ....[51]....
        /*0708*/ 	.word	0x0000d110


	//   ....[52]....
        /*070c*/ 	.word	0x0000d140


	//   ....[53]....
        /*0710*/ 	.word	0x0000d1d0


	//   ....[54]....
        /*0714*/ 	.word	0x0000d200


	//   ....[55]....
        /*0718*/ 	.word	0x0000d210


	//   ....[56]....
        /*071c*/ 	.word	0x0000d2c0


	//   ....[57]....
        /*0720*/ 	.word	0x0000e760


	//   ....[58]....
        /*0724*/ 	.word	0x0000f230


	//   ....[59]....
        /*0728*/ 	.word	0x0000f240


	//   ....[60]....
        /*072c*/ 	.word	0x0000f2e0


	//   ....[61]....
        /*0730*/ 	.word	0x0000f2f0


	//   ....[62]....
        /*0734*/ 	.word	0x0000f370


	//   ....[63]....
        /*0738*/ 	.word	0x0000f380


	//   ....[64]....
        /*073c*/ 	.word	0x0000f3d0


	//   ....[65]....
        /*0740*/ 	.word	0x0000f3f0


	//   ....[66]....
        /*0744*/ 	.word	0x00012dc0


	//   ....[67]....
        /*0748*/ 	.word	0x00012df0


	//   ....[68]....
        /*074c*/ 	.word	0x00012e60


	//   ....[69]....
        /*0750*/ 	.word	0x00012e90


	//   ....[70]....
        /*0754*/ 	.word	0x00012ec0


	//   ....[71]....
        /*0758*/ 	.word	0x00012ef0


	//   ....[72]....
        /*075c*/ 	.word	0x00012f20


	//   ....[73]....
        /*0760*/ 	.word	0x00012f50


	//   ....[74]....
        /*0764*/ 	.word	0x00013110


	//   ....[75]....
        /*0768*/ 	.word	0x00013140


	//   ....[76]....
        /*076c*/ 	.word	0x00013170


	//   ....[77]....
        /*0770*/ 	.word	0x000131a0


	//   ....[78]....
        /*0774*/ 	.word	0x000131d0


	//   ....[79]....
        /*0778*/ 	.word	0x00013200


	//   ....[80]....
        /*077c*/ 	.word	0x000132c0


	//   ....[81]....
        /*0780*/ 	.word	0x000132e0


	//   ....[82]....
        /*0784*/ 	.word	0x000132f0


	//   ....[83]....
        /*0788*/ 	.word	0x00013350


	//   ....[84]....
        /*078c*/ 	.word	0x00013a60


	//   ....[85]....
        /*0790*/ 	.word	0x00013ff0


	//   ....[86]....
        /*0794*/ 	.word	0x000141d0


	//   ....[87]....
        /*0798*/ 	.word	0x00014220


	//   ....[88]....
        /*079c*/ 	.word	0x00014280


	//   ....[89]....
        /*07a0*/ 	.word	0x00014370


	//   ....[90]....
        /*07a4*/ 	.word	0x000143d0


	//   ....[91]....
        /*07a8*/ 	.word	0x000144c0


	//   ....[92]....
        /*07ac*/ 	.word	0x00014520


	//   ....[93]....
        /*07b0*/ 	.word	0x000145f0


	//   ....[94]....
        /*07b4*/ 	.word	0x00014920


	//   ....[95]....
        /*07b8*/ 	.word	0x000149c0


	//   ....[96]....
        /*07bc*/ 	.word	0x00014b60


	//   ....[97]....
        /*07c0*/ 	.word	0x00014bd0


	//   ....[98]....
        /*07c4*/ 	.word	0x00014c40


	//   ....[99]....
        /*07c8*/ 	.word	0x00014cb0


	//   ....[100]....
        /*07cc*/ 	.word	0x00014d20


	//   ....[101]....
        /*07d0*/ 	.word	0x00014da0


	//   ....[102]....
        /*07d4*/ 	.word	0x00014e30


	//   ....[103]....
        /*07d8*/ 	.word	0x00014ed0


	//   ....[104]....
        /*07dc*/ 	.word	0x00014f40


	//   ....[105]....
        /*07e0*/ 	.word	0x00014fb0


	//   ....[106]....
        /*07e4*/ 	.word	0x00015020


	//   ....[107]....
        /*07e8*/ 	.word	0x000150a0


	//   ....[108]....
        /*07ec*/ 	.word	0x00015110


	//   ....[109]....
        /*07f0*/ 	.word	0x000151b0


	//   ....[110]....
        /*07f4*/ 	.word	0x00015200


	//   ....[111]....
        /*07f8*/ 	.word	0x00015290


	//   ....[112]....
        /*07fc*/ 	.word	0x000153c0


	//----- nvinfo : EIATTR_REG_RECONFIG
	.align		4
.L_204:
        /*0800*/ 	.byte	0x01, 0x54
	.zero		2


	//----- nvinfo : EIATTR_SYSCALL_OFFSETS
	.align		4
        /*0804*/ 	.byte	0x04, 0x46
        /*0806*/ 	.short	(.L_206 - .L_205)


	//   ....[0]....
.L_205:
        /*0808*/ 	.word	0x00004120


	//   ....[1]....
        /*080c*/ 	.word	0x0000e380


	//   ....[2]....
        /*0810*/ 	.word	0x0000e4d0


	//   ....[3]....
        /*0814*/ 	.word	0x0000e5d0


	//   ....[4]....
        /*0818*/ 	.word	0x0000ee50


	//----- nvinfo : EIATTR_MBARRIER_INSTR_OFFSETS
	.align		4
.L_206:
        /*081c*/ 	.byte	0x04, 0x39
        /*081e*/ 	.short	(.L_208 - .L_207)


	//   ....[0]....
.L_207:
        /*0820*/ 	.word	0x00000270
        /*0824*/ 	.word	0x000000ff
        /*0828*/ 	.word	0x00028c00
        /*082c*/ 	.short	0x0100
        /*082e*/ 	.byte	0x08
	.zero		1


	//   ....[1]....
        /*0830*/ 	.word	0x00000280
        /*0834*/ 	.word	0x000000ff
        /*0838*/ 	.word	0x00028c20
        /*083c*/ 	.short	0x0100
        /*083e*/ 	.byte	0x08
	.zero		1


	//   ....[2]....
        /*0840*/ 	.word	0x00000330
        /*0844*/ 	.word	0x000000ff
        /*0848*/ 	.word	0x00028c30
        /*084c*/ 	.short	0x0100
        /*084e*/ 	.byte	0x06
	.zero		1


	//   ....[3]....
        /*0850*/ 	.word	0x00000340
        /*0854*/ 	.word	0x000000ff
        /*0858*/ 	.word	0x00028c40
        /*085c*/ 	.short	0x0100
        /*085e*/ 	.byte	0x06
	.zero		1


	//   ....[4]....
        /*0860*/ 	.word	0x00000350
        /*0864*/ 	.word	0x000000ff
        /*0868*/ 	.word	0x00028c38
        /*086c*/ 	.short	0x0100
        /*086e*/ 	.byte	0x06
	.zero		1


	//   ....[5]....
        /*0870*/ 	.word	0x00000360
        /*0874*/ 	.word	0x000000ff
        /*0878*/ 	.word	0x00028c48
        /*087c*/ 	.short	0x0100
        /*087e*/ 	.byte	0x06
	.zero		1


	//   ....[6]....
        /*0880*/ 	.word	0x00000490
        /*0884*/ 	.word	0x000000ff
        /*0888*/ 	.word	0x00028c50
        /*088c*/ 	.short	0x0100
        /*088e*/ 	.byte	0x08
	.zero		1


	//   ....[7]....
        /*0890*/ 	.word	0x000004a0
        /*0894*/ 	.word	0x000000ff
        /*0898*/ 	.word	0x00028c60
        /*089c*/ 	.short	0x0100
        /*089e*/ 	.byte	0x08
	.zero		1


	//   ....[8]....
        /*08a0*/ 	.word	0x000004b0
        /*08a4*/ 	.word	0x000000ff
        /*08a8*/ 	.word	0x00028c58
        /*08ac*/ 	.short	0x0100
        /*08ae*/ 	.byte	0x08
	.zero		1


	//   ....[9]....
        /*08b0*/ 	.word	0x000004c0
        /*08b4*/ 	.word	0x000000ff
        /*08b8*/ 	.word	0x00028c68
        /*08bc*/ 	.short	0x0100
        /*08be*/ 	.byte	0x08
	.zero		1


	//   ....[10]....
        /*08c0*/ 	.word	0x000005b0
        /*08c4*/ 	.word	0x000000ff
        /*08c8*/ 	.word	0x00028c70
        /*08cc*/ 	.short	0x0100
        /*08ce*/ 	.byte	0x06
	.zero		1


	//   ....[11]....
        /*08d0*/ 	.word	0x000005c0
        /*08d4*/ 	.word	0x000000ff
        /*08d8*/ 	.word	0x00028c80
        /*08dc*/ 	.short	0x0100
        /*08de*/ 	.byte	0x06
	.zero		1


	//   ....[12]....
        /*08e0*/ 	.word	0x000005d0
        /*08e4*/ 	.word	0x000000ff
        /*08e8*/ 	.word	0x00028c78
        /*08ec*/ 	.short	0x0100
        /*08ee*/ 	.byte	0x06
	.zero		1


	//   ....[13]....
        /*08f0*/ 	.word	0x000005e0
        /*08f4*/ 	.word	0x000000ff
        /*08f8*/ 	.word	0x00028c88
        /*08fc*/ 	.short	0x0100
        /*08fe*/ 	.byte	0x06
	.zero		1


	//   ....[14]....
        /*0900*/ 	.word	0x00000710
        /*0904*/ 	.word	0x000000ff
        /*0908*/ 	.word	0x00028c90
        /*090c*/ 	.short	0x0100
        /*090e*/ 	.byte	0x08
	.zero		1


	//   ....[15]....
        /*0910*/ 	.word	0x00000720
        /*0914*/ 	.word	0x000000ff
        /*0918*/ 	.word	0x00028ca0
        /*091c*/ 	.short	0x0100
        /*091e*/ 	.byte	0x08
	.zero		1


	//   ....[16]....
        /*0920*/ 	.word	0x00000730
        /*0924*/ 	.word	0x000000ff
        /*0928*/ 	.word	0x00028c98
        /*092c*/ 	.short	0x0100
        /*092e*/ 	.byte	0x08
	.zero		1


	//   ....[17]....
        /*0930*/ 	.word	0x00000740
        /*0934*/ 	.word	0x000000ff
        /*0938*/ 	.word	0x00028ca8
        /*093c*/ 	.short	0x0100
        /*093e*/ 	.byte	0x08
	.zero		1


	//   ....[18]....
        /*0940*/ 	.word	0x00000870
        /*0944*/ 	.word	0x000000ff
        /*0948*/ 	.word	0x00028cb0
        /*094c*/ 	.short	0x0100
        /*094e*/ 	.byte	0x08
	.zero		1


	//   ....[19]....
        /*0950*/ 	.word	0x00000880
        /*0954*/ 	.word	0x000000ff
        /*0958*/ 	.word	0x00028cc0
        /*095c*/ 	.short	0x0100
        /*095e*/ 	.byte	0x08
	.zero		1


	//   ....[20]....
        /*0960*/ 	.word	0x00000890
        /*0964*/ 	.word	0x000000ff
        /*0968*/ 	.word	0x00028cb8
        /*096c*/ 	.short	0x0100
        /*096e*/ 	.byte	0x08
	.zero		1


	//   ....[21]....
        /*0970*/ 	.word	0x000008a0
        /*0974*/ 	.word	0x000000ff
        /*0978*/ 	.word	0x00028cc8
        /*097c*/ 	.short	0x0100
        /*097e*/ 	.byte	0x08
	.zero		1


	//   ....[22]....
        /*0980*/ 	.word	0x00002040
        /*0984*/ 	.word	0x000000ff
        /*0988*/ 	.word	0x00028c50
        /*098c*/ 	.short	0x010a
        /*098e*/ 	.byte	0x11
	.zero		1


	//   ....[23]....
        /*0990*/ 	.word	0x00002330
        /*0994*/ 	.word	0x00000000
        /*0998*/ 	.word	0x00000000
        /*099c*/ 	.short	0x0101
        /*099e*/ 	.byte	0x3f
	.zero		1


	//   ....[24]....
        /*09a0*/ 	.word	0x00002cc0
        /*09a4*/ 	.word	0x000000ff
        /*09a8*/ 	.word	0x00028c50
        /*09ac*/ 	.short	0x010a
        /*09ae*/ 	.byte	0x06
	.zero		1


	//   ....[25]....
        /*09b0*/ 	.word	0x00002d00
        /*09b4*/ 	.word	0x000000ff
        /*09b8*/ 	.word	0x00028c50
        /*09bc*/ 	.short	0x010a
        /*09be*/ 	.byte	0x06
	.zero		1


	//   ....[26]....
        /*09c0*/ 	.word	0x00002f50
        /*09c4*/ 	.word	0x00000000
        /*09c8*/ 	.word	0x00000000
        /*09cc*/ 	.short	0x0101
        /*09ce*/ 	.byte	0x3f
	.zero		1


	//   ....[27]....
        /*09d0*/ 	.word	0x000041a0
        /*09d4*/ 	.word	0x000000ff
        /*09d8*/ 	.word	0x00028c00
        /*09dc*/ 	.short	0x010a
        /*09de*/ 	.byte	0x26
	.zero		1


	//   ....[28]....
        /*09e0*/ 	.word	0x00004220
        /*09e4*/ 	.word	0x00000007
        /*09e8*/ 	.word	0x00028c30
        /*09ec*/ 	.short	0x010a
        /*09ee*/ 	.byte	0x3f
	.zero		1


	//   ....[29]....
        /*09f0*/ 	.word	0x00004260
        /*09f4*/ 	.word	0x00000007
        /*09f8*/ 	.word	0x00028c30
        /*09fc*/ 	.short	0x010a
        /*09fe*/ 	.byte	0x3f
	.zero		1


	//   ....[30]....
        /*0a00*/ 	.word	0x00005280
        /*0a04*/ 	.word	0x00000004
        /*0a08*/ 	.word	0x00000000
        /*0a0c*/ 	.short	0x0101
        /*0a0e*/ 	.byte	0x3f
	.zero		1


	//   ....[31]....
        /*0a10*/ 	.word	0x000056c0
        /*0a14*/ 	.word	0x00000007
        /*0a18*/ 	.word	0x00028c50
        /*0a1c*/ 	.short	0x010a
        /*0a1e*/ 	.byte	0x3f
	.zero		1


	//   ....[32]....
        /*0a20*/ 	.word	0x00005710
        /*0a24*/ 	.word	0x00000007
        /*0a28*/ 	.word	0x00028c50
        /*0a2c*/ 	.short	0x010a
        /*0a2e*/ 	.byte	0x3f
	.zero		1


	//   ....[33]....
        /*0a30*/ 	.word	0x00005980
        /*0a34*/ 	.word	0x00000007
        /*0a38*/ 	.word	0x00000000
        /*0a3c*/ 	.short	0x0101
        /*0a3e*/ 	.byte	0x3f
	.zero		1


	//   ....[34]....
        /*0a40*/ 	.word	0x00005ac0
        /*0a44*/ 	.word	0x000000ff
        /*0a48*/ 	.word	0x00028c30
        /*0a4c*/ 	.short	0x010a
        /*0a4e*/ 	.byte	0x18
	.zero		1


	//   ....[35]....
        /*0a50*/ 	.word	0x00005b00
        /*0a54*/ 	.word	0x000000ff
        /*0a58*/ 	.word	0x00028c30
        /*0a5c*/ 	.short	0x010a
        /*0a5e*/ 	.byte	0x18
	.zero		1


	//   ....[36]....
        /*0a60*/ 	.word	0x00006db0
        /*0a64*/ 	.word	0x000000a0
        /*0a68*/ 	.word	0x00000000
        /*0a6c*/ 	.short	0x0101
        /*0a6e*/ 	.byte	0x3f
	.zero		1


	//   ....[37]....
        /*0a70*/ 	.word	0x000073d0
        /*0a74*/ 	.word	0x000000ff
        /*0a78*/ 	.word	0x00028c50
        /*0a7c*/ 	.short	0x010a
        /*0a7e*/ 	.byte	0x18
	.zero		1


	//   ....[38]....
        /*0a80*/ 	.word	0x00007410
        /*0a84*/ 	.word	0x000000ff
        /*0a88*/ 	.word	0x00028c50
        /*0a8c*/ 	.short	0x010a
        /*0a8e*/ 	.byte	0x18
	.zero		1


	//   ....[39]....
        /*0a90*/ 	.word	0x00007680
        /*0a94*/ 	.word	0x00000009
        /*0a98*/ 	.word	0x00000000
        /*0a9c*/ 	.short	0x0101
        /*0a9e*/ 	.byte	0x3f
	.zero		1


	//   ....[40]....
        /*0aa0*/ 	.word	0x0000a030
        /*0aa4*/ 	.word	0x000000ff
        /*0aa8*/ 	.word	0x00000000
        /*0aac*/ 	.short	0x0101
        /*0aae*/ 	.byte	0x04
	.zero		1


	//   ....[41]....
        /*0ab0*/ 	.word	0x0000a970
        /*0ab4*/ 	.word	0x000000ff
        /*0ab8*/ 	.word	0x00000000
        /*0abc*/ 	.short	0x0101
        /*0abe*/ 	.byte	0x04
	.zero		1


	//   ....[42]....
        /*0ac0*/ 	.word	0x0000e9b0
        /*0ac4*/ 	.word	0x00000000
        /*0ac8*/ 	.word	0x00028c40
        /*0acc*/ 	.short	0x010a
        /*0ace*/ 	.byte	0x3f
	.zero		1


	//   ....[43]....
        /*0ad0*/ 	.word	0x0000f490
        /*0ad4*/ 	.word	0x00000012
        /*0ad8*/ 	.word	0x00028c00
        /*0adc*/ 	.short	0x0107
        /*0ade*/ 	.byte	0x3f
	.zero		1


	//   ....[44]....
        /*0ae0*/ 	.word	0x0000f580
        /*0ae4*/ 	.word	0x00000012
        /*0ae8*/ 	.word	0x00028c00
        /*0aec*/ 	.short	0x0101
        /*0aee*/ 	.byte	0x3f
	.zero		1


	//   ....[45]....
        /*0af0*/ 	.word	0x0000f5a0
        /*0af4*/ 	.word	0x00000012
        /*0af8*/ 	.word	0x00028c20
        /*0afc*/ 	.short	0x010a
        /*0afe*/ 	.byte	0x3f
	.zero		1


	//   ....[46]....
        /*0b00*/ 	.word	0x0000f680
        /*0b04*/ 	.word	0x00000000
        /*0b08*/ 	.word	0x00028c60
        /*0b0c*/ 	.short	0x010a
        /*0b0e*/ 	.byte	0x3f
	.zero		1


	//   ....[47]....
        /*0b10*/ 	.word	0x000102f0
        /*0b14*/ 	.word	0x00000003
        /*0b18*/ 	.word	0x00028c40
        /*0b1c*/ 	.short	0x010a
        /*0b1e*/ 	.byte	0x3f
	.zero		1


	//   ....[48]....
        /*0b20*/ 	.word	0x00010540
        /*0b24*/ 	.word	0x00000003
        /*0b28*/ 	.word	0x00028c60
        /*0b2c*/ 	.short	0x010a
        /*0b2e*/ 	.byte	0x3f
	.zero		1


	//   ....[49]....
        /*0b30*/ 	.word	0x000110f0
        /*0b34*/ 	.word	0x00000004
        /*0b38*/ 	.word	0x00028c40
        /*0b3c*/ 	.short	0x010a
        /*0b3e*/ 	.byte	0x3f
	.zero		1


	//   ....[50]....
        /*0b40*/ 	.word	0x00011340
        /*0b44*/ 	.word	0x00000004
        /*0b48*/ 	.word	0x00028c60
        /*0b4c*/ 	.short	0x010a
        /*0b4e*/ 	.byte	0x3f
	.zero		1


	//   ....[51]....
        /*0b50*/ 	.word	0x00011e80
        /*0b54*/ 	.word	0x00000004
        /*0b58*/ 	.word	0x00028c40
        /*0b5c*/ 	.short	0x010a
        /*0b5e*/ 	.byte	0x3f
	.zero		1


	//   ....[52]....
        /*0b60*/ 	.word	0x000120d0
        /*0b64*/ 	.word	0x00000004
        /*0b68*/ 	.word	0x00028c60
        /*0b6c*/ 	.short	0x010a
        /*0b6e*/ 	.byte	0x3f
	.zero		1


	//   ....[53]....
        /*0b70*/ 	.word	0x000139e0
        /*0b74*/ 	.word	0x00000000
        /*0b78*/ 	.word	0x00028c20
        /*0b7c*/ 	.short	0x010a
        /*0b7e*/ 	.byte	0x3f
	.zero		1


	//   ....[54]....
        /*0b80*/ 	.word	0x00013bd0
        /*0b84*/ 	.word	0x00000006
        /*0b88*/ 	.word	0x00000000
        /*0b8c*/ 	.short	0x010a
        /*0b8e*/ 	.byte	0x3f
	.zero		1


	//   ....[55]....
        /*0b90*/ 	.word	0x00013c00
        /*0b94*/ 	.word	0x00000007
        /*0b98*/ 	.word	0x00000000
        /*0b9c*/ 	.short	0x010a
        /*0b9e*/ 	.byte	0x3f
	.zero		1


	//   ....[56]....
        /*0ba0*/ 	.word	0x00013c60
        /*0ba4*/ 	.word	0x00000004
        /*0ba8*/ 	.word	0x00000000
        /*0bac*/ 	.short	0x010a
        /*0bae*/ 	.byte	0x3f
	.zero		1


	//   ....[57]....
        /*0bb0*/ 	.word	0x00013c90
        /*0bb4*/ 	.word	0x00000003
        /*0bb8*/ 	.word	0x00000000
        /*0bbc*/ 	.short	0x010a
        /*0bbe*/ 	.byte	0x3f
	.zero		1


	//   ....[58]....
        /*0bc0*/ 	.word	0x00013d00
        /*0bc4*/ 	.word	0x00000003
        /*0bc8*/ 	.word	0x00028c50
        /*0bcc*/ 	.short	0x010a
        /*0bce*/ 	.byte	0x3f
	.zero		1


	//   ....[59]....
        /*0bd0*/ 	.word	0x00013d60
        /*0bd4*/ 	.word	0x00000003
        /*0bd8*/ 	.word	0x00028c50
        /*0bdc*/ 	.short	0x010a
        /*0bde*/ 	.byte	0x3f
	.zero		1


	//   ....[60]....
        /*0be0*/ 	.word	0x00013dc0
        /*0be4*/ 	.word	0x00000003
        /*0be8*/ 	.word	0x00028c00
        /*0bec*/ 	.short	0x010a
        /*0bee*/ 	.byte	0x3f
	.zero		1


	//   ....[61]....
        /*0bf0*/ 	.word	0x00013e10
        /*0bf4*/ 	.word	0x00000007
        /*0bf8*/ 	.word	0x00028c30
        /*0bfc*/ 	.short	0x010a
        /*0bfe*/ 	.byte	0x3f
	.zero		1


	//   ....[62]....
        /*0c00*/ 	.word	0x00013e60
        /*0c04*/ 	.word	0x00000007
        /*0c08*/ 	.word	0x00028c50
        /*0c0c*/ 	.short	0x010a
        /*0c0e*/ 	.byte	0x3f
	.zero		1


	//   ....[63]....
        /*0c10*/ 	.word	0x00013ec0
        /*0c14*/ 	.word	0x00000000
        /*0c18*/ 	.word	0x00028c30
        /*0c1c*/ 	.short	0x010a
        /*0c1e*/ 	.byte	0x3f
	.zero		1


	//   ....[64]....
        /*0c20*/ 	.word	0x00013f10
        /*0c24*/ 	.word	0x00000009
        /*0c28*/ 	.word	0x00028c50
        /*0c2c*/ 	.short	0x010a
        /*0c2e*/ 	.byte	0x3f
	.zero		1


	//   ....[65]....
        /*0c30*/ 	.word	0x000140b0
        /*0c34*/ 	.word	0x00000000
        /*0c38*/ 	.word	0x00028c40
        /*0c3c*/ 	.short	0x010a
        /*0c3e*/ 	.byte	0x3f
	.zero		1


	//   ....[66]....
        /*0c40*/ 	.word	0x00014630
        /*0c44*/ 	.word	0x00000012
        /*0c48*/ 	.word	0x00028c20
        /*0c4c*/ 	.short	0x010a
        /*0c4e*/ 	.byte	0x3f
	.zero		1


	//   ....[67]....
        /*0c50*/ 	.word	0x00014680
        /*0c54*/ 	.word	0x00000000
        /*0c58*/ 	.word	0x00028c60
        /*0c5c*/ 	.short	0x010a
        /*0c5e*/ 	.byte	0x3f
	.zero		1


	//   ....[68]....
        /*0c60*/ 	.word	0x000146d0
        /*0c64*/ 	.word	0x00000003
        /*0c68*/ 	.word	0x00028c40
        /*0c6c*/ 	.short	0x010a
        /*0c6e*/ 	.byte	0x3f
	.zero		1


	//   ....[69]....
        /*0c70*/ 	.word	0x00014720
        /*0c74*/ 	.word	0x00000003
        /*0c78*/ 	.word	0x00028c60
        /*0c7c*/ 	.short	0x010a
        /*0c7e*/ 	.byte	0x3f
	.zero		1


	//   ....[70]....
        /*0c80*/ 	.word	0x00014770
        /*0c84*/ 	.word	0x00000004
        /*0c88*/ 	.word	0x00028c40
        /*0c8c*/ 	.short	0x010a
        /*0c8e*/ 	.byte	0x3f
	.zero		1


	//   ....[71]....
        /*0c90*/ 	.word	0x000147c0
        /*0c94*/ 	.word	0x00000004
        /*0c98*/ 	.word	0x00028c60
        /*0c9c*/ 	.short	0x010a
        /*0c9e*/ 	.byte	0x3f
	.zero		1


	//   ....[72]....
        /*0ca0*/ 	.word	0x00014810
        /*0ca4*/ 	.word	0x00000004
        /*0ca8*/ 	.word	0x00028c40
        /*0cac*/ 	.short	0x010a
        /*0cae*/ 	.byte	0x3f
	.zero		1


	//   ....[73]....
        /*0cb0*/ 	.word	0x00014860
        /*0cb4*/ 	.word	0x00000004
        /*0cb8*/ 	.word	0x00028c60
        /*0cbc*/ 	.short	0x010a
        /*0cbe*/ 	.byte	0x3f
	.zero		1


	//   ....[74]....
        /*0cc0*/ 	.word	0x000152e0
        /*0cc4*/ 	.word	0x00000000
        /*0cc8*/ 	.word	0x00028c20
        /*0ccc*/ 	.short	0x010a
        /*0cce*/ 	.byte	0x3f
	.zero		1


	//   ....[75]....
        /*0cd0*/ 	.word	0x00015480
        /*0cd4*/ 	.word	0x00000006
        /*0cd8*/ 	.word	0x00000000
        /*0cdc*/ 	.short	0x010a
        /*0cde*/ 	.byte	0x3f
	.zero		1


	//   ....[76]....
        /*0ce0*/ 	.word	0x000154d0
        /*0ce4*/ 	.word	0x00000007
        /*0ce8*/ 	.word	0x00000000
        /*0cec*/ 	.short	0x010a
        /*0cee*/ 	.byte	0x3f
	.zero		1


	//   ....[77]....
        /*0cf0*/ 	.word	0x00015520
        /*0cf4*/ 	.word	0x00000004
        /*0cf8*/ 	.word	0x00000000
        /*0cfc*/ 	.short	0x010a
        /*0cfe*/ 	.byte	0x3f
	.zero		1


	//----- nvinfo : EIATTR_NUM_MBARRIERS
	.align		4
.L_208:
        /*0d00*/ 	.byte	0x03, 0x38
        /*0d02*/ 	.short	0x0016


	//----- nvinfo : EIATTR_EXIT_INSTR_OFFSETS
	.align		4
        /*0d04*/ 	.byte	0x04, 0x1c
        /*0d06*/ 	.short	(.L_210 - .L_209)


	//   ....[0]....
.L_209:
        /*0d08*/ 	.word	0x00000a40


	//   ....[1]....
        /*0d0c*/ 	.word	0x0000cb50


	//   ....[2]....
        /*0d10*/ 	.word	0x00013ce0


	//----- nvinfo : EIATTR_MAX_THREADS
	.align		4
.L_210:
        /*0d14*/ 	.byte	0x04, 0x05
        /*0d16*/ 	.short	(.L_212 - .L_211)
.L_211:
        /*0d18*/ 	.word	0x00000180
        /*0d1c*/ 	.word	0x00000001
        /*0d20*/ 	.word	0x00000001


	//----- nvinfo : EIATTR_CRS_STACK_SIZE
	.align		4
.L_212:
        /*0d24*/ 	.byte	0x04, 0x1e
        /*0d26*/ 	.short	(.L_214 - .L_213)
.L_213:
        /*0d28*/ 	.word	0x00000000


	//----- nvinfo : EIATTR_CBANK_PARAM_SIZE
	.align		4
.L_214:
        /*0d2c*/ 	.byte	0x03, 0x19
        /*0d2e*/ 	.short	0x0af0


	//----- nvinfo : EIATTR_PARAM_CBANK
	.align		4
        /*0d30*/ 	.byte	0x04, 0x0a
        /*0d32*/ 	.short	(.L_216 - .L_215)
	.align		4
.L_215:
        /*0d34*/ 	.word	index@(.nv.constant0._ZN7cutlass13device_kernelIN5flash11enable_sm90INS1_16FlashAttnFwdSm90INS1_25CollectiveMainloopFwdSm90ILi2EN4cute5tupleIJNS5_1CILi1EEES8_S8_EEENS6_IJNS7_ILi64EEESA_SA_EEELi512ENS_10bfloat16_tEfNS_4arch4Sm90ELb0ELb0ELb1ELb1ELb0ELb0ELb0ELb0ELb0ELb1ELb1ELb0EEENS1_21CollectiveEpilogueFwdINS6_IJSA_NS7_ILi512EEESA_EEES9_SC_SE_Li256ELb1ELb1ELb1ELb0EEENS1_36VarlenDynamicPersistentTileSchedulerILi64ELi64ELi256ELi128ELb1ELb1ELb1ELb0ELb1ELb1EEEEEEEEEvNT_6ParamsE)
        /*0d38*/ 	.short	0x0210
        /*0d3a*/ 	.short	0x0af0


	//----- nvinfo : EIATTR_SW_WAR
	.align		4
.L_216:
        /*0d3c*/ 	.byte	0x04, 0x36
        /*0d3e*/ 	.short	(.L_218 - .L_217)
.L_217:
        /*0d40*/ 	.word	0x00000008
.L_218:


//--------------------- .nv.info._ZN7cutlass13device_kernelIN5flash11enable_sm90INS1_16FlashAttnFwdSm90INS1_25CollectiveMainloopFwdSm90ILi2EN4cute5tupleIJNS5_1CILi1EEES8_S8_EEENS6_IJNS7_ILi64EEESA_SA_EEELi512ENS_10bfloat16_tEfNS_4arch4Sm90ELb0ELb0ELb1ELb1ELb0ELb1ELb0ELb0ELb0ELb1ELb1ELb0EEENS1_21CollectiveEpilogueFwdINS6_IJSA_NS7_ILi512EEESA_EEES9_SC_SE_Li256ELb1ELb1ELb1ELb0EEENS1_36VarlenDynamicPersistentTileSchedulerILi64ELi64ELi256ELi128ELb1ELb1ELb1ELb0ELb1ELb1EEEEEEEEEvNT_6ParamsE --------------------------
	.section	.nv.info._ZN7cutlass13device_kernelIN5flash11enable_sm90INS1_16FlashAttnFwdSm90INS1_25CollectiveMainloopFwdSm90ILi2EN4cute5tupleIJNS5_1CILi1EEES8_S8_EEENS6_IJNS7_ILi64EEESA_SA_EEELi512ENS_10bfloat16_tEfNS_4arch4Sm90ELb0ELb0ELb1ELb1ELb0ELb1ELb0ELb0ELb0ELb1ELb1ELb0EEENS1_21CollectiveEpilogueFwdINS6_IJSA_NS7_ILi512EEESA_EEES9_SC_SE_Li256ELb1ELb1ELb1ELb0EEENS1_36VarlenDynamicPersistentTileSchedulerILi64ELi64ELi256ELi128ELb1ELb1ELb1ELb0ELb1ELb1EEEEEEEEEvNT_6ParamsE,"",@"SHT_CUDA_INFO"
	.sectionflags	@""
	.align	4


	//----- nvinfo : EIATTR_CUDA_API_VERSION
	.align		4
        /*0000*/ 	.byte	0x04, 0x37
        /*0002*/ 	.short	(.L_220 - .L_219)
.L_219:
        /*0004*/ 	.word	0x00000082


	//----- nvinfo : EIATTR_KPARAM_INFO
	.align		4
.L_220:
        /*0008*/ 	.byte	0x04, 0x17
        /*000a*/ 	.short	(.L_222 - .L_221)
.L_221:
        /*000c*/ 	.word	0x00000000
        /*0010*/ 	.short	0x0000
        /*0012*/ 	.short	0x0070
        /*0014*/ 	.byte	0x00, 0xf0, 0x01, 0x2a


	//----- nvinfo : EIATTR_SPARSE_MMA_MASK
	.align		4
.L_222:
        /*0018*/ 	.byte	0x03, 0x50
        /*001a*/ 	.short	0x0000


	//----- nvinfo : EIATTR_MAXREG_COUNT
	.align		4
        /*001c*/ 	.byte	0x03, 0x1b
        /*001e*/ 	.short	0x00a8


	//----- nvinfo : EIATTR_NUM_BARRIERS
	.align		4
        /*0020*/ 	.byte	0x02, 0x4c
        /*0022*/ 	.byte	0x10
	.zero		1


	//----- nvinfo : EIATTR_EXTERNS
	.align		4
        /*0024*/ 	.byte	0x04, 0x0f
        /*0026*/ 	.short	(.L_224 - .L_223)


	//   ....[0]....
	.align		4
.L_223:
        /*0028*/ 	.word	index@(__assertfail)


	//----- nvinfo : EIATTR_ANNOTATIONS
	.align		4
.L_224:
        /*002c*/ 	.byte	0x04, 0x55
        /*002e*/ 	.short	(.L_226 - .L_225)


	//   ....[0]....
.L_225:
        /* <DEDUP_REMOVED lines=89> */


	//----- nvinfo : EIATTR_MERCURY_ISA_VERSION
	.align		4
.L_226:
        /*05a8*/ 	.byte	0x03, 0x5f
        /*05aa*/ 	.short	0x0101


	//----- nvinfo : EIATTR_UNUSED_LOAD_BYTE_OFFSET
	.align		4
        /*05ac*/ 	.byte	0x04, 0x44
        /*05ae*/ 	.short	(.L_228 - .L_227)


	//   ....[0]....
.L_227:
        /*05b0*/ 	.word	0x00000a80
        /*05b4*/ 	.word	0x0000fff0


	//   ....[1]....
        /*05b8*/ 	.word	0x0000da50
        /*05bc*/ 	.word	0x0000fff0


	//----- nvinfo : EIATTR_INT_WARP_WIDE_INSTR_OFFSETS
	.align		4
.L_228:
        /*05c0*/ 	.byte	0x04, 0x31
        /*05c2*/ 	.short	(.L_230 - .L_229)


	//   ....[0]....
.L_229:
        /*05c4*/ 	.word	0x00000190


	//   ....[1]....
        /*05c8*/ 	.word	0x000001c0


	//   ....[2]....
        /*05cc*/ 	.word	0x00000290


	//   ....[3]....
        /*05d0*/ 	.word	0x00015830


	//   ....[4]....
        /*05d4*/ 	.word	0x000158c0


	//   ....[5]....
        /*05d8*/ 	.word	0x0001a1a0


	//   ....[6]....
        /*05dc*/ 	.word	0x0001a230


	//----- nvinfo : EIATTR_COOP_GROUP_MASK_REGIDS
	.align		4
.L_230:
        /*05e0*/ 	.byte	0x04, 0x29
        /*05e2*/ 	.short	(.L_232 - .L_231)


	//   ....[0]....
.L_231:
        /*05e4*/ 	.word	0xffffffff


	//   ....[1]....
        /*05e8*/ 	.word	0xffffffff


	//   ....[2]....
        /*05ec*/ 	.word	0xffffffff


	//   ....[3]....
        /*05f0*/ 	.word	0xffffffff


	//   ....[4]....
        /*05f4*/ 	.word	0xffffffff


	//   ....[5]....
        /*05f8*/ 	.word	0xffffffff


	//   ....[6]....
        /*05fc*/ 	.word	0xffffffff


	//   ....[7]....
        /*0600*/ 	.word	0xffffffff


	//   ....[8]....
        /*0604*/ 	.word	0xffffffff


	//   ....[9]....
        /*0608*/ 	.word	0xffffffff


	//   ....[10]....
        /*060c*/ 	.word	0xffffffff


	//   ....[11]....
        /*0610*/ 	.word	0xffffffff


	//   ....[12]....
        /*0614*/ 	.word	0xffffffff


	//   ....[13]....
        /*0618*/ 	.word	0xffffffff


	//   ....[14]....
        /*061c*/ 	.word	0xffffffff


	//   ....[15]....
        /*0620*/ 	.word	0xffffffff


	//   ....[16]....
        /*0624*/ 	.word	0xffffffff


	//   ....[17]....
        /*0628*/ 	.word	0xffffffff


	//   ....[18]....
        /*062c*/ 	.word	0xffffffff


	//   ....[19]....
        /*0630*/ 	.word	0xffffffff


	//   ....[20]....
        /*0634*/ 	.word	0xffffffff


	//   ....[21]....
        /*0638*/ 	.word	0xffffffff


	//   ....[22]....
        /*063c*/ 	.word	0xffffffff


	//   ....[23]....
        /*0640*/ 	.word	0xffffffff


	//   ....[24]....
        /*0644*/ 	.word	0xffffffff


	//   ....[25]....
        /*0648*/ 	.word	0xffffffff


	//   ....[26]....
        /*064c*/ 	.word	0xffffffff


	//   ....[27]....
        /*0650*/ 	.word	0xffffffff


	//   ....[28]....
        /*0654*/ 	.word	0xffffffff


	//   ....[29]....
        /*0658*/ 	.word	0xffffffff


	//   ....[30]....
        /*065c*/ 	.word	0xffffffff


	//   ....[31]....
        /*0660*/ 	.word	0xffffffff


	//   ....[32]....
        /*0664*/ 	.word	0xffffffff


	//   ....[33]....
        /*0668*/ 	.word	0xffffffff


	//   ....[34]....
        /*066c*/ 	.word	0xffffffff


	//   ....[35]....
        /*0670*/ 	.word	0xffffffff


	//   ....[36]....
        /*0674*/ 	.word	0xffffffff


	//   ....[37]....
        /*0678*/ 	.word	0xffffffff


	//   ....[38]....
        /*067c*/ 	.word	0xffffffff


	//   ....[39]....
        /*0680*/ 	.word	0xffffffff


	//   ....[40]....
        /*0684*/ 	.word	0xffffffff


	//   ....[41]....
        /*0688*/ 	.word	0xffffffff


	//   ....[42]....
        /*068c*/ 	.word	0xffffffff


	//   ....[43]....
        /*0690*/ 	.word	0xffffffff


	//   ....[44]....
        /*0694*/ 	.word	0xffffffff


	//   ....[45]....
        /*0698*/ 	.word	0xffffffff


	//   ....[46]....
        /*069c*/ 	.word	0xffffffff


	//   ....[47]....
        /*06a0*/ 	.word	0xffffffff


	//   ....[48]....
        /*06a4*/ 	.word	0xffffffff


	//   ....[49]....
        /*06a8*/ 	.word	0xffffffff


	//   ....[50]....
        /*06ac*/ 	.word	0xffffffff


	//   ....[51]....
        /*06b0*/ 	.word	0xffffffff


	//   ....[52]....
        /*06b4*/ 	.word	0xffffffff


	//   ....[53]....
        /*06b8*/ 	.word	0xffffffff


	//   ....[54]....
        /*06bc*/ 	.word	0xffffffff


	//   ....[55]....
        /*06c0*/ 	.word	0xffffffff


	//   ....[56]....
        /*06c4*/ 	.word	0xffffffff


	//   ....[57]....
        /*06c8*/ 	.word	0xffffffff


	//   ....[58]....
        /*06cc*/ 	.word	0xffffffff


	//   ....[59]....
        /*06d0*/ 	.word	0xffffffff


	//   ....[60]....
        /*06d4*/ 	.word	0xffffffff


	//   ....[61]....
        /*06d8*/ 	.word	0xffffffff


	//   ....[62]....
        /*06dc*/ 	.word	0xffffffff


	//   ....[63]....
        /*06e0*/ 	.word	0xffffffff


	//   ....[64]....
        /*06e4*/ 	.word	0xffffffff


	//   ....[65]....
        /*06e8*/ 	.word	0xffffffff


	//   ....[66]....
        /*06ec*/ 	.word	0xffffffff


	//   ....[67]....
        /*06f0*/ 	.word	0xffffffff


	//   ....[68]....
        /*06f4*/ 	.word	0xffffffff


	//   ....[69]....
        /*06f8*/ 	.word	0xffffffff


	//   ....[70]....
        /*06fc*/ 	.word	0xffffffff


	//   ....[71]....
        /*0700*/ 	.word	0xffffffff


	//   ....[72]....
        /*0704*/ 	.word	0xffffffff


	//   ....[73]....
        /*0708*/ 	.word	0xffffffff


	//   ....[74]....
        /*070c*/ 	.word	0xffffffff


	//   ....[75]....
        /*0710*/ 	.word	0xffffffff


	//   ....[76]....
        /*0714*/ 	.word	0xffffffff


	//   ....[77]....
        /*0718*/ 	.word	0xffffffff


	//   ....[78]....
        /*071c*/ 	.word	0xffffffff


	//   ....[79]....
        /*0720*/ 	.word	0xffffffff


	//   ....[80]....
        /*0724*/ 	.word	0xffffffff


	//   ....[81]....
        /*0728*/ 	.word	0xffffffff


	//   ....[82]....
        /*072c*/ 	.word	0xffffffff


	//   ....[83]....
        /*0730*/ 	.word	0xffffffff


	//   ....[84]....
        /*0734*/ 	.word	0xffffffff


	//   ....[85]....
        /*0738*/ 	.word	0xffffffff


	//   ....[86]....
        /*073c*/ 	.word	0xffffffff


	//   ....[87]....
        /*0740*/ 	.word	0xffffffff


	//   ....[88]....
        /*0744*/ 	.word	0xffffffff


	//   ....[89]....
        /*0748*/ 	.word	0xffffffff


	//   ....[90]....
        /*074c*/ 	.word	0xffffffff


	//   ....[91]....
        /*0750*/ 	.word	0xffffffff


	//   ....[92]....
        /*0754*/ 	.word	0xffffffff


	//   ....[93]....
        /*0758*/ 	.word	0xffffffff


	//   ....[94]....
        /*075c*/ 	.word	0x0500000f


	//   ....[95]....
        /*0760*/ 	.word	0x0500000f


	//   ....[96]....
        /*0764*/ 	.word	0x0500000f


	//   ....[97]....
        /*0768*/ 	.word	0x0500000f


	//   ....[98]....
        /*076c*/ 	.word	0x0500000f


	//   ....[99]....
        /*0770*/ 	.word	0x0500000f


	//   ....[100]....
        /*0774*/ 	.word	0x0500000f


	//   ....[101]....
        /*0778*/ 	.word	0x0500000f


	//   ....[102]....
        /*077c*/ 	.word	0x0500000f


	//   ....[103]....
        /*0780*/ 	.word	0x0500000f


	//   ....[104]....
        /*0784*/ 	.word	0x0500000f


	//   ....[105]....
        /*0788*/ 	.word	0x0500000f


	//   ....[106]....
        /*078c*/ 	.word	0x0500000f


	//   ....[107]....
        /*0790*/ 	.word	0x0500000f


	//   ....[108]....
        /*0794*/ 	.word	0x0500000f


	//   ....[109]....
        /*0798*/ 	.word	0x0500000f


	//   ....[110]....
        /*079c*/ 	.word	0x0500000f


	//   ....[111]....
        /*07a0*/ 	.word	0x0500000f


	//   ....[112]....
        /*07a4*/ 	.word	0x0500000f


	//   ....[113]....
        /*07a8*/ 	.word	0x0500000f


	//   ....[114]....
        /*07ac*/ 	.word	0x0500000f


	//   ....[115]....
        /*07b0*/ 	.word	0x0500000f


	//   ....[116]....
        /*07b4*/ 	.word	0x0500000f


	//   ....[117]....
        /*07b8*/ 	.word	0x0500000f


	//   ....[118]....
        /*07bc*/ 	.word	0x0500000f


	//   ....[119]....
        /*07c0*/ 	.word	0x0500000f


	//   ....[120]....
        /*07c4*/ 	.word	0x0500000f


	//   ....[121]....
        /*07c8*/ 	.word	0x0500000f


	//   ....[122]....
        /*07cc*/ 	.word	0x0500000f


	//   ....[123]....
        /*07d0*/ 	.word	0x0500000f


	//   ....[124]....
        /*07d4*/ 	.word	0x0500000f


	//   ....[125]....
        /*07d8*/ 	.word	0x0500000f


	//   ....[126]....
        /*07dc*/ 	.word	0x0500000f


	//   ....[127]....
        /*07e0*/ 	.word	0x0500000f


	//   ....[128]....
        /*07e4*/ 	.word	0x0500000f


	//   ....[129]....
        /*07e8*/ 	.word	0x0500000f


	//   ....[130]....
        /*07ec*/ 	.word	0x0500000f


	//----- nvinfo : EIATTR_COOP_GROUP_INSTR_OFFSETS
	.align		4
.L_232:
        /*07f0*/ 	.byte	0x04, 0x28
        /*07f2*/ 	.short	(.L_234 - .L_233)


	//   ....[0]....
.L_233:
        /*07f4*/ 	.word	0x00000060


	//   ....[1]....
        /*07f8*/ 	.word	0x00000180


	//   ....[2]....
        /*07fc*/ 	.word	0x00000250


	//   ....[3]....
        /*0800*/ 	.word	0x000003d0


	//   ....[4]....
        /*0804*/ 	.word	0x00000530


	//   ....[5]....
        /*0808*/ 	.word	0x00000650


	//   ....[6]....
        /*080c*/ 	.word	0x000007b0


	//   ....[7]....
        /*0810*/ 	.word	0x00005080


	//   ....[8]....
        /*0814*/ 	.word	0x00007200


	//   ....[9]....
        /*0818*/ 	.word	0x000077c0


	//   ....[10]....
        /*081c*/ 	.word	0x000077d0


	//   ....[11]....
        /*0820*/ 	.word	0x000077e0


	//   ....[12]....
        /*0824*/ 	.word	0x000077f0


	//   ....[13]....
        /*0828*/ 	.word	0x000087e0


	//   ....[14]....
        /*082c*/ 	.word	0x000087f0


	//   ....[15]....
        /*0830*/ 	.word	0x00008800


	//   ....[16]....
        /*0834*/ 	.word	0x00008810


	//   ....[17]....
        /*0838*/ 	.word	0x0000a3c0


	//   ....[18]....
        /*083c*/ 	.word	0x0000a4c0


	//   ....[19]....
        /*0840*/ 	.word	0x0000a5a0


	//   ....[20]....
        /*0844*/ 	.word	0x0000a6c0


	//   ....[21]....
        /*0848*/ 	.word	0x0000b0c0


	//   ....[22]....
        /*084c*/ 	.word	0x0000b8d0


	//   ....[23]....
        /*0850*/ 	.word	0x0000b930


	//   ....[24]....
        /*0854*/ 	.word	0x0000c190


	//   ....[25]....
        /*0858*/ 	.word	0x0000c1f0


	//   ....[26]....
        /*085c*/ 	.word	0x0000cf20


	//   ....[27]....
        /*0860*/ 	.word	0x0000cf70


	//   ....[28]....
        /*0864*/ 	.word	0x0000cfd0


	//   ....[29]....
        /*0868*/ 	.word	0x0000d060


	//   ....[30]....
        /*086c*/ 	.word	0x0000d220


	//   ....[31]....
        /*0870*/ 	.word	0x0000e760


	//   ....[32]....
        /*0874*/ 	.word	0x0000eb00


	//   ....[33]....
        /*0878*/ 	.word	0x0000eb10


	//   ....[34]....
        /*087c*/ 	.word	0x0000eb20


	//   ....[35]....
        /*0880*/ 	.word	0x0000eb30


	//   ....[36]....
        /*0884*/ 	.word	0x0000f7b0


	//   ....[37]....
        /*0888*/ 	.word	0x0000f7d0


	//   ....[38]....
        /*088c*/ 	.word	0x0000fa60


	//   ....[39]....
        /*0890*/ 	.word	0x0000fa80


	//   ....[40]....
        /*0894*/ 	.word	0x000102e0


	//   ....[41]....
        /*0898*/ 	.word	0x00010320


	//   ....[42]....
        /*089c*/ 	.word	0x00010b90


	//   ....[43]....
        /*08a0*/ 	.word	0x00010bb0


	//   ....[44]....
        /*08a4*/ 	.word	0x00011ea0


	//   ....[45]....
        /*08a8*/ 	.word	0x00011eb0


	//   ....[46]....
        /*08ac*/ 	.word	0x000120e0


	//   ....[47]....
        /*08b0*/ 	.word	0x00012100


	//   ....[48]....
        /*08b4*/ 	.word	0x000123b0


	//   ....[49]....
        /*08b8*/ 	.word	0x000125e0


	//   ....[50]....
        /*08bc*/ 	.word	0x00012610


	//   ....[51]....
        /*08c0*/ 	.word	0x00012640


	//   ....[52]....
        /*08c4*/ 	.word	0x00012670


	//   ....[53]....
        /*08c8*/ 	.word	0x000126a0


	//   ....[54]....
        /*08cc*/ 	.word	0x000126d0


	//   ....[55]....
        /*08d0*/ 	.word	0x00012870


	//   ....[56]....
        /*08d4*/ 	.word	0x000128a0


	//   ....[57]....
        /*08d8*/ 	.word	0x000128d0


	//   ....[58]....
        /*08dc*/ 	.word	0x00012900


	//   ....[59]....
        /*08e0*/ 	.word	0x00012930


	//   ....[60]....
        /*08e4*/ 	.word	0x00012960


	//   ....[61]....
        /*08e8*/ 	.word	0x000129f0


	//   ....[62]....
        /*08ec*/ 	.word	0x00012a20


	//   ....[63]....
        /*08f0*/ 	.word	0x00012a30


	//   ....[64]....
        /*08f4*/ 	.word	0x00012ae0


	//   ....[65]....
        /*08f8*/ 	.word	0x00013ae0


	//   ....[66]....
        /*08fc*/ 	.word	0x00015e10


	//   ....[67]....
        /*0900*/ 	.word	0x00016920


	//   ....[68]....
        /*0904*/ 	.word	0x00016930


	//   ....[69]....
        /*0908*/ 	.word	0x000169d0


	//   ....[70]....
        /*090c*/ 	.word	0x000169e0


	//   ....[71]....
        /*0910*/ 	.word	0x00016a60


	//   ....[72]....
        /*0914*/ 	.word	0x00016a70


	//   ....[73]....
        /*0918*/ 	.word	0x00016ac0


	//   ....[74]....
        /*091c*/ 	.word	0x00016ae0


	//   ....[75]....
        /*0920*/ 	.word	0x0001a4c0


	//   ....[76]....
        /*0924*/ 	.word	0x0001a540


	//   ....[77]....
        /*0928*/ 	.word	0x0001a570


	//   ....[78]....
        /*092c*/ 	.word	0x0001a580


	//   ....[79]....
        /*0930*/ 	.word	0x0001a5b0


	//   ....[80]....
        /*0934*/ 	.word	0x0001a5e0


	//   ....[81]....
        /*0938*/ 	.word	0x0001a610


	//   ....[82]....
        /*093c*/ 	.word	0x0001a640


	//   ....[83]....
        /*0940*/ 	.word	0x0001a810


	//   ....[84]....
        /*0944*/ 	.word	0x0001a840


	//   ....[85]....
        /*0948*/ 	.word	0x0001a870


	//   ....[86]....
        /*094c*/ 	.word	0x0001a8a0


	//   ....[87]....
        /*0950*/ 	.word	0x0001a8d0


	//   ....[88]....
        /*0954*/ 	.word	0x0001a900


	//   ....[89]....
        /*0958*/ 	.word	0x0001a9c0


	//   ....[90]....
        /*095c*/ 	.word	0x0001a9e0


	//   ....[91]....
        /*0960*/ 	.word	0x0001a9f0


	//   ....[92]....
        /*0964*/ 	.word	0x0001aa50


	//   ....[93]....
        /*0968*/ 	.word	0x0001b170


	//   ....[94]....
        /*096c*/ 	.word	0x0001b630


	//   ....[95]....
        /*0970*/ 	.word	0x0001b6c0


	//   ....[96]....
        /*0974*/ 	.word	0x0001b710


	//   ....[97]....
        /*0978*/ 	.word	0x0001b760


	//   ....[98]....
        /*097c*/ 	.word	0x0001b850


	//   ....[99]....
        /*0980*/ 	.word	0x0001b8e0


	//   ....[100]....
        /*0984*/ 	.word	0x0001b930


	//   ....[101]....
        /*0988*/ 	.word	0x0001b980


	//   ....[102]....
        /*098c*/ 	.word	0x0001bbf0


	//   ....[103]....
        /*0990*/ 	.word	0x0001bed0


	//   ....[104]....
        /*0994*/ 	.word	0x0001c0b0


	//   ....[105]....
        /*0998*/ 	.word	0x0001c100


	//   ....[106]....
        /*099c*/ 	.word	0x0001c160


	//   ....[107]....
        /*09a0*/ 	.word	0x0001c250


	//   ....[108]....
        /*09a4*/ 	.word	0x0001c2b0


	//   ....[109]....
        /*09a8*/ 	.word	0x0001c3a0


	//   ....[110]....
        /*09ac*/ 	.word	0x0001c400


	//   ....[111]....
        /*09b0*/ 	.word	0x0001c4d0


	//   ....[112]....
        /*09b4*/ 	.word	0x0001c800


	//   ....[113]....
        /*09b8*/ 	.word	0x0001c8a0


	//   ....[114]....
        /*09bc*/ 	.word	0x0001ca40


	//   ....[115]....
        /*09c0*/ 	.word	0x0001cac0


	//   ....[116]....
        /*09c4*/ 	.word	0x0001cb40


	//   ....[117]....
        /*09c8*/ 	.word	0x0001cbc0


	//   ....[118]....
        /*09cc*/ 	.word	0x0001cc40


	//   ....[119]....
        /*09d0*/ 	.word	0x0001ccd0


	//   ....[120]....
        /*09d4*/ 	.word	0x0001cd70


	//   ....[121]....
        /*09d8*/ 	.word	0x0001ce20


	//   ....[122]....
        /*09dc*/ 	.word	0x0001cea0


	//   ....[123]....
        /*09e0*/ 	.word	0x0001cf20


	//   ....[124]....
        /*09e4*/ 	.word	0x0001cfa0


	//   ....[125]....
        /*09e8*/ 	.word	0x0001d030


	//   ....[126]....
        /*09ec*/ 	.word	0x0001d0b0


	//   ....[127]....
        /*09f0*/ 	.word	0x0001d150


	//   ....[128]....
        /*09f4*/ 	.word	0x0001d1a0


	//   ....[129]....
        /*09f8*/ 	.word	0x0001d230


	//   ....[130]....
        /*09fc*/ 	.word	0x0001d360


	//----- nvinfo : EIATTR_REG_RECONFIG
	.align		4
.L_234:
        /*0a00*/ 	.byte	0x01, 0x54
	.zero		2


	//----- nvinfo : EIATTR_SYSCALL_OFFSETS
	.align		4
        /*0a04*/ 	.byte	0x04, 0x46
        /*0a06*/ 	.short	(.L_236 - .L_235)


	//   ....[0]....
.L_235:
        /*0a08*/ 	.word	0x00002010


	//   ....[1]....
        /*0a0c*/ 	.word	0x00002160


	//   ....[2]....
        /*0a10*/ 	.word	0x000073a0


	//   ....[3]....
        /*0a14*/ 	.word	0x00007720


	//   ....[4]....
        /*0a18*/ 	.word	0x00015a30


	//   ....[5]....
        /*0a1c*/ 	.word	0x00015b80


	//   ....[6]....
        /*0a20*/ 	.word	0x00015c80


	//   ....[7]....
        /*0a24*/ 	.word	0x00016540


	//----- nvinfo : EIATTR_MBARRIER_INSTR_OFFSETS
	.align		4
.L_236:
        /*0a28*/ 	.byte	0x04, 0x39
        /*0a2a*/ 	.short	(.L_238 - .L_237)


	//   ....[0]....
.L_237:
        /*0a2c*/ 	.word	0x000002b0
        /*0a30*/ 	.word	0x000000ff
        /*0a34*/ 	.word	0x00028c00
        /*0a38*/ 	.short	0x0100
        /*0a3a*/ 	.byte	0x08
	.zero		1


	//   ....[1]....
        /*0a3c*/ 	.word	0x000002d0
        /*0a40*/ 	.word	0x000000ff
        /*0a44*/ 	.word	0x00028c20
        /*0a48*/ 	.short	0x0100
        /*0a4a*/ 	.byte	0x08
	.zero		1


	//   ....[2]....
        /*0a4c*/ 	.word	0x00000380
        /*0a50*/ 	.word	0x000000ff
        /*0a54*/ 	.word	0x00028c30
        /*0a58*/ 	.short	0x0100
        /*0a5a*/ 	.byte	0x06
	.zero		1


	//   ....[3]....
        /*0a5c*/ 	.word	0x00000390
        /*0a60*/ 	.word	0x000000ff
        /*0a64*/ 	.word	0x00028c40
        /*0a68*/ 	.short	0x0100
        /*0a6a*/ 	.byte	0x06
	.zero		1


	//   ....[4]....
        /*0a6c*/ 	.word	0x000003a0
        /*0a70*/ 	.word	0x000000ff
        /*0a74*/ 	.word	0x00028c38
        /*0a78*/ 	.short	0x0100
        /*0a7a*/ 	.byte	0x06
	.zero		1


	//   ....[5]....
        /*0a7c*/ 	.word	0x000003b0
        /*0a80*/ 	.word	0x000000ff
        /*0a84*/ 	.word	0x00028c48
        /*0a88*/ 	.short	0x0100
        /*0a8a*/ 	.byte	0x06
	.zero		1


	//   ....[6]....
        /*0a8c*/ 	.word	0x000004e0
        /*0a90*/ 	.word	0x000000ff
        /*0a94*/ 	.word	0x00028c50
        /*0a98*/ 	.short	0x0100
        /*0a9a*/ 	.byte	0x08
	.zero		1


	//   ....[7]....
        /*0a9c*/ 	.word	0x000004f0
        /*0aa0*/ 	.word	0x000000ff
        /*0aa4*/ 	.word	0x00028c60
        /*0aa8*/ 	.short	0x0100
        /*0aaa*/ 	.byte	0x08
	.zero		1


	//   ....[8]....
        /*0aac*/ 	.word	0x00000500
        /*0ab0*/ 	.word	0x000000ff
        /*0ab4*/ 	.word	0x00028c58
        /*0ab8*/ 	.short	0x0100
        /*0aba*/ 	.byte	0x08
	.zero		1


	//   ....[9]....
        /*0abc*/ 	.word	0x00000510
        /*0ac0*/ 	.word	0x000000ff
        /*0ac4*/ 	.word	0x00028c68
        /*0ac8*/ 	.short	0x0100
        /*0aca*/ 	.byte	0x08
	.zero		1


	//   ....[10]....
        /*0acc*/ 	.word	0x00000600
        /*0ad0*/ 	.word	0x000000ff
        /*0ad4*/ 	.word	0x00028c70
        /*0ad8*/ 	.short	0x0100
        /*0ada*/ 	.byte	0x06
	.zero		1


	//   ....[11]....
        /*0adc*/ 	.word	0x00000610
        /*0ae0*/ 	.word	0x000000ff
        /*0ae4*/ 	.word	0x00028c80
        /*0ae8*/ 	.short	0x0100
        /*0aea*/ 	.byte	0x06
	.zero		1


	//   ....[12]....
        /*0aec*/ 	.word	0x00000620
        /*0af0*/ 	.word	0x000000ff
        /*0af4*/ 	.word	0x00028c78
        /*0af8*/ 	.short	0x0100
        /*0afa*/ 	.byte	0x06
	.zero		1


	//   ....[13]....
        /*0afc*/ 	.word	0x00000630
        /*0b00*/ 	.word	0x000000ff
        /*0b04*/ 	.word	0x00028c88
        /*0b08*/ 	.short	0x0100
        /*0b0a*/ 	.byte	0x06
	.zero		1


	//   ....[14]....
        /*0b0c*/ 	.word	0x00000760
        /*0b10*/ 	.word	0x000000ff
        /*0b14*/ 	.word	0x00028c90
        /*0b18*/ 	.short	0x0100
        /*0b1a*/ 	.byte	0x08
	.zero		1


	//   ....[15]....
        /*0b1c*/ 	.word	0x00000770
        /*0b20*/ 	.word	0x000000ff
        /*0b24*/ 	.word	0x00028ca0
        /*0b28*/ 	.short	0x0100
        /*0b2a*/ 	.byte	0x08
	.zero		1


	//   ....[16]....
        /*0b2c*/ 	.word	0x00000780
        /*0b30*/ 	.word	0x000000ff
        /*0b34*/ 	.word	0x00028c98
        /*0b38*/ 	.short	0x0100
        /*0b3a*/ 	.byte	0x08
	.zero		1


	//   ....[17]....
        /*0b3c*/ 	.word	0x00000790
        /*0b40*/ 	.word	0x000000ff
        /*0b44*/ 	.word	0x00028ca8
        /*0b48*/ 	.short	0x0100
        /*0b4a*/ 	.byte	0x08
	.zero		1


	//   ....[18]....
        /*0b4c*/ 	.word	0x000008c0
        /*0b50*/ 	.word	0x000000ff
        /*0b54*/ 	.word	0x00028cb0
        /*0b58*/ 	.short	0x0100
        /*0b5a*/ 	.byte	0x08
	.zero		1


	//   ....[19]....
        /*0b5c*/ 	.word	0x000008d0
        /*0b60*/ 	.word	0x000000ff
        /*0b64*/ 	.word	0x00028cc0
        /*0b68*/ 	.short	0x0100
        /*0b6a*/ 	.byte	0x08
	.zero		1


	//   ....[20]....
        /*0b6c*/ 	.word	0x000008e0
        /*0b70*/ 	.word	0x000000ff
        /*0b74*/ 	.word	0x00028cb8
        /*0b78*/ 	.short	0x0100
        /*0b7a*/ 	.byte	0x08
	.zero		1


	//   ....[21]....
        /*0b7c*/ 	.word	0x000008f0
        /*0b80*/ 	.word	0x000000ff
        /*0b84*/ 	.word	0x00028cc8
        /*0b88*/ 	.short	0x0100
        /*0b8a*/ 	.byte	0x08
	.zero		1


	//   ....[22]....
        /*0b8c*/ 	.word	0x00002d10
        /*0b90*/ 	.word	0x00000049
        /*0b94*/ 	.word	0x00028c90
        /*0b98*/ 	.short	0x010a
        /*0b9a*/ 	.byte	0x3f
	.zero		1


	//   ....[23]....
        /*0b9c*/ 	.word	0x00003750
        /*0ba0*/ 	.word	0x00000049
        /*0ba4*/ 	.word	0x00028c90
        /*0ba8*/ 	.short	0x010a
        /*0baa*/ 	.byte	0x3f
	.zero		1


	//   ....[24]....
        /*0bac*/ 	.word	0x00004060
        /*0bb0*/ 	.word	0x00000049
        /*0bb4*/ 	.word	0x00028c90
        /*0bb8*/ 	.short	0x010a
        /*0bba*/ 	.byte	0x3f
	.zero		1


	//   ....[25]....
        /*0bbc*/ 	.word	0x00004260
        /*0bc0*/ 	.word	0x00000004
        /*0bc4*/ 	.word	0x00000000
        /*0bc8*/ 	.short	0x0101
        /*0bca*/ 	.byte	0x3f
	.zero		1


	//   ....[26]....
        /*0bcc*/ 	.word	0x000042a0
        /*0bd0*/ 	.word	0x00000049
        /*0bd4*/ 	.word	0x00028cb0
        /*0bd8*/ 	.short	0x010a
        /*0bda*/ 	.byte	0x3f
	.zero		1


	//   ....[27]....
        /*0bdc*/ 	.word	0x000048d0
        /*0be0*/ 	.word	0x00000049
        /*0be4*/ 	.word	0x00000000
        /*0be8*/ 	.short	0x0101
        /*0bea*/ 	.byte	0x3f
	.zero		1


	//   ....[28]....
        /*0bec*/ 	.word	0x00005170
        /*0bf0*/ 	.word	0x00000005
        /*0bf4*/ 	.word	0x00028c50
        /*0bf8*/ 	.short	0x010a
        /*0bfa*/ 	.byte	0x3f
	.zero		1


	//   ....[29]....
        /*0bfc*/ 	.word	0x00005530
        /*0c00*/ 	.word	0x00000005
        /*0c04*/ 	.word	0x00000000
        /*0c08*/ 	.short	0x0101
        /*0c0a*/ 	.byte	0x3f
	.zero		1


	//   ....[30]....
        /*0c0c*/ 	.word	0x00005ea0
        /*0c10*/ 	.word	0x00000004
        /*0c14*/ 	.word	0x00028c50
        /*0c18*/ 	.short	0x010a
        /*0c1a*/ 	.byte	0x3f
	.zero		1


	//   ....[31]....
        /*0c1c*/ 	.word	0x00005ef0
        /*0c20*/ 	.word	0x00000004
        /*0c24*/ 	.word	0x00028c50
        /*0c28*/ 	.short	0x010a
        /*0c2a*/ 	.byte	0x3f
	.zero		1


	//   ....[32]....
        /*0c2c*/ 	.word	0x00006240
        /*0c30*/ 	.word	0x00000004
        /*0c34*/ 	.word	0x00000000
        /*0c38*/ 	.short	0x0101
        /*0c3a*/ 	.byte	0x3f
	.zero		1


	//   ....[33]....
        /*0c3c*/ 	.word	0x00007430
        /*0c40*/ 	.word	0x00000002
        /*0c44*/ 	.word	0x00028c00
        /*0c48*/ 	.short	0x010a
        /*0c4a*/ 	.byte	0x3f
	.zero		1


	//   ....[34]....
        /*0c4c*/ 	.word	0x00007480
        /*0c50*/ 	.word	0x00000002
        /*0c54*/ 	.word	0x00028c00
        /*0c58*/ 	.short	0x010a
        /*0c5a*/ 	.byte	0x3f
	.zero		1


	//   ....[35]....
        /*0c5c*/ 	.word	0x00007a80
        /*0c60*/ 	.word	0x00000002
        /*0c64*/ 	.word	0x00028c00
        /*0c68*/ 	.short	0x010a
        /*0c6a*/ 	.byte	0x3f
	.zero		1


	//   ....[36]....
        /*0c6c*/ 	.word	0x000089c0
        /*0c70*/ 	.word	0x00000002
        /*0c74*/ 	.word	0x00028c00
        /*0c78*/ 	.short	0x010a
        /*0c7a*/ 	.byte	0x3f
	.zero		1


	//   ....[37]....
        /*0c7c*/ 	.word	0x00009800
        /*0c80*/ 	.word	0x0000000c
        /*0c84*/ 	.word	0x00028c30
        /*0c88*/ 	.short	0x010a
        /*0c8a*/ 	.byte	0x3f
	.zero		1


	//   ....[38]....
        /*0c8c*/ 	.word	0x000098b0
        /*0c90*/ 	.word	0x0000000c
        /*0c94*/ 	.word	0x00028c30
        /*0c98*/ 	.short	0x010a
        /*0c9a*/ 	.byte	0x3f
	.zero		1


	//   ....[39]....
        /*0c9c*/ 	.word	0x0000a9c0
        /*0ca0*/ 	.word	0x00000003
        /*0ca4*/ 	.word	0x00000000
        /*0ca8*/ 	.short	0x0101
        /*0caa*/ 	.byte	0x3f
	.zero		1


	//   ....[40]....
        /*0cac*/ 	.word	0x0000ad70
        /*0cb0*/ 	.word	0x0000000c
        /*0cb4*/ 	.word	0x00028c50
        /*0cb8*/ 	.short	0x010a
        /*0cba*/ 	.byte	0x3f
	.zero		1


	//   ....[41]....
        /*0cbc*/ 	.word	0x0000ae10
        /*0cc0*/ 	.word	0x0000000c
        /*0cc4*/ 	.word	0x00028c50
        /*0cc8*/ 	.short	0x010a
        /*0cca*/ 	.byte	0x3f
	.zero		1


	//   ....[42]....
        /*0ccc*/ 	.word	0x0000b0e0
        /*0cd0*/ 	.word	0x0000000c
        /*0cd4*/ 	.word	0x00000000
        /*0cd8*/ 	.short	0x0101
        /*0cda*/ 	.byte	0x3f
	.zero		1


	//   ....[43]....
        /*0cdc*/ 	.word	0x0000b200
        /*0ce0*/ 	.word	0x000000da
        /*0ce4*/ 	.word	0x00028c30
        /*0ce8*/ 	.short	0x010a
        /*0cea*/ 	.byte	0x3f
	.zero		1


	//   ....[44]....
        /*0cec*/ 	.word	0x0000b2b0
        /*0cf0*/ 	.word	0x000000da
        /*0cf4*/ 	.word	0x00028c30
        /*0cf8*/ 	.short	0x010a
        /*0cfa*/ 	.byte	0x3f
	.zero		1


	//   ....[45]....
        /*0cfc*/ 	.word	0x0000bca0
        /*0d00*/ 	.word	0x000000a7
        /*0d04*/ 	.word	0x00000000
        /*0d08*/ 	.short	0x0101
        /*0d0a*/ 	.byte	0x3f
	.zero		1


	//   ....[46]....
        /*0d0c*/ 	.word	0x0000cc00
        /*0d10*/ 	.word	0x000000da
        /*0d14*/ 	.word	0x00028c50
        /*0d18*/ 	.short	0x010a
        /*0d1a*/ 	.byte	0x3f
	.zero		1


	//   ....[47]....
        /*0d1c*/ 	.word	0x0000cc50
        /*0d20*/ 	.word	0x000000da
        /*0d24*/ 	.word	0x00028c50
        /*0d28*/ 	.short	0x010a
        /*0d2a*/ 	.byte	0x3f
	.zero		1


	//   ....[48]....
        /*0d2c*/ 	.word	0x0000cf40
        /*0d30*/ 	.word	0x000000da
        /*0d34*/ 	.word	0x00000000
        /*0d38*/ 	.short	0x0101
        /*0d3a*/ 	.byte	0x3f
	.zero		1


	//   ....[49]....
        /*0d3c*/ 	.word	0x0000f780
        /*0d40*/ 	.word	0x00000004
        /*0d44*/ 	.word	0x00000000
        /*0d48*/ 	.short	0x0101
        /*0d4a*/ 	.byte	0x3f
	.zero		1


	//   ....[50]....
        /*0d4c*/ 	.word	0x00010340
        /*0d50*/ 	.word	0x00000004
        /*0d54*/ 	.word	0x00000000
        /*0d58*/ 	.short	0x0101
        /*0d5a*/ 	.byte	0x3f
	.zero		1


	//   ....[51]....
        /*0d5c*/ 	.word	0x00013bc0
        /*0d60*/ 	.word	0x00000012
        /*0d64*/ 	.word	0x00028c20
        /*0d68*/ 	.short	0x010a
        /*0d6a*/ 	.byte	0x3f
	.zero		1


	//   ....[52]....
        /*0d6c*/ 	.word	0x00013c90
        /*0d70*/ 	.word	0x00000005
        /*0d74*/ 	.word	0x00028ca0
        /*0d78*/ 	.short	0x010a
        /*0d7a*/ 	.byte	0x3f
	.zero		1


	//   ....[53]....
        /*0d7c*/ 	.word	0x00013ed0
        /*0d80*/ 	.word	0x00000005
        /*0d84*/ 	.word	0x00028cc0
        /*0d88*/ 	.short	0x010a
        /*0d8a*/ 	.byte	0x3f
	.zero		1


	//   ....[54]....
        /*0d8c*/ 	.word	0x00014930
        /*0d90*/ 	.word	0x00000005
        /*0d94*/ 	.word	0x00028ca0
        /*0d98*/ 	.short	0x010a
        /*0d9a*/ 	.byte	0x3f
	.zero		1


	//   ....[55]....
        /*0d9c*/ 	.word	0x00014b60
        /*0da0*/ 	.word	0x00000005
        /*0da4*/ 	.word	0x00028cc0
        /*0da8*/ 	.short	0x010a
        /*0daa*/ 	.byte	0x3f
	.zero		1


	//   ....[56]....
        /*0dac*/ 	.word	0x00016080
        /*0db0*/ 	.word	0x00000000
        /*0db4*/ 	.word	0x00028c40
        /*0db8*/ 	.short	0x010a
        /*0dba*/ 	.byte	0x3f
	.zero		1


	//   ....[57]....
        /*0dbc*/ 	.word	0x00016b80
        /*0dc0*/ 	.word	0x00000012
        /*0dc4*/ 	.word	0x00028c00
        /*0dc8*/ 	.short	0x0107
        /*0dca*/ 	.byte	0x3f
	.zero		1


	//   ....[58]....
        /*0dcc*/ 	.word	0x00016c70
        /*0dd0*/ 	.word	0x00000012
        /*0dd4*/ 	.word	0x00028c00
        /*0dd8*/ 	.short	0x0101
        /*0dda*/ 	.byte	0x3f
	.zero		1


	//   ....[59]....
        /*0ddc*/ 	.word	0x00016c90
        /*0de0*/ 	.word	0x00000012
        /*0de4*/ 	.word	0x00028c20
        /*0de8*/ 	.short	0x010a
        /*0dea*/ 	.byte	0x3f
	.zero		1


	//   ....[60]....
        /*0dec*/ 	.word	0x00016d70
        /*0df0*/ 	.word	0x00000000
        /*0df4*/ 	.word	0x00028c60
        /*0df8*/ 	.short	0x010a
        /*0dfa*/ 	.byte	0x3f
	.zero		1


	//   ....[61]....
        /*0dfc*/ 	.word	0x000179e0
        /*0e00*/ 	.word	0x00000002
        /*0e04*/ 	.word	0x00028c40
        /*0e08*/ 	.short	0x010a
        /*0e0a*/ 	.byte	0x3f
	.zero		1


	//   ....[62]....
        /*0e0c*/ 	.word	0x00017c30
        /*0e10*/ 	.word	0x00000002
        /*0e14*/ 	.word	0x00028c60
        /*0e18*/ 	.short	0x010a
        /*0e1a*/ 	.byte	0x3f
	.zero		1


	//   ....[63]....
        /*0e1c*/ 	.word	0x000187e0
        /*0e20*/ 	.word	0x00000002
        /*0e24*/ 	.word	0x00028c40
        /*0e28*/ 	.short	0x010a
        /*0e2a*/ 	.byte	0x3f
	.zero		1


	//   ....[64]....
        /*0e2c*/ 	.word	0x00018a30
        /*0e30*/ 	.word	0x00000002
        /*0e34*/ 	.word	0x00028c60
        /*0e38*/ 	.short	0x010a
        /*0e3a*/ 	.byte	0x3f
	.zero		1


	//   ....[65]....
        /*0e3c*/ 	.word	0x00019570
        /*0e40*/ 	.word	0x00000003
        /*0e44*/ 	.word	0x00028c40
        /*0e48*/ 	.short	0x010a
        /*0e4a*/ 	.byte	0x3f
	.zero		1


	//   ....[66]....
        /*0e4c*/ 	.word	0x000197c0
        /*0e50*/ 	.word	0x00000003
        /*0e54*/ 	.word	0x00028c60
        /*0e58*/ 	.short	0x010a
        /*0e5a*/ 	.byte	0x3f
	.zero		1


	//   ....[67]....
        /*0e5c*/ 	.word	0x0001b0f0
        /*0e60*/ 	.word	0x00000000
        /*0e64*/ 	.word	0x00028c20
        /*0e68*/ 	.short	0x010a
        /*0e6a*/ 	.byte	0x3f
	.zero		1


	//   ....[68]....
        /*0e6c*/ 	.word	0x0001b2d0
        /*0e70*/ 	.word	0x00000006
        /*0e74*/ 	.word	0x00000000
        /*0e78*/ 	.short	0x010a
        /*0e7a*/ 	.byte	0x3f
	.zero		1


	//   ....[69]....
        /*0e7c*/ 	.word	0x0001b300
        /*0e80*/ 	.word	0x00000007
        /*0e84*/ 	.word	0x00000000
        /*0e88*/ 	.short	0x010a
        /*0e8a*/ 	.byte	0x3f
	.zero		1


	//   ....[70]....
        /*0e8c*/ 	.word	0x0001b360
        /*0e90*/ 	.word	0x00000004
        /*0e94*/ 	.word	0x00000000
        /*0e98*/ 	.short	0x010a
        /*0e9a*/ 	.byte	0x3f
	.zero		1


	//   ....[71]....
        /*0e9c*/ 	.word	0x0001b390
        /*0ea0*/ 	.word	0x00000003
        /*0ea4*/ 	.word	0x00000000
        /*0ea8*/ 	.short	0x010a
        /*0eaa*/ 	.byte	0x3f
	.zero		1


	//   ....[72]....
        /*0eac*/ 	.word	0x0001b3f0
        /*0eb0*/ 	.word	0x00000049
        /*0eb4*/ 	.word	0x00028c90
        /*0eb8*/ 	.short	0x010a
        /*0eba*/ 	.byte	0x3f
	.zero		1


	//   ....[73]....
        /*0ebc*/ 	.word	0x0001b440
        /*0ec0*/ 	.word	0x00000049
        /*0ec4*/ 	.word	0x00028c90
        /*0ec8*/ 	.short	0x010a
        /*0eca*/ 	.byte	0x3f
	.zero		1


	//   ....[74]....
        /*0ecc*/ 	.word	0x0001b490
        /*0ed0*/ 	.word	0x00000049
        /*0ed4*/ 	.word	0x00028c90
        /*0ed8*/ 	.short	0x010a
        /*0eda*/ 	.byte	0x3f
	.zero		1


	//   ....[75]....
        /*0edc*/ 	.word	0x0001b4e0
        /*0ee0*/ 	.word	0x00000049
        /*0ee4*/ 	.word	0x00028cb0
        /*0ee8*/ 	.short	0x010a
        /*0eea*/ 	.byte	0x3f
	.zero		1


	//   ....[76]....
        /*0eec*/ 	.word	0x0001b530
        /*0ef0*/ 	.word	0x00000005
        /*0ef4*/ 	.word	0x00028c50
        /*0ef8*/ 	.short	0x010a
        /*0efa*/ 	.byte	0x3f
	.zero		1


	//   ....[77]....
        /*0efc*/ 	.word	0x0001b580
        /*0f00*/ 	.word	0x00000004
        /*0f04*/ 	.word	0x00028c50
        /*0f08*/ 	.short	0x010a
        /*0f0a*/ 	.byte	0x3f
	.zero		1


	//   ....[78]....
        /*0f0c*/ 	.word	0x0001b7a0
        /*0f10*/ 	.word	0x00000002
        /*0f14*/ 	.word	0x00028c00
        /*0f18*/ 	.short	0x010a
        /*0f1a*/ 	.byte	0x3f
	.zero		1


	//   ....[79]....
        /*0f1c*/ 	.word	0x0001b9d0
        /*0f20*/ 	.word	0x00000002
        /*0f24*/ 	.word	0x00028c00
        /*0f28*/ 	.short	0x010a
        /*0f2a*/ 	.byte	0x3f
	.zero		1


	//   ....[80]....
        /*0f2c*/ 	.word	0x0001ba20
        /*0f30*/ 	.word	0x0000000c
        /*0f34*/ 	.word	0x00028c30
        /*0f38*/ 	.short	0x010a
        /*0f3a*/ 	.byte	0x3f
	.zero		1


	//   ....[81]....
        /*0f3c*/ 	.word	0x0001ba70
        /*0f40*/ 	.word	0x0000000c
        /*0f44*/ 	.word	0x00028c50
        /*0f48*/ 	.short	0x010a
        /*0f4a*/ 	.byte	0x3f
	.zero		1


	//   ....[82]....
        /*0f4c*/ 	.word	0x0001bac0
        /*0f50*/ 	.word	0x000000da
        /*0f54*/ 	.word	0x00028c30
        /*0f58*/ 	.short	0x010a
        /*0f5a*/ 	.byte	0x3f
	.zero		1


	//   ....[83]....
        /*0f5c*/ 	.word	0x0001bb10
        /*0f60*/ 	.word	0x000000da
        /*0f64*/ 	.word	0x00028c50
        /*0f68*/ 	.short	0x010a
        /*0f6a*/ 	.byte	0x3f
	.zero		1


	//   ....[84]....
        /*0f6c*/ 	.word	0x0001bcb0
        /*0f70*/ 	.word	0x00000012
        /*0f74*/ 	.word	0x00028c20
        /*0f78*/ 	.short	0x010a
        /*0f7a*/ 	.byte	0x3f
	.zero		1


	//   ....[85]....
        /*0f7c*/ 	.word	0x0001bd00
        /*0f80*/ 	.word	0x00000005
        /*0f84*/ 	.word	0x00028ca0
        /*0f88*/ 	.short	0x010a
        /*0f8a*/ 	.byte	0x3f
	.zero		1


	//   ....[86]....
        /*0f8c*/ 	.word	0x0001bd50
        /*0f90*/ 	.word	0x00000005
        /*0f94*/ 	.word	0x00028cc0
        /*0f98*/ 	.short	0x010a
        /*0f9a*/ 	.byte	0x3f
	.zero		1


	//   ....[87]....
        /*0f9c*/ 	.word	0x0001bda0
        /*0fa0*/ 	.word	0x00000005
        /*0fa4*/ 	.word	0x00028ca0
        /*0fa8*/ 	.short	0x010a
        /*0faa*/ 	.byte	0x3f
	.zero		1


	//   ....[88]....
        /*0fac*/ 	.word	0x0001bdf0
        /*0fb0*/ 	.word	0x00000005
        /*0fb4*/ 	.word	0x00028cc0
        /*0fb8*/ 	.short	0x010a
        /*0fba*/ 	.byte	0x3f
	.zero		1


	//   ....[89]....
        /*0fbc*/ 	.word	0x0001bf90
        /*0fc0*/ 	.word	0x00000000
        /*0fc4*/ 	.word	0x00028c40
        /*0fc8*/ 	.short	0x010a
        /*0fca*/ 	.byte	0x3f
	.zero		1


	//   ....[90]....
        /*0fcc*/ 	.word	0x0001c510
        /*0fd0*/ 	.word	0x00000012
        /*0fd4*/ 	.word	0x00028c20
        /*0fd8*/ 	.short	0x010a
        /*0fda*/ 	.byte	0x3f
	.zero		1


	//   ....[91]....
        /*0fdc*/ 	.word	0x0001c560
        /*0fe0*/ 	.word	0x00000000
        /*0fe4*/ 	.word	0x00028c60
        /*0fe8*/ 	.short	0x010a
        /*0fea*/ 	.byte	0x3f
	.zero		1


	//   ....[92]....
        /*0fec*/ 	.word	0x0001c5b0
        /*0ff0*/ 	.word	0x00000002
        /*0ff4*/ 	.word	0x00028c40
        /*0ff8*/ 	.short	0x010a
        /*0ffa*/ 	.byte	0x3f
	.zero		1


	//   ....[93]....
        /*0ffc*/ 	.word	0x0001c600
        /*1000*/ 	.word	0x00000002
        /*1004*/ 	.word	0x00028c60
        /*1008*/ 	.short	0x010a
        /*100a*/ 	.byte	0x3f
	.zero		1


	//   ....[94]....
        /*100c*/ 	.word	0x0001c650
        /*1010*/ 	.word	0x00000002
        /*1014*/ 	.word	0x00028c40
        /*1018*/ 	.short	0x010a
        /*101a*/ 	.byte	0x3f
	.zero		1


	//   ....[95]....
        /*101c*/ 	.word	0x0001c6a0
        /*1020*/ 	.word	0x00000002
        /*1024*/ 	.word	0x00028c60
        /*1028*/ 	.short	0x010a
        /*102a*/ 	.byte	0x3f
	.zero		1


	//   ....[96]....
        /*102c*/ 	.word	0x0001c6f0
        /*1030*/ 	.word	0x00000003
        /*1034*/ 	.word	0x00028c40
        /*1038*/ 	.short	0x010a
        /*103a*/ 	.byte	0x3f
	.zero		1


	//   ....[97]....
        /*103c*/ 	.word	0x0001c740
        /*1040*/ 	.word	0x00000003
        /*1044*/ 	.word	0x00028c60
        /*1048*/ 	.short	0x010a
        /*104a*/ 	.byte	0x3f
	.zero		1


	//   ....[98]....
        /*104c*/ 	.word	0x0001d280
        /*1050*/ 	.word	0x00000000
        /*1054*/ 	.word	0x00028c20
        /*1058*/ 	.short	0x010a
        /*105a*/ 	.byte	0x3f
	.zero		1


	//   ....[99]....
        /*105c*/ 	.word	0x0001d420
        /*1060*/ 	.word	0x00000006
        /*1064*/ 	.word	0x00000000
        /*1068*/ 	.short	0x010a
        /*106a*/ 	.byte	0x3f
	.zero		1


	//   ....[100]....
        /*106c*/ 	.word	0x0001d470
        /*1070*/ 	.word	0x00000007
        /*1074*/ 	.word	0x00000000
        /*1078*/ 	.short	0x010a
        /*107a*/ 	.byte	0x3f
	.zero		1


	//   ....[101]....
        /*107c*/ 	.word	0x0001d4c0
        /*1080*/ 	.word	0x00000004
        /*1084*/ 	.word	0x00000000
        /*1088*/ 	.short	0x010a
        /*108a*/ 	.byte	0x3f
	.zero		1


	//----- nvinfo : EIATTR_NUM_MBARRIERS
	.align		4
.L_238:
        /*108c*/ 	.byte	0x03, 0x38
        /*108e*/ 	.short	0x0016


	//----- nvinfo : EIATTR_EXIT_INSTR_OFFSETS
	.align		4
        /*1090*/ 	.byte	0x04, 0x1c
        /*1092*/ 	.short	(.L_240 - .L_239)


	//   ....[0]....
.L_239:
        /*1094*/ 	.word	0x0001b3e0


	//----- nvinfo : EIATTR_MAX_THREADS
	.align		4
.L_240:
        /*1098*/ 	.byte	0x04, 0x05
        /*109a*/ 	.short	(.L_242 - .L_241)
.L_241:
        /*109c*/ 	.word	0x00000180
        /*10a0*/ 	.word	0x00000001
        /*10a4*/ 	.word	0x00000001


	//----- nvinfo : EIATTR_CRS_STACK_SIZE
	.align		4
.L_242:
        /*10a8*/ 	.byte	0x04, 0x1e
        /*10aa*/ 	.short	(.L_244 - .L_243)
.L_243:
        /*10ac*/ 	.word	0x00000000


	//----- nvinfo : EIATTR_CBANK_PARAM_SIZE
	.align		4
.L_244:
        /*10b0*/ 	.byte	0x03, 0x19
        /*10b2*/ 	.short	0x0af0


	//----- nvinfo : EIATTR_PARAM_CBANK
	.align		4
        /*10b4*/ 	.byte	0x04, 0x0a
        /*10b6*/ 	.short	(.L_246 - .L_245)
	.align		4
.L_245:
        /*10b8*/ 	.word	index@(.nv.constant0._ZN7cutlass13device_kernelIN5flash11enable_sm90INS1_16FlashAttnFwdSm90INS1_25CollectiveMainloopFwdSm90ILi2EN4cute5tupleIJNS5_1CILi1EEES8_S8_EEENS6_IJNS7_ILi64EEESA_SA_EEELi512ENS_10bfloat16_tEfNS_4arch4Sm90ELb0ELb0ELb1ELb1ELb0ELb1ELb0ELb0ELb0ELb1ELb1ELb0EEENS1_21CollectiveEpilogueFwdINS6_IJSA_NS7_ILi512EEESA_EEES9_SC_SE_Li256ELb1ELb1ELb1ELb0EEENS1_36VarlenDynamicPersistentTileSchedulerILi64ELi64ELi256ELi128ELb1ELb1ELb1ELb0ELb1ELb1EEEEEEEEEvNT_6ParamsE)
        /*10bc*/ 	.short	0x0210
        /*10be*/ 	.short	0x0af0


	//----- nvinfo : EIATTR_SW_WAR
	.align		4
.L_246:
        /*10c0*/ 	.byte	0x04, 0x36
        /*10c2*/ 	.short	(.L_248 - .L_247)
.L_247:
        /*10c4*/ 	.word	0x00000008
.L_248:


//--------------------- .nv.info._ZN7cutlass13device_kernelIN5flash11enable_sm90INS1_16FlashAttnFwdSm90INS1_25CollectiveMainloopFwdSm90ILi2EN4cute5tupleIJNS5_1CILi1EEES8_S8_EEENS6_IJNS7_ILi64EEESA_SA_EEELi512ENS_10bfloat16_tEfNS_4arch4Sm90ELb0ELb0ELb1ELb1ELb0ELb0ELb1ELb0ELb0ELb1ELb1ELb0EEENS1_21CollectiveEpilogueFwdINS6_IJSA_NS7_ILi512EEESA_EEES9_SC_SE_Li256ELb1ELb1ELb1ELb0EEENS1_36VarlenDynamicPersistentTileSchedulerILi64ELi64ELi256ELi128ELb1ELb1ELb1ELb0ELb1ELb1EEEEEEEEEvNT_6ParamsE --------------------------
	.section	.nv.info._ZN7cutlass13device_kernelIN5flash11enable_sm90INS1_16FlashAttnFwdSm90INS1_25CollectiveMainloopFwdSm90ILi2EN4cute5tupleIJNS5_1CILi1EEES8_S8_EEENS6_IJNS7_ILi64EEESA_SA_EEELi512ENS_10bfloat16_tEfNS_4arch4Sm90ELb0ELb0ELb1ELb1ELb0ELb0ELb1ELb0ELb0ELb1ELb1ELb0EEENS1_21CollectiveEpilogueFwdINS6_IJSA_NS7_ILi512EEESA_EEES9_SC_SE_Li256ELb1ELb1ELb1ELb0EEENS1_36VarlenDynamicPersistentTileSchedulerILi64ELi64ELi256ELi128ELb1ELb1ELb1ELb0ELb1ELb1EEEEEEEEEvNT_6ParamsE,"",@"SHT_CUDA_INFO"
	.sectionflags	@""
	.align	4


	//----- nvinfo : EIATTR_CUDA_API_VERSION
	.align		4
        /*0000*/ 	.byte	0x04, 0x37
        /*0002*/ 	.short	(.L_250 - .L_249)
.L_249:
        /*0004*/ 	.word	0x00000082


	//----- nvinfo : EIATTR_KPARAM_INFO
	.align		4
.L_250:
        /*0008*/ 	.byte	0x04, 0x17
        /*000a*/ 	.short	(.L_252 - .L_251)
.L_251:
        /*000c*/ 	.word	0x00000000
        /*0010*/ 	.short	0x0000
        /*0012*/ 	.short	0x0070
        /*0014*/ 	.byte	0x00, 0xf0, 0x01, 0x2e


	//----- nvinfo : EIATTR_SPARSE_MMA_MASK
	.align		4
.L_252:
        /*0018*/ 	.byte	0x03, 0x50
        /*001a*/ 	.short	0x0000


	//----- nvinfo : EIATTR_MAXREG_COUNT
	.align		4
        /*001c*/ 	.byte	0x03, 0x1b
        /*001e*/ 	.short	0x00a8


	//----- nvinfo : EIATTR_NUM_BARRIERS
	.align		4
        /*0020*/ 	.byte	0x02, 0x4c
        /*0022*/ 	.byte	0x10
	.zero		1


	//----- nvinfo : EIATTR_EXTERNS
	.align		4
        /*0024*/ 	.byte	0x04, 0x0f
        /*0026*/ 	.short	(.L_254 - .L_253)


	//   ....[0]....
	.align		4
.L_253:
        /*0028*/ 	.word	index@(__assertfail)


	//----- nvinfo : EIATTR_ANNOTATIONS
	.align		4
.L_254:
        /*002c*/ 	.byte	0x04, 0x55
        /*002e*/ 	.short	(.L_256 - .L_255)


	//   ....[0]....
.L_255:
        /* <DEDUP_REMOVED lines=88> */


	//----- nvinfo : EIATTR_MERCURY_ISA_VERSION
	.align		4
.L_256:
        /*0598*/ 	.byte	0x03, 0x5f
        /*059a*/ 	.short	0x0101


	//----- nvinfo : EIATTR_UNUSED_LOAD_BYTE_OFFSET
	.align		4
        /*059c*/ 	.byte	0x04, 0x44
        /*059e*/ 	.short	(.L_258 - .L_257)


	//   ....[0]....
.L_257:
        /*05a0*/ 	.word	0x00000a00
        /*05a4*/ 	.word	0x0000fff0


	//   ....[1]....
        /*05a8*/ 	.word	0x0000a050
        /*05ac*/ 	.word	0x0000fff0


	//----- nvinfo : EIATTR_INT_WARP_WIDE_INSTR_OFFSETS
	.align		4
.L_258:
        /*05b0*/ 	.byte	0x04, 0x31
        /*05b2*/ 	.short	(.L_260 - .L_259)


	//   ....[0]....
.L_259:
        /*05b4*/ 	.word	0x00000130


	//   ....[1]....
        /*05b8*/ 	.word	0x00000170


	//   ....[2]....
        /*05bc*/ 	.word	0x000001e0


	//   ....[3]....
        /*05c0*/ 	.word	0x00000250


	//   ....[4]....
        /*05c4*/ 	.word	0x0000ff30


	//   ....[5]....
        /*05c8*/ 	.word	0x0000ff90


	//   ....[6]....
        /*05cc*/ 	.word	0x00015920


	//   ....[7]....
        /*05d0*/ 	.word	0x000159b0


	//----- nvinfo : EIATTR_COOP_GROUP_MASK_REGIDS
	.align		4
.L_260:
        /*05d4*/ 	.byte	0x04, 0x29
        /*05d6*/ 	.short	(.L_262 - .L_261)


	//   ....[0]....
.L_261:
        /*05d8*/ 	.word	0xffffffff


	//   ....[1]....
        /*05dc*/ 	.word	0xffffffff


	//   ....[2]....
        /*05e0*/ 	.word	0xffffffff


	//   ....[3]....
        /*05e4*/ 	.word	0xffffffff


	//   ....[4]....
        /*05e8*/ 	.word	0xffffffff


	//   ....[5]....
        /*05ec*/ 	.word	0xffffffff


	//   ....[6]....
        /*05f0*/ 	.word	0xffffffff


	//   ....[7]....
        /*05f4*/ 	.word	0xffffffff


	//   ....[8]....
        /*05f8*/ 	.word	0xffffffff


	//   ....[9]....
        /*05fc*/ 	.word	0xffffffff


	//   ....[10]....
        /*0600*/ 	.word	0xffffffff


	//   ....[11]....
        /*0604*/ 	.word	0xffffffff


	//   ....[12]....
        /*0608*/ 	.word	0xffffffff


	//   ....[13]....
        /*060c*/ 	.word	0xffffffff


	//   ....[14]....
        /*0610*/ 	.word	0xffffffff


	//   ....[15]....
        /*0614*/ 	.word	0xffffffff


	//   ....[16]....
        /*0618*/ 	.word	0xffffffff


	//   ....[17]....
        /*061c*/ 	.word	0xffffffff


	//   ....[18]....
        /*0620*/ 	.word	0xffffffff


	//   ....[19]....
        /*0624*/ 	.word	0xffffffff


	//   ....[20]....
        /*0628*/ 	.word	0xffffffff


	//   ....[21]....
        /*062c*/ 	.word	0xffffffff


	//   ....[22]....
        /*0630*/ 	.word	0xffffffff


	//   ....[23]....
        /*0634*/ 	.word	0xffffffff


	//   ....[24]....
        /*0638*/ 	.word	0xffffffff


	//   ....[25]....
        /*063c*/ 	.word	0xffffffff


	//   ....[26]....
        /*0640*/ 	.word	0xffffffff


	//   ....[27]....
        /*0644*/ 	.word	0xffffffff


	//   ....[28]....
        /*0648*/ 	.word	0xffffffff


	//   ....[29]....
        /*064c*/ 	.word	0xffffffff


	//   ....[30]....
        /*0650*/ 	.word	0xffffffff


	//   ....[31]....
        /*0654*/ 	.word	0xffffffff


	//   ....[32]....
        /*0658*/ 	.word	0xffffffff


	//   ....[33]....
        /*065c*/ 	.word	0xffffffff


	//   ....[34]....
        /*0660*/ 	.word	0xffffffff


	//   ....[35]....
        /*0664*/ 	.word	0xffffffff


	//   ....[36]....
        /*0668*/ 	.word	0xffffffff


	//   ....[37]....
        /*066c*/ 	.word	0xffffffff


	//   ....[38]....
        /*0670*/ 	.word	0xffffffff


	//   ....[39]....
        /*0674*/ 	.word	0xffffffff


	//   ....[40]....
        /*0678*/ 	.word	0xffffffff


	//   ....[41]....
        /*067c*/ 	.word	0xffffffff


	//   ....[42]....
        /*0680*/ 	.word	0xffffffff


	//   ....[43]....
        /*0684*/ 	.word	0xffffffff


	//   ....[44]....
        /*0688*/ 	.word	0xffffffff


	//   ....[45]....
        /*068c*/ 	.word	0xffffffff


	//   ....[46]....
        /*0690*/ 	.word	0xffffffff


	//   ....[47]....
        /*0694*/ 	.word	0xffffffff


	//   ....[48]....
        /*0698*/ 	.word	0xffffffff


	//   ....[49]....
        /*069c*/ 	.word	0xffffffff


	//   ....[50]....
        /*06a0*/ 	.word	0xffffffff


	//   ....[51]....
        /*06a4*/ 	.word	0xffffffff


	//   ....[52]....
        /*06a8*/ 	.word	0xffffffff


	//   ....[53]....
        /*06ac*/ 	.word	0xffffffff


	//   ....[54]....
        /*06b0*/ 	.word	0xffffffff


	//   ....[55]....
        /*06b4*/ 	.word	0xffffffff


	//   ....[56]....
        /*06b8*/ 	.word	0xffffffff


	//   ....[57]....
        /*06bc*/ 	.word	0xffffffff


	//   ....[58]....
        /*06c0*/ 	.word	0xffffffff


	//   ....[59]....
        /*06c4*/ 	.word	0xffffffff


	//   ....[60]....
        /*06c8*/ 	.word	0xffffffff


	//   ....[61]....
        /*06cc*/ 	.word	0xffffffff


	//   ....[62]....
        /*06d0*/ 	.word	0xffffffff


	//   ....[63]....
        /*06d4*/ 	.word	0xffffffff


	//   ....[64]....
        /*06d8*/ 	.word	0xffffffff


	//   ....[65]....
        /*06dc*/ 	.word	0xffffffff


	//   ....[66]....
        /*06e0*/ 	.word	0xffffffff


	//   ....[67]....
        /*06e4*/ 	.word	0xffffffff


	//   ....[68]....
        /*06e8*/ 	.word	0xffffffff


	//   ....[69]....
        /*06ec*/ 	.word	0xffffffff


	//   ....[70]....
        /*06f0*/ 	.word	0xffffffff


	//   ....[71]....
        /*06f4*/ 	.word	0xffffffff


	//   ....[72]....
        /*06f8*/ 	.word	0xffffffff


	//   ....[73]....
        /*06fc*/ 	.word	0xffffffff


	//   ....[74]....
        /*0700*/ 	.word	0xffffffff


	//   ....[75]....
        /*0704*/ 	.word	0xffffffff


	//   ....[76]....
        /*0708*/ 	.word	0xffffffff


	//   ....[77]....
        /*070c*/ 	.word	0xffffffff


	//   ....[78]....
        /*0710*/ 	.word	0xffffffff


	//   ....[79]....
        /*0714*/ 	.word	0xffffffff


	//   ....[80]....
        /*0718*/ 	.word	0xffffffff


	//   ....[81]....
        /*071c*/ 	.word	0xffffffff


	//   ....[82]....
        /*0720*/ 	.word	0xffffffff


	//   ....[83]....
        /*0724*/ 	.word	0xffffffff


	//   ....[84]....
        /*0728*/ 	.word	0xffffffff


	//   ....[85]....
        /*072c*/ 	.word	0xffffffff


	//   ....[86]....
        /*0730*/ 	.word	0xffffffff


	//   ....[87]....
        /*0734*/ 	.word	0xffffffff


	//   ....[88]....
        /*0738*/ 	.word	0xffffffff


	//   ....[89]....
        /*073c*/ 	.word	0xffffffff


	//   ....[90]....
        /*0740*/ 	.word	0xffffffff


	//   ....[91]....
        /*0744*/ 	.word	0xffffffff


	//   ....[92]....
        /*0748*/ 	.word	0xffffffff


	//   ....[93]....
        /*074c*/ 	.word	0xffffffff


	//   ....[94]....
        /*0750*/ 	.word	0xffffffff


	//   ....[95]....
        /*0754*/ 	.word	0x0500000f


	//   ....[96]....
        /*0758*/ 	.word	0x0500000f


	//   ....[97]....
        /*075c*/ 	.word	0x0500000f


	//   ....[98]....
        /*0760*/ 	.word	0x0500000f


	//   ....[99]....
        /*0764*/ 	.word	0x0500000f


	//   ....[100]....
        /*0768*/ 	.word	0x0500000f


	//   ....[101]....
        /*076c*/ 	.word	0x0500000f


	//   ....[102]....
        /*0770*/ 	.word	0x0500000f


	//   ....[103]....
        /*0774*/ 	.word	0x0500000f


	//   ....[104]....
        /*0778*/ 	.word	0x0500000f


	//   ....[105]....
        /*077c*/ 	.word	0x0500000f


	//   ....[106]....
        /*0780*/ 	.word	0x0500000f


	//   ....[107]....
        /*0784*/ 	.word	0x0500000f


	//   ....[108]....
        /*0788*/ 	.word	0x0500000f


	//   ....[109]....
        /*078c*/ 	.word	0x0500000f


	//   ....[110]....
        /*0790*/ 	.word	0x0500000f


	//   ....[111]....
        /*0794*/ 	.word	0x0500000f


	//   ....[112]....
        /*0798*/ 	.word	0x0500000f


	//   ....[113]....
        /*079c*/ 	.word	0x0500000f


	//   ....[114]....
        /*07a0*/ 	.word	0x0500000f


	//   ....[115]....
        /*07a4*/ 	.word	0x0500000f


	//   ....[116]....
        /*07a8*/ 	.word	0x0500000f


	//   ....[117]....
        /*07ac*/ 	.word	0x0500000f


	//   ....[118]....
        /*07b0*/ 	.word	0x0500000f


	//   ....[119]....
        /*07b4*/ 	.word	0x0500000f


	//   ....[120]....
        /*07b8*/ 	.word	0x0500000f


	//   ....[121]....
        /*07bc*/ 	.word	0x0500000f


	//   ....[122]....
        /*07c0*/ 	.word	0x0500000f


	//   ....[123]....
        /*07c4*/ 	.word	0x0500000f


	//   ....[124]....
        /*07c8*/ 	.word	0x0500000f


	//   ....[125]....
        /*07cc*/ 	.word	0x0500000f


	//   ....[126]....
        /*07d0*/ 	.word	0x0500000f


	//   ....[127]....
        /*07d4*/ 	.word	0x0500000f


	//   ....[128]....
        /*07d8*/ 	.word	0x0500000f


	//   ....[129]....
        /*07dc*/ 	.word	0x0500000f


	//   ....[130]....
        /*07e0*/ 	.word	0x0500000f


	//----- nvinfo : EIATTR_COOP_GROUP_INSTR_OFFSETS
	.align		4
.L_262:
        /*07e4*/ 	.byte	0x04, 0x28
        /*07e6*/ 	.short	(.L_264 - .L_263)


	//   ....[0]....
.L_263:
        /*07e8*/ 	.word	0x00000060


	//   ....[1]....
        /*07ec*/ 	.word	0x00000140


	//   ....[2]....
        /*07f0*/ 	.word	0x00000180


	//   ....[3]....
        /*07f4*/ 	.word	0x00000390


	//   ....[4]....
        /*07f8*/ 	.word	0x000004f0


	//   ....[5]....
        /*07fc*/ 	.word	0x00000610


	//   ....[6]....
        /*0800*/ 	.word	0x00000770


	//   ....[7]....
        /*0804*/ 	.word	0x00001da0


	//   ....[8]....
        /*0808*/ 	.word	0x00003b40


	//   ....[9]....
        /*080c*/ 	.word	0x00004390


	//   ....[10]....
        /*0810*/ 	.word	0x00005ae0


	//   ....[11]....
        /*0814*/ 	.word	0x00005b90


	//   ....[12]....
        /*0818*/ 	.word	0x00005d40


	//   ....[13]....
        /*081c*/ 	.word	0x00005e40


	//   ....[14]....
        /*0820*/ 	.word	0x00006650


	//   ....[15]....
        /*0824*/ 	.word	0x00006bb0


	//   ....[16]....
        /*0828*/ 	.word	0x00008000


	//   ....[17]....
        /*082c*/ 	.word	0x00008060


	//   ....[18]....
        /*0830*/ 	.word	0x00008880


	//   ....[19]....
        /*0834*/ 	.word	0x000089c0


	//   ....[20]....
        /*0838*/ 	.word	0x00009520


	//   ....[21]....
        /*083c*/ 	.word	0x00009560


	//   ....[22]....
        /*0840*/ 	.word	0x00009590


	//   ....[23]....
        /*0844*/ 	.word	0x000095f0


	//   ....[24]....
        /*0848*/ 	.word	0x00009600


	//   ....[25]....
        /*084c*/ 	.word	0x0000add0


	//   ....[26]....
        /*0850*/ 	.word	0x0000b140


	//   ....[27]....
        /*0854*/ 	.word	0x0000b180


	//   ....[28]....
        /*0858*/ 	.word	0x0000b1a0


	//   ....[29]....
        /*085c*/ 	.word	0x0000b1b0


	//   ....[30]....
        /*0860*/ 	.word	0x0000bde0


	//   ....[31]....
        /*0864*/ 	.word	0x0000be10


	//   ....[32]....
        /*0868*/ 	.word	0x0000c0c0


	//   ....[33]....
        /*086c*/ 	.word	0x0000c0e0


	//   ....[34]....
        /*0870*/ 	.word	0x0000c840


	//   ....[35]....
        /*0874*/ 	.word	0x0000c860


	//   ....[36]....
        /*0878*/ 	.word	0x0000d0b0


	//   ....[37]....
        /*087c*/ 	.word	0x0000d0d0


	//   ....[38]....
        /*0880*/ 	.word	0x0000e390


	//   ....[39]....
        /*0884*/ 	.word	0x0000e3c0


	//   ....[40]....
        /*0888*/ 	.word	0x0000e600


	//   ....[41]....
        /*088c*/ 	.word	0x0000e620


	//   ....[42]....
        /*0890*/ 	.word	0x0000e8e0


	//   ....[43]....
        /*0894*/ 	.word	0x0000eaf0


	//   ....[44]....
        /*0898*/ 	.word	0x0000eb20


	//   ....[45]....
        /*089c*/ 	.word	0x0000eb50


	//   ....[46]....
        /*08a0*/ 	.word	0x0000eb80


	//   ....[47]....
        /*08a4*/ 	.word	0x0000ebb0


	//   ....[48]....
        /*08a8*/ 	.word	0x0000ebe0


	//   ....[49]....
        /*08ac*/ 	.word	0x0000ed80


	//   ....[50]....
        /*08b0*/ 	.word	0x0000edb0


	//   ....[51]....
        /*08b4*/ 	.word	0x0000ede0


	//   ....[52]....
        /*08b8*/ 	.word	0x0000ee10


	//   ....[53]....
        /*08bc*/ 	.word	0x0000ee40


	//   ....[54]....
        /*08c0*/ 	.word	0x0000ee70


	//   ....[55]....
        /*08c4*/ 	.word	0x0000ef00


	//   ....[56]....
        /*08c8*/ 	.word	0x0000ef30


	//   ....[57]....
        /*08cc*/ 	.word	0x0000ef40


	//   ....[58]....
        /*08d0*/ 	.word	0x0000eff0


	//   ....[59]....
        /*08d4*/ 	.word	0x00010510


	//   ....[60]....
        /*08d8*/ 	.word	0x00010fa0


	//   ....[61]....
        /*08dc*/ 	.word	0x00010fd0


	//   ....[62]....
        /*08e0*/ 	.word	0x00010ff0


	//   ....[63]....
        /*08e4*/ 	.word	0x000110a0


	//   ....[64]....
        /*08e8*/ 	.word	0x00011130


	//   ....[65]....
        /*08ec*/ 	.word	0x00011150


	//   ....[66]....
        /*08f0*/ 	.word	0x000111e0


	//   ....[67]....
        /*08f4*/ 	.word	0x000111f0


	//   ....[68]....
        /*08f8*/ 	.word	0x00011b80


	//   ....[69]....
        /*08fc*/ 	.word	0x00011c10


	//   ....[70]....
        /*0900*/ 	.word	0x00011c60


	//   ....[71]....
        /*0904*/ 	.word	0x00011d90


	//   ....[72]....
        /*0908*/ 	.word	0x00011f00


	//   ....[73]....
        /*090c*/ 	.word	0x00011f10


	//   ....[74]....
        /*0910*/ 	.word	0x00012070


	//   ....[75]....
        /*0914*/ 	.word	0x00012080


	//   ....[76]....
        /*0918*/ 	.word	0x00015c30


	//   ....[77]....
        /*091c*/ 	.word	0x00015c60


	//   ....[78]....
        /*0920*/ 	.word	0x00015cc0


	//   ....[79]....
        /*0924*/ 	.word	0x00015cf0


	//   ....[80]....
        /*0928*/ 	.word	0x00015d20


	//   ....[81]....
        /*092c*/ 	.word	0x00015d50


	//   ....[82]....
        /*0930*/ 	.word	0x00015d80


	//   ....[83]....
        /*0934*/ 	.word	0x00015db0


	//   ....[84]....
        /*0938*/ 	.word	0x00015f70


	//   ....[85]....
        /*093c*/ 	.word	0x00015fa0


	//   ....[86]....
        /*0940*/ 	.word	0x00015fd0


	//   ....[87]....
        /*0944*/ 	.word	0x00016000


	//   ....[88]....
        /*0948*/ 	.word	0x00016030


	//   ....[89]....
        /*094c*/ 	.word	0x00016060


	//   ....[90]....
        /*0950*/ 	.word	0x00016120


	//   ....[91]....
        /*0954*/ 	.word	0x00016140


	//   ....[92]....
        /*0958*/ 	.word	0x00016150


	//   ....[93]....
        /*095c*/ 	.word	0x000161b0


	//   ....[94]....
        /*0960*/ 	.word	0x000168d0


	//   ....[95]....
        /*0964*/ 	.word	0x00016dc0


	//   ....[96]....
        /*0968*/ 	.word	0x00016f40


	//   ....[97]....
        /*096c*/ 	.word	0x00016fa0


	//   ....[98]....
        /*0970*/ 	.word	0x00017030


	//   ....[99]....
        /*0974*/ 	.word	0x00017080


	//   ....[100]....
        /*0978*/ 	.word	0x000171e0


	//   ....[101]....
        /*097c*/ 	.word	0x00017280


	//   ....[102]....
        /*0980*/ 	.word	0x00017330


	//   ....[103]....
        /*0984*/ 	.word	0x00017410


	//   ....[104]....
        /*0988*/ 	.word	0x000175d0


	//   ....[105]....
        /*098c*/ 	.word	0x000176b0


	//   ....[106]....
        /*0990*/ 	.word	0x00017940


	//   ....[107]....
        /*0994*/ 	.word	0x00017a40


	//   ....[108]....
        /*0998*/ 	.word	0x00017c10


	//   ....[109]....
        /*099c*/ 	.word	0x00017cd0


	//   ....[110]....
        /*09a0*/ 	.word	0x00017ef0


	//   ....[111]....
        /*09a4*/ 	.word	0x00017f40


	//   ....[112]....
        /*09a8*/ 	.word	0x00018270


	//   ....[113]....
        /*09ac*/ 	.word	0x00018310


	//   ....[114]....
        /*09b0*/ 	.word	0x000184a0


	//   ....[115]....
        /*09b4*/ 	.word	0x00018520


	//   ....[116]....
        /*09b8*/ 	.word	0x000185a0


	//   ....[117]....
        /*09bc*/ 	.word	0x00018620


	//   ....[118]....
        /*09c0*/ 	.word	0x000186a0


	//   ....[119]....
        /*09c4*/ 	.word	0x00018730


	//   ....[120]....
        /*09c8*/ 	.word	0x000187d0


	//   ....[121]....
        /*09cc*/ 	.word	0x00018880


	//   ....[122]....
        /*09d0*/ 	.word	0x00018900


	//   ....[123]....
        /*09d4*/ 	.word	0x00018980


	//   ....[124]....
        /*09d8*/ 	.word	0x00018a00


	//   ....[125]....
        /*09dc*/ 	.word	0x00018a90


	//   ....[126]....
        /*09e0*/ 	.word	0x00018b10


	//   ....[127]....
        /*09e4*/ 	.word	0x00018bb0


	//   ....[128]....
        /*09e8*/ 	.word	0x00018c00


	//   ....[129]....
        /*09ec*/ 	.word	0x00018c90


	//   ....[130]....
        /*09f0*/ 	.word	0x00018dc0


	//----- nvinfo : EIATTR_REG_RECONFIG
	.align		4
.L_264:
        /*09f4*/ 	.byte	0x01, 0x54
	.zero		2


	//----- nvinfo : EIATTR_SYSCALL_OFFSETS
	.align		4
        /*09f8*/ 	.byte	0x04, 0x46
        /*09fa*/ 	.short	(.L_266 - .L_265)


	//   ....[0]....
.L_265:
        /*09fc*/ 	.word	0x00003d00


	//   ....[1]....
        /*0a00*/ 	.word	0x00010130


	//   ....[2]....
        /*0a04*/ 	.word	0x00010280


	//   ....[3]....
        /*0a08*/ 	.word	0x00010380


	//   ....[4]....
        /*0a0c*/ 	.word	0x00010bc0


	//   ....[5]....
        /*0a10*/ 	.word	0x00011500


	//----- nvinfo : EIATTR_MBARRIER_INSTR_OFFSETS
	.align		4
.L_266:
        /*0a14*/ 	.byte	0x04, 0x39
        /*0a16*/ 	.short	(.L_268 - .L_267)


	//   ....[0]....
.L_267:
        /*0a18*/ 	.word	0x00000270
        /*0a1c*/ 	.word	0x000000ff
        /*0a20*/ 	.word	0x00038800
        /*0a24*/ 	.short	0x0100
        /*0a26*/ 	.byte	0x08
	.zero		1


	//   ....[1]....
        /*0a28*/ 	.word	0x00000280
        /*0a2c*/ 	.word	0x000000ff
        /*0a30*/ 	.word	0x00038810
        /*0a34*/ 	.short	0x0100
        /*0a36*/ 	.byte	0x08
	.zero		1


	//   ....[2]....
        /*0a38*/ 	.word	0x00000290
        /*0a3c*/ 	.word	0x000000ff
        /*0a40*/ 	.word	0x00038820
        /*0a44*/ 	.short	0x0100
        /*0a46*/ 	.byte	0x08
	.zero		1


	//   ....[3]....
        /*0a48*/ 	.word	0x00000340
        /*0a4c*/ 	.word	0x000000ff
        /*0a50*/ 	.word	0x00038830
        /*0a54*/ 	.short	0x0100
        /*0a56*/ 	.byte	0x06
	.zero		1


	//   ....[4]....
        /*0a58*/ 	.word	0x00000350
        /*0a5c*/ 	.word	0x000000ff
        /*0a60*/ 	.word	0x00038840
        /*0a64*/ 	.short	0x0100
        /*0a66*/ 	.byte	0x06
	.zero		1


	//   ....[5]....
        /*0a68*/ 	.word	0x00000360
        /*0a6c*/ 	.word	0x000000ff
        /*0a70*/ 	.word	0x00038838
        /*0a74*/ 	.short	0x0100
        /*0a76*/ 	.byte	0x06
	.zero		1


	//   ....[6]....
        /*0a78*/ 	.word	0x00000370
        /*0a7c*/ 	.word	0x000000ff
        /*0a80*/ 	.word	0x00038848
        /*0a84*/ 	.short	0x0100
        /*0a86*/ 	.byte	0x06
	.zero		1


	//   ....[7]....
        /*0a88*/ 	.word	0x000004a0
        /*0a8c*/ 	.word	0x000000ff
        /*0a90*/ 	.word	0x00038850
        /*0a94*/ 	.short	0x0100
        /*0a96*/ 	.byte	0x08
	.zero		1


	//   ....[8]....
        /*0a98*/ 	.word	0x000004b0
        /*0a9c*/ 	.word	0x000000ff
        /*0aa0*/ 	.word	0x00038860
        /*0aa4*/ 	.short	0x0100
        /*0aa6*/ 	.byte	0x08
	.zero		1


	//   ....[9]....
        /*0aa8*/ 	.word	0x000004c0
        /*0aac*/ 	.word	0x000000ff
        /*0ab0*/ 	.word	0x00038858
        /*0ab4*/ 	.short	0x0100
        /*0ab6*/ 	.byte	0x08
	.zero		1


	//   ....[10]....
        /*0ab8*/ 	.word	0x000004d0
        /*0abc*/ 	.word	0x000000ff
        /*0ac0*/ 	.word	0x00038868
        /*0ac4*/ 	.short	0x0100
        /*0ac6*/ 	.byte	0x08
	.zero		1


	//   ....[11]....
        /*0ac8*/ 	.word	0x000005c0
        /*0acc*/ 	.word	0x000000ff
        /*0ad0*/ 	.word	0x00038870
        /*0ad4*/ 	.short	0x0100
        /*0ad6*/ 	.byte	0x06
	.zero		1


	//   ....[12]....
        /*0ad8*/ 	.word	0x000005d0
        /*0adc*/ 	.word	0x000000ff
        /*0ae0*/ 	.word	0x00038880
        /*0ae4*/ 	.short	0x0100
        /*0ae6*/ 	.byte	0x06
	.zero		1


	//   ....[13]....
        /*0ae8*/ 	.word	0x000005e0
        /*0aec*/ 	.word	0x000000ff
        /*0af0*/ 	.word	0x00038878
        /*0af4*/ 	.short	0x0100
        /*0af6*/ 	.byte	0x06
	.zero		1


	//   ....[14]....
        /*0af8*/ 	.word	0x000005f0
        /*0afc*/ 	.word	0x000000ff
        /*0b00*/ 	.word	0x00038888
        /*0b04*/ 	.short	0x0100
        /*0b06*/ 	.byte	0x06
	.zero		1


	//   ....[15]....
        /*0b08*/ 	.word	0x00000720
        /*0b0c*/ 	.word	0x000000ff
        /*0b10*/ 	.word	0x00038890
        /*0b14*/ 	.short	0x0100
        /*0b16*/ 	.byte	0x08
	.zero		1


	//   ....[16]....
        /*0b18*/ 	.word	0x00000730
        /*0b1c*/ 	.word	0x000000ff
        /*0b20*/ 	.word	0x000388a0
        /*0b24*/ 	.short	0x0100
        /*0b26*/ 	.byte	0x08
	.zero		1


	//   ....[17]....
        /*0b28*/ 	.word	0x00000740
        /*0b2c*/ 	.word	0x000000ff
        /*0b30*/ 	.word	0x00038898
        /*0b34*/ 	.short	0x0100
        /*0b36*/ 	.byte	0x08
	.zero		1


	//   ....[18]....
        /*0b38*/ 	.word	0x00000750
        /*0b3c*/ 	.word	0x000000ff
        /*0b40*/ 	.word	0x000388a8
        /*0b44*/ 	.short	0x0100
        /*0b46*/ 	.byte	0x08
	.zero		1


	//   ....[19]....
        /*0b48*/ 	.word	0x00000880
        /*0b4c*/ 	.word	0x000000ff
        /*0b50*/ 	.word	0x000388b0
        /*0b54*/ 	.short	0x0100
        /*0b56*/ 	.byte	0x08
	.zero		1


	//   ....[20]....
        /*0b58*/ 	.word	0x00000890
        /*0b5c*/ 	.word	0x000000ff
        /*0b60*/ 	.word	0x000388c0
        /*0b64*/ 	.short	0x0100
        /*0b66*/ 	.byte	0x08
	.zero		1


	//   ....[21]....
        /*0b68*/ 	.word	0x000008a0
        /*0b6c*/ 	.word	0x000000ff
        /*0b70*/ 	.word	0x000388b8
        /*0b74*/ 	.short	0x0100
        /*0b76*/ 	.byte	0x08
	.zero		1


	//   ....[22]....
        /*0b78*/ 	.word	0x000008b0
        /*0b7c*/ 	.word	0x000000ff
        /*0b80*/ 	.word	0x000388c8
        /*0b84*/ 	.short	0x0100
        /*0b86*/ 	.byte	0x08
	.zero		1


	//   ....[23]....
        /*0b88*/ 	.word	0x00002110
        /*0b8c*/ 	.word	0x00000003
        /*0b90*/ 	.word	0x00000000
        /*0b94*/ 	.short	0x0101
        /*0b96*/ 	.byte	0x3f
	.zero		1


	//   ....[24]....
        /*0b98*/ 	.word	0x00002be0
        /*0b9c*/ 	.word	0x00000003
        /*0ba0*/ 	.word	0x00000000
        /*0ba4*/ 	.short	0x0101
        /*0ba6*/ 	.byte	0x3f
	.zero		1


	//   ....[25]....
        /*0ba8*/ 	.word	0x00003d70
        /*0bac*/ 	.word	0x000000ff
        /*0bb0*/ 	.word	0x00038800
        /*0bb4*/ 	.short	0x010a
        /*0bb6*/ 	.byte	0x29
	.zero		1


	//   ....[26]....
        /*0bb8*/ 	.word	0x00003e00
        /*0bbc*/ 	.word	0x00000004
        /*0bc0*/ 	.word	0x00038830
        /*0bc4*/ 	.short	0x010a
        /*0bc6*/ 	.byte	0x3f
	.zero		1


	//   ....[27]....
        /*0bc8*/ 	.word	0x00003e40
        /*0bcc*/ 	.word	0x00000004
        /*0bd0*/ 	.word	0x00038830
        /*0bd4*/ 	.short	0x010a
        /*0bd6*/ 	.byte	0x3f
	.zero		1


	//   ....[28]....
        /*0bd8*/ 	.word	0x000040c0
        /*0bdc*/ 	.word	0x000000ff
        /*0be0*/ 	.word	0x00038810
        /*0be4*/ 	.short	0x010a
        /*0be6*/ 	.byte	0x29
	.zero		1


	//   ....[29]....
        /*0be8*/ 	.word	0x00004100
        /*0bec*/ 	.word	0x00000004
        /*0bf0*/ 	.word	0x00038850
        /*0bf4*/ 	.short	0x010a
        /*0bf6*/ 	.byte	0x3f
	.zero		1


	//   ....[30]....
        /*0bf8*/ 	.word	0x00004140
        /*0bfc*/ 	.word	0x00000004
        /*0c00*/ 	.word	0x00038850
        /*0c04*/ 	.short	0x010a
        /*0c06*/ 	.byte	0x3f
	.zero		1


	//   ....[31]....
        /*0c08*/ 	.word	0x00006070
        /*0c0c*/ 	.word	0x00000003
        /*0c10*/ 	.word	0x00000000
        /*0c14*/ 	.short	0x0101
        /*0c16*/ 	.byte	0x3f
	.zero		1


	//   ....[32]....
        /*0c18*/ 	.word	0x00006670
        /*0c1c*/ 	.word	0x00000004
        /*0c20*/ 	.word	0x00000000
        /*0c24*/ 	.short	0x0101
        /*0c26*/ 	.byte	0x3f
	.zero		1


	//   ....[33]....
        /*0c28*/ 	.word	0x000067a0
        /*0c2c*/ 	.word	0x000000ff
        /*0c30*/ 	.word	0x00038830
        /*0c34*/ 	.short	0x010a
        /*0c36*/ 	.byte	0x05
	.zero		1


	//   ....[34]....
        /*0c38*/ 	.word	0x000067e0
        /*0c3c*/ 	.word	0x000000ff
        /*0c40*/ 	.word	0x00038830
        /*0c44*/ 	.short	0x010a
        /*0c46*/ 	.byte	0x05
	.zero		1


	//   ....[35]....
        /*0c48*/ 	.word	0x000069f0
        /*0c4c*/ 	.word	0x000000ff
        /*0c50*/ 	.word	0x00038850
        /*0c54*/ 	.short	0x010a
        /*0c56*/ 	.byte	0x05
	.zero		1


	//   ....[36]....
        /*0c58*/ 	.word	0x00006a30
        /*0c5c*/ 	.word	0x000000ff
        /*0c60*/ 	.word	0x00038850
        /*0c64*/ 	.short	0x010a
        /*0c66*/ 	.byte	0x05
	.zero		1


	//   ....[37]....
        /*0c68*/ 	.word	0x000083f0
        /*0c6c*/ 	.word	0x00000007
        /*0c70*/ 	.word	0x00000000
        /*0c74*/ 	.short	0x0101
        /*0c76*/ 	.byte	0x3f
	.zero		1


	//   ....[38]....
        /*0c78*/ 	.word	0x00009540
        /*0c7c*/ 	.word	0x0000000f
        /*0c80*/ 	.word	0x00000000
        /*0c84*/ 	.short	0x0101
        /*0c86*/ 	.byte	0x3f
	.zero		1


	//   ....[39]....
        /*0c88*/ 	.word	0x0000be00
        /*0c8c*/ 	.word	0x000000ff
        /*0c90*/ 	.word	0x00000000
        /*0c94*/ 	.short	0x0101
        /*0c96*/ 	.byte	0x07
	.zero		1


	//   ....[40]....
        /*0c98*/ 	.word	0x0000c7c0
        /*0c9c*/ 	.word	0x000000ff
        /*0ca0*/ 	.word	0x00000000
        /*0ca4*/ 	.short	0x0101
        /*0ca6*/ 	.byte	0x07
	.zero		1


	//   ....[41]....
        /*0ca8*/ 	.word	0x00010770
        /*0cac*/ 	.word	0x00000000
        /*0cb0*/ 	.word	0x00038840
        /*0cb4*/ 	.short	0x010a
        /*0cb6*/ 	.byte	0x3f
	.zero		1


	//   ....[42]....
        /*0cb8*/ 	.word	0x000112b0
        /*0cbc*/ 	.word	0x00000012
        /*0cc0*/ 	.word	0x00038800
        /*0cc4*/ 	.short	0x0107
        /*0cc6*/ 	.byte	0x3f
	.zero		1


	//   ....[43]....
        /*0cc8*/ 	.word	0x00011350
        /*0ccc*/ 	.word	0x00000012
        /*0cd0*/ 	.word	0x00038800
        /*0cd4*/ 	.short	0x0101
        /*0cd6*/ 	.byte	0x3f
	.zero		1


	//   ....[44]....
        /*0cd8*/ 	.word	0x00012280
        /*0cdc*/ 	.word	0x00000012
        /*0ce0*/ 	.word	0x00038810
        /*0ce4*/ 	.short	0x0107
        /*0ce6*/ 	.byte	0x3f
	.zero		1


	//   ....[45]....
        /*0ce8*/ 	.word	0x00012380
        /*0cec*/ 	.word	0x00000012
        /*0cf0*/ 	.word	0x00038810
        /*0cf4*/ 	.short	0x0101
        /*0cf6*/ 	.byte	0x3f
	.zero		1


	//   ....[46]....
        /*0cf8*/ 	.word	0x000123a0
        /*0cfc*/ 	.word	0x00000012
        /*0d00*/ 	.word	0x00038820
        /*0d04*/ 	.short	0x010a
        /*0d06*/ 	.byte	0x3f
	.zero		1


	//   ....[47]....
        /*0d08*/ 	.word	0x00012480
        /*0d0c*/ 	.word	0x00000000
        /*0d10*/ 	.word	0x00038860
        /*0d14*/ 	.short	0x010a
        /*0d16*/ 	.byte	0x3f
	.zero		1


	//   ....[48]....
        /*0d18*/ 	.word	0x00013110
        /*0d1c*/ 	.word	0x00000003
        /*0d20*/ 	.word	0x00038840
        /*0d24*/ 	.short	0x010a
        /*0d26*/ 	.byte	0x3f
	.zero		1


	//   ....[49]....
        /*0d28*/ 	.word	0x00013370
        /*0d2c*/ 	.word	0x00000003
        /*0d30*/ 	.word	0x00038860
        /*0d34*/ 	.short	0x010a
        /*0d36*/ 	.byte	0x3f
	.zero		1


	//   ....[50]....
        /*0d38*/ 	.word	0x00013f30
        /*0d3c*/ 	.word	0x00000004
        /*0d40*/ 	.word	0x00038840
        /*0d44*/ 	.short	0x010a
        /*0d46*/ 	.byte	0x3f
	.zero		1


	//   ....[51]....
        /*0d48*/ 	.word	0x00014180
        /*0d4c*/ 	.word	0x00000004
        /*0d50*/ 	.word	0x00038860
        /*0d54*/ 	.short	0x010a
        /*0d56*/ 	.byte	0x3f
	.zero		1


	//   ....[52]....
        /*0d58*/ 	.word	0x00014cc0
        /*0d5c*/ 	.word	0x00000004
        /*0d60*/ 	.word	0x00038840
        /*0d64*/ 	.short	0x010a
        /*0d66*/ 	.byte	0x3f
	.zero		1


	//   ....[53]....
        /*0d68*/ 	.word	0x00014f20
        /*0d6c*/ 	.word	0x00000004
        /*0d70*/ 	.word	0x00038860
        /*0d74*/ 	.short	0x010a
        /*0d76*/ 	.byte	0x3f
	.zero		1


	//   ....[54]....
        /*0d78*/ 	.word	0x00016850
        /*0d7c*/ 	.word	0x00000009
        /*0d80*/ 	.word	0x00038820
        /*0d84*/ 	.short	0x010a
        /*0d86*/ 	.byte	0x3f
	.zero		1


	//   ....[55]....
        /*0d88*/ 	.word	0x000169c0
        /*0d8c*/ 	.word	0x00000005
        /*0d90*/ 	.word	0x00000000
        /*0d94*/ 	.short	0x010a
        /*0d96*/ 	.byte	0x3f
	.zero		1


	//   ....[56]....
        /*0d98*/ 	.word	0x00016a40
        /*0d9c*/ 	.word	0x00000007
        /*0da0*/ 	.word	0x00000000
        /*0da4*/ 	.short	0x010a
        /*0da6*/ 	.byte	0x3f
	.zero		1


	//   ....[57]....
        /*0da8*/ 	.word	0x00016a80
        /*0dac*/ 	.word	0x00000005
        /*0db0*/ 	.word	0x00000000
        /*0db4*/ 	.short	0x010a
        /*0db6*/ 	.byte	0x3f
	.zero		1


	//   ....[58]....
        /*0db8*/ 	.word	0x00016ab0
        /*0dbc*/ 	.word	0x00000003
        /*0dc0*/ 	.word	0x00000000
        /*0dc4*/ 	.short	0x010a
        /*0dc6*/ 	.byte	0x3f
	.zero		1


	//   ....[59]....
        /*0dc8*/ 	.word	0x00016b20
        /*0dcc*/ 	.word	0x00000000
        /*0dd0*/ 	.word	0x00038800
        /*0dd4*/ 	.short	0x010a
        /*0dd6*/ 	.byte	0x3f
	.zero		1


	//   ....[60]....
        /*0dd8*/ 	.word	0x00016b70
        /*0ddc*/ 	.word	0x00000004
        /*0de0*/ 	.word	0x00038830
        /*0de4*/ 	.short	0x010a
        /*0de6*/ 	.byte	0x3f
	.zero		1


	//   ....[61]....
        /*0de8*/ 	.word	0x00016bd0
        /*0dec*/ 	.word	0x00000006
        /*0df0*/ 	.word	0x00038810
        /*0df4*/ 	.short	0x010a
        /*0df6*/ 	.byte	0x3f
	.zero		1


	//   ....[62]....
        /*0df8*/ 	.word	0x00016c20
        /*0dfc*/ 	.word	0x00000004
        /*0e00*/ 	.word	0x00038850
        /*0e04*/ 	.short	0x010a
        /*0e06*/ 	.byte	0x3f
	.zero		1


	//   ....[63]....
        /*0e08*/ 	.word	0x00016c80
        /*0e0c*/ 	.word	0x00000007
        /*0e10*/ 	.word	0x00038830
        /*0e14*/ 	.short	0x010a
        /*0e16*/ 	.byte	0x3f
	.zero		1


	//   ....[64]....
        /*0e18*/ 	.word	0x00016ce0
        /*0e1c*/ 	.word	0x00000007
        /*0e20*/ 	.word	0x00038850
        /*0e24*/ 	.short	0x010a
        /*0e26*/ 	.byte	0x3f
	.zero		1


	//   ....[65]....
        /*0e28*/ 	.word	0x00016e80
        /*0e2c*/ 	.word	0x00000000
        /*0e30*/ 	.word	0x00038840
        /*0e34*/ 	.short	0x010a
        /*0e36*/ 	.byte	0x3f
	.zero		1


	//   ....[66]....
        /*0e38*/ 	.word	0x00017f80
        /*0e3c*/ 	.word	0x00000012
        /*0e40*/ 	.word	0x00038820
        /*0e44*/ 	.short	0x010a
        /*0e46*/ 	.byte	0x3f
	.zero		1


	//   ....[67]....
        /*0e48*/ 	.word	0x00017fd0
        /*0e4c*/ 	.word	0x00000000
        /*0e50*/ 	.word	0x00038860
        /*0e54*/ 	.short	0x010a
        /*0e56*/ 	.byte	0x3f
	.zero		1


	//   ....[68]....
        /*0e58*/ 	.word	0x00018020
        /*0e5c*/ 	.word	0x00000003
        /*0e60*/ 	.word	0x00038840
        /*0e64*/ 	.short	0x010a
        /*0e66*/ 	.byte	0x3f
	.zero		1


	//   ....[69]....
        /*0e68*/ 	.word	0x00018070
        /*0e6c*/ 	.word	0x00000003
        /*0e70*/ 	.word	0x00038860
        /*0e74*/ 	.short	0x010a
        /*0e76*/ 	.byte	0x3f
	.zero		1


	//   ....[70]....
        /*0e78*/ 	.word	0x000180c0
        /*0e7c*/ 	.word	0x00000004
        /*0e80*/ 	.word	0x00038840
        /*0e84*/ 	.short	0x010a
        /*0e86*/ 	.byte	0x3f
	.zero		1


	//   ....[71]....
        /*0e88*/ 	.word	0x00018110
        /*0e8c*/ 	.word	0x00000004
        /*0e90*/ 	.word	0x00038860
        /*0e94*/ 	.short	0x010a
        /*0e96*/ 	.byte	0x3f
	.zero		1


	//   ....[72]....
        /*0e98*/ 	.word	0x00018160
        /*0e9c*/ 	.word	0x00000004
        /*0ea0*/ 	.word	0x00038840
        /*0ea4*/ 	.short	0x010a
        /*0ea6*/ 	.byte	0x3f
	.zero		1


	//   ....[73]....
        /*0ea8*/ 	.word	0x000181b0
        /*0eac*/ 	.word	0x00000004
        /*0eb0*/ 	.word	0x00038860
        /*0eb4*/ 	.short	0x010a
        /*0eb6*/ 	.byte	0x3f
	.zero		1


	//   ....[74]....
        /*0eb8*/ 	.word	0x00018ce0
        /*0ebc*/ 	.word	0x00000009
        /*0ec0*/ 	.word	0x00038820
        /*0ec4*/ 	.short	0x010a
        /*0ec6*/ 	.byte	0x3f
	.zero		1


	//   ....[75]....
        /*0ec8*/ 	.word	0x00018e80
        /*0ecc*/ 	.word	0x00000005
        /*0ed0*/ 	.word	0x00000000
        /*0ed4*/ 	.short	0x010a
        /*0ed6*/ 	.byte	0x3f
	.zero		1


	//   ....[76]....
        /*0ed8*/ 	.word	0x00018ed0
        /*0edc*/ 	.word	0x00000007
        /*0ee0*/ 	.word	0x00000000
        /*0ee4*/ 	.short	0x010a
        /*0ee6*/ 	.byte	0x3f
	.zero		1


	//   ....[77]....
        /*0ee8*/ 	.word	0x00018f20
        /*0eec*/ 	.word	0x00000005
        /*0ef0*/ 	.word	0x00000000
        /*0ef4*/ 	.short	0x010a
        /*0ef6*/ 	.byte	0x3f
	.zero		1


	//----- nvinfo : EIATTR_NUM_MBARRIERS
	.align		4
.L_268:
        /*0ef8*/ 	.byte	0x03, 0x38
        /*0efa*/ 	.short	0x0017


	//----- nvinfo : EIATTR_EXIT_INSTR_OFFSETS
	.align		4
        /*0efc*/ 	.byte	0x04, 0x1c
        /*0efe*/ 	.short	(.L_270 - .L_269)


	//   ....[0]....
.L_269:
        /*0f00*/ 	.word	0x00000a30


	//   ....[1]....
        /*0f04*/ 	.word	0x0000e880


	//   ....[2]....
        /*0f08*/ 	.word	0x00016b00


	//----- nvinfo : EIATTR_MAX_THREADS
	.align		4
.L_270:
        /*0f0c*/ 	.byte	0x04, 0x05
        /*0f0e*/ 	.short	(.L_272 - .L_271)
.L_271:
        /*0f10*/ 	.word	0x00000180
        /*0f14*/ 	.word	0x00000001
        /*0f18*/ 	.word	0x00000001


	//----- nvinfo : EIATTR_CRS_STACK_SIZE
	.align		4
.L_272:
        /*0f1c*/ 	.byte	0x04, 0x1e
        /*0f1e*/ 	.short	(.L_274 - .L_273)
.L_273:
        /*0f20*/ 	.word	0x00000000


	//----- nvinfo : EIATTR_CBANK_PARAM_SIZE
	.align		4
.L_274:
        /*0f24*/ 	.byte	0x03, 0x19
        /*0f26*/ 	.short	0x0bf0


	//----- nvinfo : EIATTR_PARAM_CBANK
	.align		4
        /*0f28*/ 	.byte	0x04, 0x0a
        /*0f2a*/ 	.short	(.L_276 - .L_275)
	.align		4
.L_275:
        /*0f2c*/ 	.word	index@(.nv.constant0._ZN7cutlass13device_kernelIN5flash11enable_sm90INS1_16FlashAttnFwdSm90INS1_25CollectiveMainloopFwdSm90ILi2EN4cute5tupleIJNS5_1CILi1EEES8_S8_EEENS6_IJNS7_ILi64EEESA_SA_EEELi512ENS_10bfloat16_tEfNS_4arch4Sm90ELb0ELb0ELb1ELb1ELb0ELb0ELb1ELb0ELb0ELb1ELb1ELb0EEENS1_21CollectiveEpilogueFwdINS6_IJSA_NS7_ILi512EEESA_EEES9_SC_SE_Li256ELb1ELb1ELb1ELb0EEENS1_36VarlenDynamicPersistentTileSchedulerILi64ELi64ELi256ELi128ELb1ELb1ELb1ELb0ELb1ELb1EEEEEEEEEvNT_6ParamsE)
        /*0f30*/ 	.short	0x0210
        /*0f32*/ 	.short	0x0bf0


	//----- nvinfo : EIATTR_SW_WAR
	.align		4
.L_276:
        /*0f34*/ 	.byte	0x04, 0x36
        /*0f36*/ 	.short	(.L_278 - .L_277)
.L_277:
        /*0f38*/ 	.word	0x00000008
.L_278:


//--------------------- .nv.info._ZN7cutlass13device_kernelIN5flash11enable_sm90INS1_16FlashAttnFwdSm90INS1_25CollectiveMainloopFwdSm90ILi2EN4cute5tupleIJNS5_1CILi1EEES8_S8_EEENS6_IJNS7_ILi64EEESA_SA_EEELi512ENS_10bfloat16_tEfNS_4arch4Sm90ELb0ELb0ELb1ELb1ELb0ELb1ELb1ELb0ELb0ELb1ELb1ELb0EEENS1_21CollectiveEpilogueFwdINS6_IJSA_NS7_ILi512EEESA_EEES9_SC_SE_Li256ELb1ELb1ELb1ELb0EEENS1_36VarlenDynamicPersistentTileSchedulerILi64ELi64ELi256ELi128ELb1ELb1ELb1ELb0ELb1ELb1EEEEEEEEEvNT_6ParamsE --------------------------
	.section	.nv.info._ZN7cutlass13device_kernelIN5flash11enable_sm90INS1_16FlashAttnFwdSm90INS1_25CollectiveMainloopFwdSm90ILi2EN4cute5tupleIJNS5_1CILi1EEES8_S8_EEENS6_IJNS7_ILi64EEESA_SA_EEELi512ENS_10bfloat16_tEfNS_4arch4Sm90ELb0ELb0ELb1ELb1ELb0ELb1ELb1ELb0ELb0ELb1ELb1ELb0EEENS1_21CollectiveEpilogueFwdINS6_IJSA_NS7_ILi512EEESA_EEES9_SC_SE_Li256ELb1ELb1ELb1ELb0EEENS1_36VarlenDynamicPersistentTileSchedulerILi64ELi64ELi256ELi128ELb1ELb1ELb1ELb0ELb1ELb1EEEEEEEEEvNT_6ParamsE,"",@"SHT_CUDA_INFO"
	.sectionflags	@""
	.align	4


	//----- nvinfo : EIATTR_CUDA_API_VERSION
	.align		4
        /*0000*/ 	.byte	0x04, 0x37
        /*0002*/ 	.short	(.L_280 - .L_279)
.L_279:
        /*0004*/ 	.word	0x00000082


	//----- nvinfo : EIATTR_KPARAM_INFO
	.align		4
.L_280:
        /*0008*/ 	.byte	0x04, 0x17
        /*000a*/ 	.short	(.L_282 - .L_281)
.L_281:
        /*000c*/ 	.word	0x00000000
        /*0010*/ 	.short	0x0000
        /*0012*/ 	.short	0x0070
        /*0014*/ 	.byte	0x00, 0xf0, 0x01, 0x2e


	//----- nvinfo : EIATTR_SPARSE_MMA_MASK
	.align		4
.L_282:
        /*0018*/ 	.byte	0x03, 0x50
        /*001a*/ 	.short	0x0000


	//----- nvinfo : EIATTR_MAXREG_COUNT
	.align		4
        /*001c*/ 	.byte	0x03, 0x1b
        /*001e*/ 	.short	0x00a8


	//----- nvinfo : EIATTR_NUM_BARRIERS
	.align		4
        /*0020*/ 	.byte	0x02, 0x4c
        /*0022*/ 	.byte	0x10
	.zero		1


	//----- nvinfo : EIATTR_EXTERNS
	.align		4
        /*0024*/ 	.byte	0x04, 0x0f
        /*0026*/ 	.short	(.L_284 - .L_283)


	//   ....[0]....
	.align		4
.L_283:
        /*0028*/ 	.word	index@(__assertfail)


	//----- nvinfo : EIATTR_ANNOTATIONS
	.align		4
.L_284:
        /*002c*/ 	.byte	0x04, 0x55
        /*002e*/ 	.short	(.L_286 - .L_285)


	//   ....[0]....
.L_285:
        /* <DEDUP_REMOVED lines=110> */


	//----- nvinfo : EIATTR_MERCURY_ISA_VERSION
	.align		4
.L_286:
        /*06f8*/ 	.byte	0x03, 0x5f
        /*06fa*/ 	.short	0x0101


	//----- nvinfo : EIATTR_UNUSED_LOAD_BYTE_OFFSET
	.align		4
        /*06fc*/ 	.byte	0x04, 0x44
        /*06fe*/ 	.short	(.L_288 - .L_287)


	//   ....[0]....
.L_287:
        /*0700*/ 	.word	0x00000ab0
        /*0704*/ 	.word	0x0000fff0


	//   ....[1]....
        /*0708*/ 	.word	0x00010a20
        /*070c*/ 	.word	0x0000fff0


	//----- nvinfo : EIATTR_INT_WARP_WIDE_INSTR_OFFSETS
	.align		4
.L_288:
        /*0710*/ 	.byte	0x04, 0x31
        /*0712*/ 	.short	(.L_290 - .L_289)


	//   ....[0]....
.L_289:
        /*0714*/ 	.word	0x00000190


	//   ....[1]....
        /*0718*/ 	.word	0x000001d0


	//   ....[2]....
        /*071c*/ 	.word	0x00000240


	//   ....[3]....
        /*0720*/ 	.word	0x000002b0


	//   ....[4]....
        /*0724*/ 	.word	0x00018920


	//   ....[5]....
        /*0728*/ 	.word	0x00018980


	//   ....[6]....
        /*072c*/ 	.word	0x0001e310


	//   ....[7]....
        /*0730*/ 	.word	0x0001e370


	//----- nvinfo : EIATTR_COOP_GROUP_MASK_REGIDS
	.align		4
.L_290:
        /*0734*/ 	.byte	0x04, 0x29
        /*0736*/ 	.short	(.L_292 - .L_291)


	//   ....[0]....
.L_291:
        /*0738*/ 	.word	0xffffffff


	//   ....[1]....
        /*073c*/ 	.word	0xffffffff


	//   ....[2]....
        /*0740*/ 	.word	0xffffffff


	//   ....[3]....
        /*0744*/ 	.word	0xffffffff


	//   ....[4]....
        /*0748*/ 	.word	0xffffffff


	//   ....[5]....
        /*074c*/ 	.word	0xffffffff


	//   ....[6]....
        /*0750*/ 	.word	0xffffffff


	//   ....[7]....
        /*0754*/ 	.word	0xffffffff


	//   ....[8]....
        /*0758*/ 	.word	0xffffffff


	//   ....[9]....
        /*075c*/ 	.word	0xffffffff


	//   ....[10]....
        /*0760*/ 	.word	0xffffffff


	//   ....[11]....
        /*0764*/ 	.word	0xffffffff


	//   ....[12]....
        /*0768*/ 	.word	0xffffffff


	//   ....[13]....
        /*076c*/ 	.word	0xffffffff


	//   ....[14]....
        /*0770*/ 	.word	0xffffffff


	//   ....[15]....
        /*0774*/ 	.word	0xffffffff


	//   ....[16]....
        /*0778*/ 	.word	0xffffffff


	//   ....[17]....
        /*077c*/ 	.word	0xffffffff


	//   ....[18]....
        /*0780*/ 	.word	0xffffffff


	//   ....[19]....
        /*0784*/ 	.word	0xffffffff


	//   ....[20]....
        /*0788*/ 	.word	0xffffffff


	//   ....[21]....
        /*078c*/ 	.word	0xffffffff


	//   ....[22]....
        /*0790*/ 	.word	0xffffffff


	//   ....[23]....
        /*0794*/ 	.word	0xffffffff


	//   ....[24]....
        /*0798*/ 	.word	0xffffffff


	//   ....[25]....
        /*079c*/ 	.word	0xffffffff


	//   ....[26]....
        /*07a0*/ 	.word	0xffffffff


	//   ....[27]....
        /*07a4*/ 	.word	0xffffffff


	//   ....[28]....
        /*07a8*/ 	.word	0xffffffff


	//   ....[29]....
        /*07ac*/ 	.word	0xffffffff


	//   ....[30]....
        /*07b0*/ 	.word	0xffffffff


	//   ....[31]....
        /*07b4*/ 	.word	0xffffffff


	//   ....[32]....
        /*07b8*/ 	.word	0xffffffff


	//   ....[33]....
        /*07bc*/ 	.word	0xffffffff


	//   ....[34]....
        /*07c0*/ 	.word	0xffffffff


	//   ....[35]....
        /*07c4*/ 	.word	0xffffffff


	//   ....[36]....
        /*07c8*/ 	.word	0xffffffff


	//   ....[37]....
        /*07cc*/ 	.word	0xffffffff


	//   ....[38]....
        /*07d0*/ 	.word	0xffffffff


	//   ....[39]....
        /*07d4*/ 	.word	0xffffffff


	//   ....[40]....
        /*07d8*/ 	.word	0xffffffff


	//   ....[41]....
        /*07dc*/ 	.word	0xffffffff


	//   ....[42]....
        /*07e0*/ 	.word	0xffffffff


	//   ....[43]....
        /*07e4*/ 	.word	0xffffffff


	//   ....[44]....
        /*07e8*/ 	.word	0xffffffff


	//   ....[45]....
        /*07ec*/ 	.word	0xffffffff


	//   ....[46]....
        /*07f0*/ 	.word	0xffffffff


	//   ....[47]....
        /*07f4*/ 	.word	0xffffffff


	//   ....[48]....
        /*07f8*/ 	.word	0xffffffff


	//   ....[49]....
        /*07fc*/ 	.word	0xffffffff


	//   ....[50]....
        /*0800*/ 	.word	0xffffffff


	//   ....[51]....
        /*0804*/ 	.word	0xffffffff


	//   ....[52]....
        /*0808*/ 	.word	0xffffffff


	//   ....[53]....
        /*080c*/ 	.word	0xffffffff


	//   ....[54]....
        /*0810*/ 	.word	0xffffffff


	//   ....[55]....
        /*0814*/ 	.word	0xffffffff


	//   ....[56]....
        /*0818*/ 	.word	0xffffffff


	//   ....[57]....
        /*081c*/ 	.word	0xffffffff


	//   ....[58]....
        /*0820*/ 	.word	0xffffffff


	//   ....[59]....
        /*0824*/ 	.word	0xffffffff


	//   ....[60]....
        /*0828*/ 	.word	0xffffffff


	//   ....[61]....
        /*082c*/ 	.word	0xffffffff


	//   ....[62]....
        /*0830*/ 	.word	0xffffffff


	//   ....[63]....
        /*0834*/ 	.word	0xffffffff


	//   ....[64]....
        /*0838*/ 	.word	0xffffffff


	//   ....[65]....
        /*083c*/ 	.word	0xffffffff


	//   ....[66]....
        /*0840*/ 	.word	0xffffffff


	//   ....[67]....
        /*0844*/ 	.word	0xffffffff


	//   ....[68]....
        /*0848*/ 	.word	0xffffffff


	//   ....[69]....
        /*084c*/ 	.word	0xffffffff


	//   ....[70]....
        /*0850*/ 	.word	0xffffffff


	//   ....[71]....
        /*0854*/ 	.word	0xffffffff


	//   ....[72]....
        /*0858*/ 	.word	0xffffffff


	//   ....[73]....
        /*085c*/ 	.word	0xffffffff


	//   ....[74]....
        /*0860*/ 	.word	0xffffffff


	//   ....[75]....
        /*0864*/ 	.word	0xffffffff


	//   ....[76]....
        /*0868*/ 	.word	0xffffffff


	//   ....[77]....
        /*086c*/ 	.word	0xffffffff


	//   ....[78]....
        /*0870*/ 	.word	0xffffffff


	//   ....[79]....
        /*0874*/ 	.word	0xffffffff


	//   ....[80]....
        /*0878*/ 	.word	0xffffffff


	//   ....[81]....
        /*087c*/ 	.word	0xffffffff


	//   ....[82]....
        /*0880*/ 	.word	0xffffffff


	//   ....[83]....
        /*0884*/ 	.word	0xffffffff


	//   ....[84]....
        /*0888*/ 	.word	0xffffffff


	//   ....[85]....
        /*088c*/ 	.word	0xffffffff


	//   ....[86]....
        /*0890*/ 	.word	0xffffffff


	//   ....[87]....
        /*0894*/ 	.word	0xffffffff


	//   ....[88]....
        /*0898*/ 	.word	0xffffffff


	//   ....[89]....
        /*089c*/ 	.word	0xffffffff


	//   ....[90]....
        /*08a0*/ 	.word	0xffffffff


	//   ....[91]....
        /*08a4*/ 	.word	0xffffffff


	//   ....[92]....
        /*08a8*/ 	.word	0xffffffff


	//   ....[93]....
        /*08ac*/ 	.word	0xffffffff


	//   ....[94]....
        /*08b0*/ 	.word	0xffffffff


	//   ....[95]....
        /*08b4*/ 	.word	0xffffffff


	//   ....[96]....
        /*08b8*/ 	.word	0xffffffff


	//   ....[97]....
        /*08bc*/ 	.word	0xffffffff


	//   ....[98]....
        /*08c0*/ 	.word	0xffffffff


	//   ....[99]....
        /*08c4*/ 	.word	0xffffffff


	//   ....[100]....
        /*08c8*/ 	.word	0xffffffff


	//   ....[101]....
        /*08cc*/ 	.word	0xffffffff


	//   ....[102]....
        /*08d0*/ 	.word	0xffffffff


	//   ....[103]....
        /*08d4*/ 	.word	0xffffffff


	//   ....[104]....
        /*08d8*/ 	.word	0x0500000f


	//   ....[105]....
        /*08dc*/ 	.word	0x0500000f


	//   ....[106]....
        /*08e0*/ 	.word	0x0500000f


	//   ....[107]....
        /*08e4*/ 	.word	0x0500000f


	//   ....[108]....
        /*08e8*/ 	.word	0x0500000f


	//   ....[109]....
        /*08ec*/ 	.word	0x0500000f


	//   ....[110]....
        /*08f0*/ 	.word	0x0500000f


	//   ....[111]....
        /*08f4*/ 	.word	0x0500000f


	//   ....[112]....
        /*08f8*/ 	.word	0x0500000f


	//   ....[113]....
        /*08fc*/ 	.word	0x0500000f


	//   ....[114]....
        /*0900*/ 	.word	0x0500000f


	//   ....[115]....
        /*0904*/ 	.word	0x0500000f


	//   ....[116]....
        /*0908*/ 	.word	0x0500000f


	//   ....[117]....
        /*090c*/ 	.word	0x0500000f


	//   ....[118]....
        /*0910*/ 	.word	0x0500000f


	//   ....[119]....
        /*0914*/ 	.word	0x0500000f


	//   ....[120]....
        /*0918*/ 	.word	0x0500000f


	//   ....[121]....
        /*091c*/ 	.word	0x0500000f


	//   ....[122]....
        /*0920*/ 	.word	0x0500000f


	//   ....[123]....
        /*0924*/ 	.word	0x0500000f


	//   ....[124]....
        /*0928*/ 	.word	0x0500000f


	//   ....[125]....
        /*092c*/ 	.word	0x0500000f


	//   ....[126]....
        /*0930*/ 	.word	0x0500000f


	//   ....[127]....
        /*0934*/ 	.word	0x0500000f


	//   ....[128]....
        /*0938*/ 	.word	0x0500000f


	//   ....[129]....
        /*093c*/ 	.word	0x0500000f


	//   ....[130]....
        /*0940*/ 	.word	0x0500000f


	//   ....[131]....
        /*0944*/ 	.word	0x0500000f


	//   ....[132]....
        /*0948*/ 	.word	0x0500000f


	//   ....[133]....
        /*094c*/ 	.word	0x0500000f


	//   ....[134]....
        /*0950*/ 	.word	0x0500000f


	//   ....[135]....
        /*0954*/ 	.word	0x0500000f


	//   ....[136]....
        /*0958*/ 	.word	0x0500000f


	//   ....[137]....
        /*095c*/ 	.word	0x0500000f


	//   ....[138]....
        /*0960*/ 	.word	0x0500000f


	//   ....[139]....
        /*0964*/ 	.word	0x0500000f


	//   ....[140]....
        /*0968*/ 	.word	0x0500000f


	//   ....[141]....
        /*096c*/ 	.word	0x0500000f


	//   ....[142]....
        /*0970*/ 	.word	0x0500000f


	//   ....[143]....
        /*0974*/ 	.word	0x0500000f


	//   ....[144]....
        /*0978*/ 	.word	0x0500000f


	//   ....[145]....
        /*097c*/ 	.word	0x0500000f


	//   ....[146]....
        /*0980*/ 	.word	0x0500000f


	//   ....[147]....
        /*0984*/ 	.word	0x0500000f


	//   ....[148]....
        /*0988*/ 	.word	0x0500000f


	//----- nvinfo : EIATTR_COOP_GROUP_INSTR_OFFSETS
	.align		4
.L_292:
        /*098c*/ 	.byte	0x04, 0x28
        /*098e*/ 	.short	(.L_294 - .L_293)


	//   ....[0]....
.L_293:
        /*0990*/ 	.word	0x00000060


	//   ....[1]....
        /*0994*/ 	.word	0x000001a0


	//   ....[2]....
        /*0998*/ 	.word	0x000001e0


	//   ....[3]....
        /*099c*/ 	.word	0x000003f0


	//   ....[4]....
        /*09a0*/ 	.word	0x00000550


	//   ....[5]....
        /*09a4*/ 	.word	0x00000670


	//   ....[6]....
        /*09a8*/ 	.word	0x000007d0


	//   ....[7]....
        /*09ac*/ 	.word	0x00005170


	//   ....[8]....
        /*09b0*/ 	.word	0x00006ff0


	//   ....[9]....
        /*09b4*/ 	.word	0x000075a0


	//   ....[10]....
        /*09b8*/ 	.word	0x000075b0


	//   ....[11]....
        /*09bc*/ 	.word	0x000075c0


	//   ....[12]....
        /*09c0*/ 	.word	0x000075d0


	//   ....[13]....
        /*09c4*/ 	.word	0x000085d0


	//   ....[14]....
        /*09c8*/ 	.word	0x000085e0


	//   ....[15]....
        /*09cc*/ 	.word	0x000085f0


	//   ....[16]....
        /*09d0*/ 	.word	0x00008600


	//   ....[17]....
        /*09d4*/ 	.word	0x00009ca0


	//   ....[18]....
        /*09d8*/ 	.word	0x0000bac0


	//   ....[19]....
        /*09dc*/ 	.word	0x0000bb50


	//   ....[20]....
        /*09e0*/ 	.word	0x0000bd10


	//   ....[21]....
        /*09e4*/ 	.word	0x0000bd80


	//   ....[22]....
        /*09e8*/ 	.word	0x0000c7e0


	//   ....[23]....
        /*09ec*/ 	.word	0x0000d800


	//   ....[24]....
        /*09f0*/ 	.word	0x0000e9d0


	//   ....[25]....
        /*09f4*/ 	.word	0x0000ea90


	//   ....[26]....
        /*09f8*/ 	.word	0x0000ed40


	//   ....[27]....
        /*09fc*/ 	.word	0x0000ef00


	//   ....[28]....
        /*0a00*/ 	.word	0x0000fef0


	//   ....[29]....
        /*0a04*/ 	.word	0x0000ff40


	//   ....[30]....
        /*0a08*/ 	.word	0x0000ffb0


	//   ....[31]....
        /*0a0c*/ 	.word	0x00010030


	//   ....[32]....
        /*0a10*/ 	.word	0x00010200


	//   ....[33]....
        /*0a14*/ 	.word	0x00011730


	//   ....[34]....
        /*0a18*/ 	.word	0x00011ad0


	//   ....[35]....
        /*0a1c*/ 	.word	0x00011ae0


	//   ....[36]....
        /*0a20*/ 	.word	0x00011af0


	//   ....[37]....
        /*0a24*/ 	.word	0x00011b00


	//   ....[38]....
        /*0a28*/ 	.word	0x00012780


	//   ....[39]....
        /*0a2c*/ 	.word	0x000127a0


	//   ....[40]....
        /*0a30*/ 	.word	0x00012a30


	//   ....[41]....
        /*0a34*/ 	.word	0x00012a50


	//   ....[42]....
        /*0a38*/ 	.word	0x00013350


	//   ....[43]....
        /*0a3c*/ 	.word	0x00013390


	//   ....[44]....
        /*0a40*/ 	.word	0x00013c00


	//   ....[45]....
        /*0a44*/ 	.word	0x00013c20


	//   ....[46]....
        /*0a48*/ 	.word	0x00014f10


	//   ....[47]....
        /*0a4c*/ 	.word	0x00014f20


	//   ....[48]....
        /*0a50*/ 	.word	0x00015150


	//   ....[49]....
        /*0a54*/ 	.word	0x00015170


	//   ....[50]....
        /*0a58*/ 	.word	0x00015420


	//   ....[51]....
        /*0a5c*/ 	.word	0x00015650


	//   ....[52]....
        /*0a60*/ 	.word	0x00015680


	//   ....[53]....
        /*0a64*/ 	.word	0x000156b0


	//   ....[54]....
        /*0a68*/ 	.word	0x000156e0


	//   ....[55]....
        /*0a6c*/ 	.word	0x00015710


	//   ....[56]....
        /*0a70*/ 	.word	0x00015740


	//   ....[57]....
        /*0a74*/ 	.word	0x000158e0


	//   ....[58]....
        /*0a78*/ 	.word	0x00015910


	//   ....[59]....
        /*0a7c*/ 	.word	0x00015940


	//   ....[60]....
        /*0a80*/ 	.word	0x00015970


	//   ....[61]....
        /*0a84*/ 	.word	0x000159a0


	//   ....[62]....
        /*0a88*/ 	.word	0x000159d0


	//   ....[63]....
        /*0a8c*/ 	.word	0x00015a60


	//   ....[64]....
        /*0a90*/ 	.word	0x00015a90


	//   ....[65]....
        /*0a94*/ 	.word	0x00015aa0


	//   ....[66]....
        /*0a98*/ 	.word	0x00015b50


	//   ....[67]....
        /*0a9c*/ 	.word	0x00016bd0


	//   ....[68]....
        /*0aa0*/ 	.word	0x00018f00


	//   ....[69]....
        /*0aa4*/ 	.word	0x000199b0


	//   ....[70]....
        /*0aa8*/ 	.word	0x000199e0


	//   ....[71]....
        /*0aac*/ 	.word	0x00019a00


	//   ....[72]....
        /*0ab0*/ 	.word	0x00019ab0


	//   ....[73]....
        /*0ab4*/ 	.word	0x00019b40


	//   ....[74]....
        /*0ab8*/ 	.word	0x00019b60


	//   ....[75]....
        /*0abc*/ 	.word	0x00019bf0


	//   ....[76]....
        /*0ac0*/ 	.word	0x00019c00


	//   ....[77]....
        /*0ac4*/ 	.word	0x0001a570


	//   ....[78]....
        /*0ac8*/ 	.word	0x0001a580


	//   ....[79]....
        /*0acc*/ 	.word	0x0001a6a0


	//   ....[80]....
        /*0ad0*/ 	.word	0x0001a6b0


	//   ....[81]....
        /*0ad4*/ 	.word	0x0001a940


	//   ....[82]....
        /*0ad8*/ 	.word	0x0001a950


	//   ....[83]....
        /*0adc*/ 	.word	0x0001aac0


	//   ....[84]....
        /*0ae0*/ 	.word	0x0001aad0


	//   ....[85]....
        /*0ae4*/ 	.word	0x0001e630


	//   ....[86]....
        /*0ae8*/ 	.word	0x0001e660


	//   ....[87]....
        /*0aec*/ 	.word	0x0001e6c0


	//   ....[88]....
        /*0af0*/ 	.word	0x0001e6f0


	//   ....[89]....
        /*0af4*/ 	.word	0x0001e720


	//   ....[90]....
        /*0af8*/ 	.word	0x0001e750


	//   ....[91]....
        /*0afc*/ 	.word	0x0001e780


	//   ....[92]....
        /*0b00*/ 	.word	0x0001e7b0


	//   ....[93]....
        /*0b04*/ 	.word	0x0001e970


	//   ....[94]....
        /*0b08*/ 	.word	0x0001e9a0


	//   ....[95]....
        /*0b0c*/ 	.word	0x0001e9d0


	//   ....[96]....
        /*0b10*/ 	.word	0x0001ea00


	//   ....[97]....
        /*0b14*/ 	.word	0x0001ea30


	//   ....[98]....
        /*0b18*/ 	.word	0x0001ea60


	//   ....[99]....
        /*0b1c*/ 	.word	0x0001eb20


	//   ....[100]....
        /*0b20*/ 	.word	0x0001eb40


	//   ....[101]....
        /*0b24*/ 	.word	0x0001eb50


	//   ....[102]....
        /*0b28*/ 	.word	0x0001ebb0


	//   ....[103]....
        /*0b2c*/ 	.word	0x0001f2e0


	//   ....[104]....
        /*0b30*/ 	.word	0x0001f700


	//   ....[105]....
        /*0b34*/ 	.word	0x0001f790


	//   ....[106]....
        /*0b38*/ 	.word	0x0001f7e0


	//   ....[107]....
        /*0b3c*/ 	.word	0x0001f830


	//   ....[108]....
        /*0b40*/ 	.word	0x0001f920


	//   ....[109]....
        /*0b44*/ 	.word	0x0001f9b0


	//   ....[110]....
        /*0b48*/ 	.word	0x0001fa00


	//   ....[111]....
        /*0b4c*/ 	.word	0x0001fa50


	//   ....[112]....
        /*0b50*/ 	.word	0x0001fd10


	//   ....[113]....
        /*0b54*/ 	.word	0x0001fff0


	//   ....[114]....
        /*0b58*/ 	.word	0x00020170


	//   ....[115]....
        /*0b5c*/ 	.word	0x000201d0


	//   ....[116]....
        /*0b60*/ 	.word	0x00020260


	//   ....[117]....
        /*0b64*/ 	.word	0x000202b0


	//   ....[118]....
        /*0b68*/ 	.word	0x00020410


	//   ....[119]....
        /*0b6c*/ 	.word	0x000204b0


	//   ....[120]....
        /*0b70*/ 	.word	0x00020560


	//   ....[121]....
        /*0b74*/ 	.word	0x00020640


	//   ....[122]....
        /*0b78*/ 	.word	0x00020820


	//   ....[123]....
        /*0b7c*/ 	.word	0x000208f0


	//   ....[124]....
        /*0b80*/ 	.word	0x00020ba0


	//   ....[125]....
        /*0b84*/ 	.word	0x00020cb0


	//   ....[126]....
        /*0b88*/ 	.word	0x00020e80


	//   ....[127]....
        /*0b8c*/ 	.word	0x00020f50


	//   ....[128]....
        /*0b90*/ 	.word	0x00021180


	//   ....[129]....
        /*0b94*/ 	.word	0x000211d0


	//   ....[130]....
        /*0b98*/ 	.word	0x00021500


	//   ....[131]....
        /*0b9c*/ 	.word	0x000215a0


	//   ....[132]....
        /*0ba0*/ 	.word	0x00021740


	//   ....[133]....
        /*0ba4*/ 	.word	0x000217c0


	//   ....[134]....
        /*0ba8*/ 	.word	0x00021840


	//   ....[135]....
        /*0bac*/ 	.word	0x000218c0


	//   ....[136]....
        /*0bb0*/ 	.word	0x00021940


	//   ....[137]....
        /*0bb4*/ 	.word	0x000219d0


	//   ....[138]....
        /*0bb8*/ 	.word	0x00021a70


	//   ....[139]....
        /*0bbc*/ 	.word	0x00021b20


	//   ....[140]....
        /*0bc0*/ 	.word	0x00021ba0


	//   ....[141]....
        /*0bc4*/ 	.word	0x00021c20


	//   ....[142]....
        /*0bc8*/ 	.word	0x00021ca0


	//   ....[143]....
        /*0bcc*/ 	.word	0x00021d30


	//   ....[144]....
        /*0bd0*/ 	.word	0x00021db0


	//   ....[145]....
        /*0bd4*/ 	.word	0x00021e50


	//   ....[146]....
        /*0bd8*/ 	.word	0x00021ea0


	//   ....[147]....
        /*0bdc*/ 	.word	0x00021f30


	//   ....[148]....
        /*0be0*/ 	.word	0x00022060


	//----- nvinfo : EIATTR_REG_RECONFIG
	.align		4
.L_294:
        /*0be4*/ 	.byte	0x01, 0x54
	.zero		2


	//----- nvinfo : EIATTR_SYSCALL_OFFSETS
	.align		4
        /*0be8*/ 	.byte	0x04, 0x46
        /*0bea*/ 	.short	(.L_296 - .L_295)


	//   ....[0]....
.L_295:
        /*0bec*/ 	.word	0x00002040


	//   ....[1]....
        /*0bf0*/ 	.word	0x00002190


	//   ....[2]....
        /*0bf4*/ 	.word	0x00007190


	//   ....[3]....
        /*0bf8*/ 	.word	0x00007510


	//   ....[4]....
        /*0bfc*/ 	.word	0x00018b20


	//   ....[5]....
        /*0c00*/ 	.word	0x00018c70


	//   ....[6]....
        /*0c04*/ 	.word	0x00018d70


	//   ....[7]....
        /*0c08*/ 	.word	0x000195d0


	//   ....[8]....
        /*0c0c*/ 	.word	0x00019f10


	//----- nvinfo : EIATTR_MBARRIER_INSTR_OFFSETS
	.align		4
.L_296:
        /*0c10*/ 	.byte	0x04, 0x39
        /*0c12*/ 	.short	(.L_298 - .L_297)


	//   ....[0]....
.L_297:
        /*0c14*/ 	.word	0x000002d0
        /*0c18*/ 	.word	0x000000ff
        /*0c1c*/ 	.word	0x00038800
        /*0c20*/ 	.short	0x0100
        /*0c22*/ 	.byte	0x08
	.zero		1


	//   ....[1]....
        /*0c24*/ 	.word	0x000002e0
        /*0c28*/ 	.word	0x000000ff
        /*0c2c*/ 	.word	0x00038810
        /*0c30*/ 	.short	0x0100
        /*0c32*/ 	.byte	0x08
	.zero		1


	//   ....[2]....
        /*0c34*/ 	.word	0x000002f0
        /*0c38*/ 	.word	0x000000ff
        /*0c3c*/ 	.word	0x00038820
        /*0c40*/ 	.short	0x0100
        /*0c42*/ 	.byte	0x08
	.zero		1


	//   ....[3]....
        /*0c44*/ 	.word	0x000003a0
        /*0c48*/ 	.word	0x000000ff
        /*0c4c*/ 	.word	0x00038830
        /*0c50*/ 	.short	0x0100
        /*0c52*/ 	.byte	0x06
	.zero		1


	//   ....[4]....
        /*0c54*/ 	.word	0x000003b0
        /*0c58*/ 	.word	0x000000ff
        /*0c5c*/ 	.word	0x00038840
        /*0c60*/ 	.short	0x0100
        /*0c62*/ 	.byte	0x06
	.zero		1


	//   ....[5]....
        /*0c64*/ 	.word	0x000003c0
        /*0c68*/ 	.word	0x000000ff
        /*0c6c*/ 	.word	0x00038838
        /*0c70*/ 	.short	0x0100
        /*0c72*/ 	.byte	0x06
	.zero		1


	//   ....[6]....
        /*0c74*/ 	.word	0x000003d0
        /*0c78*/ 	.word	0x000000ff
        /*0c7c*/ 	.word	0x00038848
        /*0c80*/ 	.short	0x0100
        /*0c82*/ 	.byte	0x06
	.zero		1


	//   ....[7]....
        /*0c84*/ 	.word	0x00000500
        /*0c88*/ 	.word	0x000000ff
        /*0c8c*/ 	.word	0x00038850
        /*0c90*/ 	.short	0x0100
        /*0c92*/ 	.byte	0x08
	.zero		1


	//   ....[8]....
        /*0c94*/ 	.word	0x00000510
        /*0c98*/ 	.word	0x000000ff
        /*0c9c*/ 	.word	0x00038860
        /*0ca0*/ 	.short	0x0100
        /*0ca2*/ 	.byte	0x08
	.zero		1


	//   ....[9]....
        /*0ca4*/ 	.word	0x00000520
        /*0ca8*/ 	.word	0x000000ff
        /*0cac*/ 	.word	0x00038858
        /*0cb0*/ 	.short	0x0100
        /*0cb2*/ 	.byte	0x08
	.zero		1


	//   ....[10]....
        /*0cb4*/ 	.word	0x00000530
        /*0cb8*/ 	.word	0x000000ff
        /*0cbc*/ 	.word	0x00038868
        /*0cc0*/ 	.short	0x0100
        /*0cc2*/ 	.byte	0x08
	.zero		1


	//   ....[11]....
        /*0cc4*/ 	.word	0x00000620
        /*0cc8*/ 	.word	0x000000ff
        /*0ccc*/ 	.word	0x00038870
        /*0cd0*/ 	.short	0x0100
        /*0cd2*/ 	.byte	0x06
	.zero		1


	//   ....[12]....
        /*0cd4*/ 	.word	0x00000630
        /*0cd8*/ 	.word	0x000000ff
        /*0cdc*/ 	.word	0x00038880
        /*0ce0*/ 	.short	0x0100
        /*0ce2*/ 	.byte	0x06
	.zero		1


	//   ....[13]....
        /*0ce4*/ 	.word	0x00000640
        /*0ce8*/ 	.word	0x000000ff
        /*0cec*/ 	.word	0x00038878
        /*0cf0*/ 	.short	0x0100
        /*0cf2*/ 	.byte	0x06
	.zero		1


	//   ....[14]....
        /*0cf4*/ 	.word	0x00000650
        /*0cf8*/ 	.word	0x000000ff
        /*0cfc*/ 	.word	0x00038888
        /*0d00*/ 	.short	0x0100
        /*0d02*/ 	.byte	0x06
	.zero		1


	//   ....[15]....
        /*0d04*/ 	.word	0x00000780
        /*0d08*/ 	.word	0x000000ff
        /*0d0c*/ 	.word	0x00038890
        /*0d10*/ 	.short	0x0100
        /*0d12*/ 	.byte	0x08
	.zero		1


	//   ....[16]....
        /*0d14*/ 	.word	0x00000790
        /*0d18*/ 	.word	0x000000ff
        /*0d1c*/ 	.word	0x000388a0
        /*0d20*/ 	.short	0x0100
        /*0d22*/ 	.byte	0x08
	.zero		1


	//   ....[17]....
        /*0d24*/ 	.word	0x000007a0
        /*0d28*/ 	.word	0x000000ff
        /*0d2c*/ 	.word	0x00038898
        /*0d30*/ 	.short	0x0100
        /*0d32*/ 	.byte	0x08
	.zero		1


	//   ....[18]....
        /*0d34*/ 	.word	0x000007b0
        /*0d38*/ 	.word	0x000000ff
        /*0d3c*/ 	.word	0x000388a8
        /*0d40*/ 	.short	0x0100
        /*0d42*/ 	.byte	0x08
	.zero		1


	//   ....[19]....
        /*0d44*/ 	.word	0x000008e0
        /*0d48*/ 	.word	0x000000ff
        /*0d4c*/ 	.word	0x000388b0
        /*0d50*/ 	.short	0x0100
        /*0d52*/ 	.byte	0x08
	.zero		1


	//   ....[20]....
        /*0d54*/ 	.word	0x000008f0
        /*0d58*/ 	.word	0x000000ff
        /*0d5c*/ 	.word	0x000388c0
        /*0d60*/ 	.short	0x0100
        /*0d62*/ 	.byte	0x08
	.zero		1


	//   ....[21]....
        /*0d64*/ 	.word	0x00000900
        /*0d68*/ 	.word	0x000000ff
        /*0d6c*/ 	.word	0x000388b8
        /*0d70*/ 	.short	0x0100
        /*0d72*/ 	.byte	0x08
	.zero		1


	//   ....[22]....
        /*0d74*/ 	.word	0x00000910
        /*0d78*/ 	.word	0x000000ff
        /*0d7c*/ 	.word	0x000388c8
        /*0d80*/ 	.short	0x0100
        /*0d82*/ 	.byte	0x08
	.zero		1


	//   ....[23]....
        /*0d84*/ 	.word	0x00002d50
        /*0d88*/ 	.word	0x00000049
        /*0d8c*/ 	.word	0x00038890
        /*0d90*/ 	.short	0x010a
        /*0d92*/ 	.byte	0x3f
	.zero		1


	//   ....[24]....
        /*0d94*/ 	.word	0x00003750
        /*0d98*/ 	.word	0x00000049
        /*0d9c*/ 	.word	0x00038890
        /*0da0*/ 	.short	0x010a
        /*0da2*/ 	.byte	0x3f
	.zero		1


	//   ....[25]....
        /*0da4*/ 	.word	0x00004050
        /*0da8*/ 	.word	0x00000049
        /*0dac*/ 	.word	0x00038890
        /*0db0*/ 	.short	0x010a
        /*0db2*/ 	.byte	0x3f
	.zero		1


	//   ....[26]....
        /*0db4*/ 	.word	0x00004250
        /*0db8*/ 	.word	0x00000004
        /*0dbc*/ 	.word	0x00000000
        /*0dc0*/ 	.short	0x0101
        /*0dc2*/ 	.byte	0x3f
	.zero		1


	//   ....[27]....
        /*0dc4*/ 	.word	0x00004290
        /*0dc8*/ 	.word	0x00000049
        /*0dcc*/ 	.word	0x000388b0
        /*0dd0*/ 	.short	0x010a
        /*0dd2*/ 	.byte	0x3f
	.zero		1


	//   ....[28]....
        /*0dd4*/ 	.word	0x000048c0
        /*0dd8*/ 	.word	0x00000049
        /*0ddc*/ 	.word	0x00000000
        /*0de0*/ 	.short	0x0101
        /*0de2*/ 	.byte	0x3f
	.zero		1


	//   ....[29]....
        /*0de4*/ 	.word	0x000054a0
        /*0de8*/ 	.word	0x00000005
        /*0dec*/ 	.word	0x00000000
        /*0df0*/ 	.short	0x0101
        /*0df2*/ 	.byte	0x3f
	.zero		1


	//   ....[30]....
        /*0df4*/ 	.word	0x00006040
        /*0df8*/ 	.word	0x00000004
        /*0dfc*/ 	.word	0x00000000
        /*0e00*/ 	.short	0x0101
        /*0e02*/ 	.byte	0x3f
	.zero		1


	//   ....[31]....
        /*0e04*/ 	.word	0x00007220
        /*0e08*/ 	.word	0x00000002
        /*0e0c*/ 	.word	0x00038800
        /*0e10*/ 	.short	0x010a
        /*0e12*/ 	.byte	0x3f
	.zero		1


	//   ....[32]....
        /*0e14*/ 	.word	0x00007270
        /*0e18*/ 	.word	0x00000002
        /*0e1c*/ 	.word	0x00038800
        /*0e20*/ 	.short	0x010a
        /*0e22*/ 	.byte	0x3f
	.zero		1


	//   ....[33]....
        /*0e24*/ 	.word	0x00007860
        /*0e28*/ 	.word	0x00000002
        /*0e2c*/ 	.word	0x00038800
        /*0e30*/ 	.short	0x010a
        /*0e32*/ 	.byte	0x3f
	.zero		1


	//   ....[34]....
        /*0e34*/ 	.word	0x000087b0
        /*0e38*/ 	.word	0x00000002
        /*0e3c*/ 	.word	0x00038800
        /*0e40*/ 	.short	0x010a
        /*0e42*/ 	.byte	0x3f
	.zero		1


	//   ....[35]....
        /*0e44*/ 	.word	0x00009600
        /*0e48*/ 	.word	0x0000000e
        /*0e4c*/ 	.word	0x00038830
        /*0e50*/ 	.short	0x010a
        /*0e52*/ 	.byte	0x3f
	.zero		1


	//   ....[36]....
        /*0e54*/ 	.word	0x000096b0
        /*0e58*/ 	.word	0x0000000e
        /*0e5c*/ 	.word	0x00038830
        /*0e60*/ 	.short	0x010a
        /*0e62*/ 	.byte	0x3f
	.zero		1


	//   ....[37]....
        /*0e64*/ 	.word	0x000099c0
        /*0e68*/ 	.word	0x00000002
        /*0e6c*/ 	.word	0x00038810
        /*0e70*/ 	.short	0x010a
        /*0e72*/ 	.byte	0x3f
	.zero		1


	//   ....[38]....
        /*0e74*/ 	.word	0x00009a10
        /*0e78*/ 	.word	0x0000000e
        /*0e7c*/ 	.word	0x00038850
        /*0e80*/ 	.short	0x010a
        /*0e82*/ 	.byte	0x3f
	.zero		1


	//   ....[39]....
        /*0e84*/ 	.word	0x00009ad0
        /*0e88*/ 	.word	0x0000000e
        /*0e8c*/ 	.word	0x00038850
        /*0e90*/ 	.short	0x010a
        /*0e92*/ 	.byte	0x3f
	.zero		1


	//   ....[40]....
        /*0e94*/ 	.word	0x0000c180
        /*0e98*/ 	.word	0x0000000b
        /*0e9c*/ 	.word	0x00000000
        /*0ea0*/ 	.short	0x0101
        /*0ea2*/ 	.byte	0x3f
	.zero		1


	//   ....[41]....
        /*0ea4*/ 	.word	0x0000c800
        /*0ea8*/ 	.word	0x0000000e
        /*0eac*/ 	.word	0x00000000
        /*0eb0*/ 	.short	0x0101
        /*0eb2*/ 	.byte	0x3f
	.zero		1


	//   ....[42]....
        /*0eb4*/ 	.word	0x0000c900
        /*0eb8*/ 	.word	0x0000000e
        /*0ebc*/ 	.word	0x00038830
        /*0ec0*/ 	.short	0x010a
        /*0ec2*/ 	.byte	0x3f
	.zero		1


	//   ....[43]....
        /*0ec4*/ 	.word	0x0000c9b0
        /*0ec8*/ 	.word	0x0000000e
        /*0ecc*/ 	.word	0x00038830
        /*0ed0*/ 	.short	0x010a
        /*0ed2*/ 	.byte	0x3f
	.zero		1


	//   ....[44]....
        /*0ed4*/ 	.word	0x0000cc20
        /*0ed8*/ 	.word	0x0000000e
        /*0edc*/ 	.word	0x00038850
        /*0ee0*/ 	.short	0x010a
        /*0ee2*/ 	.byte	0x3f
	.zero		1


	//   ....[45]....
        /*0ee4*/ 	.word	0x0000cc70
        /*0ee8*/ 	.word	0x0000000e
        /*0eec*/ 	.word	0x00038850
        /*0ef0*/ 	.short	0x010a
        /*0ef2*/ 	.byte	0x3f
	.zero		1


	//   ....[46]....
        /*0ef4*/ 	.word	0x0000f240
        /*0ef8*/ 	.word	0x000000a3
        /*0efc*/ 	.word	0x00000000
        /*0f00*/ 	.short	0x0101
        /*0f02*/ 	.byte	0x3f
	.zero		1


	//   ....[47]....
        /*0f04*/ 	.word	0x0000ff10
        /*0f08*/ 	.word	0x0000000e
        /*0f0c*/ 	.word	0x00000000
        /*0f10*/ 	.short	0x0101
        /*0f12*/ 	.byte	0x3f
	.zero		1


	//   ....[48]....
        /*0f14*/ 	.word	0x00012750
        /*0f18*/ 	.word	0x00000004
        /*0f1c*/ 	.word	0x00000000
        /*0f20*/ 	.short	0x0101
        /*0f22*/ 	.byte	0x3f
	.zero		1


	//   ....[49]....
        /*0f24*/ 	.word	0x000133b0
        /*0f28*/ 	.word	0x00000004
        /*0f2c*/ 	.word	0x00000000
        /*0f30*/ 	.short	0x0101
        /*0f32*/ 	.byte	0x3f
	.zero		1


	//   ....[50]....
        /*0f34*/ 	.word	0x00016cb0
        /*0f38*/ 	.word	0x00000012
        /*0f3c*/ 	.word	0x00038820
        /*0f40*/ 	.short	0x010a
        /*0f42*/ 	.byte	0x3f
	.zero		1


	//   ....[51]....
        /*0f44*/ 	.word	0x00016d80
        /*0f48*/ 	.word	0x00000004
        /*0f4c*/ 	.word	0x000388a0
        /*0f50*/ 	.short	0x010a
        /*0f52*/ 	.byte	0x3f
	.zero		1


	//   ....[52]....
        /*0f54*/ 	.word	0x00016fc0
        /*0f58*/ 	.word	0x00000004
        /*0f5c*/ 	.word	0x000388c0
        /*0f60*/ 	.short	0x010a
        /*0f62*/ 	.byte	0x3f
	.zero		1


	//   ....[53]....
        /*0f64*/ 	.word	0x00017a20
        /*0f68*/ 	.word	0x00000004
        /*0f6c*/ 	.word	0x000388a0
        /*0f70*/ 	.short	0x010a
        /*0f72*/ 	.byte	0x3f
	.zero		1


	//   ....[54]....
        /*0f74*/ 	.word	0x00017c50
        /*0f78*/ 	.word	0x00000004
        /*0f7c*/ 	.word	0x000388c0
        /*0f80*/ 	.short	0x010a
        /*0f82*/ 	.byte	0x3f
	.zero		1


	//   ....[55]....
        /*0f84*/ 	.word	0x00019170
        /*0f88*/ 	.word	0x00000000
        /*0f8c*/ 	.word	0x00038840
        /*0f90*/ 	.short	0x010a
        /*0f92*/ 	.byte	0x3f
	.zero		1


	//   ....[56]....
        /*0f94*/ 	.word	0x00019cc0
        /*0f98*/ 	.word	0x00000012
        /*0f9c*/ 	.word	0x00038800
        /*0fa0*/ 	.short	0x0107
        /*0fa2*/ 	.byte	0x3f
	.zero		1


	//   ....[57]....
        /*0fa4*/ 	.word	0x00019d60
        /*0fa8*/ 	.word	0x00000012
        /*0fac*/ 	.word	0x00038800
        /*0fb0*/ 	.short	0x0101
        /*0fb2*/ 	.byte	0x3f
	.zero		1


	//   ....[58]....
        /*0fb4*/ 	.word	0x0001ace0
        /*0fb8*/ 	.word	0x00000012
        /*0fbc*/ 	.word	0x00038810
        /*0fc0*/ 	.short	0x0107
        /*0fc2*/ 	.byte	0x3f
	.zero		1


	//   ....[59]....
        /*0fc4*/ 	.word	0x0001ade0
        /*0fc8*/ 	.word	0x00000012
        /*0fcc*/ 	.word	0x00038810
        /*0fd0*/ 	.short	0x0101
        /*0fd2*/ 	.byte	0x3f
	.zero		1


	//   ....[60]....
        /*0fd4*/ 	.word	0x0001ae00
        /*0fd8*/ 	.word	0x00000012
        /*0fdc*/ 	.word	0x00038820
        /*0fe0*/ 	.short	0x010a
        /*0fe2*/ 	.byte	0x3f
	.zero		1


	//   ....[61]....
        /*0fe4*/ 	.word	0x0001aee0
        /*0fe8*/ 	.word	0x00000000
        /*0fec*/ 	.word	0x00038860
        /*0ff0*/ 	.short	0x010a
        /*0ff2*/ 	.byte	0x3f
	.zero		1


	//   ....[62]....
        /*0ff4*/ 	.word	0x0001bb50
        /*0ff8*/ 	.word	0x00000002
        /*0ffc*/ 	.word	0x00038840
        /*1000*/ 	.short	0x010a
        /*1002*/ 	.byte	0x3f
	.zero		1


	//   ....[63]....
        /*1004*/ 	.word	0x0001bda0
        /*1008*/ 	.word	0x00000002
        /*100c*/ 	.word	0x00038860
        /*1010*/ 	.short	0x010a
        /*1012*/ 	.byte	0x3f
	.zero		1


	//   ....[64]....
        /*1014*/ 	.word	0x0001c950
        /*1018*/ 	.word	0x00000003
        /*101c*/ 	.word	0x00038840
        /*1020*/ 	.short	0x010a
        /*1022*/ 	.byte	0x3f
	.zero		1


	//   ....[65]....
        /*1024*/ 	.word	0x0001cba0
        /*1028*/ 	.word	0x00000003
        /*102c*/ 	.word	0x00038860
        /*1030*/ 	.short	0x010a
        /*1032*/ 	.byte	0x3f
	.zero		1


	//   ....[66]....
        /*1034*/ 	.word	0x0001d6e0
        /*1038*/ 	.word	0x00000003
        /*103c*/ 	.word	0x00038840
        /*1040*/ 	.short	0x010a
        /*1042*/ 	.byte	0x3f
	.zero		1


	//   ....[67]....
        /*1044*/ 	.word	0x0001d930
        /*1048*/ 	.word	0x00000003
        /*104c*/ 	.word	0x00038860
        /*1050*/ 	.short	0x010a
        /*1052*/ 	.byte	0x3f
	.zero		1


	//   ....[68]....
        /*1054*/ 	.word	0x0001f260
        /*1058*/ 	.word	0x00000000
        /*105c*/ 	.word	0x00038820
        /*1060*/ 	.short	0x010a
        /*1062*/ 	.byte	0x3f
	.zero		1


	//   ....[69]....
        /*1064*/ 	.word	0x0001f440
        /*1068*/ 	.word	0x00000006
        /*106c*/ 	.word	0x00000000
        /*1070*/ 	.short	0x010a
        /*1072*/ 	.byte	0x3f
	.zero		1


	//   ....[70]....
        /*1074*/ 	.word	0x0001f470
        /*1078*/ 	.word	0x00000007
        /*107c*/ 	.word	0x00000000
        /*1080*/ 	.short	0x010a
        /*1082*/ 	.byte	0x3f
	.zero		1


	//   ....[71]....
        /*1084*/ 	.word	0x0001f4d0
        /*1088*/ 	.word	0x00000004
        /*108c*/ 	.word	0x00000000
        /*1090*/ 	.short	0x010a
        /*1092*/ 	.byte	0x3f
	.zero		1


	//   ....[72]....
        /*1094*/ 	.word	0x0001f500
        /*1098*/ 	.word	0x00000003
        /*109c*/ 	.word	0x00000000
        /*10a0*/ 	.short	0x010a
        /*10a2*/ 	.byte	0x3f
	.zero		1


	//   ....[73]....
        /*10a4*/ 	.word	0x0001f560
        /*10a8*/ 	.word	0x00000049
        /*10ac*/ 	.word	0x00038890
        /*10b0*/ 	.short	0x010a
        /*10b2*/ 	.byte	0x3f
	.zero		1


	//   ....[74]....
        /*10b4*/ 	.word	0x0001f5b0
        /*10b8*/ 	.word	0x00000049
        /*10bc*/ 	.word	0x00038890
        /*10c0*/ 	.short	0x010a
        /*10c2*/ 	.byte	0x3f
	.zero		1


	//   ....[75]....
        /*10c4*/ 	.word	0x0001f600
        /*10c8*/ 	.word	0x00000049
        /*10cc*/ 	.word	0x00038890
        /*10d0*/ 	.short	0x010a
        /*10d2*/ 	.byte	0x3f
	.zero		1


	//   ....[76]....
        /*10d4*/ 	.word	0x0001f650
        /*10d8*/ 	.word	0x00000049
        /*10dc*/ 	.word	0x000388b0
        /*10e0*/ 	.short	0x010a
        /*10e2*/ 	.byte	0x3f
	.zero		1


	//   ....[77]....
        /*10e4*/ 	.word	0x0001f870
        /*10e8*/ 	.word	0x00000002
        /*10ec*/ 	.word	0x00038800
        /*10f0*/ 	.short	0x010a
        /*10f2*/ 	.byte	0x3f
	.zero		1


	//   ....[78]....
        /*10f4*/ 	.word	0x0001faa0
        /*10f8*/ 	.word	0x00000002
        /*10fc*/ 	.word	0x00038800
        /*1100*/ 	.short	0x010a
        /*1102*/ 	.byte	0x3f
	.zero		1


	//   ....[79]....
        /*1104*/ 	.word	0x0001faf0
        /*1108*/ 	.word	0x0000000e
        /*110c*/ 	.word	0x00038830
        /*1110*/ 	.short	0x010a
        /*1112*/ 	.byte	0x3f
	.zero		1


	//   ....[80]....
        /*1114*/ 	.word	0x0001fb40
        /*1118*/ 	.word	0x00000002
        /*111c*/ 	.word	0x00038810
        /*1120*/ 	.short	0x010a
        /*1122*/ 	.byte	0x3f
	.zero		1


	//   ....[81]....
        /*1124*/ 	.word	0x0001fb90
        /*1128*/ 	.word	0x0000000e
        /*112c*/ 	.word	0x00038850
        /*1130*/ 	.short	0x010a
        /*1132*/ 	.byte	0x3f
	.zero		1


	//   ....[82]....
        /*1134*/ 	.word	0x0001fbe0
        /*1138*/ 	.word	0x0000000e
        /*113c*/ 	.word	0x00038830
        /*1140*/ 	.short	0x010a
        /*1142*/ 	.byte	0x3f
	.zero		1


	//   ....[83]....
        /*1144*/ 	.word	0x0001fc30
        /*1148*/ 	.word	0x0000000e
        /*114c*/ 	.word	0x00038850
        /*1150*/ 	.short	0x010a
        /*1152*/ 	.byte	0x3f
	.zero		1


	//   ....[84]....
        /*1154*/ 	.word	0x0001fdd0
        /*1158*/ 	.word	0x00000012
        /*115c*/ 	.word	0x00038820
        /*1160*/ 	.short	0x010a
        /*1162*/ 	.byte	0x3f
	.zero		1


	//   ....[85]....
        /*1164*/ 	.word	0x0001fe20
        /*1168*/ 	.word	0x00000004
        /*116c*/ 	.word	0x000388a0
        /*1170*/ 	.short	0x010a
        /*1172*/ 	.byte	0x3f
	.zero		1


	//   ....[86]....
        /*1174*/ 	.word	0x0001fe70
        /*1178*/ 	.word	0x00000004
        /*117c*/ 	.word	0x000388c0
        /*1180*/ 	.short	0x010a
        /*1182*/ 	.byte	0x3f
	.zero		1


	//   ....[87]....
        /*1184*/ 	.word	0x0001fec0
        /*1188*/ 	.word	0x00000004
        /*118c*/ 	.word	0x000388a0
        /*1190*/ 	.short	0x010a
        /*1192*/ 	.byte	0x3f
	.zero		1


	//   ....[88]....
        /*1194*/ 	.word	0x0001ff10
        /*1198*/ 	.word	0x00000004
        /*119c*/ 	.word	0x000388c0
        /*11a0*/ 	.short	0x010a
        /*11a2*/ 	.byte	0x3f
	.zero		1


	//   ....[89]....
        /*11a4*/ 	.word	0x000200b0
        /*11a8*/ 	.word	0x00000000
        /*11ac*/ 	.word	0x00038840
        /*11b0*/ 	.short	0x010a
        /*11b2*/ 	.byte	0x3f
	.zero		1


	//   ....[90]....
        /*11b4*/ 	.word	0x00021210
        /*11b8*/ 	.word	0x00000012
        /*11bc*/ 	.word	0x00038820
        /*11c0*/ 	.short	0x010a
        /*11c2*/ 	.byte	0x3f
	.zero		1


	//   ....[91]....
        /*11c4*/ 	.word	0x00021260
        /*11c8*/ 	.word	0x00000000
        /*11cc*/ 	.word	0x00038860
        /*11d0*/ 	.short	0x010a
        /*11d2*/ 	.byte	0x3f
	.zero		1


	//   ....[92]....
        /*11d4*/ 	.word	0x000212b0
        /*11d8*/ 	.word	0x00000002
        /*11dc*/ 	.word	0x00038840
        /*11e0*/ 	.short	0x010a
        /*11e2*/ 	.byte	0x3f
	.zero		1


	//   ....[93]....
        /*11e4*/ 	.word	0x00021300
        /*11e8*/ 	.word	0x00000002
        /*11ec*/ 	.word	0x00038860
        /*11f0*/ 	.short	0x010a
        /*11f2*/ 	.byte	0x3f
	.zero		1


	//   ....[94]....
        /*11f4*/ 	.word	0x00021350
        /*11f8*/ 	.word	0x00000003
        /*11fc*/ 	.word	0x00038840
        /*1200*/ 	.short	0x010a
        /*1202*/ 	.byte	0x3f
	.zero		1


	//   ....[95]....
        /*1204*/ 	.word	0x000213a0
        /*1208*/ 	.word	0x00000003
        /*120c*/ 	.word	0x00038860
        /*1210*/ 	.short	0x010a
        /*1212*/ 	.byte	0x3f
	.zero		1


	//   ....[96]....
        /*1214*/ 	.word	0x000213f0
        /*1218*/ 	.word	0x00000003
        /*121c*/ 	.word	0x00038840
        /*1220*/ 	.short	0x010a
        /*1222*/ 	.byte	0x3f
	.zero		1


	//   ....[97]....
        /*1224*/ 	.word	0x00021440
        /*1228*/ 	.word	0x00000003
        /*122c*/ 	.word	0x00038860
        /*1230*/ 	.short	0x010a
        /*1232*/ 	.byte	0x3f
	.zero		1


	//   ....[98]....
        /*1234*/ 	.word	0x00021f80
        /*1238*/ 	.word	0x00000000
        /*123c*/ 	.word	0x00038820
        /*1240*/ 	.short	0x010a
        /*1242*/ 	.byte	0x3f
	.zero		1


	//   ....[99]....
        /*1244*/ 	.word	0x00022120
        /*1248*/ 	.word	0x00000006
        /*124c*/ 	.word	0x00000000
        /*1250*/ 	.short	0x010a
        /*1252*/ 	.byte	0x3f
	.zero		1


	//   ....[100]....
        /*1254*/ 	.word	0x00022170
        /*1258*/ 	.word	0x00000007
        /*125c*/ 	.word	0x00000000
        /*1260*/ 	.short	0x010a
        /*1262*/ 	.byte	0x3f
	.zero		1


	//   ....[101]....
        /*1264*/ 	.word	0x000221c0
        /*1268*/ 	.word	0x00000004
        /*126c*/ 	.word	0x00000000
        /*1270*/ 	.short	0x010a
        /*1272*/ 	.byte	0x3f
	.zero		1


	//----- nvinfo : EIATTR_NUM_MBARRIERS
	.align		4
.L_298:
        /*1274*/ 	.byte	0x03, 0x38
        /*1276*/ 	.short	0x0017


	//----- nvinfo : EIATTR_EXIT_INSTR_OFFSETS
	.align		4
        /*1278*/ 	.byte	0x04, 0x1c
        /*127a*/ 	.short	(.L_300 - .L_299)


	//   ....[0]....
.L_299:
        /*127c*/ 	.word	0x0001f550


	//----- nvinfo : EIATTR_MAX_THREADS
	.align		4
.L_300:
        /*1280*/ 	.byte	0x04, 0x05
        /*1282*/ 	.short	(.L_302 - .L_301)
.L_301:
        /*1284*/ 	.word	0x00000180
        /*1288*/ 	.word	0x00000001
        /*128c*/ 	.word	0x00000001


	//----- nvinfo : EIATTR_CRS_STACK_SIZE
	.align		4
.L_302:
        /*1290*/ 	.byte	0x04, 0x1e
        /*1292*/ 	.short	(.L_304 - .L_303)
.L_303:
        /*1294*/ 	.word	0x00000000


	//----- nvinfo : EIATTR_CBANK_PARAM_SIZE
	.align		4
.L_304:
        /*1298*/ 	.byte	0x03, 0x19
        /*129a*/ 	.short	0x0bf0


	//----- nvinfo : EIATTR_PARAM_CBANK
	.align		4
        /*129c*/ 	.byte	0x04, 0x0a
        /*129e*/ 	.short	(.L_306 - .L_305)
	.align		4
.L_305:
        /*12a0*/ 	.word	index@(.nv.constant0._ZN7cutlass13device_kernelIN5flash11enable_sm90INS1_16FlashAttnFwdSm90INS1_25CollectiveMainloopFwdSm90ILi2EN4cute5tupleIJNS5_1CILi1EEES8_S8_EEENS6_IJNS7_ILi64EEESA_SA_EEELi512ENS_10bfloat16_tEfNS_4arch4Sm90ELb0ELb0ELb1ELb1ELb0ELb1ELb1ELb0ELb0ELb1ELb1ELb0EEENS1_21CollectiveEpilogueFwdINS6_IJSA_NS7_ILi512EEESA_EEES9_SC_SE_Li256ELb1ELb1ELb1ELb0EEENS1_36VarlenDynamicPersistentTileSchedulerILi64ELi64ELi256ELi128ELb1ELb1ELb1ELb0ELb1ELb1EEEEEEEEEvNT_6ParamsE)
        /*12a4*/ 	.short	0x0210
        /*12a6*/ 	.short	0x0bf0


	//----- nvinfo : EIATTR_SW_WAR
	.align		4
.L_306:
        /*12a8*/ 	.byte	0x04, 0x36
        /*12aa*/ 	.short	(.L_308 - .L_307)
.L_307:
        /*12ac*/ 	.word	0x00000008
.L_308:


//--------------------- .nv.info._ZN7cutlass13device_kernelIN5flash11enable_sm90INS1_16FlashAttnFwdSm90INS1_25CollectiveMainloopFwdSm90ILi2EN4cute5tupleIJNS5_1CILi1EEES8_S8_EEENS6_IJNS7_ILi64EEESA_SA_EEELi512ENS_10bfloat16_tEfNS_4arch4Sm90ELb0ELb1ELb1ELb0ELb0ELb0ELb0ELb0ELb0ELb1ELb1ELb0EEENS1_21CollectiveEpilogueFwdINS6_IJSA_NS7_ILi512EEESA_EEES9_SC_SE_Li256ELb0ELb1ELb1ELb0EEENS1_19SingleTileSchedulerILb0ELb1ELb1ELi64EEEEEEEEEvNT_6ParamsE --------------------------
	.section	.nv.info._ZN7cutlass13device_kernelIN5flash11enable_sm90INS1_16FlashAttnFwdSm90INS1_25CollectiveMainloopFwdSm90ILi2EN4cute5tupleIJNS5_1CILi1EEES8_S8_EEENS6_IJNS7_ILi64EEESA_SA_EEELi512ENS_10bfloat16_tEfNS_4arch4Sm90ELb0ELb1ELb1ELb0ELb0ELb0ELb0ELb0ELb0ELb1ELb1ELb0EEENS1_21CollectiveEpilogueFwdINS6_IJSA_NS7_ILi512EEESA_EEES9_SC_SE_Li256ELb0ELb1ELb1ELb0EEENS1_19SingleTileSchedulerILb0ELb1ELb1ELi64EEEEEEEEEvNT_6ParamsE,"",@"SHT_CUDA_INFO"
	.sectionflags	@""
	.align	4


	//----- nvinfo : EIATTR_CUDA_API_VERSION
	.align		4
        /*0000*/ 	.byte	0x04, 0x37
        /*0002*/ 	.short	(.L_310 - .L_309)
.L_309:
        /*0004*/ 	.word	0x00000082


	//----- nvinfo : EIATTR_KPARAM_INFO
	.align		4
.L_310:
        /*0008*/ 	.byte	0x04, 0x17
        /*000a*/ 	.short	(.L_312 - .L_311)
.L_311:
        /*000c*/ 	.word	0x00000000
        /*0010*/ 	.short	0x0000
        /*0012*/ 	.short	0x0070
        /*0014*/ 	.byte	0x00, 0xf0, 0x01, 0x28


	//----- nvinfo : EIATTR_SPARSE_MMA_MASK
	.align		4
.L_312:
        /*0018*/ 	.byte	0x03, 0x50
        /*001a*/ 	.short	0x0000


	//----- nvinfo : EIATTR_MAXREG_COUNT
	.align		4
        /*001c*/ 	.byte	0x03, 0x1b
        /*001e*/ 	.short	0x00a8


	//----- nvinfo : EIATTR_NUM_BARRIERS
	.align		4
        /*0020*/ 	.byte	0x02, 0x4c
        /*0022*/ 	.byte	0x10
	.zero		1


	//----- nvinfo : EIATTR_EXTERNS
	.align		4
        /*0024*/ 	.byte	0x04, 0x0f
        /*0026*/ 	.short	(.L_314 - .L_313)


	//   ....[0]....
	.align		4
.L_313:
        /*0028*/ 	.word	index@(__assertfail)


	//----- nvinfo : EIATTR_ANNOTATIONS
	.align		4
.L_314:
        /*002c*/ 	.byte	0x04, 0x55
        /*002e*/ 	.short	(.L_316 - .L_315)


	//   ....[0]....
.L_315:
        /*0030*/ 	.word	0x00000001
        /*0034*/ 	.byte	0x80, 0x12, 0x01, 0x00, 0x01, 0x00, 0x00, 0x00, 0x00, 0x17, 0x01, 0x00, 0x01, 0x00, 0x00, 0x00
        /*0044*/ 	.byte	0x50, 0x17, 0x01, 0x00, 0x01, 0x00, 0x00, 0x00, 0x30, 0x19, 0x01, 0x00, 0x01, 0x00, 0x00, 0x00
        /*0054*/ 	.byte	0x20, 0x1a, 0x01, 0x00, 0x01, 0x00, 0x00, 0x00, 0x10, 0x24, 0x01, 0x00, 0x01, 0x00, 0x00, 0x00
        /*0064*/ 	.byte	0x00, 0x2b, 0x01, 0x00, 0x01, 0x00, 0x00, 0x00, 0x30, 0x2d, 0x01, 0x00, 0x01, 0x00, 0x00, 0x00
        /*0074*/ 	.byte	0xb0, 0x38, 0x01, 0x00, 0x01, 0x00, 0x00, 0x00, 0x80, 0x44, 0x01, 0x00


	//----- nvinfo : EIATTR_MERCURY_ISA_VERSION
	.align		4
.L_316:
        /*0080*/ 	.byte	0x03, 0x5f
        /*0082*/ 	.short	0x0101


	//----- nvinfo : EIATTR_INT_WARP_WIDE_INSTR_OFFSETS
	.align		4
        /*0084*/ 	.byte	0x04, 0x31
        /*0086*/ 	.short	(.L_318 - .L_317)


	//   ....[0]....
.L_317:
        /*0088*/ 	.word	0x00000130


	//   ....[1]....
        /*008c*/ 	.word	0x00000170


	//   ....[2]....
        /*0090*/ 	.word	0x000001e0


	//----- nvinfo : EIATTR_COOP_GROUP_MASK_REGIDS
	.align		4
.L_318:
        /*0094*/ 	.byte	0x04, 0x29
        /*0096*/ 	.short	(.L_320 - .L_319)


	//   ....[0]....
.L_319:
        /*0098*/ 	.word	0xffffffff


	//   ....[1]....
        /*009c*/ 	.word	0xffffffff


	//   ....[2]....
        /*00a0*/ 	.word	0xffffffff


	//   ....[3]....
        /*00a4*/ 	.word	0xffffffff


	//   ....[4]....
        /*00a8*/ 	.word	0xffffffff


	//   ....[5]....
        /*00ac*/ 	.word	0xffffffff


	//   ....[6]....
        /*00b0*/ 	.word	0xffffffff


	//   ....[7]....
        /*00b4*/ 	.word	0xffffffff


	//   ....[8]....
        /*00b8*/ 	.word	0xffffffff


	//   ....[9]....
        /*00bc*/ 	.word	0xffffffff


	//   ....[10]....
        /*00c0*/ 	.word	0xffffffff


	//   ....[11]....
        /*00c4*/ 	.word	0xffffffff


	//   ....[12]....
        /*00c8*/ 	.word	0xffffffff


	//   ....[13]....
        /*00cc*/ 	.word	0xffffffff


	//   ....[14]....
        /*00d0*/ 	.word	0xffffffff


	//   ....[15]....
        /*00d4*/ 	.word	0xffffffff


	//   ....[16]....
        /*00d8*/ 	.word	0xffffffff


	//   ....[17]....
        /*00dc*/ 	.word	0xffffffff


	//   ....[18]....
        /*00e0*/ 	.word	0xffffffff


	//   ....[19]....
        /*00e4*/ 	.word	0xffffffff


	//   ....[20]....
        /*00e8*/ 	.word	0xffffffff


	//   ....[21]....
        /*00ec*/ 	.word	0xffffffff


	//   ....[22]....
        /*00f0*/ 	.word	0xffffffff


	//   ....[23]....
        /*00f4*/ 	.word	0xffffffff


	//   ....[24]....
        /*00f8*/ 	.word	0xffffffff


	//   ....[25]....
        /*00fc*/ 	.word	0xffffffff


	//   ....[26]....
        /*0100*/ 	.word	0xffffffff


	//   ....[27]....
        /*0104*/ 	.word	0xffffffff


	//   ....[28]....
        /*0108*/ 	.word	0xffffffff


	//   ....[29]....
        /*010c*/ 	.word	0xffffffff


	//   ....[30]....
        /*0110*/ 	.word	0xffffffff


	//   ....[31]....
        /*0114*/ 	.word	0xffffffff


	//   ....[32]....
        /*0118*/ 	.word	0xffffffff


	//   ....[33]....
        /*011c*/ 	.word	0xffffffff


	//   ....[34]....
        /*0120*/ 	.word	0xffffffff


	//   ....[35]....
        /*0124*/ 	.word	0xffffffff


	//   ....[36]....
        /*0128*/ 	.word	0xffffffff


	//   ....[37]....
        /*012c*/ 	.word	0xffffffff


	//   ....[38]....
        /*0130*/ 	.word	0xffffffff


	//   ....[39]....
        /*0134*/ 	.word	0xffffffff


	//   ....[40]....
        /*0138*/ 	.word	0xffffffff


	//   ....[41]....
        /*013c*/ 	.word	0xffffffff


	//   ....[42]....
        /*0140*/ 	.word	0xffffffff


	//   ....[43]....
        /*0144*/ 	.word	0xffffffff


	//   ....[44]....
        /*0148*/ 	.word	0xffffffff


	//   ....[45]....
        /*014c*/ 	.word	0xffffffff


	//   ....[46]....
        /*0150*/ 	.word	0xffffffff


	//   ....[47]....
        /*0154*/ 	.word	0xffffffff


	//   ....[48]....
        /*0158*/ 	.word	0xffffffff


	//   ....[49]....
        /*015c*/ 	.word	0xffffffff


	//   ....[50]....
        /*0160*/ 	.word	0xffffffff


	//   ....[51]....
        /*0164*/ 	.word	0xffffffff


	//   ....[52]....
        /*0168*/ 	.word	0xffffffff


	//   ....[53]....
        /*016c*/ 	.word	0xffffffff


	//   ....[54]....
        /*0170*/ 	.word	0xffffffff


	//   ....[55]....
        /*0174*/ 	.word	0xffffffff


	//   ....[56]....
        /*0178*/ 	.word	0xffffffff


	//   ....[57]....
        /*017c*/ 	.word	0xffffffff


	//   ....[58]....
        /*0180*/ 	.word	0xffffffff


	//   ....[59]....
        /*0184*/ 	.word	0x0500000f


	//   ....[60]....
        /*0188*/ 	.word	0x0500000f


	//   ....[61]....
        /*018c*/ 	.word	0x0500000f


	//   ....[62]....
        /*0190*/ 	.word	0x0500000f


	//   ....[63]....
        /*0194*/ 	.word	0x0500000f


	//   ....[64]....
        /*0198*/ 	.word	0x0500000f


	//   ....[65]....
        /*019c*/ 	.word	0x0500000f


	//   ....[66]....
        /*01a0*/ 	.word	0x0500000f


	//   ....[67]....
        /*01a4*/ 	.word	0x0500000f


	//   ....[68]....
        /*01a8*/ 	.word	0x0500000f


	//----- nvinfo : EIATTR_COOP_GROUP_INSTR_OFFSETS
	.align		4
.L_320:
        /*01ac*/ 	.byte	0x04, 0x28
        /*01ae*/ 	.short	(.L_322 - .L_321)


	//   ....[0]....
.L_321:
        /*01b0*/ 	.word	0x00000060


	//   ....[1]....
        /*01b4*/ 	.word	0x00000140


	//   ....[2]....
        /*01b8*/ 	.word	0x00000190


	//   ....[3]....
        /*01bc*/ 	.word	0x00000380


	//   ....[4]....
        /*01c0*/ 	.word	0x000004e0


	//   ....[5]....
        /*01c4*/ 	.word	0x00000600


	//   ....[6]....
        /*01c8*/ 	.word	0x00000760


	//   ....[7]....
        /*01cc*/ 	.word	0x00001720


	//   ....[8]....
        /*01d0*/ 	.word	0x00003c10


	//   ....[9]....
        /*01d4*/ 	.word	0x00004350


	//   ....[10]....
        /*01d8*/ 	.word	0x00004ad0


	//   ....[11]....
        /*01dc*/ 	.word	0x00005570


	//   ....[12]....
        /*01e0*/ 	.word	0x000055b0


	//   ....[13]....
        /*01e4*/ 	.word	0x00005990


	//   ....[14]....
        /*01e8*/ 	.word	0x00005a10


	//   ....[15]....
        /*01ec*/ 	.word	0x000064e0


	//   ....[16]....
        /*01f0*/ 	.word	0x00006af0


	//   ....[17]....
        /*01f4*/ 	.word	0x000070c0


	//   ....[18]....
        /*01f8*/ 	.word	0x000077c0


	//   ....[19]....
        /*01fc*/ 	.word	0x000078c0


	//   ....[20]....
        /*0200*/ 	.word	0x00007c90


	//   ....[21]....
        /*0204*/ 	.word	0x00007e30


	//   ....[22]....
        /*0208*/ 	.word	0x00008ea0


	//   ....[23]....
        /*020c*/ 	.word	0x000098b0


	//   ....[24]....
        /*0210*/ 	.word	0x00009930


	//   ....[25]....
        /*0214*/ 	.word	0x00009c30


	//   ....[26]....
        /*0218*/ 	.word	0x00009db0


	//   ....[27]....
        /*021c*/ 	.word	0x0000ae30


	//   ....[28]....
        /*0220*/ 	.word	0x0000b2a0


	//   ....[29]....
        /*0224*/ 	.word	0x0000b860


	//   ....[30]....
        /*0228*/ 	.word	0x0000bf40


	//   ....[31]....
        /*022c*/ 	.word	0x0000c010


	//   ....[32]....
        /*0230*/ 	.word	0x0000c3d0


	//   ....[33]....
        /*0234*/ 	.word	0x0000c480


	//   ....[34]....
        /*0238*/ 	.word	0x0000d620


	//   ....[35]....
        /*023c*/ 	.word	0x0000d660


	//   ....[36]....
        /*0240*/ 	.word	0x0000d6b0


	//   ....[37]....
        /*0244*/ 	.word	0x0000d6e0


	//   ....[38]....
        /*0248*/ 	.word	0x0000d700


	//   ....[39]....
        /*024c*/ 	.word	0x0000e1e0


	//   ....[40]....
        /*0250*/ 	.word	0x0000e6b0


	//   ....[41]....
        /*0254*/ 	.word	0x0000e6e0


	//   ....[42]....
        /*0258*/ 	.word	0x0000e700


	//   ....[43]....
        /*025c*/ 	.word	0x0000e720


	//   ....[44]....
        /*0260*/ 	.word	0x0000ebc0


	//   ....[45]....
        /*0264*/ 	.word	0x0000ebe0


	//   ....[46]....
        /*0268*/ 	.word	0x0000f830


	//   ....[47]....
        /*026c*/ 	.word	0x0000f850


	//   ....[48]....
        /*0270*/ 	.word	0x000108a0


	//   ....[49]....
        /*0274*/ 	.word	0x00011740


	//   ....[50]....
        /*0278*/ 	.word	0x00011fe0


	//   ....[51]....
        /*027c*/ 	.word	0x00012020


	//   ....[52]....
        /*0280*/ 	.word	0x00012090


	//   ....[53]....
        /*0284*/ 	.word	0x000120c0


	//   ....[54]....
        /*0288*/ 	.word	0x00012120


	//   ....[55]....
        /*028c*/ 	.word	0x00012150


	//   ....[56]....
        /*0290*/ 	.word	0x00012170


	//   ....[57]....
        /*0294*/ 	.word	0x000121b0


	//   ....[58]....
        /*0298*/ 	.word	0x000150a0


	//   ....[59]....
        /*029c*/ 	.word	0x00015740


	//   ....[60]....
        /*02a0*/ 	.word	0x000158b0


	//   ....[61]....
        /*02a4*/ 	.word	0x00015900


	//   ....[62]....
        /*02a8*/ 	.word	0x00015a30


	//   ....[63]....
        /*02ac*/ 	.word	0x00015aa0


	//   ....[64]....
        /*02b0*/ 	.word	0x00015b20


	//   ....[65]....
        /*02b4*/ 	.word	0x00015bd0


	//   ....[66]....
        /*02b8*/ 	.word	0x00015c50


	//   ....[67]....
        /*02bc*/ 	.word	0x00015ce0


	//   ....[68]....
        /*02c0*/ 	.word	0x000160f0


	//----- nvinfo : EIATTR_REG_RECONFIG
	.align		4
.L_322:
        /*02c4*/ 	.byte	0x01, 0x54
	.zero		2


	//----- nvinfo : EIATTR_SYSCALL_OFFSETS
	.align		4
        /*02c8*/ 	.byte	0x04, 0x46
        /*02ca*/ 	.short	(.L_324 - .L_323)


	//   ....[0]....
.L_323:
        /*02cc*/ 	.word	0x00003df0


	//   ....[1]....
        /*02d0*/ 	.word	0x00011400


	//   ....[2]....
        /*02d4*/ 	.word	0x00011540


	//   ....[3]....
        /*02d8*/ 	.word	0x00011630


	//   ....[4]....
        /*02dc*/ 	.word	0x00011c80


	//----- nvinfo : EIATTR_MBARRIER_INSTR_OFFSETS
	.align		4
.L_324:
        /*02e0*/ 	.byte	0x04, 0x39
        /*02e2*/ 	.short	(.L_326 - .L_325)


	//   ....[0]....
.L_325:
        /*02e4*/ 	.word	0x00000270
        /*02e8*/ 	.word	0x000000ff
        /*02ec*/ 	.word	0x00028c00
        /*02f0*/ 	.short	0x0100
        /*02f2*/ 	.byte	0x08
	.zero		1


	//   ....[1]....
        /*02f4*/ 	.word	0x00000280
        /*02f8*/ 	.word	0x000000ff
        /*02fc*/ 	.word	0x00028c20
        /*0300*/ 	.short	0x0100
        /*0302*/ 	.byte	0x08
	.zero		1


	//   ....[2]....
        /*0304*/ 	.word	0x00000330
        /*0308*/ 	.word	0x000000ff
        /*030c*/ 	.word	0x00028c30
        /*0310*/ 	.short	0x0100
        /*0312*/ 	.byte	0x06
	.zero		1


	//   ....[3]....
        /*0314*/ 	.word	0x00000340
        /*0318*/ 	.word	0x000000ff
        /*031c*/ 	.word	0x00028c40
        /*0320*/ 	.short	0x0100
        /*0322*/ 	.byte	0x06
	.zero		1


	//   ....[4]....
        /*0324*/ 	.word	0x00000350
        /*0328*/ 	.word	0x000000ff
        /*032c*/ 	.word	0x00028c38
        /*0330*/ 	.short	0x0100
        /*0332*/ 	.byte	0x06
	.zero		1


	//   ....[5]....
        /*0334*/ 	.word	0x00000360
        /*0338*/ 	.word	0x000000ff
        /*033c*/ 	.word	0x00028c48
        /*0340*/ 	.short	0x0100
        /*0342*/ 	.byte	0x06
	.zero		1


	//   ....[6]....
        /*0344*/ 	.word	0x00000490
        /*0348*/ 	.word	0x000000ff
        /*034c*/ 	.word	0x00028c50
        /*0350*/ 	.short	0x0100
        /*0352*/ 	.byte	0x08
	.zero		1


	//   ....[7]....
        /*0354*/ 	.word	0x000004a0
        /*0358*/ 	.word	0x000000ff
        /*035c*/ 	.word	0x00028c60
        /*0360*/ 	.short	0x0100
        /*0362*/ 	.byte	0x08
	.zero		1


	//   ....[8]....
        /*0364*/ 	.word	0x000004b0
        /*0368*/ 	.word	0x000000ff
        /*036c*/ 	.word	0x00028c58
        /*0370*/ 	.short	0x0100
        /*0372*/ 	.byte	0x08
	.zero		1


	//   ....[9]....
        /*0374*/ 	.word	0x000004c0
        /*0378*/ 	.word	0x000000ff
        /*037c*/ 	.word	0x00028c68
        /*0380*/ 	.short	0x0100
        /*0382*/ 	.byte	0x08
	.zero		1


	//   ....[10]....
        /*0384*/ 	.word	0x000005b0
        /*0388*/ 	.word	0x000000ff
        /*038c*/ 	.word	0x00028c70
        /*0390*/ 	.short	0x0100
        /*0392*/ 	.byte	0x06
	.zero		1


	//   ....[11]....
        /*0394*/ 	.word	0x000005c0
        /*0398*/ 	.word	0x000000ff
        /*039c*/ 	.word	0x00028c80
        /*03a0*/ 	.short	0x0100
        /*03a2*/ 	.byte	0x06
	.zero		1


	//   ....[12]....
        /*03a4*/ 	.word	0x000005d0
        /*03a8*/ 	.word	0x000000ff
        /*03ac*/ 	.word	0x00028c78
        /*03b0*/ 	.short	0x0100
        /*03b2*/ 	.byte	0x06
	.zero		1


	//   ....[13]....
        /*03b4*/ 	.word	0x000005e0
        /*03b8*/ 	.word	0x000000ff
        /*03bc*/ 	.word	0x00028c88
        /*03c0*/ 	.short	0x0100
        /*03c2*/ 	.byte	0x06
	.zero		1


	//   ....[14]....
        /*03c4*/ 	.word	0x00000710
        /*03c8*/ 	.word	0x000000ff
        /*03cc*/ 	.word	0x00028c90
        /*03d0*/ 	.short	0x0100
        /*03d2*/ 	.byte	0x08
	.zero		1


	//   ....[15]....
        /*03d4*/ 	.word	0x00000720
        /*03d8*/ 	.word	0x000000ff
        /*03dc*/ 	.word	0x00028ca0
        /*03e0*/ 	.short	0x0100
        /*03e2*/ 	.byte	0x08
	.zero		1


	//   ....[16]....
        /*03e4*/ 	.word	0x00000730
        /*03e8*/ 	.word	0x000000ff
        /*03ec*/ 	.word	0x00028c98
        /*03f0*/ 	.short	0x0100
        /*03f2*/ 	.byte	0x08
	.zero		1


	//   ....[17]....
        /*03f4*/ 	.word	0x00000740
        /*03f8*/ 	.word	0x000000ff
        /*03fc*/ 	.word	0x00028ca8
        /*0400*/ 	.short	0x0100
        /*0402*/ 	.byte	0x08
	.zero		1


	//   ....[18]....
        /*0404*/ 	.word	0x00000870
        /*0408*/ 	.word	0x000000ff
        /*040c*/ 	.word	0x00028cb0
        /*0410*/ 	.short	0x0100
        /*0412*/ 	.byte	0x08
	.zero		1


	//   ....[19]....
        /*0414*/ 	.word	0x00000880
        /*0418*/ 	.word	0x000000ff
        /*041c*/ 	.word	0x00028cc0
        /*0420*/ 	.short	0x0100
        /*0422*/ 	.byte	0x08
	.zero		1


	//   ....[20]....
        /*0424*/ 	.word	0x00000890
        /*0428*/ 	.word	0x000000ff
        /*042c*/ 	.word	0x00028cb8
        /*0430*/ 	.short	0x0100
        /*0432*/ 	.byte	0x08
	.zero		1


	//   ....[21]....
        /*0434*/ 	.word	0x000008a0
        /*0438*/ 	.word	0x000000ff
        /*043c*/ 	.word	0x00028cc8
        /*0440*/ 	.short	0x0100
        /*0442*/ 	.byte	0x08
	.zero		1


	//   ....[22]....
        /*0444*/ 	.word	0x000018e0
        /*0448*/ 	.word	0x000000ff
        /*044c*/ 	.word	0x00028c50
        /*0450*/ 	.short	0x010a
        /*0452*/ 	.byte	0x05
	.zero		1


	//   ....[23]....
        /*0454*/ 	.word	0x00001bd0
        /*0458*/ 	.word	0x00000002
        /*045c*/ 	.word	0x00000000
        /*0460*/ 	.short	0x0101
        /*0462*/ 	.byte	0x3f
	.zero		1


	//   ....[24]....
        /*0464*/ 	.word	0x00002520
        /*0468*/ 	.word	0x000000ff
        /*046c*/ 	.word	0x00028c50
        /*0470*/ 	.short	0x010a
        /*0472*/ 	.byte	0x07
	.zero		1


	//   ....[25]....
        /*0474*/ 	.word	0x00002560
        /*0478*/ 	.word	0x000000ff
        /*047c*/ 	.word	0x00028c50
        /*0480*/ 	.short	0x010a
        /*0482*/ 	.byte	0x07
	.zero		1


	//   ....[26]....
        /*0484*/ 	.word	0x00002730
        /*0488*/ 	.word	0x00000002
        /*048c*/ 	.word	0x00000000
        /*0490*/ 	.short	0x0101
        /*0492*/ 	.byte	0x3f
	.zero		1


	//   ....[27]....
        /*0494*/ 	.word	0x00003e20
        /*0498*/ 	.word	0x000000ff
        /*049c*/ 	.word	0x00028c00
        /*04a0*/ 	.short	0x010a
        /*04a2*/ 	.byte	0x25
	.zero		1


	//   ....[28]....
        /*04a4*/ 	.word	0x00003fb0
        /*04a8*/ 	.word	0x000000ff
        /*04ac*/ 	.word	0x00028c30
        /*04b0*/ 	.short	0x010a
        /*04b2*/ 	.byte	0x25
	.zero		1


	//   ....[29]....
        /*04b4*/ 	.word	0x00004020
        /*04b8*/ 	.word	0x000000ff
        /*04bc*/ 	.word	0x00028c30
        /*04c0*/ 	.short	0x010a
        /*04c2*/ 	.byte	0x25
	.zero		1


	//   ....[30]....
        /*04c4*/ 	.word	0x00004690
        /*04c8*/ 	.word	0x00000005
        /*04cc*/ 	.word	0x00000000
        /*04d0*/ 	.short	0x0101
        /*04d2*/ 	.byte	0x3f
	.zero		1


	//   ....[31]....
        /*04d4*/ 	.word	0x000061e0
        /*04d8*/ 	.word	0x000000ff
        /*04dc*/ 	.word	0x00028c50
        /*04e0*/ 	.short	0x010a
        /*04e2*/ 	.byte	0x25
	.zero		1


	//   ....[32]....
        /*04e4*/ 	.word	0x00006220
        /*04e8*/ 	.word	0x000000ff
        /*04ec*/ 	.word	0x00028c50
        /*04f0*/ 	.short	0x010a
        /*04f2*/ 	.byte	0x25
	.zero		1


	//   ....[33]....
        /*04f4*/ 	.word	0x00006500
        /*04f8*/ 	.word	0x0000000d
        /*04fc*/ 	.word	0x00000000
        /*0500*/ 	.short	0x0101
        /*0502*/ 	.byte	0x3f
	.zero		1


	//   ....[34]....
        /*0504*/ 	.word	0x000067f0
        /*0508*/ 	.word	0x000000ff
        /*050c*/ 	.word	0x00028c30
        /*0510*/ 	.short	0x010a
        /*0512*/ 	.byte	0x20
	.zero		1


	//   ....[35]....
        /*0514*/ 	.word	0x00006830
        /*0518*/ 	.word	0x000000ff
        /*051c*/ 	.word	0x00028c30
        /*0520*/ 	.short	0x010a
        /*0522*/ 	.byte	0x20
	.zero		1


	//   ....[36]....
        /*0524*/ 	.word	0x00006bd0
        /*0528*/ 	.word	0x000000a2
        /*052c*/ 	.word	0x00000000
        /*0530*/ 	.short	0x0101
        /*0532*/ 	.byte	0x3f
	.zero		1


	//   ....[37]....
        /*0534*/ 	.word	0x00008be0
        /*0538*/ 	.word	0x000000ff
        /*053c*/ 	.word	0x00028c50
        /*0540*/ 	.short	0x010a
        /*0542*/ 	.byte	0x20
	.zero		1


	//   ....[38]....
        /*0544*/ 	.word	0x00008c20
        /*0548*/ 	.word	0x000000ff
        /*054c*/ 	.word	0x00028c50
        /*0550*/ 	.short	0x010a
        /*0552*/ 	.byte	0x20
	.zero		1


	//   ....[39]....
        /*0554*/ 	.word	0x00008ec0
        /*0558*/ 	.word	0x0000000e
        /*055c*/ 	.word	0x00000000
        /*0560*/ 	.short	0x0101
        /*0562*/ 	.byte	0x3f
	.zero		1


	//   ....[40]....
        /*0564*/ 	.word	0x000092e0
        /*0568*/ 	.word	0x000000ff
        /*056c*/ 	.word	0x00028c30
        /*0570*/ 	.short	0x010a
        /*0572*/ 	.byte	0x1d
	.zero		1


	//   ....[41]....
        /*0574*/ 	.word	0x00009320
        /*0578*/ 	.word	0x000000ff
        /*057c*/ 	.word	0x00028c30
        /*0580*/ 	.short	0x010a
        /*0582*/ 	.byte	0x1d
	.zero		1


	//   ....[42]....
        /*0584*/ 	.word	0x0000a100
        /*0588*/ 	.word	0x00000098
        /*058c*/ 	.word	0x00000000
        /*0590*/ 	.short	0x0101
        /*0592*/ 	.byte	0x3f
	.zero		1


	//   ....[43]....
        /*0594*/ 	.word	0x0000aba0
        /*0598*/ 	.word	0x000000ff
        /*059c*/ 	.word	0x00028c50
        /*05a0*/ 	.short	0x010a
        /*05a2*/ 	.byte	0x1d
	.zero		1


	//   ....[44]....
        /*05a4*/ 	.word	0x0000abe0
        /*05a8*/ 	.word	0x000000ff
        /*05ac*/ 	.word	0x00028c50
        /*05b0*/ 	.short	0x010a
        /*05b2*/ 	.byte	0x1d
	.zero		1


	//   ....[45]....
        /*05b4*/ 	.word	0x0000ae50
        /*05b8*/ 	.word	0x0000000d
        /*05bc*/ 	.word	0x00000000
        /*05c0*/ 	.short	0x0101
        /*05c2*/ 	.byte	0x3f
	.zero		1


	//   ....[46]....
        /*05c4*/ 	.word	0x0000afe0
        /*05c8*/ 	.word	0x000000ff
        /*05cc*/ 	.word	0x00028c30
        /*05d0*/ 	.short	0x010a
        /*05d2*/ 	.byte	0x1f
	.zero		1


	//   ....[47]....
        /*05d4*/ 	.word	0x0000b020
        /*05d8*/ 	.word	0x000000ff
        /*05dc*/ 	.word	0x00028c30
        /*05e0*/ 	.short	0x010a
        /*05e2*/ 	.byte	0x1f
	.zero		1


	//   ....[48]....
        /*05e4*/ 	.word	0x0000b350
        /*05e8*/ 	.word	0x000000a2
        /*05ec*/ 	.word	0x00000000
        /*05f0*/ 	.short	0x0101
        /*05f2*/ 	.byte	0x3f
	.zero		1


	//   ....[49]....
        /*05f4*/ 	.word	0x0000d360
        /*05f8*/ 	.word	0x000000ff
        /*05fc*/ 	.word	0x00028c50
        /*0600*/ 	.short	0x010a
        /*0602*/ 	.byte	0x1f
	.zero		1


	//   ....[50]....
        /*0604*/ 	.word	0x0000d3a0
        /*0608*/ 	.word	0x000000ff
        /*060c*/ 	.word	0x00028c50
        /*0610*/ 	.short	0x010a
        /*0612*/ 	.byte	0x1f
	.zero		1


	//   ....[51]....
        /*0614*/ 	.word	0x0000d640
        /*0618*/ 	.word	0x00000010
        /*061c*/ 	.word	0x00000000
        /*0620*/ 	.short	0x0101
        /*0622*/ 	.byte	0x3f
	.zero		1


	//   ....[52]....
        /*0624*/ 	.word	0x0000e1b0
        /*0628*/ 	.word	0x000000ff
        /*062c*/ 	.word	0x00000000
        /*0630*/ 	.short	0x0101
        /*0632*/ 	.byte	0x04
	.zero		1


	//   ....[53]....
        /*0634*/ 	.word	0x00011970
        /*0638*/ 	.word	0x000000ff
        /*063c*/ 	.word	0x00028c40
        /*0640*/ 	.short	0x010a
        /*0642*/ 	.byte	0x26
	.zero		1


	//   ....[54]....
        /*0644*/ 	.word	0x00012280
        /*0648*/ 	.word	0x000000ff
        /*064c*/ 	.word	0x00028c00
        /*0650*/ 	.short	0x0107
        /*0652*/ 	.byte	0x26
	.zero		1


	//   ....[55]....
        /*0654*/ 	.word	0x000122c0
        /*0658*/ 	.word	0x000000ff
        /*065c*/ 	.word	0x00028c00
        /*0660*/ 	.short	0x0101
        /*0662*/ 	.byte	0x26
	.zero		1


	//   ....[56]....
        /*0664*/ 	.word	0x000122d0
        /*0668*/ 	.word	0x000000ff
        /*066c*/ 	.word	0x00028c20
        /*0670*/ 	.short	0x010a
        /*0672*/ 	.byte	0x26
	.zero		1


	//   ....[57]....
        /*0674*/ 	.word	0x00012330
        /*0678*/ 	.word	0x000000ff
        /*067c*/ 	.word	0x00028c60
        /*0680*/ 	.short	0x010a
        /*0682*/ 	.byte	0x26
	.zero		1


	//   ....[58]....
        /*0684*/ 	.word	0x00012ef0
        /*0688*/ 	.word	0x000000ff
        /*068c*/ 	.word	0x00028c48
        /*0690*/ 	.short	0x010a
        /*0692*/ 	.byte	0x26
	.zero		1


	//   ....[59]....
        /*0694*/ 	.word	0x000130c0
        /*0698*/ 	.word	0x000000ff
        /*069c*/ 	.word	0x00028c68
        /*06a0*/ 	.short	0x010a
        /*06a2*/ 	.byte	0x26
	.zero		1


	//   ....[60]....
        /*06a4*/ 	.word	0x00013a70
        /*06a8*/ 	.word	0x000000ff
        /*06ac*/ 	.word	0x00028c40
        /*06b0*/ 	.short	0x010a
        /*06b2*/ 	.byte	0x26
	.zero		1


	//   ....[61]....
        /*06b4*/ 	.word	0x00013c50
        /*06b8*/ 	.word	0x000000ff
        /*06bc*/ 	.word	0x00028c60
        /*06c0*/ 	.short	0x010a
        /*06c2*/ 	.byte	0x26
	.zero		1


	//   ....[62]....
        /*06c4*/ 	.word	0x00014630
        /*06c8*/ 	.word	0x000000ff
        /*06cc*/ 	.word	0x00028c48
        /*06d0*/ 	.short	0x010a
        /*06d2*/ 	.byte	0x26
	.zero		1


	//   ....[63]....
        /*06d4*/ 	.word	0x00014810
        /*06d8*/ 	.word	0x000000ff
        /*06dc*/ 	.word	0x00028c68
        /*06e0*/ 	.short	0x010a
        /*06e2*/ 	.byte	0x26
	.zero		1


	//   ....[64]....
        /*06e4*/ 	.word	0x00015030
        /*06e8*/ 	.word	0x00000002
        /*06ec*/ 	.word	0x00028c20
        /*06f0*/ 	.short	0x010a
        /*06f2*/ 	.byte	0x3f
	.zero		1


	//   ....[65]....
        /*06f4*/ 	.word	0x000151b0
        /*06f8*/ 	.word	0x00000007
        /*06fc*/ 	.word	0x00000000
        /*0700*/ 	.short	0x010a
        /*0702*/ 	.byte	0x3f
	.zero		1


	//   ....[66]....
        /*0704*/ 	.word	0x00015220
        /*0708*/ 	.word	0x00000005
        /*070c*/ 	.word	0x00000000
        /*0710*/ 	.short	0x010a
        /*0712*/ 	.byte	0x3f
	.zero		1


	//   ....[67]....
        /*0714*/ 	.word	0x00015280
        /*0718*/ 	.word	0x00000005
        /*071c*/ 	.word	0x00000000
        /*0720*/ 	.short	0x010a
        /*0722*/ 	.byte	0x3f
	.zero		1


	//   ....[68]....
        /*0724*/ 	.word	0x000152b0
        /*0728*/ 	.word	0x00000003
        /*072c*/ 	.word	0x00000000
        /*0730*/ 	.short	0x010a
        /*0732*/ 	.byte	0x3f
	.zero		1


	//   ....[69]....
        /*0734*/ 	.word	0x00015320
        /*0738*/ 	.word	0x00000005
        /*073c*/ 	.word	0x00028c50
        /*0740*/ 	.short	0x010a
        /*0742*/ 	.byte	0x3f
	.zero		1


	//   ....[70]....
        /*0744*/ 	.word	0x00015380
        /*0748*/ 	.word	0x00000005
        /*074c*/ 	.word	0x00028c50
        /*0750*/ 	.short	0x010a
        /*0752*/ 	.byte	0x3f
	.zero		1


	//   ....[71]....
        /*0754*/ 	.word	0x000153e0
        /*0758*/ 	.word	0x00000009
        /*075c*/ 	.word	0x00028c00
        /*0760*/ 	.short	0x010a
        /*0762*/ 	.byte	0x3f
	.zero		1


	//   ....[72]....
        /*0764*/ 	.word	0x00015440
        /*0768*/ 	.word	0x00000005
        /*076c*/ 	.word	0x00028c30
        /*0770*/ 	.short	0x010a
        /*0772*/ 	.byte	0x3f
	.zero		1


	//   ....[73]....
        /*0774*/ 	.word	0x00015490
        /*0778*/ 	.word	0x0000000d
        /*077c*/ 	.word	0x00028c50
        /*0780*/ 	.short	0x010a
        /*0782*/ 	.byte	0x3f
	.zero		1


	//   ....[74]....
        /*0784*/ 	.word	0x000154f0
        /*0788*/ 	.word	0x0000000e
        /*078c*/ 	.word	0x00028c30
        /*0790*/ 	.short	0x010a
        /*0792*/ 	.byte	0x3f
	.zero		1


	//   ....[75]....
        /*0794*/ 	.word	0x00015540
        /*0798*/ 	.word	0x0000000e
        /*079c*/ 	.word	0x00028c50
        /*07a0*/ 	.short	0x010a
        /*07a2*/ 	.byte	0x3f
	.zero		1


	//   ....[76]....
        /*07a4*/ 	.word	0x000155a0
        /*07a8*/ 	.word	0x00000006
        /*07ac*/ 	.word	0x00028c30
        /*07b0*/ 	.short	0x010a
        /*07b2*/ 	.byte	0x3f
	.zero		1


	//   ....[77]....
        /*07b4*/ 	.word	0x000155f0
        /*07b8*/ 	.word	0x000000c0
        /*07bc*/ 	.word	0x00028c50
        /*07c0*/ 	.short	0x010a
        /*07c2*/ 	.byte	0x3f
	.zero		1


	//   ....[78]....
        /*07c4*/ 	.word	0x00015650
        /*07c8*/ 	.word	0x00000006
        /*07cc*/ 	.word	0x00028c30
        /*07d0*/ 	.short	0x010a
        /*07d2*/ 	.byte	0x3f
	.zero		1


	//   ....[79]....
        /*07d4*/ 	.word	0x000156a0
        /*07d8*/ 	.word	0x00000010
        /*07dc*/ 	.word	0x00028c50
        /*07e0*/ 	.short	0x010a
        /*07e2*/ 	.byte	0x3f
	.zero		1


	//   ....[80]....
        /*07e4*/ 	.word	0x00015800
        /*07e8*/ 	.word	0x00000003
        /*07ec*/ 	.word	0x00028c40
        /*07f0*/ 	.short	0x010a
        /*07f2*/ 	.byte	0x3f
	.zero		1


	//   ....[81]....
        /*07f4*/ 	.word	0x00015d20
        /*07f8*/ 	.word	0x00000003
        /*07fc*/ 	.word	0x00028c20
        /*0800*/ 	.short	0x010a
        /*0802*/ 	.byte	0x3f
	.zero		1


	//   ....[82]....
        /*0804*/ 	.word	0x00015d80
        /*0808*/ 	.word	0x00000003
        /*080c*/ 	.word	0x00028c60
        /*0810*/ 	.short	0x010a
        /*0812*/ 	.byte	0x3f
	.zero		1


	//   ....[83]....
        /*0814*/ 	.word	0x00015de0
        /*0818*/ 	.word	0x00000003
        /*081c*/ 	.word	0x00028c48
        /*0820*/ 	.short	0x010a
        /*0822*/ 	.byte	0x3f
	.zero		1


	//   ....[84]....
        /*0824*/ 	.word	0x00015e40
        /*0828*/ 	.word	0x00000003
        /*082c*/ 	.word	0x00028c68
        /*0830*/ 	.short	0x010a
        /*0832*/ 	.byte	0x3f
	.zero		1


	//   ....[85]....
        /*0834*/ 	.word	0x00015ea0
        /*0838*/ 	.word	0x00000003
        /*083c*/ 	.word	0x00028c40
        /*0840*/ 	.short	0x010a
        /*0842*/ 	.byte	0x3f
	.zero		1


	//   ....[86]....
        /*0844*/ 	.word	0x00015f00
        /*0848*/ 	.word	0x00000003
        /*084c*/ 	.word	0x00028c60
        /*0850*/ 	.short	0x010a
        /*0852*/ 	.byte	0x3f
	.zero		1


	//   ....[87]....
        /*0854*/ 	.word	0x00015f60
        /*0858*/ 	.word	0x00000003
        /*085c*/ 	.word	0x00028c48
        /*0860*/ 	.short	0x010a
        /*0862*/ 	.byte	0x3f
	.zero		1


	//   ....[88]....
        /*0864*/ 	.word	0x00015fc0
        /*0868*/ 	.word	0x00000003
        /*086c*/ 	.word	0x00028c68
        /*0870*/ 	.short	0x010a
        /*0872*/ 	.byte	0x3f
	.zero		1


	//   ....[89]....
        /*0874*/ 	.word	0x00016010
        /*0878*/ 	.word	0x00000002
        /*087c*/ 	.word	0x00028c20
        /*0880*/ 	.short	0x010a
        /*0882*/ 	.byte	0x3f
	.zero		1


	//   ....[90]....
        /*0884*/ 	.word	0x000161b0
        /*0888*/ 	.word	0x00000007
        /*088c*/ 	.word	0x00000000
        /*0890*/ 	.short	0x010a
        /*0892*/ 	.byte	0x3f
	.zero		1


	//   ....[91]....
        /*0894*/ 	.word	0x00016200
        /*0898*/ 	.word	0x00000005
        /*089c*/ 	.word	0x00000000
        /*08a0*/ 	.short	0x010a
        /*08a2*/ 	.byte	0x3f
	.zero		1


	//   ....[92]....
        /*08a4*/ 	.word	0x00016250
        /*08a8*/ 	.word	0x00000005
        /*08ac*/ 	.word	0x00000000
        /*08b0*/ 	.short	0x010a
        /*08b2*/ 	.byte	0x3f
	.zero		1


	//----- nvinfo : EIATTR_NUM_MBARRIERS
	.align		4
.L_326:
        /*08b4*/ 	.byte	0x03, 0x38
        /*08b6*/ 	.short	0x0016


	//----- nvinfo : EIATTR_EXIT_INSTR_OFFSETS
	.align		4
        /*08b8*/ 	.byte	0x04, 0x1c
        /*08ba*/ 	.short	(.L_328 - .L_327)


	//   ....[0]....
.L_327:
        /*08bc*/ 	.word	0x00015300


	//----- nvinfo : EIATTR_MAX_THREADS
	.align		4
.L_328:
        /*08c0*/ 	.byte	0x04, 0x05
        /*08c2*/ 	.short	(.L_330 - .L_329)
.L_329:
        /*08c4*/ 	.word	0x00000180
        /*08c8*/ 	.word	0x00000001
        /*08cc*/ 	.word	0x00000001


	//----- nvinfo : EIATTR_CRS_STACK_SIZE
	.align		4
.L_330:
        /*08d0*/ 	.byte	0x04, 0x1e
        /*08d2*/ 	.short	(.L_332 - .L_331)
.L_331:
        /*08d4*/ 	.word	0x00000000


	//----- nvinfo : EIATTR_CBANK_PARAM_SIZE
	.align		4
.L_332:
        /*08d8*/ 	.byte	0x03, 0x19
        /*08da*/ 	.short	0x0a70


	//----- nvinfo : EIATTR_PARAM_CBANK
	.align		4
        /*08dc*/ 	.byte	0x04, 0x0a
        /*08de*/ 	.short	(.L_334 - .L_333)
	.align		4
.L_333:
        /*08e0*/ 	.word	index@(.nv.constant0._ZN7cutlass13device_kernelIN5flash11enable_sm90INS1_16FlashAttnFwdSm90INS1_25CollectiveMainloopFwdSm90ILi2EN4cute5tupleIJNS5_1CILi1EEES8_S8_EEENS6_IJNS7_ILi64EEESA_SA_EEELi512ENS_10bfloat16_tEfNS_4arch4Sm90ELb0ELb1ELb1ELb0ELb0ELb0ELb0ELb0ELb0ELb1ELb1ELb0EEENS1_21CollectiveEpilogueFwdINS6_IJSA_NS7_ILi512EEESA_EEES9_SC_SE_Li256ELb0ELb1ELb1ELb0EEENS1_19SingleTileSchedulerILb0ELb1ELb1ELi64EEEEEEEEEvNT_6ParamsE)
        /*08e4*/ 	.short	0x0210
        /*08e6*/ 	.short	0x0a70


	//----- nvinfo : EIATTR_SW_WAR
	.align		4
.L_334:
        /*08e8*/ 	.byte	0x04, 0x36
        /*08ea*/ 	.short	(.L_336 - .L_335)
.L_335:
        /*08ec*/ 	.word	0x00000008
.L_336:


//--------------------- .nv.info._ZN7cutlass13device_kernelIN5flash11enable_sm90INS1_16FlashAttnFwdSm90INS1_25CollectiveMainloopFwdSm90ILi2EN4cute5tupleIJNS5_1CILi1EEES8_S8_EEENS6_IJNS7_ILi64EEESA_SA_EEELi512ENS_10bfloat16_tEfNS_4arch4Sm90ELb0ELb1ELb1ELb0ELb0ELb0ELb1ELb0ELb0ELb1ELb1ELb0EEENS1_21CollectiveEpilogueFwdINS6_IJSA_NS7_ILi512EEESA_EEES9_SC_SE_Li256ELb0ELb1ELb1ELb0EEENS1_19SingleTileSchedulerILb0ELb1ELb1ELi64EEEEEEEEEvNT_6ParamsE --------------------------
	.section	.nv.info._ZN7cutlass13device_kernelIN5flash11enable_sm90INS1_16FlashAttnFwdSm90INS1_25CollectiveMainloopFwdSm90ILi2EN4cute5tupleIJNS5_1CILi1EEES8_S8_EEENS6_IJNS7_ILi64EEESA_SA_EEELi512ENS_10bfloat16_tEfNS_4arch4Sm90ELb0ELb1ELb1ELb0ELb0ELb0ELb1ELb0ELb0ELb1ELb1ELb0EEENS1_21CollectiveEpilogueFwdINS6_IJSA_NS7_ILi512EEESA_EEES9_SC_SE_Li256ELb0ELb1ELb1ELb0EEENS1_19SingleTileSchedulerILb0ELb1ELb1ELi64EEEEEEEEEvNT_6ParamsE,"",@"SHT_CUDA_INFO"
	.sectionflags	@""
	.align	4


	//----- nvinfo : EIATTR_CUDA_API_VERSION
	.align		4
        /*0000*/ 	.byte	0x04, 0x37
        /*0002*/ 	.short	(.L_338 - .L_337)
.L_337:
        /*0004*/ 	.word	0x00000082


	//----- nvinfo : EIATTR_KPARAM_INFO
	.align		4
.L_338:
        /*0008*/ 	.byte	0x04, 0x17
        /*000a*/ 	.short	(.L_340 - .L_339)
.L_339:
        /*000c*/ 	.word	0x00000000
        /*0010*/ 	.short	0x0000
        /*0012*/ 	.short	0x0070
        /*0014*/ 	.byte	0x00, 0xf0, 0x01, 0x2c


	//----- nvinfo : EIATTR_SPARSE_MMA_MASK
	.align		4
.L_340:
        /*0018*/ 	.byte	0x03, 0x50
        /*001a*/ 	.short	0x0000


	//----- nvinfo : EIATTR_MAXREG_COUNT
	.align		4
        /*001c*/ 	.byte	0x03, 0x1b
        /*001e*/ 	.short	0x00a8


	//----- nvinfo : EIATTR_NUM_BARRIERS
	.align		4
        /*0020*/ 	.byte	0x02, 0x4c
        /*0022*/ 	.byte	0x10
	.zero		1


	//----- nvinfo : EIATTR_EXTERNS
	.align		4
        /*0024*/ 	.byte	0x04, 0x0f
        /*0026*/ 	.short	(.L_342 - .L_341)


	//   ....[0]....
	.align		4
.L_341:
        /*0028*/ 	.word	index@(__assertfail)


	//----- nvinfo : EIATTR_ANNOTATIONS
	.align		4
.L_342:
        /*002c*/ 	.byte	0x04, 0x55
        /*002e*/ 	.short	(.L_344 - .L_343)


	//   ....[0]....
.L_343:
        /* <DEDUP_REMOVED lines=19> */


	//----- nvinfo : EIATTR_MERCURY_ISA_VERSION
	.align		4
.L_344:
        /*0150*/ 	.byte	0x03, 0x5f
        /*0152*/ 	.short	0x0101


	//----- nvinfo : EIATTR_INT_WARP_WIDE_INSTR_OFFSETS
	.align		4
        /*0154*/ 	.byte	0x04, 0x31
        /*0156*/ 	.short	(.L_346 - .L_345)


	//   ....[0]....
.L_345:
        /*0158*/ 	.word	0x00000160


	//   ....[1]....
        /*015c*/ 	.word	0x000001a0


	//   ....[2]....
        /*0160*/ 	.word	0x00000210


	//   ....[3]....
        /*0164*/ 	.word	0x00000280


	//----- nvinfo : EIATTR_COOP_GROUP_MASK_REGIDS
	.align		4
.L_346:
        /*0168*/ 	.byte	0x04, 0x29
        /*016a*/ 	.short	(.L_348 - .L_347)


	//   ....[0]....
.L_347:
        /*016c*/ 	.word	0xffffffff


	//   ....[1]....
        /*0170*/ 	.word	0xffffffff


	//   ....[2]....
        /*0174*/ 	.word	0xffffffff


	//   ....[3]....
        /*0178*/ 	.word	0xffffffff


	//   ....[4]....
        /*017c*/ 	.word	0xffffffff


	//   ....[5]....
        /*0180*/ 	.word	0xffffffff


	//   ....[6]....
        /*0184*/ 	.word	0xffffffff


	//   ....[7]....
        /*0188*/ 	.word	0xffffffff


	//   ....[8]....
        /*018c*/ 	.word	0xffffffff


	//   ....[9]....
        /*0190*/ 	.word	0xffffffff


	//   ....[10]....
        /*0194*/ 	.word	0xffffffff


	//   ....[11]....
        /*0198*/ 	.word	0xffffffff


	//   ....[12]....
        /*019c*/ 	.word	0xffffffff


	//   ....[13]....
        /*01a0*/ 	.word	0xffffffff


	//   ....[14]....
        /*01a4*/ 	.word	0xffffffff


	//   ....[15]....
        /*01a8*/ 	.word	0xffffffff


	//   ....[16]....
        /*01ac*/ 	.word	0xffffffff


	//   ....[17]....
        /*01b0*/ 	.word	0xffffffff


	//   ....[18]....
        /*01b4*/ 	.word	0xffffffff


	//   ....[19]....
        /*01b8*/ 	.word	0xffffffff


	//   ....[20]....
        /*01bc*/ 	.word	0xffffffff


	//   ....[21]....
        /*01c0*/ 	.word	0xffffffff


	//   ....[22]....
        /*01c4*/ 	.word	0xffffffff


	//   ....[23]....
        /*01c8*/ 	.word	0xffffffff


	//   ....[24]....
        /*01cc*/ 	.word	0xffffffff


	//   ....[25]....
        /*01d0*/ 	.word	0xffffffff


	//   ....[26]....
        /*01d4*/ 	.word	0xffffffff


	//   ....[27]....
        /*01d8*/ 	.word	0xffffffff


	//   ....[28]....
        /*01dc*/ 	.word	0xffffffff


	//   ....[29]....
        /*01e0*/ 	.word	0xffffffff


	//   ....[30]....
        /*01e4*/ 	.word	0xffffffff


	//   ....[31]....
        /*01e8*/ 	.word	0xffffffff


	//   ....[32]....
        /*01ec*/ 	.word	0xffffffff


	//   ....[33]....
        /*01f0*/ 	.word	0xffffffff


	//   ....[34]....
        /*01f4*/ 	.word	0xffffffff


	//   ....[35]....
        /*01f8*/ 	.word	0xffffffff


	//   ....[36]....
        /*01fc*/ 	.word	0xffffffff


	//   ....[37]....
        /*0200*/ 	.word	0xffffffff


	//   ....[38]....
        /*0204*/ 	.word	0xffffffff


	//   ....[39]....
        /*0208*/ 	.word	0xffffffff


	//   ....[40]....
        /*020c*/ 	.word	0xffffffff


	//   ....[41]....
        /*0210*/ 	.word	0xffffffff


	//   ....[42]....
        /*0214*/ 	.word	0xffffffff


	//   ....[43]....
        /*0218*/ 	.word	0xffffffff


	//   ....[44]....
        /*021c*/ 	.word	0xffffffff


	//   ....[45]....
        /*0220*/ 	.word	0xffffffff


	//   ....[46]....
        /*0224*/ 	.word	0xffffffff


	//   ....[47]....
        /*0228*/ 	.word	0xffffffff


	//   ....[48]....
        /*022c*/ 	.word	0xffffffff


	//   ....[49]....
        /*0230*/ 	.word	0xffffffff


	//   ....[50]....
        /*0234*/ 	.word	0xffffffff


	//   ....[51]....
        /*0238*/ 	.word	0xffffffff


	//   ....[52]....
        /*023c*/ 	.word	0xffffffff


	//   ....[53]....
        /*0240*/ 	.word	0xffffffff


	//   ....[54]....
        /*0244*/ 	.word	0xffffffff


	//   ....[55]....
        /*0248*/ 	.word	0xffffffff


	//   ....[56]....
        /*024c*/ 	.word	0xffffffff


	//   ....[57]....
        /*0250*/ 	.word	0xffffffff


	//   ....[58]....
        /*0254*/ 	.word	0xffffffff


	//   ....[59]....
        /*0258*/ 	.word	0xffffffff


	//   ....[60]....
        /*025c*/ 	.word	0xffffffff


	//   ....[61]....
        /*0260*/ 	.word	0xffffffff


	//   ....[62]....
        /*0264*/ 	.word	0xffffffff


	//   ....[63]....
        /*0268*/ 	.word	0x0500000f


	//   ....[64]....
        /*026c*/ 	.word	0x0500000f


	//   ....[65]....
        /*0270*/ 	.word	0x0500000f


	//   ....[66]....
        /*0274*/ 	.word	0x0500000f


	//   ....[67]....
        /*0278*/ 	.word	0x0500000f


	//   ....[68]....
        /*027c*/ 	.word	0x0500000f


	//   ....[69]....
        /*0280*/ 	.word	0x0500000f


	//   ....[70]....
        /*0284*/ 	.word	0x0500000f


	//   ....[71]....
        /*0288*/ 	.word	0x0500000f


	//   ....[72]....
        /*028c*/ 	.word	0x0500000f


	//   ....[73]....
        /*0290*/ 	.word	0x0500000f


	//   ....[74]....
        /*0294*/ 	.word	0x0500000f


	//   ....[75]....
        /*0298*/ 	.word	0x0500000f


	//   ....[76]....
        /*029c*/ 	.word	0x0500000f


	//   ....[77]....
        /*02a0*/ 	.word	0x0500000f


	//   ....[78]....
        /*02a4*/ 	.word	0x0500000f


	//   ....[79]....
        /*02a8*/ 	.word	0x0500000f


	//   ....[80]....
        /*02ac*/ 	.word	0x0500000f


	//   ....[81]....
        /*02b0*/ 	.word	0xffffffff


	//   ....[82]....
        /*02b4*/ 	.word	0xffffffff


	//   ....[83]....
        /*02b8*/ 	.word	0xffffffff


	//   ....[84]....
        /*02bc*/ 	.word	0xffffffff


	//   ....[85]....
        /*02c0*/ 	.word	0xffffffff


	//   ....[86]....
        /*02c4*/ 	.word	0xffffffff


	//   ....[87]....
        /*02c8*/ 	.word	0xffffffff


	//   ....[88]....
        /*02cc*/ 	.word	0xffffffff


	//----- nvinfo : EIATTR_COOP_GROUP_INSTR_OFFSETS
	.align		4
.L_348:
        /*02d0*/ 	.byte	0x04, 0x28
        /*02d2*/ 	.short	(.L_350 - .L_349)


	//   ....[0]....
.L_349:
        /*02d4*/ 	.word	0x000000a0


	//   ....[1]....
        /*02d8*/ 	.word	0x00000170


	//   ....[2]....
        /*02dc*/ 	.word	0x00000220


	//   ....[3]....
        /*02e0*/ 	.word	0x000003c0


	//   ....[4]....
        /*02e4*/ 	.word	0x00000520


	//   ....[5]....
        /*02e8*/ 	.word	0x00000640


	//   ....[6]....
        /*02ec*/ 	.word	0x000007a0


	//   ....[7]....
        /*02f0*/ 	.word	0x00002080


	//   ....[8]....
        /*02f4*/ 	.word	0x00009e90


	//   ....[9]....
        /*02f8*/ 	.word	0x0000c0e0


	//   ....[10]....
        /*02fc*/ 	.word	0x0000d1e0


	//   ....[11]....
        /*0300*/ 	.word	0x0000d760


	//   ....[12]....
        /*0304*/ 	.word	0x0000e370


	//   ....[13]....
        /*0308*/ 	.word	0x0000e3c0


	//   ....[14]....
        /*030c*/ 	.word	0x0000e400


	//   ....[15]....
        /*0310*/ 	.word	0x0000e420


	//   ....[16]....
        /*0314*/ 	.word	0x00012b30


	//   ....[17]....
        /*0318*/ 	.word	0x00014220


	//   ....[18]....
        /*031c*/ 	.word	0x000156f0


	//   ....[19]....
        /*0320*/ 	.word	0x00015730


	//   ....[20]....
        /*0324*/ 	.word	0x00015770


	//   ....[21]....
        /*0328*/ 	.word	0x00015790


	//   ....[22]....
        /*032c*/ 	.word	0x00019e20


	//   ....[23]....
        /*0330*/ 	.word	0x0001b3f0


	//   ....[24]....
        /*0334*/ 	.word	0x0001c6c0


	//   ....[25]....
        /*0338*/ 	.word	0x0001cc40


	//   ....[26]....
        /*033c*/ 	.word	0x0001d770


	//   ....[27]....
        /*0340*/ 	.word	0x0001d800


	//   ....[28]....
        /*0344*/ 	.word	0x0001d8c0


	//   ....[29]....
        /*0348*/ 	.word	0x0001d8e0


	//   ....[30]....
        /*034c*/ 	.word	0x000246a0


	//   ....[31]....
        /*0350*/ 	.word	0x000247e0


	//   ....[32]....
        /*0354*/ 	.word	0x00024800


	//   ....[33]....
        /*0358*/ 	.word	0x00024840


	//   ....[34]....
        /*035c*/ 	.word	0x00024860


	//   ....[35]....
        /*0360*/ 	.word	0x00025d70


	//   ....[36]....
        /*0364*/ 	.word	0x000262b0


	//   ....[37]....
        /*0368*/ 	.word	0x000262d0


	//   ....[38]....
        /*036c*/ 	.word	0x000262e0


	//   ....[39]....
        /*0370*/ 	.word	0x000262f0


	//   ....[40]....
        /*0374*/ 	.word	0x00026670


	//   ....[41]....
        /*0378*/ 	.word	0x000266c0


	//   ....[42]....
        /*037c*/ 	.word	0x00027530


	//   ....[43]....
        /*0380*/ 	.word	0x00027550


	//   ....[44]....
        /*0384*/ 	.word	0x00028730


	//   ....[45]....
        /*0388*/ 	.word	0x000295b0


	//   ....[46]....
        /*038c*/ 	.word	0x00029e70


	//   ....[47]....
        /*0390*/ 	.word	0x00029ea0


	//   ....[48]....
        /*0394*/ 	.word	0x00029fb0


	//   ....[49]....
        /*0398*/ 	.word	0x00029fd0


	//   ....[50]....
        /*039c*/ 	.word	0x0002a050


	//   ....[51]....
        /*03a0*/ 	.word	0x0002a070


	//   ....[52]....
        /*03a4*/ 	.word	0x0002a080


	//   ....[53]....
        /*03a8*/ 	.word	0x0002a090


	//   ....[54]....
        /*03ac*/ 	.word	0x0002a960


	//   ....[55]....
        /*03b0*/ 	.word	0x0002aa20


	//   ....[56]....
        /*03b4*/ 	.word	0x0002aa40


	//   ....[57]....
        /*03b8*/ 	.word	0x0002ab60


	//   ....[58]....
        /*03bc*/ 	.word	0x0002ad30


	//   ....[59]....
        /*03c0*/ 	.word	0x0002ad40


	//   ....[60]....
        /*03c4*/ 	.word	0x0002ae90


	//   ....[61]....
        /*03c8*/ 	.word	0x0002aea0


	//   ....[62]....
        /*03cc*/ 	.word	0x0002df10


	//   ....[63]....
        /*03d0*/ 	.word	0x0002e400


	//   ....[64]....
        /*03d4*/ 	.word	0x0002e570


	//   ....[65]....
        /*03d8*/ 	.word	0x0002e5d0


	//   ....[66]....
        /*03dc*/ 	.word	0x0002e690


	//   ....[67]....
        /*03e0*/ 	.word	0x0002e7a0


	//   ....[68]....
        /*03e4*/ 	.word	0x0002e810


	//   ....[69]....
        /*03e8*/ 	.word	0x0002e900


	//   ....[70]....
        /*03ec*/ 	.word	0x0002e970


	//   ....[71]....
        /*03f0*/ 	.word	0x0002ea10


	//   ....[72]....
        /*03f4*/ 	.word	0x0002eaf0


	//   ....[73]....
        /*03f8*/ 	.word	0x0002ebb0


	//   ....[74]....
        /*03fc*/ 	.word	0x0002ef10


	//   ....[75]....
        /*0400*/ 	.word	0x0002ef60


	//   ....[76]....
        /*0404*/ 	.word	0x0002f0b0


	//   ....[77]....
        /*0408*/ 	.word	0x0002f1c0


	//   ....[78]....
        /*040c*/ 	.word	0x0002f360


	//   ....[79]....
        /*0410*/ 	.word	0x0002f460


	//   ....[80]....
        /*0414*/ 	.word	0x0002f8b0


	//   ....[81]....
        /*0418*/ 	.word	0x000317d0


	//   ....[82]....
        /*041c*/ 	.word	0x00032ec0


	//   ....[83]....
        /*0420*/ 	.word	0x000335d0


	//   ....[84]....
        /*0424*/ 	.word	0x00034300


	//   ....[85]....
        /*0428*/ 	.word	0x00034350


	//   ....[86]....
        /*042c*/ 	.word	0x00034370


	//   ....[87]....
        /*0430*/ 	.word	0x00034380


	//   ....[88]....
        /*0434*/ 	.word	0x0003efd0


	//----- nvinfo : EIATTR_REG_RECONFIG
	.align		4
.L_350:
        /*0438*/ 	.byte	0x01, 0x54
	.zero		2


	//----- nvinfo : EIATTR_SYSCALL_OFFSETS
	.align		4
        /*043c*/ 	.byte	0x04, 0x46
        /*043e*/ 	.short	(.L_352 - .L_351)


	//   ....[0]....
.L_351:
        /*0440*/ 	.word	0x0000a1b0


	//   ....[1]....
        /*0444*/ 	.word	0x00029240


	//   ....[2]....
        /*0448*/ 	.word	0x00029380


	//   ....[3]....
        /*044c*/ 	.word	0x00029470


	//   ....[4]....
        /*0450*/ 	.word	0x00029b10


	//   ....[5]....
        /*0454*/ 	.word	0x0002a3a0


	//----- nvinfo : EIATTR_MBARRIER_INSTR_OFFSETS
	.align		4
.L_352:
        /*0458*/ 	.byte	0x04, 0x39
        /*045a*/ 	.short	(.L_354 - .L_353)


	//   ....[0]....
.L_353:
        /*045c*/ 	.word	0x000002a0
        /*0460*/ 	.word	0x000000ff
        /*0464*/ 	.word	0x00038800
        /*0468*/ 	.short	0x0100
        /*046a*/ 	.byte	0x08
	.zero		1


	//   ....[1]....
        /*046c*/ 	.word	0x000002b0
        /*0470*/ 	.word	0x000000ff
        /*0474*/ 	.word	0x00038810
        /*0478*/ 	.short	0x0100
        /*047a*/ 	.byte	0x08
	.zero		1


	//   ....[2]....
        /*047c*/ 	.word	0x000002c0
        /*0480*/ 	.word	0x000000ff
        /*0484*/ 	.word	0x00038820
        /*0488*/ 	.short	0x0100
        /*048a*/ 	.byte	0x08
	.zero		1


	//   ....[3]....
        /*048c*/ 	.word	0x00000370
        /*0490*/ 	.word	0x000000ff
        /*0494*/ 	.word	0x00038830
        /*0498*/ 	.short	0x0100
        /*049a*/ 	.byte	0x06
	.zero		1


	//   ....[4]....
        /*049c*/ 	.word	0x00000380
        /*04a0*/ 	.word	0x000000ff
        /*04a4*/ 	.word	0x00038840
        /*04a8*/ 	.short	0x0100
        /*04aa*/ 	.byte	0x06
	.zero		1


	//   ....[5]....
        /*04ac*/ 	.word	0x00000390
        /*04b0*/ 	.word	0x000000ff
        /*04b4*/ 	.word	0x00038838
        /*04b8*/ 	.short	0x0100
        /*04ba*/ 	.byte	0x06
	.zero		1


	//   ....[6]....
        /*04bc*/ 	.word	0x000003a0
        /*04c0*/ 	.word	0x000000ff
        /*04c4*/ 	.word	0x00038848
        /*04c8*/ 	.short	0x0100
        /*04ca*/ 	.byte	0x06
	.zero		1


	//   ....[7]....
        /*04cc*/ 	.word	0x000004d0
        /*04d0*/ 	.word	0x000000ff
        /*04d4*/ 	.word	0x00038850
        /*04d8*/ 	.short	0x0100
        /*04da*/ 	.byte	0x08
	.zero		1


	//   ....[8]....
        /*04dc*/ 	.word	0x000004e0
        /*04e0*/ 	.word	0x000000ff
        /*04e4*/ 	.word	0x00038860
        /*04e8*/ 	.short	0x0100
        /*04ea*/ 	.byte	0x08
	.zero		1


	//   ....[9]....
        /*04ec*/ 	.word	0x000004f0
        /*04f0*/ 	.word	0x000000ff
        /*04f4*/ 	.word	0x00038858
        /*04f8*/ 	.short	0x0100
        /*04fa*/ 	.byte	0x08
	.zero		1


	//   ....[10]....
        /*04fc*/ 	.word	0x00000500
        /*0500*/ 	.word	0x000000ff
        /*0504*/ 	.word	0x00038868
        /*0508*/ 	.short	0x0100
        /*050a*/ 	.byte	0x08
	.zero		1


	//   ....[11]....
        /*050c*/ 	.word	0x000005f0
        /*0510*/ 	.word	0x000000ff
        /*0514*/ 	.word	0x00038870
        /*0518*/ 	.short	0x0100
        /*051a*/ 	.byte	0x06
	.zero		1


	//   ....[12]....
        /*051c*/ 	.word	0x00000600
        /*0520*/ 	.word	0x000000ff
        /*0524*/ 	.word	0x00038880
        /*0528*/ 	.short	0x0100
        /*052a*/ 	.byte	0x06
	.zero		1


	//   ....[13]....
        /*052c*/ 	.word	0x00000610
        /*0530*/ 	.word	0x000000ff
        /*0534*/ 	.word	0x00038878
        /*0538*/ 	.short	0x0100
        /*053a*/ 	.byte	0x06
	.zero		1


	//   ....[14]....
        /*053c*/ 	.word	0x00000620
        /*0540*/ 	.word	0x000000ff
        /*0544*/ 	.word	0x00038888
        /*0548*/ 	.short	0x0100
        /*054a*/ 	.byte	0x06
	.zero		1


	//   ....[15]....
        /*054c*/ 	.word	0x00000750
        /*0550*/ 	.word	0x000000ff
        /*0554*/ 	.word	0x00038890
        /*0558*/ 	.short	0x0100
        /*055a*/ 	.byte	0x08
	.zero		1


	//   ....[16]....
        /*055c*/ 	.word	0x00000760
        /*0560*/ 	.word	0x000000ff
        /*0564*/ 	.word	0x000388a0
        /*0568*/ 	.short	0x0100
        /*056a*/ 	.byte	0x08
	.zero		1


	//   ....[17]....
        /*056c*/ 	.word	0x00000770
        /*0570*/ 	.word	0x000000ff
        /*0574*/ 	.word	0x00038898
        /*0578*/ 	.short	0x0100
        /*057a*/ 	.byte	0x08
	.zero		1


	//   ....[18]....
        /*057c*/ 	.word	0x00000780
        /*0580*/ 	.word	0x000000ff
        /*0584*/ 	.word	0x000388a8
        /*0588*/ 	.short	0x0100
        /*058a*/ 	.byte	0x08
	.zero		1


	//   ....[19]....
        /*058c*/ 	.word	0x000008b0
        /*0590*/ 	.word	0x000000ff
        /*0594*/ 	.word	0x000388b0
        /*0598*/ 	.short	0x0100
        /*059a*/ 	.byte	0x08
	.zero		1


	//   ....[20]....
        /*059c*/ 	.word	0x000008c0
        /*05a0*/ 	.word	0x000000ff
        /*05a4*/ 	.word	0x000388c0
        /*05a8*/ 	.short	0x0100
        /*05aa*/ 	.byte	0x08
	.zero		1


	//   ....[21]....
        /*05ac*/ 	.word	0x000008d0
        /*05b0*/ 	.word	0x000000ff
        /*05b4*/ 	.word	0x000388b8
        /*05b8*/ 	.short	0x0100
        /*05ba*/ 	.byte	0x08
	.zero		1


	//   ....[22]....
        /*05bc*/ 	.word	0x000008e0
        /*05c0*/ 	.word	0x000000ff
        /*05c4*/ 	.word	0x000388c8
        /*05c8*/ 	.short	0x0100
        /*05ca*/ 	.byte	0x08
	.zero		1


	//   ....[23]....
        /*05cc*/ 	.word	0x00004550
        /*05d0*/ 	.word	0x00000004
        /*05d4*/ 	.word	0x00000000
        /*05d8*/ 	.short	0x0101
        /*05da*/ 	.byte	0x3f
	.zero		1


	//   ....[24]....
        /*05dc*/ 	.word	0x000082d0
        /*05e0*/ 	.word	0x00000002
        /*05e4*/ 	.word	0x00000000
        /*05e8*/ 	.short	0x0101
        /*05ea*/ 	.byte	0x3f
	.zero		1


	//   ....[25]....
        /*05ec*/ 	.word	0x0000a7a0
        /*05f0*/ 	.word	0x00000047
        /*05f4*/ 	.word	0x00038800
        /*05f8*/ 	.short	0x010a
        /*05fa*/ 	.byte	0x3f
	.zero		1


	//   ....[26]....
        /*05fc*/ 	.word	0x0000aec0
        /*0600*/ 	.word	0x00000006
        /*0604*/ 	.word	0x00000000
        /*0608*/ 	.short	0x010a
        /*060a*/ 	.byte	0x3f
	.zero		1


	//   ....[27]....
        /*060c*/ 	.word	0x0000af60
        /*0610*/ 	.word	0x00000008
        /*0614*/ 	.word	0x00000000
        /*0618*/ 	.short	0x010a
        /*061a*/ 	.byte	0x3f
	.zero		1


	//   ....[28]....
        /*061c*/ 	.word	0x0000b380
        /*0620*/ 	.word	0x00000012
        /*0624*/ 	.word	0x00000000
        /*0628*/ 	.short	0x010a
        /*062a*/ 	.byte	0x3f
	.zero		1


	//   ....[29]....
        /*062c*/ 	.word	0x0000b3e0
        /*0630*/ 	.word	0x00000012
        /*0634*/ 	.word	0x00000000
        /*0638*/ 	.short	0x010a
        /*063a*/ 	.byte	0x3f
	.zero		1


	//   ....[30]....
        /*063c*/ 	.word	0x0000cf00
        /*0640*/ 	.word	0x0000000a
        /*0644*/ 	.word	0x00000000
        /*0648*/ 	.short	0x0101
        /*064a*/ 	.byte	0x3f
	.zero		1


	//   ....[31]....
        /*064c*/ 	.word	0x00012bb0
        /*0650*/ 	.word	0x00000004
        /*0654*/ 	.word	0x00000000
        /*0658*/ 	.short	0x0101
        /*065a*/ 	.byte	0x3f
	.zero		1


	//   ....[32]....
        /*065c*/ 	.word	0x00013030
        /*0660*/ 	.word	0x00000006
        /*0664*/ 	.word	0x00000000
        /*0668*/ 	.short	0x010a
        /*066a*/ 	.byte	0x3f
	.zero		1


	//   ....[33]....
        /*066c*/ 	.word	0x000130d0
        /*0670*/ 	.word	0x00000008
        /*0674*/ 	.word	0x00000000
        /*0678*/ 	.short	0x010a
        /*067a*/ 	.byte	0x3f
	.zero		1


	//   ....[34]....
        /*067c*/ 	.word	0x000134f0
        /*0680*/ 	.word	0x00000012
        /*0684*/ 	.word	0x00000000
        /*0688*/ 	.short	0x010a
        /*068a*/ 	.byte	0x3f
	.zero		1


	//   ....[35]....
        /*068c*/ 	.word	0x00013550
        /*0690*/ 	.word	0x00000012
        /*0694*/ 	.word	0x00000000
        /*0698*/ 	.short	0x010a
        /*069a*/ 	.byte	0x3f
	.zero		1


	//   ....[36]....
        /*069c*/ 	.word	0x00015080
        /*06a0*/ 	.word	0x0000003b
        /*06a4*/ 	.word	0x00000000
        /*06a8*/ 	.short	0x0101
        /*06aa*/ 	.byte	0x3f
	.zero		1


	//   ....[37]....
        /*06ac*/ 	.word	0x00019ea0
        /*06b0*/ 	.word	0x00000003
        /*06b4*/ 	.word	0x00000000
        /*06b8*/ 	.short	0x0101
        /*06ba*/ 	.byte	0x3f
	.zero		1


	//   ....[38]....
        /*06bc*/ 	.word	0x0001a080
        /*06c0*/ 	.word	0x00000007
        /*06c4*/ 	.word	0x00000000
        /*06c8*/ 	.short	0x010a
        /*06ca*/ 	.byte	0x3f
	.zero		1


	//   ....[39]....
        /*06cc*/ 	.word	0x0001a180
        /*06d0*/ 	.word	0x00000003
        /*06d4*/ 	.word	0x00000000
        /*06d8*/ 	.short	0x010a
        /*06da*/ 	.byte	0x3f
	.zero		1


	//   ....[40]....
        /*06dc*/ 	.word	0x0001a5c0
        /*06e0*/ 	.word	0x00000003
        /*06e4*/ 	.word	0x00000000
        /*06e8*/ 	.short	0x010a
        /*06ea*/ 	.byte	0x3f
	.zero		1


	//   ....[41]....
        /*06ec*/ 	.word	0x0001a6c0
        /*06f0*/ 	.word	0x00000006
        /*06f4*/ 	.word	0x00000000
        /*06f8*/ 	.short	0x010a
        /*06fa*/ 	.byte	0x3f
	.zero		1


	//   ....[42]....
        /*06fc*/ 	.word	0x0001c3e0
        /*0700*/ 	.word	0x0000000e
        /*0704*/ 	.word	0x00000000
        /*0708*/ 	.short	0x0101
        /*070a*/ 	.byte	0x3f
	.zero		1


	//   ....[43]....
        /*070c*/ 	.word	0x00024720
        /*0710*/ 	.word	0x00000003
        /*0714*/ 	.word	0x00000000
        /*0718*/ 	.short	0x0101
        /*071a*/ 	.byte	0x3f
	.zero		1


	//   ....[44]....
        /*071c*/ 	.word	0x00025d40
        /*0720*/ 	.word	0x000000ff
        /*0724*/ 	.word	0x00000000
        /*0728*/ 	.short	0x0101
        /*072a*/ 	.byte	0x04
	.zero		1


	//   ....[45]....
        /*072c*/ 	.word	0x000297e0
        /*0730*/ 	.word	0x000000ff
        /*0734*/ 	.word	0x00038840
        /*0738*/ 	.short	0x010a
        /*073a*/ 	.byte	0x26
	.zero		1


	//   ....[46]....
        /*073c*/ 	.word	0x0002a1b0
        /*0740*/ 	.word	0x000000ff
        /*0744*/ 	.word	0x00038800
        /*0748*/ 	.short	0x0107
        /*074a*/ 	.byte	0x26
	.zero		1


	//   ....[47]....
        /*074c*/ 	.word	0x0002a230
        /*0750*/ 	.word	0x000000ff
        /*0754*/ 	.word	0x00038800
        /*0758*/ 	.short	0x0101
        /*075a*/ 	.byte	0x26
	.zero		1


	//   ....[48]....
        /*075c*/ 	.word	0x0002b120
        /*0760*/ 	.word	0x000000ff
        /*0764*/ 	.word	0x00038810
        /*0768*/ 	.short	0x0107
        /*076a*/ 	.byte	0x26
	.zero		1


	//   ....[49]....
        /*076c*/ 	.word	0x0002b180
        /*0770*/ 	.word	0x000000ff
        /*0774*/ 	.word	0x00038810
        /*0778*/ 	.short	0x0101
        /*077a*/ 	.byte	0x26
	.zero		1


	//   ....[50]....
        /*077c*/ 	.word	0x0002b190
        /*0780*/ 	.word	0x000000ff
        /*0784*/ 	.word	0x00038820
        /*0788*/ 	.short	0x010a
        /*078a*/ 	.byte	0x26
	.zero		1


	//   ....[51]....
        /*078c*/ 	.word	0x0002b1f0
        /*0790*/ 	.word	0x000000ff
        /*0794*/ 	.word	0x00038860
        /*0798*/ 	.short	0x010a
        /*079a*/ 	.byte	0x26
	.zero		1


	//   ....[52]....
        /*079c*/ 	.word	0x0002bdb0
        /*07a0*/ 	.word	0x000000ff
        /*07a4*/ 	.word	0x00038848
        /*07a8*/ 	.short	0x010a
        /*07aa*/ 	.byte	0x26
	.zero		1


	//   ....[53]....
        /*07ac*/ 	.word	0x0002bf80
        /*07b0*/ 	.word	0x000000ff
        /*07b4*/ 	.word	0x00038868
        /*07b8*/ 	.short	0x010a
        /*07ba*/ 	.byte	0x26
	.zero		1


	//   ....[54]....
        /*07bc*/ 	.word	0x0002c910
        /*07c0*/ 	.word	0x000000ff
        /*07c4*/ 	.word	0x00038840
        /*07c8*/ 	.short	0x010a
        /*07ca*/ 	.byte	0x26
	.zero		1


	//   ....[55]....
        /*07cc*/ 	.word	0x0002caf0
        /*07d0*/ 	.word	0x000000ff
        /*07d4*/ 	.word	0x00038860
        /*07d8*/ 	.short	0x010a
        /*07da*/ 	.byte	0x26
	.zero		1


	//   ....[56]....
        /*07dc*/ 	.word	0x0002d4b0
        /*07e0*/ 	.word	0x000000ff
        /*07e4*/ 	.word	0x00038848
        /*07e8*/ 	.short	0x010a
        /*07ea*/ 	.byte	0x26
	.zero		1


	//   ....[57]....
        /*07ec*/ 	.word	0x0002d690
        /*07f0*/ 	.word	0x000000ff
        /*07f4*/ 	.word	0x00038868
        /*07f8*/ 	.short	0x010a
        /*07fa*/ 	.byte	0x26
	.zero		1


	//   ....[58]....
        /*07fc*/ 	.word	0x0002dea0
        /*0800*/ 	.word	0x00000002
        /*0804*/ 	.word	0x00038820
        /*0808*/ 	.short	0x010a
        /*080a*/ 	.byte	0x3f
	.zero		1


	//   ....[59]....
        /*080c*/ 	.word	0x0002e020
        /*0810*/ 	.word	0x00000008
        /*0814*/ 	.word	0x00000000
        /*0818*/ 	.short	0x010a
        /*081a*/ 	.byte	0x3f
	.zero		1


	//   ....[60]....
        /*081c*/ 	.word	0x0002e090
        /*0820*/ 	.word	0x00000003
        /*0824*/ 	.word	0x00000000
        /*0828*/ 	.short	0x010a
        /*082a*/ 	.byte	0x3f
	.zero		1


	//   ....[61]....
        /*082c*/ 	.word	0x0002e0f0
        /*0830*/ 	.word	0x00000006
        /*0834*/ 	.word	0x00000000
        /*0838*/ 	.short	0x010a
        /*083a*/ 	.byte	0x3f
	.zero		1


	//   ....[62]....
        /*083c*/ 	.word	0x0002e120
        /*0840*/ 	.word	0x00000003
        /*0844*/ 	.word	0x00000000
        /*0848*/ 	.short	0x010a
        /*084a*/ 	.byte	0x3f
	.zero		1


	//   ....[63]....
        /*084c*/ 	.word	0x0002e180
        /*0850*/ 	.word	0x00000047
        /*0854*/ 	.word	0x00038800
        /*0858*/ 	.short	0x010a
        /*085a*/ 	.byte	0x3f
	.zero		1


	//   ....[64]....
        /*085c*/ 	.word	0x0002e1d0
        /*0860*/ 	.word	0x00000008
        /*0864*/ 	.word	0x00000000
        /*0868*/ 	.short	0x010a
        /*086a*/ 	.byte	0x3f
	.zero		1


	//   ....[65]....
        /*086c*/ 	.word	0x0002e220
        /*0870*/ 	.word	0x00000012
        /*0874*/ 	.word	0x00000000
        /*0878*/ 	.short	0x010a
        /*087a*/ 	.byte	0x3f
	.zero		1


	//   ....[66]....
        /*087c*/ 	.word	0x0002e270
        /*0880*/ 	.word	0x00000008
        /*0884*/ 	.word	0x00000000
        /*0888*/ 	.short	0x010a
        /*088a*/ 	.byte	0x3f
	.zero		1


	//   ....[67]....
        /*088c*/ 	.word	0x0002e2c0
        /*0890*/ 	.word	0x00000012
        /*0894*/ 	.word	0x00000000
        /*0898*/ 	.short	0x010a
        /*089a*/ 	.byte	0x3f
	.zero		1


	//   ....[68]....
        /*089c*/ 	.word	0x0002e310
        /*08a0*/ 	.word	0x00000003
        /*08a4*/ 	.word	0x00000000
        /*08a8*/ 	.short	0x010a
        /*08aa*/ 	.byte	0x3f
	.zero		1


	//   ....[69]....
        /*08ac*/ 	.word	0x0002e360
        /*08b0*/ 	.word	0x00000006
        /*08b4*/ 	.word	0x00000000
        /*08b8*/ 	.short	0x010a
        /*08ba*/ 	.byte	0x3f
	.zero		1


	//   ....[70]....
        /*08bc*/ 	.word	0x0002e4c0
        /*08c0*/ 	.word	0x00000003
        /*08c4*/ 	.word	0x00038840
        /*08c8*/ 	.short	0x010a
        /*08ca*/ 	.byte	0x3f
	.zero		1


	//   ....[71]....
        /*08cc*/ 	.word	0x0002f4e0
        /*08d0*/ 	.word	0x00000003
        /*08d4*/ 	.word	0x00038820
        /*08d8*/ 	.short	0x010a
        /*08da*/ 	.byte	0x3f
	.zero		1


	//   ....[72]....
        /*08dc*/ 	.word	0x0002f540
        /*08e0*/ 	.word	0x00000003
        /*08e4*/ 	.word	0x00038860
        /*08e8*/ 	.short	0x010a
        /*08ea*/ 	.byte	0x3f
	.zero		1


	//   ....[73]....
        /*08ec*/ 	.word	0x0002f5a0
        /*08f0*/ 	.word	0x00000003
        /*08f4*/ 	.word	0x00038848
        /*08f8*/ 	.short	0x010a
        /*08fa*/ 	.byte	0x3f
	.zero		1


	//   ....[74]....
        /*08fc*/ 	.word	0x0002f600
        /*0900*/ 	.word	0x00000003
        /*0904*/ 	.word	0x00038868
        /*0908*/ 	.short	0x010a
        /*090a*/ 	.byte	0x3f
	.zero		1


	//   ....[75]....
        /*090c*/ 	.word	0x0002f660
        /*0910*/ 	.word	0x00000003
        /*0914*/ 	.word	0x00038840
        /*0918*/ 	.short	0x010a
        /*091a*/ 	.byte	0x3f
	.zero		1


	//   ....[76]....
        /*091c*/ 	.word	0x0002f6c0
        /*0920*/ 	.word	0x00000003
        /*0924*/ 	.word	0x00038860
        /*0928*/ 	.short	0x010a
        /*092a*/ 	.byte	0x3f
	.zero		1


	//   ....[77]....
        /*092c*/ 	.word	0x0002f720
        /*0930*/ 	.word	0x00000003
        /*0934*/ 	.word	0x00038848
        /*0938*/ 	.short	0x010a
        /*093a*/ 	.byte	0x3f
	.zero		1


	//   ....[78]....
        /*093c*/ 	.word	0x0002f780
        /*0940*/ 	.word	0x00000003
        /*0944*/ 	.word	0x00038868
        /*0948*/ 	.short	0x010a
        /*094a*/ 	.byte	0x3f
	.zero		1


	//   ....[79]....
        /*094c*/ 	.word	0x0002f7d0
        /*0950*/ 	.word	0x00000002
        /*0954*/ 	.word	0x00038820
        /*0958*/ 	.short	0x010a
        /*095a*/ 	.byte	0x3f
	.zero		1


	//   ....[80]....
        /*095c*/ 	.word	0x0002f970
        /*0960*/ 	.word	0x00000008
        /*0964*/ 	.word	0x00000000
        /*0968*/ 	.short	0x010a
        /*096a*/ 	.byte	0x3f
	.zero		1


	//   ....[81]....
        /*096c*/ 	.word	0x0002f9c0
        /*0970*/ 	.word	0x00000003
        /*0974*/ 	.word	0x00000000
        /*0978*/ 	.short	0x010a
        /*097a*/ 	.byte	0x3f
	.zero		1


	//   ....[82]....
        /*097c*/ 	.word	0x0002fa10
        /*0980*/ 	.word	0x00000006
        /*0984*/ 	.word	0x00000000
        /*0988*/ 	.short	0x010a
        /*098a*/ 	.byte	0x3f
	.zero		1


	//   ....[83]....
        /*098c*/ 	.word	0x0002fc30
        /*0990*/ 	.word	0x00000007
        /*0994*/ 	.word	0x00000000
        /*0998*/ 	.short	0x010a
        /*099a*/ 	.byte	0x3f
	.zero		1


	//   ....[84]....
        /*099c*/ 	.word	0x0002fd70
        /*09a0*/ 	.word	0x0000000e
        /*09a4*/ 	.word	0x00000000
        /*09a8*/ 	.short	0x010a
        /*09aa*/ 	.byte	0x3f
	.zero		1


	//   ....[85]....
        /*09ac*/ 	.word	0x00030310
        /*09b0*/ 	.word	0x0000000a
        /*09b4*/ 	.word	0x00038810
        /*09b8*/ 	.short	0x010a
        /*09ba*/ 	.byte	0x3f
	.zero		1


	//   ....[86]....
        /*09bc*/ 	.word	0x00030490
        /*09c0*/ 	.word	0x00000012
        /*09c4*/ 	.word	0x00000000
        /*09c8*/ 	.short	0x010a
        /*09ca*/ 	.byte	0x3f
	.zero		1


	//   ....[87]....
        /*09cc*/ 	.word	0x000305d0
        /*09d0*/ 	.word	0x0000000e
        /*09d4*/ 	.word	0x00000000
        /*09d8*/ 	.short	0x010a
        /*09da*/ 	.byte	0x3f
	.zero		1


	//   ....[88]....
        /*09dc*/ 	.word	0x00032a40
        /*09e0*/ 	.word	0x00000012
        /*09e4*/ 	.word	0x00000000
        /*09e8*/ 	.short	0x0101
        /*09ea*/ 	.byte	0x3f
	.zero		1


	//   ....[89]....
        /*09ec*/ 	.word	0x0003f0b0
        /*09f0*/ 	.word	0x00000003
        /*09f4*/ 	.word	0x00000000
        /*09f8*/ 	.short	0x0101
        /*09fa*/ 	.byte	0x3f
	.zero		1


	//   ....[90]....
        /*09fc*/ 	.word	0x0003f0f0
        /*0a00*/ 	.word	0x0000000e
        /*0a04*/ 	.word	0x00000000
        /*0a08*/ 	.short	0x010a
        /*0a0a*/ 	.byte	0x3f
	.zero		1


	//   ....[91]....
        /*0a0c*/ 	.word	0x0003f140
        /*0a10*/ 	.word	0x0000000a
        /*0a14*/ 	.word	0x00038810
        /*0a18*/ 	.short	0x010a
        /*0a1a*/ 	.byte	0x3f
	.zero		1


	//   ....[92]....
        /*0a1c*/ 	.word	0x0003f190
        /*0a20*/ 	.word	0x0000000e
        /*0a24*/ 	.word	0x00000000
        /*0a28*/ 	.short	0x010a
        /*0a2a*/ 	.byte	0x3f
	.zero		1


	//----- nvinfo : EIATTR_NUM_MBARRIERS
	.align		4
.L_354:
        /*0a2c*/ 	.byte	0x03, 0x38
        /*0a2e*/ 	.short	0x0017


	//----- nvinfo : EIATTR_EXIT_INSTR_OFFSETS
	.align		4
        /*0a30*/ 	.byte	0x04, 0x1c
        /*0a32*/ 	.short	(.L_356 - .L_355)


	//   ....[0]....
.L_355:
        /*0a34*/ 	.word	0x0002e170


	//----- nvinfo : EIATTR_MAX_THREADS
	.align		4
.L_356:
        /*0a38*/ 	.byte	0x04, 0x05
        /*0a3a*/ 	.short	(.L_358 - .L_357)
.L_357:
        /*0a3c*/ 	.word	0x00000180
        /*0a40*/ 	.word	0x00000001
        /*0a44*/ 	.word	0x00000001


	//----- nvinfo : EIATTR_CRS_STACK_SIZE
	.align		4
.L_358:
        /*0a48*/ 	.byte	0x04, 0x1e
        /*0a4a*/ 	.short	(.L_360 - .L_359)
.L_359:
        /*0a4c*/ 	.word	0x00000000


	//----- nvinfo : EIATTR_CBANK_PARAM_SIZE
	.align		4
.L_360:
        /*0a50*/ 	.byte	0x03, 0x19
        /*0a52*/ 	.short	0x0b70


	//----- nvinfo : EIATTR_PARAM_CBANK
	.align		4
        /*0a54*/ 	.byte	0x04, 0x0a
        /*0a56*/ 	.short	(.L_362 - .L_361)
	.align		4
.L_361:
        /*0a58*/ 	.word	index@(.nv.constant0._ZN7cutlass13device_kernelIN5flash11enable_sm90INS1_16FlashAttnFwdSm90INS1_25CollectiveMainloopFwdSm90ILi2EN4cute5tupleIJNS5_1CILi1EEES8_S8_EEENS6_IJNS7_ILi64EEESA_SA_EEELi512ENS_10bfloat16_tEfNS_4arch4Sm90ELb0ELb1ELb1ELb0ELb0ELb0ELb1ELb0ELb0ELb1ELb1ELb0EEENS1_21CollectiveEpilogueFwdINS6_IJSA_NS7_ILi512EEESA_EEES9_SC_SE_Li256ELb0ELb1ELb1ELb0EEENS1_19SingleTileSchedulerILb0ELb1ELb1ELi64EEEEEEEEEvNT_6ParamsE)
        /*0a5c*/ 	.short	0x0210
        /*0a5e*/ 	.short	0x0b70


	//----- nvinfo : EIATTR_SW_WAR
	.align		4
.L_362:
        /*0a60*/ 	.byte	0x04, 0x36
        /*0a62*/ 	.short	(.L_364 - .L_363)
.L_363:
        /*0a64*/ 	.word	0x00000008
.L_364:


//--------------------- .nv.info._ZN7cutlass13device_kernelIN5flash11enable_sm90INS1_16FlashAttnFwdSm90INS1_25CollectiveMainloopFwdSm90ILi2EN4cute5tupleIJNS5_1CILi1EEES8_S8_EEENS6_IJNS7_ILi64EEESA_SA_EEELi512ENS_10bfloat16_tEfNS_4arch4Sm90ELb0ELb1ELb1ELb1ELb0ELb0ELb0ELb0ELb0ELb1ELb1ELb0EEENS1_21CollectiveEpilogueFwdINS6_IJSA_NS7_ILi512EEESA_EEES9_SC_SE_Li256ELb1ELb1ELb1ELb0EEENS1_36VarlenDynamicPersistentTileSchedulerILi64ELi64ELi256ELi128ELb1ELb1ELb1ELb1ELb0ELb1EEEEEEEEEvNT_6ParamsE --------------------------
	.section	.nv.info._ZN7cutlass13device_kernelIN5flash11enable_sm90INS1_16FlashAttnFwdSm90INS1_25CollectiveMainloopFwdSm90ILi2EN4cute5tupleIJNS5_1CILi1EEES8_S8_EEENS6_IJNS7_ILi64EEESA_SA_EEELi512ENS_10bfloat16_tEfNS_4arch4Sm90ELb0ELb1ELb1ELb1ELb0ELb0ELb0ELb0ELb0ELb1ELb1ELb0EEENS1_21CollectiveEpilogueFwdINS6_IJSA_NS7_ILi512EEESA_EEES9_SC_SE_Li256ELb1ELb1ELb1ELb0EEENS1_36VarlenDynamicPersistentTileSchedulerILi64ELi64ELi256ELi128ELb1ELb1ELb1ELb1ELb0ELb1EEEEEEEEEvNT_6ParamsE,"",@"SHT_CUDA_INFO"
	.sectionflags	@""
	.align	4


	//----- nvinfo : EIATTR_CUDA_API_VERSION
	.align		4
        /*0000*/ 	.byte	0x04, 0x37
        /*0002*/ 	.short	(.L_366 - .L_365)
.L_365:
        /*0004*/ 	.word	0x00000082


	//----- nvinfo : EIATTR_KPARAM_INFO
	.align		4
.L_366:
        /*0008*/ 	.byte	0x04, 0x17
        /*000a*/ 	.short	(.L_368 - .L_367)
.L_367:
        /*000c*/ 	.word	0x00000000
        /*0010*/ 	.short	0x0000
        /*0012*/ 	.short	0x0070
        /*0014*/ 	.byte	0x00, 0xf0, 0x01, 0x2a


	//----- nvinfo : EIATTR_SPARSE_MMA_MASK
	.align		4
.L_368:
        /*0018*/ 	.byte	0x03, 0x50
        /*001a*/ 	.short	0x0000


	//----- nvinfo : EIATTR_MAXREG_COUNT
	.align		4
        /*001c*/ 	.byte	0x03, 0x1b
        /*001e*/ 	.short	0x00a8


	//----- nvinfo : EIATTR_NUM_BARRIERS
	.align		4
        /*0020*/ 	.byte	0x02, 0x4c
        /*0022*/ 	.byte	0x10
	.zero		1


	//----- nvinfo : EIATTR_EXTERNS
	.align		4
        /*0024*/ 	.byte	0x04, 0x0f
        /*0026*/ 	.short	(.L_370 - .L_369)


	//   ....[0]....
	.align		4
.L_369:
        /*0028*/ 	.word	index@(__assertfail)


	//----- nvinfo : EIATTR_ANNOTATIONS
	.align		4
.L_370:
        /*002c*/ 	.byte	0x04, 0x55
        /*002e*/ 	.short	(.L_372 - .L_371)


	//   ....[0]....
.L_371:
        /* <DEDUP_REMOVED lines=70> */


	//----- nvinfo : EIATTR_MERCURY_ISA_VERSION
	.align		4
.L_372:
        /*0480*/ 	.byte	0x03, 0x5f
        /*0482*/ 	.short	0x0101


	//----- nvinfo : EIATTR_UNUSED_LOAD_BYTE_OFFSET
	.align		4
        /*0484*/ 	.byte	0x04, 0x44
        /*0486*/ 	.short	(.L_374 - .L_373)


	//   ....[0]....
.L_373:
        /*0488*/ 	.word	0x00000a10
        /*048c*/ 	.word	0x0000fff0


	//   ....[1]....
        /*0490*/ 	.word	0x0000eaf0
        /*0494*/ 	.word	0x0000fff0


	//----- nvinfo : EIATTR_INT_WARP_WIDE_INSTR_OFFSETS
	.align		4
.L_374:
        /*0498*/ 	.byte	0x04, 0x31
        /*049a*/ 	.short	(.L_376 - .L_375)


	//   ....[0]....
.L_375:
        /*049c*/ 	.word	0x00000130


	//   ....[1]....
        /*04a0*/ 	.word	0x00000170


	//   ....[2]....
        /*04a4*/ 	.word	0x000001e0


	//   ....[3]....
        /*04a8*/ 	.word	0x00015250


	//   ....[4]....
        /*04ac*/ 	.word	0x000152e0


	//   ....[5]....
        /*04b0*/ 	.word	0x00019c20


	//   ....[6]....
        /*04b4*/ 	.word	0x00019cb0


	//----- nvinfo : EIATTR_COOP_GROUP_MASK_REGIDS
	.align		4
.L_376:
        /*04b8*/ 	.byte	0x04, 0x29
        /*04ba*/ 	.short	(.L_378 - .L_377)


	//   ....[0]....
.L_377:
        /*04bc*/ 	.word	0xffffffff


	//   ....[1]....
        /*04c0*/ 	.word	0xffffffff


	//   ....[2]....
        /*04c4*/ 	.word	0xffffffff


	//   ....[3]....
        /*04c8*/ 	.word	0xffffffff


	//   ....[4]....
        /*04cc*/ 	.word	0xffffffff


	//   ....[5]....
        /*04d0*/ 	.word	0xffffffff


	//   ....[6]....
        /*04d4*/ 	.word	0xffffffff


	//   ....[7]....
        /*04d8*/ 	.word	0xffffffff


	//   ....[8]....
        /*04dc*/ 	.word	0xffffffff


	//   ....[9]....
        /*04e0*/ 	.word	0xffffffff


	//   ....[10]....
        /*04e4*/ 	.word	0xffffffff


	//   ....[11]....
        /*04e8*/ 	.word	0xffffffff


	//   ....[12]....
        /*04ec*/ 	.word	0xffffffff


	//   ....[13]....
        /*04f0*/ 	.word	0xffffffff


	//   ....[14]....
        /*04f4*/ 	.word	0xffffffff


	//   ....[15]....
        /*04f8*/ 	.word	0xffffffff


	//   ....[16]....
        /*04fc*/ 	.word	0xffffffff


	//   ....[17]....
        /*0500*/ 	.word	0xffffffff


	//   ....[18]....
        /*0504*/ 	.word	0xffffffff


	//   ....[19]....
        /*0508*/ 	.word	0xffffffff


	//   ....[20]....
        /*050c*/ 	.word	0xffffffff


	//   ....[21]....
        /*0510*/ 	.word	0xffffffff


	//   ....[22]....
        /*0514*/ 	.word	0xffffffff


	//   ....[23]....
        /*0518*/ 	.word	0xffffffff


	//   ....[24]....
        /*051c*/ 	.word	0xffffffff


	//   ....[25]....
        /*0520*/ 	.word	0xffffffff


	//   ....[26]....
        /*0524*/ 	.word	0xffffffff


	//   ....[27]....
        /*0528*/ 	.word	0xffffffff


	//   ....[28]....
        /*052c*/ 	.word	0xffffffff


	//   ....[29]....
        /*0530*/ 	.word	0xffffffff


	//   ....[30]....
        /*0534*/ 	.word	0xffffffff


	//   ....[31]....
        /*0538*/ 	.word	0xffffffff


	//   ....[32]....
        /*053c*/ 	.word	0xffffffff


	//   ....[33]....
        /*0540*/ 	.word	0xffffffff


	//   ....[34]....
        /*0544*/ 	.word	0xffffffff


	//   ....[35]....
        /*0548*/ 	.word	0xffffffff


	//   ....[36]....
        /*054c*/ 	.word	0xffffffff


	//   ....[37]....
        /*0550*/ 	.word	0xffffffff


	//   ....[38]....
        /*0554*/ 	.word	0xffffffff


	//   ....[39]....
        /*0558*/ 	.word	0xffffffff


	//   ....[40]....
        /*055c*/ 	.word	0xffffffff


	//   ....[41]....
        /*0560*/ 	.word	0xffffffff


	//   ....[42]....
        /*0564*/ 	.word	0xffffffff


	//   ....[43]....
        /*0568*/ 	.word	0xffffffff


	//   ....[44]....
        /*056c*/ 	.word	0xffffffff


	//   ....[45]....
        /*0570*/ 	.word	0xffffffff


	//   ....[46]....
        /*0574*/ 	.word	0xffffffff


	//   ....[47]....
        /*0578*/ 	.word	0xffffffff


	//   ....[48]....
        /*057c*/ 	.word	0xffffffff


	//   ....[49]....
        /*0580*/ 	.word	0xffffffff


	//   ....[50]....
        /*0584*/ 	.word	0xffffffff


	//   ....[51]....
        /*0588*/ 	.word	0xffffffff


	//   ....[52]....
        /*058c*/ 	.word	0xffffffff


	//   ....[53]....
        /*0590*/ 	.word	0xffffffff


	//   ....[54]....
        /*0594*/ 	.word	0xffffffff


	//   ....[55]....
        /*0598*/ 	.word	0xffffffff


	//   ....[56]....
        /*059c*/ 	.word	0xffffffff


	//   ....[57]....
        /*05a0*/ 	.word	0xffffffff


	//   ....[58]....
        /*05a4*/ 	.word	0xffffffff


	//   ....[59]....
        /*05a8*/ 	.word	0xffffffff


	//   ....[60]....
        /*05ac*/ 	.word	0xffffffff


	//   ....[61]....
        /*05b0*/ 	.word	0xffffffff


	//   ....[62]....
        /*05b4*/ 	.word	0xffffffff


	//   ....[63]....
        /*05b8*/ 	.word	0xffffffff


	//   ....[64]....
        /*05bc*/ 	.word	0xffffffff


	//   ....[65]....
        /*05c0*/ 	.word	0xffffffff


	//   ....[66]....
        /*05c4*/ 	.word	0xffffffff


	//   ....[67]....
        /*05c8*/ 	.word	0xffffffff


	//   ....[68]....
        /*05cc*/ 	.word	0xffffffff


	//   ....[69]....
        /*05d0*/ 	.word	0xffffffff


	//   ....[70]....
        /*05d4*/ 	.word	0xffffffff


	//   ....[71]....
        /*05d8*/ 	.word	0xffffffff


	//   ....[72]....
        /*05dc*/ 	.word	0xffffffff


	//   ....[73]....
        /*05e0*/ 	.word	0xffffffff


	//   ....[74]....
        /*05e4*/ 	.word	0xffffffff


	//   ....[75]....
        /*05e8*/ 	.word	0xffffffff


	//   ....[76]....
        /*05ec*/ 	.word	0xffffffff


	//   ....[77]....
        /*05f0*/ 	.word	0xffffffff


	//   ....[78]....
        /*05f4*/ 	.word	0xffffffff


	//   ....[79]....
        /*05f8*/ 	.word	0xffffffff


	//   ....[80]....
        /*05fc*/ 	.word	0xffffffff


	//   ....[81]....
        /*0600*/ 	.word	0xffffffff


	//   ....[82]....
        /*0604*/ 	.word	0xffffffff


	//   ....[83]....
        /*0608*/ 	.word	0xffffffff


	//   ....[84]....
        /*060c*/ 	.word	0xffffffff


	//   ....[85]....
        /*0610*/ 	.word	0xffffffff


	//   ....[86]....
        /*0614*/ 	.word	0xffffffff


	//   ....[87]....
        /*0618*/ 	.word	0xffffffff


	//   ....[88]....
        /*061c*/ 	.word	0xffffffff


	//   ....[89]....
        /*0620*/ 	.word	0xffffffff


	//   ....[90]....
        /*0624*/ 	.word	0xffffffff


	//   ....[91]....
        /*0628*/ 	.word	0xffffffff


	//   ....[92]....
        /*062c*/ 	.word	0xffffffff


	//   ....[93]....
        /*0630*/ 	.word	0xffffffff


	//   ....[94]....
        /*0634*/ 	.word	0xffffffff


	//   ....[95]....
        /*0638*/ 	.word	0xffffffff


	//   ....[96]....
        /*063c*/ 	.word	0xffffffff


	//   ....[97]....
        /*0640*/ 	.word	0xffffffff


	//   ....[98]....
        /*0644*/ 	.word	0xffffffff


	//   ....[99]....
        /*0648*/ 	.word	0xffffffff


	//   ....[100]....
        /*064c*/ 	.word	0xffffffff


	//   ....[101]....
        /*0650*/ 	.word	0x0500000f


	//   ....[102]....
        /*0654*/ 	.word	0x0500000f


	//   ....[103]....
        /*0658*/ 	.word	0x0500000f


	//   ....[104]....
        /*065c*/ 	.word	0x0500000f


	//   ....[105]....
        /*0660*/ 	.word	0x0500000f


	//   ....[106]....
        /*0664*/ 	.word	0x0500000f


	//   ....[107]....
        /*0668*/ 	.word	0x0500000f


	//   ....[108]....
        /*066c*/ 	.word	0x0500000f


	//   ....[109]....
        /*0670*/ 	.word	0x0500000f


	//   ....[110]....
        /*0674*/ 	.word	0x0500000f


	//   ....[111]....
        /*0678*/ 	.word	0x0500000f


	//   ....[112]....
        /*067c*/ 	.word	0x0500000f


	//   ....[113]....
        /*0680*/ 	.word	0x0500000f


	//   ....[114]....
        /*0684*/ 	.word	0x0500000f


	//   ....[115]....
        /*0688*/ 	.word	0x0500000f


	//   ....[116]....
        /*068c*/ 	.word	0x0500000f


	//   ....[117]....
        /*0690*/ 	.word	0x0500000f


	//   ....[118]....
        /*0694*/ 	.word	0x0500000f


	//   ....[119]....
        /*0698*/ 	.word	0x0500000f


	//   ....[120]....
        /*069c*/ 	.word	0x0500000f


	//   ....[121]....
        /*06a0*/ 	.word	0x0500000f


	//   ....[122]....
        /*06a4*/ 	.word	0x0500000f


	//   ....[123]....
        /*06a8*/ 	.word	0x0500000f


	//   ....[124]....
        /*06ac*/ 	.word	0x0500000f


	//   ....[125]....
        /*06b0*/ 	.word	0x0500000f


	//   ....[126]....
        /*06b4*/ 	.word	0x0500000f


	//   ....[127]....
        /*06b8*/ 	.word	0x0500000f


	//   ....[128]....
        /*06bc*/ 	.word	0x0500000f


	//----- nvinfo : EIATTR_COOP_GROUP_INSTR_OFFSETS
	.align		4
.L_378:
        /*06c0*/ 	.byte	0x04, 0x28
        /*06c2*/ 	.short	(.L_380 - .L_379)


	//   ....[0]....
.L_379:
        /*06c4*/ 	.word	0x00000060


	//   ....[1]....
        /*06c8*/ 	.word	0x00000140


	//   ....[2]....
        /*06cc*/ 	.word	0x00000190


	//   ....[3]....
        /*06d0*/ 	.word	0x00000380


	//   ....[4]....
        /*06d4*/ 	.word	0x000004e0


	//   ....[5]....
        /*06d8*/ 	.word	0x00000600


	//   ....[6]....
        /*06dc*/ 	.word	0x00000760


	//   ....[7]....
        /*06e0*/ 	.word	0x00002440


	//   ....[8]....
        /*06e4*/ 	.word	0x00004860


	//   ....[9]....
        /*06e8*/ 	.word	0x00005060


	//   ....[10]....
        /*06ec*/ 	.word	0x00005a40


	//   ....[11]....
        /*06f0*/ 	.word	0x00005ef0


	//   ....[12]....
        /*06f4*/ 	.word	0x00006000


	//   ....[13]....
        /*06f8*/ 	.word	0x00006370


	//   ....[14]....
        /*06fc*/ 	.word	0x000063e0


	//   ....[15]....
        /*0700*/ 	.word	0x00006d40


	//   ....[16]....
        /*0704*/ 	.word	0x00007480


	//   ....[17]....
        /*0708*/ 	.word	0x00007890


	//   ....[18]....
        /*070c*/ 	.word	0x00007fe0


	//   ....[19]....
        /*0710*/ 	.word	0x00008130


	//   ....[20]....
        /*0714*/ 	.word	0x00008680


	//   ....[21]....
        /*0718*/ 	.word	0x000086e0


	//   ....[22]....
        /*071c*/ 	.word	0x00009840


	//   ....[23]....
        /*0720*/ 	.word	0x0000a190


	//   ....[24]....
        /*0724*/ 	.word	0x0000a1c0


	//   ....[25]....
        /*0728*/ 	.word	0x0000aaf0


	//   ....[26]....
        /*072c*/ 	.word	0x0000ab70


	//   ....[27]....
        /*0730*/ 	.word	0x0000b7d0


	//   ....[28]....
        /*0734*/ 	.word	0x0000bc80


	//   ....[29]....
        /*0738*/ 	.word	0x0000c1f0


	//   ....[30]....
        /*073c*/ 	.word	0x0000c8c0


	//   ....[31]....
        /*0740*/ 	.word	0x0000c970


	//   ....[32]....
        /*0744*/ 	.word	0x0000d0c0


	//   ....[33]....
        /*0748*/ 	.word	0x0000d290


	//   ....[34]....
        /*074c*/ 	.word	0x0000dfb0


	//   ....[35]....
        /*0750*/ 	.word	0x0000dff0


	//   ....[36]....
        /*0754*/ 	.word	0x0000e080


	//   ....[37]....
        /*0758*/ 	.word	0x0000e0e0


	//   ....[38]....
        /*075c*/ 	.word	0x0000e110


	//   ....[39]....
        /*0760*/ 	.word	0x0000f8f0


	//   ....[40]....
        /*0764*/ 	.word	0x0000fcd0


	//   ....[41]....
        /*0768*/ 	.word	0x0000fcf0


	//   ....[42]....
        /*076c*/ 	.word	0x0000fd00


	//   ....[43]....
        /*0770*/ 	.word	0x0000fd10


	//   ....[44]....
        /*0774*/ 	.word	0x00010940


	//   ....[45]....
        /*0778*/ 	.word	0x00010970


	//   ....[46]....
        /*077c*/ 	.word	0x00010c20


	//   ....[47]....
        /*0780*/ 	.word	0x00010c40


	//   ....[48]....
        /*0784*/ 	.word	0x00011320


	//   ....[49]....
        /*0788*/ 	.word	0x00011330


	//   ....[50]....
        /*078c*/ 	.word	0x00011b80


	//   ....[51]....
        /*0790*/ 	.word	0x00011ba0


	//   ....[52]....
        /*0794*/ 	.word	0x00012f20


	//   ....[53]....
        /*0798*/ 	.word	0x00012f60


	//   ....[54]....
        /*079c*/ 	.word	0x000131a0


	//   ....[55]....
        /*07a0*/ 	.word	0x000131c0


	//   ....[56]....
        /*07a4*/ 	.word	0x00013480


	//   ....[57]....
        /*07a8*/ 	.word	0x00013690


	//   ....[58]....
        /*07ac*/ 	.word	0x000136c0


	//   ....[59]....
        /*07b0*/ 	.word	0x000136f0


	//   ....[60]....
        /*07b4*/ 	.word	0x00013720


	//   ....[61]....
        /*07b8*/ 	.word	0x00013750


	//   ....[62]....
        /*07bc*/ 	.word	0x00013780


	//   ....[63]....
        /*07c0*/ 	.word	0x00013920


	//   ....[64]....
        /*07c4*/ 	.word	0x00013950


	//   ....[65]....
        /*07c8*/ 	.word	0x00013980


	//   ....[66]....
        /*07cc*/ 	.word	0x000139b0


	//   ....[67]....
        /*07d0*/ 	.word	0x000139e0


	//   ....[68]....
        /*07d4*/ 	.word	0x00013a10


	//   ....[69]....
        /*07d8*/ 	.word	0x00013ab0


	//   ....[70]....
        /*07dc*/ 	.word	0x00013ae0


	//   ....[71]....
        /*07e0*/ 	.word	0x00013af0


	//   ....[72]....
        /*07e4*/ 	.word	0x00013b20


	//   ....[73]....
        /*07e8*/ 	.word	0x00015820


	//   ....[74]....
        /*07ec*/ 	.word	0x000162c0


	//   ....[75]....
        /*07f0*/ 	.word	0x000162e0


	//   ....[76]....
        /*07f4*/ 	.word	0x00016390


	//   ....[77]....
        /*07f8*/ 	.word	0x000163a0


	//   ....[78]....
        /*07fc*/ 	.word	0x00016420


	//   ....[79]....
        /*0800*/ 	.word	0x00016430


	//   ....[80]....
        /*0804*/ 	.word	0x00016440


	//   ....[81]....
        /*0808*/ 	.word	0x00016450


	//   ....[82]....
        /*080c*/ 	.word	0x00019f40


	//   ....[83]....
        /*0810*/ 	.word	0x00019f70


	//   ....[84]....
        /*0814*/ 	.word	0x00019fd0


	//   ....[85]....
        /*0818*/ 	.word	0x0001a000


	//   ....[86]....
        /*081c*/ 	.word	0x0001a030


	//   ....[87]....
        /*0820*/ 	.word	0x0001a060


	//   ....[88]....
        /*0824*/ 	.word	0x0001a090


	//   ....[89]....
        /*0828*/ 	.word	0x0001a0c0


	//   ....[90]....
        /*082c*/ 	.word	0x0001a280


	//   ....[91]....
        /*0830*/ 	.word	0x0001a2b0


	//   ....[92]....
        /*0834*/ 	.word	0x0001a2e0


	//   ....[93]....
        /*0838*/ 	.word	0x0001a310


	//   ....[94]....
        /*083c*/ 	.word	0x0001a340


	//   ....[95]....
        /*0840*/ 	.word	0x0001a370


	//   ....[96]....
        /*0844*/ 	.word	0x0001a440


	//   ....[97]....
        /*0848*/ 	.word	0x0001a460


	//   ....[98]....
        /*084c*/ 	.word	0x0001a470


	//   ....[99]....
        /*0850*/ 	.word	0x0001a4f0


	//   ....[100]....
        /*0854*/ 	.word	0x0001b020


	//   ....[101]....
        /*0858*/ 	.word	0x0001b730


	//   ....[102]....
        /*085c*/ 	.word	0x0001b8f0


	//   ....[103]....
        /*0860*/ 	.word	0x0001b940


	//   ....[104]....
        /*0864*/ 	.word	0x0001b9a0


	//   ....[105]....
        /*0868*/ 	.word	0x0001ba90


	//   ....[106]....
        /*086c*/ 	.word	0x0001baf0


	//   ....[107]....
        /*0870*/ 	.word	0x0001bbe0


	//   ....[108]....
        /*0874*/ 	.word	0x0001bc40


	//   ....[109]....
        /*0878*/ 	.word	0x0001bd10


	//   ....[110]....
        /*087c*/ 	.word	0x0001c040


	//   ....[111]....
        /*0880*/ 	.word	0x0001c0e0


	//   ....[112]....
        /*0884*/ 	.word	0x0001c280


	//   ....[113]....
        /*0888*/ 	.word	0x0001c2f0


	//   ....[114]....
        /*088c*/ 	.word	0x0001c360


	//   ....[115]....
        /*0890*/ 	.word	0x0001c3d0


	//   ....[116]....
        /*0894*/ 	.word	0x0001c440


	//   ....[117]....
        /*0898*/ 	.word	0x0001c4c0


	//   ....[118]....
        /*089c*/ 	.word	0x0001c550


	//   ....[119]....
        /*08a0*/ 	.word	0x0001c5f0


	//   ....[120]....
        /*08a4*/ 	.word	0x0001c660


	//   ....[121]....
        /*08a8*/ 	.word	0x0001c6d0


	//   ....[122]....
        /*08ac*/ 	.word	0x0001c740


	//   ....[123]....
        /*08b0*/ 	.word	0x0001c7c0


	//   ....[124]....
        /*08b4*/ 	.word	0x0001c830


	//   ....[125]....
        /*08b8*/ 	.word	0x0001c8e0


	//   ....[126]....
        /*08bc*/ 	.word	0x0001c930


	//   ....[127]....
        /*08c0*/ 	.word	0x0001c9e0


	//   ....[128]....
        /*08c4*/ 	.word	0x0001cb10


	//----- nvinfo : EIATTR_REG_RECONFIG
	.align		4
.L_380:
        /*08c8*/ 	.byte	0x01, 0x54
	.zero		2


	//----- nvinfo : EIATTR_SYSCALL_OFFSETS
	.align		4
        /*08cc*/ 	.byte	0x04, 0x46
        /*08ce*/ 	.short	(.L_382 - .L_381)


	//   ....[0]....
.L_381:
        /*08d0*/ 	.word	0x00004a30


	//   ....[1]....
        /*08d4*/ 	.word	0x00015450


	//   ....[2]....
        /*08d8*/ 	.word	0x000155a0


	//   ....[3]....
        /*08dc*/ 	.word	0x00015690


	//   ....[4]....
        /*08e0*/ 	.word	0x00015ea0


	//----- nvinfo : EIATTR_MBARRIER_INSTR_OFFSETS
	.align		4
.L_382:
        /*08e4*/ 	.byte	0x04, 0x39
        /*08e6*/ 	.short	(.L_384 - .L_383)


	//   ....[0]....
.L_383:
        /*08e8*/ 	.word	0x00000270
        /*08ec*/ 	.word	0x000000ff
        /*08f0*/ 	.word	0x00028c00
        /*08f4*/ 	.short	0x0100
        /*08f6*/ 	.byte	0x08
	.zero		1


	//   ....[1]....
        /*08f8*/ 	.word	0x00000280
        /*08fc*/ 	.word	0x000000ff
        /*0900*/ 	.word	0x00028c20
        /*0904*/ 	.short	0x0100
        /*0906*/ 	.byte	0x08
	.zero		1


	//   ....[2]....
        /*0908*/ 	.word	0x00000330
        /*090c*/ 	.word	0x000000ff
        /*0910*/ 	.word	0x00028c30
        /*0914*/ 	.short	0x0100
        /*0916*/ 	.byte	0x06
	.zero		1


	//   ....[3]....
        /*0918*/ 	.word	0x00000340
        /*091c*/ 	.word	0x000000ff
        /*0920*/ 	.word	0x00028c40
        /*0924*/ 	.short	0x0100
        /*0926*/ 	.byte	0x06
	.zero		1


	//   ....[4]....
        /*0928*/ 	.word	0x00000350
        /*092c*/ 	.word	0x000000ff
        /*0930*/ 	.word	0x00028c38
        /*0934*/ 	.short	0x0100
        /*0936*/ 	.byte	0x06
	.zero		1


	//   ....[5]....
        /*0938*/ 	.word	0x00000360
        /*093c*/ 	.word	0x000000ff
        /*0940*/ 	.word	0x00028c48
        /*0944*/ 	.short	0x0100
        /*0946*/ 	.byte	0x06
	.zero		1


	//   ....[6]....
        /*0948*/ 	.word	0x00000490
        /*094c*/ 	.word	0x000000ff
        /*0950*/ 	.word	0x00028c50
        /*0954*/ 	.short	0x0100
        /*0956*/ 	.byte	0x08
	.zero		1


	//   ....[7]....
        /*0958*/ 	.word	0x000004a0
        /*095c*/ 	.word	0x000000ff
        /*0960*/ 	.word	0x00028c60
        /*0964*/ 	.short	0x0100
        /*0966*/ 	.byte	0x08
	.zero		1


	//   ....[8]....
        /*0968*/ 	.word	0x000004b0
        /*096c*/ 	.word	0x000000ff
        /*0970*/ 	.word	0x00028c58
        /*0974*/ 	.short	0x0100
        /*0976*/ 	.byte	0x08
	.zero		1


	//   ....[9]....
        /*0978*/ 	.word	0x000004c0
        /*097c*/ 	.word	0x000000ff
        /*0980*/ 	.word	0x00028c68
        /*0984*/ 	.short	0x0100
        /*0986*/ 	.byte	0x08
	.zero		1


	//   ....[10]....
        /*0988*/ 	.word	0x000005b0
        /*098c*/ 	.word	0x000000ff
        /*0990*/ 	.word	0x00028c70
        /*0994*/ 	.short	0x0100
        /*0996*/ 	.byte	0x06
	.zero		1


	//   ....[11]....
        /*0998*/ 	.word	0x000005c0
        /*099c*/ 	.word	0x000000ff
        /*09a0*/ 	.word	0x00028c80
        /*09a4*/ 	.short	0x0100
        /*09a6*/ 	.byte	0x06
	.zero		1


	//   ....[12]....
        /*09a8*/ 	.word	0x000005d0
        /*09ac*/ 	.word	0x000000ff
        /*09b0*/ 	.word	0x00028c78
        /*09b4*/ 	.short	0x0100
        /*09b6*/ 	.byte	0x06
	.zero		1


	//   ....[13]....
        /*09b8*/ 	.word	0x000005e0
        /*09bc*/ 	.word	0x000000ff
        /*09c0*/ 	.word	0x00028c88
        /*09c4*/ 	.short	0x0100
        /*09c6*/ 	.byte	0x06
	.zero		1


	//   ....[14]....
        /*09c8*/ 	.word	0x00000710
        /*09cc*/ 	.word	0x000000ff
        /*09d0*/ 	.word	0x00028c90
        /*09d4*/ 	.short	0x0100
        /*09d6*/ 	.byte	0x08
	.zero		1


	//   ....[15]....
        /*09d8*/ 	.word	0x00000720
        /*09dc*/ 	.word	0x000000ff
        /*09e0*/ 	.word	0x00028ca0
        /*09e4*/ 	.short	0x0100
        /*09e6*/ 	.byte	0x08
	.zero		1


	//   ....[16]....
        /*09e8*/ 	.word	0x00000730
        /*09ec*/ 	.word	0x000000ff
        /*09f0*/ 	.word	0x00028c98
        /*09f4*/ 	.short	0x0100
        /*09f6*/ 	.byte	0x08
	.zero		1


	//   ....[17]....
        /*09f8*/ 	.word	0x00000740
        /*09fc*/ 	.word	0x000000ff
        /*0a00*/ 	.word	0x00028ca8
        /*0a04*/ 	.short	0x0100
        /*0a06*/ 	.byte	0x08
	.zero		1


	//   ....[18]....
        /*0a08*/ 	.word	0x00000870
        /*0a0c*/ 	.word	0x000000ff
        /*0a10*/ 	.word	0x00028cb0
        /*0a14*/ 	.short	0x0100
        /*0a16*/ 	.byte	0x08
	.zero		1


	//   ....[19]....
        /*0a18*/ 	.word	0x00000880
        /*0a1c*/ 	.word	0x000000ff
        /*0a20*/ 	.word	0x00028cc0
        /*0a24*/ 	.short	0x0100
        /*0a26*/ 	.byte	0x08
	.zero		1


	//   ....[20]....
        /*0a28*/ 	.word	0x00000890
        /*0a2c*/ 	.word	0x000000ff
        /*0a30*/ 	.word	0x00028cb8
        /*0a34*/ 	.short	0x0100
        /*0a36*/ 	.byte	0x08
	.zero		1


	//   ....[21]....
        /*0a38*/ 	.word	0x000008a0
        /*0a3c*/ 	.word	0x000000ff
        /*0a40*/ 	.word	0x00028cc8
        /*0a44*/ 	.short	0x0100
        /*0a46*/ 	.byte	0x08
	.zero		1


	//   ....[22]....
        /*0a48*/ 	.word	0x00002580
        /*0a4c*/ 	.word	0x000000ff
        /*0a50*/ 	.word	0x00028c50
        /*0a54*/ 	.short	0x010a
        /*0a56*/ 	.byte	0x17
	.zero		1


	//   ....[23]....
        /*0a58*/ 	.word	0x00002850
        /*0a5c*/ 	.word	0x00000000
        /*0a60*/ 	.word	0x00000000
        /*0a64*/ 	.short	0x0101
        /*0a66*/ 	.byte	0x3f
	.zero		1


	//   ....[24]....
        /*0a68*/ 	.word	0x000031b0
        /*0a6c*/ 	.word	0x000000ff
        /*0a70*/ 	.word	0x00028c50
        /*0a74*/ 	.short	0x010a
        /*0a76*/ 	.byte	0x17
	.zero		1


	//   ....[25]....
        /*0a78*/ 	.word	0x000031f0
        /*0a7c*/ 	.word	0x000000ff
        /*0a80*/ 	.word	0x00028c50
        /*0a84*/ 	.short	0x010a
        /*0a86*/ 	.byte	0x17
	.zero		1


	//   ....[26]....
        /*0a88*/ 	.word	0x000033d0
        /*0a8c*/ 	.word	0x00000000
        /*0a90*/ 	.word	0x00000000
        /*0a94*/ 	.short	0x0101
        /*0a96*/ 	.byte	0x3f
	.zero		1


	//   ....[27]....
        /*0a98*/ 	.word	0x00004ae0
        /*0a9c*/ 	.word	0x000000ff
        /*0aa0*/ 	.word	0x00028c00
        /*0aa4*/ 	.short	0x010a
        /*0aa6*/ 	.byte	0x2e
	.zero		1


	//   ....[28]....
        /*0aa8*/ 	.word	0x00004b60
        /*0aac*/ 	.word	0x00000007
        /*0ab0*/ 	.word	0x00028c30
        /*0ab4*/ 	.short	0x010a
        /*0ab6*/ 	.byte	0x3f
	.zero		1


	//   ....[29]....
        /*0ab8*/ 	.word	0x00004ba0
        /*0abc*/ 	.word	0x00000007
        /*0ac0*/ 	.word	0x00028c30
        /*0ac4*/ 	.short	0x010a
        /*0ac6*/ 	.byte	0x3f
	.zero		1


	//   ....[30]....
        /*0ac8*/ 	.word	0x00005170
        /*0acc*/ 	.word	0x00000004
        /*0ad0*/ 	.word	0x00000000
        /*0ad4*/ 	.short	0x0101
        /*0ad6*/ 	.byte	0x3f
	.zero		1


	//   ....[31]....
        /*0ad8*/ 	.word	0x00006a40
        /*0adc*/ 	.word	0x00000007
        /*0ae0*/ 	.word	0x00028c50
        /*0ae4*/ 	.short	0x010a
        /*0ae6*/ 	.byte	0x3f
	.zero		1


	//   ....[32]....
        /*0ae8*/ 	.word	0x00006a80
        /*0aec*/ 	.word	0x00000007
        /*0af0*/ 	.word	0x00028c50
        /*0af4*/ 	.short	0x010a
        /*0af6*/ 	.byte	0x3f
	.zero		1


	//   ....[33]....
        /*0af8*/ 	.word	0x00006d60
        /*0afc*/ 	.word	0x00000007
        /*0b00*/ 	.word	0x00000000
        /*0b04*/ 	.short	0x0101
        /*0b06*/ 	.byte	0x3f
	.zero		1


	//   ....[34]....
        /*0b08*/ 	.word	0x00006ff0
        /*0b0c*/ 	.word	0x000000ff
        /*0b10*/ 	.word	0x00028c30
        /*0b14*/ 	.short	0x010a
        /*0b16*/ 	.byte	0x1c
	.zero		1


	//   ....[35]....
        /*0b18*/ 	.word	0x00007030
        /*0b1c*/ 	.word	0x000000ff
        /*0b20*/ 	.word	0x00028c30
        /*0b24*/ 	.short	0x010a
        /*0b26*/ 	.byte	0x1c
	.zero		1


	//   ....[36]....
        /*0b28*/ 	.word	0x00007350
        /*0b2c*/ 	.word	0x00000008
        /*0b30*/ 	.word	0x00000000
        /*0b34*/ 	.short	0x0101
        /*0b36*/ 	.byte	0x3f
	.zero		1


	//   ....[37]....
        /*0b38*/ 	.word	0x00009580
        /*0b3c*/ 	.word	0x000000ff
        /*0b40*/ 	.word	0x00028c50
        /*0b44*/ 	.short	0x010a
        /*0b46*/ 	.byte	0x1c
	.zero		1


	//   ....[38]....
        /*0b48*/ 	.word	0x000095c0
        /*0b4c*/ 	.word	0x000000ff
        /*0b50*/ 	.word	0x00028c50
        /*0b54*/ 	.short	0x010a
        /*0b56*/ 	.byte	0x1c
	.zero		1


	//   ....[39]....
        /*0b58*/ 	.word	0x00009860
        /*0b5c*/ 	.word	0x000000a8
        /*0b60*/ 	.word	0x00000000
        /*0b64*/ 	.short	0x0101
        /*0b66*/ 	.byte	0x3f
	.zero		1


	//   ....[40]....
        /*0b68*/ 	.word	0x00009c70
        /*0b6c*/ 	.word	0x000000ff
        /*0b70*/ 	.word	0x00028c30
        /*0b74*/ 	.short	0x010a
        /*0b76*/ 	.byte	0x1a
	.zero		1


	//   ....[41]....
        /*0b78*/ 	.word	0x00009cb0
        /*0b7c*/ 	.word	0x000000ff
        /*0b80*/ 	.word	0x00028c30
        /*0b84*/ 	.short	0x010a
        /*0b86*/ 	.byte	0x1a
	.zero		1


	//   ....[42]....
        /*0b88*/ 	.word	0x0000af20
        /*0b8c*/ 	.word	0x000000a0
        /*0b90*/ 	.word	0x00000000
        /*0b94*/ 	.short	0x0101
        /*0b96*/ 	.byte	0x3f
	.zero		1


	//   ....[43]....
        /*0b98*/ 	.word	0x0000b540
        /*0b9c*/ 	.word	0x000000ff
        /*0ba0*/ 	.word	0x00028c50
        /*0ba4*/ 	.short	0x010a
        /*0ba6*/ 	.byte	0x1a
	.zero		1


	//   ....[44]....
        /*0ba8*/ 	.word	0x0000b580
        /*0bac*/ 	.word	0x000000ff
        /*0bb0*/ 	.word	0x00028c50
        /*0bb4*/ 	.short	0x010a
        /*0bb6*/ 	.byte	0x1a
	.zero		1


	//   ....[45]....
        /*0bb8*/ 	.word	0x0000b7f0
        /*0bbc*/ 	.word	0x00000009
        /*0bc0*/ 	.word	0x00000000
        /*0bc4*/ 	.short	0x0101
        /*0bc6*/ 	.byte	0x3f
	.zero		1


	//   ....[46]....
        /*0bc8*/ 	.word	0x0000b970
        /*0bcc*/ 	.word	0x000000ff
        /*0bd0*/ 	.word	0x00028c30
        /*0bd4*/ 	.short	0x010a
        /*0bd6*/ 	.byte	0x1b
	.zero		1


	//   ....[47]....
        /*0bd8*/ 	.word	0x0000b9b0
        /*0bdc*/ 	.word	0x000000ff
        /*0be0*/ 	.word	0x00028c30
        /*0be4*/ 	.short	0x010a
        /*0be6*/ 	.byte	0x1b
	.zero		1


	//   ....[48]....
        /*0be8*/ 	.word	0x0000bd90
        /*0bec*/ 	.word	0x00000008
        /*0bf0*/ 	.word	0x00000000
        /*0bf4*/ 	.short	0x0101
        /*0bf6*/ 	.byte	0x3f
	.zero		1


	//   ....[49]....
        /*0bf8*/ 	.word	0x0000dcf0
        /*0bfc*/ 	.word	0x000000ff
        /*0c00*/ 	.word	0x00028c50
        /*0c04*/ 	.short	0x010a
        /*0c06*/ 	.byte	0x1b
	.zero		1


	//   ....[50]....
        /*0c08*/ 	.word	0x0000dd30
        /*0c0c*/ 	.word	0x000000ff
        /*0c10*/ 	.word	0x00028c50
        /*0c14*/ 	.short	0x010a
        /*0c16*/ 	.byte	0x1b
	.zero		1


	//   ....[51]....
        /*0c18*/ 	.word	0x0000dfd0
        /*0c1c*/ 	.word	0x00000014
        /*0c20*/ 	.word	0x00000000
        /*0c24*/ 	.short	0x0101
        /*0c26*/ 	.byte	0x3f
	.zero		1


	//   ....[52]....
        /*0c28*/ 	.word	0x00010920
        /*0c2c*/ 	.word	0x000000ff
        /*0c30*/ 	.word	0x00000000
        /*0c34*/ 	.short	0x0101
        /*0c36*/ 	.byte	0x04
	.zero		1


	//   ....[53]....
        /*0c38*/ 	.word	0x00011280
        /*0c3c*/ 	.word	0x000000ff
        /*0c40*/ 	.word	0x00000000
        /*0c44*/ 	.short	0x0101
        /*0c46*/ 	.byte	0x04
	.zero		1


	//   ....[54]....
        /*0c48*/ 	.word	0x00015a80
        /*0c4c*/ 	.word	0x00000000
        /*0c50*/ 	.word	0x00028c40
        /*0c54*/ 	.short	0x010a
        /*0c56*/ 	.byte	0x3f
	.zero		1


	//   ....[55]....
        /*0c58*/ 	.word	0x00016540
        /*0c5c*/ 	.word	0x00000013
        /*0c60*/ 	.word	0x00028c00
        /*0c64*/ 	.short	0x0107
        /*0c66*/ 	.byte	0x3f
	.zero		1


	//   ....[56]....
        /*0c68*/ 	.word	0x00016630
        /*0c6c*/ 	.word	0x00000013
        /*0c70*/ 	.word	0x00028c00
        /*0c74*/ 	.short	0x0101
        /*0c76*/ 	.byte	0x3f
	.zero		1


	//   ....[57]....
        /*0c78*/ 	.word	0x00016650
        /*0c7c*/ 	.word	0x00000013
        /*0c80*/ 	.word	0x00028c20
        /*0c84*/ 	.short	0x010a
        /*0c86*/ 	.byte	0x3f
	.zero		1


	//   ....[58]....
        /*0c88*/ 	.word	0x00016730
        /*0c8c*/ 	.word	0x00000000
        /*0c90*/ 	.word	0x00028c60
        /*0c94*/ 	.short	0x010a
        /*0c96*/ 	.byte	0x3f
	.zero		1


	//   ....[59]....
        /*0c98*/ 	.word	0x00017420
        /*0c9c*/ 	.word	0x00000003
        /*0ca0*/ 	.word	0x00028c40
        /*0ca4*/ 	.short	0x010a
        /*0ca6*/ 	.byte	0x3f
	.zero		1


	//   ....[60]....
        /*0ca8*/ 	.word	0x00017680
        /*0cac*/ 	.word	0x00000003
        /*0cb0*/ 	.word	0x00028c60
        /*0cb4*/ 	.short	0x010a
        /*0cb6*/ 	.byte	0x3f
	.zero		1


	//   ....[61]....
        /*0cb8*/ 	.word	0x00018230
        /*0cbc*/ 	.word	0x00000004
        /*0cc0*/ 	.word	0x00028c40
        /*0cc4*/ 	.short	0x010a
        /*0cc6*/ 	.byte	0x3f
	.zero		1


	//   ....[62]....
        /*0cc8*/ 	.word	0x00018480
        /*0ccc*/ 	.word	0x00000004
        /*0cd0*/ 	.word	0x00028c60
        /*0cd4*/ 	.short	0x010a
        /*0cd6*/ 	.byte	0x3f
	.zero		1


	//   ....[63]....
        /*0cd8*/ 	.word	0x00018fc0
        /*0cdc*/ 	.word	0x00000004
        /*0ce0*/ 	.word	0x00028c40
        /*0ce4*/ 	.short	0x010a
        /*0ce6*/ 	.byte	0x3f
	.zero		1


	//   ....[64]....
        /*0ce8*/ 	.word	0x00019220
        /*0cec*/ 	.word	0x00000004
        /*0cf0*/ 	.word	0x00028c60
        /*0cf4*/ 	.short	0x010a
        /*0cf6*/ 	.byte	0x3f
	.zero		1


	//   ....[65]....
        /*0cf8*/ 	.word	0x0001afa0
        /*0cfc*/ 	.word	0x00000000
        /*0d00*/ 	.word	0x00028c20
        /*0d04*/ 	.short	0x010a
        /*0d06*/ 	.byte	0x3f
	.zero		1


	//   ....[66]....
        /*0d08*/ 	.word	0x0001b160
        /*0d0c*/ 	.word	0x00000006
        /*0d10*/ 	.word	0x00000000
        /*0d14*/ 	.short	0x010a
        /*0d16*/ 	.byte	0x3f
	.zero		1


	//   ....[67]....
        /*0d18*/ 	.word	0x0001b1d0
        /*0d1c*/ 	.word	0x00000007
        /*0d20*/ 	.word	0x00000000
        /*0d24*/ 	.short	0x010a
        /*0d26*/ 	.byte	0x3f
	.zero		1


	//   ....[68]....
        /*0d28*/ 	.word	0x0001b240
        /*0d2c*/ 	.word	0x00000004
        /*0d30*/ 	.word	0x00000000
        /*0d34*/ 	.short	0x010a
        /*0d36*/ 	.byte	0x3f
	.zero		1


	//   ....[69]....
        /*0d38*/ 	.word	0x0001b270
        /*0d3c*/ 	.word	0x00000003
        /*0d40*/ 	.word	0x00000000
        /*0d44*/ 	.short	0x010a
        /*0d46*/ 	.byte	0x3f
	.zero		1


	//   ....[70]....
        /*0d48*/ 	.word	0x0001b2e0
        /*0d4c*/ 	.word	0x00000003
        /*0d50*/ 	.word	0x00028c50
        /*0d54*/ 	.short	0x010a
        /*0d56*/ 	.byte	0x3f
	.zero		1


	//   ....[71]....
        /*0d58*/ 	.word	0x0001b340
        /*0d5c*/ 	.word	0x00000003
        /*0d60*/ 	.word	0x00028c50
        /*0d64*/ 	.short	0x010a
        /*0d66*/ 	.byte	0x3f
	.zero		1


	//   ....[72]....
        /*0d68*/ 	.word	0x0001b3a0
        /*0d6c*/ 	.word	0x00000003
        /*0d70*/ 	.word	0x00028c00
        /*0d74*/ 	.short	0x010a
        /*0d76*/ 	.byte	0x3f
	.zero		1


	//   ....[73]....
        /*0d78*/ 	.word	0x0001b3f0
        /*0d7c*/ 	.word	0x00000007
        /*0d80*/ 	.word	0x00028c30
        /*0d84*/ 	.short	0x010a
        /*0d86*/ 	.byte	0x3f
	.zero		1


	//   ....[74]....
        /*0d88*/ 	.word	0x0001b440
        /*0d8c*/ 	.word	0x00000007
        /*0d90*/ 	.word	0x00028c50
        /*0d94*/ 	.short	0x010a
        /*0d96*/ 	.byte	0x3f
	.zero		1


	//   ....[75]....
        /*0d98*/ 	.word	0x0001b4a0
        /*0d9c*/ 	.word	0x00000008
        /*0da0*/ 	.word	0x00028c30
        /*0da4*/ 	.short	0x010a
        /*0da6*/ 	.byte	0x3f
	.zero		1


	//   ....[76]....
        /*0da8*/ 	.word	0x0001b4f0
        /*0dac*/ 	.word	0x000000a8
        /*0db0*/ 	.word	0x00028c50
        /*0db4*/ 	.short	0x010a
        /*0db6*/ 	.byte	0x3f
	.zero		1


	//   ....[77]....
        /*0db8*/ 	.word	0x0001b550
        /*0dbc*/ 	.word	0x00000006
        /*0dc0*/ 	.word	0x00028c30
        /*0dc4*/ 	.short	0x010a
        /*0dc6*/ 	.byte	0x3f
	.zero		1


	//   ....[78]....
        /*0dc8*/ 	.word	0x0001b5a0
        /*0dcc*/ 	.word	0x00000009
        /*0dd0*/ 	.word	0x00028c50
        /*0dd4*/ 	.short	0x010a
        /*0dd6*/ 	.byte	0x3f
	.zero		1


	//   ....[79]....
        /*0dd8*/ 	.word	0x0001b600
        /*0ddc*/ 	.word	0x00000006
        /*0de0*/ 	.word	0x00028c30
        /*0de4*/ 	.short	0x010a
        /*0de6*/ 	.byte	0x3f
	.zero		1


	//   ....[80]....
        /*0de8*/ 	.word	0x0001b650
        /*0dec*/ 	.word	0x00000014
        /*0df0*/ 	.word	0x00028c50
        /*0df4*/ 	.short	0x010a
        /*0df6*/ 	.byte	0x3f
	.zero		1


	//   ....[81]....
        /*0df8*/ 	.word	0x0001b7f0
        /*0dfc*/ 	.word	0x00000000
        /*0e00*/ 	.word	0x00028c40
        /*0e04*/ 	.short	0x010a
        /*0e06*/ 	.byte	0x3f
	.zero		1


	//   ....[82]....
        /*0e08*/ 	.word	0x0001bd50
        /*0e0c*/ 	.word	0x00000013
        /*0e10*/ 	.word	0x00028c20
        /*0e14*/ 	.short	0x010a
        /*0e16*/ 	.byte	0x3f
	.zero		1


	//   ....[83]....
        /*0e18*/ 	.word	0x0001bda0
        /*0e1c*/ 	.word	0x00000000
        /*0e20*/ 	.word	0x00028c60
        /*0e24*/ 	.short	0x010a
        /*0e26*/ 	.byte	0x3f
	.zero		1


	//   ....[84]....
        /*0e28*/ 	.word	0x0001bdf0
        /*0e2c*/ 	.word	0x00000003
        /*0e30*/ 	.word	0x00028c40
        /*0e34*/ 	.short	0x010a
        /*0e36*/ 	.byte	0x3f
	.zero		1


	//   ....[85]....
        /*0e38*/ 	.word	0x0001be40
        /*0e3c*/ 	.word	0x00000003
        /*0e40*/ 	.word	0x00028c60
        /*0e44*/ 	.short	0x010a
        /*0e46*/ 	.byte	0x3f
	.zero		1


	//   ....[86]....
        /*0e48*/ 	.word	0x0001be90
        /*0e4c*/ 	.word	0x00000004
        /*0e50*/ 	.word	0x00028c40
        /*0e54*/ 	.short	0x010a
        /*0e56*/ 	.byte	0x3f
	.zero		1


	//   ....[87]....
        /*0e58*/ 	.word	0x0001bee0
        /*0e5c*/ 	.word	0x00000004
        /*0e60*/ 	.word	0x00028c60
        /*0e64*/ 	.short	0x010a
        /*0e66*/ 	.byte	0x3f
	.zero		1


	//   ....[88]....
        /*0e68*/ 	.word	0x0001bf30
        /*0e6c*/ 	.word	0x00000004
        /*0e70*/ 	.word	0x00028c40
        /*0e74*/ 	.short	0x010a
        /*0e76*/ 	.byte	0x3f
	.zero		1


	//   ....[89]....
        /*0e78*/ 	.word	0x0001bf80
        /*0e7c*/ 	.word	0x00000004
        /*0e80*/ 	.word	0x00028c60
        /*0e84*/ 	.short	0x010a
        /*0e86*/ 	.byte	0x3f
	.zero		1


	//   ....[90]....
        /*0e88*/ 	.word	0x0001ca30
        /*0e8c*/ 	.word	0x00000000
        /*0e90*/ 	.word	0x00028c20
        /*0e94*/ 	.short	0x010a
        /*0e96*/ 	.byte	0x3f
	.zero		1


	//   ....[91]....
        /*0e98*/ 	.word	0x0001cbd0
        /*0e9c*/ 	.word	0x00000006
        /*0ea0*/ 	.word	0x00000000
        /*0ea4*/ 	.short	0x010a
        /*0ea6*/ 	.byte	0x3f
	.zero		1


	//   ....[92]....
        /*0ea8*/ 	.word	0x0001cc20
        /*0eac*/ 	.word	0x00000007
        /*0eb0*/ 	.word	0x00000000
        /*0eb4*/ 	.short	0x010a
        /*0eb6*/ 	.byte	0x3f
	.zero		1


	//   ....[93]....
        /*0eb8*/ 	.word	0x0001cc70
        /*0ebc*/ 	.word	0x00000004
        /*0ec0*/ 	.word	0x00000000
        /*0ec4*/ 	.short	0x010a
        /*0ec6*/ 	.byte	0x3f
	.zero		1


	//----- nvinfo : EIATTR_NUM_MBARRIERS
	.align		4
.L_384:
        /*0ec8*/ 	.byte	0x03, 0x38
        /*0eca*/ 	.short	0x0016


	//----- nvinfo : EIATTR_EXIT_INSTR_OFFSETS
	.align		4
        /*0ecc*/ 	.byte	0x04, 0x1c
        /*0ece*/ 	.short	(.L_386 - .L_385)


	//   ....[0]....
.L_385:
        /*0ed0*/ 	.word	0x00000a40


	//   ....[1]....
        /*0ed4*/ 	.word	0x00013420


	//   ....[2]....
        /*0ed8*/ 	.word	0x0001b2c0


	//----- nvinfo : EIATTR_MAX_THREADS
	.align		4
.L_386:
        /*0edc*/ 	.byte	0x04, 0x05
        /*0ede*/ 	.short	(.L_388 - .L_387)
.L_387:
        /*0ee0*/ 	.word	0x00000180
        /*0ee4*/ 	.word	0x00000001
        /*0ee8*/ 	.word	0x00000001


	//----- nvinfo : EIATTR_CRS_STACK_SIZE
	.align		4
.L_388:
        /*0eec*/ 	.byte	0x04, 0x1e
        /*0eee*/ 	.short	(.L_390 - .L_389)
.L_389:
        /*0ef0*/ 	.word	0x00000000


	//----- nvinfo : EIATTR_CBANK_PARAM_SIZE
	.align		4
.L_390:
        /*0ef4*/ 	.byte	0x03, 0x19
        /*0ef6*/ 	.short	0x0af0


	//----- nvinfo : EIATTR_PARAM_CBANK
	.align		4
        /*0ef8*/ 	.byte	0x04, 0x0a
        /*0efa*/ 	.short	(.L_392 - .L_391)
	.align		4
.L_391:
        /*0efc*/ 	.word	index@(.nv.constant0._ZN7cutlass13device_kernelIN5flash11enable_sm90INS1_16FlashAttnFwdSm90INS1_25CollectiveMainloopFwdSm90ILi2EN4cute5tupleIJNS5_1CILi1EEES8_S8_EEENS6_IJNS7_ILi64EEESA_SA_EEELi512ENS_10bfloat16_tEfNS_4arch4Sm90ELb0ELb1ELb1ELb1ELb0ELb0ELb0ELb0ELb0ELb1ELb1ELb0EEENS1_21CollectiveEpilogueFwdINS6_IJSA_NS7_ILi512EEESA_EEES9_SC_SE_Li256ELb1ELb1ELb1ELb0EEENS1_36VarlenDynamicPersistentTileSchedulerILi64ELi64ELi256ELi128ELb1ELb1ELb1ELb1ELb0ELb1EEEEEEEEEvNT_6ParamsE)
        /*0f00*/ 	.short	0x0210
        /*0f02*/ 	.short	0x0af0


	//----- nvinfo : EIATTR_SW_WAR
	.align		4
.L_392:
        /*0f04*/ 	.byte	0x04, 0x36
        /*0f06*/ 	.short	(.L_394 - .L_393)
.L_393:
        /*0f08*/ 	.word	0x00000008
.L_394:


//--------------------- .nv.info._ZN7cutlass13device_kernelIN5flash11enable_sm90INS1_16FlashAttnFwdSm90INS1_25CollectiveMainloopFwdSm90ILi2EN4cute5tupleIJNS5_1CILi1EEES8_S8_EEENS6_IJNS7_ILi64EEESA_SA_EEELi512ENS_10bfloat16_tEfNS_4arch4Sm90ELb0ELb1ELb1ELb1ELb0ELb1ELb0ELb0ELb0ELb1ELb1ELb0EEENS1_21CollectiveEpilogueFwdINS6_IJSA_NS7_ILi512EEESA_EEES9_SC_SE_Li256ELb1ELb1ELb1ELb0EEENS1_36VarlenDynamicPersistentTileSchedulerILi64ELi64ELi256ELi128ELb1ELb1ELb1ELb1ELb0ELb1EEEEEEEEEvNT_6ParamsE --------------------------
	.section	.nv.info._ZN7cutlass13device_kernelIN5flash11enable_sm90INS1_16FlashAttnFwdSm90INS1_25CollectiveMainloopFwdSm90ILi2EN4cute5tupleIJNS5_1CILi1EEES8_S8_EEENS6_IJNS7_ILi64EEESA_SA_EEELi512ENS_10bfloat16_tEfNS_4arch4Sm90ELb0ELb1ELb1ELb1ELb0ELb1ELb0ELb0ELb0ELb1ELb1ELb0EEENS1_21CollectiveEpilogueFwdINS6_IJSA_NS7_ILi512EEESA_EEES9_SC_SE_Li256ELb1ELb1ELb1ELb0EEENS1_36VarlenDynamicPersistentTileSchedulerILi64ELi64ELi256ELi128ELb1ELb1ELb1ELb1ELb0ELb1EEEEEEEEEvNT_6ParamsE,"",@"SHT_CUDA_INFO"
	.sectionflags	@""
	.align	4


	//----- nvinfo : EIATTR_CUDA_API_VERSION
	.align		4
        /*0000*/ 	.byte	0x04, 0x37
        /*0002*/ 	.short	(.L_396 - .L_395)
.L_395:
        /*0004*/ 	.word	0x00000082


	//----- nvinfo : EIATTR_KPARAM_INFO
	.align		4
.L_396:
        /*0008*/ 	.byte	0x04, 0x17
        /*000a*/ 	.short	(.L_398 - .L_397)
.L_397:
        /*000c*/ 	.word	0x00000000
        /*0010*/ 	.short	0x0000
        /*0012*/ 	.short	0x0070
        /*0014*/ 	.byte	0x00, 0xf0, 0x01, 0x2a


	//----- nvinfo : EIATTR_SPARSE_MMA_MASK
	.align		4
.L_398:
        /*0018*/ 	.byte	0x03, 0x50
        /*001a*/ 	.short	0x0000


	//----- nvinfo : EIATTR_MAXREG_COUNT
	.align		4
        /*001c*/ 	.byte	0x03, 0x1b
        /*001e*/ 	.short	0x00a8


	//----- nvinfo : EIATTR_NUM_BARRIERS
	.align		4
        /*0020*/ 	.byte	0x02, 0x4c
        /*0022*/ 	.byte	0x10
	.zero		1


	//----- nvinfo : EIATTR_EXTERNS
	.align		4
        /*0024*/ 	.byte	0x04, 0x0f
        /*0026*/ 	.short	(.L_400 - .L_399)


	//   ....[0]....
	.align		4
.L_399:
        /*0028*/ 	.word	index@(__assertfail)


	//----- nvinfo : EIATTR_ANNOTATIONS
	.align		4
.L_400:
        /*002c*/ 	.byte	0x04, 0x55
        /*002e*/ 	.short	(.L_402 - .L_401)


	//   ....[0]....
.L_401:
        /* <DEDUP_REMOVED lines=82> */


	//----- nvinfo : EIATTR_MERCURY_ISA_VERSION
	.align		4
.L_402:
        /*0538*/ 	.byte	0x03, 0x5f
        /*053a*/ 	.short	0x0101


	//----- nvinfo : EIATTR_UNUSED_LOAD_BYTE_OFFSET
	.align		4
        /*053c*/ 	.byte	0x04, 0x44
        /*053e*/ 	.short	(.L_404 - .L_403)


	//   ....[0]....
.L_403:
        /*0540*/ 	.word	0x00000a80
        /*0544*/ 	.word	0x0000fff0


	//   ....[1]....
        /*0548*/ 	.word	0x00015200
        /*054c*/ 	.word	0x0000fff0


	//----- nvinfo : EIATTR_INT_WARP_WIDE_INSTR_OFFSETS
	.align		4
.L_404:
        /*0550*/ 	.byte	0x04, 0x31
        /*0552*/ 	.short	(.L_406 - .L_405)


	//   ....[0]....
.L_405:
        /*0554*/ 	.word	0x00000190


	//   ....[1]....
        /*0558*/ 	.word	0x000001d0


	//   ....[2]....
        /*055c*/ 	.word	0x00000240


	//   ....[3]....
        /*0560*/ 	.word	0x0001dd30


	//   ....[4]....
        /*0564*/ 	.word	0x0001ddc0


	//   ....[5]....
        /*0568*/ 	.word	0x000226b0


	//   ....[6]....
        /*056c*/ 	.word	0x00022740


	//----- nvinfo : EIATTR_COOP_GROUP_MASK_REGIDS
	.align		4
.L_406:
        /*0570*/ 	.byte	0x04, 0x29
        /*0572*/ 	.short	(.L_408 - .L_407)


	//   ....[0]....
.L_407:
        /*0574*/ 	.word	0xffffffff


	//   ....[1]....
        /*0578*/ 	.word	0xffffffff


	//   ....[2]....
        /*057c*/ 	.word	0xffffffff


	//   ....[3]....
        /*0580*/ 	.word	0xffffffff


	//   ....[4]....
        /*0584*/ 	.word	0xffffffff


	//   ....[5]....
        /*0588*/ 	.word	0xffffffff


	//   ....[6]....
        /*058c*/ 	.word	0xffffffff


	//   ....[7]....
        /*0590*/ 	.word	0xffffffff


	//   ....[8]....
        /*0594*/ 	.word	0xffffffff


	//   ....[9]....
        /*0598*/ 	.word	0xffffffff


	//   ....[10]....
        /*059c*/ 	.word	0xffffffff


	//   ....[11]....
        /*05a0*/ 	.word	0xffffffff


	//   ....[12]....
        /*05a4*/ 	.word	0xffffffff


	//   ....[13]....
        /*05a8*/ 	.word	0xffffffff


	//   ....[14]....
        /*05ac*/ 	.word	0xffffffff


	//   ....[15]....
        /*05b0*/ 	.word	0xffffffff


	//   ....[16]....
        /*05b4*/ 	.word	0xffffffff


	//   ....[17]....
        /*05b8*/ 	.word	0xffffffff


	//   ....[18]....
        /*05bc*/ 	.word	0xffffffff


	//   ....[19]....
        /*05c0*/ 	.word	0xffffffff


	//   ....[20]....
        /*05c4*/ 	.word	0xffffffff


	//   ....[21]....
        /*05c8*/ 	.word	0xffffffff


	//   ....[22]....
        /*05cc*/ 	.word	0xffffffff


	//   ....[23]....
        /*05d0*/ 	.word	0xffffffff


	//   ....[24]....
        /*05d4*/ 	.word	0xffffffff


	//   ....[25]....
        /*05d8*/ 	.word	0xffffffff


	//   ....[26]....
        /*05dc*/ 	.word	0xffffffff


	//   ....[27]....
        /*05e0*/ 	.word	0xffffffff


	//   ....[28]....
        /*05e4*/ 	.word	0xffffffff


	//   ....[29]....
        /*05e8*/ 	.word	0xffffffff


	//   ....[30]....
        /*05ec*/ 	.word	0xffffffff


	//   ....[31]....
        /*05f0*/ 	.word	0xffffffff


	//   ....[32]....
        /*05f4*/ 	.word	0xffffffff


	//   ....[33]....
        /*05f8*/ 	.word	0xffffffff


	//   ....[34]....
        /*05fc*/ 	.word	0xffffffff


	//   ....[35]....
        /*0600*/ 	.word	0xffffffff


	//   ....[36]....
        /*0604*/ 	.word	0xffffffff


	//   ....[37]....
        /*0608*/ 	.word	0xffffffff


	//   ....[38]....
        /*060c*/ 	.word	0xffffffff


	//   ....[39]....
        /*0610*/ 	.word	0xffffffff


	//   ....[40]....
        /*0614*/ 	.word	0xffffffff


	//   ....[41]....
        /*0618*/ 	.word	0xffffffff


	//   ....[42]....
        /*061c*/ 	.word	0xffffffff


	//   ....[43]....
        /*0620*/ 	.word	0xffffffff


	//   ....[44]....
        /*0624*/ 	.word	0xffffffff


	//   ....[45]....
        /*0628*/ 	.word	0xffffffff


	//   ....[46]....
        /*062c*/ 	.word	0xffffffff


	//   ....[47]....
        /*0630*/ 	.word	0xffffffff


	//   ....[48]....
        /*0634*/ 	.word	0xffffffff


	//   ....[49]....
        /*0638*/ 	.word	0xffffffff


	//   ....[50]....
        /*063c*/ 	.word	0xffffffff


	//   ....[51]....
        /*0640*/ 	.word	0xffffffff


	//   ....[52]....
        /*0644*/ 	.word	0xffffffff


	//   ....[53]....
        /*0648*/ 	.word	0xffffffff


	//   ....[54]....
        /*064c*/ 	.word	0xffffffff


	//   ....[55]....
        /*0650*/ 	.word	0xffffffff


	//   ....[56]....
        /*0654*/ 	.word	0xffffffff


	//   ....[57]....
        /*0658*/ 	.word	0xffffffff


	//   ....[58]....
        /*065c*/ 	.word	0xffffffff


	//   ....[59]....
        /*0660*/ 	.word	0xffffffff


	//   ....[60]....
        /*0664*/ 	.word	0xffffffff


	//   ....[61]....
        /*0668*/ 	.word	0xffffffff


	//   ....[62]....
        /*066c*/ 	.word	0xffffffff


	//   ....[63]....
        /*0670*/ 	.word	0xffffffff


	//   ....[64]....
        /*0674*/ 	.word	0xffffffff


	//   ....[65]....
        /*0678*/ 	.word	0xffffffff


	//   ....[66]....
        /*067c*/ 	.word	0xffffffff


	//   ....[67]....
        /*0680*/ 	.word	0xffffffff


	//   ....[68]....
        /*0684*/ 	.word	0xffffffff


	//   ....[69]....
        /*0688*/ 	.word	0xffffffff


	//   ....[70]....
        /*068c*/ 	.word	0xffffffff


	//   ....[71]....
        /*0690*/ 	.word	0xffffffff


	//   ....[72]....
        /*0694*/ 	.word	0xffffffff


	//   ....[73]....
        /*0698*/ 	.word	0xffffffff


	//   ....[74]....
        /*069c*/ 	.word	0xffffffff


	//   ....[75]....
        /*06a0*/ 	.word	0xffffffff


	//   ....[76]....
        /*06a4*/ 	.word	0xffffffff


	//   ....[77]....
        /*06a8*/ 	.word	0xffffffff


	//   ....[78]....
        /*06ac*/ 	.word	0xffffffff


	//   ....[79]....
        /*06b0*/ 	.word	0xffffffff


	//   ....[80]....
        /*06b4*/ 	.word	0xffffffff


	//   ....[81]....
        /*06b8*/ 	.word	0xffffffff


	//   ....[82]....
        /*06bc*/ 	.word	0xffffffff


	//   ....[83]....
        /*06c0*/ 	.word	0xffffffff


	//   ....[84]....
        /*06c4*/ 	.word	0xffffffff


	//   ....[85]....
        /*06c8*/ 	.word	0xffffffff


	//   ....[86]....
        /*06cc*/ 	.word	0xffffffff


	//   ....[87]....
        /*06d0*/ 	.word	0xffffffff


	//   ....[88]....
        /*06d4*/ 	.word	0xffffffff


	//   ....[89]....
        /*06d8*/ 	.word	0xffffffff


	//   ....[90]....
        /*06dc*/ 	.word	0xffffffff


	//   ....[91]....
        /*06e0*/ 	.word	0xffffffff


	//   ....[92]....
        /*06e4*/ 	.word	0xffffffff


	//   ....[93]....
        /*06e8*/ 	.word	0xffffffff


	//   ....[94]....
        /*06ec*/ 	.word	0xffffffff


	//   ....[95]....
        /*06f0*/ 	.word	0xffffffff


	//   ....[96]....
        /*06f4*/ 	.word	0xffffffff


	//   ....[97]....
        /*06f8*/ 	.word	0xffffffff


	//   ....[98]....
        /*06fc*/ 	.word	0xffffffff


	//   ....[99]....
        /*0700*/ 	.word	0xffffffff


	//   ....[100]....
        /*0704*/ 	.word	0xffffffff


	//   ....[101]....
        /*0708*/ 	.word	0xffffffff


	//   ....[102]....
        /*070c*/ 	.word	0xffffffff


	//   ....[103]....
        /*0710*/ 	.word	0xffffffff


	//   ....[104]....
        /*0714*/ 	.word	0xffffffff


	//   ....[105]....
        /*0718*/ 	.word	0xffffffff


	//   ....[106]....
        /*071c*/ 	.word	0xffffffff


	//   ....[107]....
        /*0720*/ 	.word	0xffffffff


	//   ....[108]....
        /*0724*/ 	.word	0xffffffff


	//   ....[109]....
        /*0728*/ 	.word	0xffffffff


	//   ....[110]....
        /*072c*/ 	.word	0xffffffff


	//   ....[111]....
        /*0730*/ 	.word	0xffffffff


	//   ....[112]....
        /*0734*/ 	.word	0xffffffff


	//   ....[113]....
        /*0738*/ 	.word	0xffffffff


	//   ....[114]....
        /*073c*/ 	.word	0xffffffff


	//   ....[115]....
        /*0740*/ 	.word	0xffffffff


	//   ....[116]....
        /*0744*/ 	.word	0xffffffff


	//   ....[117]....
        /*0748*/ 	.word	0xffffffff


	//   ....[118]....
        /*074c*/ 	.word	0x0500000f


	//   ....[119]....
        /*0750*/ 	.word	0x0500000f


	//   ....[120]....
        /*0754*/ 	.word	0x0500000f


	//   ....[121]....
        /*0758*/ 	.word	0x0500000f


	//   ....[122]....
        /*075c*/ 	.word	0x0500000f


	//   ....[123]....
        /*0760*/ 	.word	0x0500000f


	//   ....[124]....
        /*0764*/ 	.word	0x0500000f


	//   ....[125]....
        /*0768*/ 	.word	0x0500000f


	//   ....[126]....
        /*076c*/ 	.word	0x0500000f


	//   ....[127]....
        /*0770*/ 	.word	0x0500000f


	//   ....[128]....
        /*0774*/ 	.word	0x0500000f


	//   ....[129]....
        /*0778*/ 	.word	0x0500000f


	//   ....[130]....
        /*077c*/ 	.word	0x0500000f


	//   ....[131]....
        /*0780*/ 	.word	0x0500000f


	//   ....[132]....
        /*0784*/ 	.word	0x0500000f


	//   ....[133]....
        /*0788*/ 	.word	0x0500000f


	//   ....[134]....
        /*078c*/ 	.word	0x0500000f


	//   ....[135]....
        /*0790*/ 	.word	0x0500000f


	//   ....[136]....
        /*0794*/ 	.word	0x0500000f


	//   ....[137]....
        /*0798*/ 	.word	0x0500000f


	//   ....[138]....
        /*079c*/ 	.word	0x0500000f


	//   ....[139]....
        /*07a0*/ 	.word	0x0500000f


	//   ....[140]....
        /*07a4*/ 	.word	0x0500000f


	//   ....[141]....
        /*07a8*/ 	.word	0x0500000f


	//   ....[142]....
        /*07ac*/ 	.word	0x0500000f


	//   ....[143]....
        /*07b0*/ 	.word	0x0500000f


	//   ....[144]....
        /*07b4*/ 	.word	0x0500000f


	//   ....[145]....
        /*07b8*/ 	.word	0x0500000f


	//   ....[146]....
        /*07bc*/ 	.word	0x0500000f


	//   ....[147]....
        /*07c0*/ 	.word	0x0500000f


	//   ....[148]....
        /*07c4*/ 	.word	0x0500000f


	//   ....[149]....
        /*07c8*/ 	.word	0x0500000f


	//   ....[150]....
        /*07cc*/ 	.word	0x0500000f


	//   ....[151]....
        /*07d0*/ 	.word	0x0500000f


	//   ....[152]....
        /*07d4*/ 	.word	0x0500000f


	//   ....[153]....
        /*07d8*/ 	.word	0x0500000f


	//   ....[154]....
        /*07dc*/ 	.word	0x0500000f


	//   ....[155]....
        /*07e0*/ 	.word	0x0500000f


	//   ....[156]....
        /*07e4*/ 	.word	0x0500000f


	//   ....[157]....
        /*07e8*/ 	.word	0x0500000f


	//   ....[158]....
        /*07ec*/ 	.word	0x0500000f


	//   ....[159]....
        /*07f0*/ 	.word	0x0500000f


	//   ....[160]....
        /*07f4*/ 	.word	0x0500000f


	//   ....[161]....
        /*07f8*/ 	.word	0x0500000f


	//   ....[162]....
        /*07fc*/ 	.word	0x0500000f


	//----- nvinfo : EIATTR_COOP_GROUP_INSTR_OFFSETS
	.align		4
.L_408:
        /*0800*/ 	.byte	0x04, 0x28
        /*0802*/ 	.short	(.L_410 - .L_409)


	//   ....[0]....
.L_409:
        /*0804*/ 	.word	0x00000060


	//   ....[1]....
        /*0808*/ 	.word	0x000001a0


	//   ....[2]....
        /*080c*/ 	.word	0x000001f0


	//   ....[3]....
        /*0810*/ 	.word	0x000003e0


	//   ....[4]....
        /*0814*/ 	.word	0x00000540


	//   ....[5]....
        /*0818*/ 	.word	0x00000660


	//   ....[6]....
        /*081c*/ 	.word	0x000007c0


	//   ....[7]....
        /*0820*/ 	.word	0x000057c0


	//   ....[8]....
        /*0824*/ 	.word	0x00007d00


	//   ....[9]....
        /*0828*/ 	.word	0x000084a0


	//   ....[10]....
        /*082c*/ 	.word	0x000084b0


	//   ....[11]....
        /*0830*/ 	.word	0x000084c0


	//   ....[12]....
        /*0834*/ 	.word	0x000084d0


	//   ....[13]....
        /*0838*/ 	.word	0x000087f0


	//   ....[14]....
        /*083c*/ 	.word	0x00008800


	//   ....[15]....
        /*0840*/ 	.word	0x00008810


	//   ....[16]....
        /*0844*/ 	.word	0x00008820


	//   ....[17]....
        /*0848*/ 	.word	0x00009ae0


	//   ....[18]....
        /*084c*/ 	.word	0x00009af0


	//   ....[19]....
        /*0850*/ 	.word	0x00009b00


	//   ....[20]....
        /*0854*/ 	.word	0x00009b10


	//   ....[21]....
        /*0858*/ 	.word	0x00009d70


	//   ....[22]....
        /*085c*/ 	.word	0x00009d80


	//   ....[23]....
        /*0860*/ 	.word	0x00009d90


	//   ....[24]....
        /*0864*/ 	.word	0x00009da0


	//   ....[25]....
        /*0868*/ 	.word	0x0000b680


	//   ....[26]....
        /*086c*/ 	.word	0x0000beb0


	//   ....[27]....
        /*0870*/ 	.word	0x0000c4a0


	//   ....[28]....
        /*0874*/ 	.word	0x0000c570


	//   ....[29]....
        /*0878*/ 	.word	0x0000c8b0


	//   ....[30]....
        /*087c*/ 	.word	0x0000c910


	//   ....[31]....
        /*0880*/ 	.word	0x0000d280


	//   ....[32]....
        /*0884*/ 	.word	0x0000d830


	//   ....[33]....
        /*0888*/ 	.word	0x0000de90


	//   ....[34]....
        /*088c*/ 	.word	0x0000e560


	//   ....[35]....
        /*0890*/ 	.word	0x0000e630


	//   ....[36]....
        /*0894*/ 	.word	0x0000ec90


	//   ....[37]....
        /*0898*/ 	.word	0x0000ee60


	//   ....[38]....
        /*089c*/ 	.word	0x0000fcb0


	//   ....[39]....
        /*08a0*/ 	.word	0x000107f0


	//   ....[40]....
        /*08a4*/ 	.word	0x00010850


	//   ....[41]....
        /*08a8*/ 	.word	0x00011080


	//   ....[42]....
        /*08ac*/ 	.word	0x00011120


	//   ....[43]....
        /*08b0*/ 	.word	0x00011dc0


	//   ....[44]....
        /*08b4*/ 	.word	0x00012200


	//   ....[45]....
        /*08b8*/ 	.word	0x000128a0


	//   ....[46]....
        /*08bc*/ 	.word	0x00012e80


	//   ....[47]....
        /*08c0*/ 	.word	0x00012ea0


	//   ....[48]....
        /*08c4*/ 	.word	0x000136f0


	//   ....[49]....
        /*08c8*/ 	.word	0x000138c0


	//   ....[50]....
        /*08cc*/ 	.word	0x000146d0


	//   ....[51]....
        /*08d0*/ 	.word	0x00014720


	//   ....[52]....
        /*08d4*/ 	.word	0x00014780


	//   ....[53]....
        /*08d8*/ 	.word	0x000148d0


	//   ....[54]....
        /*08dc*/ 	.word	0x00014aa0


	//   ....[55]....
        /*08e0*/ 	.word	0x00015f10


	//   ....[56]....
        /*08e4*/ 	.word	0x00016270


	//   ....[57]....
        /*08e8*/ 	.word	0x00016280


	//   ....[58]....
        /*08ec*/ 	.word	0x000162b0


	//   ....[59]....
        /*08f0*/ 	.word	0x000162c0


	//   ....[60]....
        /*08f4*/ 	.word	0x00016f40


	//   ....[61]....
        /*08f8*/ 	.word	0x00016f60


	//   ....[62]....
        /*08fc*/ 	.word	0x000171f0


	//   ....[63]....
        /*0900*/ 	.word	0x00017210


	//   ....[64]....
        /*0904*/ 	.word	0x00017b80


	//   ....[65]....
        /*0908*/ 	.word	0x00017bc0


	//   ....[66]....
        /*090c*/ 	.word	0x00018420


	//   ....[67]....
        /*0910*/ 	.word	0x00018440


	//   ....[68]....
        /*0914*/ 	.word	0x000196d0


	//   ....[69]....
        /*0918*/ 	.word	0x00019730


	//   ....[70]....
        /*091c*/ 	.word	0x00019980


	//   ....[71]....
        /*0920*/ 	.word	0x000199a0


	//   ....[72]....
        /*0924*/ 	.word	0x00019c50


	//   ....[73]....
        /*0928*/ 	.word	0x00019e80


	//   ....[74]....
        /*092c*/ 	.word	0x00019eb0


	//   ....[75]....
        /*0930*/ 	.word	0x00019ee0


	//   ....[76]....
        /*0934*/ 	.word	0x00019f10


	//   ....[77]....
        /*0938*/ 	.word	0x00019f40


	//   ....[78]....
        /*093c*/ 	.word	0x00019f70


	//   ....[79]....
        /*0940*/ 	.word	0x0001a110


	//   ....[80]....
        /*0944*/ 	.word	0x0001a140


	//   ....[81]....
        /*0948*/ 	.word	0x0001a170


	//   ....[82]....
        /*094c*/ 	.word	0x0001a1a0


	//   ....[83]....
        /*0950*/ 	.word	0x0001a1d0


	//   ....[84]....
        /*0954*/ 	.word	0x0001a200


	//   ....[85]....
        /*0958*/ 	.word	0x0001a2a0


	//   ....[86]....
        /*095c*/ 	.word	0x0001a2d0


	//   ....[87]....
        /*0960*/ 	.word	0x0001a2e0


	//   ....[88]....
        /*0964*/ 	.word	0x0001a310


	//   ....[89]....
        /*0968*/ 	.word	0x0001bb90


	//   ....[90]....
        /*096c*/ 	.word	0x0001e300


	//   ....[91]....
        /*0970*/ 	.word	0x0001edc0


	//   ....[92]....
        /*0974*/ 	.word	0x0001ede0


	//   ....[93]....
        /*0978*/ 	.word	0x0001ee90


	//   ....[94]....
        /*097c*/ 	.word	0x0001eea0


	//   ....[95]....
        /*0980*/ 	.word	0x0001ef20


	//   ....[96]....
        /*0984*/ 	.word	0x0001ef30


	//   ....[97]....
        /*0988*/ 	.word	0x0001ef80


	//   ....[98]....
        /*098c*/ 	.word	0x0001efa0


	//   ....[99]....
        /*0990*/ 	.word	0x000229d0


	//   ....[100]....
        /*0994*/ 	.word	0x00022a50


	//   ....[101]....
        /*0998*/ 	.word	0x00022a80


	//   ....[102]....
        /*099c*/ 	.word	0x00022a90


	//   ....[103]....
        /*09a0*/ 	.word	0x00022ac0


	//   ....[104]....
        /*09a4*/ 	.word	0x00022af0


	//   ....[105]....
        /*09a8*/ 	.word	0x00022b20


	//   ....[106]....
        /*09ac*/ 	.word	0x00022b50


	//   ....[107]....
        /*09b0*/ 	.word	0x00022d10


	//   ....[108]....
        /*09b4*/ 	.word	0x00022d40


	//   ....[109]....
        /*09b8*/ 	.word	0x00022d70


	//   ....[110]....
        /*09bc*/ 	.word	0x00022da0


	//   ....[111]....
        /*09c0*/ 	.word	0x00022dd0


	//   ....[112]....
        /*09c4*/ 	.word	0x00022e00


	//   ....[113]....
        /*09c8*/ 	.word	0x00022ed0


	//   ....[114]....
        /*09cc*/ 	.word	0x00022ef0


	//   ....[115]....
        /*09d0*/ 	.word	0x00022f00


	//   ....[116]....
        /*09d4*/ 	.word	0x00022f80


	//   ....[117]....
        /*09d8*/ 	.word	0x00023ab0


	//   ....[118]....
        /*09dc*/ 	.word	0x00023f70


	//   ....[119]....
        /*09e0*/ 	.word	0x00024000


	//   ....[120]....
        /*09e4*/ 	.word	0x00024050


	//   ....[121]....
        /*09e8*/ 	.word	0x000240a0


	//   ....[122]....
        /*09ec*/ 	.word	0x00024130


	//   ....[123]....
        /*09f0*/ 	.word	0x000241c0


	//   ....[124]....
        /*09f4*/ 	.word	0x00024210


	//   ....[125]....
        /*09f8*/ 	.word	0x00024260


	//   ....[126]....
        /*09fc*/ 	.word	0x00024350


	//   ....[127]....
        /*0a00*/ 	.word	0x000243e0


	//   ....[128]....
        /*0a04*/ 	.word	0x00024430


	//   ....[129]....
        /*0a08*/ 	.word	0x00024490


	//   ....[130]....
        /*0a0c*/ 	.word	0x00024530


	//   ....[131]....
        /*0a10*/ 	.word	0x000245c0


	//   ....[132]....
        /*0a14*/ 	.word	0x00024610


	//   ....[133]....
        /*0a18*/ 	.word	0x00024660


	//   ....[134]....
        /*0a1c*/ 	.word	0x00024a10


	//   ....[135]....
        /*0a20*/ 	.word	0x00024cf0


	//   ....[136]....
        /*0a24*/ 	.word	0x00024eb0


	//   ....[137]....
        /*0a28*/ 	.word	0x00024f00


	//   ....[138]....
        /*0a2c*/ 	.word	0x00024f60


	//   ....[139]....
        /*0a30*/ 	.word	0x00025050


	//   ....[140]....
        /*0a34*/ 	.word	0x000250b0


	//   ....[141]....
        /*0a38*/ 	.word	0x000251a0


	//   ....[142]....
        /*0a3c*/ 	.word	0x00025200


	//   ....[143]....
        /*0a40*/ 	.word	0x000252d0


	//   ....[144]....
        /*0a44*/ 	.word	0x00025600


	//   ....[145]....
        /*0a48*/ 	.word	0x000256a0


	//   ....[146]....
        /*0a4c*/ 	.word	0x00025840


	//   ....[147]....
        /*0a50*/ 	.word	0x000258c0


	//   ....[148]....
        /*0a54*/ 	.word	0x00025940


	//   ....[149]....
        /*0a58*/ 	.word	0x000259c0


	//   ....[150]....
        /*0a5c*/ 	.word	0x00025a40


	//   ....[151]....
        /*0a60*/ 	.word	0x00025ad0


	//   ....[152]....
        /*0a64*/ 	.word	0x00025b70


	//   ....[153]....
        /*0a68*/ 	.word	0x00025c20


	//   ....[154]....
        /*0a6c*/ 	.word	0x00025ca0


	//   ....[155]....
        /*0a70*/ 	.word	0x00025d20


	//   ....[156]....
        /*0a74*/ 	.word	0x00025da0


	//   ....[157]....
        /*0a78*/ 	.word	0x00025e30


	//   ....[158]....
        /*0a7c*/ 	.word	0x00025eb0


	//   ....[159]....
        /*0a80*/ 	.word	0x00025f60


	//   ....[160]....
        /*0a84*/ 	.word	0x00025fb0


	//   ....[161]....
        /*0a88*/ 	.word	0x00026070


	//   ....[162]....
        /*0a8c*/ 	.word	0x000261a0


	//----- nvinfo : EIATTR_REG_RECONFIG
	.align		4
.L_410:
        /*0a90*/ 	.byte	0x01, 0x54
	.zero		2


	//----- nvinfo : EIATTR_SYSCALL_OFFSETS
	.align		4
        /*0a94*/ 	.byte	0x04, 0x46
        /*0a96*/ 	.short	(.L_412 - .L_411)


	//   ....[0]....
.L_411:
        /*0a98*/ 	.word	0x00002370


	//   ....[1]....
        /*0a9c*/ 	.word	0x000024c0


	//   ....[2]....
        /*0aa0*/ 	.word	0x00007eb0


	//   ....[3]....
        /*0aa4*/ 	.word	0x000081d0


	//   ....[4]....
        /*0aa8*/ 	.word	0x0001df30


	//   ....[5]....
        /*0aac*/ 	.word	0x0001e080


	//   ....[6]....
        /*0ab0*/ 	.word	0x0001e170


	//   ....[7]....
        /*0ab4*/ 	.word	0x0001e9a0


	//----- nvinfo : EIATTR_MBARRIER_INSTR_OFFSETS
	.align		4
.L_412:
        /*0ab8*/ 	.byte	0x04, 0x39
        /*0aba*/ 	.short	(.L_414 - .L_413)


	//   ....[0]....
.L_413:
        /*0abc*/ 	.word	0x000002d0
        /*0ac0*/ 	.word	0x000000ff
        /*0ac4*/ 	.word	0x00028c00
        /*0ac8*/ 	.short	0x0100
        /*0aca*/ 	.byte	0x08
	.zero		1


	//   ....[1]....
        /*0acc*/ 	.word	0x000002e0
        /*0ad0*/ 	.word	0x000000ff
        /*0ad4*/ 	.word	0x00028c20
        /*0ad8*/ 	.short	0x0100
        /*0ada*/ 	.byte	0x08
	.zero		1


	//   ....[2]....
        /*0adc*/ 	.word	0x00000390
        /*0ae0*/ 	.word	0x000000ff
        /*0ae4*/ 	.word	0x00028c30
        /*0ae8*/ 	.short	0x0100
        /*0aea*/ 	.byte	0x06
	.zero		1


	//   ....[3]....
        /*0aec*/ 	.word	0x000003a0
        /*0af0*/ 	.word	0x000000ff
        /*0af4*/ 	.word	0x00028c40
        /*0af8*/ 	.short	0x0100
        /*0afa*/ 	.byte	0x06
	.zero		1


	//   ....[4]....
        /*0afc*/ 	.word	0x000003b0
        /*0b00*/ 	.word	0x000000ff
        /*0b04*/ 	.word	0x00028c38
        /*0b08*/ 	.short	0x0100
        /*0b0a*/ 	.byte	0x06
	.zero		1


	//   ....[5]....
        /*0b0c*/ 	.word	0x000003c0
        /*0b10*/ 	.word	0x000000ff
        /*0b14*/ 	.word	0x00028c48
        /*0b18*/ 	.short	0x0100
        /*0b1a*/ 	.byte	0x06
	.zero		1


	//   ....[6]....
        /*0b1c*/ 	.word	0x000004f0
        /*0b20*/ 	.word	0x000000ff
        /*0b24*/ 	.word	0x00028c50
        /*0b28*/ 	.short	0x0100
        /*0b2a*/ 	.byte	0x08
	.zero		1


	//   ....[7]....
        /*0b2c*/ 	.word	0x00000500
        /*0b30*/ 	.word	0x000000ff
        /*0b34*/ 	.word	0x00028c60
        /*0b38*/ 	.short	0x0100
        /*0b3a*/ 	.byte	0x08
	.zero		1


	//   ....[8]....
        /*0b3c*/ 	.word	0x00000510
        /*0b40*/ 	.word	0x000000ff
        /*0b44*/ 	.word	0x00028c58
        /*0b48*/ 	.short	0x0100
        /*0b4a*/ 	.byte	0x08
	.zero		1


	//   ....[9]....
        /*0b4c*/ 	.word	0x00000520
        /*0b50*/ 	.word	0x000000ff
        /*0b54*/ 	.word	0x00028c68
        /*0b58*/ 	.short	0x0100
        /*0b5a*/ 	.byte	0x08
	.zero		1


	//   ....[10]....
        /*0b5c*/ 	.word	0x00000610
        /*0b60*/ 	.word	0x000000ff
        /*0b64*/ 	.word	0x00028c70
        /*0b68*/ 	.short	0x0100
        /*0b6a*/ 	.byte	0x06
	.zero		1


	//   ....[11]....
        /*0b6c*/ 	.word	0x00000620
        /*0b70*/ 	.word	0x000000ff
        /*0b74*/ 	.word	0x00028c80
        /*0b78*/ 	.short	0x0100
        /*0b7a*/ 	.byte	0x06
	.zero		1


	//   ....[12]....
        /*0b7c*/ 	.word	0x00000630
        /*0b80*/ 	.word	0x000000ff
        /*0b84*/ 	.word	0x00028c78
        /*0b88*/ 	.short	0x0100
        /*0b8a*/ 	.byte	0x06
	.zero		1


	//   ....[13]....
        /*0b8c*/ 	.word	0x00000640
        /*0b90*/ 	.word	0x000000ff
        /*0b94*/ 	.word	0x00028c88
        /*0b98*/ 	.short	0x0100
        /*0b9a*/ 	.byte	0x06
	.zero		1


	//   ....[14]....
        /*0b9c*/ 	.word	0x00000770
        /*0ba0*/ 	.word	0x000000ff
        /*0ba4*/ 	.word	0x00028c90
        /*0ba8*/ 	.short	0x0100
        /*0baa*/ 	.byte	0x08
	.zero		1


	//   ....[15]....
        /*0bac*/ 	.word	0x00000780
        /*0bb0*/ 	.word	0x000000ff
        /*0bb4*/ 	.word	0x00028ca0
        /*0bb8*/ 	.short	0x0100
        /*0bba*/ 	.byte	0x08
	.zero		1


	//   ....[16]....
        /*0bbc*/ 	.word	0x00000790
        /*0bc0*/ 	.word	0x000000ff
        /*0bc4*/ 	.word	0x00028c98
        /*0bc8*/ 	.short	0x0100
        /*0bca*/ 	.byte	0x08
	.zero		1


	//   ....[17]....
        /*0bcc*/ 	.word	0x000007a0
        /*0bd0*/ 	.word	0x000000ff
        /*0bd4*/ 	.word	0x00028ca8
        /*0bd8*/ 	.short	0x0100
        /*0bda*/ 	.byte	0x08
	.zero		1


	//   ....[18]....
        /*0bdc*/ 	.word	0x000008d0
        /*0be0*/ 	.word	0x000000ff
        /*0be4*/ 	.word	0x00028cb0
        /*0be8*/ 	.short	0x0100
        /*0bea*/ 	.byte	0x08
	.zero		1


	//   ....[19]....
        /*0bec*/ 	.word	0x000008e0
        /*0bf0*/ 	.word	0x000000ff
        /*0bf4*/ 	.word	0x00028cc0
        /*0bf8*/ 	.short	0x0100
        /*0bfa*/ 	.byte	0x08
	.zero		1


	//   ....[20]....
        /*0bfc*/ 	.word	0x000008f0
        /*0c00*/ 	.word	0x000000ff
        /*0c04*/ 	.word	0x00028cb8
        /*0c08*/ 	.short	0x0100
        /*0c0a*/ 	.byte	0x08
	.zero		1


	//   ....[21]....
        /*0c0c*/ 	.word	0x00000900
        /*0c10*/ 	.word	0x000000ff
        /*0c14*/ 	.word	0x00028cc8
        /*0c18*/ 	.short	0x0100
        /*0c1a*/ 	.byte	0x08
	.zero		1


	//   ....[22]....
        /*0c1c*/ 	.word	0x00003060
        /*0c20*/ 	.word	0x0000004a
        /*0c24*/ 	.word	0x00028c90
        /*0c28*/ 	.short	0x010a
        /*0c2a*/ 	.byte	0x3f
	.zero		1


	//   ....[23]....
        /*0c2c*/ 	.word	0x00003a80
        /*0c30*/ 	.word	0x0000004a
        /*0c34*/ 	.word	0x00028c90
        /*0c38*/ 	.short	0x010a
        /*0c3a*/ 	.byte	0x3f
	.zero		1


	//   ....[24]....
        /*0c3c*/ 	.word	0x00004390
        /*0c40*/ 	.word	0x0000004a
        /*0c44*/ 	.word	0x00028c90
        /*0c48*/ 	.short	0x010a
        /*0c4a*/ 	.byte	0x3f
	.zero		1


	//   ....[25]....
        /*0c4c*/ 	.word	0x00004590
        /*0c50*/ 	.word	0x00000004
        /*0c54*/ 	.word	0x00000000
        /*0c58*/ 	.short	0x0101
        /*0c5a*/ 	.byte	0x3f
	.zero		1


	//   ....[26]....
        /*0c5c*/ 	.word	0x000045d0
        /*0c60*/ 	.word	0x0000004a
        /*0c64*/ 	.word	0x00028cb0
        /*0c68*/ 	.short	0x010a
        /*0c6a*/ 	.byte	0x3f
	.zero		1


	//   ....[27]....
        /*0c6c*/ 	.word	0x00004c00
        /*0c70*/ 	.word	0x0000004a
        /*0c74*/ 	.word	0x00000000
        /*0c78*/ 	.short	0x0101
        /*0c7a*/ 	.byte	0x3f
	.zero		1


	//   ....[28]....
        /*0c7c*/ 	.word	0x000058e0
        /*0c80*/ 	.word	0x00000009
        /*0c84*/ 	.word	0x00028c50
        /*0c88*/ 	.short	0x010a
        /*0c8a*/ 	.byte	0x3f
	.zero		1


	//   ....[29]....
        /*0c8c*/ 	.word	0x00005ca0
        /*0c90*/ 	.word	0x00000009
        /*0c94*/ 	.word	0x00000000
        /*0c98*/ 	.short	0x0101
        /*0c9a*/ 	.byte	0x3f
	.zero		1


	//   ....[30]....
        /*0c9c*/ 	.word	0x000065e0
        /*0ca0*/ 	.word	0x00000015
        /*0ca4*/ 	.word	0x00028c50
        /*0ca8*/ 	.short	0x010a
        /*0caa*/ 	.byte	0x3f
	.zero		1


	//   ....[31]....
        /*0cac*/ 	.word	0x00006630
        /*0cb0*/ 	.word	0x00000015
        /*0cb4*/ 	.word	0x00028c50
        /*0cb8*/ 	.short	0x010a
        /*0cba*/ 	.byte	0x3f
	.zero		1


	//   ....[32]....
        /*0cbc*/ 	.word	0x00006900
        /*0cc0*/ 	.word	0x00000015
        /*0cc4*/ 	.word	0x00000000
        /*0cc8*/ 	.short	0x0101
        /*0cca*/ 	.byte	0x3f
	.zero		1


	//   ....[33]....
        /*0ccc*/ 	.word	0x00007f40
        /*0cd0*/ 	.word	0x00000002
        /*0cd4*/ 	.word	0x00028c00
        /*0cd8*/ 	.short	0x010a
        /*0cda*/ 	.byte	0x3f
	.zero		1


	//   ....[34]....
        /*0cdc*/ 	.word	0x00007f90
        /*0ce0*/ 	.word	0x00000002
        /*0ce4*/ 	.word	0x00028c00
        /*0ce8*/ 	.short	0x010a
        /*0cea*/ 	.byte	0x3f
	.zero		1


	//   ....[35]....
        /*0cec*/ 	.word	0x00008a60
        /*0cf0*/ 	.word	0x00000002
        /*0cf4*/ 	.word	0x00028c00
        /*0cf8*/ 	.short	0x010a
        /*0cfa*/ 	.byte	0x3f
	.zero		1


	//   ....[36]....
        /*0cfc*/ 	.word	0x00009f50
        /*0d00*/ 	.word	0x00000002
        /*0d04*/ 	.word	0x00028c00
        /*0d08*/ 	.short	0x010a
        /*0d0a*/ 	.byte	0x3f
	.zero		1


	//   ....[37]....
        /*0d0c*/ 	.word	0x0000aef0
        /*0d10*/ 	.word	0x0000000c
        /*0d14*/ 	.word	0x00028c30
        /*0d18*/ 	.short	0x010a
        /*0d1a*/ 	.byte	0x3f
	.zero		1


	//   ....[38]....
        /*0d1c*/ 	.word	0x0000af80
        /*0d20*/ 	.word	0x0000000c
        /*0d24*/ 	.word	0x00028c30
        /*0d28*/ 	.short	0x010a
        /*0d2a*/ 	.byte	0x3f
	.zero		1


	//   ....[39]....
        /*0d2c*/ 	.word	0x0000b690
        /*0d30*/ 	.word	0x00000003
        /*0d34*/ 	.word	0x00000000
        /*0d38*/ 	.short	0x0101
        /*0d3a*/ 	.byte	0x3f
	.zero		1


	//   ....[40]....
        /*0d3c*/ 	.word	0x0000cec0
        /*0d40*/ 	.word	0x0000000c
        /*0d44*/ 	.word	0x00028c50
        /*0d48*/ 	.short	0x010a
        /*0d4a*/ 	.byte	0x3f
	.zero		1


	//   ....[41]....
        /*0d4c*/ 	.word	0x0000cf80
        /*0d50*/ 	.word	0x0000000c
        /*0d54*/ 	.word	0x00028c50
        /*0d58*/ 	.short	0x010a
        /*0d5a*/ 	.byte	0x3f
	.zero		1


	//   ....[42]....
        /*0d5c*/ 	.word	0x0000d2a0
        /*0d60*/ 	.word	0x0000000c
        /*0d64*/ 	.word	0x00000000
        /*0d68*/ 	.short	0x0101
        /*0d6a*/ 	.byte	0x3f
	.zero		1


	//   ....[43]....
        /*0d6c*/ 	.word	0x0000d530
        /*0d70*/ 	.word	0x000000d7
        /*0d74*/ 	.word	0x00028c30
        /*0d78*/ 	.short	0x010a
        /*0d7a*/ 	.byte	0x3f
	.zero		1


	//   ....[44]....
        /*0d7c*/ 	.word	0x0000d5a0
        /*0d80*/ 	.word	0x000000d7
        /*0d84*/ 	.word	0x00028c30
        /*0d88*/ 	.short	0x010a
        /*0d8a*/ 	.byte	0x3f
	.zero		1


	//   ....[45]....
        /*0d8c*/ 	.word	0x0000dac0
        /*0d90*/ 	.word	0x00000014
        /*0d94*/ 	.word	0x00000000
        /*0d98*/ 	.short	0x0101
        /*0d9a*/ 	.byte	0x3f
	.zero		1


	//   ....[46]....
        /*0d9c*/ 	.word	0x0000f980
        /*0da0*/ 	.word	0x000000d7
        /*0da4*/ 	.word	0x00028c50
        /*0da8*/ 	.short	0x010a
        /*0daa*/ 	.byte	0x3f
	.zero		1


	//   ....[47]....
        /*0dac*/ 	.word	0x0000f9d0
        /*0db0*/ 	.word	0x000000d7
        /*0db4*/ 	.word	0x00028c50
        /*0db8*/ 	.short	0x010a
        /*0dba*/ 	.byte	0x3f
	.zero		1


	//   ....[48]....
        /*0dbc*/ 	.word	0x0000fcd0
        /*0dc0*/ 	.word	0x000000d7
        /*0dc4*/ 	.word	0x00000000
        /*0dc8*/ 	.short	0x0101
        /*0dca*/ 	.byte	0x3f
	.zero		1


	//   ....[49]....
        /*0dcc*/ 	.word	0x000100d0
        /*0dd0*/ 	.word	0x0000000c
        /*0dd4*/ 	.word	0x00028c30
        /*0dd8*/ 	.short	0x010a
        /*0dda*/ 	.byte	0x3f
	.zero		1


	//   ....[50]....
        /*0ddc*/ 	.word	0x00010140
        /*0de0*/ 	.word	0x0000000c
        /*0de4*/ 	.word	0x00028c30
        /*0de8*/ 	.short	0x010a
        /*0dea*/ 	.byte	0x3f
	.zero		1


	//   ....[51]....
        /*0dec*/ 	.word	0x00010c50
        /*0df0*/ 	.word	0x0000000f
        /*0df4*/ 	.word	0x00000000
        /*0df8*/ 	.short	0x0101
        /*0dfa*/ 	.byte	0x3f
	.zero		1


	//   ....[52]....
        /*0dfc*/ 	.word	0x00011ab0
        /*0e00*/ 	.word	0x0000000c
        /*0e04*/ 	.word	0x00028c50
        /*0e08*/ 	.short	0x010a
        /*0e0a*/ 	.byte	0x3f
	.zero		1


	//   ....[53]....
        /*0e0c*/ 	.word	0x00011b00
        /*0e10*/ 	.word	0x0000000c
        /*0e14*/ 	.word	0x00028c50
        /*0e18*/ 	.short	0x010a
        /*0e1a*/ 	.byte	0x3f
	.zero		1


	//   ....[54]....
        /*0e1c*/ 	.word	0x00011de0
        /*0e20*/ 	.word	0x0000000c
        /*0e24*/ 	.word	0x00000000
        /*0e28*/ 	.short	0x0101
        /*0e2a*/ 	.byte	0x3f
	.zero		1


	//   ....[55]....
        /*0e2c*/ 	.word	0x00011f20
        /*0e30*/ 	.word	0x000000ce
        /*0e34*/ 	.word	0x00028c30
        /*0e38*/ 	.short	0x010a
        /*0e3a*/ 	.byte	0x3f
	.zero		1


	//   ....[56]....
        /*0e3c*/ 	.word	0x00011f90
        /*0e40*/ 	.word	0x000000ce
        /*0e44*/ 	.word	0x00028c30
        /*0e48*/ 	.short	0x010a
        /*0e4a*/ 	.byte	0x3f
	.zero		1


	//   ....[57]....
        /*0e4c*/ 	.word	0x000124b0
        /*0e50*/ 	.word	0x0000000e
        /*0e54*/ 	.word	0x00000000
        /*0e58*/ 	.short	0x0101
        /*0e5a*/ 	.byte	0x3f
	.zero		1


	//   ....[58]....
        /*0e5c*/ 	.word	0x000143a0
        /*0e60*/ 	.word	0x000000ce
        /*0e64*/ 	.word	0x00028c50
        /*0e68*/ 	.short	0x010a
        /*0e6a*/ 	.byte	0x3f
	.zero		1


	//   ....[59]....
        /*0e6c*/ 	.word	0x000143f0
        /*0e70*/ 	.word	0x000000ce
        /*0e74*/ 	.word	0x00028c50
        /*0e78*/ 	.short	0x010a
        /*0e7a*/ 	.byte	0x3f
	.zero		1


	//   ....[60]....
        /*0e7c*/ 	.word	0x000146f0
        /*0e80*/ 	.word	0x000000ce
        /*0e84*/ 	.word	0x00000000
        /*0e88*/ 	.short	0x0101
        /*0e8a*/ 	.byte	0x3f
	.zero		1


	//   ....[61]....
        /*0e8c*/ 	.word	0x00016f10
        /*0e90*/ 	.word	0x00000008
        /*0e94*/ 	.word	0x00000000
        /*0e98*/ 	.short	0x0101
        /*0e9a*/ 	.byte	0x3f
	.zero		1


	//   ....[62]....
        /*0e9c*/ 	.word	0x00017bd0
        /*0ea0*/ 	.word	0x00000008
        /*0ea4*/ 	.word	0x00000000
        /*0ea8*/ 	.short	0x0101
        /*0eaa*/ 	.byte	0x3f
	.zero		1


	//   ....[63]....
        /*0eac*/ 	.word	0x0001bc70
        /*0eb0*/ 	.word	0x00000012
        /*0eb4*/ 	.word	0x00028c20
        /*0eb8*/ 	.short	0x010a
        /*0eba*/ 	.byte	0x3f
	.zero		1


	//   ....[64]....
        /*0ebc*/ 	.word	0x0001bd40
        /*0ec0*/ 	.word	0x00000007
        /*0ec4*/ 	.word	0x00028ca0
        /*0ec8*/ 	.short	0x010a
        /*0eca*/ 	.byte	0x3f
	.zero		1


	//   ....[65]....
        /*0ecc*/ 	.word	0x0001bf80
        /*0ed0*/ 	.word	0x00000007
        /*0ed4*/ 	.word	0x00028cc0
        /*0ed8*/ 	.short	0x010a
        /*0eda*/ 	.byte	0x3f
	.zero		1


	//   ....[66]....
        /*0edc*/ 	.word	0x0001c9e0
        /*0ee0*/ 	.word	0x00000006
        /*0ee4*/ 	.word	0x00028ca0
        /*0ee8*/ 	.short	0x010a
        /*0eea*/ 	.byte	0x3f
	.zero		1


	//   ....[67]....
        /*0eec*/ 	.word	0x0001cc10
        /*0ef0*/ 	.word	0x00000006
        /*0ef4*/ 	.word	0x00028cc0
        /*0ef8*/ 	.short	0x010a
        /*0efa*/ 	.byte	0x3f
	.zero		1


	//   ....[68]....
        /*0efc*/ 	.word	0x0001e570
        /*0f00*/ 	.word	0x00000000
        /*0f04*/ 	.word	0x00028c40
        /*0f08*/ 	.short	0x010a
        /*0f0a*/ 	.byte	0x3f
	.zero		1


	//   ....[69]....
        /*0f0c*/ 	.word	0x0001f040
        /*0f10*/ 	.word	0x00000012
        /*0f14*/ 	.word	0x00028c00
        /*0f18*/ 	.short	0x0107
        /*0f1a*/ 	.byte	0x3f
	.zero		1


	//   ....[70]....
        /*0f1c*/ 	.word	0x0001f130
        /*0f20*/ 	.word	0x00000012
        /*0f24*/ 	.word	0x00028c00
        /*0f28*/ 	.short	0x0101
        /*0f2a*/ 	.byte	0x3f
	.zero		1


	//   ....[71]....
        /*0f2c*/ 	.word	0x0001f150
        /*0f30*/ 	.word	0x00000012
        /*0f34*/ 	.word	0x00028c20
        /*0f38*/ 	.short	0x010a
        /*0f3a*/ 	.byte	0x3f
	.zero		1


	//   ....[72]....
        /*0f3c*/ 	.word	0x0001f230
        /*0f40*/ 	.word	0x00000000
        /*0f44*/ 	.word	0x00028c60
        /*0f48*/ 	.short	0x010a
        /*0f4a*/ 	.byte	0x3f
	.zero		1


	//   ....[73]....
        /*0f4c*/ 	.word	0x0001ff00
        /*0f50*/ 	.word	0x00000002
        /*0f54*/ 	.word	0x00028c40
        /*0f58*/ 	.short	0x010a
        /*0f5a*/ 	.byte	0x3f
	.zero		1


	//   ....[74]....
        /*0f5c*/ 	.word	0x00020150
        /*0f60*/ 	.word	0x00000002
        /*0f64*/ 	.word	0x00028c60
        /*0f68*/ 	.short	0x010a
        /*0f6a*/ 	.byte	0x3f
	.zero		1


	//   ....[75]....
        /*0f6c*/ 	.word	0x00020cf0
        /*0f70*/ 	.word	0x00000002
        /*0f74*/ 	.word	0x00028c40
        /*0f78*/ 	.short	0x010a
        /*0f7a*/ 	.byte	0x3f
	.zero		1


	//   ....[76]....
        /*0f7c*/ 	.word	0x00020f40
        /*0f80*/ 	.word	0x00000002
        /*0f84*/ 	.word	0x00028c60
        /*0f88*/ 	.short	0x010a
        /*0f8a*/ 	.byte	0x3f
	.zero		1


	//   ....[77]....
        /*0f8c*/ 	.word	0x00021a80
        /*0f90*/ 	.word	0x00000003
        /*0f94*/ 	.word	0x00028c40
        /*0f98*/ 	.short	0x010a
        /*0f9a*/ 	.byte	0x3f
	.zero		1


	//   ....[78]....
        /*0f9c*/ 	.word	0x00021cd0
        /*0fa0*/ 	.word	0x00000003
        /*0fa4*/ 	.word	0x00028c60
        /*0fa8*/ 	.short	0x010a
        /*0faa*/ 	.byte	0x3f
	.zero		1


	//   ....[79]....
        /*0fac*/ 	.word	0x00023a30
        /*0fb0*/ 	.word	0x00000000
        /*0fb4*/ 	.word	0x00028c20
        /*0fb8*/ 	.short	0x010a
        /*0fba*/ 	.byte	0x3f
	.zero		1


	//   ....[80]....
        /*0fbc*/ 	.word	0x00023c10
        /*0fc0*/ 	.word	0x00000006
        /*0fc4*/ 	.word	0x00000000
        /*0fc8*/ 	.short	0x010a
        /*0fca*/ 	.byte	0x3f
	.zero		1


	//   ....[81]....
        /*0fcc*/ 	.word	0x00023c40
        /*0fd0*/ 	.word	0x00000007
        /*0fd4*/ 	.word	0x00000000
        /*0fd8*/ 	.short	0x010a
        /*0fda*/ 	.byte	0x3f
	.zero		1


	//   ....[82]....
        /*0fdc*/ 	.word	0x00023ca0
        /*0fe0*/ 	.word	0x00000004
        /*0fe4*/ 	.word	0x00000000
        /*0fe8*/ 	.short	0x010a
        /*0fea*/ 	.byte	0x3f
	.zero		1


	//   ....[83]....
        /*0fec*/ 	.word	0x00023cd0
        /*0ff0*/ 	.word	0x00000003
        /*0ff4*/ 	.word	0x00000000
        /*0ff8*/ 	.short	0x010a
        /*0ffa*/ 	.byte	0x3f
	.zero		1


	//   ....[84]....
        /*0ffc*/ 	.word	0x00023d30
        /*1000*/ 	.word	0x0000004a
        /*1004*/ 	.word	0x00028c90
        /*1008*/ 	.short	0x010a
        /*100a*/ 	.byte	0x3f
	.zero		1


	//   ....[85]....
        /*100c*/ 	.word	0x00023d80
        /*1010*/ 	.word	0x0000004a
        /*1014*/ 	.word	0x00028c90
        /*1018*/ 	.short	0x010a
        /*101a*/ 	.byte	0x3f
	.zero		1


	//   ....[86]....
        /*101c*/ 	.word	0x00023dd0
        /*1020*/ 	.word	0x0000004a
        /*1024*/ 	.word	0x00028c90
        /*1028*/ 	.short	0x010a
        /*102a*/ 	.byte	0x3f
	.zero		1


	//   ....[87]....
        /*102c*/ 	.word	0x00023e20
        /*1030*/ 	.word	0x0000004a
        /*1034*/ 	.word	0x00028cb0
        /*1038*/ 	.short	0x010a
        /*103a*/ 	.byte	0x3f
	.zero		1


	//   ....[88]....
        /*103c*/ 	.word	0x00023e70
        /*1040*/ 	.word	0x00000009
        /*1044*/ 	.word	0x00028c50
        /*1048*/ 	.short	0x010a
        /*104a*/ 	.byte	0x3f
	.zero		1


	//   ....[89]....
        /*104c*/ 	.word	0x00023ec0
        /*1050*/ 	.word	0x00000015
        /*1054*/ 	.word	0x00028c50
        /*1058*/ 	.short	0x010a
        /*105a*/ 	.byte	0x3f
	.zero		1


	//   ....[90]....
        /*105c*/ 	.word	0x000242a0
        /*1060*/ 	.word	0x00000002
        /*1064*/ 	.word	0x00028c00
        /*1068*/ 	.short	0x010a
        /*106a*/ 	.byte	0x3f
	.zero		1


	//   ....[91]....
        /*106c*/ 	.word	0x000246b0
        /*1070*/ 	.word	0x00000002
        /*1074*/ 	.word	0x00028c00
        /*1078*/ 	.short	0x010a
        /*107a*/ 	.byte	0x3f
	.zero		1


	//   ....[92]....
        /*107c*/ 	.word	0x00024700
        /*1080*/ 	.word	0x0000000c
        /*1084*/ 	.word	0x00028c30
        /*1088*/ 	.short	0x010a
        /*108a*/ 	.byte	0x3f
	.zero		1


	//   ....[93]....
        /*108c*/ 	.word	0x00024750
        /*1090*/ 	.word	0x0000000c
        /*1094*/ 	.word	0x00028c50
        /*1098*/ 	.short	0x010a
        /*109a*/ 	.byte	0x3f
	.zero		1


	//   ....[94]....
        /*109c*/ 	.word	0x000247a0
        /*10a0*/ 	.word	0x000000d7
        /*10a4*/ 	.word	0x00028c30
        /*10a8*/ 	.short	0x010a
        /*10aa*/ 	.byte	0x3f
	.zero		1


	//   ....[95]....
        /*10ac*/ 	.word	0x000247f0
        /*10b0*/ 	.word	0x000000d7
        /*10b4*/ 	.word	0x00028c50
        /*10b8*/ 	.short	0x010a
        /*10ba*/ 	.byte	0x3f
	.zero		1


	//   ....[96]....
        /*10bc*/ 	.word	0x00024840
        /*10c0*/ 	.word	0x0000000c
        /*10c4*/ 	.word	0x00028c30
        /*10c8*/ 	.short	0x010a
        /*10ca*/ 	.byte	0x3f
	.zero		1


	//   ....[97]....
        /*10cc*/ 	.word	0x00024890
        /*10d0*/ 	.word	0x0000000c
        /*10d4*/ 	.word	0x00028c50
        /*10d8*/ 	.short	0x010a
        /*10da*/ 	.byte	0x3f
	.zero		1


	//   ....[98]....
        /*10dc*/ 	.word	0x000248e0
        /*10e0*/ 	.word	0x000000ce
        /*10e4*/ 	.word	0x00028c30
        /*10e8*/ 	.short	0x010a
        /*10ea*/ 	.byte	0x3f
	.zero		1


	//   ....[99]....
        /*10ec*/ 	.word	0x00024930
        /*10f0*/ 	.word	0x000000ce
        /*10f4*/ 	.word	0x00028c50
        /*10f8*/ 	.short	0x010a
        /*10fa*/ 	.byte	0x3f
	.zero		1


	//   ....[100]....
        /*10fc*/ 	.word	0x00024ad0
        /*1100*/ 	.word	0x00000012
        /*1104*/ 	.word	0x00028c20
        /*1108*/ 	.short	0x010a
        /*110a*/ 	.byte	0x3f
	.zero		1


	//   ....[101]....
        /*110c*/ 	.word	0x00024b20
        /*1110*/ 	.word	0x00000007
        /*1114*/ 	.word	0x00028ca0
        /*1118*/ 	.short	0x010a
        /*111a*/ 	.byte	0x3f
	.zero		1


	//   ....[102]....
        /*111c*/ 	.word	0x00024b70
        /*1120*/ 	.word	0x00000007
        /*1124*/ 	.word	0x00028cc0
        /*1128*/ 	.short	0x010a
        /*112a*/ 	.byte	0x3f
	.zero		1


	//   ....[103]....
        /*112c*/ 	.word	0x00024bc0
        /*1130*/ 	.word	0x00000006
        /*1134*/ 	.word	0x00028ca0
        /*1138*/ 	.short	0x010a
        /*113a*/ 	.byte	0x3f
	.zero		1


	//   ....[104]....
        /*113c*/ 	.word	0x00024c10
        /*1140*/ 	.word	0x00000006
        /*1144*/ 	.word	0x00028cc0
        /*1148*/ 	.short	0x010a
        /*114a*/ 	.byte	0x3f
	.zero		1


	//   ....[105]....
        /*114c*/ 	.word	0x00024db0
        /*1150*/ 	.word	0x00000000
        /*1154*/ 	.word	0x00028c40
        /*1158*/ 	.short	0x010a
        /*115a*/ 	.byte	0x3f
	.zero		1


	//   ....[106]....
        /*115c*/ 	.word	0x00025310
        /*1160*/ 	.word	0x00000012
        /*1164*/ 	.word	0x00028c20
        /*1168*/ 	.short	0x010a
        /*116a*/ 	.byte	0x3f
	.zero		1


	//   ....[107]....
        /*116c*/ 	.word	0x00025360
        /*1170*/ 	.word	0x00000000
        /*1174*/ 	.word	0x00028c60
        /*1178*/ 	.short	0x010a
        /*117a*/ 	.byte	0x3f
	.zero		1


	//   ....[108]....
        /*117c*/ 	.word	0x000253b0
        /*1180*/ 	.word	0x00000002
        /*1184*/ 	.word	0x00028c40
        /*1188*/ 	.short	0x010a
        /*118a*/ 	.byte	0x3f
	.zero		1


	//   ....[109]....
        /*118c*/ 	.word	0x00025400
        /*1190*/ 	.word	0x00000002
        /*1194*/ 	.word	0x00028c60
        /*1198*/ 	.short	0x010a
        /*119a*/ 	.byte	0x3f
	.zero		1


	//   ....[110]....
        /*119c*/ 	.word	0x00025450
        /*11a0*/ 	.word	0x00000002
        /*11a4*/ 	.word	0x00028c40
        /*11a8*/ 	.short	0x010a
        /*11aa*/ 	.byte	0x3f
	.zero		1


	//   ....[111]....
        /*11ac*/ 	.word	0x000254a0
        /*11b0*/ 	.word	0x00000002
        /*11b4*/ 	.word	0x00028c60
        /*11b8*/ 	.short	0x010a
        /*11ba*/ 	.byte	0x3f
	.zero		1


	//   ....[112]....
        /*11bc*/ 	.word	0x000254f0
        /*11c0*/ 	.word	0x00000003
        /*11c4*/ 	.word	0x00028c40
        /*11c8*/ 	.short	0x010a
        /*11ca*/ 	.byte	0x3f
	.zero		1


	//   ....[113]....
        /*11cc*/ 	.word	0x00025540
        /*11d0*/ 	.word	0x00000003
        /*11d4*/ 	.word	0x00028c60
        /*11d8*/ 	.short	0x010a
        /*11da*/ 	.byte	0x3f
	.zero		1


	//   ....[114]....
        /*11dc*/ 	.word	0x000260c0
        /*11e0*/ 	.word	0x00000000
        /*11e4*/ 	.word	0x00028c20
        /*11e8*/ 	.short	0x010a
        /*11ea*/ 	.byte	0x3f
	.zero		1


	//   ....[115]....
        /*11ec*/ 	.word	0x00026260
        /*11f0*/ 	.word	0x00000006
        /*11f4*/ 	.word	0x00000000
        /*11f8*/ 	.short	0x010a
        /*11fa*/ 	.byte	0x3f
	.zero		1


	//   ....[116]....
        /*11fc*/ 	.word	0x000262b0
        /*1200*/ 	.word	0x00000007
        /*1204*/ 	.word	0x00000000
        /*1208*/ 	.short	0x010a
        /*120a*/ 	.byte	0x3f
	.zero		1


	//   ....[117]....
        /*120c*/ 	.word	0x00026300
        /*1210*/ 	.word	0x00000004
        /*1214*/ 	.word	0x00000000
        /*1218*/ 	.short	0x010a
        /*121a*/ 	.byte	0x3f
	.zero		1


	//----- nvinfo : EIATTR_NUM_MBARRIERS
	.align		4
.L_414:
        /*121c*/ 	.byte	0x03, 0x38
        /*121e*/ 	.short	0x0016


	//----- nvinfo : EIATTR_EXIT_INSTR_OFFSETS
	.align		4
        /*1220*/ 	.byte	0x04, 0x1c
        /*1222*/ 	.short	(.L_416 - .L_415)


	//   ....[0]....
.L_415:
        /*1224*/ 	.word	0x00023d20


	//----- nvinfo : EIATTR_MAX_THREADS
	.align		4
.L_416:
        /*1228*/ 	.byte	0x04, 0x05
        /*122a*/ 	.short	(.L_418 - .L_417)
.L_417:
        /*122c*/ 	.word	0x00000180
        /*1230*/ 	.word	0x00000001
        /*1234*/ 	.word	0x00000001


	//----- nvinfo : EIATTR_CRS_STACK_SIZE
	.align		4
.L_418:
        /*1238*/ 	.byte	0x04, 0x1e
        /*123a*/ 	.short	(.L_420 - .L_419)
.L_419:
        /*123c*/ 	.word	0x00000000


	//----- nvinfo : EIATTR_CBANK_PARAM_SIZE
	.align		4
.L_420:
        /*1240*/ 	.byte	0x03, 0x19
        /*1242*/ 	.short	0x0af0


	//----- nvinfo : EIATTR_PARAM_CBANK
	.align		4
        /*1244*/ 	.byte	0x04, 0x0a
        /*1246*/ 	.short	(.L_422 - .L_421)
	.align		4
.L_421:
        /*1248*/ 	.word	index@(.nv.constant0._ZN7cutlass13device_kernelIN5flash11enable_sm90INS1_16FlashAttnFwdSm90INS1_25CollectiveMainloopFwdSm90ILi2EN4cute5tupleIJNS5_1CILi1EEES8_S8_EEENS6_IJNS7_ILi64EEESA_SA_EEELi512ENS_10bfloat16_tEfNS_4arch4Sm90ELb0ELb1ELb1ELb1ELb0ELb1ELb0ELb0ELb0ELb1ELb1ELb0EEENS1_21CollectiveEpilogueFwdINS6_IJSA_NS7_ILi512EEESA_EEES9_SC_SE_Li256ELb1ELb1ELb1ELb0EEENS1_36VarlenDynamicPersistentTileSchedulerILi64ELi64ELi256ELi128ELb1ELb1ELb1ELb1ELb0ELb1EEEEEEEEEvNT_6ParamsE)
        /*124c*/ 	.short	0x0210
        /*124e*/ 	.short	0x0af0


	//----- nvinfo : EIATTR_SW_WAR
	.align		4
.L_422:
        /*1250*/ 	.byte	0x04, 0x36
        /*1252*/ 	.short	(.L_424 - .L_423)
.L_423:
        /*1254*/ 	.word	0x00000008
.L_424:


//--------------------- .nv.info._ZN7cutlass13device_kernelIN5flash11enable_sm90INS1_16FlashAttnFwdSm90INS1_25CollectiveMainloopFwdSm90ILi2EN4cute5tupleIJNS5_1CILi1EEES8_S8_EEENS6_IJNS7_ILi64EEESA_SA_EEELi512ENS_10bfloat16_tEfNS_4arch4Sm90ELb0ELb1ELb1ELb1ELb0ELb0ELb1ELb0ELb0ELb1ELb1ELb0EEENS1_21CollectiveEpilogueFwdINS6_IJSA_NS7_ILi512EEESA_EEES9_SC_SE_Li256ELb1ELb1ELb1ELb0EEENS1_36VarlenDynamicPersistentTileSchedulerILi64ELi64ELi256ELi128ELb1ELb1ELb1ELb1ELb0ELb1EEEEEEEEEvNT_6ParamsE --------------------------
	.section	.nv.info._ZN7cutlass13device_kernelIN5flash11enable_sm90INS1_16FlashAttnFwdSm90INS1_25CollectiveMainloopFwdSm90ILi2EN4cute5tupleIJNS5_1CILi1EEES8_S8_EEENS6_IJNS7_ILi64EEESA_SA_EEELi512ENS_10bfloat16_tEfNS_4arch4Sm90ELb0ELb1ELb1ELb1ELb0ELb0ELb1ELb0ELb0ELb1ELb1ELb0EEENS1_21CollectiveEpilogueFwdINS6_IJSA_NS7_ILi512EEESA_EEES9_SC_SE_Li256ELb1ELb1ELb1ELb0EEENS1_36VarlenDynamicPersistentTileSchedulerILi64ELi64ELi256ELi128ELb1ELb1ELb1ELb1ELb0ELb1EEEEEEEEEvNT_6ParamsE,"",@"SHT_CUDA_INFO"
	.sectionflags	@""
	.align	4


	//----- nvinfo : EIATTR_CUDA_API_VERSION
	.align		4
        /*0000*/ 	.byte	0x04, 0x37
        /*0002*/ 	.short	(.L_426 - .L_425)
.L_425:
        /*0004*/ 	.word	0x00000082


	//----- nvinfo : EIATTR_KPARAM_INFO
	.align		4
.L_426:
        /*0008*/ 	.byte	0x04, 0x17
        /*000a*/ 	.short	(.L_428 - .L_427)
.L_427:
        /*000c*/ 	.word	0x00000000
        /*0010*/ 	.short	0x0000
        /*0012*/ 	.short	0x0070
        /*0014*/ 	.byte	0x00, 0xf0, 0x01, 0x2e


	//----- nvinfo : EIATTR_SPARSE_MMA_MASK
	.align		4
.L_428:
        /*0018*/ 	.byte	0x03, 0x50
        /*001a*/ 	.short	0x0000


	//----- nvinfo : EIATTR_MAXREG_COUNT
	.align		4
        /*001c*/ 	.byte	0x03, 0x1b
        /*001e*/ 	.short	0x00a8


	//----- nvinfo : EIATTR_NUM_BARRIERS
	.align		4
        /*0020*/ 	.byte	0x02, 0x4c
        /*0022*/ 	.byte	0x10
	.zero		1


	//----- nvinfo : EIATTR_EXTERNS
	.align		4
        /*0024*/ 	.byte	0x04, 0x0f
        /*0026*/ 	.short	(.L_430 - .L_429)


	//   ....[0]....
	.align		4
.L_429:
        /*0028*/ 	.word	index@(__assertfail)


	//----- nvinfo : EIATTR_ANNOTATIONS
	.align		4
.L_430:
        /*002c*/ 	.byte	0x04, 0x55
        /*002e*/ 	.short	(.L_432 - .L_431)


	//   ....[0]....
.L_431:
        /* <DEDUP_REMOVED lines=110> */


	//----- nvinfo : EIATTR_MERCURY_ISA_VERSION
	.align		4
.L_432:
        /*0700*/ 	.byte	0x03, 0x5f
        /*0702*/ 	.short	0x0101


	//----- nvinfo : EIATTR_UNUSED_LOAD_BYTE_OFFSET
	.align		4
        /*0704*/ 	.byte	0x04, 0x44
        /*0706*/ 	.short	(.L_434 - .L_433)


	//   ....[0]....
.L_433:
        /*0708*/ 	.word	0x00000b30
        /*070c*/ 	.word	0x0000fff0


	//   ....[1]....
        /*0710*/ 	.word	0x00027c20
        /*0714*/ 	.word	0x0000fff0


	//----- nvinfo : EIATTR_INT_WARP_WIDE_INSTR_OFFSETS
	.align		4
.L_434:
        /*0718*/ 	.byte	0x04, 0x31
        /*071a*/ 	.short	(.L_436 - .L_435)


	//   ....[0]....
.L_435:
        /*071c*/ 	.word	0x00000160


	//   ....[1]....
        /*0720*/ 	.word	0x00000200


	//   ....[2]....
        /*0724*/ 	.word	0x00000210


	//   ....[3]....
        /*0728*/ 	.word	0x00000280


	//   ....[4]....
        /*072c*/ 	.word	0x0002e8a0


	//   ....[5]....
        /*0730*/ 	.word	0x0002e900


	//   ....[6]....
        /*0734*/ 	.word	0x000342c0


	//   ....[7]....
        /*0738*/ 	.word	0x00034350


	//----- nvinfo : EIATTR_COOP_GROUP_MASK_REGIDS
	.align		4
.L_436:
        /*073c*/ 	.byte	0x04, 0x29
        /*073e*/ 	.short	(.L_438 - .L_437)


	//   ....[0]....
.L_437:
        /*0740*/ 	.word	0xffffffff


	//   ....[1]....
        /*0744*/ 	.word	0xffffffff


	//   ....[2]....
        /*0748*/ 	.word	0xffffffff


	//   ....[3]....
        /*074c*/ 	.word	0xffffffff


	//   ....[4]....
        /*0750*/ 	.word	0xffffffff


	//   ....[5]....
        /*0754*/ 	.word	0xffffffff


	//   ....[6]....
        /*0758*/ 	.word	0xffffffff


	//   ....[7]....
        /*075c*/ 	.word	0xffffffff


	//   ....[8]....
        /*0760*/ 	.word	0xffffffff


	//   ....[9]....
        /*0764*/ 	.word	0xffffffff


	//   ....[10]....
        /*0768*/ 	.word	0xffffffff


	//   ....[11]....
        /*076c*/ 	.word	0xffffffff


	//   ....[12]....
        /*0770*/ 	.word	0xffffffff


	//   ....[13]....
        /*0774*/ 	.word	0xffffffff


	//   ....[14]....
        /*0778*/ 	.word	0xffffffff


	//   ....[15]....
        /*077c*/ 	.word	0xffffffff


	//   ....[16]....
        /*0780*/ 	.word	0xffffffff


	//   ....[17]....
        /*0784*/ 	.word	0xffffffff


	//   ....[18]....
        /*0788*/ 	.word	0xffffffff


	//   ....[19]....
        /*078c*/ 	.word	0xffffffff


	//   ....[20]....
        /*0790*/ 	.word	0xffffffff


	//   ....[21]....
        /*0794*/ 	.word	0xffffffff


	//   ....[22]....
        /*0798*/ 	.word	0xffffffff


	//   ....[23]....
        /*079c*/ 	.word	0xffffffff


	//   ....[24]....
        /*07a0*/ 	.word	0xffffffff


	//   ....[25]....
        /*07a4*/ 	.word	0xffffffff


	//   ....[26]....
        /*07a8*/ 	.word	0xffffffff


	//   ....[27]....
        /*07ac*/ 	.word	0xffffffff


	//   ....[28]....
        /*07b0*/ 	.word	0xffffffff


	//   ....[29]....
        /*07b4*/ 	.word	0xffffffff


	//   ....[30]....
        /*07b8*/ 	.word	0xffffffff


	//   ....[31]....
        /*07bc*/ 	.word	0xffffffff


	//   ....[32]....
        /*07c0*/ 	.word	0xffffffff


	//   ....[33]....
        /*07c4*/ 	.word	0xffffffff


	//   ....[34]....
        /*07c8*/ 	.word	0xffffffff


	//   ....[35]....
        /*07cc*/ 	.word	0xffffffff


	//   ....[36]....
        /*07d0*/ 	.word	0xffffffff


	//   ....[37]....
        /*07d4*/ 	.word	0xffffffff


	//   ....[38]....
        /*07d8*/ 	.word	0xffffffff


	//   ....[39]....
        /*07dc*/ 	.word	0xffffffff


	//   ....[40]....
        /*07e0*/ 	.word	0xffffffff


	//   ....[41]....
        /*07e4*/ 	.word	0xffffffff


	//   ....[42]....
        /*07e8*/ 	.word	0xffffffff


	//   ....[43]....
        /*07ec*/ 	.word	0xffffffff


	//   ....[44]....
        /*07f0*/ 	.word	0xffffffff


	//   ....[45]....
        /*07f4*/ 	.word	0xffffffff


	//   ....[46]....
        /*07f8*/ 	.word	0xffffffff


	//   ....[47]....
        /*07fc*/ 	.word	0xffffffff


	//   ....[48]....
        /*0800*/ 	.word	0xffffffff


	//   ....[49]....
        /*0804*/ 	.word	0xffffffff


	//   ....[50]....
        /*0808*/ 	.word	0xffffffff


	//   ....[51]....
        /*080c*/ 	.word	0xffffffff


	//   ....[52]....
        /*0810*/ 	.word	0xffffffff


	//   ....[53]....
        /*0814*/ 	.word	0xffffffff


	//   ....[54]....
        /*0818*/ 	.word	0xffffffff


	//   ....[55]....
        /*081c*/ 	.word	0xffffffff


	//   ....[56]....
        /*0820*/ 	.word	0xffffffff


	//   ....[57]....
        /*0824*/ 	.word	0xffffffff


	//   ....[58]....
        /*0828*/ 	.word	0xffffffff


	//   ....[59]....
        /*082c*/ 	.word	0xffffffff


	//   ....[60]....
        /*0830*/ 	.word	0xffffffff


	//   ....[61]....
        /*0834*/ 	.word	0xffffffff


	//   ....[62]....
        /*0838*/ 	.word	0xffffffff


	//   ....[63]....
        /*083c*/ 	.word	0xffffffff


	//   ....[64]....
        /*0840*/ 	.word	0xffffffff


	//   ....[65]....
        /*0844*/ 	.word	0xffffffff


	//   ....[66]....
        /*0848*/ 	.word	0xffffffff


	//   ....[67]....
        /*084c*/ 	.word	0xffffffff


	//   ....[68]....
        /*0850*/ 	.word	0xffffffff


	//   ....[69]....
        /*0854*/ 	.word	0xffffffff


	//   ....[70]....
        /*0858*/ 	.word	0xffffffff


	//   ....[71]....
        /*085c*/ 	.word	0xffffffff


	//   ....[72]....
        /*0860*/ 	.word	0xffffffff


	//   ....[73]....
        /*0864*/ 	.word	0xffffffff


	//   ....[74]....
        /*0868*/ 	.word	0xffffffff


	//   ....[75]....
        /*086c*/ 	.word	0xffffffff


	//   ....[76]....
        /*0870*/ 	.word	0xffffffff


	//   ....[77]....
        /*0874*/ 	.word	0xffffffff


	//   ....[78]....
        /*0878*/ 	.word	0xffffffff


	//   ....[79]....
        /*087c*/ 	.word	0xffffffff


	//   ....[80]....
        /*0880*/ 	.word	0xffffffff


	//   ....[81]....
        /*0884*/ 	.word	0xffffffff


	//   ....[82]....
        /*0888*/ 	.word	0xffffffff


	//   ....[83]....
        /*088c*/ 	.word	0xffffffff


	//   ....[84]....
        /*0890*/ 	.word	0xffffffff


	//   ....[85]....
        /*0894*/ 	.word	0xffffffff


	//   ....[86]....
        /*0898*/ 	.word	0xffffffff


	//   ....[87]....
        /*089c*/ 	.word	0xffffffff


	//   ....[88]....
        /*08a0*/ 	.word	0xffffffff


	//   ....[89]....
        /*08a4*/ 	.word	0xffffffff


	//   ....[90]....
        /*08a8*/ 	.word	0xffffffff


	//   ....[91]....
        /*08ac*/ 	.word	0xffffffff


	//   ....[92]....
        /*08b0*/ 	.word	0xffffffff


	//   ....[93]....
        /*08b4*/ 	.word	0xffffffff


	//   ....[94]....
        /*08b8*/ 	.word	0xffffffff


	//   ....[95]....
        /*08bc*/ 	.word	0xffffffff


	//   ....[96]....
        /*08c0*/ 	.word	0xffffffff


	//   ....[97]....
        /*08c4*/ 	.word	0xffffffff


	//   ....[98]....
        /*08c8*/ 	.word	0xffffffff


	//   ....[99]....
        /*08cc*/ 	.word	0xffffffff


	//   ....[100]....
        /*08d0*/ 	.word	0xffffffff


	//   ....[101]....
        /*08d4*/ 	.word	0xffffffff


	//   ....[102]....
        /*08d8*/ 	.word	0xffffffff


	//   ....[103]....
        /*08dc*/ 	.word	0xffffffff


	//   ....[104]....
        /*08e0*/ 	.word	0xffffffff


	//   ....[105]....
        /*08e4*/ 	.word	0x0500000f


	//   ....[106]....
        /*08e8*/ 	.word	0x0500000f


	//   ....[107]....
        /*08ec*/ 	.word	0x0500000f


	//   ....[108]....
        /*08f0*/ 	.word	0x0500000f


	//   ....[109]....
        /*08f4*/ 	.word	0x0500000f


	//   ....[110]....
        /*08f8*/ 	.word	0x0500000f


	//   ....[111]....
        /*08fc*/ 	.word	0x0500000f


	//   ....[112]....
        /*0900*/ 	.word	0x0500000f


	//   ....[113]....
        /*0904*/ 	.word	0x0500000f


	//   ....[114]....
        /*0908*/ 	.word	0x0500000f


	//   ....[115]....
        /*090c*/ 	.word	0x0500000f


	//   ....[116]....
        /*0910*/ 	.word	0x0500000f


	//   ....[117]....
        /*0914*/ 	.word	0x0500000f


	//   ....[118]....
        /*0918*/ 	.word	0x0500000f


	//   ....[119]....
        /*091c*/ 	.word	0x0500000f


	//   ....[120]....
        /*0920*/ 	.word	0x0500000f


	//   ....[121]....
        /*0924*/ 	.word	0x0500000f


	//   ....[122]....
        /*0928*/ 	.word	0x0500000f


	//   ....[123]....
        /*092c*/ 	.word	0x0500000f


	//   ....[124]....
        /*0930*/ 	.word	0x0500000f


	//   ....[125]....
        /*0934*/ 	.word	0x0500000f


	//   ....[126]....
        /*0938*/ 	.word	0x0500000f


	//   ....[127]....
        /*093c*/ 	.word	0x0500000f


	//   ....[128]....
        /*0940*/ 	.word	0x0500000f


	//   ....[129]....
        /*0944*/ 	.word	0x0500000f


	//   ....[130]....
        /*0948*/ 	.word	0x0500000f


	//   ....[131]....
        /*094c*/ 	.word	0x0500000f


	//   ....[132]....
        /*0950*/ 	.word	0x0500000f


	//   ....[133]....
        /*0954*/ 	.word	0x0500000f


	//   ....[134]....
        /*0958*/ 	.word	0x0500000f


	//   ....[135]....
        /*095c*/ 	.word	0x0500000f


	//   ....[136]....
        /*0960*/ 	.word	0x0500000f


	//   ....[137]....
        /*0964*/ 	.word	0x0500000f


	//   ....[138]....
        /*0968*/ 	.word	0x0500000f


	//   ....[139]....
        /*096c*/ 	.word	0x0500000f


	//   ....[140]....
        /*0970*/ 	.word	0x0500000f


	//   ....[141]....
        /*0974*/ 	.word	0xffffffff


	//   ....[142]....
        /*0978*/ 	.word	0xffffffff


	//   ....[143]....
        /*097c*/ 	.word	0xffffffff


	//   ....[144]....
        /*0980*/ 	.word	0xffffffff


	//   ....[145]....
        /*0984*/ 	.word	0xffffffff


	//   ....[146]....
        /*0988*/ 	.word	0xffffffff


	//   ....[147]....
        /*098c*/ 	.word	0xffffffff


	//   ....[148]....
        /*0990*/ 	.word	0xffffffff


	//----- nvinfo : EIATTR_COOP_GROUP_INSTR_OFFSETS
	.align		4
.L_438:
        /*0994*/ 	.byte	0x04, 0x28
        /*0996*/ 	.short	(.L_440 - .L_439)


	//   ....[0]....
.L_439:
        /*0998*/ 	.word	0x00000070


	//   ....[1]....
        /*099c*/ 	.word	0x00000170


	//   ....[2]....
        /*09a0*/ 	.word	0x00000220


	//   ....[3]....
        /*09a4*/ 	.word	0x000003c0


	//   ....[4]....
        /*09a8*/ 	.word	0x00000520


	//   ....[5]....
        /*09ac*/ 	.word	0x00000640


	//   ....[6]....
        /*09b0*/ 	.word	0x000007a0


	//   ....[7]....
        /*09b4*/ 	.word	0x00002b30


	//   ....[8]....
        /*09b8*/ 	.word	0x0000aae0


	//   ....[9]....
        /*09bc*/ 	.word	0x0000cb70


	//   ....[10]....
        /*09c0*/ 	.word	0x0000dec0


	//   ....[11]....
        /*09c4*/ 	.word	0x0000e360


	//   ....[12]....
        /*09c8*/ 	.word	0x0000ee10


	//   ....[13]....
        /*09cc*/ 	.word	0x0000f1f0


	//   ....[14]....
        /*09d0*/ 	.word	0x0000f500


	//   ....[15]....
        /*09d4*/ 	.word	0x0000f520


	//   ....[16]....
        /*09d8*/ 	.word	0x00012230


	//   ....[17]....
        /*09dc*/ 	.word	0x00013cc0


	//   ....[18]....
        /*09e0*/ 	.word	0x00014fc0


	//   ....[19]....
        /*09e4*/ 	.word	0x00015070


	//   ....[20]....
        /*09e8*/ 	.word	0x00015220


	//   ....[21]....
        /*09ec*/ 	.word	0x00015240


	//   ....[22]....
        /*09f0*/ 	.word	0x0001bfa0


	//   ....[23]....
        /*09f4*/ 	.word	0x0001d4d0


	//   ....[24]....
        /*09f8*/ 	.word	0x0001e6b0


	//   ....[25]....
        /*09fc*/ 	.word	0x0001eb90


	//   ....[26]....
        /*0a00*/ 	.word	0x0001f6b0


	//   ....[27]....
        /*0a04*/ 	.word	0x0001f740


	//   ....[28]....
        /*0a08*/ 	.word	0x0001f830


	//   ....[29]....
        /*0a0c*/ 	.word	0x0001f850


	//   ....[30]....
        /*0a10*/ 	.word	0x00026630


	//   ....[31]....
        /*0a14*/ 	.word	0x00026760


	//   ....[32]....
        /*0a18*/ 	.word	0x00026780


	//   ....[33]....
        /*0a1c*/ 	.word	0x000267c0


	//   ....[34]....
        /*0a20*/ 	.word	0x000267e0


	//   ....[35]....
        /*0a24*/ 	.word	0x00028b60


	//   ....[36]....
        /*0a28*/ 	.word	0x00028fd0


	//   ....[37]....
        /*0a2c*/ 	.word	0x00028fe0


	//   ....[38]....
        /*0a30*/ 	.word	0x00028ff0


	//   ....[39]....
        /*0a34*/ 	.word	0x00029000


	//   ....[40]....
        /*0a38*/ 	.word	0x00029c20


	//   ....[41]....
        /*0a3c*/ 	.word	0x00029c50


	//   ....[42]....
        /*0a40*/ 	.word	0x00029e90


	//   ....[43]....
        /*0a44*/ 	.word	0x00029eb0


	//   ....[44]....
        /*0a48*/ 	.word	0x0002a550


	//   ....[45]....
        /*0a4c*/ 	.word	0x0002a560


	//   ....[46]....
        /*0a50*/ 	.word	0x0002afb0


	//   ....[47]....
        /*0a54*/ 	.word	0x0002afd0


	//   ....[48]....
        /*0a58*/ 	.word	0x0002c4e0


	//   ....[49]....
        /*0a5c*/ 	.word	0x0002c520


	//   ....[50]....
        /*0a60*/ 	.word	0x0002c760


	//   ....[51]....
        /*0a64*/ 	.word	0x0002c780


	//   ....[52]....
        /*0a68*/ 	.word	0x0002ca40


	//   ....[53]....
        /*0a6c*/ 	.word	0x0002cc50


	//   ....[54]....
        /*0a70*/ 	.word	0x0002cc80


	//   ....[55]....
        /*0a74*/ 	.word	0x0002ccb0


	//   ....[56]....
        /*0a78*/ 	.word	0x0002cce0


	//   ....[57]....
        /*0a7c*/ 	.word	0x0002cd10


	//   ....[58]....
        /*0a80*/ 	.word	0x0002cd40


	//   ....[59]....
        /*0a84*/ 	.word	0x0002cee0


	//   ....[60]....
        /*0a88*/ 	.word	0x0002cf10


	//   ....[61]....
        /*0a8c*/ 	.word	0x0002cf40


	//   ....[62]....
        /*0a90*/ 	.word	0x0002cf70


	//   ....[63]....
        /*0a94*/ 	.word	0x0002cfa0


	//   ....[64]....
        /*0a98*/ 	.word	0x0002cfd0


	//   ....[65]....
        /*0a9c*/ 	.word	0x0002d070


	//   ....[66]....
        /*0aa0*/ 	.word	0x0002d0a0


	//   ....[67]....
        /*0aa4*/ 	.word	0x0002d0b0


	//   ....[68]....
        /*0aa8*/ 	.word	0x0002d0e0


	//   ....[69]....
        /*0aac*/ 	.word	0x0002ee70


	//   ....[70]....
        /*0ab0*/ 	.word	0x0002f920


	//   ....[71]....
        /*0ab4*/ 	.word	0x0002f930


	//   ....[72]....
        /*0ab8*/ 	.word	0x0002f960


	//   ....[73]....
        /*0abc*/ 	.word	0x0002fa40


	//   ....[74]....
        /*0ac0*/ 	.word	0x0002fa70


	//   ....[75]....
        /*0ac4*/ 	.word	0x0002fad0


	//   ....[76]....
        /*0ac8*/ 	.word	0x0002fae0


	//   ....[77]....
        /*0acc*/ 	.word	0x0002fb50


	//   ....[78]....
        /*0ad0*/ 	.word	0x00030490


	//   ....[79]....
        /*0ad4*/ 	.word	0x00030570


	//   ....[80]....
        /*0ad8*/ 	.word	0x000305a0


	//   ....[81]....
        /*0adc*/ 	.word	0x000306d0


	//   ....[82]....
        /*0ae0*/ 	.word	0x00030840


	//   ....[83]....
        /*0ae4*/ 	.word	0x00030850


	//   ....[84]....
        /*0ae8*/ 	.word	0x000309b0


	//   ....[85]....
        /*0aec*/ 	.word	0x000309c0


	//   ....[86]....
        /*0af0*/ 	.word	0x000345e0


	//   ....[87]....
        /*0af4*/ 	.word	0x000345f0


	//   ....[88]....
        /*0af8*/ 	.word	0x00034640


	//   ....[89]....
        /*0afc*/ 	.word	0x00034680


	//   ....[90]....
        /*0b00*/ 	.word	0x000346b0


	//   ....[91]....
        /*0b04*/ 	.word	0x000346e0


	//   ....[92]....
        /*0b08*/ 	.word	0x00034710


	//   ....[93]....
        /*0b0c*/ 	.word	0x00034740


	//   ....[94]....
        /*0b10*/ 	.word	0x00034900


	//   ....[95]....
        /*0b14*/ 	.word	0x00034930


	//   ....[96]....
        /*0b18*/ 	.word	0x00034960


	//   ....[97]....
        /*0b1c*/ 	.word	0x00034990


	//   ....[98]....
        /*0b20*/ 	.word	0x000349c0


	//   ....[99]....
        /*0b24*/ 	.word	0x000349f0


	//   ....[100]....
        /*0b28*/ 	.word	0x00034ac0


	//   ....[101]....
        /*0b2c*/ 	.word	0x00034ae0


	//   ....[102]....
        /*0b30*/ 	.word	0x00034af0


	//   ....[103]....
        /*0b34*/ 	.word	0x00034b70


	//   ....[104]....
        /*0b38*/ 	.word	0x000356b0


	//   ....[105]....
        /*0b3c*/ 	.word	0x00035c20


	//   ....[106]....
        /*0b40*/ 	.word	0x00035db0


	//   ....[107]....
        /*0b44*/ 	.word	0x00035e10


	//   ....[108]....
        /*0b48*/ 	.word	0x00035e70


	//   ....[109]....
        /*0b4c*/ 	.word	0x00035ec0


	//   ....[110]....
        /*0b50*/ 	.word	0x00036020


	//   ....[111]....
        /*0b54*/ 	.word	0x000360c0


	//   ....[112]....
        /*0b58*/ 	.word	0x00036170


	//   ....[113]....
        /*0b5c*/ 	.word	0x00036250


	//   ....[114]....
        /*0b60*/ 	.word	0x00036410


	//   ....[115]....
        /*0b64*/ 	.word	0x000364f0


	//   ....[116]....
        /*0b68*/ 	.word	0x00036780


	//   ....[117]....
        /*0b6c*/ 	.word	0x00036880


	//   ....[118]....
        /*0b70*/ 	.word	0x00036a60


	//   ....[119]....
        /*0b74*/ 	.word	0x00036b20


	//   ....[120]....
        /*0b78*/ 	.word	0x00036d30


	//   ....[121]....
        /*0b7c*/ 	.word	0x00036d80


	//   ....[122]....
        /*0b80*/ 	.word	0x000370b0


	//   ....[123]....
        /*0b84*/ 	.word	0x00037150


	//   ....[124]....
        /*0b88*/ 	.word	0x000372e0


	//   ....[125]....
        /*0b8c*/ 	.word	0x00037360


	//   ....[126]....
        /*0b90*/ 	.word	0x000373e0


	//   ....[127]....
        /*0b94*/ 	.word	0x00037460


	//   ....[128]....
        /*0b98*/ 	.word	0x000374e0


	//   ....[129]....
        /*0b9c*/ 	.word	0x00037570


	//   ....[130]....
        /*0ba0*/ 	.word	0x00037610


	//   ....[131]....
        /*0ba4*/ 	.word	0x000376c0


	//   ....[132]....
        /*0ba8*/ 	.word	0x00037740


	//   ....[133]....
        /*0bac*/ 	.word	0x000377c0


	//   ....[134]....
        /*0bb0*/ 	.word	0x00037840


	//   ....[135]....
        /*0bb4*/ 	.word	0x000378d0


	//   ....[136]....
        /*0bb8*/ 	.word	0x00037950


	//   ....[137]....
        /*0bbc*/ 	.word	0x00037a00


	//   ....[138]....
        /*0bc0*/ 	.word	0x00037a50


	//   ....[139]....
        /*0bc4*/ 	.word	0x00037b10


	//   ....[140]....
        /*0bc8*/ 	.word	0x00037c40


	//   ....[141]....
        /*0bcc*/ 	.word	0x00039c40


	//   ....[142]....
        /*0bd0*/ 	.word	0x0003b430


	//   ....[143]....
        /*0bd4*/ 	.word	0x0003be50


	//   ....[144]....
        /*0bd8*/ 	.word	0x0003c750


	//   ....[145]....
        /*0bdc*/ 	.word	0x0003c790


	//   ....[146]....
        /*0be0*/ 	.word	0x0003c800


	//   ....[147]....
        /*0be4*/ 	.word	0x0003c820


	//   ....[148]....
        /*0be8*/ 	.word	0x00049940


	//----- nvinfo : EIATTR_REG_RECONFIG
	.align		4
.L_440:
        /*0bec*/ 	.byte	0x01, 0x54
	.zero		2


	//----- nvinfo : EIATTR_SYSCALL_OFFSETS
	.align		4
        /*0bf0*/ 	.byte	0x04, 0x46
        /*0bf2*/ 	.short	(.L_442 - .L_441)


	//   ....[0]....
.L_441:
        /*0bf4*/ 	.word	0x0000b070


	//   ....[1]....
        /*0bf8*/ 	.word	0x0002eaa0


	//   ....[2]....
        /*0bfc*/ 	.word	0x0002ebf0


	//   ....[3]....
        /*0c00*/ 	.word	0x0002ece0


	//   ....[4]....
        /*0c04*/ 	.word	0x0002f520


	//   ....[5]....
        /*0c08*/ 	.word	0x0002fe60


	//----- nvinfo : EIATTR_MBARRIER_INSTR_OFFSETS
	.align		4
.L_442:
        /*0c0c*/ 	.byte	0x04, 0x39
        /*0c0e*/ 	.short	(.L_444 - .L_443)


	//   ....[0]....
.L_443:
        /*0c10*/ 	.word	0x000002a0
        /*0c14*/ 	.word	0x000000ff
        /*0c18*/ 	.word	0x00038800
        /*0c1c*/ 	.short	0x0100
        /*0c1e*/ 	.byte	0x08
	.zero		1


	//   ....[1]....
        /*0c20*/ 	.word	0x000002b0
        /*0c24*/ 	.word	0x000000ff
        /*0c28*/ 	.word	0x00038810
        /*0c2c*/ 	.short	0x0100
        /*0c2e*/ 	.byte	0x08
	.zero		1


	//   ....[2]....
        /*0c30*/ 	.word	0x000002c0
        /*0c34*/ 	.word	0x000000ff
        /*0c38*/ 	.word	0x00038820
        /*0c3c*/ 	.short	0x0100
        /*0c3e*/ 	.byte	0x08
	.zero		1


	//   ....[3]....
        /*0c40*/ 	.word	0x00000370
        /*0c44*/ 	.word	0x000000ff
        /*0c48*/ 	.word	0x00038830
        /*0c4c*/ 	.short	0x0100
        /*0c4e*/ 	.byte	0x06
	.zero		1


	//   ....[4]....
        /*0c50*/ 	.word	0x00000380
        /*0c54*/ 	.word	0x000000ff
        /*0c58*/ 	.word	0x00038840
        /*0c5c*/ 	.short	0x0100
        /*0c5e*/ 	.byte	0x06
	.zero		1


	//   ....[5]....
        /*0c60*/ 	.word	0x00000390
        /*0c64*/ 	.word	0x000000ff
        /*0c68*/ 	.word	0x00038838
        /*0c6c*/ 	.short	0x0100
        /*0c6e*/ 	.byte	0x06
	.zero		1


	//   ....[6]....
        /*0c70*/ 	.word	0x000003a0
        /*0c74*/ 	.word	0x000000ff
        /*0c78*/ 	.word	0x00038848
        /*0c7c*/ 	.short	0x0100
        /*0c7e*/ 	.byte	0x06
	.zero		1


	//   ....[7]....
        /*0c80*/ 	.word	0x000004d0
        /*0c84*/ 	.word	0x000000ff
        /*0c88*/ 	.word	0x00038850
        /*0c8c*/ 	.short	0x0100
        /*0c8e*/ 	.byte	0x08
	.zero		1


	//   ....[8]....
        /*0c90*/ 	.word	0x000004e0
        /*0c94*/ 	.word	0x000000ff
        /*0c98*/ 	.word	0x00038860
        /*0c9c*/ 	.short	0x0100
        /*0c9e*/ 	.byte	0x08
	.zero		1


	//   ....[9]....
        /*0ca0*/ 	.word	0x000004f0
        /*0ca4*/ 	.word	0x000000ff
        /*0ca8*/ 	.word	0x00038858
        /*0cac*/ 	.short	0x0100
        /*0cae*/ 	.byte	0x08
	.zero		1


	//   ....[10]....
        /*0cb0*/ 	.word	0x00000500
        /*0cb4*/ 	.word	0x000000ff
        /*0cb8*/ 	.word	0x00038868
        /*0cbc*/ 	.short	0x0100
        /*0cbe*/ 	.byte	0x08
	.zero		1


	//   ....[11]....
        /*0cc0*/ 	.word	0x000005f0
        /*0cc4*/ 	.word	0x000000ff
        /*0cc8*/ 	.word	0x00038870
        /*0ccc*/ 	.short	0x0100
        /*0cce*/ 	.byte	0x06
	.zero		1


	//   ....[12]....
        /*0cd0*/ 	.word	0x00000600
        /*0cd4*/ 	.word	0x000000ff
        /*0cd8*/ 	.word	0x00038880
        /*0cdc*/ 	.short	0x0100
        /*0cde*/ 	.byte	0x06
	.zero		1


	//   ....[13]....
        /*0ce0*/ 	.word	0x00000610
        /*0ce4*/ 	.word	0x000000ff
        /*0ce8*/ 	.word	0x00038878
        /*0cec*/ 	.short	0x0100
        /*0cee*/ 	.byte	0x06
	.zero		1


	//   ....[14]....
        /*0cf0*/ 	.word	0x00000620
        /*0cf4*/ 	.word	0x000000ff
        /*0cf8*/ 	.word	0x00038888
        /*0cfc*/ 	.short	0x0100
        /*0cfe*/ 	.byte	0x06
	.zero		1


	//   ....[15]....
        /*0d00*/ 	.word	0x00000750
        /*0d04*/ 	.word	0x000000ff
        /*0d08*/ 	.word	0x00038890
        /*0d0c*/ 	.short	0x0100
        /*0d0e*/ 	.byte	0x08
	.zero		1


	//   ....[16]....
        /*0d10*/ 	.word	0x00000760
        /*0d14*/ 	.word	0x000000ff
        /*0d18*/ 	.word	0x000388a0
        /*0d1c*/ 	.short	0x0100
        /*0d1e*/ 	.byte	0x08
	.zero		1


	//   ....[17]....
        /*0d20*/ 	.word	0x00000770
        /*0d24*/ 	.word	0x000000ff
        /*0d28*/ 	.word	0x00038898
        /*0d2c*/ 	.short	0x0100
        /*0d2e*/ 	.byte	0x08
	.zero		1


	//   ....[18]....
        /*0d30*/ 	.word	0x00000780
        /*0d34*/ 	.word	0x000000ff
        /*0d38*/ 	.word	0x000388a8
        /*0d3c*/ 	.short	0x0100
        /*0d3e*/ 	.byte	0x08
	.zero		1


	//   ....[19]....
        /*0d40*/ 	.word	0x000008c0
        /*0d44*/ 	.word	0x000000ff
        /*0d48*/ 	.word	0x000388b0
        /*0d4c*/ 	.short	0x0100
        /*0d4e*/ 	.byte	0x08
	.zero		1


	//   ....[20]....
        /*0d50*/ 	.word	0x000008d0
        /*0d54*/ 	.word	0x000000ff
        /*0d58*/ 	.word	0x000388c0
        /*0d5c*/ 	.short	0x0100
        /*0d5e*/ 	.byte	0x08
	.zero		1


	//   ....[21]....
        /*0d60*/ 	.word	0x000008e0
        /*0d64*/ 	.word	0x000000ff
        /*0d68*/ 	.word	0x000388b8
        /*0d6c*/ 	.short	0x0100
        /*0d6e*/ 	.byte	0x08
	.zero		1


	//   ....[22]....
        /*0d70*/ 	.word	0x000008f0
        /*0d74*/ 	.word	0x000000ff
        /*0d78*/ 	.word	0x000388c8
        /*0d7c*/ 	.short	0x0100
        /*0d7e*/ 	.byte	0x08
	.zero		1


	//   ....[23]....
        /*0d80*/ 	.word	0x00005070
        /*0d84*/ 	.word	0x00000000
        /*0d88*/ 	.word	0x00000000
        /*0d8c*/ 	.short	0x0101
        /*0d8e*/ 	.byte	0x3f
	.zero		1


	//   ....[24]....
        /*0d90*/ 	.word	0x00008e40
        /*0d94*/ 	.word	0x00000000
        /*0d98*/ 	.word	0x00000000
        /*0d9c*/ 	.short	0x0101
        /*0d9e*/ 	.byte	0x3f
	.zero		1


	//   ....[25]....
        /*0da0*/ 	.word	0x0000b5b0
        /*0da4*/ 	.word	0x000000ff
        /*0da8*/ 	.word	0x00038800
        /*0dac*/ 	.short	0x010a
        /*0dae*/ 	.byte	0x2f
	.zero		1


	//   ....[26]....
        /*0db0*/ 	.word	0x0000ba10
        /*0db4*/ 	.word	0x00000014
        /*0db8*/ 	.word	0x00000000
        /*0dbc*/ 	.short	0x010a
        /*0dbe*/ 	.byte	0x3f
	.zero		1


	//   ....[27]....
        /*0dc0*/ 	.word	0x0000ba70
        /*0dc4*/ 	.word	0x00000014
        /*0dc8*/ 	.word	0x00000000
        /*0dcc*/ 	.short	0x010a
        /*0dce*/ 	.byte	0x3f
	.zero		1


	//   ....[28]....
        /*0dd0*/ 	.word	0x0000be20
        /*0dd4*/ 	.word	0x000000ff
        /*0dd8*/ 	.word	0x00038810
        /*0ddc*/ 	.short	0x010a
        /*0dde*/ 	.byte	0x2f
	.zero		1


	//   ....[29]....
        /*0de0*/ 	.word	0x0000bf20
        /*0de4*/ 	.word	0x0000000c
        /*0de8*/ 	.word	0x00000000
        /*0dec*/ 	.short	0x010a
        /*0dee*/ 	.byte	0x3f
	.zero		1


	//   ....[30]....
        /*0df0*/ 	.word	0x0000bf80
        /*0df4*/ 	.word	0x0000000c
        /*0df8*/ 	.word	0x00000000
        /*0dfc*/ 	.short	0x010a
        /*0dfe*/ 	.byte	0x3f
	.zero		1


	//   ....[31]....
        /*0e00*/ 	.word	0x0000dac0
        /*0e04*/ 	.word	0x00000003
        /*0e08*/ 	.word	0x00000000
        /*0e0c*/ 	.short	0x0101
        /*0e0e*/ 	.byte	0x3f
	.zero		1


	//   ....[32]....
        /*0e10*/ 	.word	0x000122a0
        /*0e14*/ 	.word	0x00000000
        /*0e18*/ 	.word	0x00000000
        /*0e1c*/ 	.short	0x0101
        /*0e1e*/ 	.byte	0x3f
	.zero		1


	//   ....[33]....
        /*0e20*/ 	.word	0x00012a00
        /*0e24*/ 	.word	0x00000009
        /*0e28*/ 	.word	0x00000000
        /*0e2c*/ 	.short	0x010a
        /*0e2e*/ 	.byte	0x3f
	.zero		1


	//   ....[34]....
        /*0e30*/ 	.word	0x00012b00
        /*0e34*/ 	.word	0x00000005
        /*0e38*/ 	.word	0x00000000
        /*0e3c*/ 	.short	0x010a
        /*0e3e*/ 	.byte	0x3f
	.zero		1


	//   ....[35]....
        /*0e40*/ 	.word	0x00012f20
        /*0e44*/ 	.word	0x00000014
        /*0e48*/ 	.word	0x00000000
        /*0e4c*/ 	.short	0x010a
        /*0e4e*/ 	.byte	0x3f
	.zero		1


	//   ....[36]....
        /*0e50*/ 	.word	0x00013020
        /*0e54*/ 	.word	0x00000008
        /*0e58*/ 	.word	0x00000000
        /*0e5c*/ 	.short	0x010a
        /*0e5e*/ 	.byte	0x3f
	.zero		1


	//   ....[37]....
        /*0e60*/ 	.word	0x00014b30
        /*0e64*/ 	.word	0x0000003c
        /*0e68*/ 	.word	0x00000000
        /*0e6c*/ 	.short	0x0101
        /*0e6e*/ 	.byte	0x3f
	.zero		1


	//   ....[38]....
        /*0e70*/ 	.word	0x0001c020
        /*0e74*/ 	.word	0x00000006
        /*0e78*/ 	.word	0x00000000
        /*0e7c*/ 	.short	0x0101
        /*0e7e*/ 	.byte	0x3f
	.zero		1


	//   ....[39]....
        /*0e80*/ 	.word	0x0001c200
        /*0e84*/ 	.word	0x00000007
        /*0e88*/ 	.word	0x00000000
        /*0e8c*/ 	.short	0x010a
        /*0e8e*/ 	.byte	0x3f
	.zero		1


	//   ....[40]....
        /*0e90*/ 	.word	0x0001c300
        /*0e94*/ 	.word	0x00000006
        /*0e98*/ 	.word	0x00000000
        /*0e9c*/ 	.short	0x010a
        /*0e9e*/ 	.byte	0x3f
	.zero		1


	//   ....[41]....
        /*0ea0*/ 	.word	0x0001c720
        /*0ea4*/ 	.word	0x0000000e
        /*0ea8*/ 	.word	0x00000000
        /*0eac*/ 	.short	0x010a
        /*0eae*/ 	.byte	0x3f
	.zero		1


	//   ....[42]....
        /*0eb0*/ 	.word	0x0001c820
        /*0eb4*/ 	.word	0x00000005
        /*0eb8*/ 	.word	0x00000000
        /*0ebc*/ 	.short	0x010a
        /*0ebe*/ 	.byte	0x3f
	.zero		1


	//   ....[43]....
        /*0ec0*/ 	.word	0x0001e330
        /*0ec4*/ 	.word	0x0000003c
        /*0ec8*/ 	.word	0x00000000
        /*0ecc*/ 	.short	0x0101
        /*0ece*/ 	.byte	0x3f
	.zero		1


	//   ....[44]....
        /*0ed0*/ 	.word	0x000266b0
        /*0ed4*/ 	.word	0x00000003
        /*0ed8*/ 	.word	0x00000000
        /*0edc*/ 	.short	0x0101
        /*0ede*/ 	.byte	0x3f
	.zero		1


	//   ....[45]....
        /*0ee0*/ 	.word	0x00029c40
        /*0ee4*/ 	.word	0x000000ff
        /*0ee8*/ 	.word	0x00000000
        /*0eec*/ 	.short	0x0101
        /*0eee*/ 	.byte	0x04
	.zero		1


	//   ....[46]....
        /*0ef0*/ 	.word	0x0002a390
        /*0ef4*/ 	.word	0x000000ff
        /*0ef8*/ 	.word	0x00000000
        /*0efc*/ 	.short	0x0101
        /*0efe*/ 	.byte	0x04
	.zero		1


	//   ....[47]....
        /*0f00*/ 	.word	0x0002f0d0
        /*0f04*/ 	.word	0x00000000
        /*0f08*/ 	.word	0x00038840
        /*0f0c*/ 	.short	0x010a
        /*0f0e*/ 	.byte	0x3f
	.zero		1


	//   ....[48]....
        /*0f10*/ 	.word	0x0002fc10
        /*0f14*/ 	.word	0x00000012
        /*0f18*/ 	.word	0x00038800
        /*0f1c*/ 	.short	0x0107
        /*0f1e*/ 	.byte	0x3f
	.zero		1


	//   ....[49]....
        /*0f20*/ 	.word	0x0002fcb0
        /*0f24*/ 	.word	0x00000012
        /*0f28*/ 	.word	0x00038800
        /*0f2c*/ 	.short	0x0101
        /*0f2e*/ 	.byte	0x3f
	.zero		1


	//   ....[50]....
        /*0f30*/ 	.word	0x00030bd0
        /*0f34*/ 	.word	0x00000012
        /*0f38*/ 	.word	0x00038810
        /*0f3c*/ 	.short	0x0107
        /*0f3e*/ 	.byte	0x3f
	.zero		1


	//   ....[51]....
        /*0f40*/ 	.word	0x00030cd0
        /*0f44*/ 	.word	0x00000012
        /*0f48*/ 	.word	0x00038810
        /*0f4c*/ 	.short	0x0101
        /*0f4e*/ 	.byte	0x3f
	.zero		1


	//   ....[52]....
        /*0f50*/ 	.word	0x00030cf0
        /*0f54*/ 	.word	0x00000012
        /*0f58*/ 	.word	0x00038820
        /*0f5c*/ 	.short	0x010a
        /*0f5e*/ 	.byte	0x3f
	.zero		1


	//   ....[53]....
        /*0f60*/ 	.word	0x00030dd0
        /*0f64*/ 	.word	0x00000000
        /*0f68*/ 	.word	0x00038860
        /*0f6c*/ 	.short	0x010a
        /*0f6e*/ 	.byte	0x3f
	.zero		1


	//   ....[54]....
        /*0f70*/ 	.word	0x00031ae0
        /*0f74*/ 	.word	0x00000003
        /*0f78*/ 	.word	0x00038840
        /*0f7c*/ 	.short	0x010a
        /*0f7e*/ 	.byte	0x3f
	.zero		1


	//   ....[55]....
        /*0f80*/ 	.word	0x00031d20
        /*0f84*/ 	.word	0x00000003
        /*0f88*/ 	.word	0x00038860
        /*0f8c*/ 	.short	0x010a
        /*0f8e*/ 	.byte	0x3f
	.zero		1


	//   ....[56]....
        /*0f90*/ 	.word	0x000328f0
        /*0f94*/ 	.word	0x00000004
        /*0f98*/ 	.word	0x00038840
        /*0f9c*/ 	.short	0x010a
        /*0f9e*/ 	.byte	0x3f
	.zero		1


	//   ....[57]....
        /*0fa0*/ 	.word	0x00032b20
        /*0fa4*/ 	.word	0x00000004
        /*0fa8*/ 	.word	0x00038860
        /*0fac*/ 	.short	0x010a
        /*0fae*/ 	.byte	0x3f
	.zero		1


	//   ....[58]....
        /*0fb0*/ 	.word	0x00033680
        /*0fb4*/ 	.word	0x00000004
        /*0fb8*/ 	.word	0x00038840
        /*0fbc*/ 	.short	0x010a
        /*0fbe*/ 	.byte	0x3f
	.zero		1


	//   ....[59]....
        /*0fc0*/ 	.word	0x000338c0
        /*0fc4*/ 	.word	0x00000004
        /*0fc8*/ 	.word	0x00038860
        /*0fcc*/ 	.short	0x010a
        /*0fce*/ 	.byte	0x3f
	.zero		1


	//   ....[60]....
        /*0fd0*/ 	.word	0x00035630
        /*0fd4*/ 	.word	0x00000009
        /*0fd8*/ 	.word	0x00038820
        /*0fdc*/ 	.short	0x010a
        /*0fde*/ 	.byte	0x3f
	.zero		1


	//   ....[61]....
        /*0fe0*/ 	.word	0x000357a0
        /*0fe4*/ 	.word	0x00000005
        /*0fe8*/ 	.word	0x00000000
        /*0fec*/ 	.short	0x010a
        /*0fee*/ 	.byte	0x3f
	.zero		1


	//   ....[62]....
        /*0ff0*/ 	.word	0x00035820
        /*0ff4*/ 	.word	0x00000007
        /*0ff8*/ 	.word	0x00000000
        /*0ffc*/ 	.short	0x010a
        /*0ffe*/ 	.byte	0x3f
	.zero		1


	//   ....[63]....
        /*1000*/ 	.word	0x00035860
        /*1004*/ 	.word	0x00000005
        /*1008*/ 	.word	0x00000000
        /*100c*/ 	.short	0x010a
        /*100e*/ 	.byte	0x3f
	.zero		1


	//   ....[64]....
        /*1010*/ 	.word	0x00035890
        /*1014*/ 	.word	0x00000003
        /*1018*/ 	.word	0x00000000
        /*101c*/ 	.short	0x010a
        /*101e*/ 	.byte	0x3f
	.zero		1


	//   ....[65]....
        /*1020*/ 	.word	0x00035900
        /*1024*/ 	.word	0x00000003
        /*1028*/ 	.word	0x00038800
        /*102c*/ 	.short	0x010a
        /*102e*/ 	.byte	0x3f
	.zero		1


	//   ....[66]....
        /*1030*/ 	.word	0x00035950
        /*1034*/ 	.word	0x00000014
        /*1038*/ 	.word	0x00000000
        /*103c*/ 	.short	0x010a
        /*103e*/ 	.byte	0x3f
	.zero		1


	//   ....[67]....
        /*1040*/ 	.word	0x000359b0
        /*1044*/ 	.word	0x0000000c
        /*1048*/ 	.word	0x00038810
        /*104c*/ 	.short	0x010a
        /*104e*/ 	.byte	0x3f
	.zero		1


	//   ....[68]....
        /*1050*/ 	.word	0x00035a00
        /*1054*/ 	.word	0x0000000c
        /*1058*/ 	.word	0x00000000
        /*105c*/ 	.short	0x010a
        /*105e*/ 	.byte	0x3f
	.zero		1


	//   ....[69]....
        /*1060*/ 	.word	0x00035a50
        /*1064*/ 	.word	0x00000005
        /*1068*/ 	.word	0x00000000
        /*106c*/ 	.short	0x010a
        /*106e*/ 	.byte	0x3f
	.zero		1


	//   ....[70]....
        /*1070*/ 	.word	0x00035aa0
        /*1074*/ 	.word	0x00000008
        /*1078*/ 	.word	0x00000000
        /*107c*/ 	.short	0x010a
        /*107e*/ 	.byte	0x3f
	.zero		1


	//   ....[71]....
        /*1080*/ 	.word	0x00035af0
        /*1084*/ 	.word	0x00000006
        /*1088*/ 	.word	0x00000000
        /*108c*/ 	.short	0x010a
        /*108e*/ 	.byte	0x3f
	.zero		1


	//   ....[72]....
        /*1090*/ 	.word	0x00035b40
        /*1094*/ 	.word	0x00000005
        /*1098*/ 	.word	0x00000000
        /*109c*/ 	.short	0x010a
        /*109e*/ 	.byte	0x3f
	.zero		1


	//   ....[73]....
        /*10a0*/ 	.word	0x00035ce0
        /*10a4*/ 	.word	0x00000000
        /*10a8*/ 	.word	0x00038840
        /*10ac*/ 	.short	0x010a
        /*10ae*/ 	.byte	0x3f
	.zero		1


	//   ....[74]....
        /*10b0*/ 	.word	0x00036dc0
        /*10b4*/ 	.word	0x00000012
        /*10b8*/ 	.word	0x00038820
        /*10bc*/ 	.short	0x010a
        /*10be*/ 	.byte	0x3f
	.zero		1


	//   ....[75]....
        /*10c0*/ 	.word	0x00036e10
        /*10c4*/ 	.word	0x00000000
        /*10c8*/ 	.word	0x00038860
        /*10cc*/ 	.short	0x010a
        /*10ce*/ 	.byte	0x3f
	.zero		1


	//   ....[76]....
        /*10d0*/ 	.word	0x00036e60
        /*10d4*/ 	.word	0x00000003
        /*10d8*/ 	.word	0x00038840
        /*10dc*/ 	.short	0x010a
        /*10de*/ 	.byte	0x3f
	.zero		1


	//   ....[77]....
        /*10e0*/ 	.word	0x00036eb0
        /*10e4*/ 	.word	0x00000003
        /*10e8*/ 	.word	0x00038860
        /*10ec*/ 	.short	0x010a
        /*10ee*/ 	.byte	0x3f
	.zero		1


	//   ....[78]....
        /*10f0*/ 	.word	0x00036f00
        /*10f4*/ 	.word	0x00000004
        /*10f8*/ 	.word	0x00038840
        /*10fc*/ 	.short	0x010a
        /*10fe*/ 	.byte	0x3f
	.zero		1


	//   ....[79]....
        /*1100*/ 	.word	0x00036f50
        /*1104*/ 	.word	0x00000004
        /*1108*/ 	.word	0x00038860
        /*110c*/ 	.short	0x010a
        /*110e*/ 	.byte	0x3f
	.zero		1


	//   ....[80]....
        /*1110*/ 	.word	0x00036fa0
        /*1114*/ 	.word	0x00000004
        /*1118*/ 	.word	0x00038840
        /*111c*/ 	.short	0x010a
        /*111e*/ 	.byte	0x3f
	.zero		1


	//   ....[81]....
        /*1120*/ 	.word	0x00036ff0
        /*1124*/ 	.word	0x00000004
        /*1128*/ 	.word	0x00038860
        /*112c*/ 	.short	0x010a
        /*112e*/ 	.byte	0x3f
	.zero		1


	//   ....[82]....
        /*1130*/ 	.word	0x00037b60
        /*1134*/ 	.word	0x00000009
        /*1138*/ 	.word	0x00038820
        /*113c*/ 	.short	0x010a
        /*113e*/ 	.byte	0x3f
	.zero		1


	//   ....[83]....
        /*1140*/ 	.word	0x00037d00
        /*1144*/ 	.word	0x00000005
        /*1148*/ 	.word	0x00000000
        /*114c*/ 	.short	0x010a
        /*114e*/ 	.byte	0x3f
	.zero		1


	//   ....[84]....
        /*1150*/ 	.word	0x00037d50
        /*1154*/ 	.word	0x00000007
        /*1158*/ 	.word	0x00000000
        /*115c*/ 	.short	0x010a
        /*115e*/ 	.byte	0x3f
	.zero		1


	//   ....[85]....
        /*1160*/ 	.word	0x00037da0
        /*1164*/ 	.word	0x00000005
        /*1168*/ 	.word	0x00000000
        /*116c*/ 	.short	0x010a
        /*116e*/ 	.byte	0x3f
	.zero		1


	//   ....[86]....
        /*1170*/ 	.word	0x00038160
        /*1174*/ 	.word	0x0000001a
        /*1178*/ 	.word	0x00000000
        /*117c*/ 	.short	0x010a
        /*117e*/ 	.byte	0x3f
	.zero		1


	//   ....[87]....
        /*1180*/ 	.word	0x000382a0
        /*1184*/ 	.word	0x00000009
        /*1188*/ 	.word	0x00000000
        /*118c*/ 	.short	0x010a
        /*118e*/ 	.byte	0x3f
	.zero		1


	//   ....[88]....
        /*1190*/ 	.word	0x00038900
        /*1194*/ 	.word	0x0000003a
        /*1198*/ 	.word	0x00000000
        /*119c*/ 	.short	0x010a
        /*119e*/ 	.byte	0x3f
	.zero		1


	//   ....[89]....
        /*11a0*/ 	.word	0x00038a40
        /*11a4*/ 	.word	0x00000038
        /*11a8*/ 	.word	0x00000000
        /*11ac*/ 	.short	0x010a
        /*11ae*/ 	.byte	0x3f
	.zero		1


	//   ....[90]....
        /*11b0*/ 	.word	0x0003ae60
        /*11b4*/ 	.word	0x00000038
        /*11b8*/ 	.word	0x00000000
        /*11bc*/ 	.short	0x0101
        /*11be*/ 	.byte	0x3f
	.zero		1


	//   ....[91]....
        /*11c0*/ 	.word	0x00049a20
        /*11c4*/ 	.word	0x00000004
        /*11c8*/ 	.word	0x00000000
        /*11cc*/ 	.short	0x0101
        /*11ce*/ 	.byte	0x3f
	.zero		1


	//   ....[92]....
        /*11d0*/ 	.word	0x00049a60
        /*11d4*/ 	.word	0x00000009
        /*11d8*/ 	.word	0x00000000
        /*11dc*/ 	.short	0x010a
        /*11de*/ 	.byte	0x3f
	.zero		1


	//   ....[93]....
        /*11e0*/ 	.word	0x00049ab0
        /*11e4*/ 	.word	0x00000038
        /*11e8*/ 	.word	0x00000000
        /*11ec*/ 	.short	0x010a
        /*11ee*/ 	.byte	0x3f
	.zero		1


	//----- nvinfo : EIATTR_NUM_MBARRIERS
	.align		4
.L_444:
        /*11f0*/ 	.byte	0x03, 0x38
        /*11f2*/ 	.short	0x0017


	//----- nvinfo : EIATTR_EXIT_INSTR_OFFSETS
	.align		4
        /*11f4*/ 	.byte	0x04, 0x1c
        /*11f6*/ 	.short	(.L_446 - .L_445)


	//   ....[0]....
.L_445:
        /*11f8*/ 	.word	0x00000b60


	//   ....[1]....
        /*11fc*/ 	.word	0x0002c9e0


	//   ....[2]....
        /*1200*/ 	.word	0x000358e0


	//----- nvinfo : EIATTR_MAX_THREADS
	.align		4
.L_446:
        /*1204*/ 	.byte	0x04, 0x05
        /*1206*/ 	.short	(.L_448 - .L_447)
.L_447:
        /*1208*/ 	.word	0x00000180
        /*120c*/ 	.word	0x00000001
        /*1210*/ 	.word	0x00000001


	//----- nvinfo : EIATTR_CRS_STACK_SIZE
	.align		4
.L_448:
        /*1214*/ 	.byte	0x04, 0x1e
        /*1216*/ 	.short	(.L_450 - .L_449)
.L_449:
        /*1218*/ 	.word	0x00000000


	//----- nvinfo : EIATTR_CBANK_PARAM_SIZE
	.align		4
.L_450:
        /*121c*/ 	.byte	0x03, 0x19
        /*121e*/ 	.short	0x0bf0


	//----- nvinfo : EIATTR_PARAM_CBANK
	.align		4
        /*1220*/ 	.byte	0x04, 0x0a
        /*1222*/ 	.short	(.L_452 - .L_451)
	.align		4
.L_451:
        /*1224*/ 	.word	index@(.nv.constant0._ZN7cutlass13device_kernelIN5flash11enable_sm90INS1_16FlashAttnFwdSm90INS1_25CollectiveMainloopFwdSm90ILi2EN4cute5tupleIJNS5_1CILi1EEES8_S8_EEENS6_IJNS7_ILi64EEESA_SA_EEELi512ENS_10bfloat16_tEfNS_4arch4Sm90ELb0ELb1ELb1ELb1ELb0ELb0ELb1ELb0ELb0ELb1ELb1ELb0EEENS1_21CollectiveEpilogueFwdINS6_IJSA_NS7_ILi512EEESA_EEES9_SC_SE_Li256ELb1ELb1ELb1ELb0EEENS1_36VarlenDynamicPersistentTileSchedulerILi64ELi64ELi256ELi128ELb1ELb1ELb1ELb1ELb0ELb1EEEEEEEEEvNT_6ParamsE)
        /*1228*/ 	.short	0x0210
        /*122a*/ 	.short	0x0bf0


	//----- nvinfo : EIATTR_SW_WAR
	.align		4
.L_452:
        /*122c*/ 	.byte	0x04, 0x36
        /*122e*/ 	.short	(.L_454 - .L_453)
.L_453:
        /*1230*/ 	.word	0x00000008
.L_454:


//--------------------- .nv.info._ZN7cutlass13device_kernelIN5flash11enable_sm90INS1_16FlashAttnFwdSm90INS1_25CollectiveMainloopFwdSm90ILi2EN4cute5tupleIJNS5_1CILi1EEES8_S8_EEENS6_IJNS7_ILi64EEESA_SA_EEELi512ENS_10bfloat16_tEfNS_4arch4Sm90ELb0ELb1ELb1ELb1ELb0ELb1ELb1ELb0ELb0ELb1ELb1ELb0EEENS1_21CollectiveEpilogueFwdINS6_IJSA_NS7_ILi512EEESA_EEES9_SC_SE_Li256ELb1ELb1ELb1ELb0EEENS1_36VarlenDynamicPersistentTileSchedulerILi64ELi64ELi256ELi128ELb1ELb1ELb1ELb1ELb0ELb1EEEEEEEEEvNT_6ParamsE --------------------------
	.section	.nv.info._ZN7cutlass13device_kernelIN5flash11enable_sm90INS1_16FlashAttnFwdSm90INS1_25CollectiveMainloopFwdSm90ILi2EN4cute5tupleIJNS5_1CILi1EEES8_S8_EEENS6_IJNS7_ILi64EEESA_SA_EEELi512ENS_10bfloat16_tEfNS_4arch4Sm90ELb0ELb1ELb1ELb1ELb0ELb1ELb1ELb0ELb0ELb1ELb1ELb0EEENS1_21CollectiveEpilogueFwdINS6_IJSA_NS7_ILi512EEESA_EEES9_SC_SE_Li256ELb1ELb1ELb1ELb0EEENS1_36VarlenDynamicPersistentTileSchedulerILi64ELi64ELi256ELi128ELb1ELb1ELb1ELb1ELb0ELb1EEEEEEEEEvNT_6ParamsE,"",@"SHT_CUDA_INFO"
	.sectionflags	@""
	.align	4


	//----- nvinfo : EIATTR_CUDA_API_VERSION
	.align		4
        /*0000*/ 	.byte	0x04, 0x37
        /*0002*/ 	.short	(.L_456 - .L_455)
.L_455:
        /*0004*/ 	.word	0x00000082


	//----- nvinfo : EIATTR_KPARAM_INFO
	.align		4
.L_456:
        /*0008*/ 	.byte	0x04, 0x17
        /*000a*/ 	.short	(.L_458 - .L_457)
.L_457:
        /*000c*/ 	.word	0x00000000
        /*0010*/ 	.short	0x0000
        /*0012*/ 	.short	0x0070
        /*0014*/ 	.byte	0x00, 0xf0, 0x01, 0x2e


	//----- nvinfo : EIATTR_SPARSE_MMA_MASK
	.align		4
.L_458:
        /*0018*/ 	.byte	0x03, 0x50
        /*001a*/ 	.short	0x0000


	//----- nvinfo : EIATTR_MAXREG_COUNT
	.align		4
        /*001c*/ 	.byte	0x03, 0x1b
        /*001e*/ 	.short	0x00a8


	//----- nvinfo : EIATTR_NUM_BARRIERS
	.align		4
        /*0020*/ 	.byte	0x02, 0x4c
        /*0022*/ 	.byte	0x10
	.zero		1


	//----- nvinfo : EIATTR_EXTERNS
	.align		4
        /*0024*/ 	.byte	0x04, 0x0f
        /*0026*/ 	.short	(.L_460 - .L_459)


	//   ....[0]....
	.align		4
.L_459:
        /*0028*/ 	.word	index@(__assertfail)


	//----- nvinfo : EIATTR_ANNOTATIONS
	.align		4
.L_460:
        /*002c*/ 	.byte	0x04, 0x55
        /*002e*/ 	.short	(.L_462 - .L_461)


	//   ....[0]....
.L_461:
        /* <DEDUP_REMOVED lines=145> */


	//----- nvinfo : EIATTR_MERCURY_ISA_VERSION
	.align		4
.L_462:
        /*0928*/ 	.byte	0x03, 0x5f
        /*092a*/ 	.short	0x0101


	//----- nvinfo : EIATTR_UNUSED_LOAD_BYTE_OFFSET
	.align		4
        /*092c*/ 	.byte	0x04, 0x44
        /*092e*/ 	.short	(.L_464 - .L_463)


	//   ....[0]....
.L_463:
        /*0930*/ 	.word	0x00000b60
        /*0934*/ 	.word	0x0000fff0


	//   ....[1]....
        /*0938*/ 	.word	0x000321e0
        /*093c*/ 	.word	0x0000fff0


	//----- nvinfo : EIATTR_INT_WARP_WIDE_INSTR_OFFSETS
	.align		4
.L_464:
        /*0940*/ 	.byte	0x04, 0x31
        /*0942*/ 	.short	(.L_466 - .L_465)


	//   ....[0]....
.L_465:
        /*0944*/ 	.word	0x000001d0


	//   ....[1]....
        /*0948*/ 	.word	0x00000270


	//   ....[2]....
        /*094c*/ 	.word	0x00000280


	//   ....[3]....
        /*0950*/ 	.word	0x000002f0


	//   ....[4]....
        /*0954*/ 	.word	0x0003af80


	//   ....[5]....
        /*0958*/ 	.word	0x0003afe0


	//   ....[6]....
        /*095c*/ 	.word	0x000409a0


	//   ....[7]....
        /*0960*/ 	.word	0x00040a00


	//----- nvinfo : EIATTR_COOP_GROUP_MASK_REGIDS
	.align		4
.L_466:
        /*0964*/ 	.byte	0x04, 0x29
        /*0966*/ 	.short	(.L_468 - .L_467)


	//   ....[0]....
.L_467:
        /*0968*/ 	.word	0xffffffff


	//   ....[1]....
        /*096c*/ 	.word	0xffffffff


	//   ....[2]....
        /*0970*/ 	.word	0xffffffff


	//   ....[3]....
        /*0974*/ 	.word	0xffffffff


	//   ....[4]....
        /*0978*/ 	.word	0xffffffff


	//   ....[5]....
        /*097c*/ 	.word	0xffffffff


	//   ....[6]....
        /*0980*/ 	.word	0xffffffff


	//   ....[7]....
        /*0984*/ 	.word	0xffffffff


	//   ....[8]....
        /*0988*/ 	.word	0xffffffff


	//   ....[9]....
        /*098c*/ 	.word	0xffffffff


	//   ....[10]....
        /*0990*/ 	.word	0xffffffff


	//   ....[11]....
        /*0994*/ 	.word	0xffffffff


	//   ....[12]....
        /*0998*/ 	.word	0xffffffff


	//   ....[13]....
        /*099c*/ 	.word	0xffffffff


	//   ....[14]....
        /*09a0*/ 	.word	0xffffffff


	//   ....[15]....
        /*09a4*/ 	.word	0xffffffff


	//   ....[16]....
        /*09a8*/ 	.word	0xffffffff


	//   ....[17]....
        /*09ac*/ 	.word	0xffffffff


	//   ....[18]....
        /*09b0*/ 	.word	0xffffffff


	//   ....[19]....
        /*09b4*/ 	.word	0xffffffff


	//   ....[20]....
        /*09b8*/ 	.word	0xffffffff


	//   ....[21]....
        /*09bc*/ 	.word	0xffffffff


	//   ....[22]....
        /*09c0*/ 	.word	0xffffffff


	//   ....[23]....
        /*09c4*/ 	.word	0xffffffff


	//   ....[24]....
        /*09c8*/ 	.word	0xffffffff


	//   ....[25]....
        /*09cc*/ 	.word	0xffffffff


	//   ....[26]....
        /*09d0*/ 	.word	0xffffffff


	//   ....[27]....
        /*09d4*/ 	.word	0xffffffff


	//   ....[28]....
        /*09d8*/ 	.word	0xffffffff


	//   ....[29]....
        /*09dc*/ 	.word	0xffffffff


	//   ....[30]....
        /*09e0*/ 	.word	0xffffffff


	//   ....[31]....
        /*09e4*/ 	.word	0xffffffff


	//   ....[32]....
        /*09e8*/ 	.word	0xffffffff


	//   ....[33]....
        /*09ec*/ 	.word	0xffffffff


	//   ....[34]....
        /*09f0*/ 	.word	0xffffffff


	//   ....[35]....
        /*09f4*/ 	.word	0xffffffff


	//   ....[36]....
        /*09f8*/ 	.word	0xffffffff


	//   ....[37]....
        /*09fc*/ 	.word	0xffffffff


	//   ....[38]....
        /*0a00*/ 	.word	0xffffffff


	//   ....[39]....
        /*0a04*/ 	.word	0xffffffff


	//   ....[40]....
        /*0a08*/ 	.word	0xffffffff


	//   ....[41]....
        /*0a0c*/ 	.word	0xffffffff


	//   ....[42]....
        /*0a10*/ 	.word	0xffffffff


	//   ....[43]....
        /*0a14*/ 	.word	0xffffffff


	//   ....[44]....
        /*0a18*/ 	.word	0xffffffff


	//   ....[45]....
        /*0a1c*/ 	.word	0xffffffff


	//   ....[46]....
        /*0a20*/ 	.word	0xffffffff


	//   ....[47]....
        /*0a24*/ 	.word	0xffffffff


	//   ....[48]....
        /*0a28*/ 	.word	0xffffffff


	//   ....[49]....
        /*0a2c*/ 	.word	0xffffffff


	//   ....[50]....
        /*0a30*/ 	.word	0xffffffff


	//   ....[51]....
        /*0a34*/ 	.word	0xffffffff


	//   ....[52]....
        /*0a38*/ 	.word	0xffffffff


	//   ....[53]....
        /*0a3c*/ 	.word	0xffffffff


	//   ....[54]....
        /*0a40*/ 	.word	0xffffffff


	//   ....[55]....
        /*0a44*/ 	.word	0xffffffff


	//   ....[56]....
        /*0a48*/ 	.word	0xffffffff


	//   ....[57]....
        /*0a4c*/ 	.word	0xffffffff


	//   ....[58]....
        /*0a50*/ 	.word	0xffffffff


	//   ....[59]....
        /*0a54*/ 	.word	0xffffffff


	//   ....[60]....
        /*0a58*/ 	.word	0xffffffff


	//   ....[61]....
        /*0a5c*/ 	.word	0xffffffff


	//   ....[62]....
        /*0a60*/ 	.word	0xffffffff


	//   ....[63]....
        /*0a64*/ 	.word	0xffffffff


	//   ....[64]....
        /*0a68*/ 	.word	0xffffffff


	//   ....[65]....
        /*0a6c*/ 	.word	0xffffffff


	//   ....[66]....
        /*0a70*/ 	.word	0xffffffff


	//   ....[67]....
        /*0a74*/ 	.word	0xffffffff


	//   ....[68]....
        /*0a78*/ 	.word	0xffffffff


	//   ....[69]....
        /*0a7c*/ 	.word	0xffffffff


	//   ....[70]....
        /*0a80*/ 	.word	0xffffffff


	//   ....[71]....
        /*0a84*/ 	.word	0xffffffff


	//   ....[72]....
        /*0a88*/ 	.word	0xffffffff


	//   ....[73]....
        /*0a8c*/ 	.word	0xffffffff


	//   ....[74]....
        /*0a90*/ 	.word	0xffffffff


	//   ....[75]....
        /*0a94*/ 	.word	0xffffffff


	//   ....[76]....
        /*0a98*/ 	.word	0xffffffff


	//   ....[77]....
        /*0a9c*/ 	.word	0xffffffff


	//   ....[78]....
        /*0aa0*/ 	.word	0xffffffff


	//   ....[79]....
        /*0aa4*/ 	.word	0xffffffff


	//   ....[80]....
        /*0aa8*/ 	.word	0xffffffff


	//   ....[81]....
        /*0aac*/ 	.word	0xffffffff


	//   ....[82]....
        /*0ab0*/ 	.word	0xffffffff


	//   ....[83]....
        /*0ab4*/ 	.word	0xffffffff


	//   ....[84]....
        /*0ab8*/ 	.word	0xffffffff


	//   ....[85]....
        /*0abc*/ 	.word	0xffffffff


	//   ....[86]....
        /*0ac0*/ 	.word	0xffffffff


	//   ....[87]....
        /*0ac4*/ 	.word	0xffffffff


	//   ....[88]....
        /*0ac8*/ 	.word	0xffffffff


	//   ....[89]....
        /*0acc*/ 	.word	0xffffffff


	//   ....[90]....
        /*0ad0*/ 	.word	0xffffffff


	//   ....[91]....
        /*0ad4*/ 	.word	0xffffffff


	//   ....[92]....
        /*0ad8*/ 	.word	0xffffffff


	//   ....[93]....
        /*0adc*/ 	.word	0xffffffff


	//   ....[94]....
        /*0ae0*/ 	.word	0xffffffff


	//   ....[95]....
        /*0ae4*/ 	.word	0xffffffff


	//   ....[96]....
        /*0ae8*/ 	.word	0xffffffff


	//   ....[97]....
        /*0aec*/ 	.word	0xffffffff


	//   ....[98]....
        /*0af0*/ 	.word	0xffffffff


	//   ....[99]....
        /*0af4*/ 	.word	0xffffffff


	//   ....[100]....
        /*0af8*/ 	.word	0xffffffff


	//   ....[101]....
        /*0afc*/ 	.word	0xffffffff


	//   ....[102]....
        /*0b00*/ 	.word	0xffffffff


	//   ....[103]....
        /*0b04*/ 	.word	0xffffffff


	//   ....[104]....
        /*0b08*/ 	.word	0xffffffff


	//   ....[105]....
        /*0b0c*/ 	.word	0xffffffff


	//   ....[106]....
        /*0b10*/ 	.word	0xffffffff


	//   ....[107]....
        /*0b14*/ 	.word	0xffffffff


	//   ....[108]....
        /*0b18*/ 	.word	0xffffffff


	//   ....[109]....
        /*0b1c*/ 	.word	0xffffffff


	//   ....[110]....
        /*0b20*/ 	.word	0xffffffff


	//   ....[111]....
        /*0b24*/ 	.word	0xffffffff


	//   ....[112]....
        /*0b28*/ 	.word	0xffffffff


	//   ....[113]....
        /*0b2c*/ 	.word	0xffffffff


	//   ....[114]....
        /*0b30*/ 	.word	0xffffffff


	//   ....[115]....
        /*0b34*/ 	.word	0xffffffff


	//   ....[116]....
        /*0b38*/ 	.word	0xffffffff


	//   ....[117]....
        /*0b3c*/ 	.word	0xffffffff


	//   ....[118]....
        /*0b40*/ 	.word	0xffffffff


	//   ....[119]....
        /*0b44*/ 	.word	0xffffffff


	//   ....[120]....
        /*0b48*/ 	.word	0xffffffff


	//   ....[121]....
        /*0b4c*/ 	.word	0xffffffff


	//   ....[122]....
        /*0b50*/ 	.word	0x0500000f


	//   ....[123]....
        /*0b54*/ 	.word	0x0500000f


	//   ....[124]....
        /*0b58*/ 	.word	0x0500000f


	//   ....[125]....
        /*0b5c*/ 	.word	0x0500000f


	//   ....[126]....
        /*0b60*/ 	.word	0x0500000f


	//   ....[127]....
        /*0b64*/ 	.word	0x0500000f


	//   ....[128]....
        /*0b68*/ 	.word	0x0500000f


	//   ....[129]....
        /*0b6c*/ 	.word	0x0500000f


	//   ....[130]....
        /*0b70*/ 	.word	0x0500000f


	//   ....[131]....
        /*0b74*/ 	.word	0x0500000f


	//   ....[132]....
        /*0b78*/ 	.word	0x0500000f


	//   ....[133]....
        /*0b7c*/ 	.word	0x0500000f


	//   ....[134]....
        /*0b80*/ 	.word	0x0500000f


	//   ....[135]....
        /*0b84*/ 	.word	0x0500000f


	//   ....[136]....
        /*0b88*/ 	.word	0x0500000f


	//   ....[137]....
        /*0b8c*/ 	.word	0x0500000f


	//   ....[138]....
        /*0b90*/ 	.word	0x0500000f


	//   ....[139]....
        /*0b94*/ 	.word	0x0500000f


	//   ....[140]....
        /*0b98*/ 	.word	0x0500000f


	//   ....[141]....
        /*0b9c*/ 	.word	0x0500000f


	//   ....[142]....
        /*0ba0*/ 	.word	0x0500000f


	//   ....[143]....
        /*0ba4*/ 	.word	0x0500000f


	//   ....[144]....
        /*0ba8*/ 	.word	0x0500000f


	//   ....[145]....
        /*0bac*/ 	.word	0x0500000f


	//   ....[146]....
        /*0bb0*/ 	.word	0x0500000f


	//   ....[147]....
        /*0bb4*/ 	.word	0x0500000f


	//   ....[148]....
        /*0bb8*/ 	.word	0x0500000f


	//   ....[149]....
        /*0bbc*/ 	.word	0x0500000f


	//   ....[150]....
        /*0bc0*/ 	.word	0x0500000f


	//   ....[151]....
        /*0bc4*/ 	.word	0x0500000f


	//   ....[152]....
        /*0bc8*/ 	.word	0x0500000f


	//   ....[153]....
        /*0bcc*/ 	.word	0x0500000f


	//   ....[154]....
        /*0bd0*/ 	.word	0x0500000f


	//   ....[155]....
        /*0bd4*/ 	.word	0x0500000f


	//   ....[156]....
        /*0bd8*/ 	.word	0x0500000f


	//   ....[157]....
        /*0bdc*/ 	.word	0x0500000f


	//   ....[158]....
        /*0be0*/ 	.word	0x0500000f


	//   ....[159]....
        /*0be4*/ 	.word	0x0500000f


	//   ....[160]....
        /*0be8*/ 	.word	0x0500000f


	//   ....[161]....
        /*0bec*/ 	.word	0x0500000f


	//   ....[162]....
        /*0bf0*/ 	.word	0x0500000f


	//   ....[163]....
        /*0bf4*/ 	.word	0x0500000f


	//   ....[164]....
        /*0bf8*/ 	.word	0x0500000f


	//   ....[165]....
        /*0bfc*/ 	.word	0x0500000f


	//   ....[166]....
        /*0c00*/ 	.word	0x0500000f


	//   ....[167]....
        /*0c04*/ 	.word	0x0500000f


	//   ....[168]....
        /*0c08*/ 	.word	0x0500000f


	//   ....[169]....
        /*0c0c*/ 	.word	0x0500000f


	//   ....[170]....
        /*0c10*/ 	.word	0x0500000f


	//   ....[171]....
        /*0c14*/ 	.word	0x0500000f


	//   ....[172]....
        /*0c18*/ 	.word	0x0500000f


	//   ....[173]....
        /*0c1c*/ 	.word	0x0500000f


	//   ....[174]....
        /*0c20*/ 	.word	0x0500000f


	//   ....[175]....
        /*0c24*/ 	.word	0xffffffff


	//   ....[176]....
        /*0c28*/ 	.word	0xffffffff


	//   ....[177]....
        /*0c2c*/ 	.word	0xffffffff


	//   ....[178]....
        /*0c30*/ 	.word	0xffffffff


	//   ....[179]....
        /*0c34*/ 	.word	0xffffffff


	//   ....[180]....
        /*0c38*/ 	.word	0xffffffff


	//   ....[181]....
        /*0c3c*/ 	.word	0xffffffff


	//   ....[182]....
        /*0c40*/ 	.word	0xffffffff


	//----- nvinfo : EIATTR_COOP_GROUP_INSTR_OFFSETS
	.align		4
.L_468:
        /*0c44*/ 	.byte	0x04, 0x28
        /*0c46*/ 	.short	(.L_470 - .L_469)


	//   ....[0]....
.L_469:
        /*0c48*/ 	.word	0x000000b0


	//   ....[1]....
        /*0c4c*/ 	.word	0x000001e0


	//   ....[2]....
        /*0c50*/ 	.word	0x00000290


	//   ....[3]....
        /*0c54*/ 	.word	0x00000430


	//   ....[4]....
        /*0c58*/ 	.word	0x00000590


	//   ....[5]....
        /*0c5c*/ 	.word	0x000006b0


	//   ....[6]....
        /*0c60*/ 	.word	0x00000810


	//   ....[7]....
        /*0c64*/ 	.word	0x000061b0


	//   ....[8]....
        /*0c68*/ 	.word	0x0000e090


	//   ....[9]....
        /*0c6c*/ 	.word	0x0000f1d0


	//   ....[10]....
        /*0c70*/ 	.word	0x0000f1e0


	//   ....[11]....
        /*0c74*/ 	.word	0x0000f1f0


	//   ....[12]....
        /*0c78*/ 	.word	0x0000f200


	//   ....[13]....
        /*0c7c*/ 	.word	0x0000f530


	//   ....[14]....
        /*0c80*/ 	.word	0x0000f540


	//   ....[15]....
        /*0c84*/ 	.word	0x0000f550


	//   ....[16]....
        /*0c88*/ 	.word	0x0000f560


	//   ....[17]....
        /*0c8c*/ 	.word	0x00010880


	//   ....[18]....
        /*0c90*/ 	.word	0x00010890


	//   ....[19]....
        /*0c94*/ 	.word	0x000108a0


	//   ....[20]....
        /*0c98*/ 	.word	0x000108b0


	//   ....[21]....
        /*0c9c*/ 	.word	0x00010af0


	//   ....[22]....
        /*0ca0*/ 	.word	0x00010b00


	//   ....[23]....
        /*0ca4*/ 	.word	0x00010b10


	//   ....[24]....
        /*0ca8*/ 	.word	0x00010b20


	//   ....[25]....
        /*0cac*/ 	.word	0x000136a0


	//   ....[26]....
        /*0cb0*/ 	.word	0x00014910


	//   ....[27]....
        /*0cb4*/ 	.word	0x00015180


	//   ....[28]....
        /*0cb8*/ 	.word	0x000158e0


	//   ....[29]....
        /*0cbc*/ 	.word	0x00015970


	//   ....[30]....
        /*0cc0*/ 	.word	0x00015a50


	//   ....[31]....
        /*0cc4*/ 	.word	0x00015a70


	//   ....[32]....
        /*0cc8*/ 	.word	0x0001c890


	//   ....[33]....
        /*0ccc*/ 	.word	0x0001e090


	//   ....[34]....
        /*0cd0*/ 	.word	0x0001f3a0


	//   ....[35]....
        /*0cd4*/ 	.word	0x0001f450


	//   ....[36]....
        /*0cd8*/ 	.word	0x0001f600


	//   ....[37]....
        /*0cdc*/ 	.word	0x0001f620


	//   ....[38]....
        /*0ce0*/ 	.word	0x000263c0


	//   ....[39]....
        /*0ce4*/ 	.word	0x000278f0


	//   ....[40]....
        /*0ce8*/ 	.word	0x00028b80


	//   ....[41]....
        /*0cec*/ 	.word	0x00029470


	//   ....[42]....
        /*0cf0*/ 	.word	0x00029b30


	//   ....[43]....
        /*0cf4*/ 	.word	0x00029bc0


	//   ....[44]....
        /*0cf8*/ 	.word	0x00029ca0


	//   ....[45]....
        /*0cfc*/ 	.word	0x00029cc0


	//   ....[46]....
        /*0d00*/ 	.word	0x00030be0


	//   ....[47]....
        /*0d04*/ 	.word	0x00030d20


	//   ....[48]....
        /*0d08*/ 	.word	0x00030d40


	//   ....[49]....
        /*0d0c*/ 	.word	0x00030d80


	//   ....[50]....
        /*0d10*/ 	.word	0x00030da0


	//   ....[51]....
        /*0d14*/ 	.word	0x00033090


	//   ....[52]....
        /*0d18*/ 	.word	0x000334b0


	//   ....[53]....
        /*0d1c*/ 	.word	0x000334c0


	//   ....[54]....
        /*0d20*/ 	.word	0x000334e0


	//   ....[55]....
        /*0d24*/ 	.word	0x000334f0


	//   ....[56]....
        /*0d28*/ 	.word	0x000340a0


	//   ....[57]....
        /*0d2c*/ 	.word	0x000340c0


	//   ....[58]....
        /*0d30*/ 	.word	0x000342f0


	//   ....[59]....
        /*0d34*/ 	.word	0x00034310


	//   ....[60]....
        /*0d38*/ 	.word	0x00034a40


	//   ....[61]....
        /*0d3c*/ 	.word	0x00034a60


	//   ....[62]....
        /*0d40*/ 	.word	0x000354c0


	//   ....[63]....
        /*0d44*/ 	.word	0x000354e0


	//   ....[64]....
        /*0d48*/ 	.word	0x00036910


	//   ....[65]....
        /*0d4c*/ 	.word	0x00036920


	//   ....[66]....
        /*0d50*/ 	.word	0x00036b50


	//   ....[67]....
        /*0d54*/ 	.word	0x00036b70


	//   ....[68]....
        /*0d58*/ 	.word	0x00036e20


	//   ....[69]....
        /*0d5c*/ 	.word	0x00037030


	//   ....[70]....
        /*0d60*/ 	.word	0x00037060


	//   ....[71]....
        /*0d64*/ 	.word	0x00037090


	//   ....[72]....
        /*0d68*/ 	.word	0x000370c0


	//   ....[73]....
        /*0d6c*/ 	.word	0x000370f0


	//   ....[74]....
        /*0d70*/ 	.word	0x00037120


	//   ....[75]....
        /*0d74*/ 	.word	0x000372c0


	//   ....[76]....
        /*0d78*/ 	.word	0x000372f0


	//   ....[77]....
        /*0d7c*/ 	.word	0x00037320


	//   ....[78]....
        /*0d80*/ 	.word	0x00037350


	//   ....[79]....
        /*0d84*/ 	.word	0x00037380


	//   ....[80]....
        /*0d88*/ 	.word	0x000373b0


	//   ....[81]....
        /*0d8c*/ 	.word	0x00037450


	//   ....[82]....
        /*0d90*/ 	.word	0x00037480


	//   ....[83]....
        /*0d94*/ 	.word	0x00037490


	//   ....[84]....
        /*0d98*/ 	.word	0x000374c0


	//   ....[85]....
        /*0d9c*/ 	.word	0x00038dd0


	//   ....[86]....
        /*0da0*/ 	.word	0x0003b550


	//   ....[87]....
        /*0da4*/ 	.word	0x0003c000


	//   ....[88]....
        /*0da8*/ 	.word	0x0003c010


	//   ....[89]....
        /*0dac*/ 	.word	0x0003c040


	//   ....[90]....
        /*0db0*/ 	.word	0x0003c120


	//   ....[91]....
        /*0db4*/ 	.word	0x0003c150


	//   ....[92]....
        /*0db8*/ 	.word	0x0003c1b0


	//   ....[93]....
        /*0dbc*/ 	.word	0x0003c1c0


	//   ....[94]....
        /*0dc0*/ 	.word	0x0003c230


	//   ....[95]....
        /*0dc4*/ 	.word	0x0003cb70


	//   ....[96]....
        /*0dc8*/ 	.word	0x0003cb80


	//   ....[97]....
        /*0dcc*/ 	.word	0x0003cc40


	//   ....[98]....
        /*0dd0*/ 	.word	0x0003cc80


	//   ....[99]....
        /*0dd4*/ 	.word	0x0003cf20


	//   ....[100]....
        /*0dd8*/ 	.word	0x0003cf30


	//   ....[101]....
        /*0ddc*/ 	.word	0x0003d090


	//   ....[102]....
        /*0de0*/ 	.word	0x0003d0a0


	//   ....[103]....
        /*0de4*/ 	.word	0x00040cd0


	//   ....[104]....
        /*0de8*/ 	.word	0x00040ce0


	//   ....[105]....
        /*0dec*/ 	.word	0x00040d20


	//   ....[106]....
        /*0df0*/ 	.word	0x00040d60


	//   ....[107]....
        /*0df4*/ 	.word	0x00040d90


	//   ....[108]....
        /*0df8*/ 	.word	0x00040dc0


	//   ....[109]....
        /*0dfc*/ 	.word	0x00040df0


	//   ....[110]....
        /*0e00*/ 	.word	0x00040e20


	//   ....[111]....
        /*0e04*/ 	.word	0x00040ff0


	//   ....[112]....
        /*0e08*/ 	.word	0x00041020


	//   ....[113]....
        /*0e0c*/ 	.word	0x00041050


	//   ....[114]....
        /*0e10*/ 	.word	0x00041080


	//   ....[115]....
        /*0e14*/ 	.word	0x000410b0


	//   ....[116]....
        /*0e18*/ 	.word	0x000410e0


	//   ....[117]....
        /*0e1c*/ 	.word	0x000411b0


	//   ....[118]....
        /*0e20*/ 	.word	0x000411d0


	//   ....[119]....
        /*0e24*/ 	.word	0x000411e0


	//   ....[120]....
        /*0e28*/ 	.word	0x00041260


	//   ....[121]....
        /*0e2c*/ 	.word	0x00041da0


	//   ....[122]....
        /*0e30*/ 	.word	0x00042170


	//   ....[123]....
        /*0e34*/ 	.word	0x00042200


	//   ....[124]....
        /*0e38*/ 	.word	0x00042250


	//   ....[125]....
        /*0e3c*/ 	.word	0x000422a0


	//   ....[126]....
        /*0e40*/ 	.word	0x00042340


	//   ....[127]....
        /*0e44*/ 	.word	0x000423d0


	//   ....[128]....
        /*0e48*/ 	.word	0x00042420


	//   ....[129]....
        /*0e4c*/ 	.word	0x00042470


	//   ....[130]....
        /*0e50*/ 	.word	0x00042550


	//   ....[131]....
        /*0e54*/ 	.word	0x000425e0


	//   ....[132]....
        /*0e58*/ 	.word	0x00042630


	//   ....[133]....
        /*0e5c*/ 	.word	0x00042680


	//   ....[134]....
        /*0e60*/ 	.word	0x00042720


	//   ....[135]....
        /*0e64*/ 	.word	0x000427b0


	//   ....[136]....
        /*0e68*/ 	.word	0x00042800


	//   ....[137]....
        /*0e6c*/ 	.word	0x00042850


	//   ....[138]....
        /*0e70*/ 	.word	0x00042b60


	//   ....[139]....
        /*0e74*/ 	.word	0x00042e40


	//   ....[140]....
        /*0e78*/ 	.word	0x00042fd0


	//   ....[141]....
        /*0e7c*/ 	.word	0x00043030


	//   ....[142]....
        /*0e80*/ 	.word	0x00043090


	//   ....[143]....
        /*0e84*/ 	.word	0x000430e0


	//   ....[144]....
        /*0e88*/ 	.word	0x00043240


	//   ....[145]....
        /*0e8c*/ 	.word	0x000432e0


	//   ....[146]....
        /*0e90*/ 	.word	0x00043390


	//   ....[147]....
        /*0e94*/ 	.word	0x00043470


	//   ....[148]....
        /*0e98*/ 	.word	0x00043630


	//   ....[149]....
        /*0e9c*/ 	.word	0x00043710


	//   ....[150]....
        /*0ea0*/ 	.word	0x00043990


	//   ....[151]....
        /*0ea4*/ 	.word	0x00043ab0


	//   ....[152]....
        /*0ea8*/ 	.word	0x00043c80


	//   ....[153]....
        /*0eac*/ 	.word	0x00043d40


	//   ....[154]....
        /*0eb0*/ 	.word	0x00043f50


	//   ....[155]....
        /*0eb4*/ 	.word	0x00043fa0


	//   ....[156]....
        /*0eb8*/ 	.word	0x000442d0


	//   ....[157]....
        /*0ebc*/ 	.word	0x00044370


	//   ....[158]....
        /*0ec0*/ 	.word	0x00044510


	//   ....[159]....
        /*0ec4*/ 	.word	0x00044590


	//   ....[160]....
        /*0ec8*/ 	.word	0x00044610


	//   ....[161]....
        /*0ecc*/ 	.word	0x00044690


	//   ....[162]....
        /*0ed0*/ 	.word	0x00044710


	//   ....[163]....
        /*0ed4*/ 	.word	0x000447a0


	//   ....[164]....
        /*0ed8*/ 	.word	0x00044840


	//   ....[165]....
        /*0edc*/ 	.word	0x000448f0


	//   ....[166]....
        /*0ee0*/ 	.word	0x00044970


	//   ....[167]....
        /*0ee4*/ 	.word	0x000449f0


	//   ....[168]....
        /*0ee8*/ 	.word	0x00044a70


	//   ....[169]....
        /*0eec*/ 	.word	0x00044b00


	//   ....[170]....
        /*0ef0*/ 	.word	0x00044b80


	//   ....[171]....
        /*0ef4*/ 	.word	0x00044c30


	//   ....[172]....
        /*0ef8*/ 	.word	0x00044c80


	//   ....[173]....
        /*0efc*/ 	.word	0x00044d40


	//   ....[174]....
        /*0f00*/ 	.word	0x00044e70


	//   ....[175]....
        /*0f04*/ 	.word	0x00046d90


	//   ....[176]....
        /*0f08*/ 	.word	0x000485a0


	//   ....[177]....
        /*0f0c*/ 	.word	0x00048fd0


	//   ....[178]....
        /*0f10*/ 	.word	0x00049860


	//   ....[179]....
        /*0f14*/ 	.word	0x000498b0


	//   ....[180]....
        /*0f18*/ 	.word	0x000498d0


	//   ....[181]....
        /*0f1c*/ 	.word	0x000498e0


	//   ....[182]....
        /*0f20*/ 	.word	0x00054530


	//----- nvinfo : EIATTR_REG_RECONFIG
	.align		4
.L_470:
        /*0f24*/ 	.byte	0x01, 0x54
	.zero		2


	//----- nvinfo : EIATTR_SYSCALL_OFFSETS
	.align		4
        /*0f28*/ 	.byte	0x04, 0x46
        /*0f2a*/ 	.short	(.L_472 - .L_471)


	//   ....[0]....
.L_471:
        /*0f2c*/ 	.word	0x00002680


	//   ....[1]....
        /*0f30*/ 	.word	0x000027d0


	//   ....[2]....
        /*0f34*/ 	.word	0x0000e630


	//   ....[3]....
        /*0f38*/ 	.word	0x0000ef80


	//   ....[4]....
        /*0f3c*/ 	.word	0x0003b180


	//   ....[5]....
        /*0f40*/ 	.word	0x0003b2d0


	//   ....[6]....
        /*0f44*/ 	.word	0x0003b3c0


	//   ....[7]....
        /*0f48*/ 	.word	0x0003bc00


	//   ....[8]....
        /*0f4c*/ 	.word	0x0003c540


	//----- nvinfo : EIATTR_MBARRIER_INSTR_OFFSETS
	.align		4
.L_472:
        /*0f50*/ 	.byte	0x04, 0x39
        /*0f52*/ 	.short	(.L_474 - .L_473)


	//   ....[0]....
.L_473:
        /*0f54*/ 	.word	0x00000310
        /*0f58*/ 	.word	0x000000ff
        /*0f5c*/ 	.word	0x00038800
        /*0f60*/ 	.short	0x0100
        /*0f62*/ 	.byte	0x08
	.zero		1


	//   ....[1]....
        /*0f64*/ 	.word	0x00000320
        /*0f68*/ 	.word	0x000000ff
        /*0f6c*/ 	.word	0x00038810
        /*0f70*/ 	.short	0x0100
        /*0f72*/ 	.byte	0x08
	.zero		1


	//   ....[2]....
        /*0f74*/ 	.word	0x00000330
        /*0f78*/ 	.word	0x000000ff
        /*0f7c*/ 	.word	0x00038820
        /*0f80*/ 	.short	0x0100
        /*0f82*/ 	.byte	0x08
	.zero		1


	//   ....[3]....
        /*0f84*/ 	.word	0x000003e0
        /*0f88*/ 	.word	0x000000ff
        /*0f8c*/ 	.word	0x00038830
        /*0f90*/ 	.short	0x0100
        /*0f92*/ 	.byte	0x06
	.zero		1


	//   ....[4]....
        /*0f94*/ 	.word	0x000003f0
        /*0f98*/ 	.word	0x000000ff
        /*0f9c*/ 	.word	0x00038840
        /*0fa0*/ 	.short	0x0100
        /*0fa2*/ 	.byte	0x06
	.zero		1


	//   ....[5]....
        /*0fa4*/ 	.word	0x00000400
        /*0fa8*/ 	.word	0x000000ff
        /*0fac*/ 	.word	0x00038838
        /*0fb0*/ 	.short	0x0100
        /*0fb2*/ 	.byte	0x06
	.zero		1


	//   ....[6]....
        /*0fb4*/ 	.word	0x00000410
        /*0fb8*/ 	.word	0x000000ff
        /*0fbc*/ 	.word	0x00038848
        /*0fc0*/ 	.short	0x0100
        /*0fc2*/ 	.byte	0x06
	.zero		1


	//   ....[7]....
        /*0fc4*/ 	.word	0x00000540
        /*0fc8*/ 	.word	0x000000ff
        /*0fcc*/ 	.word	0x00038850
        /*0fd0*/ 	.short	0x0100
        /*0fd2*/ 	.byte	0x08
	.zero		1


	//   ....[8]....
        /*0fd4*/ 	.word	0x00000550
        /*0fd8*/ 	.word	0x000000ff
        /*0fdc*/ 	.word	0x00038860
        /*0fe0*/ 	.short	0x0100
        /*0fe2*/ 	.byte	0x08
	.zero		1


	//   ....[9]....
        /*0fe4*/ 	.word	0x00000560
        /*0fe8*/ 	.word	0x000000ff
        /*0fec*/ 	.word	0x00038858
        /*0ff0*/ 	.short	0x0100
        /*0ff2*/ 	.byte	0x08
	.zero		1


	//   ....[10]....
        /*0ff4*/ 	.word	0x00000570
        /*0ff8*/ 	.word	0x000000ff
        /*0ffc*/ 	.word	0x00038868
        /*1000*/ 	.short	0x0100
        /*1002*/ 	.byte	0x08
	.zero		1


	//   ....[11]....
        /*1004*/ 	.word	0x00000660
        /*1008*/ 	.word	0x000000ff
        /*100c*/ 	.word	0x00038870
        /*1010*/ 	.short	0x0100
        /*1012*/ 	.byte	0x06
	.zero		1


	//   ....[12]....
        /*1014*/ 	.word	0x00000670
        /*1018*/ 	.word	0x000000ff
        /*101c*/ 	.word	0x00038880
        /*1020*/ 	.short	0x0100
        /*1022*/ 	.byte	0x06
	.zero		1


	//   ....[13]....
        /*1024*/ 	.word	0x00000680
        /*1028*/ 	.word	0x000000ff
        /*102c*/ 	.word	0x00038878
        /*1030*/ 	.short	0x0100
        /*1032*/ 	.byte	0x06
	.zero		1


	//   ....[14]....
        /*1034*/ 	.word	0x00000690
        /*1038*/ 	.word	0x000000ff
        /*103c*/ 	.word	0x00038888
        /*1040*/ 	.short	0x0100
        /*1042*/ 	.byte	0x06
	.zero		1


	//   ....[15]....
        /*1044*/ 	.word	0x000007c0
        /*1048*/ 	.word	0x000000ff
        /*104c*/ 	.word	0x00038890
        /*1050*/ 	.short	0x0100
        /*1052*/ 	.byte	0x08
	.zero		1


	//   ....[16]....
        /*1054*/ 	.word	0x000007d0
        /*1058*/ 	.word	0x000000ff
        /*105c*/ 	.word	0x000388a0
        /*1060*/ 	.short	0x0100
        /*1062*/ 	.byte	0x08
	.zero		1


	//   ....[17]....
        /*1064*/ 	.word	0x000007e0
        /*1068*/ 	.word	0x000000ff
        /*106c*/ 	.word	0x00038898
        /*1070*/ 	.short	0x0100
        /*1072*/ 	.byte	0x08
	.zero		1


	//   ....[18]....
        /*1074*/ 	.word	0x000007f0
        /*1078*/ 	.word	0x000000ff
        /*107c*/ 	.word	0x000388a8
        /*1080*/ 	.short	0x0100
        /*1082*/ 	.byte	0x08
	.zero		1


	//   ....[19]....
        /*1084*/ 	.word	0x00000930
        /*1088*/ 	.word	0x000000ff
        /*108c*/ 	.word	0x000388b0
        /*1090*/ 	.short	0x0100
        /*1092*/ 	.byte	0x08
	.zero		1


	//   ....[20]....
        /*1094*/ 	.word	0x00000940
        /*1098*/ 	.word	0x000000ff
        /*109c*/ 	.word	0x000388c0
        /*10a0*/ 	.short	0x0100
        /*10a2*/ 	.byte	0x08
	.zero		1


	//   ....[21]....
        /*10a4*/ 	.word	0x00000950
        /*10a8*/ 	.word	0x000000ff
        /*10ac*/ 	.word	0x000388b8
        /*10b0*/ 	.short	0x0100
        /*10b2*/ 	.byte	0x08
	.zero		1


	//   ....[22]....
        /*10b4*/ 	.word	0x00000960
        /*10b8*/ 	.word	0x000000ff
        /*10bc*/ 	.word	0x000388c8
        /*10c0*/ 	.short	0x0100
        /*10c2*/ 	.byte	0x08
	.zero		1


	//   ....[23]....
        /*10c4*/ 	.word	0x00003260
        /*10c8*/ 	.word	0x0000002d
        /*10cc*/ 	.word	0x00038890
        /*10d0*/ 	.short	0x010a
        /*10d2*/ 	.byte	0x3f
	.zero		1


	//   ....[24]....
        /*10d4*/ 	.word	0x00003e20
        /*10d8*/ 	.word	0x0000002d
        /*10dc*/ 	.word	0x00038890
        /*10e0*/ 	.short	0x010a
        /*10e2*/ 	.byte	0x3f
	.zero		1


	//   ....[25]....
        /*10e4*/ 	.word	0x00004740
        /*10e8*/ 	.word	0x0000002d
        /*10ec*/ 	.word	0x00038890
        /*10f0*/ 	.short	0x010a
        /*10f2*/ 	.byte	0x3f
	.zero		1


	//   ....[26]....
        /*10f4*/ 	.word	0x000049a0
        /*10f8*/ 	.word	0x00000004
        /*10fc*/ 	.word	0x00000000
        /*1100*/ 	.short	0x0101
        /*1102*/ 	.byte	0x3f
	.zero		1


	//   ....[27]....
        /*1104*/ 	.word	0x000049e0
        /*1108*/ 	.word	0x0000002d
        /*110c*/ 	.word	0x000388b0
        /*1110*/ 	.short	0x010a
        /*1112*/ 	.byte	0x3f
	.zero		1


	//   ....[28]....
        /*1114*/ 	.word	0x00005050
        /*1118*/ 	.word	0x0000002d
        /*111c*/ 	.word	0x00000000
        /*1120*/ 	.short	0x0101
        /*1122*/ 	.byte	0x3f
	.zero		1


	//   ....[29]....
        /*1124*/ 	.word	0x000086b0
        /*1128*/ 	.word	0x0000000c
        /*112c*/ 	.word	0x00000000
        /*1130*/ 	.short	0x0101
        /*1132*/ 	.byte	0x3f
	.zero		1


	//   ....[30]....
        /*1134*/ 	.word	0x0000c4b0
        /*1138*/ 	.word	0x0000000c
        /*113c*/ 	.word	0x00000000
        /*1140*/ 	.short	0x0101
        /*1142*/ 	.byte	0x3f
	.zero		1


	//   ....[31]....
        /*1144*/ 	.word	0x0000ed00
        /*1148*/ 	.word	0x00000002
        /*114c*/ 	.word	0x00038800
        /*1150*/ 	.short	0x010a
        /*1152*/ 	.byte	0x3f
	.zero		1


	//   ....[32]....
        /*1154*/ 	.word	0x0000ed50
        /*1158*/ 	.word	0x00000002
        /*115c*/ 	.word	0x00038800
        /*1160*/ 	.short	0x010a
        /*1162*/ 	.byte	0x3f
	.zero		1


	//   ....[33]....
        /*1164*/ 	.word	0x0000f7c0
        /*1168*/ 	.word	0x00000002
        /*116c*/ 	.word	0x00038800
        /*1170*/ 	.short	0x010a
        /*1172*/ 	.byte	0x3f
	.zero		1


	//   ....[34]....
        /*1174*/ 	.word	0x00010cd0
        /*1178*/ 	.word	0x00000002
        /*117c*/ 	.word	0x00038800
        /*1180*/ 	.short	0x010a
        /*1182*/ 	.byte	0x3f
	.zero		1


	//   ....[35]....
        /*1184*/ 	.word	0x000123d0
        /*1188*/ 	.word	0x00000007
        /*118c*/ 	.word	0x00000000
        /*1190*/ 	.short	0x010a
        /*1192*/ 	.byte	0x3f
	.zero		1


	//   ....[36]....
        /*1194*/ 	.word	0x000124d0
        /*1198*/ 	.word	0x00000003
        /*119c*/ 	.word	0x00000000
        /*11a0*/ 	.short	0x010a
        /*11a2*/ 	.byte	0x3f
	.zero		1


	//   ....[37]....
        /*11a4*/ 	.word	0x000128f0
        /*11a8*/ 	.word	0x0000000d
        /*11ac*/ 	.word	0x00000000
        /*11b0*/ 	.short	0x010a
        /*11b2*/ 	.byte	0x3f
	.zero		1


	//   ....[38]....
        /*11b4*/ 	.word	0x000129f0
        /*11b8*/ 	.word	0x00000006
        /*11bc*/ 	.word	0x00000000
        /*11c0*/ 	.short	0x010a
        /*11c2*/ 	.byte	0x3f
	.zero		1


	//   ....[39]....
        /*11c4*/ 	.word	0x00014530
        /*11c8*/ 	.word	0x0000003b
        /*11cc*/ 	.word	0x00000000
        /*11d0*/ 	.short	0x0101
        /*11d2*/ 	.byte	0x3f
	.zero		1


	//   ....[40]....
        /*11d4*/ 	.word	0x0001c910
        /*11d8*/ 	.word	0x00000004
        /*11dc*/ 	.word	0x00000000
        /*11e0*/ 	.short	0x0101
        /*11e2*/ 	.byte	0x3f
	.zero		1


	//   ....[41]....
        /*11e4*/ 	.word	0x0001cd90
        /*11e8*/ 	.word	0x00000007
        /*11ec*/ 	.word	0x00000000
        /*11f0*/ 	.short	0x010a
        /*11f2*/ 	.byte	0x3f
	.zero		1


	//   ....[42]....
        /*11f4*/ 	.word	0x0001ce90
        /*11f8*/ 	.word	0x00000003
        /*11fc*/ 	.word	0x00000000
        /*1200*/ 	.short	0x010a
        /*1202*/ 	.byte	0x3f
	.zero		1


	//   ....[43]....
        /*1204*/ 	.word	0x0001d2b0
        /*1208*/ 	.word	0x0000000b
        /*120c*/ 	.word	0x00000000
        /*1210*/ 	.short	0x010a
        /*1212*/ 	.byte	0x3f
	.zero		1


	//   ....[44]....
        /*1214*/ 	.word	0x0001d3b0
        /*1218*/ 	.word	0x00000006
        /*121c*/ 	.word	0x00000000
        /*1220*/ 	.short	0x010a
        /*1222*/ 	.byte	0x3f
	.zero		1


	//   ....[45]....
        /*1224*/ 	.word	0x0001eef0
        /*1228*/ 	.word	0x0000003b
        /*122c*/ 	.word	0x00000000
        /*1230*/ 	.short	0x0101
        /*1232*/ 	.byte	0x3f
	.zero		1


	//   ....[46]....
        /*1234*/ 	.word	0x00026440
        /*1238*/ 	.word	0x00000004
        /*123c*/ 	.word	0x00000000
        /*1240*/ 	.short	0x0101
        /*1242*/ 	.byte	0x3f
	.zero		1


	//   ....[47]....
        /*1244*/ 	.word	0x00026620
        /*1248*/ 	.word	0x00000007
        /*124c*/ 	.word	0x00000000
        /*1250*/ 	.short	0x010a
        /*1252*/ 	.byte	0x3f
	.zero		1


	//   ....[48]....
        /*1254*/ 	.word	0x00026720
        /*1258*/ 	.word	0x00000003
        /*125c*/ 	.word	0x00000000
        /*1260*/ 	.short	0x010a
        /*1262*/ 	.byte	0x3f
	.zero		1


	//   ....[49]....
        /*1264*/ 	.word	0x00026b40
        /*1268*/ 	.word	0x0000000e
        /*126c*/ 	.word	0x00000000
        /*1270*/ 	.short	0x010a
        /*1272*/ 	.byte	0x3f
	.zero		1


	//   ....[50]....
        /*1274*/ 	.word	0x00026c40
        /*1278*/ 	.word	0x00000006
        /*127c*/ 	.word	0x00000000
        /*1280*/ 	.short	0x010a
        /*1282*/ 	.byte	0x3f
	.zero		1


	//   ....[51]....
        /*1284*/ 	.word	0x00028780
        /*1288*/ 	.word	0x0000003a
        /*128c*/ 	.word	0x00000000
        /*1290*/ 	.short	0x0101
        /*1292*/ 	.byte	0x3f
	.zero		1


	//   ....[52]....
        /*1294*/ 	.word	0x00030c60
        /*1298*/ 	.word	0x00000004
        /*129c*/ 	.word	0x00000000
        /*12a0*/ 	.short	0x0101
        /*12a2*/ 	.byte	0x3f
	.zero		1


	//   ....[53]....
        /*12a4*/ 	.word	0x00034090
        /*12a8*/ 	.word	0x00000000
        /*12ac*/ 	.word	0x00000000
        /*12b0*/ 	.short	0x0101
        /*12b2*/ 	.byte	0x3f
	.zero		1


	//   ....[54]....
        /*12b4*/ 	.word	0x00034a50
        /*12b8*/ 	.word	0x00000004
        /*12bc*/ 	.word	0x00000000
        /*12c0*/ 	.short	0x0101
        /*12c2*/ 	.byte	0x3f
	.zero		1


	//   ....[55]....
        /*12c4*/ 	.word	0x00038eb0
        /*12c8*/ 	.word	0x00000012
        /*12cc*/ 	.word	0x00038820
        /*12d0*/ 	.short	0x010a
        /*12d2*/ 	.byte	0x3f
	.zero		1


	//   ....[56]....
        /*12d4*/ 	.word	0x00038f80
        /*12d8*/ 	.word	0x00000006
        /*12dc*/ 	.word	0x000388a0
        /*12e0*/ 	.short	0x010a
        /*12e2*/ 	.byte	0x3f
	.zero		1


	//   ....[57]....
        /*12e4*/ 	.word	0x000391c0
        /*12e8*/ 	.word	0x00000006
        /*12ec*/ 	.word	0x000388c0
        /*12f0*/ 	.short	0x010a
        /*12f2*/ 	.byte	0x3f
	.zero		1


	//   ....[58]....
        /*12f4*/ 	.word	0x00039c20
        /*12f8*/ 	.word	0x00000006
        /*12fc*/ 	.word	0x000388a0
        /*1300*/ 	.short	0x010a
        /*1302*/ 	.byte	0x3f
	.zero		1


	//   ....[59]....
        /*1304*/ 	.word	0x00039e50
        /*1308*/ 	.word	0x00000006
        /*130c*/ 	.word	0x000388c0
        /*1310*/ 	.short	0x010a
        /*1312*/ 	.byte	0x3f
	.zero		1


	//   ....[60]....
        /*1314*/ 	.word	0x0003b7b0
        /*1318*/ 	.word	0x00000000
        /*131c*/ 	.word	0x00038840
        /*1320*/ 	.short	0x010a
        /*1322*/ 	.byte	0x3f
	.zero		1


	//   ....[61]....
        /*1324*/ 	.word	0x0003c2f0
        /*1328*/ 	.word	0x00000012
        /*132c*/ 	.word	0x00038800
        /*1330*/ 	.short	0x0107
        /*1332*/ 	.byte	0x3f
	.zero		1


	//   ....[62]....
        /*1334*/ 	.word	0x0003c390
        /*1338*/ 	.word	0x00000012
        /*133c*/ 	.word	0x00038800
        /*1340*/ 	.short	0x0101
        /*1342*/ 	.byte	0x3f
	.zero		1


	//   ....[63]....
        /*1344*/ 	.word	0x0003d2b0
        /*1348*/ 	.word	0x00000012
        /*134c*/ 	.word	0x00038810
        /*1350*/ 	.short	0x0107
        /*1352*/ 	.byte	0x3f
	.zero		1


	//   ....[64]....
        /*1354*/ 	.word	0x0003d3b0
        /*1358*/ 	.word	0x00000012
        /*135c*/ 	.word	0x00038810
        /*1360*/ 	.short	0x0101
        /*1362*/ 	.byte	0x3f
	.zero		1


	//   ....[65]....
        /*1364*/ 	.word	0x0003d3d0
        /*1368*/ 	.word	0x00000012
        /*136c*/ 	.word	0x00038820
        /*1370*/ 	.short	0x010a
        /*1372*/ 	.byte	0x3f
	.zero		1


	//   ....[66]....
        /*1374*/ 	.word	0x0003d4b0
        /*1378*/ 	.word	0x00000000
        /*137c*/ 	.word	0x00038860
        /*1380*/ 	.short	0x010a
        /*1382*/ 	.byte	0x3f
	.zero		1


	//   ....[67]....
        /*1384*/ 	.word	0x0003e1c0
        /*1388*/ 	.word	0x00000002
        /*138c*/ 	.word	0x00038840
        /*1390*/ 	.short	0x010a
        /*1392*/ 	.byte	0x3f
	.zero		1


	//   ....[68]....
        /*1394*/ 	.word	0x0003e400
        /*1398*/ 	.word	0x00000002
        /*139c*/ 	.word	0x00038860
        /*13a0*/ 	.short	0x010a
        /*13a2*/ 	.byte	0x3f
	.zero		1


	//   ....[69]....
        /*13a4*/ 	.word	0x0003efd0
        /*13a8*/ 	.word	0x00000003
        /*13ac*/ 	.word	0x00038840
        /*13b0*/ 	.short	0x010a
        /*13b2*/ 	.byte	0x3f
	.zero		1


	//   ....[70]....
        /*13b4*/ 	.word	0x0003f200
        /*13b8*/ 	.word	0x00000003
        /*13bc*/ 	.word	0x00038860
        /*13c0*/ 	.short	0x010a
        /*13c2*/ 	.byte	0x3f
	.zero		1


	//   ....[71]....
        /*13c4*/ 	.word	0x0003fd60
        /*13c8*/ 	.word	0x00000003
        /*13cc*/ 	.word	0x00038840
        /*13d0*/ 	.short	0x010a
        /*13d2*/ 	.byte	0x3f
	.zero		1


	//   ....[72]....
        /*13d4*/ 	.word	0x0003ffa0
        /*13d8*/ 	.word	0x00000003
        /*13dc*/ 	.word	0x00038860
        /*13e0*/ 	.short	0x010a
        /*13e2*/ 	.byte	0x3f
	.zero		1


	//   ....[73]....
        /*13e4*/ 	.word	0x00041d20
        /*13e8*/ 	.word	0x00000009
        /*13ec*/ 	.word	0x00038820
        /*13f0*/ 	.short	0x010a
        /*13f2*/ 	.byte	0x3f
	.zero		1


	//   ....[74]....
        /*13f4*/ 	.word	0x00041e80
        /*13f8*/ 	.word	0x00000005
        /*13fc*/ 	.word	0x00000000
        /*1400*/ 	.short	0x010a
        /*1402*/ 	.byte	0x3f
	.zero		1


	//   ....[75]....
        /*1404*/ 	.word	0x00041f00
        /*1408*/ 	.word	0x00000007
        /*140c*/ 	.word	0x00000000
        /*1410*/ 	.short	0x010a
        /*1412*/ 	.byte	0x3f
	.zero		1


	//   ....[76]....
        /*1414*/ 	.word	0x00041f40
        /*1418*/ 	.word	0x00000005
        /*141c*/ 	.word	0x00000000
        /*1420*/ 	.short	0x010a
        /*1422*/ 	.byte	0x3f
	.zero		1


	//   ....[77]....
        /*1424*/ 	.word	0x00041f70
        /*1428*/ 	.word	0x00000003
        /*142c*/ 	.word	0x00000000
        /*1430*/ 	.short	0x010a
        /*1432*/ 	.byte	0x3f
	.zero		1


	//   ....[78]....
        /*1434*/ 	.word	0x00041fd0
        /*1438*/ 	.word	0x0000002d
        /*143c*/ 	.word	0x00038890
        /*1440*/ 	.short	0x010a
        /*1442*/ 	.byte	0x3f
	.zero		1


	//   ....[79]....
        /*1444*/ 	.word	0x00042020
        /*1448*/ 	.word	0x0000002d
        /*144c*/ 	.word	0x00038890
        /*1450*/ 	.short	0x010a
        /*1452*/ 	.byte	0x3f
	.zero		1


	//   ....[80]....
        /*1454*/ 	.word	0x00042070
        /*1458*/ 	.word	0x0000002d
        /*145c*/ 	.word	0x00038890
        /*1460*/ 	.short	0x010a
        /*1462*/ 	.byte	0x3f
	.zero		1


	//   ....[81]....
        /*1464*/ 	.word	0x000420c0
        /*1468*/ 	.word	0x0000002d
        /*146c*/ 	.word	0x000388b0
        /*1470*/ 	.short	0x010a
        /*1472*/ 	.byte	0x3f
	.zero		1


	//   ....[82]....
        /*1474*/ 	.word	0x000424a0
        /*1478*/ 	.word	0x00000002
        /*147c*/ 	.word	0x00038800
        /*1480*/ 	.short	0x010a
        /*1482*/ 	.byte	0x3f
	.zero		1


	//   ....[83]....
        /*1484*/ 	.word	0x000428a0
        /*1488*/ 	.word	0x00000002
        /*148c*/ 	.word	0x00038800
        /*1490*/ 	.short	0x010a
        /*1492*/ 	.byte	0x3f
	.zero		1


	//   ....[84]....
        /*1494*/ 	.word	0x000428f0
        /*1498*/ 	.word	0x00000003
        /*149c*/ 	.word	0x00000000
        /*14a0*/ 	.short	0x010a
        /*14a2*/ 	.byte	0x3f
	.zero		1


	//   ....[85]....
        /*14a4*/ 	.word	0x00042940
        /*14a8*/ 	.word	0x00000006
        /*14ac*/ 	.word	0x00000000
        /*14b0*/ 	.short	0x010a
        /*14b2*/ 	.byte	0x3f
	.zero		1


	//   ....[86]....
        /*14b4*/ 	.word	0x00042990
        /*14b8*/ 	.word	0x00000003
        /*14bc*/ 	.word	0x00000000
        /*14c0*/ 	.short	0x010a
        /*14c2*/ 	.byte	0x3f
	.zero		1


	//   ....[87]....
        /*14c4*/ 	.word	0x000429e0
        /*14c8*/ 	.word	0x00000006
        /*14cc*/ 	.word	0x00000000
        /*14d0*/ 	.short	0x010a
        /*14d2*/ 	.byte	0x3f
	.zero		1


	//   ....[88]....
        /*14d4*/ 	.word	0x00042a30
        /*14d8*/ 	.word	0x00000003
        /*14dc*/ 	.word	0x00000000
        /*14e0*/ 	.short	0x010a
        /*14e2*/ 	.byte	0x3f
	.zero		1


	//   ....[89]....
        /*14e4*/ 	.word	0x00042a80
        /*14e8*/ 	.word	0x00000006
        /*14ec*/ 	.word	0x00000000
        /*14f0*/ 	.short	0x010a
        /*14f2*/ 	.byte	0x3f
	.zero		1


	//   ....[90]....
        /*14f4*/ 	.word	0x00042c20
        /*14f8*/ 	.word	0x00000012
        /*14fc*/ 	.word	0x00038820
        /*1500*/ 	.short	0x010a
        /*1502*/ 	.byte	0x3f
	.zero		1


	//   ....[91]....
        /*1504*/ 	.word	0x00042c70
        /*1508*/ 	.word	0x00000006
        /*150c*/ 	.word	0x000388a0
        /*1510*/ 	.short	0x010a
        /*1512*/ 	.byte	0x3f
	.zero		1


	//   ....[92]....
        /*1514*/ 	.word	0x00042cc0
        /*1518*/ 	.word	0x00000006
        /*151c*/ 	.word	0x000388c0
        /*1520*/ 	.short	0x010a
        /*1522*/ 	.byte	0x3f
	.zero		1


	//   ....[93]....
        /*1524*/ 	.word	0x00042d10
        /*1528*/ 	.word	0x00000006
        /*152c*/ 	.word	0x000388a0
        /*1530*/ 	.short	0x010a
        /*1532*/ 	.byte	0x3f
	.zero		1


	//   ....[94]....
        /*1534*/ 	.word	0x00042d60
        /*1538*/ 	.word	0x00000006
        /*153c*/ 	.word	0x000388c0
        /*1540*/ 	.short	0x010a
        /*1542*/ 	.byte	0x3f
	.zero		1


	//   ....[95]....
        /*1544*/ 	.word	0x00042f00
        /*1548*/ 	.word	0x00000000
        /*154c*/ 	.word	0x00038840
        /*1550*/ 	.short	0x010a
        /*1552*/ 	.byte	0x3f
	.zero		1


	//   ....[96]....
        /*1554*/ 	.word	0x00043fe0
        /*1558*/ 	.word	0x00000012
        /*155c*/ 	.word	0x00038820
        /*1560*/ 	.short	0x010a
        /*1562*/ 	.byte	0x3f
	.zero		1


	//   ....[97]....
        /*1564*/ 	.word	0x00044030
        /*1568*/ 	.word	0x00000000
        /*156c*/ 	.word	0x00038860
        /*1570*/ 	.short	0x010a
        /*1572*/ 	.byte	0x3f
	.zero		1


	//   ....[98]....
        /*1574*/ 	.word	0x00044080
        /*1578*/ 	.word	0x00000002
        /*157c*/ 	.word	0x00038840
        /*1580*/ 	.short	0x010a
        /*1582*/ 	.byte	0x3f
	.zero		1


	//   ....[99]....
        /*1584*/ 	.word	0x000440d0
        /*1588*/ 	.word	0x00000002
        /*158c*/ 	.word	0x00038860
        /*1590*/ 	.short	0x010a
        /*1592*/ 	.byte	0x3f
	.zero		1


	//   ....[100]....
        /*1594*/ 	.word	0x00044120
        /*1598*/ 	.word	0x00000003
        /*159c*/ 	.word	0x00038840
        /*15a0*/ 	.short	0x010a
        /*15a2*/ 	.byte	0x3f
	.zero		1


	//   ....[101]....
        /*15a4*/ 	.word	0x00044170
        /*15a8*/ 	.word	0x00000003
        /*15ac*/ 	.word	0x00038860
        /*15b0*/ 	.short	0x010a
        /*15b2*/ 	.byte	0x3f
	.zero		1


	//   ....[102]....
        /*15b4*/ 	.word	0x000441c0
        /*15b8*/ 	.word	0x00000003
        /*15bc*/ 	.word	0x00038840
        /*15c0*/ 	.short	0x010a
        /*15c2*/ 	.byte	0x3f
	.zero		1


	//   ....[103]....
        /*15c4*/ 	.word	0x00044210
        /*15c8*/ 	.word	0x00000003
        /*15cc*/ 	.word	0x00038860
        /*15d0*/ 	.short	0x010a
        /*15d2*/ 	.byte	0x3f
	.zero		1


	//   ....[104]....
        /*15d4*/ 	.word	0x00044d90
        /*15d8*/ 	.word	0x00000009
        /*15dc*/ 	.word	0x00038820
        /*15e0*/ 	.short	0x010a
        /*15e2*/ 	.byte	0x3f
	.zero		1


	//   ....[105]....
        /*15e4*/ 	.word	0x00044f30
        /*15e8*/ 	.word	0x00000005
        /*15ec*/ 	.word	0x00000000
        /*15f0*/ 	.short	0x010a
        /*15f2*/ 	.byte	0x3f
	.zero		1


	//   ....[106]....
        /*15f4*/ 	.word	0x00044f80
        /*15f8*/ 	.word	0x00000007
        /*15fc*/ 	.word	0x00000000
        /*1600*/ 	.short	0x010a
        /*1602*/ 	.byte	0x3f
	.zero		1


	//   ....[107]....
        /*1604*/ 	.word	0x00044fd0
        /*1608*/ 	.word	0x00000005
        /*160c*/ 	.word	0x00000000
        /*1610*/ 	.short	0x010a
        /*1612*/ 	.byte	0x3f
	.zero		1


	//   ....[108]....
        /*1614*/ 	.word	0x000451f0
        /*1618*/ 	.word	0x00000005
        /*161c*/ 	.word	0x00000000
        /*1620*/ 	.short	0x010a
        /*1622*/ 	.byte	0x3f
	.zero		1


	//   ....[109]....
        /*1624*/ 	.word	0x00045330
        /*1628*/ 	.word	0x0000000c
        /*162c*/ 	.word	0x00000000
        /*1630*/ 	.short	0x010a
        /*1632*/ 	.byte	0x3f
	.zero		1


	//   ....[110]....
        /*1634*/ 	.word	0x000458d0
        /*1638*/ 	.word	0x0000000c
        /*163c*/ 	.word	0x00038810
        /*1640*/ 	.short	0x010a
        /*1642*/ 	.byte	0x3f
	.zero		1


	//   ....[111]....
        /*1644*/ 	.word	0x00045a50
        /*1648*/ 	.word	0x0000000e
        /*164c*/ 	.word	0x00000000
        /*1650*/ 	.short	0x010a
        /*1652*/ 	.byte	0x3f
	.zero		1


	//   ....[112]....
        /*1654*/ 	.word	0x00045b90
        /*1658*/ 	.word	0x0000000c
        /*165c*/ 	.word	0x00000000
        /*1660*/ 	.short	0x010a
        /*1662*/ 	.byte	0x3f
	.zero		1


	//   ....[113]....
        /*1664*/ 	.word	0x00047fb0
        /*1668*/ 	.word	0x0000000c
        /*166c*/ 	.word	0x00000000
        /*1670*/ 	.short	0x0101
        /*1672*/ 	.byte	0x3f
	.zero		1


	//   ....[114]....
        /*1674*/ 	.word	0x00054610
        /*1678*/ 	.word	0x00000002
        /*167c*/ 	.word	0x00000000
        /*1680*/ 	.short	0x0101
        /*1682*/ 	.byte	0x3f
	.zero		1


	//   ....[115]....
        /*1684*/ 	.word	0x00054660
        /*1688*/ 	.word	0x0000000c
        /*168c*/ 	.word	0x00000000
        /*1690*/ 	.short	0x010a
        /*1692*/ 	.byte	0x3f
	.zero		1


	//   ....[116]....
        /*1694*/ 	.word	0x000546b0
        /*1698*/ 	.word	0x0000000c
        /*169c*/ 	.word	0x00038810
        /*16a0*/ 	.short	0x010a
        /*16a2*/ 	.byte	0x3f
	.zero		1


	//   ....[117]....
        /*16a4*/ 	.word	0x00054700
        /*16a8*/ 	.word	0x0000000c
        /*16ac*/ 	.word	0x00000000
        /*16b0*/ 	.short	0x010a
        /*16b2*/ 	.byte	0x3f
	.zero		1


	//----- nvinfo : EIATTR_NUM_MBARRIERS
	.align		4
.L_474:
        /*16b4*/ 	.byte	0x03, 0x38
        /*16b6*/ 	.short	0x0017


	//----- nvinfo : EIATTR_EXIT_INSTR_OFFSETS
	.align		4
        /*16b8*/ 	.byte	0x04, 0x1c
        /*16ba*/ 	.short	(.L_476 - .L_475)


	//   ....[0]....
.L_475:
        /*16bc*/ 	.word	0x00041fc0


	//----- nvinfo : EIATTR_MAX_THREADS
	.align		4
.L_476:
        /*16c0*/ 	.byte	0x04, 0x05
        /*16c2*/ 	.short	(.L_478 - .L_477)
.L_477:
        /*16c4*/ 	.word	0x00000180
        /*16c8*/ 	.word	0x00000001
        /*16cc*/ 	.word	0x00000001


	//----- nvinfo : EIATTR_CRS_STACK_SIZE
	.align		4
.L_478:
        /*16d0*/ 	.byte	0x04, 0x1e
        /*16d2*/ 	.short	(.L_480 - .L_479)
.L_479:
        /*16d4*/ 	.word	0x00000000


	//----- nvinfo : EIATTR_CBANK_PARAM_SIZE
	.align		4
.L_480:
        /*16d8*/ 	.byte	0x03, 0x19
        /*16da*/ 	.short	0x0bf0


	//----- nvinfo : EIATTR_PARAM_CBANK
	.align		4
        /*16dc*/ 	.byte	0x04, 0x0a
        /*16de*/ 	.short	(.L_482 - .L_481)
	.align		4
.L_481:
        /*16e0*/ 	.word	index@(.nv.constant0._ZN7cutlass13device_kernelIN5flash11enable_sm90INS1_16FlashAttnFwdSm90INS1_25CollectiveMainloopFwdSm90ILi2EN4cute5tupleIJNS5_1CILi1EEES8_S8_EEENS6_IJNS7_ILi64EEESA_SA_EEELi512ENS_10bfloat16_tEfNS_4arch4Sm90ELb0ELb1ELb1ELb1ELb0ELb1ELb1ELb0ELb0ELb1ELb1ELb0EEENS1_21CollectiveEpilogueFwdINS6_IJSA_NS7_ILi512EEESA_EEES9_SC_SE_Li256ELb1ELb1ELb1ELb0EEENS1_36VarlenDynamicPersistentTileSchedulerILi64ELi64ELi256ELi128ELb1ELb1ELb1ELb1ELb0ELb1EEEEEEEEEvNT_6ParamsE)
        /*16e4*/ 	.short	0x0210
        /*16e6*/ 	.short	0x0bf0


	//----- nvinfo : EIATTR_SW_WAR
	.align		4
.L_482:
        /*16e8*/ 	.byte	0x04, 0x36
        /*16ea*/ 	.short	(.L_484 - .L_483)
.L_483:
        /*16ec*/ 	.word	0x00000008
.L_484:


//--------------------- .nv.info._ZN7cutlass13device_kernelIN5flash11enable_sm90INS1_16FlashAttnFwdSm90INS1_25CollectiveMainloopFwdSm90ILi2EN4cute5tupleIJNS5_1CILi1EEES8_S8_EEENS6_IJNS7_ILi64EEESA_SA_EEELi512ENS_10bfloat16_tEfNS_4arch4Sm90ELb1ELb0ELb1ELb0ELb0ELb0ELb0ELb0ELb0ELb1ELb1ELb0EEENS1_21CollectiveEpilogueFwdINS6_IJSA_NS7_ILi512EEESA_EEES9_SC_SE_Li256ELb0ELb1ELb1ELb0EEENS1_19SingleTileSchedulerILb0ELb1ELb1ELi64EEEEEEEEEvNT_6ParamsE --------------------------
	.section	.nv.info._ZN7cutlass13device_kernelIN5flash11enable_sm90INS1_16FlashAttnFwdSm90INS1_25CollectiveMainloopFwdSm90ILi2EN4cute5tupleIJNS5_1CILi1EEES8_S8_EEENS6_IJNS7_ILi64EEESA_SA_EEELi512ENS_10bfloat16_tEfNS_4arch4Sm90ELb1ELb0ELb1ELb0ELb0ELb0ELb0ELb0ELb0ELb1ELb1ELb0EEENS1_21CollectiveEpilogueFwdINS6_IJSA_NS7_ILi512EEESA_EEES9_SC_SE_Li256ELb0ELb1ELb1ELb0EEENS1_19SingleTileSchedulerILb0ELb1ELb1ELi64EEEEEEEEEvNT_6ParamsE,"",@"SHT_CUDA_INFO"
	.sectionflags	@""
	.align	4


	//----- nvinfo : EIATTR_CUDA_API_VERSION
	.align		4
        /*0000*/ 	.byte	0x04, 0x37
        /*0002*/ 	.short	(.L_486 - .L_485)
.L_485:
        /*0004*/ 	.word	0x00000082


	//----- nvinfo : EIATTR_KPARAM_INFO
	.align		4
.L_486:
        /*0008*/ 	.byte	0x04, 0x17
        /*000a*/ 	.short	(.L_488 - .L_487)
.L_487:
        /*000c*/ 	.word	0x00000000
        /*0010*/ 	.short	0x0000
        /*0012*/ 	.short	0x0070
        /*0014*/ 	.byte	0x00, 0xf0, 0x01, 0x28


	//----- nvinfo : EIATTR_SPARSE_MMA_MASK
	.align		4
.L_488:
        /*0018*/ 	.byte	0x03, 0x50
        /*001a*/ 	.short	0x0000


	//----- nvinfo : EIATTR_MAXREG_COUNT
	.align		4
        /*001c*/ 	.byte	0x03, 0x1b
        /*001e*/ 	.short	0x00a8


	//----- nvinfo : EIATTR_NUM_BARRIERS
	.align		4
        /*0020*/ 	.byte	0x02, 0x4c
        /*0022*/ 	.byte	0x10
	.zero		1


	//----- nvinfo : EIATTR_EXTERNS
	.align		4
        /*0024*/ 	.byte	0x04, 0x0f
        /*0026*/ 	.short	(.L_490 - .L_489)


	//   ....[0]....
	.align		4
.L_489:
        /*0028*/ 	.word	index@(__assertfail)


	//----- nvinfo : EIATTR_ANNOTATIONS
	.align		4
.L_490:
        /*002c*/ 	.byte	0x04, 0x55
        /*002e*/ 	.short	(.L_492 - .L_491)


	//   ....[0]....
.L_491:
        /*0030*/ 	.word	0x00000001
        /*0034*/ 	.byte	0x80, 0xcd, 0x00, 0x00, 0x01, 0x00, 0x00, 0x00, 0x00, 0xd2, 0x00, 0x00, 0x01, 0x00, 0x00, 0x00
        /*0044*/ 	.byte	0x50, 0xd2, 0x00, 0x00, 0x01, 0x00, 0x00, 0x00, 0x30, 0xd4, 0x00, 0x00, 0x01, 0x00, 0x00, 0x00
        /*0054*/ 	.byte	0x20, 0xd5, 0x00, 0x00, 0x01, 0x00, 0x00, 0x00, 0x20, 0xdf, 0x00, 0x00, 0x01, 0x00, 0x00, 0x00
        /*0064*/ 	.byte	0x10, 0xe6, 0x00, 0x00, 0x01, 0x00, 0x00, 0x00, 0x40, 0xe8, 0x00, 0x00, 0x01, 0x00, 0x00, 0x00
        /*0074*/ 	.byte	0xc0, 0xf3, 0x00, 0x00, 0x01, 0x00, 0x00, 0x00, 0x90, 0xff, 0x00, 0x00


	//----- nvinfo : EIATTR_MERCURY_ISA_VERSION
	.align		4
.L_492:
        /*0080*/ 	.byte	0x03, 0x5f
        /*0082*/ 	.short	0x0101


	//----- nvinfo : EIATTR_INT_WARP_WIDE_INSTR_OFFSETS
	.align		4
        /*0084*/ 	.byte	0x04, 0x31
        /*0086*/ 	.short	(.L_494 - .L_493)


	//   ....[0]....
.L_493:
        /*0088*/ 	.word	0x00000130


	//   ....[1]....
        /*008c*/ 	.word	0x00000170


	//   ....[2]....
        /*0090*/ 	.word	0x000001e0


	//----- nvinfo : EIATTR_COOP_GROUP_MASK_REGIDS
	.align		4
.L_494:
        /*0094*/ 	.byte	0x04, 0x29
        /*0096*/ 	.short	(.L_496 - .L_495)


	//   ....[0]....
.L_495:
        /*0098*/ 	.word	0xffffffff


	//   ....[1]....
        /*009c*/ 	.word	0xffffffff


	//   ....[2]....
        /*00a0*/ 	.word	0xffffffff


	//   ....[3]....
        /*00a4*/ 	.word	0xffffffff


	//   ....[4]....
        /*00a8*/ 	.word	0xffffffff


	//   ....[5]....
        /*00ac*/ 	.word	0xffffffff


	//   ....[6]....
        /*00b0*/ 	.word	0xffffffff


	//   ....[7]....
        /*00b4*/ 	.word	0xffffffff


	//   ....[8]....
        /*00b8*/ 	.word	0xffffffff


	//   ....[9]....
        /*00bc*/ 	.word	0xffffffff


	//   ....[10]....
        /*00c0*/ 	.word	0xffffffff


	//   ....[11]....
        /*00c4*/ 	.word	0xffffffff


	//   ....[12]....
        /*00c8*/ 	.word	0xffffffff


	//   ....[13]....
        /*00cc*/ 	.word	0xffffffff


	//   ....[14]....
        /*00d0*/ 	.word	0xffffffff


	//   ....[15]....
        /*00d4*/ 	.word	0xffffffff


	//   ....[16]....
        /*00d8*/ 	.word	0xffffffff


	//   ....[17]....
        /*00dc*/ 	.word	0xffffffff


	//   ....[18]....
        /*00e0*/ 	.word	0xffffffff


	//   ....[19]....
        /*00e4*/ 	.word	0xffffffff


	//   ....[20]....
        /*00e8*/ 	.word	0xffffffff


	//   ....[21]....
        /*00ec*/ 	.word	0xffffffff


	//   ....[22]....
        /*00f0*/ 	.word	0xffffffff


	//   ....[23]....
        /*00f4*/ 	.word	0xffffffff


	//   ....[24]....
        /*00f8*/ 	.word	0xffffffff


	//   ....[25]....
        /*00fc*/ 	.word	0xffffffff


	//   ....[26]....
        /*0100*/ 	.word	0xffffffff


	//   ....[27]....
        /*0104*/ 	.word	0xffffffff


	//   ....[28]....
        /*0108*/ 	.word	0xffffffff


	//   ....[29]....
        /*010c*/ 	.word	0xffffffff


	//   ....[30]....
        /*0110*/ 	.word	0xffffffff


	//   ....[31]....
        /*0114*/ 	.word	0xffffffff


	//   ....[32]....
        /*0118*/ 	.word	0xffffffff


	//   ....[33]....
        /*011c*/ 	.word	0xffffffff


	//   ....[34]....
        /*0120*/ 	.word	0xffffffff


	//   ....[35]....
        /*0124*/ 	.word	0xffffffff


	//   ....[36]....
        /*0128*/ 	.word	0xffffffff


	//   ....[37]....
        /*012c*/ 	.word	0xffffffff


	//   ....[38]....
        /*0130*/ 	.word	0xffffffff


	//   ....[39]....
        /*0134*/ 	.word	0xffffffff


	//   ....[40]....
        /*0138*/ 	.word	0xffffffff


	//   ....[41]....
        /*013c*/ 	.word	0xffffffff


	//   ....[42]....
        /*0140*/ 	.word	0xffffffff


	//   ....[43]....
        /*0144*/ 	.word	0xffffffff


	//   ....[44]....
        /*0148*/ 	.word	0xffffffff


	//   ....[45]....
        /*014c*/ 	.word	0xffffffff


	//   ....[46]....
        /*0150*/ 	.word	0xffffffff


	//   ....[47]....
        /*0154*/ 	.word	0xffffffff


	//   ....[48]....
        /*0158*/ 	.word	0xffffffff


	//   ....[49]....
        /*015c*/ 	.word	0xffffffff


	//   ....[50]....
        /*0160*/ 	.word	0xffffffff


	//   ....[51]....
        /*0164*/ 	.word	0xffffffff


	//   ....[52]....
        /*0168*/ 	.word	0x0500000f


	//   ....[53]....
        /*016c*/ 	.word	0x0500000f


	//   ....[54]....
        /*0170*/ 	.word	0x0500000f


	//   ....[55]....
        /*0174*/ 	.word	0x0500000f


	//   ....[56]....
        /*0178*/ 	.word	0x0500000f


	//   ....[57]....
        /*017c*/ 	.word	0x0500000f


	//   ....[58]....
        /*0180*/ 	.word	0x0500000f


	//   ....[59]....
        /*0184*/ 	.word	0x0500000f


	//   ....[60]....
        /*0188*/ 	.word	0x0500000f


	//   ....[61]....
        /*018c*/ 	.word	0x0500000f


	//----- nvinfo : EIATTR_COOP_GROUP_INSTR_OFFSETS
	.align		4
.L_496:
        /*0190*/ 	.byte	0x04, 0x28
        /*0192*/ 	.short	(.L_498 - .L_497)


	//   ....[0]....
.L_497:
        /*0194*/ 	.word	0x00000060


	//   ....[1]....
        /*0198*/ 	.word	0x00000140


	//   ....[2]....
        /*019c*/ 	.word	0x00000190


	//   ....[3]....
        /*01a0*/ 	.word	0x00000380


	//   ....[4]....
        /*01a4*/ 	.word	0x000004e0


	//   ....[5]....
        /*01a8*/ 	.word	0x00000600


	//   ....[6]....
        /*01ac*/ 	.word	0x00000760


	//   ....[7]....
        /*01b0*/ 	.word	0x000013c0


	//   ....[8]....
        /*01b4*/ 	.word	0x00003530


	//   ....[9]....
        /*01b8*/ 	.word	0x00003c80


	//   ....[10]....
        /*01bc*/ 	.word	0x00003cb0


	//   ....[11]....
        /*01c0*/ 	.word	0x00004420


	//   ....[12]....
        /*01c4*/ 	.word	0x00004490


	//   ....[13]....
        /*01c8*/ 	.word	0x00004930


	//   ....[14]....
        /*01cc*/ 	.word	0x000049a0


	//   ....[15]....
        /*01d0*/ 	.word	0x00005590


	//   ....[16]....
        /*01d4*/ 	.word	0x00005870


	//   ....[17]....
        /*01d8*/ 	.word	0x00005f70


	//   ....[18]....
        /*01dc*/ 	.word	0x00005fa0


	//   ....[19]....
        /*01e0*/ 	.word	0x00006040


	//   ....[20]....
        /*01e4*/ 	.word	0x00006500


	//   ....[21]....
        /*01e8*/ 	.word	0x00006570


	//   ....[22]....
        /*01ec*/ 	.word	0x000077b0


	//   ....[23]....
        /*01f0*/ 	.word	0x00007ef0


	//   ....[24]....
        /*01f4*/ 	.word	0x00007f70


	//   ....[25]....
        /*01f8*/ 	.word	0x000082a0


	//   ....[26]....
        /*01fc*/ 	.word	0x00008460


	//   ....[27]....
        /*0200*/ 	.word	0x000094a0


	//   ....[28]....
        /*0204*/ 	.word	0x000094e0


	//   ....[29]....
        /*0208*/ 	.word	0x00009530


	//   ....[30]....
        /*020c*/ 	.word	0x00009560


	//   ....[31]....
        /*0210*/ 	.word	0x000095c0


	//   ....[32]....
        /*0214*/ 	.word	0x0000a070


	//   ....[33]....
        /*0218*/ 	.word	0x0000a530


	//   ....[34]....
        /*021c*/ 	.word	0x0000a560


	//   ....[35]....
        /*0220*/ 	.word	0x0000a580


	//   ....[36]....
        /*0224*/ 	.word	0x0000a5b0


	//   ....[37]....
        /*0228*/ 	.word	0x0000aa40


	//   ....[38]....
        /*022c*/ 	.word	0x0000aa60


	//   ....[39]....
        /*0230*/ 	.word	0x0000b6b0


	//   ....[40]....
        /*0234*/ 	.word	0x0000b6d0


	//   ....[41]....
        /*0238*/ 	.word	0x0000c720


	//   ....[42]....
        /*023c*/ 	.word	0x0000d240


	//   ....[43]....
        /*0240*/ 	.word	0x0000daf0


	//   ....[44]....
        /*0244*/ 	.word	0x0000db20


	//   ....[45]....
        /*0248*/ 	.word	0x0000dba0


	//   ....[46]....
        /*024c*/ 	.word	0x0000dbd0


	//   ....[47]....
        /*0250*/ 	.word	0x0000dc30


	//   ....[48]....
        /*0254*/ 	.word	0x0000dc60


	//   ....[49]....
        /*0258*/ 	.word	0x0000dc80


	//   ....[50]....
        /*025c*/ 	.word	0x0000dcc0


	//   ....[51]....
        /*0260*/ 	.word	0x00010bb0


	//   ....[52]....
        /*0264*/ 	.word	0x000111a0


	//   ....[53]....
        /*0268*/ 	.word	0x00011310


	//   ....[54]....
        /*026c*/ 	.word	0x00011370


	//   ....[55]....
        /*0270*/ 	.word	0x00011430


	//   ....[56]....
        /*0274*/ 	.word	0x000114f0


	//   ....[57]....
        /*0278*/ 	.word	0x00011570


	//   ....[58]....
        /*027c*/ 	.word	0x00011620


	//   ....[59]....
        /*0280*/ 	.word	0x000116a0


	//   ....[60]....
        /*0284*/ 	.word	0x00011730


	//   ....[61]....
        /*0288*/ 	.word	0x00011b40


	//----- nvinfo : EIATTR_REG_RECONFIG
	.align		4
.L_498:
        /*028c*/ 	.byte	0x01, 0x54
	.zero		2


	//----- nvinfo : EIATTR_SYSCALL_OFFSETS
	.align		4
        /*0290*/ 	.byte	0x04, 0x46
        /*0292*/ 	.short	(.L_500 - .L_499)


	//   ....[0]....
.L_499:
        /*0294*/ 	.word	0x00003710


	//   ....[1]....
        /*0298*/ 	.word	0x0000cf00


	//   ....[2]....
        /*029c*/ 	.word	0x0000d040


	//   ....[3]....
        /*02a0*/ 	.word	0x0000d130


	//   ....[4]....
        /*02a4*/ 	.word	0x0000d780


	//----- nvinfo : EIATTR_MBARRIER_INSTR_OFFSETS
	.align		4
.L_500:
        /*02a8*/ 	.byte	0x04, 0x39
        /*02aa*/ 	.short	(.L_502 - .L_501)


	//   ....[0]....
.L_501:
        /*02ac*/ 	.word	0x00000270
        /*02b0*/ 	.word	0x000000ff
        /*02b4*/ 	.word	0x00028c00
        /*02b8*/ 	.short	0x0100
        /*02ba*/ 	.byte	0x08
	.zero		1


	//   ....[1]....
        /*02bc*/ 	.word	0x00000280
        /*02c0*/ 	.word	0x000000ff
        /*02c4*/ 	.word	0x00028c20
        /*02c8*/ 	.short	0x0100
        /*02ca*/ 	.byte	0x08
	.zero		1


	//   ....[2]....
        /*02cc*/ 	.word	0x00000330
        /*02d0*/ 	.word	0x000000ff
        /*02d4*/ 	.word	0x00028c30
        /*02d8*/ 	.short	0x0100
        /*02da*/ 	.byte	0x06
	.zero		1


	//   ....[3]....
        /*02dc*/ 	.word	0x00000340
        /*02e0*/ 	.word	0x000000ff
        /*02e4*/ 	.word	0x00028c40
        /*02e8*/ 	.short	0x0100
        /*02ea*/ 	.byte	0x06
	.zero		1


	//   ....[4]....
        /*02ec*/ 	.word	0x00000350
        /*02f0*/ 	.word	0x000000ff
        /*02f4*/ 	.word	0x00028c38
        /*02f8*/ 	.short	0x0100
        /*02fa*/ 	.byte	0x06
	.zero		1


	//   ....[5]....
        /*02fc*/ 	.word	0x00000360
        /*0300*/ 	.word	0x000000ff
        /*0304*/ 	.word	0x00028c48
        /*0308*/ 	.short	0x0100
        /*030a*/ 	.byte	0x06
	.zero		1


	//   ....[6]....
        /*030c*/ 	.word	0x00000490
        /*0310*/ 	.word	0x000000ff
        /*0314*/ 	.word	0x00028c50
        /*0318*/ 	.short	0x0100
        /*031a*/ 	.byte	0x08
	.zero		1


	//   ....[7]....
        /*031c*/ 	.word	0x000004a0
        /*0320*/ 	.word	0x000000ff
        /*0324*/ 	.word	0x00028c60
        /*0328*/ 	.short	0x0100
        /*032a*/ 	.byte	0x08
	.zero		1


	//   ....[8]....
        /*032c*/ 	.word	0x000004b0
        /*0330*/ 	.word	0x000000ff
        /*0334*/ 	.word	0x00028c58
        /*0338*/ 	.short	0x0100
        /*033a*/ 	.byte	0x08
	.zero		1


	//   ....[9]....
        /*033c*/ 	.word	0x000004c0
        /*0340*/ 	.word	0x000000ff
        /*0344*/ 	.word	0x00028c68
        /*0348*/ 	.short	0x0100
        /*034a*/ 	.byte	0x08
	.zero		1


	//   ....[10]....
        /*034c*/ 	.word	0x000005b0
        /*0350*/ 	.word	0x000000ff
        /*0354*/ 	.word	0x00028c70
        /*0358*/ 	.short	0x0100
        /*035a*/ 	.byte	0x06
	.zero		1


	//   ....[11]....
        /*035c*/ 	.word	0x000005c0
        /*0360*/ 	.word	0x000000ff
        /*0364*/ 	.word	0x00028c80
        /*0368*/ 	.short	0x0100
        /*036a*/ 	.byte	0x06
	.zero		1


	//   ....[12]....
        /*036c*/ 	.word	0x000005d0
        /*0370*/ 	.word	0x000000ff
        /*0374*/ 	.word	0x00028c78
        /*0378*/ 	.short	0x0100
        /*037a*/ 	.byte	0x06
	.zero		1


	//   ....[13]....
        /*037c*/ 	.word	0x000005e0
        /*0380*/ 	.word	0x000000ff
        /*0384*/ 	.word	0x00028c88
        /*0388*/ 	.short	0x0100
        /*038a*/ 	.byte	0x06
	.zero		1


	//   ....[14]....
        /*038c*/ 	.word	0x00000710
        /*0390*/ 	.word	0x000000ff
        /*0394*/ 	.word	0x00028c90
        /*0398*/ 	.short	0x0100
        /*039a*/ 	.byte	0x08
	.zero		1


	//   ....[15]....
        /*039c*/ 	.word	0x00000720
        /*03a0*/ 	.word	0x000000ff
        /*03a4*/ 	.word	0x00028ca0
        /*03a8*/ 	.short	0x0100
        /*03aa*/ 	.byte	0x08
	.zero		1


	//   ....[16]....
        /*03ac*/ 	.word	0x00000730
        /*03b0*/ 	.word	0x000000ff
        /*03b4*/ 	.word	0x00028c98
        /*03b8*/ 	.short	0x0100
        /*03ba*/ 	.byte	0x08
	.zero		1


	//   ....[17]....
        /*03bc*/ 	.word	0x00000740
        /*03c0*/ 	.word	0x000000ff
        /*03c4*/ 	.word	0x00028ca8
        /*03c8*/ 	.short	0x0100
        /*03ca*/ 	.byte	0x08
	.zero		1


	//   ....[18]....
        /*03cc*/ 	.word	0x00000870
        /*03d0*/ 	.word	0x000000ff
        /*03d4*/ 	.word	0x00028cb0
        /*03d8*/ 	.short	0x0100
        /*03da*/ 	.byte	0x08
	.zero		1


	//   ....[19]....
        /*03dc*/ 	.word	0x00000880
        /*03e0*/ 	.word	0x000000ff
        /*03e4*/ 	.word	0x00028cc0
        /*03e8*/ 	.short	0x0100
        /*03ea*/ 	.byte	0x08
	.zero		1


	//   ....[20]....
        /*03ec*/ 	.word	0x00000890
        /*03f0*/ 	.word	0x000000ff
        /*03f4*/ 	.word	0x00028cb8
        /*03f8*/ 	.short	0x0100
        /*03fa*/ 	.byte	0x08
	.zero		1


	//   ....[21]....
        /*03fc*/ 	.word	0x000008a0
        /*0400*/ 	.word	0x000000ff
        /*0404*/ 	.word	0x00028cc8
        /*0408*/ 	.short	0x0100
        /*040a*/ 	.byte	0x08
	.zero		1


	//   ....[22]....
        /*040c*/ 	.word	0x00001580
        /*0410*/ 	.word	0x000000ff
        /*0414*/ 	.word	0x00028c50
        /*0418*/ 	.short	0x010a
        /*041a*/ 	.byte	0x05
	.zero		1


	//   ....[23]....
        /*041c*/ 	.word	0x00001870
        /*0420*/ 	.word	0x00000002
        /*0424*/ 	.word	0x00000000
        /*0428*/ 	.short	0x0101
        /*042a*/ 	.byte	0x3f
	.zero		1


	//   ....[24]....
        /*042c*/ 	.word	0x000021c0
        /*0430*/ 	.word	0x000000ff
        /*0434*/ 	.word	0x00028c50
        /*0438*/ 	.short	0x010a
        /*043a*/ 	.byte	0x07
	.zero		1


	//   ....[25]....
        /*043c*/ 	.word	0x00002200
        /*0440*/ 	.word	0x000000ff
        /*0444*/ 	.word	0x00028c50
        /*0448*/ 	.short	0x010a
        /*044a*/ 	.byte	0x07
	.zero		1


	//   ....[26]....
        /*044c*/ 	.word	0x000023d0
        /*0450*/ 	.word	0x00000002
        /*0454*/ 	.word	0x00000000
        /*0458*/ 	.short	0x0101
        /*045a*/ 	.byte	0x3f
	.zero		1


	//   ....[27]....
        /*045c*/ 	.word	0x00003740
        /*0460*/ 	.word	0x000000ff
        /*0464*/ 	.word	0x00028c00
        /*0468*/ 	.short	0x010a
        /*046a*/ 	.byte	0x27
	.zero		1


	//   ....[28]....
        /*046c*/ 	.word	0x000038d0
        /*0470*/ 	.word	0x000000ff
        /*0474*/ 	.word	0x00028c30
        /*0478*/ 	.short	0x010a
        /*047a*/ 	.byte	0x27
	.zero		1


	//   ....[29]....
        /*047c*/ 	.word	0x00003940
        /*0480*/ 	.word	0x000000ff
        /*0484*/ 	.word	0x00028c30
        /*0488*/ 	.short	0x010a
        /*048a*/ 	.byte	0x27
	.zero		1


	//   ....[30]....
        /*048c*/ 	.word	0x00004e10
        /*0490*/ 	.word	0x00000005
        /*0494*/ 	.word	0x00000000
        /*0498*/ 	.short	0x0101
        /*049a*/ 	.byte	0x3f
	.zero		1


	//   ....[31]....
        /*049c*/ 	.word	0x000051f0
        /*04a0*/ 	.word	0x000000ff
        /*04a4*/ 	.word	0x00028c50
        /*04a8*/ 	.short	0x010a
        /*04aa*/ 	.byte	0x27
	.zero		1


	//   ....[32]....
        /*04ac*/ 	.word	0x00005230
        /*04b0*/ 	.word	0x000000ff
        /*04b4*/ 	.word	0x00028c50
        /*04b8*/ 	.short	0x010a
        /*04ba*/ 	.byte	0x27
	.zero		1


	//   ....[33]....
        /*04bc*/ 	.word	0x000055b0
        /*04c0*/ 	.word	0x0000000e
        /*04c4*/ 	.word	0x00000000
        /*04c8*/ 	.short	0x0101
        /*04ca*/ 	.byte	0x3f
	.zero		1


	//   ....[34]....
        /*04cc*/ 	.word	0x000056f0
        /*04d0*/ 	.word	0x000000ff
        /*04d4*/ 	.word	0x00028c30
        /*04d8*/ 	.short	0x010a
        /*04da*/ 	.byte	0x1e
	.zero		1


	//   ....[35]....
        /*04dc*/ 	.word	0x00005730
        /*04e0*/ 	.word	0x000000ff
        /*04e4*/ 	.word	0x00028c30
        /*04e8*/ 	.short	0x010a
        /*04ea*/ 	.byte	0x1e
	.zero		1


	//   ....[36]....
        /*04ec*/ 	.word	0x00006770
        /*04f0*/ 	.word	0x00000098
        /*04f4*/ 	.word	0x00000000
        /*04f8*/ 	.short	0x0101
        /*04fa*/ 	.byte	0x3f
	.zero		1


	//   ....[37]....
        /*04fc*/ 	.word	0x000074f0
        /*0500*/ 	.word	0x000000ff
        /*0504*/ 	.word	0x00028c50
        /*0508*/ 	.short	0x010a
        /*050a*/ 	.byte	0x1e
	.zero		1


	//   ....[38]....
        /*050c*/ 	.word	0x00007530
        /*0510*/ 	.word	0x000000ff
        /*0514*/ 	.word	0x00028c50
        /*0518*/ 	.short	0x010a
        /*051a*/ 	.byte	0x1e
	.zero		1


	//   ....[39]....
        /*051c*/ 	.word	0x000077d0
        /*0520*/ 	.word	0x0000000e
        /*0524*/ 	.word	0x00000000
        /*0528*/ 	.short	0x0101
        /*052a*/ 	.byte	0x3f
	.zero		1


	//   ....[40]....
        /*052c*/ 	.word	0x00007920
        /*0530*/ 	.word	0x000000ff
        /*0534*/ 	.word	0x00028c30
        /*0538*/ 	.short	0x010a
        /*053a*/ 	.byte	0x1a
	.zero		1


	//   ....[41]....
        /*053c*/ 	.word	0x00007960
        /*0540*/ 	.word	0x000000ff
        /*0544*/ 	.word	0x00028c30
        /*0548*/ 	.short	0x010a
        /*054a*/ 	.byte	0x1a
	.zero		1


	//   ....[42]....
        /*054c*/ 	.word	0x000086d0
        /*0550*/ 	.word	0x00000098
        /*0554*/ 	.word	0x00000000
        /*0558*/ 	.short	0x0101
        /*055a*/ 	.byte	0x3f
	.zero		1


	//   ....[43]....
        /*055c*/ 	.word	0x000091d0
        /*0560*/ 	.word	0x000000ff
        /*0564*/ 	.word	0x00028c50
        /*0568*/ 	.short	0x010a
        /*056a*/ 	.byte	0x1a
	.zero		1


	//   ....[44]....
        /*056c*/ 	.word	0x00009210
        /*0570*/ 	.word	0x000000ff
        /*0574*/ 	.word	0x00028c50
        /*0578*/ 	.short	0x010a
        /*057a*/ 	.byte	0x1a
	.zero		1


	//   ....[45]....
        /*057c*/ 	.word	0x000094c0
        /*0580*/ 	.word	0x0000000b
        /*0584*/ 	.word	0x00000000
        /*0588*/ 	.short	0x0101
        /*058a*/ 	.byte	0x3f
	.zero		1


	//   ....[46]....
        /*058c*/ 	.word	0x0000a030
        /*0590*/ 	.word	0x000000ff
        /*0594*/ 	.word	0x00000000
        /*0598*/ 	.short	0x0101
        /*059a*/ 	.byte	0x04
	.zero		1


	//   ....[47]....
        /*059c*/ 	.word	0x0000d470
        /*05a0*/ 	.word	0x000000ff
        /*05a4*/ 	.word	0x00028c40
        /*05a8*/ 	.short	0x010a
        /*05aa*/ 	.byte	0x26
	.zero		1


	//   ....[48]....
        /*05ac*/ 	.word	0x0000dd90
        /*05b0*/ 	.word	0x000000ff
        /*05b4*/ 	.word	0x00028c00
        /*05b8*/ 	.short	0x0107
        /*05ba*/ 	.byte	0x26
	.zero		1


	//   ....[49]....
        /*05bc*/ 	.word	0x0000ddd0
        /*05c0*/ 	.word	0x000000ff
        /*05c4*/ 	.word	0x00028c00
        /*05c8*/ 	.short	0x0101
        /*05ca*/ 	.byte	0x26
	.zero		1


	//   ....[50]....
        /*05cc*/ 	.word	0x0000dde0
        /*05d0*/ 	.word	0x000000ff
        /*05d4*/ 	.word	0x00028c20
        /*05d8*/ 	.short	0x010a
        /*05da*/ 	.byte	0x26
	.zero		1


	//   ....[51]....
        /*05dc*/ 	.word	0x0000de40
        /*05e0*/ 	.word	0x000000ff
        /*05e4*/ 	.word	0x00028c60
        /*05e8*/ 	.short	0x010a
        /*05ea*/ 	.byte	0x26
	.zero		1


	//   ....[52]....
        /*05ec*/ 	.word	0x0000ea00
        /*05f0*/ 	.word	0x000000ff
        /*05f4*/ 	.word	0x00028c48
        /*05f8*/ 	.short	0x010a
        /*05fa*/ 	.byte	0x26
	.zero		1


	//   ....[53]....
        /*05fc*/ 	.word	0x0000ebd0
        /*0600*/ 	.word	0x000000ff
        /*0604*/ 	.word	0x00028c68
        /*0608*/ 	.short	0x010a
        /*060a*/ 	.byte	0x26
	.zero		1


	//   ....[54]....
        /*060c*/ 	.word	0x0000f580
        /*0610*/ 	.word	0x000000ff
        /*0614*/ 	.word	0x00028c40
        /*0618*/ 	.short	0x010a
        /*061a*/ 	.byte	0x26
	.zero		1


	//   ....[55]....
        /*061c*/ 	.word	0x0000f760
        /*0620*/ 	.word	0x000000ff
        /*0624*/ 	.word	0x00028c60
        /*0628*/ 	.short	0x010a
        /*062a*/ 	.byte	0x26
	.zero		1


	//   ....[56]....
        /*062c*/ 	.word	0x00010140
        /*0630*/ 	.word	0x000000ff
        /*0634*/ 	.word	0x00028c48
        /*0638*/ 	.short	0x010a
        /*063a*/ 	.byte	0x26
	.zero		1


	//   ....[57]....
        /*063c*/ 	.word	0x00010320
        /*0640*/ 	.word	0x000000ff
        /*0644*/ 	.word	0x00028c68
        /*0648*/ 	.short	0x010a
        /*064a*/ 	.byte	0x26
	.zero		1


	//   ....[58]....
        /*064c*/ 	.word	0x00010b40
        /*0650*/ 	.word	0x00000002
        /*0654*/ 	.word	0x00028c20
        /*0658*/ 	.short	0x010a
        /*065a*/ 	.byte	0x3f
	.zero		1


	//   ....[59]....
        /*065c*/ 	.word	0x00010cc0
        /*0660*/ 	.word	0x00000007
        /*0664*/ 	.word	0x00000000
        /*0668*/ 	.short	0x010a
        /*066a*/ 	.byte	0x3f
	.zero		1


	//   ....[60]....
        /*066c*/ 	.word	0x00010d30
        /*0670*/ 	.word	0x00000005
        /*0674*/ 	.word	0x00000000
        /*0678*/ 	.short	0x010a
        /*067a*/ 	.byte	0x3f
	.zero		1


	//   ....[61]....
        /*067c*/ 	.word	0x00010d90
        /*0680*/ 	.word	0x00000005
        /*0684*/ 	.word	0x00000000
        /*0688*/ 	.short	0x010a
        /*068a*/ 	.byte	0x3f
	.zero		1


	//   ....[62]....
        /*068c*/ 	.word	0x00010dc0
        /*0690*/ 	.word	0x00000003
        /*0694*/ 	.word	0x00000000
        /*0698*/ 	.short	0x010a
        /*069a*/ 	.byte	0x3f
	.zero		1


	//   ....[63]....
        /*069c*/ 	.word	0x00010e30
        /*06a0*/ 	.word	0x00000005
        /*06a4*/ 	.word	0x00028c50
        /*06a8*/ 	.short	0x010a
        /*06aa*/ 	.byte	0x3f
	.zero		1


	//   ....[64]....
        /*06ac*/ 	.word	0x00010e90
        /*06b0*/ 	.word	0x00000005
        /*06b4*/ 	.word	0x00028c50
        /*06b8*/ 	.short	0x010a
        /*06ba*/ 	.byte	0x3f
	.zero		1


	//   ....[65]....
        /*06bc*/ 	.word	0x00010ef0
        /*06c0*/ 	.word	0x00000000
        /*06c4*/ 	.word	0x00028c00
        /*06c8*/ 	.short	0x010a
        /*06ca*/ 	.byte	0x3f
	.zero		1


	//   ....[66]....
        /*06cc*/ 	.word	0x00010f50
        /*06d0*/ 	.word	0x00000004
        /*06d4*/ 	.word	0x00028c30
        /*06d8*/ 	.short	0x010a
        /*06da*/ 	.byte	0x3f
	.zero		1


	//   ....[67]....
        /*06dc*/ 	.word	0x00010fa0
        /*06e0*/ 	.word	0x0000000e
        /*06e4*/ 	.word	0x00028c50
        /*06e8*/ 	.short	0x010a
        /*06ea*/ 	.byte	0x3f
	.zero		1


	//   ....[68]....
        /*06ec*/ 	.word	0x00011000
        /*06f0*/ 	.word	0x00000004
        /*06f4*/ 	.word	0x00028c30
        /*06f8*/ 	.short	0x010a
        /*06fa*/ 	.byte	0x3f
	.zero		1


	//   ....[69]....
        /*06fc*/ 	.word	0x00011050
        /*0700*/ 	.word	0x0000000e
        /*0704*/ 	.word	0x00028c50
        /*0708*/ 	.short	0x010a
        /*070a*/ 	.byte	0x3f
	.zero		1


	//   ....[70]....
        /*070c*/ 	.word	0x000110b0
        /*0710*/ 	.word	0x00000004
        /*0714*/ 	.word	0x00028c30
        /*0718*/ 	.short	0x010a
        /*071a*/ 	.byte	0x3f
	.zero		1


	//   ....[71]....
        /*071c*/ 	.word	0x00011100
        /*0720*/ 	.word	0x000000be
        /*0724*/ 	.word	0x00028c50
        /*0728*/ 	.short	0x010a
        /*072a*/ 	.byte	0x3f
	.zero		1


	//   ....[72]....
        /*072c*/ 	.word	0x00011260
        /*0730*/ 	.word	0x00000003
        /*0734*/ 	.word	0x00028c40
        /*0738*/ 	.short	0x010a
        /*073a*/ 	.byte	0x3f
	.zero		1


	//   ....[73]....
        /*073c*/ 	.word	0x00011770
        /*0740*/ 	.word	0x00000003
        /*0744*/ 	.word	0x00028c20
        /*0748*/ 	.short	0x010a
        /*074a*/ 	.byte	0x3f
	.zero		1


	//   ....[74]....
        /*074c*/ 	.word	0x000117d0
        /*0750*/ 	.word	0x00000003
        /*0754*/ 	.word	0x00028c60
        /*0758*/ 	.short	0x010a
        /*075a*/ 	.byte	0x3f
	.zero		1


	//   ....[75]....
        /*075c*/ 	.word	0x00011830
        /*0760*/ 	.word	0x00000003
        /*0764*/ 	.word	0x00028c48
        /*0768*/ 	.short	0x010a
        /*076a*/ 	.byte	0x3f
	.zero		1


	//   ....[76]....
        /*076c*/ 	.word	0x00011890
        /*0770*/ 	.word	0x00000003
        /*0774*/ 	.word	0x00028c68
        /*0778*/ 	.short	0x010a
        /*077a*/ 	.byte	0x3f
	.zero		1


	//   ....[77]....
        /*077c*/ 	.word	0x000118f0
        /*0780*/ 	.word	0x00000003
        /*0784*/ 	.word	0x00028c40
        /*0788*/ 	.short	0x010a
        /*078a*/ 	.byte	0x3f
	.zero		1


	//   ....[78]....
        /*078c*/ 	.word	0x00011950
        /*0790*/ 	.word	0x00000003
        /*0794*/ 	.word	0x00028c60
        /*0798*/ 	.short	0x010a
        /*079a*/ 	.byte	0x3f
	.zero		1


	//   ....[79]....
        /*079c*/ 	.word	0x000119b0
        /*07a0*/ 	.word	0x00000003
        /*07a4*/ 	.word	0x00028c48
        /*07a8*/ 	.short	0x010a
        /*07aa*/ 	.byte	0x3f
	.zero		1


	//   ....[80]....
        /*07ac*/ 	.word	0x00011a10
        /*07b0*/ 	.word	0x00000003
        /*07b4*/ 	.word	0x00028c68
        /*07b8*/ 	.short	0x010a
        /*07ba*/ 	.byte	0x3f
	.zero		1


	//   ....[81]....
        /*07bc*/ 	.word	0x00011a60
        /*07c0*/ 	.word	0x00000002
        /*07c4*/ 	.word	0x00028c20
        /*07c8*/ 	.short	0x010a
        /*07ca*/ 	.byte	0x3f
	.zero		1


	//   ....[82]....
        /*07cc*/ 	.word	0x00011c00
        /*07d0*/ 	.word	0x00000007
        /*07d4*/ 	.word	0x00000000
        /*07d8*/ 	.short	0x010a
        /*07da*/ 	.byte	0x3f
	.zero		1


	//   ....[83]....
        /*07dc*/ 	.word	0x00011c50
        /*07e0*/ 	.word	0x00000005
        /*07e4*/ 	.word	0x00000000
        /*07e8*/ 	.short	0x010a
        /*07ea*/ 	.byte	0x3f
	.zero		1


	//   ....[84]....
        /*07ec*/ 	.word	0x00011ca0
        /*07f0*/ 	.word	0x00000005
        /*07f4*/ 	.word	0x00000000
        /*07f8*/ 	.short	0x010a
        /*07fa*/ 	.byte	0x3f
	.zero		1


	//----- nvinfo : EIATTR_NUM_MBARRIERS
	.align		4
.L_502:
        /*07fc*/ 	.byte	0x03, 0x38
        /*07fe*/ 	.short	0x0016


	//----- nvinfo : EIATTR_EXIT_INSTR_OFFSETS
	.align		4
        /*0800*/ 	.byte	0x04, 0x1c
        /*0802*/ 	.short	(.L_504 - .L_503)


	//   ....[0]....
.L_503:
        /*0804*/ 	.word	0x00010e10


	//----- nvinfo : EIATTR_MAX_THREADS
	.align		4
.L_504:
        /*0808*/ 	.byte	0x04, 0x05
        /*080a*/ 	.short	(.L_506 - .L_505)
.L_505:
        /*080c*/ 	.word	0x00000180
        /*0810*/ 	.word	0x00000001
        /*0814*/ 	.word	0x00000001


	//----- nvinfo : EIATTR_CRS_STACK_SIZE
	.align		4
.L_506:
        /*0818*/ 	.byte	0x04, 0x1e
        /*081a*/ 	.short	(.L_508 - .L_507)
.L_507:
        /*081c*/ 	.word	0x00000000


	//----- nvinfo : EIATTR_CBANK_PARAM_SIZE
	.align		4
.L_508:
        /*0820*/ 	.byte	0x03, 0x19
        /*0822*/ 	.short	0x0a70


	//----- nvinfo : EIATTR_PARAM_CBANK
	.align		4
        /*0824*/ 	.byte	0x04, 0x0a
        /*0826*/ 	.short	(.L_510 - .L_509)
	.align		4
.L_509:
        /*0828*/ 	.word	index@(.nv.constant0._ZN7cutlass13device_kernelIN5flash11enable_sm90INS1_16FlashAttnFwdSm90INS1_25CollectiveMainloopFwdSm90ILi2EN4cute5tupleIJNS5_1CILi1EEES8_S8_EEENS6_IJNS7_ILi64EEESA_SA_EEELi512ENS_10bfloat16_tEfNS_4arch4Sm90ELb1ELb0ELb1ELb0ELb0ELb0ELb0ELb0ELb0ELb1ELb1ELb0EEENS1_21CollectiveEpilogueFwdINS6_IJSA_NS7_ILi512EEESA_EEES9_SC_SE_Li256ELb0ELb1ELb1ELb0EEENS1_19SingleTileSchedulerILb0ELb1ELb1ELi64EEEEEEEEEvNT_6ParamsE)
        /*082c*/ 	.short	0x0210
        /*082e*/ 	.short	0x0a70


	//----- nvinfo : EIATTR_SW_WAR
	.align		4
.L_510:
        /*0830*/ 	.byte	0x04, 0x36
        /*0832*/ 	.short	(.L_512 - .L_511)
.L_511:
        /*0834*/ 	.word	0x00000008
.L_512:


//--------------------- .nv.info._ZN7cutlass13device_kernelIN5flash11enable_sm90INS1_16FlashAttnFwdSm90INS1_25CollectiveMainloopFwdSm90ILi2EN4cute5tupleIJNS5_1CILi1EEES8_S8_EEENS6_IJNS7_ILi64EEESA_SA_EEELi512ENS_10bfloat16_tEfNS_4arch4Sm90ELb1ELb0ELb1ELb0ELb0ELb0ELb1ELb0ELb0ELb1ELb1ELb0EEENS1_21CollectiveEpilogueFwdINS6_IJSA_NS7_ILi512EEESA_EEES9_SC_SE_Li256ELb0ELb1ELb1ELb0EEENS1_19SingleTileSchedulerILb0ELb1ELb1ELi64EEEEEEEEEvNT_6ParamsE --------------------------
	.section	.nv.info._ZN7cutlass13device_kernelIN5flash11enable_sm90INS1_16FlashAttnFwdSm90INS1_25CollectiveMainloopFwdSm90ILi2EN4cute5tupleIJNS5_1CILi1EEES8_S8_EEENS6_IJNS7_ILi64EEESA_SA_EEELi512ENS_10bfloat16_tEfNS_4arch4Sm90ELb1ELb0ELb1ELb0ELb0ELb0ELb1ELb0ELb0ELb1ELb1ELb0EEENS1_21CollectiveEpilogueFwdINS6_IJSA_NS7_ILi512EEESA_EEES9_SC_SE_Li256ELb0ELb1ELb1ELb0EEENS1_19SingleTileSchedulerILb0ELb1ELb1ELi64EEEEEEEEEvNT_6ParamsE,"",@"SHT_CUDA_INFO"
	.sectionflags	@""
	.align	4


	//----- nvinfo : EIATTR_CUDA_API_VERSION
	.align		4
        /*0000*/ 	.byte	0x04, 0x37
        /*0002*/ 	.short	(.L_514 - .L_513)
.L_513:
        /*0004*/ 	.word	0x00000082


	//----- nvinfo : EIATTR_KPARAM_INFO
	.align		4
.L_514:
        /*0008*/ 	.byte	0x04, 0x17
        /*000a*/ 	.short	(.L_516 - .L_515)
.L_515:
        /*000c*/ 	.word	0x00000000
        /*0010*/ 	.short	0x0000
        /*0012*/ 	.short	0x0070
        /*0014*/ 	.byte	0x00, 0xf0, 0x01, 0x2c


	//----- nvinfo : EIATTR_SPARSE_MMA_MASK
	.align		4
.L_516:
        /*0018*/ 	.byte	0x03, 0x50
        /*001a*/ 	.short	0x0000


	//----- nvinfo : EIATTR_MAXREG_COUNT
	.align		4
        /*001c*/ 	.byte	0x03, 0x1b
        /*001e*/ 	.short	0x00a8


	//----- nvinfo : EIATTR_NUM_BARRIERS
	.align		4
        /*0020*/ 	.byte	0x02, 0x4c
        /*0022*/ 	.byte	0x10
	.zero		1


	//----- nvinfo : EIATTR_EXTERNS
	.align		4
        /*0024*/ 	.byte	0x04, 0x0f
        /*0026*/ 	.short	(.L_518 - .L_517)


	//   ....[0]....
	.align		4
.L_517:
        /*0028*/ 	.word	index@(__assertfail)


	//----- nvinfo : EIATTR_ANNOTATIONS
	.align		4
.L_518:
        /*002c*/ 	.byte	0x04, 0x55
        /*002e*/ 	.short	(.L_520 - .L_519)


	//   ....[0]....
.L_519:
        /* <DEDUP_REMOVED lines=18> */


	//----- nvinfo : EIATTR_MERCURY_ISA_VERSION
	.align		4
.L_520:
        /*0138*/ 	.byte	0x03, 0x5f
        /*013a*/ 	.short	0x0101


	//----- nvinfo : EIATTR_INT_WARP_WIDE_INSTR_OFFSETS
	.align		4
        /*013c*/ 	.byte	0x04, 0x31
        /*013e*/ 	.short	(.L_522 - .L_521)


	//   ....[0]....
.L_521:
        /*0140*/ 	.word	0x00000130


	//   ....[1]....
        /*0144*/ 	.word	0x00000170


	//   ....[2]....
        /*0148*/ 	.word	0x000001e0


	//   ....[3]....
        /*014c*/ 	.word	0x000001f0


	//----- nvinfo : EIATTR_COOP_GROUP_MASK_REGIDS
	.align		4
.L_522:
        /*0150*/ 	.byte	0x04, 0x29
        /*0152*/ 	.short	(.L_524 - .L_523)


	//   ....[0]....
.L_523:
        /*0154*/ 	.word	0xffffffff


	//   ....[1]....
        /*0158*/ 	.word	0xffffffff


	//   ....[2]....
        /*015c*/ 	.word	0xffffffff


	//   ....[3]....
        /*0160*/ 	.word	0xffffffff


	//   ....[4]....
        /*0164*/ 	.word	0xffffffff


	//   ....[5]....
        /*0168*/ 	.word	0xffffffff


	//   ....[6]....
        /*016c*/ 	.word	0xffffffff


	//   ....[7]....
        /*0170*/ 	.word	0xffffffff


	//   ....[8]....
        /*0174*/ 	.word	0xffffffff


	//   ....[9]....
        /*0178*/ 	.word	0xffffffff


	//   ....[10]....
        /*017c*/ 	.word	0xffffffff


	//   ....[11]....
        /*0180*/ 	.word	0xffffffff


	//   ....[12]....
        /*0184*/ 	.word	0xffffffff


	//   ....[13]....
        /*0188*/ 	.word	0xffffffff


	//   ....[14]....
        /*018c*/ 	.word	0xffffffff


	//   ....[15]....
        /*0190*/ 	.word	0xffffffff


	//   ....[16]....
        /*0194*/ 	.word	0xffffffff


	//   ....[17]....
        /*0198*/ 	.word	0xffffffff


	//   ....[18]....
        /*019c*/ 	.word	0xffffffff


	//   ....[19]....
        /*01a0*/ 	.word	0xffffffff


	//   ....[20]....
        /*01a4*/ 	.word	0xffffffff


	//   ....[21]....
        /*01a8*/ 	.word	0xffffffff


	//   ....[22]....
        /*01ac*/ 	.word	0xffffffff


	//   ....[23]....
        /*01b0*/ 	.word	0xffffffff


	//   ....[24]....
        /*01b4*/ 	.word	0xffffffff


	//   ....[25]....
        /*01b8*/ 	.word	0xffffffff


	//   ....[26]....
        /*01bc*/ 	.word	0xffffffff


	//   ....[27]....
        /*01c0*/ 	.word	0xffffffff


	//   ....[28]....
        /*01c4*/ 	.word	0xffffffff


	//   ....[29]....
        /*01c8*/ 	.word	0xffffffff


	//   ....[30]....
        /*01cc*/ 	.word	0xffffffff


	//   ....[31]....
        /*01d0*/ 	.word	0xffffffff


	//   ....[32]....
        /*01d4*/ 	.word	0xffffffff


	//   ....[33]....
        /*01d8*/ 	.word	0xffffffff


	//   ....[34]....
        /*01dc*/ 	.word	0xffffffff


	//   ....[35]....
        /*01e0*/ 	.word	0xffffffff


	//   ....[36]....
        /*01e4*/ 	.word	0xffffffff


	//   ....[37]....
        /*01e8*/ 	.word	0xffffffff


	//   ....[38]....
        /*01ec*/ 	.word	0xffffffff


	//   ....[39]....
        /*01f0*/ 	.word	0xffffffff


	//   ....[40]....
        /*01f4*/ 	.word	0xffffffff


	//   ....[41]....
        /*01f8*/ 	.word	0xffffffff


	//   ....[42]....
        /*01fc*/ 	.word	0xffffffff


	//   ....[43]....
        /*0200*/ 	.word	0xffffffff


	//   ....[44]....
        /*0204*/ 	.word	0xffffffff


	//   ....[45]....
        /*0208*/ 	.word	0xffffffff


	//   ....[46]....
        /*020c*/ 	.word	0xffffffff


	//   ....[47]....
        /*0210*/ 	.word	0xffffffff


	//   ....[48]....
        /*0214*/ 	.word	0xffffffff


	//   ....[49]....
        /*0218*/ 	.word	0xffffffff


	//   ....[50]....
        /*021c*/ 	.word	0xffffffff


	//   ....[51]....
        /*0220*/ 	.word	0xffffffff


	//   ....[52]....
        /*0224*/ 	.word	0xffffffff


	//   ....[53]....
        /*0228*/ 	.word	0xffffffff


	//   ....[54]....
        /*022c*/ 	.word	0xffffffff


	//   ....[55]....
        /*0230*/ 	.word	0xffffffff


	//   ....[56]....
        /*0234*/ 	.word	0xffffffff


	//   ....[57]....
        /*0238*/ 	.word	0xffffffff


	//   ....[58]....
        /*023c*/ 	.word	0xffffffff


	//   ....[59]....
        /*0240*/ 	.word	0xffffffff


	//   ....[60]....
        /*0244*/ 	.word	0xffffffff


	//   ....[61]....
        /*0248*/ 	.word	0xffffffff


	//   ....[62]....
        /*024c*/ 	.word	0xffffffff


	//   ....[63]....
        /*0250*/ 	.word	0x0500000f


	//   ....[64]....
        /*0254*/ 	.word	0x0500000f


	//   ....[65]....
        /*0258*/ 	.word	0x0500000f


	//   ....[66]....
        /*025c*/ 	.word	0x0500000f


	//   ....[67]....
        /*0260*/ 	.word	0x0500000f


	//   ....[68]....
        /*0264*/ 	.word	0x0500000f


	//   ....[69]....
        /*0268*/ 	.word	0x0500000f


	//   ....[70]....
        /*026c*/ 	.word	0x0500000f


	//   ....[71]....
        /*0270*/ 	.word	0x0500000f


	//   ....[72]....
        /*0274*/ 	.word	0x0500000f


	//   ....[73]....
        /*0278*/ 	.word	0x0500000f


	//   ....[74]....
        /*027c*/ 	.word	0x0500000f


	//   ....[75]....
        /*0280*/ 	.word	0x0500000f


	//   ....[76]....
        /*0284*/ 	.word	0x0500000f


	//   ....[77]....
        /*0288*/ 	.word	0x0500000f


	//   ....[78]....
        /*028c*/ 	.word	0x0500000f


	//   ....[79]....
        /*0290*/ 	.word	0x0500000f


	//   ....[80]....
        /*0294*/ 	.word	0x0500000f


	//----- nvinfo : EIATTR_COOP_GROUP_INSTR_OFFSETS
	.align		4
.L_524:
        /*0298*/ 	.byte	0x04, 0x28
        /*029a*/ 	.short	(.L_526 - .L_525)


	//   ....[0]....
.L_525:
        /*029c*/ 	.word	0x00000070


	//   ....[1]....
        /*02a0*/ 	.word	0x00000140


	//   ....[2]....
        /*02a4*/ 	.word	0x00000190


	//   ....[3]....
        /*02a8*/ 	.word	0x000003a0


	//   ....[4]....
        /*02ac*/ 	.word	0x00000500


	//   ....[5]....
        /*02b0*/ 	.word	0x00000620


	//   ....[6]....
        /*02b4*/ 	.word	0x00000780


	//   ....[7]....
        /*02b8*/ 	.word	0x000014c0


	//   ....[8]....
        /*02bc*/ 	.word	0x00003420


	//   ....[9]....
        /*02c0*/ 	.word	0x00004550


	//   ....[10]....
        /*02c4*/ 	.word	0x000053e0


	//   ....[11]....
        /*02c8*/ 	.word	0x000053f0


	//   ....[12]....
        /*02cc*/ 	.word	0x00005b60


	//   ....[13]....
        /*02d0*/ 	.word	0x00005c00


	//   ....[14]....
        /*02d4*/ 	.word	0x00006050


	//   ....[15]....
        /*02d8*/ 	.word	0x000060c0


	//   ....[16]....
        /*02dc*/ 	.word	0x00006b90


	//   ....[17]....
        /*02e0*/ 	.word	0x00007580


	//   ....[18]....
        /*02e4*/ 	.word	0x00008390


	//   ....[19]....
        /*02e8*/ 	.word	0x00008960


	//   ....[20]....
        /*02ec*/ 	.word	0x00008ab0


	//   ....[21]....
        /*02f0*/ 	.word	0x00008c00


	//   ....[22]....
        /*02f4*/ 	.word	0x00008fe0


	//   ....[23]....
        /*02f8*/ 	.word	0x00009060


	//   ....[24]....
        /*02fc*/ 	.word	0x0000a1e0


	//   ....[25]....
        /*0300*/ 	.word	0x0000aa70


	//   ....[26]....
        /*0304*/ 	.word	0x0000bc40


	//   ....[27]....
        /*0308*/ 	.word	0x0000bd00


	//   ....[28]....
        /*030c*/ 	.word	0x0000c000


	//   ....[29]....
        /*0310*/ 	.word	0x0000c1d0


	//   ....[30]....
        /*0314*/ 	.word	0x0000d150


	//   ....[31]....
        /*0318*/ 	.word	0x0000d190


	//   ....[32]....
        /*031c*/ 	.word	0x0000d1e0


	//   ....[33]....
        /*0320*/ 	.word	0x0000d200


	//   ....[34]....
        /*0324*/ 	.word	0x0000d220


	//   ....[35]....
        /*0328*/ 	.word	0x0000dce0


	//   ....[36]....
        /*032c*/ 	.word	0x0000e210


	//   ....[37]....
        /*0330*/ 	.word	0x0000e240


	//   ....[38]....
        /*0334*/ 	.word	0x0000e260


	//   ....[39]....
        /*0338*/ 	.word	0x0000e270


	//   ....[40]....
        /*033c*/ 	.word	0x0000e710


	//   ....[41]....
        /*0340*/ 	.word	0x0000e740


	//   ....[42]....
        /*0344*/ 	.word	0x0000f3b0


	//   ....[43]....
        /*0348*/ 	.word	0x0000f3d0


	//   ....[44]....
        /*034c*/ 	.word	0x00010460


	//   ....[45]....
        /*0350*/ 	.word	0x00011010


	//   ....[46]....
        /*0354*/ 	.word	0x00011980


	//   ....[47]....
        /*0358*/ 	.word	0x00011a20


	//   ....[48]....
        /*035c*/ 	.word	0x00011a70


	//   ....[49]....
        /*0360*/ 	.word	0x00011aa0


	//   ....[50]....
        /*0364*/ 	.word	0x00011ad0


	//   ....[51]....
        /*0368*/ 	.word	0x00011b20


	//   ....[52]....
        /*036c*/ 	.word	0x00011b50


	//   ....[53]....
        /*0370*/ 	.word	0x00011b60


	//   ....[54]....
        /*0374*/ 	.word	0x000124d0


	//   ....[55]....
        /*0378*/ 	.word	0x000124f0


	//   ....[56]....
        /*037c*/ 	.word	0x00012510


	//   ....[57]....
        /*0380*/ 	.word	0x00012630


	//   ....[58]....
        /*0384*/ 	.word	0x000127e0


	//   ....[59]....
        /*0388*/ 	.word	0x00012810


	//   ....[60]....
        /*038c*/ 	.word	0x00012960


	//   ....[61]....
        /*0390*/ 	.word	0x00012970


	//   ....[62]....
        /*0394*/ 	.word	0x00015a30


	//   ....[63]....
        /*0398*/ 	.word	0x00015f90


	//   ....[64]....
        /*039c*/ 	.word	0x00016110


	//   ....[65]....
        /*03a0*/ 	.word	0x00016180


	//   ....[66]....
        /*03a4*/ 	.word	0x00016290


	//   ....[67]....
        /*03a8*/ 	.word	0x00016340


	//   ....[68]....
        /*03ac*/ 	.word	0x00016430


	//   ....[69]....
        /*03b0*/ 	.word	0x00016490


	//   ....[70]....
        /*03b4*/ 	.word	0x00016580


	//   ....[71]....
        /*03b8*/ 	.word	0x000165d0


	//   ....[72]....
        /*03bc*/ 	.word	0x00016660


	//   ....[73]....
        /*03c0*/ 	.word	0x00016780


	//   ....[74]....
        /*03c4*/ 	.word	0x00016a90


	//   ....[75]....
        /*03c8*/ 	.word	0x00016ae0


	//   ....[76]....
        /*03cc*/ 	.word	0x00016cd0


	//   ....[77]....
        /*03d0*/ 	.word	0x00016d20


	//   ....[78]....
        /*03d4*/ 	.word	0x00016f50


	//   ....[79]....
        /*03d8*/ 	.word	0x00016fa0


	//   ....[80]....
        /*03dc*/ 	.word	0x000173b0


	//----- nvinfo : EIATTR_REG_RECONFIG
	.align		4
.L_526:
        /*03e0*/ 	.byte	0x01, 0x54
	.zero		2


	//----- nvinfo : EIATTR_SYSCALL_OFFSETS
	.align		4
        /*03e4*/ 	.byte	0x04, 0x46
        /*03e6*/ 	.short	(.L_528 - .L_527)


	//   ....[0]....
.L_527:
        /*03e8*/ 	.word	0x000035e0


	//   ....[1]....
        /*03ec*/ 	.word	0x00010c50


	//   ....[2]....
        /*03f0*/ 	.word	0x00010d90


	//   ....[3]....
        /*03f4*/ 	.word	0x00010e80


	//   ....[4]....
        /*03f8*/ 	.word	0x000115a0


	//   ....[5]....
        /*03fc*/ 	.word	0x00011ea0


	//----- nvinfo : EIATTR_MBARRIER_INSTR_OFFSETS
	.align		4
.L_528:
        /*0400*/ 	.byte	0x04, 0x39
        /*0402*/ 	.short	(.L_530 - .L_529)


	//   ....[0]....
.L_529:
        /*0404*/ 	.word	0x00000280
        /*0408*/ 	.word	0x000000ff
        /*040c*/ 	.word	0x00038800
        /*0410*/ 	.short	0x0100
        /*0412*/ 	.byte	0x08
	.zero		1


	//   ....[1]....
        /*0414*/ 	.word	0x00000290
        /*0418*/ 	.word	0x000000ff
        /*041c*/ 	.word	0x00038810
        /*0420*/ 	.short	0x0100
        /*0422*/ 	.byte	0x08
	.zero		1


	//   ....[2]....
        /*0424*/ 	.word	0x000002a0
        /*0428*/ 	.word	0x000000ff
        /*042c*/ 	.word	0x00038820
        /*0430*/ 	.short	0x0100
        /*0432*/ 	.byte	0x08
	.zero		1


	//   ....[3]....
        /*0434*/ 	.word	0x00000350
        /*0438*/ 	.word	0x000000ff
        /*043c*/ 	.word	0x00038830
        /*0440*/ 	.short	0x0100
        /*0442*/ 	.byte	0x06
	.zero		1


	//   ....[4]....
        /*0444*/ 	.word	0x00000360
        /*0448*/ 	.word	0x000000ff
        /*044c*/ 	.word	0x00038840
        /*0450*/ 	.short	0x0100
        /*0452*/ 	.byte	0x06
	.zero		1


	//   ....[5]....
        /*0454*/ 	.word	0x00000370
        /*0458*/ 	.word	0x000000ff
        /*045c*/ 	.word	0x00038838
        /*0460*/ 	.short	0x0100
        /*0462*/ 	.byte	0x06
	.zero		1


	//   ....[6]....
        /*0464*/ 	.word	0x00000380
        /*0468*/ 	.word	0x000000ff
        /*046c*/ 	.word	0x00038848
        /*0470*/ 	.short	0x0100
        /*0472*/ 	.byte	0x06
	.zero		1


	//   ....[7]....
        /*0474*/ 	.word	0x000004b0
        /*0478*/ 	.word	0x000000ff
        /*047c*/ 	.word	0x00038850
        /*0480*/ 	.short	0x0100
        /*0482*/ 	.byte	0x08
	.zero		1


	//   ....[8]....
        /*0484*/ 	.word	0x000004c0
        /*0488*/ 	.word	0x000000ff
        /*048c*/ 	.word	0x00038860
        /*0490*/ 	.short	0x0100
        /*0492*/ 	.byte	0x08
	.zero		1


	//   ....[9]....
        /*0494*/ 	.word	0x000004d0
        /*0498*/ 	.word	0x000000ff
        /*049c*/ 	.word	0x00038858
        /*04a0*/ 	.short	0x0100
        /*04a2*/ 	.byte	0x08
	.zero		1


	//   ....[10]....
        /*04a4*/ 	.word	0x000004e0
        /*04a8*/ 	.word	0x000000ff
        /*04ac*/ 	.word	0x00038868
        /*04b0*/ 	.short	0x0100
        /*04b2*/ 	.byte	0x08
	.zero		1


	//   ....[11]....
        /*04b4*/ 	.word	0x000005d0
        /*04b8*/ 	.word	0x000000ff
        /*04bc*/ 	.word	0x00038870
        /*04c0*/ 	.short	0x0100
        /*04c2*/ 	.byte	0x06
	.zero		1


	//   ....[12]....
        /*04c4*/ 	.word	0x000005e0
        /*04c8*/ 	.word	0x000000ff
        /*04cc*/ 	.word	0x00038880
        /*04d0*/ 	.short	0x0100
        /*04d2*/ 	.byte	0x06
	.zero		1


	//   ....[13]....
        /*04d4*/ 	.word	0x000005f0
        /*04d8*/ 	.word	0x000000ff
        /*04dc*/ 	.word	0x00038878
        /*04e0*/ 	.short	0x0100
        /*04e2*/ 	.byte	0x06
	.zero		1


	//   ....[14]....
        /*04e4*/ 	.word	0x00000600
        /*04e8*/ 	.word	0x000000ff
        /*04ec*/ 	.word	0x00038888
        /*04f0*/ 	.short	0x0100
        /*04f2*/ 	.byte	0x06
	.zero		1


	//   ....[15]....
        /*04f4*/ 	.word	0x00000730
        /*04f8*/ 	.word	0x000000ff
        /*04fc*/ 	.word	0x00038890
        /*0500*/ 	.short	0x0100
        /*0502*/ 	.byte	0x08
	.zero		1


	//   ....[16]....
        /*0504*/ 	.word	0x00000740
        /*0508*/ 	.word	0x000000ff
        /*050c*/ 	.word	0x000388a0
        /*0510*/ 	.short	0x0100
        /*0512*/ 	.byte	0x08
	.zero		1


	//   ....[17]....
        /*0514*/ 	.word	0x00000750
        /*0518*/ 	.word	0x000000ff
        /*051c*/ 	.word	0x00038898
        /*0520*/ 	.short	0x0100
        /*0522*/ 	.byte	0x08
	.zero		1


	//   ....[18]....
        /*0524*/ 	.word	0x00000760
        /*0528*/ 	.word	0x000000ff
        /*052c*/ 	.word	0x000388a8
        /*0530*/ 	.short	0x0100
        /*0532*/ 	.byte	0x08
	.zero		1


	//   ....[19]....
        /*0534*/ 	.word	0x00000890
        /*0538*/ 	.word	0x000000ff
        /*053c*/ 	.word	0x000388b0
        /*0540*/ 	.short	0x0100
        /*0542*/ 	.byte	0x08
	.zero		1


	//   ....[20]....
        /*0544*/ 	.word	0x000008a0
        /*0548*/ 	.word	0x000000ff
        /*054c*/ 	.word	0x000388c0
        /*0550*/ 	.short	0x0100
        /*0552*/ 	.byte	0x08
	.zero		1


	//   ....[21]....
        /*0554*/ 	.word	0x000008b0
        /*0558*/ 	.word	0x000000ff
        /*055c*/ 	.word	0x000388b8
        /*0560*/ 	.short	0x0100
        /*0562*/ 	.byte	0x08
	.zero		1


	//   ....[22]....
        /*0564*/ 	.word	0x000008c0
        /*0568*/ 	.word	0x000000ff
        /*056c*/ 	.word	0x000388c8
        /*0570*/ 	.short	0x0100
        /*0572*/ 	.byte	0x08
	.zero		1


	//   ....[23]....
        /*0574*/ 	.word	0x00001860
        /*0578*/ 	.word	0x00000008
        /*057c*/ 	.word	0x00000000
        /*0580*/ 	.short	0x0101
        /*0582*/ 	.byte	0x3f
	.zero		1


	//   ....[24]....
        /*0584*/ 	.word	0x00002300
        /*0588*/ 	.word	0x00000004
        /*058c*/ 	.word	0x00000000
        /*0590*/ 	.short	0x0101
        /*0592*/ 	.byte	0x3f
	.zero		1


	//   ....[25]....
        /*0594*/ 	.word	0x00003610
        /*0598*/ 	.word	0x000000c3
        /*059c*/ 	.word	0x00038800
        /*05a0*/ 	.short	0x010a
        /*05a2*/ 	.byte	0x3f
	.zero		1


	//   ....[26]....
        /*05a4*/ 	.word	0x000037c0
        /*05a8*/ 	.word	0x000000c3
        /*05ac*/ 	.word	0x00038830
        /*05b0*/ 	.short	0x010a
        /*05b2*/ 	.byte	0x3f
	.zero		1


	//   ....[27]....
        /*05b4*/ 	.word	0x00003800
        /*05b8*/ 	.word	0x000000c3
        /*05bc*/ 	.word	0x00038830
        /*05c0*/ 	.short	0x010a
        /*05c2*/ 	.byte	0x3f
	.zero		1


	//   ....[28]....
        /*05c4*/ 	.word	0x00003c10
        /*05c8*/ 	.word	0x000000c3
        /*05cc*/ 	.word	0x00038810
        /*05d0*/ 	.short	0x010a
        /*05d2*/ 	.byte	0x3f
	.zero		1


	//   ....[29]....
        /*05d4*/ 	.word	0x00003c50
        /*05d8*/ 	.word	0x000000c3
        /*05dc*/ 	.word	0x00038850
        /*05e0*/ 	.short	0x010a
        /*05e2*/ 	.byte	0x3f
	.zero		1


	//   ....[30]....
        /*05e4*/ 	.word	0x00003d10
        /*05e8*/ 	.word	0x000000c3
        /*05ec*/ 	.word	0x00038850
        /*05f0*/ 	.short	0x010a
        /*05f2*/ 	.byte	0x3f
	.zero		1


	//   ....[31]....
        /*05f4*/ 	.word	0x00006520
        /*05f8*/ 	.word	0x00000018
        /*05fc*/ 	.word	0x00000000
        /*0600*/ 	.short	0x0101
        /*0602*/ 	.byte	0x3f
	.zero		1


	//   ....[32]....
        /*0604*/ 	.word	0x00006bb0
        /*0608*/ 	.word	0x00000015
        /*060c*/ 	.word	0x00000000
        /*0610*/ 	.short	0x0101
        /*0612*/ 	.byte	0x3f
	.zero		1


	//   ....[33]....
        /*0614*/ 	.word	0x00006cf0
        /*0618*/ 	.word	0x000000c5
        /*061c*/ 	.word	0x00038830
        /*0620*/ 	.short	0x010a
        /*0622*/ 	.byte	0x3f
	.zero		1


	//   ....[34]....
        /*0624*/ 	.word	0x00006d40
        /*0628*/ 	.word	0x000000c5
        /*062c*/ 	.word	0x00038830
        /*0630*/ 	.short	0x010a
        /*0632*/ 	.byte	0x3f
	.zero		1


	//   ....[35]....
        /*0634*/ 	.word	0x00007070
        /*0638*/ 	.word	0x000000c5
        /*063c*/ 	.word	0x00038850
        /*0640*/ 	.short	0x010a
        /*0642*/ 	.byte	0x3f
	.zero		1


	//   ....[36]....
        /*0644*/ 	.word	0x000070b0
        /*0648*/ 	.word	0x000000c5
        /*064c*/ 	.word	0x00038850
        /*0650*/ 	.short	0x010a
        /*0652*/ 	.byte	0x3f
	.zero		1


	//   ....[37]....
        /*0654*/ 	.word	0x00009280
        /*0658*/ 	.word	0x00000099
        /*065c*/ 	.word	0x00000000
        /*0660*/ 	.short	0x0101
        /*0662*/ 	.byte	0x3f
	.zero		1


	//   ....[38]....
        /*0664*/ 	.word	0x0000a200
        /*0668*/ 	.word	0x000000c5
        /*066c*/ 	.word	0x00000000
        /*0670*/ 	.short	0x0101
        /*0672*/ 	.byte	0x3f
	.zero		1


	//   ....[39]....
        /*0674*/ 	.word	0x0000a350
        /*0678*/ 	.word	0x000000ba
        /*067c*/ 	.word	0x00038830
        /*0680*/ 	.short	0x010a
        /*0682*/ 	.byte	0x3f
	.zero		1


	//   ....[40]....
        /*0684*/ 	.word	0x0000a3a0
        /*0688*/ 	.word	0x000000ba
        /*068c*/ 	.word	0x00038830
        /*0690*/ 	.short	0x010a
        /*0692*/ 	.byte	0x3f
	.zero		1


	//   ....[41]....
        /*0694*/ 	.word	0x0000a5d0
        /*0698*/ 	.word	0x000000ba
        /*069c*/ 	.word	0x00038850
        /*06a0*/ 	.short	0x010a
        /*06a2*/ 	.byte	0x3f
	.zero		1


	//   ....[42]....
        /*06a4*/ 	.word	0x0000a610
        /*06a8*/ 	.word	0x000000ba
        /*06ac*/ 	.word	0x00038850
        /*06b0*/ 	.short	0x010a
        /*06b2*/ 	.byte	0x3f
	.zero		1


	//   ....[43]....
        /*06b4*/ 	.word	0x0000c530
        /*06b8*/ 	.word	0x00000098
        /*06bc*/ 	.word	0x00000000
        /*06c0*/ 	.short	0x0101
        /*06c2*/ 	.byte	0x3f
	.zero		1


	//   ....[44]....
        /*06c4*/ 	.word	0x0000d170
        /*06c8*/ 	.word	0x000000ba
        /*06cc*/ 	.word	0x00000000
        /*06d0*/ 	.short	0x0101
        /*06d2*/ 	.byte	0x3f
	.zero		1


	//   ....[45]....
        /*06d4*/ 	.word	0x0000dd00
        /*06d8*/ 	.word	0x000000ff
        /*06dc*/ 	.word	0x00000000
        /*06e0*/ 	.short	0x0101
        /*06e2*/ 	.byte	0x04
	.zero		1


	//   ....[46]....
        /*06e4*/ 	.word	0x00011260
        /*06e8*/ 	.word	0x000000ff
        /*06ec*/ 	.word	0x00038840
        /*06f0*/ 	.short	0x010a
        /*06f2*/ 	.byte	0x26
	.zero		1


	//   ....[47]....
        /*06f4*/ 	.word	0x00011cb0
        /*06f8*/ 	.word	0x000000ff
        /*06fc*/ 	.word	0x00038800
        /*0700*/ 	.short	0x0107
        /*0702*/ 	.byte	0x26
	.zero		1


	//   ....[48]....
        /*0704*/ 	.word	0x00011d30
        /*0708*/ 	.word	0x000000ff
        /*070c*/ 	.word	0x00038800
        /*0710*/ 	.short	0x0101
        /*0712*/ 	.byte	0x26
	.zero		1


	//   ....[49]....
        /*0714*/ 	.word	0x00012c00
        /*0718*/ 	.word	0x000000ff
        /*071c*/ 	.word	0x00038810
        /*0720*/ 	.short	0x0107
        /*0722*/ 	.byte	0x26
	.zero		1


	//   ....[50]....
        /*0724*/ 	.word	0x00012c60
        /*0728*/ 	.word	0x000000ff
        /*072c*/ 	.word	0x00038810
        /*0730*/ 	.short	0x0101
        /*0732*/ 	.byte	0x26
	.zero		1


	//   ....[51]....
        /*0734*/ 	.word	0x00012c70
        /*0738*/ 	.word	0x000000ff
        /*073c*/ 	.word	0x00038820
        /*0740*/ 	.short	0x010a
        /*0742*/ 	.byte	0x26
	.zero		1


	//   ....[52]....
        /*0744*/ 	.word	0x00012cd0
        /*0748*/ 	.word	0x000000ff
        /*074c*/ 	.word	0x00038860
        /*0750*/ 	.short	0x010a
        /*0752*/ 	.byte	0x26
	.zero		1


	//   ....[53]....
        /*0754*/ 	.word	0x00013890
        /*0758*/ 	.word	0x000000ff
        /*075c*/ 	.word	0x00038848
        /*0760*/ 	.short	0x010a
        /*0762*/ 	.byte	0x26
	.zero		1


	//   ....[54]....
        /*0764*/ 	.word	0x00013a60
        /*0768*/ 	.word	0x000000ff
        /*076c*/ 	.word	0x00038868
        /*0770*/ 	.short	0x010a
        /*0772*/ 	.byte	0x26
	.zero		1


	//   ....[55]....
        /*0774*/ 	.word	0x00014410
        /*0778*/ 	.word	0x000000ff
        /*077c*/ 	.word	0x00038840
        /*0780*/ 	.short	0x010a
        /*0782*/ 	.byte	0x26
	.zero		1


	//   ....[56]....
        /*0784*/ 	.word	0x000145f0
        /*0788*/ 	.word	0x000000ff
        /*078c*/ 	.word	0x00038860
        /*0790*/ 	.short	0x010a
        /*0792*/ 	.byte	0x26
	.zero		1


	//   ....[57]....
        /*0794*/ 	.word	0x00014fc0
        /*0798*/ 	.word	0x000000ff
        /*079c*/ 	.word	0x00038848
        /*07a0*/ 	.short	0x010a
        /*07a2*/ 	.byte	0x26
	.zero		1


	//   ....[58]....
        /*07a4*/ 	.word	0x000151a0
        /*07a8*/ 	.word	0x000000ff
        /*07ac*/ 	.word	0x00038868
        /*07b0*/ 	.short	0x010a
        /*07b2*/ 	.byte	0x26
	.zero		1


	//   ....[59]....
        /*07b4*/ 	.word	0x000159c0
        /*07b8*/ 	.word	0x00000002
        /*07bc*/ 	.word	0x00038820
        /*07c0*/ 	.short	0x010a
        /*07c2*/ 	.byte	0x3f
	.zero		1


	//   ....[60]....
        /*07c4*/ 	.word	0x00015b60
        /*07c8*/ 	.word	0x00000007
        /*07cc*/ 	.word	0x00000000
        /*07d0*/ 	.short	0x010a
        /*07d2*/ 	.byte	0x3f
	.zero		1


	//   ....[61]....
        /*07d4*/ 	.word	0x00015bd0
        /*07d8*/ 	.word	0x00000005
        /*07dc*/ 	.word	0x00000000
        /*07e0*/ 	.short	0x010a
        /*07e2*/ 	.byte	0x3f
	.zero		1


	//   ....[62]....
        /*07e4*/ 	.word	0x00015c30
        /*07e8*/ 	.word	0x00000005
        /*07ec*/ 	.word	0x00000000
        /*07f0*/ 	.short	0x010a
        /*07f2*/ 	.byte	0x3f
	.zero		1


	//   ....[63]....
        /*07f4*/ 	.word	0x00015c60
        /*07f8*/ 	.word	0x00000003
        /*07fc*/ 	.word	0x00000000
        /*0800*/ 	.short	0x010a
        /*0802*/ 	.byte	0x3f
	.zero		1


	//   ....[64]....
        /*0804*/ 	.word	0x00015cc0
        /*0808*/ 	.word	0x000000c3
        /*080c*/ 	.word	0x00038800
        /*0810*/ 	.short	0x010a
        /*0812*/ 	.byte	0x3f
	.zero		1


	//   ....[65]....
        /*0814*/ 	.word	0x00015d10
        /*0818*/ 	.word	0x000000c3
        /*081c*/ 	.word	0x00038830
        /*0820*/ 	.short	0x010a
        /*0822*/ 	.byte	0x3f
	.zero		1


	//   ....[66]....
        /*0824*/ 	.word	0x00015d60
        /*0828*/ 	.word	0x000000c3
        /*082c*/ 	.word	0x00038810
        /*0830*/ 	.short	0x010a
        /*0832*/ 	.byte	0x3f
	.zero		1


	//   ....[67]....
        /*0834*/ 	.word	0x00015db0
        /*0838*/ 	.word	0x000000c3
        /*083c*/ 	.word	0x00038850
        /*0840*/ 	.short	0x010a
        /*0842*/ 	.byte	0x3f
	.zero		1


	//   ....[68]....
        /*0844*/ 	.word	0x00015e00
        /*0848*/ 	.word	0x000000c5
        /*084c*/ 	.word	0x00038830
        /*0850*/ 	.short	0x010a
        /*0852*/ 	.byte	0x3f
	.zero		1


	//   ....[69]....
        /*0854*/ 	.word	0x00015e50
        /*0858*/ 	.word	0x000000c5
        /*085c*/ 	.word	0x00038850
        /*0860*/ 	.short	0x010a
        /*0862*/ 	.byte	0x3f
	.zero		1


	//   ....[70]....
        /*0864*/ 	.word	0x00015ea0
        /*0868*/ 	.word	0x000000ba
        /*086c*/ 	.word	0x00038830
        /*0870*/ 	.short	0x010a
        /*0872*/ 	.byte	0x3f
	.zero		1


	//   ....[71]....
        /*0874*/ 	.word	0x00015ef0
        /*0878*/ 	.word	0x000000ba
        /*087c*/ 	.word	0x00038850
        /*0880*/ 	.short	0x010a
        /*0882*/ 	.byte	0x3f
	.zero		1


	//   ....[72]....
        /*0884*/ 	.word	0x00016050
        /*0888*/ 	.word	0x00000003
        /*088c*/ 	.word	0x00038840
        /*0890*/ 	.short	0x010a
        /*0892*/ 	.byte	0x3f
	.zero		1


	//   ....[73]....
        /*0894*/ 	.word	0x00016fe0
        /*0898*/ 	.word	0x00000003
        /*089c*/ 	.word	0x00038820
        /*08a0*/ 	.short	0x010a
        /*08a2*/ 	.byte	0x3f
	.zero		1


	//   ....[74]....
        /*08a4*/ 	.word	0x00017040
        /*08a8*/ 	.word	0x00000003
        /*08ac*/ 	.word	0x00038860
        /*08b0*/ 	.short	0x010a
        /*08b2*/ 	.byte	0x3f
	.zero		1


	//   ....[75]....
        /*08b4*/ 	.word	0x000170a0
        /*08b8*/ 	.word	0x00000003
        /*08bc*/ 	.word	0x00038848
        /*08c0*/ 	.short	0x010a
        /*08c2*/ 	.byte	0x3f
	.zero		1


	//   ....[76]....
        /*08c4*/ 	.word	0x00017100
        /*08c8*/ 	.word	0x00000003
        /*08cc*/ 	.word	0x00038868
        /*08d0*/ 	.short	0x010a
        /*08d2*/ 	.byte	0x3f
	.zero		1


	//   ....[77]....
        /*08d4*/ 	.word	0x00017160
        /*08d8*/ 	.word	0x00000003
        /*08dc*/ 	.word	0x00038840
        /*08e0*/ 	.short	0x010a
        /*08e2*/ 	.byte	0x3f
	.zero		1


	//   ....[78]....
        /*08e4*/ 	.word	0x000171c0
        /*08e8*/ 	.word	0x00000003
        /*08ec*/ 	.word	0x00038860
        /*08f0*/ 	.short	0x010a
        /*08f2*/ 	.byte	0x3f
	.zero		1


	//   ....[79]....
        /*08f4*/ 	.word	0x00017220
        /*08f8*/ 	.word	0x00000003
        /*08fc*/ 	.word	0x00038848
        /*0900*/ 	.short	0x010a
        /*0902*/ 	.byte	0x3f
	.zero		1


	//   ....[80]....
        /*0904*/ 	.word	0x00017280
        /*0908*/ 	.word	0x00000003
        /*090c*/ 	.word	0x00038868
        /*0910*/ 	.short	0x010a
        /*0912*/ 	.byte	0x3f
	.zero		1


	//   ....[81]....
        /*0914*/ 	.word	0x000172d0
        /*0918*/ 	.word	0x00000002
        /*091c*/ 	.word	0x00038820
        /*0920*/ 	.short	0x010a
        /*0922*/ 	.byte	0x3f
	.zero		1


	//   ....[82]....
        /*0924*/ 	.word	0x00017470
        /*0928*/ 	.word	0x00000007
        /*092c*/ 	.word	0x00000000
        /*0930*/ 	.short	0x010a
        /*0932*/ 	.byte	0x3f
	.zero		1


	//   ....[83]....
        /*0934*/ 	.word	0x000174c0
        /*0938*/ 	.word	0x00000005
        /*093c*/ 	.word	0x00000000
        /*0940*/ 	.short	0x010a
        /*0942*/ 	.byte	0x3f
	.zero		1


	//   ....[84]....
        /*0944*/ 	.word	0x00017510
        /*0948*/ 	.word	0x00000005
        /*094c*/ 	.word	0x00000000
        /*0950*/ 	.short	0x010a
        /*0952*/ 	.byte	0x3f
	.zero		1


	//----- nvinfo : EIATTR_NUM_MBARRIERS
	.align		4
.L_530:
        /*0954*/ 	.byte	0x03, 0x38
        /*0956*/ 	.short	0x0017


	//----- nvinfo : EIATTR_EXIT_INSTR_OFFSETS
	.align		4
        /*0958*/ 	.byte	0x04, 0x1c
        /*095a*/ 	.short	(.L_532 - .L_531)


	//   ....[0]....
.L_531:
        /*095c*/ 	.word	0x00015cb0


	//----- nvinfo : EIATTR_MAX_THREADS
	.align		4
.L_532:
        /*0960*/ 	.byte	0x04, 0x05
        /*0962*/ 	.short	(.L_534 - .L_533)
.L_533:
        /*0964*/ 	.word	0x00000180
        /*0968*/ 	.word	0x00000001
        /*096c*/ 	.word	0x00000001


	//----- nvinfo : EIATTR_CRS_STACK_SIZE
	.align		4
.L_534:
        /*0970*/ 	.byte	0x04, 0x1e
        /*0972*/ 	.short	(.L_536 - .L_535)
.L_535:
        /*0974*/ 	.word	0x00000000


	//----- nvinfo : EIATTR_CBANK_PARAM_SIZE
	.align		4
.L_536:
        /*0978*/ 	.byte	0x03, 0x19
        /*097a*/ 	.short	0x0b70


	//----- nvinfo : EIATTR_PARAM_CBANK
	.align		4
        /*097c*/ 	.byte	0x04, 0x0a
        /*097e*/ 	.short	(.L_538 - .L_537)
	.align		4
.L_537:
        /*0980*/ 	.word	index@(.nv.constant0._ZN7cutlass13device_kernelIN5flash11enable_sm90INS1_16FlashAttnFwdSm90INS1_25CollectiveMainloopFwdSm90ILi2EN4cute5tupleIJNS5_1CILi1EEES8_S8_EEENS6_IJNS7_ILi64EEESA_SA_EEELi512ENS_10bfloat16_tEfNS_4arch4Sm90ELb1ELb0ELb1ELb0ELb0ELb0ELb1ELb0ELb0ELb1ELb1ELb0EEENS1_21CollectiveEpilogueFwdINS6_IJSA_NS7_ILi512EEESA_EEES9_SC_SE_Li256ELb0ELb1ELb1ELb0EEENS1_19SingleTileSchedulerILb0ELb1ELb1ELi64EEEEEEEEEvNT_6ParamsE)
        /*0984*/ 	.short	0x0210
        /*0986*/ 	.short	0x0b70


	//----- nvinfo : EIATTR_SW_WAR
	.align		4
.L_538:
        /*0988*/ 	.byte	0x04, 0x36
        /*098a*/ 	.short	(.L_540 - .L_539)
.L_539:
        /*098c*/ 	.word	0x00000008
.L_540:


//--------------------- .nv.info._ZN7cutlass13device_kernelIN5flash11enable_sm90INS1_16FlashAttnFwdSm90INS1_25CollectiveMainloopFwdSm90ILi2EN4cute5tupleIJNS5_1CILi1EEES8_S8_EEENS6_IJNS7_ILi64EEESA_SA_EEELi512ENS_10bfloat16_tEfNS_4arch4Sm90ELb1ELb0ELb1ELb1ELb0ELb0ELb0ELb0ELb0ELb1ELb1ELb0EEENS1_21CollectiveEpilogueFwdINS6_IJSA_NS7_ILi512EEESA_EEES9_SC_SE_Li256ELb1ELb1ELb1ELb0EEENS1_36VarlenDynamicPersistentTileSchedulerILi64ELi64ELi256ELi128ELb1ELb1ELb1ELb1ELb1ELb1EEEEEEEEEvNT_6ParamsE --------------------------
	.section	.nv.info._ZN7cutlass13device_kernelIN5flash11enable_sm90INS1_16FlashAttnFwdSm90INS1_25CollectiveMainloopFwdSm90ILi2EN4cute5tupleIJNS5_1CILi1EEES8_S8_EEENS6_IJNS7_ILi64EEESA_SA_EEELi512ENS_10bfloat16_tEfNS_4arch4Sm90ELb1ELb0ELb1ELb1ELb0ELb0ELb0ELb0ELb0ELb1ELb1ELb0EEENS1_21CollectiveEpilogueFwdINS6_IJSA_NS7_ILi512EEESA_EEES9_SC_SE_Li256ELb1ELb1ELb1ELb0EEENS1_36VarlenDynamicPersistentTileSchedulerILi64ELi64ELi256ELi128ELb1ELb1ELb1ELb1ELb1ELb1EEEEEEEEEvNT_6ParamsE,"",@"SHT_CUDA_INFO"
	.sectionflags	@""
	.align	4


	//----- nvinfo : EIATTR_CUDA_API_VERSION
	.align		4
        /*0000*/ 	.byte	0x04, 0x37
        /*0002*/ 	.short	(.L_542 - .L_541)
.L_541:
        /*0004*/ 	.word	0x00000082


	//----- nvinfo : EIATTR_KPARAM_INFO
	.align		4
.L_542:
        /*0008*/ 	.byte	0x04, 0x17
        /*000a*/ 	.short	(.L_544 - .L_543)
.L_543:
        /*000c*/ 	.word	0x00000000
        /*0010*/ 	.short	0x0000
        /*0012*/ 	.short	0x0070
        /*0014*/ 	.byte	0x00, 0xf0, 0x01, 0x2a


	//----- nvinfo : EIATTR_SPARSE_MMA_MASK
	.align		4
.L_544:
        /*0018*/ 	.byte	0x03, 0x50
        /*001a*/ 	.short	0x0000


	//----- nvinfo : EIATTR_MAXREG_COUNT
	.align		4
        /*001c*/ 	.byte	0x03, 0x1b
        /*001e*/ 	.short	0x00a8


	//----- nvinfo : EIATTR_NUM_BARRIERS
	.align		4
        /*0020*/ 	.byte	0x02, 0x4c
        /*0022*/ 	.byte	0x10
	.zero		1


	//----- nvinfo : EIATTR_EXTERNS
	.align		4
        /*0024*/ 	.byte	0x04, 0x0f
        /*0026*/ 	.short	(.L_546 - .L_545)


	//   ....[0]....
	.align		4
.L_545:
        /*0028*/ 	.word	index@(__assertfail)


	//----- nvinfo : EIATTR_ANNOTATIONS
	.align		4
.L_546:
        /*002c*/ 	.byte	0x04, 0x55
        /*002e*/ 	.short	(.L_548 - .L_547)


	//   ....[0]....
.L_547:
        /* <DEDUP_REMOVED lines=72> */


	//----- nvinfo : EIATTR_MERCURY_ISA_VERSION
	.align		4
.L_548:
        /*04a0*/ 	.byte	0x03, 0x5f
        /*04a2*/ 	.short	0x0101


	//----- nvinfo : EIATTR_UNUSED_LOAD_BYTE_OFFSET
	.align		4
        /*04a4*/ 	.byte	0x04, 0x44
        /*04a6*/ 	.short	(.L_550 - .L_549)


	//   ....[0]....
.L_549:
        /*04a8*/ 	.word	0x00000a10
        /*04ac*/ 	.word	0x0000fff0


	//   ....[1]....
        /*04b0*/ 	.word	0x0000aa00
        /*04b4*/ 	.word	0x0000fff0


	//----- nvinfo : EIATTR_INT_WARP_WIDE_INSTR_OFFSETS
	.align		4
.L_550:
        /*04b8*/ 	.byte	0x04, 0x31
        /*04ba*/ 	.short	(.L_552 - .L_551)


	//   ....[0]....
.L_551:
        /*04bc*/ 	.word	0x00000130


	//   ....[1]....
        /*04c0*/ 	.word	0x00000170


	//   ....[2]....
        /*04c4*/ 	.word	0x000001e0


	//   ....[3]....
        /*04c8*/ 	.word	0x00010e90


	//   ....[4]....
        /*04cc*/ 	.word	0x00010f20


	//   ....[5]....
        /*04d0*/ 	.word	0x00015850


	//   ....[6]....
        /*04d4*/ 	.word	0x000158e0


	//----- nvinfo : EIATTR_COOP_GROUP_MASK_REGIDS
	.align		4
.L_552:
        /*04d8*/ 	.byte	0x04, 0x29
        /*04da*/ 	.short	(.L_554 - .L_553)


	//   ....[0]....
.L_553:
        /*04dc*/ 	.word	0xffffffff


	//   ....[1]....
        /*04e0*/ 	.word	0xffffffff


	//   ....[2]....
        /*04e4*/ 	.word	0xffffffff


	//   ....[3]....
        /*04e8*/ 	.word	0xffffffff


	//   ....[4]....
        /*04ec*/ 	.word	0xffffffff


	//   ....[5]....
        /*04f0*/ 	.word	0xffffffff


	//   ....[6]....
        /*04f4*/ 	.word	0xffffffff


	//   ....[7]....
        /*04f8*/ 	.word	0xffffffff


	//   ....[8]....
        /*04fc*/ 	.word	0xffffffff


	//   ....[9]....
        /*0500*/ 	.word	0xffffffff


	//   ....[10]....
        /*0504*/ 	.word	0xffffffff


	//   ....[11]....
        /*0508*/ 	.word	0xffffffff


	//   ....[12]....
        /*050c*/ 	.word	0xffffffff


	//   ....[13]....
        /*0510*/ 	.word	0xffffffff


	//   ....[14]....
        /*0514*/ 	.word	0xffffffff


	//   ....[15]....
        /*0518*/ 	.word	0xffffffff


	//   ....[16]....
        /*051c*/ 	.word	0xffffffff


	//   ....[17]....
        /*0520*/ 	.word	0xffffffff


	//   ....[18]....
        /*0524*/ 	.word	0xffffffff


	//   ....[19]....
        /*0528*/ 	.word	0xffffffff


	//   ....[20]....
        /*052c*/ 	.word	0xffffffff


	//   ....[21]....
        /*0530*/ 	.word	0xffffffff


	//   ....[22]....
        /*0534*/ 	.word	0xffffffff


	//   ....[23]....
        /*0538*/ 	.word	0xffffffff


	//   ....[24]....
        /*053c*/ 	.word	0xffffffff


	//   ....[25]....
        /*0540*/ 	.word	0xffffffff


	//   ....[26]....
        /*0544*/ 	.word	0xffffffff


	//   ....[27]....
        /*0548*/ 	.word	0xffffffff


	//   ....[28]....
        /*054c*/ 	.word	0xffffffff


	//   ....[29]....
        /*0550*/ 	.word	0xffffffff


	//   ....[30]....
        /*0554*/ 	.word	0xffffffff


	//   ....[31]....
        /*0558*/ 	.word	0xffffffff


	//   ....[32]....
        /*055c*/ 	.word	0xffffffff


	//   ....[33]....
        /*0560*/ 	.word	0xffffffff


	//   ....[34]....
        /*0564*/ 	.word	0xffffffff


	//   ....[35]....
        /*0568*/ 	.word	0xffffffff


	//   ....[36]....
        /*056c*/ 	.word	0xffffffff


	//   ....[37]....
        /*0570*/ 	.word	0xffffffff


	//   ....[38]....
        /*0574*/ 	.word	0xffffffff


	//   ....[39]....
        /*0578*/ 	.word	0xffffffff


	//   ....[40]....
        /*057c*/ 	.word	0xffffffff


	//   ....[41]....
        /*0580*/ 	.word	0xffffffff


	//   ....[42]....
        /*0584*/ 	.word	0xffffffff


	//   ....[43]....
        /*0588*/ 	.word	0xffffffff


	//   ....[44]....
        /*058c*/ 	.word	0xffffffff


	//   ....[45]....
        /*0590*/ 	.word	0xffffffff


	//   ....[46]....
        /*0594*/ 	.word	0xffffffff


	//   ....[47]....
        /*0598*/ 	.word	0xffffffff


	//   ....[48]....
        /*059c*/ 	.word	0xffffffff


	//   ....[49]....
        /*05a0*/ 	.word	0xffffffff


	//   ....[50]....
        /*05a4*/ 	.word	0xffffffff


	//   ....[51]....
        /*05a8*/ 	.word	0xffffffff


	//   ....[52]....
        /*05ac*/ 	.word	0xffffffff


	//   ....[53]....
        /*05b0*/ 	.word	0xffffffff


	//   ....[54]....
        /*05b4*/ 	.word	0xffffffff


	//   ....[55]....
        /*05b8*/ 	.word	0xffffffff


	//   ....[56]....
        /*05bc*/ 	.word	0xffffffff


	//   ....[57]....
        /*05c0*/ 	.word	0xffffffff


	//   ....[58]....
        /*05c4*/ 	.word	0xffffffff


	//   ....[59]....
        /*05c8*/ 	.word	0xffffffff


	//   ....[60]....
        /*05cc*/ 	.word	0xffffffff


	//   ....[61]....
        /*05d0*/ 	.word	0xffffffff


	//   ....[62]....
        /*05d4*/ 	.word	0xffffffff


	//   ....[63]....
        /*05d8*/ 	.word	0xffffffff


	//   ....[64]....
        /*05dc*/ 	.word	0xffffffff


	//   ....[65]....
        /*05e0*/ 	.word	0xffffffff


	//   ....[66]....
        /*05e4*/ 	.word	0xffffffff


	//   ....[67]....
        /*05e8*/ 	.word	0xffffffff


	//   ....[68]....
        /*05ec*/ 	.word	0xffffffff


	//   ....[69]....
        /*05f0*/ 	.word	0xffffffff


	//   ....[70]....
        /*05f4*/ 	.word	0xffffffff


	//   ....[71]....
        /*05f8*/ 	.word	0xffffffff


	//   ....[72]....
        /*05fc*/ 	.word	0xffffffff


	//   ....[73]....
        /*0600*/ 	.word	0xffffffff


	//   ....[74]....
        /*0604*/ 	.word	0xffffffff


	//   ....[75]....
        /*0608*/ 	.word	0xffffffff


	//   ....[76]....
        /*060c*/ 	.word	0xffffffff


	//   ....[77]....
        /*0610*/ 	.word	0xffffffff


	//   ....[78]....
        /*0614*/ 	.word	0xffffffff


	//   ....[79]....
        /*0618*/ 	.word	0xffffffff


	//   ....[80]....
        /*061c*/ 	.word	0xffffffff


	//   ....[81]....
        /*0620*/ 	.word	0xffffffff


	//   ....[82]....
        /*0624*/ 	.word	0xffffffff


	//   ....[83]....
        /*0628*/ 	.word	0xffffffff


	//   ....[84]....
        /*062c*/ 	.word	0xffffffff


	//   ....[85]....
        /*0630*/ 	.word	0xffffffff


	//   ....[86]....
        /*0634*/ 	.word	0xffffffff


	//   ....[87]....
        /*0638*/ 	.word	0xffffffff


	//   ....[88]....
        /*063c*/ 	.word	0xffffffff


	//   ....[89]....
        /*0640*/ 	.word	0xffffffff


	//   ....[90]....
        /*0644*/ 	.word	0xffffffff


	//   ....[91]....
        /*0648*/ 	.word	0xffffffff


	//   ....[92]....
        /*064c*/ 	.word	0xffffffff


	//   ....[93]....
        /*0650*/ 	.word	0xffffffff


	//   ....[94]....
        /*0654*/ 	.word	0x0500000f


	//   ....[95]....
        /*0658*/ 	.word	0x0500000f


	//   ....[96]....
        /*065c*/ 	.word	0x0500000f


	//   ....[97]....
        /*0660*/ 	.word	0x0500000f


	//   ....[98]....
        /*0664*/ 	.word	0x0500000f


	//   ....[99]....
        /*0668*/ 	.word	0x0500000f


	//   ....[100]....
        /*066c*/ 	.word	0x0500000f


	//   ....[101]....
        /*0670*/ 	.word	0x0500000f


	//   ....[102]....
        /*0674*/ 	.word	0x0500000f


	//   ....[103]....
        /*0678*/ 	.word	0x0500000f


	//   ....[104]....
        /*067c*/ 	.word	0x0500000f


	//   ....[105]....
        /*0680*/ 	.word	0x0500000f


	//   ....[106]....
        /*0684*/ 	.word	0x0500000f


	//   ....[107]....
        /*0688*/ 	.word	0x0500000f


	//   ....[108]....
        /*068c*/ 	.word	0x0500000f


	//   ....[109]....
        /*0690*/ 	.word	0x0500000f


	//   ....[110]....
        /*0694*/ 	.word	0x0500000f


	//   ....[111]....
        /*0698*/ 	.word	0x0500000f


	//   ....[112]....
        /*069c*/ 	.word	0x0500000f


	//   ....[113]....
        /*06a0*/ 	.word	0x0500000f


	//   ....[114]....
        /*06a4*/ 	.word	0x0500000f


	//   ....[115]....
        /*06a8*/ 	.word	0x0500000f


	//   ....[116]....
        /*06ac*/ 	.word	0x0500000f


	//   ....[117]....
        /*06b0*/ 	.word	0x0500000f


	//   ....[118]....
        /*06b4*/ 	.word	0x0500000f


	//   ....[119]....
        /*06b8*/ 	.word	0x0500000f


	//   ....[120]....
        /*06bc*/ 	.word	0x0500000f


	//   ....[121]....
        /*06c0*/ 	.word	0x0500000f


	//----- nvinfo : EIATTR_COOP_GROUP_INSTR_OFFSETS
	.align		4
.L_554:
        /*06c4*/ 	.byte	0x04, 0x28
        /*06c6*/ 	.short	(.L_556 - .L_555)


	//   ....[0]....
.L_555:
        /*06c8*/ 	.word	0x00000060


	//   ....[1]....
        /*06cc*/ 	.word	0x00000140


	//   ....[2]....
        /*06d0*/ 	.word	0x00000190


	//   ....[3]....
        /*06d4*/ 	.word	0x00000380


	//   ....[4]....
        /*06d8*/ 	.word	0x000004e0


	//   ....[5]....
        /*06dc*/ 	.word	0x00000600


	//   ....[6]....
        /*06e0*/ 	.word	0x00000760


	//   ....[7]....
        /*06e4*/ 	.word	0x00002170


	//   ....[8]....
        /*06e8*/ 	.word	0x00004220


	//   ....[9]....
        /*06ec*/ 	.word	0x00004860


	//   ....[10]....
        /*06f0*/ 	.word	0x00004890


	//   ....[11]....
        /*06f4*/ 	.word	0x00004ff0


	//   ....[12]....
        /*06f8*/ 	.word	0x00005090


	//   ....[13]....
        /*06fc*/ 	.word	0x00005500


	//   ....[14]....
        /*0700*/ 	.word	0x00005560


	//   ....[15]....
        /*0704*/ 	.word	0x00005f00


	//   ....[16]....
        /*0708*/ 	.word	0x000061f0


	//   ....[17]....
        /*070c*/ 	.word	0x00006210


	//   ....[18]....
        /*0710*/ 	.word	0x00006b40


	//   ....[19]....
        /*0714*/ 	.word	0x00006c00


	//   ....[20]....
        /*0718*/ 	.word	0x000073b0


	//   ....[21]....
        /*071c*/ 	.word	0x00007520


	//   ....[22]....
        /*0720*/ 	.word	0x000081d0


	//   ....[23]....
        /*0724*/ 	.word	0x00008850


	//   ....[24]....
        /*0728*/ 	.word	0x00008880


	//   ....[25]....
        /*072c*/ 	.word	0x000091b0


	//   ....[26]....
        /*0730*/ 	.word	0x00009230


	//   ....[27]....
        /*0734*/ 	.word	0x00009eb0


	//   ....[28]....
        /*0738*/ 	.word	0x00009f00


	//   ....[29]....
        /*073c*/ 	.word	0x00009f70


	//   ....[30]....
        /*0740*/ 	.word	0x00009fa0


	//   ....[31]....
        /*0744*/ 	.word	0x00009fd0


	//   ....[32]....
        /*0748*/ 	.word	0x0000b7e0


	//   ....[33]....
        /*074c*/ 	.word	0x0000bbd0


	//   ....[34]....
        /*0750*/ 	.word	0x0000bbe0


	//   ....[35]....
        /*0754*/ 	.word	0x0000bbf0


	//   ....[36]....
        /*0758*/ 	.word	0x0000bc20


	//   ....[37]....
        /*075c*/ 	.word	0x0000c840


	//   ....[38]....
        /*0760*/ 	.word	0x0000c860


	//   ....[39]....
        /*0764*/ 	.word	0x0000cb10


	//   ....[40]....
        /*0768*/ 	.word	0x0000cb30


	//   ....[41]....
        /*076c*/ 	.word	0x0000d250


	//   ....[42]....
        /*0770*/ 	.word	0x0000d260


	//   ....[43]....
        /*0774*/ 	.word	0x0000dab0


	//   ....[44]....
        /*0778*/ 	.word	0x0000dad0


	//   ....[45]....
        /*077c*/ 	.word	0x0000ee40


	//   ....[46]....
        /*0780*/ 	.word	0x0000ee80


	//   ....[47]....
        /*0784*/ 	.word	0x0000f0c0


	//   ....[48]....
        /*0788*/ 	.word	0x0000f0e0


	//   ....[49]....
        /*078c*/ 	.word	0x0000f3a0


	//   ....[50]....
        /*0790*/ 	.word	0x0000f5b0


	//   ....[51]....
        /*0794*/ 	.word	0x0000f5e0


	//   ....[52]....
        /*0798*/ 	.word	0x0000f610


	//   ....[53]....
        /*079c*/ 	.word	0x0000f640


	//   ....[54]....
        /*07a0*/ 	.word	0x0000f670


	//   ....[55]....
        /*07a4*/ 	.word	0x0000f6a0


	//   ....[56]....
        /*07a8*/ 	.word	0x0000f840


	//   ....[57]....
        /*07ac*/ 	.word	0x0000f870


	//   ....[58]....
        /*07b0*/ 	.word	0x0000f8a0


	//   ....[59]....
        /*07b4*/ 	.word	0x0000f8d0


	//   ....[60]....
        /*07b8*/ 	.word	0x0000f900


	//   ....[61]....
        /*07bc*/ 	.word	0x0000f930


	//   ....[62]....
        /*07c0*/ 	.word	0x0000f9d0


	//   ....[63]....
        /*07c4*/ 	.word	0x0000fa00


	//   ....[64]....
        /*07c8*/ 	.word	0x0000fa10


	//   ....[65]....
        /*07cc*/ 	.word	0x0000fa40


	//   ....[66]....
        /*07d0*/ 	.word	0x00011470


	//   ....[67]....
        /*07d4*/ 	.word	0x00011f60


	//   ....[68]....
        /*07d8*/ 	.word	0x00011f70


	//   ....[69]....
        /*07dc*/ 	.word	0x00012010


	//   ....[70]....
        /*07e0*/ 	.word	0x00012020


	//   ....[71]....
        /*07e4*/ 	.word	0x000120a0


	//   ....[72]....
        /*07e8*/ 	.word	0x000120b0


	//   ....[73]....
        /*07ec*/ 	.word	0x00012100


	//   ....[74]....
        /*07f0*/ 	.word	0x00012120


	//   ....[75]....
        /*07f4*/ 	.word	0x00015b70


	//   ....[76]....
        /*07f8*/ 	.word	0x00015ba0


	//   ....[77]....
        /*07fc*/ 	.word	0x00015c00


	//   ....[78]....
        /*0800*/ 	.word	0x00015c30


	//   ....[79]....
        /*0804*/ 	.word	0x00015c60


	//   ....[80]....
        /*0808*/ 	.word	0x00015c90


	//   ....[81]....
        /*080c*/ 	.word	0x00015cc0


	//   ....[82]....
        /*0810*/ 	.word	0x00015cf0


	//   ....[83]....
        /*0814*/ 	.word	0x00015eb0


	//   ....[84]....
        /*0818*/ 	.word	0x00015ee0


	//   ....[85]....
        /*081c*/ 	.word	0x00015f10


	//   ....[86]....
        /*0820*/ 	.word	0x00015f40


	//   ....[87]....
        /*0824*/ 	.word	0x00015f70


	//   ....[88]....
        /*0828*/ 	.word	0x00015fa0


	//   ....[89]....
        /*082c*/ 	.word	0x00016070


	//   ....[90]....
        /*0830*/ 	.word	0x00016090


	//   ....[91]....
        /*0834*/ 	.word	0x000160a0


	//   ....[92]....
        /*0838*/ 	.word	0x00016120


	//   ....[93]....
        /*083c*/ 	.word	0x00016c50


	//   ....[94]....
        /*0840*/ 	.word	0x000172b0


	//   ....[95]....
        /*0844*/ 	.word	0x00017490


	//   ....[96]....
        /*0848*/ 	.word	0x000174e0


	//   ....[97]....
        /*084c*/ 	.word	0x00017540


	//   ....[98]....
        /*0850*/ 	.word	0x00017630


	//   ....[99]....
        /*0854*/ 	.word	0x00017690


	//   ....[100]....
        /*0858*/ 	.word	0x00017780


	//   ....[101]....
        /*085c*/ 	.word	0x000177e0


	//   ....[102]....
        /*0860*/ 	.word	0x000178b0


	//   ....[103]....
        /*0864*/ 	.word	0x00017be0


	//   ....[104]....
        /*0868*/ 	.word	0x00017c80


	//   ....[105]....
        /*086c*/ 	.word	0x00017e20


	//   ....[106]....
        /*0870*/ 	.word	0x00017e90


	//   ....[107]....
        /*0874*/ 	.word	0x00017f00


	//   ....[108]....
        /*0878*/ 	.word	0x00017f70


	//   ....[109]....
        /*087c*/ 	.word	0x00017fe0


	//   ....[110]....
        /*0880*/ 	.word	0x00018060


	//   ....[111]....
        /*0884*/ 	.word	0x000180f0


	//   ....[112]....
        /*0888*/ 	.word	0x00018190


	//   ....[113]....
        /*088c*/ 	.word	0x00018200


	//   ....[114]....
        /*0890*/ 	.word	0x00018270


	//   ....[115]....
        /*0894*/ 	.word	0x000182e0


	//   ....[116]....
        /*0898*/ 	.word	0x00018360


	//   ....[117]....
        /*089c*/ 	.word	0x000183d0


	//   ....[118]....
        /*08a0*/ 	.word	0x00018480


	//   ....[119]....
        /*08a4*/ 	.word	0x000184d0


	//   ....[120]....
        /*08a8*/ 	.word	0x00018580


	//   ....[121]....
        /*08ac*/ 	.word	0x000186b0


	//----- nvinfo : EIATTR_REG_RECONFIG
	.align		4
.L_556:
        /*08b0*/ 	.byte	0x01, 0x54
	.zero		2


	//----- nvinfo : EIATTR_SYSCALL_OFFSETS
	.align		4
        /*08b4*/ 	.byte	0x04, 0x46
        /*08b6*/ 	.short	(.L_558 - .L_557)


	//   ....[0]....
.L_557:
        /*08b8*/ 	.word	0x000043f0


	//   ....[1]....
        /*08bc*/ 	.word	0x00011090


	//   ....[2]....
        /*08c0*/ 	.word	0x000111e0


	//   ....[3]....
        /*08c4*/ 	.word	0x000112e0


	//   ....[4]....
        /*08c8*/ 	.word	0x00011b80


	//----- nvinfo : EIATTR_MBARRIER_INSTR_OFFSETS
	.align		4
.L_558:
        /*08cc*/ 	.byte	0x04, 0x39
        /*08ce*/ 	.short	(.L_560 - .L_559)


	//   ....[0]....
.L_559:
        /*08d0*/ 	.word	0x00000270
        /*08d4*/ 	.word	0x000000ff
        /*08d8*/ 	.word	0x00028c00
        /*08dc*/ 	.short	0x0100
        /*08de*/ 	.byte	0x08
	.zero		1


	//   ....[1]....
        /*08e0*/ 	.word	0x00000280
        /*08e4*/ 	.word	0x000000ff
        /*08e8*/ 	.word	0x00028c20
        /*08ec*/ 	.short	0x0100
        /*08ee*/ 	.byte	0x08
	.zero		1


	//   ....[2]....
        /*08f0*/ 	.word	0x00000330
        /*08f4*/ 	.word	0x000000ff
        /*08f8*/ 	.word	0x00028c30
        /*08fc*/ 	.short	0x0100
        /*08fe*/ 	.byte	0x06
	.zero		1


	//   ....[3]....
        /*0900*/ 	.word	0x00000340
        /*0904*/ 	.word	0x000000ff
        /*0908*/ 	.word	0x00028c40
        /*090c*/ 	.short	0x0100
        /*090e*/ 	.byte	0x06
	.zero		1


	//   ....[4]....
        /*0910*/ 	.word	0x00000350
        /*0914*/ 	.word	0x000000ff
        /*0918*/ 	.word	0x00028c38
        /*091c*/ 	.short	0x0100
        /*091e*/ 	.byte	0x06
	.zero		1


	//   ....[5]....
        /*0920*/ 	.word	0x00000360
        /*0924*/ 	.word	0x000000ff
        /*0928*/ 	.word	0x00028c48
        /*092c*/ 	.short	0x0100
        /*092e*/ 	.byte	0x06
	.zero		1


	//   ....[6]....
        /*0930*/ 	.word	0x00000490
        /*0934*/ 	.word	0x000000ff
        /*0938*/ 	.word	0x00028c50
        /*093c*/ 	.short	0x0100
        /*093e*/ 	.byte	0x08
	.zero		1


	//   ....[7]....
        /*0940*/ 	.word	0x000004a0
        /*0944*/ 	.word	0x000000ff
        /*0948*/ 	.word	0x00028c60
        /*094c*/ 	.short	0x0100
        /*094e*/ 	.byte	0x08
	.zero		1


	//   ....[8]....
        /*0950*/ 	.word	0x000004b0
        /*0954*/ 	.word	0x000000ff
        /*0958*/ 	.word	0x00028c58
        /*095c*/ 	.short	0x0100
        /*095e*/ 	.byte	0x08
	.zero		1


	//   ....[9]....
        /*0960*/ 	.word	0x000004c0
        /*0964*/ 	.word	0x000000ff
        /*0968*/ 	.word	0x00028c68
        /*096c*/ 	.short	0x0100
        /*096e*/ 	.byte	0x08
	.zero		1


	//   ....[10]....
        /*0970*/ 	.word	0x000005b0
        /*0974*/ 	.word	0x000000ff
        /*0978*/ 	.word	0x00028c70
        /*097c*/ 	.short	0x0100
        /*097e*/ 	.byte	0x06
	.zero		1


	//   ....[11]....
        /*0980*/ 	.word	0x000005c0
        /*0984*/ 	.word	0x000000ff
        /*0988*/ 	.word	0x00028c80
        /*098c*/ 	.short	0x0100
        /*098e*/ 	.byte	0x06
	.zero		1


	//   ....[12]....
        /*0990*/ 	.word	0x000005d0
        /*0994*/ 	.word	0x000000ff
        /*0998*/ 	.word	0x00028c78
        /*099c*/ 	.short	0x0100
        /*099e*/ 	.byte	0x06
	.zero		1


	//   ....[13]....
        /*09a0*/ 	.word	0x000005e0
        /*09a4*/ 	.word	0x000000ff
        /*09a8*/ 	.word	0x00028c88
        /*09ac*/ 	.short	0x0100
        /*09ae*/ 	.byte	0x06
	.zero		1


	//   ....[14]....
        /*09b0*/ 	.word	0x00000710
        /*09b4*/ 	.word	0x000000ff
        /*09b8*/ 	.word	0x00028c90
        /*09bc*/ 	.short	0x0100
        /*09be*/ 	.byte	0x08
	.zero		1


	//   ....[15]....
        /*09c0*/ 	.word	0x00000720
        /*09c4*/ 	.word	0x000000ff
        /*09c8*/ 	.word	0x00028ca0
        /*09cc*/ 	.short	0x0100
        /*09ce*/ 	.byte	0x08
	.zero		1


	//   ....[16]....
        /*09d0*/ 	.word	0x00000730
        /*09d4*/ 	.word	0x000000ff
        /*09d8*/ 	.word	0x00028c98
        /*09dc*/ 	.short	0x0100
        /*09de*/ 	.byte	0x08
	.zero		1


	//   ....[17]....
        /*09e0*/ 	.word	0x00000740
        /*09e4*/ 	.word	0x000000ff
        /*09e8*/ 	.word	0x00028ca8
        /*09ec*/ 	.short	0x0100
        /*09ee*/ 	.byte	0x08
	.zero		1


	//   ....[18]....
        /*09f0*/ 	.word	0x00000870
        /*09f4*/ 	.word	0x000000ff
        /*09f8*/ 	.word	0x00028cb0
        /*09fc*/ 	.short	0x0100
        /*09fe*/ 	.byte	0x08
	.zero		1


	//   ....[19]....
        /*0a00*/ 	.word	0x00000880
        /*0a04*/ 	.word	0x000000ff
        /*0a08*/ 	.word	0x00028cc0
        /*0a0c*/ 	.short	0x0100
        /*0a0e*/ 	.byte	0x08
	.zero		1


	//   ....[20]....
        /*0a10*/ 	.word	0x00000890
        /*0a14*/ 	.word	0x000000ff
        /*0a18*/ 	.word	0x00028cb8
        /*0a1c*/ 	.short	0x0100
        /*0a1e*/ 	.byte	0x08
	.zero		1


	//   ....[21]....
        /*0a20*/ 	.word	0x000008a0
        /*0a24*/ 	.word	0x000000ff
        /*0a28*/ 	.word	0x00028cc8
        /*0a2c*/ 	.short	0x0100
        /*0a2e*/ 	.byte	0x08
	.zero		1


	//   ....[22]....
        /*0a30*/ 	.word	0x000022b0
        /*0a34*/ 	.word	0x000000ff
        /*0a38*/ 	.word	0x00028c50
        /*0a3c*/ 	.short	0x010a
        /*0a3e*/ 	.byte	0x17
	.zero		1


	//   ....[23]....
        /*0a40*/ 	.word	0x00002580
        /*0a44*/ 	.word	0x00000000
        /*0a48*/ 	.word	0x00000000
        /*0a4c*/ 	.short	0x0101
        /*0a4e*/ 	.byte	0x3f
	.zero		1


	//   ....[24]....
        /*0a50*/ 	.word	0x00002ee0
        /*0a54*/ 	.word	0x000000ff
        /*0a58*/ 	.word	0x00028c50
        /*0a5c*/ 	.short	0x010a
        /*0a5e*/ 	.byte	0x17
	.zero		1


	//   ....[25]....
        /*0a60*/ 	.word	0x00002f20
        /*0a64*/ 	.word	0x000000ff
        /*0a68*/ 	.word	0x00028c50
        /*0a6c*/ 	.short	0x010a
        /*0a6e*/ 	.byte	0x17
	.zero		1


	//   ....[26]....
        /*0a70*/ 	.word	0x00003100
        /*0a74*/ 	.word	0x00000000
        /*0a78*/ 	.word	0x00000000
        /*0a7c*/ 	.short	0x0101
        /*0a7e*/ 	.byte	0x3f
	.zero		1


	//   ....[27]....
        /*0a80*/ 	.word	0x000044a0
        /*0a84*/ 	.word	0x000000ff
        /*0a88*/ 	.word	0x00028c00
        /*0a8c*/ 	.short	0x010a
        /*0a8e*/ 	.byte	0x2e
	.zero		1


	//   ....[28]....
        /*0a90*/ 	.word	0x00004520
        /*0a94*/ 	.word	0x00000007
        /*0a98*/ 	.word	0x00028c30
        /*0a9c*/ 	.short	0x010a
        /*0a9e*/ 	.byte	0x3f
	.zero		1


	//   ....[29]....
        /*0aa0*/ 	.word	0x00004560
        /*0aa4*/ 	.word	0x00000007
        /*0aa8*/ 	.word	0x00028c30
        /*0aac*/ 	.short	0x010a
        /*0aae*/ 	.byte	0x3f
	.zero		1


	//   ....[30]....
        /*0ab0*/ 	.word	0x00005840
        /*0ab4*/ 	.word	0x00000004
        /*0ab8*/ 	.word	0x00000000
        /*0abc*/ 	.short	0x0101
        /*0abe*/ 	.byte	0x3f
	.zero		1


	//   ....[31]....
        /*0ac0*/ 	.word	0x00005bc0
        /*0ac4*/ 	.word	0x00000007
        /*0ac8*/ 	.word	0x00028c50
        /*0acc*/ 	.short	0x010a
        /*0ace*/ 	.byte	0x3f
	.zero		1


	//   ....[32]....
        /*0ad0*/ 	.word	0x00005c00
        /*0ad4*/ 	.word	0x00000007
        /*0ad8*/ 	.word	0x00028c50
        /*0adc*/ 	.short	0x010a
        /*0ade*/ 	.byte	0x3f
	.zero		1


	//   ....[33]....
        /*0ae0*/ 	.word	0x00005f20
        /*0ae4*/ 	.word	0x00000007
        /*0ae8*/ 	.word	0x00000000
        /*0aec*/ 	.short	0x0101
        /*0aee*/ 	.byte	0x3f
	.zero		1


	//   ....[34]....
        /*0af0*/ 	.word	0x00006030
        /*0af4*/ 	.word	0x000000ff
        /*0af8*/ 	.word	0x00028c30
        /*0afc*/ 	.short	0x010a
        /*0afe*/ 	.byte	0x19
	.zero		1


	//   ....[35]....
        /*0b00*/ 	.word	0x00006080
        /*0b04*/ 	.word	0x000000ff
        /*0b08*/ 	.word	0x00028c30
        /*0b0c*/ 	.short	0x010a
        /*0b0e*/ 	.byte	0x19
	.zero		1


	//   ....[36]....
        /*0b10*/ 	.word	0x00006f20
        /*0b14*/ 	.word	0x00000000
        /*0b18*/ 	.word	0x00000000
        /*0b1c*/ 	.short	0x0101
        /*0b1e*/ 	.byte	0x3f
	.zero		1


	//   ....[37]....
        /*0b20*/ 	.word	0x00007f10
        /*0b24*/ 	.word	0x000000ff
        /*0b28*/ 	.word	0x00028c50
        /*0b2c*/ 	.short	0x010a
        /*0b2e*/ 	.byte	0x19
	.zero		1


	//   ....[38]....
        /*0b30*/ 	.word	0x00007f50
        /*0b34*/ 	.word	0x000000ff
        /*0b38*/ 	.word	0x00028c50
        /*0b3c*/ 	.short	0x010a
        /*0b3e*/ 	.byte	0x19
	.zero		1


	//   ....[39]....
        /*0b40*/ 	.word	0x000081f0
        /*0b44*/ 	.word	0x0000000b
        /*0b48*/ 	.word	0x00000000
        /*0b4c*/ 	.short	0x0101
        /*0b4e*/ 	.byte	0x3f
	.zero		1


	//   ....[40]....
        /*0b50*/ 	.word	0x00008330
        /*0b54*/ 	.word	0x000000ff
        /*0b58*/ 	.word	0x00028c30
        /*0b5c*/ 	.short	0x010a
        /*0b5e*/ 	.byte	0x18
	.zero		1


	//   ....[41]....
        /*0b60*/ 	.word	0x00008370
        /*0b64*/ 	.word	0x000000ff
        /*0b68*/ 	.word	0x00028c30
        /*0b6c*/ 	.short	0x010a
        /*0b6e*/ 	.byte	0x18
	.zero		1


	//   ....[42]....
        /*0b70*/ 	.word	0x000095e0
        /*0b74*/ 	.word	0x000000a0
        /*0b78*/ 	.word	0x00000000
        /*0b7c*/ 	.short	0x0101
        /*0b7e*/ 	.byte	0x3f
	.zero		1


	//   ....[43]....
        /*0b80*/ 	.word	0x00009c00
        /*0b84*/ 	.word	0x000000ff
        /*0b88*/ 	.word	0x00028c50
        /*0b8c*/ 	.short	0x010a
        /*0b8e*/ 	.byte	0x18
	.zero		1


	//   ....[44]....
        /*0b90*/ 	.word	0x00009c40
        /*0b94*/ 	.word	0x000000ff
        /*0b98*/ 	.word	0x00028c50
        /*0b9c*/ 	.short	0x010a
        /*0b9e*/ 	.byte	0x18
	.zero		1


	//   ....[45]....
        /*0ba0*/ 	.word	0x00009ed0
        /*0ba4*/ 	.word	0x00000009
        /*0ba8*/ 	.word	0x00000000
        /*0bac*/ 	.short	0x0101
        /*0bae*/ 	.byte	0x3f
	.zero		1


	//   ....[46]....
        /*0bb0*/ 	.word	0x0000c850
        /*0bb4*/ 	.word	0x000000ff
        /*0bb8*/ 	.word	0x00000000
        /*0bbc*/ 	.short	0x0101
        /*0bbe*/ 	.byte	0x04
	.zero		1


	//   ....[47]....
        /*0bc0*/ 	.word	0x0000d170
        /*0bc4*/ 	.word	0x000000ff
        /*0bc8*/ 	.word	0x00000000
        /*0bcc*/ 	.short	0x0101
        /*0bce*/ 	.byte	0x04
	.zero		1


	//   ....[48]....
        /*0bd0*/ 	.word	0x000116d0
        /*0bd4*/ 	.word	0x00000000
        /*0bd8*/ 	.word	0x00028c40
        /*0bdc*/ 	.short	0x010a
        /*0bde*/ 	.byte	0x3f
	.zero		1


	//   ....[49]....
        /*0be0*/ 	.word	0x000121c0
        /*0be4*/ 	.word	0x00000013
        /*0be8*/ 	.word	0x00028c00
        /*0bec*/ 	.short	0x0107
        /*0bee*/ 	.byte	0x3f
	.zero		1


	//   ....[50]....
        /*0bf0*/ 	.word	0x000122b0
        /*0bf4*/ 	.word	0x00000013
        /*0bf8*/ 	.word	0x00028c00
        /*0bfc*/ 	.short	0x0101
        /*0bfe*/ 	.byte	0x3f
	.zero		1


	//   ....[51]....
        /*0c00*/ 	.word	0x000122d0
        /*0c04*/ 	.word	0x00000013
        /*0c08*/ 	.word	0x00028c20
        /*0c0c*/ 	.short	0x010a
        /*0c0e*/ 	.byte	0x3f
	.zero		1


	//   ....[52]....
        /*0c10*/ 	.word	0x000123b0
        /*0c14*/ 	.word	0x00000000
        /*0c18*/ 	.word	0x00028c60
        /*0c1c*/ 	.short	0x010a
        /*0c1e*/ 	.byte	0x3f
	.zero		1


	//   ....[53]....
        /*0c20*/ 	.word	0x00013040
        /*0c24*/ 	.word	0x00000003
        /*0c28*/ 	.word	0x00028c40
        /*0c2c*/ 	.short	0x010a
        /*0c2e*/ 	.byte	0x3f
	.zero		1


	//   ....[54]....
        /*0c30*/ 	.word	0x000132a0
        /*0c34*/ 	.word	0x00000003
        /*0c38*/ 	.word	0x00028c60
        /*0c3c*/ 	.short	0x010a
        /*0c3e*/ 	.byte	0x3f
	.zero		1


	//   ....[55]....
        /*0c40*/ 	.word	0x00013e60
        /*0c44*/ 	.word	0x00000004
        /*0c48*/ 	.word	0x00028c40
        /*0c4c*/ 	.short	0x010a
        /*0c4e*/ 	.byte	0x3f
	.zero		1


	//   ....[56]....
        /*0c50*/ 	.word	0x000140b0
        /*0c54*/ 	.word	0x00000004
        /*0c58*/ 	.word	0x00028c60
        /*0c5c*/ 	.short	0x010a
        /*0c5e*/ 	.byte	0x3f
	.zero		1


	//   ....[57]....
        /*0c60*/ 	.word	0x00014bf0
        /*0c64*/ 	.word	0x00000004
        /*0c68*/ 	.word	0x00028c40
        /*0c6c*/ 	.short	0x010a
        /*0c6e*/ 	.byte	0x3f
	.zero		1


	//   ....[58]....
        /*0c70*/ 	.word	0x00014e50
        /*0c74*/ 	.word	0x00000004
        /*0c78*/ 	.word	0x00028c60
        /*0c7c*/ 	.short	0x010a
        /*0c7e*/ 	.byte	0x3f
	.zero		1


	//   ....[59]....
        /*0c80*/ 	.word	0x00016bd0
        /*0c84*/ 	.word	0x00000000
        /*0c88*/ 	.word	0x00028c20
        /*0c8c*/ 	.short	0x010a
        /*0c8e*/ 	.byte	0x3f
	.zero		1


	//   ....[60]....
        /*0c90*/ 	.word	0x00016d90
        /*0c94*/ 	.word	0x00000006
        /*0c98*/ 	.word	0x00000000
        /*0c9c*/ 	.short	0x010a
        /*0c9e*/ 	.byte	0x3f
	.zero		1


	//   ....[61]....
        /*0ca0*/ 	.word	0x00016e00
        /*0ca4*/ 	.word	0x00000007
        /*0ca8*/ 	.word	0x00000000
        /*0cac*/ 	.short	0x010a
        /*0cae*/ 	.byte	0x3f
	.zero		1


	//   ....[62]....
        /*0cb0*/ 	.word	0x00016e70
        /*0cb4*/ 	.word	0x00000004
        /*0cb8*/ 	.word	0x00000000
        /*0cbc*/ 	.short	0x010a
        /*0cbe*/ 	.byte	0x3f
	.zero		1


	//   ....[63]....
        /*0cc0*/ 	.word	0x00016ea0
        /*0cc4*/ 	.word	0x00000003
        /*0cc8*/ 	.word	0x00000000
        /*0ccc*/ 	.short	0x010a
        /*0cce*/ 	.byte	0x3f
	.zero		1


	//   ....[64]....
        /*0cd0*/ 	.word	0x00016f10
        /*0cd4*/ 	.word	0x00000003
        /*0cd8*/ 	.word	0x00028c50
        /*0cdc*/ 	.short	0x010a
        /*0cde*/ 	.byte	0x3f
	.zero		1


	//   ....[65]....
        /*0ce0*/ 	.word	0x00016f70
        /*0ce4*/ 	.word	0x00000003
        /*0ce8*/ 	.word	0x00028c50
        /*0cec*/ 	.short	0x010a
        /*0cee*/ 	.byte	0x3f
	.zero		1


	//   ....[66]....
        /*0cf0*/ 	.word	0x00016fd0
        /*0cf4*/ 	.word	0x00000003
        /*0cf8*/ 	.word	0x00028c00
        /*0cfc*/ 	.short	0x010a
        /*0cfe*/ 	.byte	0x3f
	.zero		1


	//   ....[67]....
        /*0d00*/ 	.word	0x00017020
        /*0d04*/ 	.word	0x00000007
        /*0d08*/ 	.word	0x00028c30
        /*0d0c*/ 	.short	0x010a
        /*0d0e*/ 	.byte	0x3f
	.zero		1


	//   ....[68]....
        /*0d10*/ 	.word	0x00017070
        /*0d14*/ 	.word	0x00000007
        /*0d18*/ 	.word	0x00028c50
        /*0d1c*/ 	.short	0x010a
        /*0d1e*/ 	.byte	0x3f
	.zero		1


	//   ....[69]....
        /*0d20*/ 	.word	0x000170d0
        /*0d24*/ 	.word	0x00000000
        /*0d28*/ 	.word	0x00028c30
        /*0d2c*/ 	.short	0x010a
        /*0d2e*/ 	.byte	0x3f
	.zero		1


	//   ....[70]....
        /*0d30*/ 	.word	0x00017120
        /*0d34*/ 	.word	0x0000000b
        /*0d38*/ 	.word	0x00028c50
        /*0d3c*/ 	.short	0x010a
        /*0d3e*/ 	.byte	0x3f
	.zero		1


	//   ....[71]....
        /*0d40*/ 	.word	0x00017180
        /*0d44*/ 	.word	0x00000000
        /*0d48*/ 	.word	0x00028c30
        /*0d4c*/ 	.short	0x010a
        /*0d4e*/ 	.byte	0x3f
	.zero		1


	//   ....[72]....
        /*0d50*/ 	.word	0x000171d0
        /*0d54*/ 	.word	0x00000009
        /*0d58*/ 	.word	0x00028c50
        /*0d5c*/ 	.short	0x010a
        /*0d5e*/ 	.byte	0x3f
	.zero		1


	//   ....[73]....
        /*0d60*/ 	.word	0x00017370
        /*0d64*/ 	.word	0x00000000
        /*0d68*/ 	.word	0x00028c40
        /*0d6c*/ 	.short	0x010a
        /*0d6e*/ 	.byte	0x3f
	.zero		1


	//   ....[74]....
        /*0d70*/ 	.word	0x000178f0
        /*0d74*/ 	.word	0x00000013
        /*0d78*/ 	.word	0x00028c20
        /*0d7c*/ 	.short	0x010a
        /*0d7e*/ 	.byte	0x3f
	.zero		1


	//   ....[75]....
        /*0d80*/ 	.word	0x00017940
        /*0d84*/ 	.word	0x00000000
        /*0d88*/ 	.word	0x00028c60
        /*0d8c*/ 	.short	0x010a
        /*0d8e*/ 	.byte	0x3f
	.zero		1


	//   ....[76]....
        /*0d90*/ 	.word	0x00017990
        /*0d94*/ 	.word	0x00000003
        /*0d98*/ 	.word	0x00028c40
        /*0d9c*/ 	.short	0x010a
        /*0d9e*/ 	.byte	0x3f
	.zero		1


	//   ....[77]....
        /*0da0*/ 	.word	0x000179e0
        /*0da4*/ 	.word	0x00000003
        /*0da8*/ 	.word	0x00028c60
        /*0dac*/ 	.short	0x010a
        /*0dae*/ 	.byte	0x3f
	.zero		1


	//   ....[78]....
        /*0db0*/ 	.word	0x00017a30
        /*0db4*/ 	.word	0x00000004
        /*0db8*/ 	.word	0x00028c40
        /*0dbc*/ 	.short	0x010a
        /*0dbe*/ 	.byte	0x3f
	.zero		1


	//   ....[79]....
        /*0dc0*/ 	.word	0x00017a80
        /*0dc4*/ 	.word	0x00000004
        /*0dc8*/ 	.word	0x00028c60
        /*0dcc*/ 	.short	0x010a
        /*0dce*/ 	.byte	0x3f
	.zero		1


	//   ....[80]....
        /*0dd0*/ 	.word	0x00017ad0
        /*0dd4*/ 	.word	0x00000004
        /*0dd8*/ 	.word	0x00028c40
        /*0ddc*/ 	.short	0x010a
        /*0dde*/ 	.byte	0x3f
	.zero		1


	//   ....[81]....
        /*0de0*/ 	.word	0x00017b20
        /*0de4*/ 	.word	0x00000004
        /*0de8*/ 	.word	0x00028c60
        /*0dec*/ 	.short	0x010a
        /*0dee*/ 	.byte	0x3f
	.zero		1


	//   ....[82]....
        /*0df0*/ 	.word	0x000185d0
        /*0df4*/ 	.word	0x00000000
        /*0df8*/ 	.word	0x00028c20
        /*0dfc*/ 	.short	0x010a
        /*0dfe*/ 	.byte	0x3f
	.zero		1


	//   ....[83]....
        /*0e00*/ 	.word	0x00018770
        /*0e04*/ 	.word	0x00000006
        /*0e08*/ 	.word	0x00000000
        /*0e0c*/ 	.short	0x010a
        /*0e0e*/ 	.byte	0x3f
	.zero		1


	//   ....[84]....
        /*0e10*/ 	.word	0x000187c0
        /*0e14*/ 	.word	0x00000007
        /*0e18*/ 	.word	0x00000000
        /*0e1c*/ 	.short	0x010a
        /*0e1e*/ 	.byte	0x3f
	.zero		1


	//   ....[85]....
        /*0e20*/ 	.word	0x00018810
        /*0e24*/ 	.word	0x00000004
        /*0e28*/ 	.word	0x00000000
        /*0e2c*/ 	.short	0x010a
        /*0e2e*/ 	.byte	0x3f
	.zero		1


	//----- nvinfo : EIATTR_NUM_MBARRIERS
	.align		4
.L_560:
        /*0e30*/ 	.byte	0x03, 0x38
        /*0e32*/ 	.short	0x0016


	//----- nvinfo : EIATTR_EXIT_INSTR_OFFSETS
	.align		4
        /*0e34*/ 	.byte	0x04, 0x1c
        /*0e36*/ 	.short	(.L_562 - .L_561)


	//   ....[0]....
.L_561:
        /*0e38*/ 	.word	0x00000a40


	//   ....[1]....
        /*0e3c*/ 	.word	0x0000f340


	//   ....[2]....
        /*0e40*/ 	.word	0x00016ef0


	//----- nvinfo : EIATTR_MAX_THREADS
	.align		4
.L_562:
        /*0e44*/ 	.byte	0x04, 0x05
        /*0e46*/ 	.short	(.L_564 - .L_563)
.L_563:
        /*0e48*/ 	.word	0x00000180
        /*0e4c*/ 	.word	0x00000001
        /*0e50*/ 	.word	0x00000001


	//----- nvinfo : EIATTR_CRS_STACK_SIZE
	.align		4
.L_564:
        /*0e54*/ 	.byte	0x04, 0x1e
        /*0e56*/ 	.short	(.L_566 - .L_565)
.L_565:
        /*0e58*/ 	.word	0x00000000


	//----- nvinfo : EIATTR_CBANK_PARAM_SIZE
	.align		4
.L_566:
        /*0e5c*/ 	.byte	0x03, 0x19
        /*0e5e*/ 	.short	0x0af0


	//----- nvinfo : EIATTR_PARAM_CBANK
	.align		4
        /*0e60*/ 	.byte	0x04, 0x0a
        /*0e62*/ 	.short	(.L_568 - .L_567)
	.align		4
.L_567:
        /*0e64*/ 	.word	index@(.nv.constant0._ZN7cutlass13device_kernelIN5flash11enable_sm90INS1_16FlashAttnFwdSm90INS1_25CollectiveMainloopFwdSm90ILi2EN4cute5tupleIJNS5_1CILi1EEES8_S8_EEENS6_IJNS7_ILi64EEESA_SA_EEELi512ENS_10bfloat16_tEfNS_4arch4Sm90ELb1ELb0ELb1ELb1ELb0ELb0ELb0ELb0ELb0ELb1ELb1ELb0EEENS1_21CollectiveEpilogueFwdINS6_IJSA_NS7_ILi512EEESA_EEES9_SC_SE_Li256ELb1ELb1ELb1ELb0EEENS1_36VarlenDynamicPersistentTileSchedulerILi64ELi64ELi256ELi128ELb1ELb1ELb1ELb1ELb1ELb1EEEEEEEEEvNT_6ParamsE)
        /*0e68*/ 	.short	0x0210
        /*0e6a*/ 	.short	0x0af0


	//----- nvinfo : EIATTR_SW_WAR
	.align		4
.L_568:
        /*0e6c*/ 	.byte	0x04, 0x36
        /*0e6e*/ 	.short	(.L_570 - .L_569)
.L_569:
        /*0e70*/ 	.word	0x00000008
.L_570:


//--------------------- .nv.info._ZN7cutlass13device_kernelIN5flash11enable_sm90INS1_16FlashAttnFwdSm90INS1_25CollectiveMainloopFwdSm90ILi2EN4cute5tupleIJNS5_1CILi1EEES8_S8_EEENS6_IJNS7_ILi64EEESA_SA_EEELi512ENS_10bfloat16_tEfNS_4arch4Sm90ELb1ELb0ELb1ELb1ELb0ELb1ELb0ELb0ELb0ELb1ELb1ELb0EEENS1_21CollectiveEpilogueFwdINS6_IJSA_NS7_ILi512EEESA_EEES9_SC_SE_Li256ELb1ELb1ELb1ELb0EEENS1_36VarlenDynamicPersistentTileSchedulerILi64ELi64ELi256ELi128ELb1ELb1ELb1ELb1ELb1ELb1EEEEEEEEEvNT_6ParamsE --------------------------
	.section	.nv.info._ZN7cutlass13device_kernelIN5flash11enable_sm90INS1_16FlashAttnFwdSm90INS1_25CollectiveMainloopFwdSm90ILi2EN4cute5tupleIJNS5_1CILi1EEES8_S8_EEENS6_IJNS7_ILi64EEESA_SA_EEELi512ENS_10bfloat16_tEfNS_4arch4Sm90ELb1ELb0ELb1ELb1ELb0ELb1ELb0ELb0ELb0ELb1ELb1ELb0EEENS1_21CollectiveEpilogueFwdINS6_IJSA_NS7_ILi512EEESA_EEES9_SC_SE_Li256ELb1ELb1ELb1ELb0EEENS1_36VarlenDynamicPersistentTileSchedulerILi64ELi64ELi256ELi128ELb1ELb1ELb1ELb1ELb1ELb1EEEEEEEEEvNT_6ParamsE,"",@"SHT_CUDA_INFO"
	.sectionflags	@""
	.align	4


	//----- nvinfo : EIATTR_CUDA_API_VERSION
	.align		4
        /*0000*/ 	.byte	0x04, 0x37
        /*0002*/ 	.short	(.L_572 - .L_571)
.L_571:
        /*0004*/ 	.word	0x00000082


	//----- nvinfo : EIATTR_KPARAM_INFO
	.align		4
.L_572:
        /*0008*/ 	.byte	0x04, 0x17
        /*000a*/ 	.short	(.L_574 - .L_573)
.L_573:
        /*000c*/ 	.word	0x00000000
        /*0010*/ 	.short	0x0000
        /*0012*/ 	.short	0x0070
        /*0014*/ 	.byte	0x00, 0xf0, 0x01, 0x2a


	//----- nvinfo : EIATTR_SPARSE_MMA_MASK
	.align		4
.L_574:
        /*0018*/ 	.byte	0x03, 0x50
        /*001a*/ 	.short	0x0000


	//----- nvinfo : EIATTR_MAXREG_COUNT
	.align		4
        /*001c*/ 	.byte	0x03, 0x1b
        /*001e*/ 	.short	0x00a8


	//----- nvinfo : EIATTR_NUM_BARRIERS
	.align		4
        /*0020*/ 	.byte	0x02, 0x4c
        /*0022*/ 	.byte	0x10
	.zero		1


	//----- nvinfo : EIATTR_EXTERNS
	.align		4
        /*0024*/ 	.byte	0x04, 0x0f
        /*0026*/ 	.short	(.L_576 - .L_575)


	//   ....[0]....
	.align		4
.L_575:
        /*0028*/ 	.word	index@(__assertfail)


	//----- nvinfo : EIATTR_ANNOTATIONS
	.align		4
.L_576:
        /*002c*/ 	.byte	0x04, 0x55
        /*002e*/ 	.short	(.L_578 - .L_577)


	//   ....[0]....
.L_577:
        /* <DEDUP_REMOVED lines=88> */


	//----- nvinfo : EIATTR_MERCURY_ISA_VERSION
	.align		4
.L_578:
        /*05a0*/ 	.byte	0x03, 0x5f
        /*05a2*/ 	.short	0x0101


	//----- nvinfo : EIATTR_UNUSED_LOAD_BYTE_OFFSET
	.align		4
        /*05a4*/ 	.byte	0x04, 0x44
        /*05a6*/ 	.short	(.L_580 - .L_579)


	//   ....[0]....
.L_579:
        /*05a8*/ 	.word	0x00000a80
        /*05ac*/ 	.word	0x0000fff0


	//   ....[1]....
        /*05b0*/ 	.word	0x00010e60
        /*05b4*/ 	.word	0x0000fff0


	//----- nvinfo : EIATTR_INT_WARP_WIDE_INSTR_OFFSETS
	.align		4
.L_580:
        /*05b8*/ 	.byte	0x04, 0x31
        /*05ba*/ 	.short	(.L_582 - .L_581)


	//   ....[0]....
.L_581:
        /*05bc*/ 	.word	0x00000190


	//   ....[1]....
        /*05c0*/ 	.word	0x000001d0


	//   ....[2]....
        /*05c4*/ 	.word	0x00000240


	//   ....[3]....
        /*05c8*/ 	.word	0x000192c0


	//   ....[4]....
        /*05cc*/ 	.word	0x00019350


	//   ....[5]....
        /*05d0*/ 	.word	0x0001dc80


	//   ....[6]....
        /*05d4*/ 	.word	0x0001dd10


	//----- nvinfo : EIATTR_COOP_GROUP_MASK_REGIDS
	.align		4
.L_582:
        /*05d8*/ 	.byte	0x04, 0x29
        /*05da*/ 	.short	(.L_584 - .L_583)


	//   ....[0]....
.L_583:
        /*05dc*/ 	.word	0xffffffff


	//   ....[1]....
        /*05e0*/ 	.word	0xffffffff


	//   ....[2]....
        /*05e4*/ 	.word	0xffffffff


	//   ....[3]....
        /*05e8*/ 	.word	0xffffffff


	//   ....[4]....
        /*05ec*/ 	.word	0xffffffff


	//   ....[5]....
        /*05f0*/ 	.word	0xffffffff


	//   ....[6]....
        /*05f4*/ 	.word	0xffffffff


	//   ....[7]....
        /*05f8*/ 	.word	0xffffffff


	//   ....[8]....
        /*05fc*/ 	.word	0xffffffff


	//   ....[9]....
        /*0600*/ 	.word	0xffffffff


	//   ....[10]....
        /*0604*/ 	.word	0xffffffff


	//   ....[11]....
        /*0608*/ 	.word	0xffffffff


	//   ....[12]....
        /*060c*/ 	.word	0xffffffff


	//   ....[13]....
        /*0610*/ 	.word	0xffffffff


	//   ....[14]....
        /*0614*/ 	.word	0xffffffff


	//   ....[15]....
        /*0618*/ 	.word	0xffffffff


	//   ....[16]....
        /*061c*/ 	.word	0xffffffff


	//   ....[17]....
        /*0620*/ 	.word	0xffffffff


	//   ....[18]....
        /*0624*/ 	.word	0xffffffff


	//   ....[19]....
        /*0628*/ 	.word	0xffffffff


	//   ....[20]....
        /*062c*/ 	.word	0xffffffff


	//   ....[21]....
        /*0630*/ 	.word	0xffffffff


	//   ....[22]....
        /*0634*/ 	.word	0xffffffff


	//   ....[23]....
        /*0638*/ 	.word	0xffffffff


	//   ....[24]....
        /*063c*/ 	.word	0xffffffff


	//   ....[25]....
        /*0640*/ 	.word	0xffffffff


	//   ....[26]....
        /*0644*/ 	.word	0xffffffff


	//   ....[27]....
        /*0648*/ 	.word	0xffffffff


	//   ....[28]....
        /*064c*/ 	.word	0xffffffff


	//   ....[29]....
        /*0650*/ 	.word	0xffffffff


	//   ....[30]....
        /*0654*/ 	.word	0xffffffff


	//   ....[31]....
        /*0658*/ 	.word	0xffffffff


	//   ....[32]....
        /*065c*/ 	.word	0xffffffff


	//   ....[33]....
        /*0660*/ 	.word	0xffffffff


	//   ....[34]....
        /*0664*/ 	.word	0xffffffff


	//   ....[35]....
        /*0668*/ 	.word	0xffffffff


	//   ....[36]....
        /*066c*/ 	.word	0xffffffff


	//   ....[37]....
        /*0670*/ 	.word	0xffffffff


	//   ....[38]....
        /*0674*/ 	.word	0xffffffff


	//   ....[39]....
        /*0678*/ 	.word	0xffffffff


	//   ....[40]....
        /*067c*/ 	.word	0xffffffff


	//   ....[41]....
        /*0680*/ 	.word	0xffffffff


	//   ....[42]....
        /*0684*/ 	.word	0xffffffff


	//   ....[43]....
        /*0688*/ 	.word	0xffffffff


	//   ....[44]....
        /*068c*/ 	.word	0xffffffff


	//   ....[45]....
        /*0690*/ 	.word	0xffffffff


	//   ....[46]....
        /*0694*/ 	.word	0xffffffff


	//   ....[47]....
        /*0698*/ 	.word	0xffffffff


	//   ....[48]....
        /*069c*/ 	.word	0xffffffff


	//   ....[49]....
        /*06a0*/ 	.word	0xffffffff


	//   ....[50]....
        /*06a4*/ 	.word	0xffffffff


	//   ....[51]....
        /*06a8*/ 	.word	0xffffffff


	//   ....[52]....
        /*06ac*/ 	.word	0xffffffff


	//   ....[53]....
        /*06b0*/ 	.word	0xffffffff


	//   ....[54]....
        /*06b4*/ 	.word	0xffffffff


	//   ....[55]....
        /*06b8*/ 	.word	0xffffffff


	//   ....[56]....
        /*06bc*/ 	.word	0xffffffff


	//   ....[57]....
        /*06c0*/ 	.word	0xffffffff


	//   ....[58]....
        /*06c4*/ 	.word	0xffffffff


	//   ....[59]....
        /*06c8*/ 	.word	0xffffffff


	//   ....[60]....
        /*06cc*/ 	.word	0xffffffff


	//   ....[61]....
        /*06d0*/ 	.word	0xffffffff


	//   ....[62]....
        /*06d4*/ 	.word	0xffffffff


	//   ....[63]....
        /*06d8*/ 	.word	0xffffffff


	//   ....[64]....
        /*06dc*/ 	.word	0xffffffff


	//   ....[65]....
        /*06e0*/ 	.word	0xffffffff


	//   ....[66]....
        /*06e4*/ 	.word	0xffffffff


	//   ....[67]....
        /*06e8*/ 	.word	0xffffffff


	//   ....[68]....
        /*06ec*/ 	.word	0xffffffff


	//   ....[69]....
        /*06f0*/ 	.word	0xffffffff


	//   ....[70]....
        /*06f4*/ 	.word	0xffffffff


	//   ....[71]....
        /*06f8*/ 	.word	0xffffffff


	//   ....[72]....
        /*06fc*/ 	.word	0xffffffff


	//   ....[73]....
        /*0700*/ 	.word	0xffffffff


	//   ....[74]....
        /*0704*/ 	.word	0xffffffff


	//   ....[75]....
        /*0708*/ 	.word	0xffffffff


	//   ....[76]....
        /*070c*/ 	.word	0xffffffff


	//   ....[77]....
        /*0710*/ 	.word	0xffffffff


	//   ....[78]....
        /*0714*/ 	.word	0xffffffff


	//   ....[79]....
        /*0718*/ 	.word	0xffffffff


	//   ....[80]....
        /*071c*/ 	.word	0xffffffff


	//   ....[81]....
        /*0720*/ 	.word	0xffffffff


	//   ....[82]....
        /*0724*/ 	.word	0xffffffff


	//   ....[83]....
        /*0728*/ 	.word	0xffffffff


	//   ....[84]....
        /*072c*/ 	.word	0xffffffff


	//   ....[85]....
        /*0730*/ 	.word	0xffffffff


	//   ....[86]....
        /*0734*/ 	.word	0xffffffff


	//   ....[87]....
        /*0738*/ 	.word	0xffffffff


	//   ....[88]....
        /*073c*/ 	.word	0xffffffff


	//   ....[89]....
        /*0740*/ 	.word	0xffffffff


	//   ....[90]....
        /*0744*/ 	.word	0xffffffff


	//   ....[91]....
        /*0748*/ 	.word	0xffffffff


	//   ....[92]....
        /*074c*/ 	.word	0xffffffff


	//   ....[93]....
        /*0750*/ 	.word	0xffffffff


	//   ....[94]....
        /*0754*/ 	.word	0xffffffff


	//   ....[95]....
        /*0758*/ 	.word	0xffffffff


	//   ....[96]....
        /*075c*/ 	.word	0xffffffff


	//   ....[97]....
        /*0760*/ 	.word	0xffffffff


	//   ....[98]....
        /*0764*/ 	.word	0xffffffff


	//   ....[99]....
        /*0768*/ 	.word	0xffffffff


	//   ....[100]....
        /*076c*/ 	.word	0xffffffff


	//   ....[101]....
        /*0770*/ 	.word	0xffffffff


	//   ....[102]....
        /*0774*/ 	.word	0xffffffff


	//   ....[103]....
        /*0778*/ 	.word	0xffffffff


	//   ....[104]....
        /*077c*/ 	.word	0xffffffff


	//   ....[105]....
        /*0780*/ 	.word	0xffffffff


	//   ....[106]....
        /*0784*/ 	.word	0xffffffff


	//   ....[107]....
        /*0788*/ 	.word	0xffffffff


	//   ....[108]....
        /*078c*/ 	.word	0xffffffff


	//   ....[109]....
        /*0790*/ 	.word	0xffffffff


	//   ....[110]....
        /*0794*/ 	.word	0xffffffff


	//   ....[111]....
        /*0798*/ 	.word	0x0500000f


	//   ....[112]....
        /*079c*/ 	.word	0x0500000f


	//   ....[113]....
        /*07a0*/ 	.word	0x0500000f


	//   ....[114]....
        /*07a4*/ 	.word	0x0500000f


	//   ....[115]....
        /*07a8*/ 	.word	0x0500000f


	//   ....[116]....
        /*07ac*/ 	.word	0x0500000f


	//   ....[117]....
        /*07b0*/ 	.word	0x0500000f


	//   ....[118]....
        /*07b4*/ 	.word	0x0500000f


	//   ....[119]....
        /*07b8*/ 	.word	0x0500000f


	//   ....[120]....
        /*07bc*/ 	.word	0x0500000f


	//   ....[121]....
        /*07c0*/ 	.word	0x0500000f


	//   ....[122]....
        /*07c4*/ 	.word	0x0500000f


	//   ....[123]....
        /*07c8*/ 	.word	0x0500000f


	//   ....[124]....
        /*07cc*/ 	.word	0x0500000f


	//   ....[125]....
        /*07d0*/ 	.word	0x0500000f


	//   ....[126]....
        /*07d4*/ 	.word	0x0500000f


	//   ....[127]....
        /*07d8*/ 	.word	0x0500000f


	//   ....[128]....
        /*07dc*/ 	.word	0x0500000f


	//   ....[129]....
        /*07e0*/ 	.word	0x0500000f


	//   ....[130]....
        /*07e4*/ 	.word	0x0500000f


	//   ....[131]....
        /*07e8*/ 	.word	0x0500000f


	//   ....[132]....
        /*07ec*/ 	.word	0x0500000f


	//   ....[133]....
        /*07f0*/ 	.word	0x0500000f


	//   ....[134]....
        /*07f4*/ 	.word	0x0500000f


	//   ....[135]....
        /*07f8*/ 	.word	0x0500000f


	//   ....[136]....
        /*07fc*/ 	.word	0x0500000f


	//   ....[137]....
        /*0800*/ 	.word	0x0500000f


	//   ....[138]....
        /*0804*/ 	.word	0x0500000f


	//   ....[139]....
        /*0808*/ 	.word	0x0500000f


	//   ....[140]....
        /*080c*/ 	.word	0x0500000f


	//   ....[141]....
        /*0810*/ 	.word	0x0500000f


	//   ....[142]....
        /*0814*/ 	.word	0x0500000f


	//   ....[143]....
        /*0818*/ 	.word	0x0500000f


	//   ....[144]....
        /*081c*/ 	.word	0x0500000f


	//   ....[145]....
        /*0820*/ 	.word	0x0500000f


	//   ....[146]....
        /*0824*/ 	.word	0x0500000f


	//   ....[147]....
        /*0828*/ 	.word	0x0500000f


	//   ....[148]....
        /*082c*/ 	.word	0x0500000f


	//   ....[149]....
        /*0830*/ 	.word	0x0500000f


	//   ....[150]....
        /*0834*/ 	.word	0x0500000f


	//   ....[151]....
        /*0838*/ 	.word	0x0500000f


	//   ....[152]....
        /*083c*/ 	.word	0x0500000f


	//   ....[153]....
        /*0840*/ 	.word	0x0500000f


	//   ....[154]....
        /*0844*/ 	.word	0x0500000f


	//   ....[155]....
        /*0848*/ 	.word	0x0500000f


	//----- nvinfo : EIATTR_COOP_GROUP_INSTR_OFFSETS
	.align		4
.L_584:
        /*084c*/ 	.byte	0x04, 0x28
        /*084e*/ 	.short	(.L_586 - .L_585)


	//   ....[0]....
.L_585:
        /*0850*/ 	.word	0x00000060


	//   ....[1]....
        /*0854*/ 	.word	0x000001a0


	//   ....[2]....
        /*0858*/ 	.word	0x000001f0


	//   ....[3]....
        /*085c*/ 	.word	0x000003e0


	//   ....[4]....
        /*0860*/ 	.word	0x00000540


	//   ....[5]....
        /*0864*/ 	.word	0x00000660


	//   ....[6]....
        /*0868*/ 	.word	0x000007c0


	//   ....[7]....
        /*086c*/ 	.word	0x000051e0


	//   ....[8]....
        /*0870*/ 	.word	0x000073b0


	//   ....[9]....
        /*0874*/ 	.word	0x00007b30


	//   ....[10]....
        /*0878*/ 	.word	0x00007b40


	//   ....[11]....
        /*087c*/ 	.word	0x00007b50


	//   ....[12]....
        /*0880*/ 	.word	0x00007b60


	//   ....[13]....
        /*0884*/ 	.word	0x00007e60


	//   ....[14]....
        /*0888*/ 	.word	0x00007e70


	//   ....[15]....
        /*088c*/ 	.word	0x00007e80


	//   ....[16]....
        /*0890*/ 	.word	0x00007e90


	//   ....[17]....
        /*0894*/ 	.word	0x00009170


	//   ....[18]....
        /*0898*/ 	.word	0x00009180


	//   ....[19]....
        /*089c*/ 	.word	0x00009190


	//   ....[20]....
        /*08a0*/ 	.word	0x000091a0


	//   ....[21]....
        /*08a4*/ 	.word	0x000093d0


	//   ....[22]....
        /*08a8*/ 	.word	0x000093e0


	//   ....[23]....
        /*08ac*/ 	.word	0x000093f0


	//   ....[24]....
        /*08b0*/ 	.word	0x00009400


	//   ....[25]....
        /*08b4*/ 	.word	0x0000a9a0


	//   ....[26]....
        /*08b8*/ 	.word	0x0000a9c0


	//   ....[27]....
        /*08bc*/ 	.word	0x0000b080


	//   ....[28]....
        /*08c0*/ 	.word	0x0000b170


	//   ....[29]....
        /*08c4*/ 	.word	0x0000b510


	//   ....[30]....
        /*08c8*/ 	.word	0x0000b620


	//   ....[31]....
        /*08cc*/ 	.word	0x0000c0f0


	//   ....[32]....
        /*08d0*/ 	.word	0x0000c3b0


	//   ....[33]....
        /*08d4*/ 	.word	0x0000c430


	//   ....[34]....
        /*08d8*/ 	.word	0x0000ce70


	//   ....[35]....
        /*08dc*/ 	.word	0x0000cea0


	//   ....[36]....
        /*08e0*/ 	.word	0x0000d660


	//   ....[37]....
        /*08e4*/ 	.word	0x0000d810


	//   ....[38]....
        /*08e8*/ 	.word	0x0000e4f0


	//   ....[39]....
        /*08ec*/ 	.word	0x0000ed30


	//   ....[40]....
        /*08f0*/ 	.word	0x0000ed90


	//   ....[41]....
        /*08f4*/ 	.word	0x0000f5e0


	//   ....[42]....
        /*08f8*/ 	.word	0x0000f690


	//   ....[43]....
        /*08fc*/ 	.word	0x00010330


	//   ....[44]....
        /*0900*/ 	.word	0x00010380


	//   ....[45]....
        /*0904*/ 	.word	0x000103e0


	//   ....[46]....
        /*0908*/ 	.word	0x00010530


	//   ....[47]....
        /*090c*/ 	.word	0x00010700


	//   ....[48]....
        /*0910*/ 	.word	0x00011b70


	//   ....[49]....
        /*0914*/ 	.word	0x00011ef0


	//   ....[50]....
        /*0918*/ 	.word	0x00011f00


	//   ....[51]....
        /*091c*/ 	.word	0x00011f10


	//   ....[52]....
        /*0920*/ 	.word	0x00011f20


	//   ....[53]....
        /*0924*/ 	.word	0x00012b80


	//   ....[54]....
        /*0928*/ 	.word	0x00012bc0


	//   ....[55]....
        /*092c*/ 	.word	0x00012e50


	//   ....[56]....
        /*0930*/ 	.word	0x00012e70


	//   ....[57]....
        /*0934*/ 	.word	0x000136b0


	//   ....[58]....
        /*0938*/ 	.word	0x00013700


	//   ....[59]....
        /*093c*/ 	.word	0x00014050


	//   ....[60]....
        /*0940*/ 	.word	0x00014070


	//   ....[61]....
        /*0944*/ 	.word	0x00015350


	//   ....[62]....
        /*0948*/ 	.word	0x00015360


	//   ....[63]....
        /*094c*/ 	.word	0x00015590


	//   ....[64]....
        /*0950*/ 	.word	0x000155b0


	//   ....[65]....
        /*0954*/ 	.word	0x00015860


	//   ....[66]....
        /*0958*/ 	.word	0x00015a70


	//   ....[67]....
        /*095c*/ 	.word	0x00015aa0


	//   ....[68]....
        /*0960*/ 	.word	0x00015ad0


	//   ....[69]....
        /*0964*/ 	.word	0x00015b00


	//   ....[70]....
        /*0968*/ 	.word	0x00015b30


	//   ....[71]....
        /*096c*/ 	.word	0x00015b60


	//   ....[72]....
        /*0970*/ 	.word	0x00015d00


	//   ....[73]....
        /*0974*/ 	.word	0x00015d30


	//   ....[74]....
        /*0978*/ 	.word	0x00015d60


	//   ....[75]....
        /*097c*/ 	.word	0x00015d90


	//   ....[76]....
        /*0980*/ 	.word	0x00015dc0


	//   ....[77]....
        /*0984*/ 	.word	0x00015df0


	//   ....[78]....
        /*0988*/ 	.word	0x00015e90


	//   ....[79]....
        /*098c*/ 	.word	0x00015ec0


	//   ....[80]....
        /*0990*/ 	.word	0x00015ed0


	//   ....[81]....
        /*0994*/ 	.word	0x00015f00


	//   ....[82]....
        /*0998*/ 	.word	0x00017490


	//   ....[83]....
        /*099c*/ 	.word	0x000198a0


	//   ....[84]....
        /*09a0*/ 	.word	0x0001a390


	//   ....[85]....
        /*09a4*/ 	.word	0x0001a3a0


	//   ....[86]....
        /*09a8*/ 	.word	0x0001a440


	//   ....[87]....
        /*09ac*/ 	.word	0x0001a450


	//   ....[88]....
        /*09b0*/ 	.word	0x0001a4d0


	//   ....[89]....
        /*09b4*/ 	.word	0x0001a4e0


	//   ....[90]....
        /*09b8*/ 	.word	0x0001a530


	//   ....[91]....
        /*09bc*/ 	.word	0x0001a550


	//   ....[92]....
        /*09c0*/ 	.word	0x0001dfa0


	//   ....[93]....
        /*09c4*/ 	.word	0x0001e020


	//   ....[94]....
        /*09c8*/ 	.word	0x0001e050


	//   ....[95]....
        /*09cc*/ 	.word	0x0001e060


	//   ....[96]....
        /*09d0*/ 	.word	0x0001e090


	//   ....[97]....
        /*09d4*/ 	.word	0x0001e0c0


	//   ....[98]....
        /*09d8*/ 	.word	0x0001e0f0


	//   ....[99]....
        /*09dc*/ 	.word	0x0001e120


	//   ....[100]....
        /*09e0*/ 	.word	0x0001e2e0


	//   ....[101]....
        /*09e4*/ 	.word	0x0001e310


	//   ....[102]....
        /*09e8*/ 	.word	0x0001e340


	//   ....[103]....
        /*09ec*/ 	.word	0x0001e370


	//   ....[104]....
        /*09f0*/ 	.word	0x0001e3a0


	//   ....[105]....
        /*09f4*/ 	.word	0x0001e3d0


	//   ....[106]....
        /*09f8*/ 	.word	0x0001e4a0


	//   ....[107]....
        /*09fc*/ 	.word	0x0001e4c0


	//   ....[108]....
        /*0a00*/ 	.word	0x0001e4d0


	//   ....[109]....
        /*0a04*/ 	.word	0x0001e550


	//   ....[110]....
        /*0a08*/ 	.word	0x0001f080


	//   ....[111]....
        /*0a0c*/ 	.word	0x0001f560


	//   ....[112]....
        /*0a10*/ 	.word	0x0001f5f0


	//   ....[113]....
        /*0a14*/ 	.word	0x0001f640


	//   ....[114]....
        /*0a18*/ 	.word	0x0001f690


	//   ....[115]....
        /*0a1c*/ 	.word	0x0001f730


	//   ....[116]....
        /*0a20*/ 	.word	0x0001f7c0


	//   ....[117]....
        /*0a24*/ 	.word	0x0001f810


	//   ....[118]....
        /*0a28*/ 	.word	0x0001f860


	//   ....[119]....
        /*0a2c*/ 	.word	0x0001f950


	//   ....[120]....
        /*0a30*/ 	.word	0x0001f9e0


	//   ....[121]....
        /*0a34*/ 	.word	0x0001fa30


	//   ....[122]....
        /*0a38*/ 	.word	0x0001fa80


	//   ....[123]....
        /*0a3c*/ 	.word	0x0001fb20


	//   ....[124]....
        /*0a40*/ 	.word	0x0001fbb0


	//   ....[125]....
        /*0a44*/ 	.word	0x0001fc00


	//   ....[126]....
        /*0a48*/ 	.word	0x0001fc50


	//   ....[127]....
        /*0a4c*/ 	.word	0x0001ff60


	//   ....[128]....
        /*0a50*/ 	.word	0x00020240


	//   ....[129]....
        /*0a54*/ 	.word	0x00020420


	//   ....[130]....
        /*0a58*/ 	.word	0x00020470


	//   ....[131]....
        /*0a5c*/ 	.word	0x000204d0


	//   ....[132]....
        /*0a60*/ 	.word	0x000205c0


	//   ....[133]....
        /*0a64*/ 	.word	0x00020620


	//   ....[134]....
        /*0a68*/ 	.word	0x00020710


	//   ....[135]....
        /*0a6c*/ 	.word	0x00020770


	//   ....[136]....
        /*0a70*/ 	.word	0x00020840


	//   ....[137]....
        /*0a74*/ 	.word	0x00020b70


	//   ....[138]....
        /*0a78*/ 	.word	0x00020c10


	//   ....[139]....
        /*0a7c*/ 	.word	0x00020db0


	//   ....[140]....
        /*0a80*/ 	.word	0x00020e30


	//   ....[141]....
        /*0a84*/ 	.word	0x00020eb0


	//   ....[142]....
        /*0a88*/ 	.word	0x00020f30


	//   ....[143]....
        /*0a8c*/ 	.word	0x00020fb0


	//   ....[144]....
        /*0a90*/ 	.word	0x00021040


	//   ....[145]....
        /*0a94*/ 	.word	0x000210e0


	//   ....[146]....
        /*0a98*/ 	.word	0x00021190


	//   ....[147]....
        /*0a9c*/ 	.word	0x00021210


	//   ....[148]....
        /*0aa0*/ 	.word	0x00021290


	//   ....[149]....
        /*0aa4*/ 	.word	0x00021310


	//   ....[150]....
        /*0aa8*/ 	.word	0x000213a0


	//   ....[151]....
        /*0aac*/ 	.word	0x00021420


	//   ....[152]....
        /*0ab0*/ 	.word	0x000214d0


	//   ....[153]....
        /*0ab4*/ 	.word	0x00021520


	//   ....[154]....
        /*0ab8*/ 	.word	0x000215e0


	//   ....[155]....
        /*0abc*/ 	.word	0x00021710


	//----- nvinfo : EIATTR_REG_RECONFIG
	.align		4
.L_586:
        /*0ac0*/ 	.byte	0x01, 0x54
	.zero		2


	//----- nvinfo : EIATTR_SYSCALL_OFFSETS
	.align		4
        /*0ac4*/ 	.byte	0x04, 0x46
        /*0ac6*/ 	.short	(.L_588 - .L_587)


	//   ....[0]....
.L_587:
        /*0ac8*/ 	.word	0x000020a0


	//   ....[1]....
        /*0acc*/ 	.word	0x000021f0


	//   ....[2]....
        /*0ad0*/ 	.word	0x00007560


	//   ....[3]....
        /*0ad4*/ 	.word	0x00007880


	//   ....[4]....
        /*0ad8*/ 	.word	0x000194c0


	//   ....[5]....
        /*0adc*/ 	.word	0x00019610


	//   ....[6]....
        /*0ae0*/ 	.word	0x00019710


	//   ....[7]....
        /*0ae4*/ 	.word	0x00019fb0


	//----- nvinfo : EIATTR_MBARRIER_INSTR_OFFSETS
	.align		4
.L_588:
        /*0ae8*/ 	.byte	0x04, 0x39
        /*0aea*/ 	.short	(.L_590 - .L_589)


	//   ....[0]....
.L_589:
        /*0aec*/ 	.word	0x000002d0
        /*0af0*/ 	.word	0x000000ff
        /*0af4*/ 	.word	0x00028c00
        /*0af8*/ 	.short	0x0100
        /*0afa*/ 	.byte	0x08
	.zero		1


	//   ....[1]....
        /*0afc*/ 	.word	0x000002e0
        /*0b00*/ 	.word	0x000000ff
        /*0b04*/ 	.word	0x00028c20
        /*0b08*/ 	.short	0x0100
        /*0b0a*/ 	.byte	0x08
	.zero		1


	//   ....[2]....
        /*0b0c*/ 	.word	0x00000390
        /*0b10*/ 	.word	0x000000ff
        /*0b14*/ 	.word	0x00028c30
        /*0b18*/ 	.short	0x0100
        /*0b1a*/ 	.byte	0x06
	.zero		1


	//   ....[3]....
        /*0b1c*/ 	.word	0x000003a0
        /*0b20*/ 	.word	0x000000ff
        /*0b24*/ 	.word	0x00028c40
        /*0b28*/ 	.short	0x0100
        /*0b2a*/ 	.byte	0x06
	.zero		1


	//   ....[4]....
        /*0b2c*/ 	.word	0x000003b0
        /*0b30*/ 	.word	0x000000ff
        /*0b34*/ 	.word	0x00028c38
        /*0b38*/ 	.short	0x0100
        /*0b3a*/ 	.byte	0x06
	.zero		1


	//   ....[5]....
        /*0b3c*/ 	.word	0x000003c0
        /*0b40*/ 	.word	0x000000ff
        /*0b44*/ 	.word	0x00028c48
        /*0b48*/ 	.short	0x0100
        /*0b4a*/ 	.byte	0x06
	.zero		1


	//   ....[6]....
        /*0b4c*/ 	.word	0x000004f0
        /*0b50*/ 	.word	0x000000ff
        /*0b54*/ 	.word	0x00028c50
        /*0b58*/ 	.short	0x0100
        /*0b5a*/ 	.byte	0x08
	.zero		1


	//   ....[7]....
        /*0b5c*/ 	.word	0x00000500
        /*0b60*/ 	.word	0x000000ff
        /*0b64*/ 	.word	0x00028c60
        /*0b68*/ 	.short	0x0100
        /*0b6a*/ 	.byte	0x08
	.zero		1


	//   ....[8]....
        /*0b6c*/ 	.word	0x00000510
        /*0b70*/ 	.word	0x000000ff
        /*0b74*/ 	.word	0x00028c58
        /*0b78*/ 	.short	0x0100
        /*0b7a*/ 	.byte	0x08
	.zero		1


	//   ....[9]....
        /*0b7c*/ 	.word	0x00000520
        /*0b80*/ 	.word	0x000000ff
        /*0b84*/ 	.word	0x00028c68
        /*0b88*/ 	.short	0x0100
        /*0b8a*/ 	.byte	0x08
	.zero		1


	//   ....[10]....
        /*0b8c*/ 	.word	0x00000610
        /*0b90*/ 	.word	0x000000ff
        /*0b94*/ 	.word	0x00028c70
        /*0b98*/ 	.short	0x0100
        /*0b9a*/ 	.byte	0x06
	.zero		1


	//   ....[11]....
        /*0b9c*/ 	.word	0x00000620
        /*0ba0*/ 	.word	0x000000ff
        /*0ba4*/ 	.word	0x00028c80
        /*0ba8*/ 	.short	0x0100
        /*0baa*/ 	.byte	0x06
	.zero		1


	//   ....[12]....
        /*0bac*/ 	.word	0x00000630
        /*0bb0*/ 	.word	0x000000ff
        /*0bb4*/ 	.word	0x00028c78
        /*0bb8*/ 	.short	0x0100
        /*0bba*/ 	.byte	0x06
	.zero		1


	//   ....[13]....
        /*0bbc*/ 	.word	0x00000640
        /*0bc0*/ 	.word	0x000000ff
        /*0bc4*/ 	.word	0x00028c88
        /*0bc8*/ 	.short	0x0100
        /*0bca*/ 	.byte	0x06
	.zero		1


	//   ....[14]....
        /*0bcc*/ 	.word	0x00000770
        /*0bd0*/ 	.word	0x000000ff
        /*0bd4*/ 	.word	0x00028c90
        /*0bd8*/ 	.short	0x0100
        /*0bda*/ 	.byte	0x08
	.zero		1


	//   ....[15]....
        /*0bdc*/ 	.word	0x00000780
        /*0be0*/ 	.word	0x000000ff
        /*0be4*/ 	.word	0x00028ca0
        /*0be8*/ 	.short	0x0100
        /*0bea*/ 	.byte	0x08
	.zero		1


	//   ....[16]....
        /*0bec*/ 	.word	0x00000790
        /*0bf0*/ 	.word	0x000000ff
        /*0bf4*/ 	.word	0x00028c98
        /*0bf8*/ 	.short	0x0100
        /*0bfa*/ 	.byte	0x08
	.zero		1


	//   ....[17]....
        /*0bfc*/ 	.word	0x000007a0
        /*0c00*/ 	.word	0x000000ff
        /*0c04*/ 	.word	0x00028ca8
        /*0c08*/ 	.short	0x0100
        /*0c0a*/ 	.byte	0x08
	.zero		1


	//   ....[18]....
        /*0c0c*/ 	.word	0x000008d0
        /*0c10*/ 	.word	0x000000ff
        /*0c14*/ 	.word	0x00028cb0
        /*0c18*/ 	.short	0x0100
        /*0c1a*/ 	.byte	0x08
	.zero		1


	//   ....[19]....
        /*0c1c*/ 	.word	0x000008e0
        /*0c20*/ 	.word	0x000000ff
        /*0c24*/ 	.word	0x00028cc0
        /*0c28*/ 	.short	0x0100
        /*0c2a*/ 	.byte	0x08
	.zero		1


	//   ....[20]....
        /*0c2c*/ 	.word	0x000008f0
        /*0c30*/ 	.word	0x000000ff
        /*0c34*/ 	.word	0x00028cb8
        /*0c38*/ 	.short	0x0100
        /*0c3a*/ 	.byte	0x08
	.zero		1


	//   ....[21]....
        /*0c3c*/ 	.word	0x00000900
        /*0c40*/ 	.word	0x000000ff
        /*0c44*/ 	.word	0x00028cc8
        /*0c48*/ 	.short	0x0100
        /*0c4a*/ 	.byte	0x08
	.zero		1


	//   ....[22]....
        /*0c4c*/ 	.word	0x00002db0
        /*0c50*/ 	.word	0x0000004b
        /*0c54*/ 	.word	0x00028c90
        /*0c58*/ 	.short	0x010a
        /*0c5a*/ 	.byte	0x3f
	.zero		1


	//   ....[23]....
        /*0c5c*/ 	.word	0x00003800
        /*0c60*/ 	.word	0x0000004b
        /*0c64*/ 	.word	0x00028c90
        /*0c68*/ 	.short	0x010a
        /*0c6a*/ 	.byte	0x3f
	.zero		1


	//   ....[24]....
        /*0c6c*/ 	.word	0x00004120
        /*0c70*/ 	.word	0x0000004b
        /*0c74*/ 	.word	0x00028c90
        /*0c78*/ 	.short	0x010a
        /*0c7a*/ 	.byte	0x3f
	.zero		1


	//   ....[25]....
        /*0c7c*/ 	.word	0x00004320
        /*0c80*/ 	.word	0x00000004
        /*0c84*/ 	.word	0x00000000
        /*0c88*/ 	.short	0x0101
        /*0c8a*/ 	.byte	0x3f
	.zero		1


	//   ....[26]....
        /*0c8c*/ 	.word	0x00004360
        /*0c90*/ 	.word	0x0000004b
        /*0c94*/ 	.word	0x00028cb0
        /*0c98*/ 	.short	0x010a
        /*0c9a*/ 	.byte	0x3f
	.zero		1


	//   ....[27]....
        /*0c9c*/ 	.word	0x00004990
        /*0ca0*/ 	.word	0x0000004b
        /*0ca4*/ 	.word	0x00000000
        /*0ca8*/ 	.short	0x0101
        /*0caa*/ 	.byte	0x3f
	.zero		1


	//   ....[28]....
        /*0cac*/ 	.word	0x00005300
        /*0cb0*/ 	.word	0x00000005
        /*0cb4*/ 	.word	0x00028c50
        /*0cb8*/ 	.short	0x010a
        /*0cba*/ 	.byte	0x3f
	.zero		1


	//   ....[29]....
        /*0cbc*/ 	.word	0x000056c0
        /*0cc0*/ 	.word	0x00000005
        /*0cc4*/ 	.word	0x00000000
        /*0cc8*/ 	.short	0x0101
        /*0cca*/ 	.byte	0x3f
	.zero		1


	//   ....[30]....
        /*0ccc*/ 	.word	0x00006000
        /*0cd0*/ 	.word	0x00000015
        /*0cd4*/ 	.word	0x00028c50
        /*0cd8*/ 	.short	0x010a
        /*0cda*/ 	.byte	0x3f
	.zero		1


	//   ....[31]....
        /*0cdc*/ 	.word	0x00006050
        /*0ce0*/ 	.word	0x00000015
        /*0ce4*/ 	.word	0x00028c50
        /*0ce8*/ 	.short	0x010a
        /*0cea*/ 	.byte	0x3f
	.zero		1


	//   ....[32]....
        /*0cec*/ 	.word	0x00006320
        /*0cf0*/ 	.word	0x00000015
        /*0cf4*/ 	.word	0x00000000
        /*0cf8*/ 	.short	0x0101
        /*0cfa*/ 	.byte	0x3f
	.zero		1


	//   ....[33]....
        /*0cfc*/ 	.word	0x000075f0
        /*0d00*/ 	.word	0x00000002
        /*0d04*/ 	.word	0x00028c00
        /*0d08*/ 	.short	0x010a
        /*0d0a*/ 	.byte	0x3f
	.zero		1


	//   ....[34]....
        /*0d0c*/ 	.word	0x00007640
        /*0d10*/ 	.word	0x00000002
        /*0d14*/ 	.word	0x00028c00
        /*0d18*/ 	.short	0x010a
        /*0d1a*/ 	.byte	0x3f
	.zero		1


	//   ....[35]....
        /*0d1c*/ 	.word	0x000080e0
        /*0d20*/ 	.word	0x00000002
        /*0d24*/ 	.word	0x00028c00
        /*0d28*/ 	.short	0x010a
        /*0d2a*/ 	.byte	0x3f
	.zero		1


	//   ....[36]....
        /*0d2c*/ 	.word	0x000095b0
        /*0d30*/ 	.word	0x00000002
        /*0d34*/ 	.word	0x00028c00
        /*0d38*/ 	.short	0x010a
        /*0d3a*/ 	.byte	0x3f
	.zero		1


	//   ....[37]....
        /*0d3c*/ 	.word	0x0000a560
        /*0d40*/ 	.word	0x00000014
        /*0d44*/ 	.word	0x00028c30
        /*0d48*/ 	.short	0x010a
        /*0d4a*/ 	.byte	0x3f
	.zero		1


	//   ....[38]....
        /*0d4c*/ 	.word	0x0000a600
        /*0d50*/ 	.word	0x00000014
        /*0d54*/ 	.word	0x00028c30
        /*0d58*/ 	.short	0x010a
        /*0d5a*/ 	.byte	0x3f
	.zero		1


	//   ....[39]....
        /*0d5c*/ 	.word	0x0000b820
        /*0d60*/ 	.word	0x0000001d
        /*0d64*/ 	.word	0x00000000
        /*0d68*/ 	.short	0x0101
        /*0d6a*/ 	.byte	0x3f
	.zero		1


	//   ....[40]....
        /*0d6c*/ 	.word	0x0000bcd0
        /*0d70*/ 	.word	0x00000014
        /*0d74*/ 	.word	0x00028c50
        /*0d78*/ 	.short	0x010a
        /*0d7a*/ 	.byte	0x3f
	.zero		1


	//   ....[41]....
        /*0d7c*/ 	.word	0x0000bd90
        /*0d80*/ 	.word	0x00000014
        /*0d84*/ 	.word	0x00028c50
        /*0d88*/ 	.short	0x010a
        /*0d8a*/ 	.byte	0x3f
	.zero		1


	//   ....[42]....
        /*0d8c*/ 	.word	0x0000c110
        /*0d90*/ 	.word	0x00000014
        /*0d94*/ 	.word	0x00000000
        /*0d98*/ 	.short	0x0101
        /*0d9a*/ 	.byte	0x3f
	.zero		1


	//   ....[43]....
        /*0d9c*/ 	.word	0x0000c200
        /*0da0*/ 	.word	0x000000d9
        /*0da4*/ 	.word	0x00028c30
        /*0da8*/ 	.short	0x010a
        /*0daa*/ 	.byte	0x3f
	.zero		1


	//   ....[44]....
        /*0dac*/ 	.word	0x0000c2c0
        /*0db0*/ 	.word	0x000000d9
        /*0db4*/ 	.word	0x00028c30
        /*0db8*/ 	.short	0x010a
        /*0dba*/ 	.byte	0x3f
	.zero		1


	//   ....[45]....
        /*0dbc*/ 	.word	0x0000d1d0
        /*0dc0*/ 	.word	0x0000000e
        /*0dc4*/ 	.word	0x00000000
        /*0dc8*/ 	.short	0x0101
        /*0dca*/ 	.byte	0x3f
	.zero		1


	//   ....[46]....
        /*0dcc*/ 	.word	0x0000e1c0
        /*0dd0*/ 	.word	0x000000d9
        /*0dd4*/ 	.word	0x00028c50
        /*0dd8*/ 	.short	0x010a
        /*0dda*/ 	.byte	0x3f
	.zero		1


	//   ....[47]....
        /*0ddc*/ 	.word	0x0000e210
        /*0de0*/ 	.word	0x000000d9
        /*0de4*/ 	.word	0x00028c50
        /*0de8*/ 	.short	0x010a
        /*0dea*/ 	.byte	0x3f
	.zero		1


	//   ....[48]....
        /*0dec*/ 	.word	0x0000e510
        /*0df0*/ 	.word	0x000000d9
        /*0df4*/ 	.word	0x00000000
        /*0df8*/ 	.short	0x0101
        /*0dfa*/ 	.byte	0x3f
	.zero		1


	//   ....[49]....
        /*0dfc*/ 	.word	0x0000e640
        /*0e00*/ 	.word	0x000000c2
        /*0e04*/ 	.word	0x00028c30
        /*0e08*/ 	.short	0x010a
        /*0e0a*/ 	.byte	0x3f
	.zero		1


	//   ....[50]....
        /*0e0c*/ 	.word	0x0000e6b0
        /*0e10*/ 	.word	0x000000c2
        /*0e14*/ 	.word	0x00028c30
        /*0e18*/ 	.short	0x010a
        /*0e1a*/ 	.byte	0x3f
	.zero		1


	//   ....[51]....
        /*0e1c*/ 	.word	0x0000f190
        /*0e20*/ 	.word	0x0000000f
        /*0e24*/ 	.word	0x00000000
        /*0e28*/ 	.short	0x0101
        /*0e2a*/ 	.byte	0x3f
	.zero		1


	//   ....[52]....
        /*0e2c*/ 	.word	0x00010000
        /*0e30*/ 	.word	0x000000c2
        /*0e34*/ 	.word	0x00028c50
        /*0e38*/ 	.short	0x010a
        /*0e3a*/ 	.byte	0x3f
	.zero		1


	//   ....[53]....
        /*0e3c*/ 	.word	0x00010050
        /*0e40*/ 	.word	0x000000c2
        /*0e44*/ 	.word	0x00028c50
        /*0e48*/ 	.short	0x010a
        /*0e4a*/ 	.byte	0x3f
	.zero		1


	//   ....[54]....
        /*0e4c*/ 	.word	0x00010350
        /*0e50*/ 	.word	0x000000c2
        /*0e54*/ 	.word	0x00000000
        /*0e58*/ 	.short	0x0101
        /*0e5a*/ 	.byte	0x3f
	.zero		1


	//   ....[55]....
        /*0e5c*/ 	.word	0x00012b70
        /*0e60*/ 	.word	0x00000004
        /*0e64*/ 	.word	0x00000000
        /*0e68*/ 	.short	0x0101
        /*0e6a*/ 	.byte	0x3f
	.zero		1


	//   ....[56]....
        /*0e6c*/ 	.word	0x00013740
        /*0e70*/ 	.word	0x00000008
        /*0e74*/ 	.word	0x00000000
        /*0e78*/ 	.short	0x0101
        /*0e7a*/ 	.byte	0x3f
	.zero		1


	//   ....[57]....
        /*0e7c*/ 	.word	0x00017570
        /*0e80*/ 	.word	0x00000012
        /*0e84*/ 	.word	0x00028c20
        /*0e88*/ 	.short	0x010a
        /*0e8a*/ 	.byte	0x3f
	.zero		1


	//   ....[58]....
        /*0e8c*/ 	.word	0x00017640
        /*0e90*/ 	.word	0x00000005
        /*0e94*/ 	.word	0x00028ca0
        /*0e98*/ 	.short	0x010a
        /*0e9a*/ 	.byte	0x3f
	.zero		1


	//   ....[59]....
        /*0e9c*/ 	.word	0x00017880
        /*0ea0*/ 	.word	0x00000005
        /*0ea4*/ 	.word	0x00028cc0
        /*0ea8*/ 	.short	0x010a
        /*0eaa*/ 	.byte	0x3f
	.zero		1


	//   ....[60]....
        /*0eac*/ 	.word	0x000182e0
        /*0eb0*/ 	.word	0x00000005
        /*0eb4*/ 	.word	0x00028ca0
        /*0eb8*/ 	.short	0x010a
        /*0eba*/ 	.byte	0x3f
	.zero		1


	//   ....[61]....
        /*0ebc*/ 	.word	0x00018510
        /*0ec0*/ 	.word	0x00000005
        /*0ec4*/ 	.word	0x00028cc0
        /*0ec8*/ 	.short	0x010a
        /*0eca*/ 	.byte	0x3f
	.zero		1


	//   ....[62]....
        /*0ecc*/ 	.word	0x00019b00
        /*0ed0*/ 	.word	0x00000000
        /*0ed4*/ 	.word	0x00028c40
        /*0ed8*/ 	.short	0x010a
        /*0eda*/ 	.byte	0x3f
	.zero		1


	//   ....[63]....
        /*0edc*/ 	.word	0x0001a5f0
        /*0ee0*/ 	.word	0x00000012
        /*0ee4*/ 	.word	0x00028c00
        /*0ee8*/ 	.short	0x0107
        /*0eea*/ 	.byte	0x3f
	.zero		1


	//   ....[64]....
        /*0eec*/ 	.word	0x0001a6e0
        /*0ef0*/ 	.word	0x00000012
        /*0ef4*/ 	.word	0x00028c00
        /*0ef8*/ 	.short	0x0101
        /*0efa*/ 	.byte	0x3f
	.zero		1


	//   ....[65]....
        /*0efc*/ 	.word	0x0001a700
        /*0f00*/ 	.word	0x00000012
        /*0f04*/ 	.word	0x00028c20
        /*0f08*/ 	.short	0x010a
        /*0f0a*/ 	.byte	0x3f
	.zero		1


	//   ....[66]....
        /*0f0c*/ 	.word	0x0001a7e0
        /*0f10*/ 	.word	0x00000000
        /*0f14*/ 	.word	0x00028c60
        /*0f18*/ 	.short	0x010a
        /*0f1a*/ 	.byte	0x3f
	.zero		1


	//   ....[67]....
        /*0f1c*/ 	.word	0x0001b470
        /*0f20*/ 	.word	0x00000002
        /*0f24*/ 	.word	0x00028c40
        /*0f28*/ 	.short	0x010a
        /*0f2a*/ 	.byte	0x3f
	.zero		1


	//   ....[68]....
        /*0f2c*/ 	.word	0x0001b6d0
        /*0f30*/ 	.word	0x00000002
        /*0f34*/ 	.word	0x00028c60
        /*0f38*/ 	.short	0x010a
        /*0f3a*/ 	.byte	0x3f
	.zero		1


	//   ....[69]....
        /*0f3c*/ 	.word	0x0001c290
        /*0f40*/ 	.word	0x00000002
        /*0f44*/ 	.word	0x00028c40
        /*0f48*/ 	.short	0x010a
        /*0f4a*/ 	.byte	0x3f
	.zero		1


	//   ....[70]....
        /*0f4c*/ 	.word	0x0001c4e0
        /*0f50*/ 	.word	0x00000002
        /*0f54*/ 	.word	0x00028c60
        /*0f58*/ 	.short	0x010a
        /*0f5a*/ 	.byte	0x3f
	.zero		1


	//   ....[71]....
        /*0f5c*/ 	.word	0x0001d020
        /*0f60*/ 	.word	0x00000003
        /*0f64*/ 	.word	0x00028c40
        /*0f68*/ 	.short	0x010a
        /*0f6a*/ 	.byte	0x3f
	.zero		1


	//   ....[72]....
        /*0f6c*/ 	.word	0x0001d280
        /*0f70*/ 	.word	0x00000003
        /*0f74*/ 	.word	0x00028c60
        /*0f78*/ 	.short	0x010a
        /*0f7a*/ 	.byte	0x3f
	.zero		1


	//   ....[73]....
        /*0f7c*/ 	.word	0x0001f000
        /*0f80*/ 	.word	0x00000000
        /*0f84*/ 	.word	0x00028c20
        /*0f88*/ 	.short	0x010a
        /*0f8a*/ 	.byte	0x3f
	.zero		1


	//   ....[74]....
        /*0f8c*/ 	.word	0x0001f1b0
        /*0f90*/ 	.word	0x00000006
        /*0f94*/ 	.word	0x00000000
        /*0f98*/ 	.short	0x010a
        /*0f9a*/ 	.byte	0x3f
	.zero		1


	//   ....[75]....
        /*0f9c*/ 	.word	0x0001f220
        /*0fa0*/ 	.word	0x00000007
        /*0fa4*/ 	.word	0x00000000
        /*0fa8*/ 	.short	0x010a
        /*0faa*/ 	.byte	0x3f
	.zero		1


	//   ....[76]....
        /*0fac*/ 	.word	0x0001f290
        /*0fb0*/ 	.word	0x00000004
        /*0fb4*/ 	.word	0x00000000
        /*0fb8*/ 	.short	0x010a
        /*0fba*/ 	.byte	0x3f
	.zero		1


	//   ....[77]....
        /*0fbc*/ 	.word	0x0001f2c0
        /*0fc0*/ 	.word	0x00000003
        /*0fc4*/ 	.word	0x00000000
        /*0fc8*/ 	.short	0x010a
        /*0fca*/ 	.byte	0x3f
	.zero		1


	//   ....[78]....
        /*0fcc*/ 	.word	0x0001f320
        /*0fd0*/ 	.word	0x0000004b
        /*0fd4*/ 	.word	0x00028c90
        /*0fd8*/ 	.short	0x010a
        /*0fda*/ 	.byte	0x3f
	.zero		1


	//   ....[79]....
        /*0fdc*/ 	.word	0x0001f370
        /*0fe0*/ 	.word	0x0000004b
        /*0fe4*/ 	.word	0x00028c90
        /*0fe8*/ 	.short	0x010a
        /*0fea*/ 	.byte	0x3f
	.zero		1


	//   ....[80]....
        /*0fec*/ 	.word	0x0001f3c0
        /*0ff0*/ 	.word	0x0000004b
        /*0ff4*/ 	.word	0x00028c90
        /*0ff8*/ 	.short	0x010a
        /*0ffa*/ 	.byte	0x3f
	.zero		1


	//   ....[81]....
        /*0ffc*/ 	.word	0x0001f410
        /*1000*/ 	.word	0x0000004b
        /*1004*/ 	.word	0x00028cb0
        /*1008*/ 	.short	0x010a
        /*100a*/ 	.byte	0x3f
	.zero		1


	//   ....[82]....
        /*100c*/ 	.word	0x0001f460
        /*1010*/ 	.word	0x00000005
        /*1014*/ 	.word	0x00028c50
        /*1018*/ 	.short	0x010a
        /*101a*/ 	.byte	0x3f
	.zero		1


	//   ....[83]....
        /*101c*/ 	.word	0x0001f4b0
        /*1020*/ 	.word	0x00000015
        /*1024*/ 	.word	0x00028c50
        /*1028*/ 	.short	0x010a
        /*102a*/ 	.byte	0x3f
	.zero		1


	//   ....[84]....
        /*102c*/ 	.word	0x0001f8a0
        /*1030*/ 	.word	0x00000002
        /*1034*/ 	.word	0x00028c00
        /*1038*/ 	.short	0x010a
        /*103a*/ 	.byte	0x3f
	.zero		1


	//   ....[85]....
        /*103c*/ 	.word	0x0001fca0
        /*1040*/ 	.word	0x00000002
        /*1044*/ 	.word	0x00028c00
        /*1048*/ 	.short	0x010a
        /*104a*/ 	.byte	0x3f
	.zero		1


	//   ....[86]....
        /*104c*/ 	.word	0x0001fcf0
        /*1050*/ 	.word	0x00000014
        /*1054*/ 	.word	0x00028c30
        /*1058*/ 	.short	0x010a
        /*105a*/ 	.byte	0x3f
	.zero		1


	//   ....[87]....
        /*105c*/ 	.word	0x0001fd40
        /*1060*/ 	.word	0x00000014
        /*1064*/ 	.word	0x00028c50
        /*1068*/ 	.short	0x010a
        /*106a*/ 	.byte	0x3f
	.zero		1


	//   ....[88]....
        /*106c*/ 	.word	0x0001fd90
        /*1070*/ 	.word	0x000000d9
        /*1074*/ 	.word	0x00028c30
        /*1078*/ 	.short	0x010a
        /*107a*/ 	.byte	0x3f
	.zero		1


	//   ....[89]....
        /*107c*/ 	.word	0x0001fde0
        /*1080*/ 	.word	0x000000d9
        /*1084*/ 	.word	0x00028c50
        /*1088*/ 	.short	0x010a
        /*108a*/ 	.byte	0x3f
	.zero		1


	//   ....[90]....
        /*108c*/ 	.word	0x0001fe30
        /*1090*/ 	.word	0x000000c2
        /*1094*/ 	.word	0x00028c30
        /*1098*/ 	.short	0x010a
        /*109a*/ 	.byte	0x3f
	.zero		1


	//   ....[91]....
        /*109c*/ 	.word	0x0001fe80
        /*10a0*/ 	.word	0x000000c2
        /*10a4*/ 	.word	0x00028c50
        /*10a8*/ 	.short	0x010a
        /*10aa*/ 	.byte	0x3f
	.zero		1


	//   ....[92]....
        /*10ac*/ 	.word	0x00020020
        /*10b0*/ 	.word	0x00000012
        /*10b4*/ 	.word	0x00028c20
        /*10b8*/ 	.short	0x010a
        /*10ba*/ 	.byte	0x3f
	.zero		1


	//   ....[93]....
        /*10bc*/ 	.word	0x00020070
        /*10c0*/ 	.word	0x00000005
        /*10c4*/ 	.word	0x00028ca0
        /*10c8*/ 	.short	0x010a
        /*10ca*/ 	.byte	0x3f
	.zero		1


	//   ....[94]....
        /*10cc*/ 	.word	0x000200c0
        /*10d0*/ 	.word	0x00000005
        /*10d4*/ 	.word	0x00028cc0
        /*10d8*/ 	.short	0x010a
        /*10da*/ 	.byte	0x3f
	.zero		1


	//   ....[95]....
        /*10dc*/ 	.word	0x00020110
        /*10e0*/ 	.word	0x00000005
        /*10e4*/ 	.word	0x00028ca0
        /*10e8*/ 	.short	0x010a
        /*10ea*/ 	.byte	0x3f
	.zero		1


	//   ....[96]....
        /*10ec*/ 	.word	0x00020160
        /*10f0*/ 	.word	0x00000005
        /*10f4*/ 	.word	0x00028cc0
        /*10f8*/ 	.short	0x010a
        /*10fa*/ 	.byte	0x3f
	.zero		1


	//   ....[97]....
        /*10fc*/ 	.word	0x00020300
        /*1100*/ 	.word	0x00000000
        /*1104*/ 	.word	0x00028c40
        /*1108*/ 	.short	0x010a
        /*110a*/ 	.byte	0x3f
	.zero		1


	//   ....[98]....
        /*110c*/ 	.word	0x00020880
        /*1110*/ 	.word	0x00000012
        /*1114*/ 	.word	0x00028c20
        /*1118*/ 	.short	0x010a
        /*111a*/ 	.byte	0x3f
	.zero		1


	//   ....[99]....
        /*111c*/ 	.word	0x000208d0
        /*1120*/ 	.word	0x00000000
        /*1124*/ 	.word	0x00028c60
        /*1128*/ 	.short	0x010a
        /*112a*/ 	.byte	0x3f
	.zero		1


	//   ....[100]....
        /*112c*/ 	.word	0x00020920
        /*1130*/ 	.word	0x00000002
        /*1134*/ 	.word	0x00028c40
        /*1138*/ 	.short	0x010a
        /*113a*/ 	.byte	0x3f
	.zero		1


	//   ....[101]....
        /*113c*/ 	.word	0x00020970
        /*1140*/ 	.word	0x00000002
        /*1144*/ 	.word	0x00028c60
        /*1148*/ 	.short	0x010a
        /*114a*/ 	.byte	0x3f
	.zero		1


	//   ....[102]....
        /*114c*/ 	.word	0x000209c0
        /*1150*/ 	.word	0x00000002
        /*1154*/ 	.word	0x00028c40
        /*1158*/ 	.short	0x010a
        /*115a*/ 	.byte	0x3f
	.zero		1


	//   ....[103]....
        /*115c*/ 	.word	0x00020a10
        /*1160*/ 	.word	0x00000002
        /*1164*/ 	.word	0x00028c60
        /*1168*/ 	.short	0x010a
        /*116a*/ 	.byte	0x3f
	.zero		1


	//   ....[104]....
        /*116c*/ 	.word	0x00020a60
        /*1170*/ 	.word	0x00000003
        /*1174*/ 	.word	0x00028c40
        /*1178*/ 	.short	0x010a
        /*117a*/ 	.byte	0x3f
	.zero		1


	//   ....[105]....
        /*117c*/ 	.word	0x00020ab0
        /*1180*/ 	.word	0x00000003
        /*1184*/ 	.word	0x00028c60
        /*1188*/ 	.short	0x010a
        /*118a*/ 	.byte	0x3f
	.zero		1


	//   ....[106]....
        /*118c*/ 	.word	0x00021630
        /*1190*/ 	.word	0x00000000
        /*1194*/ 	.word	0x00028c20
        /*1198*/ 	.short	0x010a
        /*119a*/ 	.byte	0x3f
	.zero		1


	//   ....[107]....
        /*119c*/ 	.word	0x000217d0
        /*11a0*/ 	.word	0x00000006
        /*11a4*/ 	.word	0x00000000
        /*11a8*/ 	.short	0x010a
        /*11aa*/ 	.byte	0x3f
	.zero		1


	//   ....[108]....
        /*11ac*/ 	.word	0x00021820
        /*11b0*/ 	.word	0x00000007
        /*11b4*/ 	.word	0x00000000
        /*11b8*/ 	.short	0x010a
        /*11ba*/ 	.byte	0x3f
	.zero		1


	//   ....[109]....
        /*11bc*/ 	.word	0x00021870
        /*11c0*/ 	.word	0x00000004
        /*11c4*/ 	.word	0x00000000
        /*11c8*/ 	.short	0x010a
        /*11ca*/ 	.byte	0x3f
	.zero		1


	//----- nvinfo : EIATTR_NUM_MBARRIERS
	.align		4
.L_590:
        /*11cc*/ 	.byte	0x03, 0x38
        /*11ce*/ 	.short	0x0016


	//----- nvinfo : EIATTR_EXIT_INSTR_OFFSETS
	.align		4
        /*11d0*/ 	.byte	0x04, 0x1c
        /*11d2*/ 	.short	(.L_592 - .L_591)


	//   ....[0]....
.L_591:
        /*11d4*/ 	.word	0x0001f310


	//----- nvinfo : EIATTR_MAX_THREADS
	.align		4
.L_592:
        /*11d8*/ 	.byte	0x04, 0x05
        /*11da*/ 	.short	(.L_594 - .L_593)
.L_593:
        /*11dc*/ 	.word	0x00000180
        /*11e0*/ 	.word	0x00000001
        /*11e4*/ 	.word	0x00000001


	//----- nvinfo : EIATTR_CRS_STACK_SIZE
	.align		4
.L_594:
        /*11e8*/ 	.byte	0x04, 0x1e
        /*11ea*/ 	.short	(.L_596 - .L_595)
.L_595:
        /*11ec*/ 	.word	0x00000000


	//----- nvinfo : EIATTR_CBANK_PARAM_SIZE
	.align		4
.L_596:
        /*11f0*/ 	.byte	0x03, 0x19
        /*11f2*/ 	.short	0x0af0


	//----- nvinfo : EIATTR_PARAM_CBANK
	.align		4
        /*11f4*/ 	.byte	0x04, 0x0a
        /*11f6*/ 	.short	(.L_598 - .L_597)
	.align		4
.L_597:
        /*11f8*/ 	.word	index@(.nv.constant0._ZN7cutlass13device_kernelIN5flash11enable_sm90INS1_16FlashAttnFwdSm90INS1_25CollectiveMainloopFwdSm90ILi2EN4cute5tupleIJNS5_1CILi1EEES8_S8_EEENS6_IJNS7_ILi64EEESA_SA_EEELi512ENS_10bfloat16_tEfNS_4arch4Sm90ELb1ELb0ELb1ELb1ELb0ELb1ELb0ELb0ELb0ELb1ELb1ELb0EEENS1_21CollectiveEpilogueFwdINS6_IJSA_NS7_ILi512EEESA_EEES9_SC_SE_Li256ELb1ELb1ELb1ELb0EEENS1_36VarlenDynamicPersistentTileSchedulerILi64ELi64ELi256ELi128ELb1ELb1ELb1ELb1ELb1ELb1EEEEEEEEEvNT_6ParamsE)
        /*11fc*/ 	.short	0x0210
        /*11fe*/ 	.short	0x0af0


	//----- nvinfo : EIATTR_SW_WAR
	.align		4
.L_598:
        /*1200*/ 	.byte	0x04, 0x36
        /*1202*/ 	.short	(.L_600 - .L_599)
.L_599:
        /*1204*/ 	.word	0x00000008
.L_600:


//--------------------- .nv.info._ZN7cutlass13device_kernelIN5flash11enable_sm90INS1_16FlashAttnFwdSm90INS1_25CollectiveMainloopFwdSm90ILi2EN4cute5tupleIJNS5_1CILi1EEES8_S8_EEENS6_IJNS7_ILi64EEESA_SA_EEELi512ENS_10bfloat16_tEfNS_4arch4Sm90ELb1ELb0ELb1ELb1ELb0ELb0ELb1ELb0ELb0ELb1ELb1ELb0EEENS1_21CollectiveEpilogueFwdINS6_IJSA_NS7_ILi512EEESA_EEES9_SC_SE_Li256ELb1ELb1ELb1ELb0EEENS1_36VarlenDynamicPersistentTileSchedulerILi64ELi64ELi256ELi128ELb1ELb1ELb1ELb1ELb1ELb1EEEEEEEEEvNT_6ParamsE --------------------------
	.section	.nv.info._ZN7cutlass13device_kernelIN5flash11enable_sm90INS1_16FlashAttnFwdSm90INS1_25CollectiveMainloopFwdSm90ILi2EN4cute5tupleIJNS5_1CILi1EEES8_S8_EEENS6_IJNS7_ILi64EEESA_SA_EEELi512ENS_10bfloat16_tEfNS_4arch4Sm90ELb1ELb0ELb1ELb1ELb0ELb0ELb1ELb0ELb0ELb1ELb1ELb0EEENS1_21CollectiveEpilogueFwdINS6_IJSA_NS7_ILi512EEESA_EEES9_SC_SE_Li256ELb1ELb1ELb1ELb0EEENS1_36VarlenDynamicPersistentTileSchedulerILi64ELi64ELi256ELi128ELb1ELb1ELb1ELb1ELb1ELb1EEEEEEEEEvNT_6ParamsE,"",@"SHT_CUDA_INFO"
	.sectionflags	@""
	.align	4


	//----- nvinfo : EIATTR_CUDA_API_VERSION
	.align		4
        /*0000*/ 	.byte	0x04, 0x37
        /*0002*/ 	.short	(.L_602 - .L_601)
.L_601:
        /*0004*/ 	.word	0x00000082


	//----- nvinfo : EIATTR_KPARAM_INFO
	.align		4
.L_602:
        /*0008*/ 	.byte	0x04, 0x17
        /*000a*/ 	.short	(.L_604 - .L_603)
.L_603:
        /*000c*/ 	.word	0x00000000
        /*0010*/ 	.short	0x0000
        /*0012*/ 	.short	0x0070
        /*0014*/ 	.byte	0x00, 0xf0, 0x01, 0x2e


	//----- nvinfo : EIATTR_SPARSE_MMA_MASK
	.align		4
.L_604:
        /*0018*/ 	.byte	0x03, 0x50
        /*001a*/ 	.short	0x0000


	//----- nvinfo : EIATTR_MAXREG_COUNT
	.align		4
        /*001c*/ 	.byte	0x03, 0x1b
        /*001e*/ 	.short	0x00a8


	//----- nvinfo : EIATTR_NUM_BARRIERS
	.align		4
        /*0020*/ 	.byte	0x02, 0x4c
        /*0022*/ 	.byte	0x10
	.zero		1


	//----- nvinfo : EIATTR_EXTERNS
	.align		4
        /*0024*/ 	.byte	0x04, 0x0f
        /*0026*/ 	.short	(.L_606 - .L_605)


	//   ....[0]....
	.align		4
.L_605:
        /*0028*/ 	.word	index@(__assertfail)


	//----- nvinfo : EIATTR_ANNOTATIONS
	.align		4
.L_606:
        /*002c*/ 	.byte	0x04, 0x55
        /*002e*/ 	.short	(.L_608 - .L_607)


	//   ....[0]....
.L_607:
        /* <DEDUP_REMOVED lines=88> */


	//----- nvinfo : EIATTR_MERCURY_ISA_VERSION
	.align		4
.L_608:
        /*0598*/ 	.byte	0x03, 0x5f
        /*059a*/ 	.short	0x0101


	//----- nvinfo : EIATTR_UNUSED_LOAD_BYTE_OFFSET
	.align		4
        /*059c*/ 	.byte	0x04, 0x44
        /*059e*/ 	.short	(.L_610 - .L_609)


	//   ....[0]....
.L_609:
        /*05a0*/ 	.word	0x00000a40
        /*05a4*/ 	.word	0x0000fff0


	//   ....[1]....
        /*05a8*/ 	.word	0x0000e460
        /*05ac*/ 	.word	0x0000fff0


	//----- nvinfo : EIATTR_INT_WARP_WIDE_INSTR_OFFSETS
	.align		4
.L_610:
        /*05b0*/ 	.byte	0x04, 0x31
        /*05b2*/ 	.short	(.L_612 - .L_611)


	//   ....[0]....
.L_611:
        /*05b4*/ 	.word	0x00000130


	//   ....[1]....
        /*05b8*/ 	.word	0x00000170


	//   ....[2]....
        /*05bc*/ 	.word	0x000001e0


	//   ....[3]....
        /*05c0*/ 	.word	0x000001f0


	//   ....[4]....
        /*05c4*/ 	.word	0x00014880


	//   ....[5]....
        /*05c8*/ 	.word	0x000148e0


	//   ....[6]....
        /*05cc*/ 	.word	0x0001a270


	//   ....[7]....
        /*05d0*/ 	.word	0x0001a300


	//----- nvinfo : EIATTR_COOP_GROUP_MASK_REGIDS
	.align		4
.L_612:
        /*05d4*/ 	.byte	0x04, 0x29
        /*05d6*/ 	.short	(.L_614 - .L_613)


	//   ....[0]....
.L_613:
        /*05d8*/ 	.word	0xffffffff


	//   ....[1]....
        /*05dc*/ 	.word	0xffffffff


	//   ....[2]....
        /*05e0*/ 	.word	0xffffffff


	//   ....[3]....
        /*05e4*/ 	.word	0xffffffff


	//   ....[4]....
        /*05e8*/ 	.word	0xffffffff


	//   ....[5]....
        /*05ec*/ 	.word	0xffffffff


	//   ....[6]....
        /*05f0*/ 	.word	0xffffffff


	//   ....[7]....
        /*05f4*/ 	.word	0xffffffff


	//   ....[8]....
        /*05f8*/ 	.word	0xffffffff


	//   ....[9]....
        /*05fc*/ 	.word	0xffffffff


	//   ....[10]....
        /*0600*/ 	.word	0xffffffff


	//   ....[11]....
        /*0604*/ 	.word	0xffffffff


	//   ....[12]....
        /*0608*/ 	.word	0xffffffff


	//   ....[13]....
        /*060c*/ 	.word	0xffffffff


	//   ....[14]....
        /*0610*/ 	.word	0xffffffff


	//   ....[15]....
        /*0614*/ 	.word	0xffffffff


	//   ....[16]....
        /*0618*/ 	.word	0xffffffff


	//   ....[17]....
        /*061c*/ 	.word	0xffffffff


	//   ....[18]....
        /*0620*/ 	.word	0xffffffff


	//   ....[19]....
        /*0624*/ 	.word	0xffffffff


	//   ....[20]....
        /*0628*/ 	.word	0xffffffff


	//   ....[21]....
        /*062c*/ 	.word	0xffffffff


	//   ....[22]....
        /*0630*/ 	.word	0xffffffff


	//   ....[23]....
        /*0634*/ 	.word	0xffffffff


	//   ....[24]....
        /*0638*/ 	.word	0xffffffff


	//   ....[25]....
        /*063c*/ 	.word	0xffffffff


	//   ....[26]....
        /*0640*/ 	.word	0xffffffff


	//   ....[27]....
        /*0644*/ 	.word	0xffffffff


	//   ....[28]....
        /*0648*/ 	.word	0xffffffff


	//   ....[29]....
        /*064c*/ 	.word	0xffffffff


	//   ....[30]....
        /*0650*/ 	.word	0xffffffff


	//   ....[31]....
        /*0654*/ 	.word	0xffffffff


	//   ....[32]....
        /*0658*/ 	.word	0xffffffff


	//   ....[33]....
        /*065c*/ 	.word	0xffffffff


	//   ....[34]....
        /*0660*/ 	.word	0xffffffff


	//   ....[35]....
        /*0664*/ 	.word	0xffffffff


	//   ....[36]....
        /*0668*/ 	.word	0xffffffff


	//   ....[37]....
        /*066c*/ 	.word	0xffffffff


	//   ....[38]....
        /*0670*/ 	.word	0xffffffff


	//   ....[39]....
        /*0674*/ 	.word	0xffffffff


	//   ....[40]....
        /*0678*/ 	.word	0xffffffff


	//   ....[41]....
        /*067c*/ 	.word	0xffffffff


	//   ....[42]....
        /*0680*/ 	.word	0xffffffff


	//   ....[43]....
        /*0684*/ 	.word	0xffffffff


	//   ....[44]....
        /*0688*/ 	.word	0xffffffff


	//   ....[45]....
        /*068c*/ 	.word	0xffffffff


	//   ....[46]....
        /*0690*/ 	.word	0xffffffff


	//   ....[47]....
        /*0694*/ 	.word	0xffffffff


	//   ....[48]....
        /*0698*/ 	.word	0xffffffff


	//   ....[49]....
        /*069c*/ 	.word	0xffffffff


	//   ....[50]....
        /*06a0*/ 	.word	0xffffffff


	//   ....[51]....
        /*06a4*/ 	.word	0xffffffff


	//   ....[52]....
        /*06a8*/ 	.word	0xffffffff


	//   ....[53]....
        /*06ac*/ 	.word	0xffffffff


	//   ....[54]....
        /*06b0*/ 	.word	0xffffffff


	//   ....[55]....
        /*06b4*/ 	.word	0xffffffff


	//   ....[56]....
        /*06b8*/ 	.word	0xffffffff


	//   ....[57]....
        /*06bc*/ 	.word	0xffffffff


	//   ....[58]....
        /*06c0*/ 	.word	0xffffffff


	//   ....[59]....
        /*06c4*/ 	.word	0xffffffff


	//   ....[60]....
        /*06c8*/ 	.word	0xffffffff


	//   ....[61]....
        /*06cc*/ 	.word	0xffffffff


	//   ....[62]....
        /*06d0*/ 	.word	0xffffffff


	//   ....[63]....
        /*06d4*/ 	.word	0xffffffff


	//   ....[64]....
        /*06d8*/ 	.word	0xffffffff


	//   ....[65]....
        /*06dc*/ 	.word	0xffffffff


	//   ....[66]....
        /*06e0*/ 	.word	0xffffffff


	//   ....[67]....
        /*06e4*/ 	.word	0xffffffff


	//   ....[68]....
        /*06e8*/ 	.word	0xffffffff


	//   ....[69]....
        /*06ec*/ 	.word	0xffffffff


	//   ....[70]....
        /*06f0*/ 	.word	0xffffffff


	//   ....[71]....
        /*06f4*/ 	.word	0xffffffff


	//   ....[72]....
        /*06f8*/ 	.word	0xffffffff


	//   ....[73]....
        /*06fc*/ 	.word	0xffffffff


	//   ....[74]....
        /*0700*/ 	.word	0xffffffff


	//   ....[75]....
        /*0704*/ 	.word	0xffffffff


	//   ....[76]....
        /*0708*/ 	.word	0xffffffff


	//   ....[77]....
        /*070c*/ 	.word	0xffffffff


	//   ....[78]....
        /*0710*/ 	.word	0xffffffff


	//   ....[79]....
        /*0714*/ 	.word	0xffffffff


	//   ....[80]....
        /*0718*/ 	.word	0xffffffff


	//   ....[81]....
        /*071c*/ 	.word	0xffffffff


	//   ....[82]....
        /*0720*/ 	.word	0xffffffff


	//   ....[83]....
        /*0724*/ 	.word	0xffffffff


	//   ....[84]....
        /*0728*/ 	.word	0xffffffff


	//   ....[85]....
        /*072c*/ 	.word	0xffffffff


	//   ....[86]....
        /*0730*/ 	.word	0xffffffff


	//   ....[87]....
        /*0734*/ 	.word	0xffffffff


	//   ....[88]....
        /*0738*/ 	.word	0xffffffff


	//   ....[89]....
        /*073c*/ 	.word	0xffffffff


	//   ....[90]....
        /*0740*/ 	.word	0xffffffff


	//   ....[91]....
        /*0744*/ 	.word	0xffffffff


	//   ....[92]....
        /*0748*/ 	.word	0xffffffff


	//   ....[93]....
        /*074c*/ 	.word	0xffffffff


	//   ....[94]....
        /*0750*/ 	.word	0xffffffff


	//   ....[95]....
        /*0754*/ 	.word	0xffffffff


	//   ....[96]....
        /*0758*/ 	.word	0xffffffff


	//   ....[97]....
        /*075c*/ 	.word	0xffffffff


	//   ....[98]....
        /*0760*/ 	.word	0xffffffff


	//   ....[99]....
        /*0764*/ 	.word	0xffffffff


	//   ....[100]....
        /*0768*/ 	.word	0xffffffff


	//   ....[101]....
        /*076c*/ 	.word	0xffffffff


	//   ....[102]....
        /*0770*/ 	.word	0xffffffff


	//   ....[103]....
        /*0774*/ 	.word	0xffffffff


	//   ....[104]....
        /*0778*/ 	.word	0xffffffff


	//   ....[105]....
        /*077c*/ 	.word	0x0500000f


	//   ....[106]....
        /*0780*/ 	.word	0x0500000f


	//   ....[107]....
        /*0784*/ 	.word	0x0500000f


	//   ....[108]....
        /*0788*/ 	.word	0x0500000f


	//   ....[109]....
        /*078c*/ 	.word	0x0500000f


	//   ....[110]....
        /*0790*/ 	.word	0x0500000f


	//   ....[111]....
        /*0794*/ 	.word	0x0500000f


	//   ....[112]....
        /*0798*/ 	.word	0x0500000f


	//   ....[113]....
        /*079c*/ 	.word	0x0500000f


	//   ....[114]....
        /*07a0*/ 	.word	0x0500000f


	//   ....[115]....
        /*07a4*/ 	.word	0x0500000f


	//   ....[116]....
        /*07a8*/ 	.word	0x0500000f


	//   ....[117]....
        /*07ac*/ 	.word	0x0500000f


	//   ....[118]....
        /*07b0*/ 	.word	0x0500000f


	//   ....[119]....
        /*07b4*/ 	.word	0x0500000f


	//   ....[120]....
        /*07b8*/ 	.word	0x0500000f


	//   ....[121]....
        /*07bc*/ 	.word	0x0500000f


	//   ....[122]....
        /*07c0*/ 	.word	0x0500000f


	//   ....[123]....
        /*07c4*/ 	.word	0x0500000f


	//   ....[124]....
        /*07c8*/ 	.word	0x0500000f


	//   ....[125]....
        /*07cc*/ 	.word	0x0500000f


	//   ....[126]....
        /*07d0*/ 	.word	0x0500000f


	//   ....[127]....
        /*07d4*/ 	.word	0x0500000f


	//   ....[128]....
        /*07d8*/ 	.word	0x0500000f


	//   ....[129]....
        /*07dc*/ 	.word	0x0500000f


	//   ....[130]....
        /*07e0*/ 	.word	0x0500000f


	//   ....[131]....
        /*07e4*/ 	.word	0x0500000f


	//   ....[132]....
        /*07e8*/ 	.word	0x0500000f


	//   ....[133]....
        /*07ec*/ 	.word	0x0500000f


	//   ....[134]....
        /*07f0*/ 	.word	0x0500000f


	//   ....[135]....
        /*07f4*/ 	.word	0x0500000f


	//   ....[136]....
        /*07f8*/ 	.word	0x0500000f


	//   ....[137]....
        /*07fc*/ 	.word	0x0500000f


	//   ....[138]....
        /*0800*/ 	.word	0x0500000f


	//   ....[139]....
        /*0804*/ 	.word	0x0500000f


	//   ....[140]....
        /*0808*/ 	.word	0x0500000f


	//----- nvinfo : EIATTR_COOP_GROUP_INSTR_OFFSETS
	.align		4
.L_614:
        /*080c*/ 	.byte	0x04, 0x28
        /*080e*/ 	.short	(.L_616 - .L_615)


	//   ....[0]....
.L_615:
        /*0810*/ 	.word	0x00000070


	//   ....[1]....
        /*0814*/ 	.word	0x00000140


	//   ....[2]....
        /*0818*/ 	.word	0x00000190


	//   ....[3]....
        /*081c*/ 	.word	0x000003a0


	//   ....[4]....
        /*0820*/ 	.word	0x00000500


	//   ....[5]....
        /*0824*/ 	.word	0x00000620


	//   ....[6]....
        /*0828*/ 	.word	0x00000780


	//   ....[7]....
        /*082c*/ 	.word	0x00001f80


	//   ....[8]....
        /*0830*/ 	.word	0x00003f60


	//   ....[9]....
        /*0834*/ 	.word	0x00004f60


	//   ....[10]....
        /*0838*/ 	.word	0x00005b60


	//   ....[11]....
        /*083c*/ 	.word	0x00005ba0


	//   ....[12]....
        /*0840*/ 	.word	0x000062b0


	//   ....[13]....
        /*0844*/ 	.word	0x00006330


	//   ....[14]....
        /*0848*/ 	.word	0x000067c0


	//   ....[15]....
        /*084c*/ 	.word	0x00006840


	//   ....[16]....
        /*0850*/ 	.word	0x00007170


	//   ....[17]....
        /*0854*/ 	.word	0x00007e00


	//   ....[18]....
        /*0858*/ 	.word	0x00008a10


	//   ....[19]....
        /*085c*/ 	.word	0x00009010


	//   ....[20]....
        /*0860*/ 	.word	0x00009080


	//   ....[21]....
        /*0864*/ 	.word	0x00009230


	//   ....[22]....
        /*0868*/ 	.word	0x000095a0


	//   ....[23]....
        /*086c*/ 	.word	0x00009620


	//   ....[24]....
        /*0870*/ 	.word	0x0000a7b0


	//   ....[25]....
        /*0874*/ 	.word	0x0000b450


	//   ....[26]....
        /*0878*/ 	.word	0x0000c400


	//   ....[27]....
        /*087c*/ 	.word	0x0000c4a0


	//   ....[28]....
        /*0880*/ 	.word	0x0000c760


	//   ....[29]....
        /*0884*/ 	.word	0x0000c920


	//   ....[30]....
        /*0888*/ 	.word	0x0000d920


	//   ....[31]....
        /*088c*/ 	.word	0x0000d960


	//   ....[32]....
        /*0890*/ 	.word	0x0000d9d0


	//   ....[33]....
        /*0894*/ 	.word	0x0000d9f0


	//   ....[34]....
        /*0898*/ 	.word	0x0000da20


	//   ....[35]....
        /*089c*/ 	.word	0x0000f1c0


	//   ....[36]....
        /*08a0*/ 	.word	0x0000f530


	//   ....[37]....
        /*08a4*/ 	.word	0x0000f540


	//   ....[38]....
        /*08a8*/ 	.word	0x0000f550


	//   ....[39]....
        /*08ac*/ 	.word	0x0000f580


	//   ....[40]....
        /*08b0*/ 	.word	0x000101d0


	//   ....[41]....
        /*08b4*/ 	.word	0x00010210


	//   ....[42]....
        /*08b8*/ 	.word	0x000104c0


	//   ....[43]....
        /*08bc*/ 	.word	0x000104e0


	//   ....[44]....
        /*08c0*/ 	.word	0x00010bc0


	//   ....[45]....
        /*08c4*/ 	.word	0x00010bf0


	//   ....[46]....
        /*08c8*/ 	.word	0x000114b0


	//   ....[47]....
        /*08cc*/ 	.word	0x000114d0


	//   ....[48]....
        /*08d0*/ 	.word	0x000127b0


	//   ....[49]....
        /*08d4*/ 	.word	0x000127f0


	//   ....[50]....
        /*08d8*/ 	.word	0x00012a30


	//   ....[51]....
        /*08dc*/ 	.word	0x00012a50


	//   ....[52]....
        /*08e0*/ 	.word	0x00012d10


	//   ....[53]....
        /*08e4*/ 	.word	0x00012f20


	//   ....[54]....
        /*08e8*/ 	.word	0x00012f50


	//   ....[55]....
        /*08ec*/ 	.word	0x00012f80


	//   ....[56]....
        /*08f0*/ 	.word	0x00012fb0


	//   ....[57]....
        /*08f4*/ 	.word	0x00012fe0


	//   ....[58]....
        /*08f8*/ 	.word	0x00013010


	//   ....[59]....
        /*08fc*/ 	.word	0x000131b0


	//   ....[60]....
        /*0900*/ 	.word	0x000131e0


	//   ....[61]....
        /*0904*/ 	.word	0x00013210


	//   ....[62]....
        /*0908*/ 	.word	0x00013240


	//   ....[63]....
        /*090c*/ 	.word	0x00013270


	//   ....[64]....
        /*0910*/ 	.word	0x000132a0


	//   ....[65]....
        /*0914*/ 	.word	0x00013340


	//   ....[66]....
        /*0918*/ 	.word	0x00013370


	//   ....[67]....
        /*091c*/ 	.word	0x00013380


	//   ....[68]....
        /*0920*/ 	.word	0x000133b0


	//   ....[69]....
        /*0924*/ 	.word	0x00014e60


	//   ....[70]....
        /*0928*/ 	.word	0x000158f0


	//   ....[71]....
        /*092c*/ 	.word	0x00015920


	//   ....[72]....
        /*0930*/ 	.word	0x00015940


	//   ....[73]....
        /*0934*/ 	.word	0x000159f0


	//   ....[74]....
        /*0938*/ 	.word	0x00015a80


	//   ....[75]....
        /*093c*/ 	.word	0x00015aa0


	//   ....[76]....
        /*0940*/ 	.word	0x00015b30


	//   ....[77]....
        /*0944*/ 	.word	0x00015b40


	//   ....[78]....
        /*0948*/ 	.word	0x000164d0


	//   ....[79]....
        /*094c*/ 	.word	0x00016560


	//   ....[80]....
        /*0950*/ 	.word	0x000165b0


	//   ....[81]....
        /*0954*/ 	.word	0x000166e0


	//   ....[82]....
        /*0958*/ 	.word	0x00016850


	//   ....[83]....
        /*095c*/ 	.word	0x00016860


	//   ....[84]....
        /*0960*/ 	.word	0x000169c0


	//   ....[85]....
        /*0964*/ 	.word	0x000169d0


	//   ....[86]....
        /*0968*/ 	.word	0x0001a580


	//   ....[87]....
        /*096c*/ 	.word	0x0001a5b0


	//   ....[88]....
        /*0970*/ 	.word	0x0001a610


	//   ....[89]....
        /*0974*/ 	.word	0x0001a640


	//   ....[90]....
        /*0978*/ 	.word	0x0001a670


	//   ....[91]....
        /*097c*/ 	.word	0x0001a6a0


	//   ....[92]....
        /*0980*/ 	.word	0x0001a6d0


	//   ....[93]....
        /*0984*/ 	.word	0x0001a700


	//   ....[94]....
        /*0988*/ 	.word	0x0001a8c0


	//   ....[95]....
        /*098c*/ 	.word	0x0001a8f0


	//   ....[96]....
        /*0990*/ 	.word	0x0001a920


	//   ....[97]....
        /*0994*/ 	.word	0x0001a950


	//   ....[98]....
        /*0998*/ 	.word	0x0001a980


	//   ....[99]....
        /*099c*/ 	.word	0x0001a9b0


	//   ....[100]....
        /*09a0*/ 	.word	0x0001aa80


	//   ....[101]....
        /*09a4*/ 	.word	0x0001aaa0


	//   ....[102]....
        /*09a8*/ 	.word	0x0001aab0


	//   ....[103]....
        /*09ac*/ 	.word	0x0001ab30


	//   ....[104]....
        /*09b0*/ 	.word	0x0001b670


	//   ....[105]....
        /*09b4*/ 	.word	0x0001bc30


	//   ....[106]....
        /*09b8*/ 	.word	0x0001bdb0


	//   ....[107]....
        /*09bc*/ 	.word	0x0001be10


	//   ....[108]....
        /*09c0*/ 	.word	0x0001bea0


	//   ....[109]....
        /*09c4*/ 	.word	0x0001bef0


	//   ....[110]....
        /*09c8*/ 	.word	0x0001c050


	//   ....[111]....
        /*09cc*/ 	.word	0x0001c0f0


	//   ....[112]....
        /*09d0*/ 	.word	0x0001c1a0


	//   ....[113]....
        /*09d4*/ 	.word	0x0001c280


	//   ....[114]....
        /*09d8*/ 	.word	0x0001c440


	//   ....[115]....
        /*09dc*/ 	.word	0x0001c520


	//   ....[116]....
        /*09e0*/ 	.word	0x0001c7b0


	//   ....[117]....
        /*09e4*/ 	.word	0x0001c8b0


	//   ....[118]....
        /*09e8*/ 	.word	0x0001ca80


	//   ....[119]....
        /*09ec*/ 	.word	0x0001cb40


	//   ....[120]....
        /*09f0*/ 	.word	0x0001cd60


	//   ....[121]....
        /*09f4*/ 	.word	0x0001cdb0


	//   ....[122]....
        /*09f8*/ 	.word	0x0001d0e0


	//   ....[123]....
        /*09fc*/ 	.word	0x0001d180


	//   ....[124]....
        /*0a00*/ 	.word	0x0001d310


	//   ....[125]....
        /*0a04*/ 	.word	0x0001d390


	//   ....[126]....
        /*0a08*/ 	.word	0x0001d410


	//   ....[127]....
        /*0a0c*/ 	.word	0x0001d490


	//   ....[128]....
        /*0a10*/ 	.word	0x0001d510


	//   ....[129]....
        /*0a14*/ 	.word	0x0001d5a0


	//   ....[130]....
        /*0a18*/ 	.word	0x0001d640


	//   ....[131]....
        /*0a1c*/ 	.word	0x0001d6f0


	//   ....[132]....
        /*0a20*/ 	.word	0x0001d770


	//   ....[133]....
        /*0a24*/ 	.word	0x0001d7f0


	//   ....[134]....
        /*0a28*/ 	.word	0x0001d870


	//   ....[135]....
        /*0a2c*/ 	.word	0x0001d900


	//   ....[136]....
        /*0a30*/ 	.word	0x0001d980


	//   ....[137]....
        /*0a34*/ 	.word	0x0001da30


	//   ....[138]....
        /*0a38*/ 	.word	0x0001da80


	//   ....[139]....
        /*0a3c*/ 	.word	0x0001db40


	//   ....[140]....
        /*0a40*/ 	.word	0x0001dc70


	//----- nvinfo : EIATTR_REG_RECONFIG
	.align		4
.L_616:
        /*0a44*/ 	.byte	0x01, 0x54
	.zero		2


	//----- nvinfo : EIATTR_SYSCALL_OFFSETS
	.align		4
        /*0a48*/ 	.byte	0x04, 0x46
        /*0a4a*/ 	.short	(.L_618 - .L_617)


	//   ....[0]....
.L_617:
        /*0a4c*/ 	.word	0x00004110


	//   ....[1]....
        /*0a50*/ 	.word	0x00014a80


	//   ....[2]....
        /*0a54*/ 	.word	0x00014bd0


	//   ....[3]....
        /*0a58*/ 	.word	0x00014cd0


	//   ....[4]....
        /*0a5c*/ 	.word	0x00015510


	//   ....[5]....
        /*0a60*/ 	.word	0x00015e50


	//----- nvinfo : EIATTR_MBARRIER_INSTR_OFFSETS
	.align		4
.L_618:
        /*0a64*/ 	.byte	0x04, 0x39
        /*0a66*/ 	.short	(.L_620 - .L_619)


	//   ....[0]....
.L_619:
        /*0a68*/ 	.word	0x00000280
        /*0a6c*/ 	.word	0x000000ff
        /*0a70*/ 	.word	0x00038800
        /*0a74*/ 	.short	0x0100
        /*0a76*/ 	.byte	0x08
	.zero		1


	//   ....[1]....
        /*0a78*/ 	.word	0x00000290
        /*0a7c*/ 	.word	0x000000ff
        /*0a80*/ 	.word	0x00038810
        /*0a84*/ 	.short	0x0100
        /*0a86*/ 	.byte	0x08
	.zero		1


	//   ....[2]....
        /*0a88*/ 	.word	0x000002a0
        /*0a8c*/ 	.word	0x000000ff
        /*0a90*/ 	.word	0x00038820
        /*0a94*/ 	.short	0x0100
        /*0a96*/ 	.byte	0x08
	.zero		1


	//   ....[3]....
        /*0a98*/ 	.word	0x00000350
        /*0a9c*/ 	.word	0x000000ff
        /*0aa0*/ 	.word	0x00038830
        /*0aa4*/ 	.short	0x0100
        /*0aa6*/ 	.byte	0x06
	.zero		1


	//   ....[4]....
        /*0aa8*/ 	.word	0x00000360
        /*0aac*/ 	.word	0x000000ff
        /*0ab0*/ 	.word	0x00038840
        /*0ab4*/ 	.short	0x0100
        /*0ab6*/ 	.byte	0x06
	.zero		1


	//   ....[5]....
        /*0ab8*/ 	.word	0x00000370
        /*0abc*/ 	.word	0x000000ff
        /*0ac0*/ 	.word	0x00038838
        /*0ac4*/ 	.short	0x0100
        /*0ac6*/ 	.byte	0x06
	.zero		1


	//   ....[6]....
        /*0ac8*/ 	.word	0x00000380
        /*0acc*/ 	.word	0x000000ff
        /*0ad0*/ 	.word	0x00038848
        /*0ad4*/ 	.short	0x0100
        /*0ad6*/ 	.byte	0x06
	.zero		1


	//   ....[7]....
        /*0ad8*/ 	.word	0x000004b0
        /*0adc*/ 	.word	0x000000ff
        /*0ae0*/ 	.word	0x00038850
        /*0ae4*/ 	.short	0x0100
        /*0ae6*/ 	.byte	0x08
	.zero		1


	//   ....[8]....
        /*0ae8*/ 	.word	0x000004c0
        /*0aec*/ 	.word	0x000000ff
        /*0af0*/ 	.word	0x00038860
        /*0af4*/ 	.short	0x0100
        /*0af6*/ 	.byte	0x08
	.zero		1


	//   ....[9]....
        /*0af8*/ 	.word	0x000004d0
        /*0afc*/ 	.word	0x000000ff
        /*0b00*/ 	.word	0x00038858
        /*0b04*/ 	.short	0x0100
        /*0b06*/ 	.byte	0x08
	.zero		1


	//   ....[10]....
        /*0b08*/ 	.word	0x000004e0
        /*0b0c*/ 	.word	0x000000ff
        /*0b10*/ 	.word	0x00038868
        /*0b14*/ 	.short	0x0100
        /*0b16*/ 	.byte	0x08
	.zero		1


	//   ....[11]....
        /*0b18*/ 	.word	0x000005d0
        /*0b1c*/ 	.word	0x000000ff
        /*0b20*/ 	.word	0x00038870
        /*0b24*/ 	.short	0x0100
        /*0b26*/ 	.byte	0x06
	.zero		1


	//   ....[12]....
        /*0b28*/ 	.word	0x000005e0
        /*0b2c*/ 	.word	0x000000ff
        /*0b30*/ 	.word	0x00038880
        /*0b34*/ 	.short	0x0100
        /*0b36*/ 	.byte	0x06
	.zero		1


	//   ....[13]....
        /*0b38*/ 	.word	0x000005f0
        /*0b3c*/ 	.word	0x000000ff
        /*0b40*/ 	.word	0x00038878
        /*0b44*/ 	.short	0x0100
        /*0b46*/ 	.byte	0x06
	.zero		1


	//   ....[14]....
        /*0b48*/ 	.word	0x00000600
        /*0b4c*/ 	.word	0x000000ff
        /*0b50*/ 	.word	0x00038888
        /*0b54*/ 	.short	0x0100
        /*0b56*/ 	.byte	0x06
	.zero		1


	//   ....[15]....
        /*0b58*/ 	.word	0x00000730
        /*0b5c*/ 	.word	0x000000ff
        /*0b60*/ 	.word	0x00038890
        /*0b64*/ 	.short	0x0100
        /*0b66*/ 	.byte	0x08
	.zero		1


	//   ....[16]....
        /*0b68*/ 	.word	0x00000740
        /*0b6c*/ 	.word	0x000000ff
        /*0b70*/ 	.word	0x000388a0
        /*0b74*/ 	.short	0x0100
        /*0b76*/ 	.byte	0x08
	.zero		1


	//   ....[17]....
        /*0b78*/ 	.word	0x00000750
        /*0b7c*/ 	.word	0x000000ff
        /*0b80*/ 	.word	0x00038898
        /*0b84*/ 	.short	0x0100
        /*0b86*/ 	.byte	0x08
	.zero		1


	//   ....[18]....
        /*0b88*/ 	.word	0x00000760
        /*0b8c*/ 	.word	0x000000ff
        /*0b90*/ 	.word	0x000388a8
        /*0b94*/ 	.short	0x0100
        /*0b96*/ 	.byte	0x08
	.zero		1


	//   ....[19]....
        /*0b98*/ 	.word	0x00000890
        /*0b9c*/ 	.word	0x000000ff
        /*0ba0*/ 	.word	0x000388b0
        /*0ba4*/ 	.short	0x0100
        /*0ba6*/ 	.byte	0x08
	.zero		1


	//   ....[20]....
        /*0ba8*/ 	.word	0x000008a0
        /*0bac*/ 	.word	0x000000ff
        /*0bb0*/ 	.word	0x000388c0
        /*0bb4*/ 	.short	0x0100
        /*0bb6*/ 	.byte	0x08
	.zero		1


	//   ....[21]....
        /*0bb8*/ 	.word	0x000008b0
        /*0bbc*/ 	.word	0x000000ff
        /*0bc0*/ 	.word	0x000388b8
        /*0bc4*/ 	.short	0x0100
        /*0bc6*/ 	.byte	0x08
	.zero		1


	//   ....[22]....
        /*0bc8*/ 	.word	0x000008c0
        /*0bcc*/ 	.word	0x000000ff
        /*0bd0*/ 	.word	0x000388c8
        /*0bd4*/ 	.short	0x0100
        /*0bd6*/ 	.byte	0x08
	.zero		1


	//   ....[23]....
        /*0bd8*/ 	.word	0x00002350
        /*0bdc*/ 	.word	0x00000004
        /*0be0*/ 	.word	0x00000000
        /*0be4*/ 	.short	0x0101
        /*0be6*/ 	.byte	0x3f
	.zero		1


	//   ....[24]....
        /*0be8*/ 	.word	0x00002e40
        /*0bec*/ 	.word	0x00000004
        /*0bf0*/ 	.word	0x00000000
        /*0bf4*/ 	.short	0x0101
        /*0bf6*/ 	.byte	0x3f
	.zero		1


	//   ....[25]....
        /*0bf8*/ 	.word	0x000041c0
        /*0bfc*/ 	.word	0x00000010
        /*0c00*/ 	.word	0x00038800
        /*0c04*/ 	.short	0x010a
        /*0c06*/ 	.byte	0x3f
	.zero		1


	//   ....[26]....
        /*0c08*/ 	.word	0x00004230
        /*0c0c*/ 	.word	0x00000009
        /*0c10*/ 	.word	0x00038830
        /*0c14*/ 	.short	0x010a
        /*0c16*/ 	.byte	0x3f
	.zero		1


	//   ....[27]....
        /*0c18*/ 	.word	0x000042a0
        /*0c1c*/ 	.word	0x00000009
        /*0c20*/ 	.word	0x00038830
        /*0c24*/ 	.short	0x010a
        /*0c26*/ 	.byte	0x3f
	.zero		1


	//   ....[28]....
        /*0c28*/ 	.word	0x00004520
        /*0c2c*/ 	.word	0x00000010
        /*0c30*/ 	.word	0x00038810
        /*0c34*/ 	.short	0x010a
        /*0c36*/ 	.byte	0x3f
	.zero		1


	//   ....[29]....
        /*0c38*/ 	.word	0x00004560
        /*0c3c*/ 	.word	0x00000009
        /*0c40*/ 	.word	0x00038850
        /*0c44*/ 	.short	0x010a
        /*0c46*/ 	.byte	0x3f
	.zero		1


	//   ....[30]....
        /*0c48*/ 	.word	0x00004630
        /*0c4c*/ 	.word	0x00000009
        /*0c50*/ 	.word	0x00038850
        /*0c54*/ 	.short	0x010a
        /*0c56*/ 	.byte	0x3f
	.zero		1


	//   ....[31]....
        /*0c58*/ 	.word	0x00006a90
        /*0c5c*/ 	.word	0x00000006
        /*0c60*/ 	.word	0x00000000
        /*0c64*/ 	.short	0x0101
        /*0c66*/ 	.byte	0x3f
	.zero		1


	//   ....[32]....
        /*0c68*/ 	.word	0x00007190
        /*0c6c*/ 	.word	0x00000009
        /*0c70*/ 	.word	0x00000000
        /*0c74*/ 	.short	0x0101
        /*0c76*/ 	.byte	0x3f
	.zero		1


	//   ....[33]....
        /*0c78*/ 	.word	0x000072b0
        /*0c7c*/ 	.word	0x00000009
        /*0c80*/ 	.word	0x00038830
        /*0c84*/ 	.short	0x010a
        /*0c86*/ 	.byte	0x3f
	.zero		1


	//   ....[34]....
        /*0c88*/ 	.word	0x00007300
        /*0c8c*/ 	.word	0x00000009
        /*0c90*/ 	.word	0x00038830
        /*0c94*/ 	.short	0x010a
        /*0c96*/ 	.byte	0x3f
	.zero		1


	//   ....[35]....
        /*0c98*/ 	.word	0x00007480
        /*0c9c*/ 	.word	0x00000009
        /*0ca0*/ 	.word	0x00038850
        /*0ca4*/ 	.short	0x010a
        /*0ca6*/ 	.byte	0x3f
	.zero		1


	//   ....[36]....
        /*0ca8*/ 	.word	0x000074c0
        /*0cac*/ 	.word	0x00000009
        /*0cb0*/ 	.word	0x00038850
        /*0cb4*/ 	.short	0x010a
        /*0cb6*/ 	.byte	0x3f
	.zero		1


	//   ....[37]....
        /*0cb8*/ 	.word	0x00009800
        /*0cbc*/ 	.word	0x0000000b
        /*0cc0*/ 	.word	0x00000000
        /*0cc4*/ 	.short	0x0101
        /*0cc6*/ 	.byte	0x3f
	.zero		1


	//   ....[38]....
        /*0cc8*/ 	.word	0x0000a7d0
        /*0ccc*/ 	.word	0x00000009
        /*0cd0*/ 	.word	0x00000000
        /*0cd4*/ 	.short	0x0101
        /*0cd6*/ 	.byte	0x3f
	.zero		1


	//   ....[39]....
        /*0cd8*/ 	.word	0x0000a920
        /*0cdc*/ 	.word	0x00000009
        /*0ce0*/ 	.word	0x00038830
        /*0ce4*/ 	.short	0x010a
        /*0ce6*/ 	.byte	0x3f
	.zero		1


	//   ....[40]....
        /*0ce8*/ 	.word	0x0000a970
        /*0cec*/ 	.word	0x00000009
        /*0cf0*/ 	.word	0x00038830
        /*0cf4*/ 	.short	0x010a
        /*0cf6*/ 	.byte	0x3f
	.zero		1


	//   ....[41]....
        /*0cf8*/ 	.word	0x0000aaf0
        /*0cfc*/ 	.word	0x00000009
        /*0d00*/ 	.word	0x00038850
        /*0d04*/ 	.short	0x010a
        /*0d06*/ 	.byte	0x3f
	.zero		1


	//   ....[42]....
        /*0d08*/ 	.word	0x0000ab30
        /*0d0c*/ 	.word	0x00000009
        /*0d10*/ 	.word	0x00038850
        /*0d14*/ 	.short	0x010a
        /*0d16*/ 	.byte	0x3f
	.zero		1


	//   ....[43]....
        /*0d18*/ 	.word	0x0000cd10
        /*0d1c*/ 	.word	0x00000099
        /*0d20*/ 	.word	0x00000000
        /*0d24*/ 	.short	0x0101
        /*0d26*/ 	.byte	0x3f
	.zero		1


	//   ....[44]....
        /*0d28*/ 	.word	0x0000d940
        /*0d2c*/ 	.word	0x00000009
        /*0d30*/ 	.word	0x00000000
        /*0d34*/ 	.short	0x0101
        /*0d36*/ 	.byte	0x3f
	.zero		1


	//   ....[45]....
        /*0d38*/ 	.word	0x00010200
        /*0d3c*/ 	.word	0x00000008
        /*0d40*/ 	.word	0x00000000
        /*0d44*/ 	.short	0x0101
        /*0d46*/ 	.byte	0x3f
	.zero		1


	//   ....[46]....
        /*0d48*/ 	.word	0x00010af0
        /*0d4c*/ 	.word	0x00000008
        /*0d50*/ 	.word	0x00000000
        /*0d54*/ 	.short	0x0101
        /*0d56*/ 	.byte	0x3f
	.zero		1


	//   ....[47]....
        /*0d58*/ 	.word	0x000150c0
        /*0d5c*/ 	.word	0x00000000
        /*0d60*/ 	.word	0x00038840
        /*0d64*/ 	.short	0x010a
        /*0d66*/ 	.byte	0x3f
	.zero		1


	//   ....[48]....
        /*0d68*/ 	.word	0x00015c00
        /*0d6c*/ 	.word	0x00000012
        /*0d70*/ 	.word	0x00038800
        /*0d74*/ 	.short	0x0107
        /*0d76*/ 	.byte	0x3f
	.zero		1


	//   ....[49]....
        /*0d78*/ 	.word	0x00015ca0
        /*0d7c*/ 	.word	0x00000012
        /*0d80*/ 	.word	0x00038800
        /*0d84*/ 	.short	0x0101
        /*0d86*/ 	.byte	0x3f
	.zero		1


	//   ....[50]....
        /*0d88*/ 	.word	0x00016bd0
        /*0d8c*/ 	.word	0x00000012
        /*0d90*/ 	.word	0x00038810
        /*0d94*/ 	.short	0x0107
        /*0d96*/ 	.byte	0x3f
	.zero		1


	//   ....[51]....
        /*0d98*/ 	.word	0x00016cd0
        /*0d9c*/ 	.word	0x00000012
        /*0da0*/ 	.word	0x00038810
        /*0da4*/ 	.short	0x0101
        /*0da6*/ 	.byte	0x3f
	.zero		1


	//   ....[52]....
        /*0da8*/ 	.word	0x00016cf0
        /*0dac*/ 	.word	0x00000012
        /*0db0*/ 	.word	0x00038820
        /*0db4*/ 	.short	0x010a
        /*0db6*/ 	.byte	0x3f
	.zero		1


	//   ....[53]....
        /*0db8*/ 	.word	0x00016dd0
        /*0dbc*/ 	.word	0x00000000
        /*0dc0*/ 	.word	0x00038860
        /*0dc4*/ 	.short	0x010a
        /*0dc6*/ 	.byte	0x3f
	.zero		1


	//   ....[54]....
        /*0dc8*/ 	.word	0x00017a60
        /*0dcc*/ 	.word	0x00000003
        /*0dd0*/ 	.word	0x00038840
        /*0dd4*/ 	.short	0x010a
        /*0dd6*/ 	.byte	0x3f
	.zero		1


	//   ....[55]....
        /*0dd8*/ 	.word	0x00017cc0
        /*0ddc*/ 	.word	0x00000003
        /*0de0*/ 	.word	0x00038860
        /*0de4*/ 	.short	0x010a
        /*0de6*/ 	.byte	0x3f
	.zero		1


	//   ....[56]....
        /*0de8*/ 	.word	0x00018880
        /*0dec*/ 	.word	0x00000004
        /*0df0*/ 	.word	0x00038840
        /*0df4*/ 	.short	0x010a
        /*0df6*/ 	.byte	0x3f
	.zero		1


	//   ....[57]....
        /*0df8*/ 	.word	0x00018ad0
        /*0dfc*/ 	.word	0x00000004
        /*0e00*/ 	.word	0x00038860
        /*0e04*/ 	.short	0x010a
        /*0e06*/ 	.byte	0x3f
	.zero		1


	//   ....[58]....
        /*0e08*/ 	.word	0x00019610
        /*0e0c*/ 	.word	0x00000004
        /*0e10*/ 	.word	0x00038840
        /*0e14*/ 	.short	0x010a
        /*0e16*/ 	.byte	0x3f
	.zero		1


	//   ....[59]....
        /*0e18*/ 	.word	0x00019870
        /*0e1c*/ 	.word	0x00000004
        /*0e20*/ 	.word	0x00038860
        /*0e24*/ 	.short	0x010a
        /*0e26*/ 	.byte	0x3f
	.zero		1


	//   ....[60]....
        /*0e28*/ 	.word	0x0001b5f0
        /*0e2c*/ 	.word	0x00000000
        /*0e30*/ 	.word	0x00038820
        /*0e34*/ 	.short	0x010a
        /*0e36*/ 	.byte	0x3f
	.zero		1


	//   ....[61]....
        /*0e38*/ 	.word	0x0001b7b0
        /*0e3c*/ 	.word	0x00000006
        /*0e40*/ 	.word	0x00000000
        /*0e44*/ 	.short	0x010a
        /*0e46*/ 	.byte	0x3f
	.zero		1


	//   ....[62]....
        /*0e48*/ 	.word	0x0001b820
        /*0e4c*/ 	.word	0x00000007
        /*0e50*/ 	.word	0x00000000
        /*0e54*/ 	.short	0x010a
        /*0e56*/ 	.byte	0x3f
	.zero		1


	//   ....[63]....
        /*0e58*/ 	.word	0x0001b890
        /*0e5c*/ 	.word	0x00000004
        /*0e60*/ 	.word	0x00000000
        /*0e64*/ 	.short	0x010a
        /*0e66*/ 	.byte	0x3f
	.zero		1


	//   ....[64]....
        /*0e68*/ 	.word	0x0001b8c0
        /*0e6c*/ 	.word	0x00000003
        /*0e70*/ 	.word	0x00000000
        /*0e74*/ 	.short	0x010a
        /*0e76*/ 	.byte	0x3f
	.zero		1


	//   ....[65]....
        /*0e78*/ 	.word	0x0001b920
        /*0e7c*/ 	.word	0x00000010
        /*0e80*/ 	.word	0x00038800
        /*0e84*/ 	.short	0x010a
        /*0e86*/ 	.byte	0x3f
	.zero		1


	//   ....[66]....
        /*0e88*/ 	.word	0x0001b970
        /*0e8c*/ 	.word	0x00000009
        /*0e90*/ 	.word	0x00038830
        /*0e94*/ 	.short	0x010a
        /*0e96*/ 	.byte	0x3f
	.zero		1


	//   ....[67]....
        /*0e98*/ 	.word	0x0001b9c0
        /*0e9c*/ 	.word	0x00000010
        /*0ea0*/ 	.word	0x00038810
        /*0ea4*/ 	.short	0x010a
        /*0ea6*/ 	.byte	0x3f
	.zero		1


	//   ....[68]....
        /*0ea8*/ 	.word	0x0001ba10
        /*0eac*/ 	.word	0x00000009
        /*0eb0*/ 	.word	0x00038850
        /*0eb4*/ 	.short	0x010a
        /*0eb6*/ 	.byte	0x3f
	.zero		1


	//   ....[69]....
        /*0eb8*/ 	.word	0x0001ba60
        /*0ebc*/ 	.word	0x00000009
        /*0ec0*/ 	.word	0x00038830
        /*0ec4*/ 	.short	0x010a
        /*0ec6*/ 	.byte	0x3f
	.zero		1


	//   ....[70]....
        /*0ec8*/ 	.word	0x0001bab0
        /*0ecc*/ 	.word	0x00000009
        /*0ed0*/ 	.word	0x00038850
        /*0ed4*/ 	.short	0x010a
        /*0ed6*/ 	.byte	0x3f
	.zero		1


	//   ....[71]....
        /*0ed8*/ 	.word	0x0001bb00
        /*0edc*/ 	.word	0x00000009
        /*0ee0*/ 	.word	0x00038830
        /*0ee4*/ 	.short	0x010a
        /*0ee6*/ 	.byte	0x3f
	.zero		1


	//   ....[72]....
        /*0ee8*/ 	.word	0x0001bb50
        /*0eec*/ 	.word	0x00000009
        /*0ef0*/ 	.word	0x00038850
        /*0ef4*/ 	.short	0x010a
        /*0ef6*/ 	.byte	0x3f
	.zero		1


	//   ....[73]....
        /*0ef8*/ 	.word	0x0001bcf0
        /*0efc*/ 	.word	0x00000000
        /*0f00*/ 	.word	0x00038840
        /*0f04*/ 	.short	0x010a
        /*0f06*/ 	.byte	0x3f
	.zero		1


	//   ....[74]....
        /*0f08*/ 	.word	0x0001cdf0
        /*0f0c*/ 	.word	0x00000012
        /*0f10*/ 	.word	0x00038820
        /*0f14*/ 	.short	0x010a
        /*0f16*/ 	.byte	0x3f
	.zero		1


	//   ....[75]....
        /*0f18*/ 	.word	0x0001ce40
        /*0f1c*/ 	.word	0x00000000
        /*0f20*/ 	.word	0x00038860
        /*0f24*/ 	.short	0x010a
        /*0f26*/ 	.byte	0x3f
	.zero		1


	//   ....[76]....
        /*0f28*/ 	.word	0x0001ce90
        /*0f2c*/ 	.word	0x00000003
        /*0f30*/ 	.word	0x00038840
        /*0f34*/ 	.short	0x010a
        /*0f36*/ 	.byte	0x3f
	.zero		1


	//   ....[77]....
        /*0f38*/ 	.word	0x0001cee0
        /*0f3c*/ 	.word	0x00000003
        /*0f40*/ 	.word	0x00038860
        /*0f44*/ 	.short	0x010a
        /*0f46*/ 	.byte	0x3f
	.zero		1


	//   ....[78]....
        /*0f48*/ 	.word	0x0001cf30
        /*0f4c*/ 	.word	0x00000004
        /*0f50*/ 	.word	0x00038840
        /*0f54*/ 	.short	0x010a
        /*0f56*/ 	.byte	0x3f
	.zero		1


	//   ....[79]....
        /*0f58*/ 	.word	0x0001cf80
        /*0f5c*/ 	.word	0x00000004
        /*0f60*/ 	.word	0x00038860
        /*0f64*/ 	.short	0x010a
        /*0f66*/ 	.byte	0x3f
	.zero		1


	//   ....[80]....
        /*0f68*/ 	.word	0x0001cfd0
        /*0f6c*/ 	.word	0x00000004
        /*0f70*/ 	.word	0x00038840
        /*0f74*/ 	.short	0x010a
        /*0f76*/ 	.byte	0x3f
	.zero		1


	//   ....[81]....
        /*0f78*/ 	.word	0x0001d020
        /*0f7c*/ 	.word	0x00000004
        /*0f80*/ 	.word	0x00038860
        /*0f84*/ 	.short	0x010a
        /*0f86*/ 	.byte	0x3f
	.zero		1


	//   ....[82]....
        /*0f88*/ 	.word	0x0001db90
        /*0f8c*/ 	.word	0x00000000
        /*0f90*/ 	.word	0x00038820
        /*0f94*/ 	.short	0x010a
        /*0f96*/ 	.byte	0x3f
	.zero		1


	//   ....[83]....
        /*0f98*/ 	.word	0x0001dd30
        /*0f9c*/ 	.word	0x00000006
        /*0fa0*/ 	.word	0x00000000
        /*0fa4*/ 	.short	0x010a
        /*0fa6*/ 	.byte	0x3f
	.zero		1


	//   ....[84]....
        /*0fa8*/ 	.word	0x0001dd80
        /*0fac*/ 	.word	0x00000007
        /*0fb0*/ 	.word	0x00000000
        /*0fb4*/ 	.short	0x010a
        /*0fb6*/ 	.byte	0x3f
	.zero		1


	//   ....[85]....
        /*0fb8*/ 	.word	0x0001ddd0
        /*0fbc*/ 	.word	0x00000004
        /*0fc0*/ 	.word	0x00000000
        /*0fc4*/ 	.short	0x010a
        /*0fc6*/ 	.byte	0x3f
	.zero		1


	//----- nvinfo : EIATTR_NUM_MBARRIERS
	.align		4
.L_620:
        /*0fc8*/ 	.byte	0x03, 0x38
        /*0fca*/ 	.short	0x0017


	//----- nvinfo : EIATTR_EXIT_INSTR_OFFSETS
	.align		4
        /*0fcc*/ 	.byte	0x04, 0x1c
        /*0fce*/ 	.short	(.L_622 - .L_621)


	//   ....[0]....
.L_621:
        /*0fd0*/ 	.word	0x00000a70


	//   ....[1]....
        /*0fd4*/ 	.word	0x00012cb0


	//   ....[2]....
        /*0fd8*/ 	.word	0x0001b910


	//----- nvinfo : EIATTR_MAX_THREADS
	.align		4
.L_622:
        /*0fdc*/ 	.byte	0x04, 0x05
        /*0fde*/ 	.short	(.L_624 - .L_623)
.L_623:
        /*0fe0*/ 	.word	0x00000180
        /*0fe4*/ 	.word	0x00000001
        /*0fe8*/ 	.word	0x00000001


	//----- nvinfo : EIATTR_CRS_STACK_SIZE
	.align		4
.L_624:
        /*0fec*/ 	.byte	0x04, 0x1e
        /*0fee*/ 	.short	(.L_626 - .L_625)
.L_625:
        /*0ff0*/ 	.word	0x00000000


	//----- nvinfo : EIATTR_CBANK_PARAM_SIZE
	.align		4
.L_626:
        /*0ff4*/ 	.byte	0x03, 0x19
        /*0ff6*/ 	.short	0x0bf0


	//----- nvinfo : EIATTR_PARAM_CBANK
	.align		4
        /*0ff8*/ 	.byte	0x04, 0x0a
        /*0ffa*/ 	.short	(.L_628 - .L_627)
	.align		4
.L_627:
        /*0ffc*/ 	.word	index@(.nv.constant0._ZN7cutlass13device_kernelIN5flash11enable_sm90INS1_16FlashAttnFwdSm90INS1_25CollectiveMainloopFwdSm90ILi2EN4cute5tupleIJNS5_1CILi1EEES8_S8_EEENS6_IJNS7_ILi64EEESA_SA_EEELi512ENS_10bfloat16_tEfNS_4arch4Sm90ELb1ELb0ELb1ELb1ELb0ELb0ELb1ELb0ELb0ELb1ELb1ELb0EEENS1_21CollectiveEpilogueFwdINS6_IJSA_NS7_ILi512EEESA_EEES9_SC_SE_Li256ELb1ELb1ELb1ELb0EEENS1_36VarlenDynamicPersistentTileSchedulerILi64ELi64ELi256ELi128ELb1ELb1ELb1ELb1ELb1ELb1EEEEEEEEEvNT_6ParamsE)
        /*1000*/ 	.short	0x0210
        /*1002*/ 	.short	0x0bf0


	//----- nvinfo : EIATTR_SW_WAR
	.align		4
.L_628:
        /*1004*/ 	.byte	0x04, 0x36
        /*1006*/ 	.short	(.L_630 - .L_629)
.L_629:
        /*1008*/ 	.word	0x00000008
.L_630:


//--------------------- .nv.info._ZN7cutlass13device_kernelIN5flash11enable_sm90INS1_16FlashAttnFwdSm90INS1_25CollectiveMainloopFwdSm90ILi2EN4cute5tupleIJNS5_1CILi1EEES8_S8_EEENS6_IJNS7_ILi64EEESA_SA_EEELi512ENS_10bfloat16_tEfNS_4arch4Sm90ELb1ELb0ELb1ELb1ELb0ELb1ELb1ELb0ELb0ELb1ELb1ELb0EEENS1_21CollectiveEpilogueFwdINS6_IJSA_NS7_ILi512EEESA_EEES9_SC_SE_Li256ELb1ELb1ELb1ELb0EEENS1_36VarlenDynamicPersistentTileSchedulerILi64ELi64ELi256ELi128ELb1ELb1ELb1ELb1ELb1ELb1EEEEEEEEEvNT_6ParamsE --------------------------
	.section	.nv.info._ZN7cutlass13device_kernelIN5flash11enable_sm90INS1_16FlashAttnFwdSm90INS1_25CollectiveMainloopFwdSm90ILi2EN4cute5tupleIJNS5_1CILi1EEES8_S8_EEENS6_IJNS7_ILi64EEESA_SA_EEELi512ENS_10bfloat16_tEfNS_4arch4Sm90ELb1ELb0ELb1ELb1ELb0ELb1ELb1ELb0ELb0ELb1ELb1ELb0EEENS1_21CollectiveEpilogueFwdINS6_IJSA_NS7_ILi512EEESA_EEES9_SC_SE_Li256ELb1ELb1ELb1ELb0EEENS1_36VarlenDynamicPersistentTileSchedulerILi64ELi64ELi256ELi128ELb1ELb1ELb1ELb1ELb1ELb1EEEEEEEEEvNT_6ParamsE,"",@"SHT_CUDA_INFO"
	.sectionflags	@""
	.align	4


	//----- nvinfo : EIATTR_CUDA_API_VERSION
	.align		4
        /*0000*/ 	.byte	0x04, 0x37
        /*0002*/ 	.short	(.L_632 - .L_631)
.L_631:
        /*0004*/ 	.word	0x00000082


	//----- nvinfo : EIATTR_KPARAM_INFO
	.align		4
.L_632:
        /*0008*/ 	.byte	0x04, 0x17
        /*000a*/ 	.short	(.L_634 - .L_633)
.L_633:
        /*000c*/ 	.word	0x00000000
        /*0010*/ 	.short	0x0000
        /*0012*/ 	.short	0x0070
        /*0014*/ 	.byte	0x00, 0xf0, 0x01, 0x2e


	//----- nvinfo : EIATTR_SPARSE_MMA_MASK
	.align		4
.L_634:
        /*0018*/ 	.byte	0x03, 0x50
        /*001a*/ 	.short	0x0000


	//----- nvinfo : EIATTR_MAXREG_COUNT
	.align		4
        /*001c*/ 	.byte	0x03, 0x1b
        /*001e*/ 	.short	0x00a8


	//----- nvinfo : EIATTR_NUM_BARRIERS
	.align		4
        /*0020*/ 	.byte	0x02, 0x4c
        /*0022*/ 	.byte	0x10
	.zero		1


	//----- nvinfo : EIATTR_EXTERNS
	.align		4
        /*0024*/ 	.byte	0x04, 0x0f
        /*0026*/ 	.short	(.L_636 - .L_635)


	//   ....[0]....
	.align		4
.L_635:
        /*0028*/ 	.word	index@(__assertfail)


	//----- nvinfo : EIATTR_ANNOTATIONS
	.align		4
.L_636:
        /*002c*/ 	.byte	0x04, 0x55
        /*002e*/ 	.short	(.L_638 - .L_637)


	//   ....[0]....
.L_637:
        /* <DEDUP_REMOVED lines=104> */


	//----- nvinfo : EIATTR_MERCURY_ISA_VERSION
	.align		4
.L_638:
        /*0698*/ 	.byte	0x03, 0x5f
        /*069a*/ 	.short	0x0101


	//----- nvinfo : EIATTR_UNUSED_LOAD_BYTE_OFFSET
	.align		4
        /*069c*/ 	.byte	0x04, 0x44
        /*069e*/ 	.short	(.L_640 - .L_639)


	//   ....[0]....
.L_639:
        /*06a0*/ 	.word	0x00000ab0
        /*06a4*/ 	.word	0x0000fff0


	//   ....[1]....
        /*06a8*/ 	.word	0x00015640
        /*06ac*/ 	.word	0x0000fff0


	//----- nvinfo : EIATTR_INT_WARP_WIDE_INSTR_OFFSETS
	.align		4
.L_640:
        /*06b0*/ 	.byte	0x04, 0x31
        /*06b2*/ 	.short	(.L_642 - .L_641)


	//   ....[0]....
.L_641:
        /*06b4*/ 	.word	0x00000190


	//   ....[1]....
        /*06b8*/ 	.word	0x000001d0


	//   ....[2]....
        /*06bc*/ 	.word	0x00000240


	//   ....[3]....
        /*06c0*/ 	.word	0x00000250


	//   ....[4]....
        /*06c4*/ 	.word	0x0001dc20


	//   ....[5]....
        /*06c8*/ 	.word	0x0001dc80


	//   ....[6]....
        /*06cc*/ 	.word	0x00023610


	//   ....[7]....
        /*06d0*/ 	.word	0x00023670


	//----- nvinfo : EIATTR_COOP_GROUP_MASK_REGIDS
	.align		4
.L_642:
        /*06d4*/ 	.byte	0x04, 0x29
        /*06d6*/ 	.short	(.L_644 - .L_643)


	//   ....[0]....
.L_643:
        /*06d8*/ 	.word	0xffffffff


	//   ....[1]....
        /*06dc*/ 	.word	0xffffffff


	//   ....[2]....
        /*06e0*/ 	.word	0xffffffff


	//   ....[3]....
        /*06e4*/ 	.word	0xffffffff


	//   ....[4]....
        /*06e8*/ 	.word	0xffffffff


	//   ....[5]....
        /*06ec*/ 	.word	0xffffffff


	//   ....[6]....
        /*06f0*/ 	.word	0xffffffff


	//   ....[7]....
        /*06f4*/ 	.word	0xffffffff


	//   ....[8]....
        /*06f8*/ 	.word	0xffffffff


	//   ....[9]....
        /*06fc*/ 	.word	0xffffffff


	//   ....[10]....
        /*0700*/ 	.word	0xffffffff


	//   ....[11]....
        /*0704*/ 	.word	0xffffffff


	//   ....[12]....
        /*0708*/ 	.word	0xffffffff


	//   ....[13]....
        /*070c*/ 	.word	0xffffffff


	//   ....[14]....
        /*0710*/ 	.word	0xffffffff


	//   ....[15]....
        /*0714*/ 	.word	0xffffffff


	//   ....[16]....
        /*0718*/ 	.word	0xffffffff


	//   ....[17]....
        /*071c*/ 	.word	0xffffffff


	//   ....[18]....
        /*0720*/ 	.word	0xffffffff


	//   ....[19]....
        /*0724*/ 	.word	0xffffffff


	//   ....[20]....
        /*0728*/ 	.word	0xffffffff


	//   ....[21]....
        /*072c*/ 	.word	0xffffffff


	//   ....[22]....
        /*0730*/ 	.word	0xffffffff


	//   ....[23]....
        /*0734*/ 	.word	0xffffffff


	//   ....[24]....
        /*0738*/ 	.word	0xffffffff


	//   ....[25]....
        /*073c*/ 	.word	0xffffffff


	//   ....[26]....
        /*0740*/ 	.word	0xffffffff


	//   ....[27]....
        /*0744*/ 	.word	0xffffffff


	//   ....[28]....
        /*0748*/ 	.word	0xffffffff


	//   ....[29]....
        /*074c*/ 	.word	0xffffffff


	//   ....[30]....
        /*0750*/ 	.word	0xffffffff


	//   ....[31]....
        /*0754*/ 	.word	0xffffffff


	//   ....[32]....
        /*0758*/ 	.word	0xffffffff


	//   ....[33]....
        /*075c*/ 	.word	0xffffffff


	//   ....[34]....
        /*0760*/ 	.word	0xffffffff


	//   ....[35]....
        /*0764*/ 	.word	0xffffffff


	//   ....[36]....
        /*0768*/ 	.word	0xffffffff


	//   ....[37]....
        /*076c*/ 	.word	0xffffffff


	//   ....[38]....
        /*0770*/ 	.word	0xffffffff


	//   ....[39]....
        /*0774*/ 	.word	0xffffffff


	//   ....[40]....
        /*0778*/ 	.word	0xffffffff


	//   ....[41]....
        /*077c*/ 	.word	0xffffffff


	//   ....[42]....
        /*0780*/ 	.word	0xffffffff


	//   ....[43]....
        /*0784*/ 	.word	0xffffffff


	//   ....[44]....
        /*0788*/ 	.word	0xffffffff


	//   ....[45]....
        /*078c*/ 	.word	0xffffffff


	//   ....[46]....
        /*0790*/ 	.word	0xffffffff


	//   ....[47]....
        /*0794*/ 	.word	0xffffffff


	//   ....[48]....
        /*0798*/ 	.word	0xffffffff


	//   ....[49]....
        /*079c*/ 	.word	0xffffffff


	//   ....[50]....
        /*07a0*/ 	.word	0xffffffff


	//   ....[51]....
        /*07a4*/ 	.word	0xffffffff


	//   ....[52]....
        /*07a8*/ 	.word	0xffffffff


	//   ....[53]....
        /*07ac*/ 	.word	0xffffffff


	//   ....[54]....
        /*07b0*/ 	.word	0xffffffff


	//   ....[55]....
        /*07b4*/ 	.word	0xffffffff


	//   ....[56]....
        /*07b8*/ 	.word	0xffffffff


	//   ....[57]....
        /*07bc*/ 	.word	0xffffffff


	//   ....[58]....
        /*07c0*/ 	.word	0xffffffff


	//   ....[59]....
        /*07c4*/ 	.word	0xffffffff


	//   ....[60]....
        /*07c8*/ 	.word	0xffffffff


	//   ....[61]....
        /*07cc*/ 	.word	0xffffffff


	//   ....[62]....
        /*07d0*/ 	.word	0xffffffff


	//   ....[63]....
        /*07d4*/ 	.word	0xffffffff


	//   ....[64]....
        /*07d8*/ 	.word	0xffffffff


	//   ....[65]....
        /*07dc*/ 	.word	0xffffffff


	//   ....[66]....
        /*07e0*/ 	.word	0xffffffff


	//   ....[67]....
        /*07e4*/ 	.word	0xffffffff


	//   ....[68]....
        /*07e8*/ 	.word	0xffffffff


	//   ....[69]....
        /*07ec*/ 	.word	0xffffffff


	//   ....[70]....
        /*07f0*/ 	.word	0xffffffff


	//   ....[71]....
        /*07f4*/ 	.word	0xffffffff


	//   ....[72]....
        /*07f8*/ 	.word	0xffffffff


	//   ....[73]....
        /*07fc*/ 	.word	0xffffffff


	//   ....[74]....
        /*0800*/ 	.word	0xffffffff


	//   ....[75]....
        /*0804*/ 	.word	0xffffffff


	//   ....[76]....
        /*0808*/ 	.word	0xffffffff


	//   ....[77]....
        /*080c*/ 	.word	0xffffffff


	//   ....[78]....
        /*0810*/ 	.word	0xffffffff


	//   ....[79]....
        /*0814*/ 	.word	0xffffffff


	//   ....[80]....
        /*0818*/ 	.word	0xffffffff


	//   ....[81]....
        /*081c*/ 	.word	0xffffffff


	//   ....[82]....
        /*0820*/ 	.word	0xffffffff


	//   ....[83]....
        /*0824*/ 	.word	0xffffffff


	//   ....[84]....
        /*0828*/ 	.word	0xffffffff


	//   ....[85]....
        /*082c*/ 	.word	0xffffffff


	//   ....[86]....
        /*0830*/ 	.word	0xffffffff


	//   ....[87]....
        /*0834*/ 	.word	0xffffffff


	//   ....[88]....
        /*0838*/ 	.word	0xffffffff


	//   ....[89]....
        /*083c*/ 	.word	0xffffffff


	//   ....[90]....
        /*0840*/ 	.word	0xffffffff


	//   ....[91]....
        /*0844*/ 	.word	0xffffffff


	//   ....[92]....
        /*0848*/ 	.word	0xffffffff


	//   ....[93]....
        /*084c*/ 	.word	0xffffffff


	//   ....[94]....
        /*0850*/ 	.word	0xffffffff


	//   ....[95]....
        /*0854*/ 	.word	0xffffffff


	//   ....[96]....
        /*0858*/ 	.word	0xffffffff


	//   ....[97]....
        /*085c*/ 	.word	0xffffffff


	//   ....[98]....
        /*0860*/ 	.word	0xffffffff


	//   ....[99]....
        /*0864*/ 	.word	0xffffffff


	//   ....[100]....
        /*0868*/ 	.word	0xffffffff


	//   ....[101]....
        /*086c*/ 	.word	0xffffffff


	//   ....[102]....
        /*0870*/ 	.word	0xffffffff


	//   ....[103]....
        /*0874*/ 	.word	0xffffffff


	//   ....[104]....
        /*0878*/ 	.word	0xffffffff


	//   ....[105]....
        /*087c*/ 	.word	0xffffffff


	//   ....[106]....
        /*0880*/ 	.word	0xffffffff


	//   ....[107]....
        /*0884*/ 	.word	0xffffffff


	//   ....[108]....
        /*0888*/ 	.word	0xffffffff


	//   ....[109]....
        /*088c*/ 	.word	0xffffffff


	//   ....[110]....
        /*0890*/ 	.word	0xffffffff


	//   ....[111]....
        /*0894*/ 	.word	0xffffffff


	//   ....[112]....
        /*0898*/ 	.word	0xffffffff


	//   ....[113]....
        /*089c*/ 	.word	0xffffffff


	//   ....[114]....
        /*08a0*/ 	.word	0xffffffff


	//   ....[115]....
        /*08a4*/ 	.word	0xffffffff


	//   ....[116]....
        /*08a8*/ 	.word	0xffffffff


	//   ....[117]....
        /*08ac*/ 	.word	0xffffffff


	//   ....[118]....
        /*08b0*/ 	.word	0xffffffff


	//   ....[119]....
        /*08b4*/ 	.word	0xffffffff


	//   ....[120]....
        /*08b8*/ 	.word	0xffffffff


	//   ....[121]....
        /*08bc*/ 	.word	0xffffffff


	//   ....[122]....
        /*08c0*/ 	.word	0x0500000f


	//   ....[123]....
        /*08c4*/ 	.word	0x0500000f


	//   ....[124]....
        /*08c8*/ 	.word	0x0500000f


	//   ....[125]....
        /*08cc*/ 	.word	0x0500000f


	//   ....[126]....
        /*08d0*/ 	.word	0x0500000f


	//   ....[127]....
        /*08d4*/ 	.word	0x0500000f


	//   ....[128]....
        /*08d8*/ 	.word	0x0500000f


	//   ....[129]....
        /*08dc*/ 	.word	0x0500000f


	//   ....[130]....
        /*08e0*/ 	.word	0x0500000f


	//   ....[131]....
        /*08e4*/ 	.word	0x0500000f


	//   ....[132]....
        /*08e8*/ 	.word	0x0500000f


	//   ....[133]....
        /*08ec*/ 	.word	0x0500000f


	//   ....[134]....
        /*08f0*/ 	.word	0x0500000f


	//   ....[135]....
        /*08f4*/ 	.word	0x0500000f


	//   ....[136]....
        /*08f8*/ 	.word	0x0500000f


	//   ....[137]....
        /*08fc*/ 	.word	0x0500000f


	//   ....[138]....
        /*0900*/ 	.word	0x0500000f


	//   ....[139]....
        /*0904*/ 	.word	0x0500000f


	//   ....[140]....
        /*0908*/ 	.word	0x0500000f


	//   ....[141]....
        /*090c*/ 	.word	0x0500000f


	//   ....[142]....
        /*0910*/ 	.word	0x0500000f


	//   ....[143]....
        /*0914*/ 	.word	0x0500000f


	//   ....[144]....
        /*0918*/ 	.word	0x0500000f


	//   ....[145]....
        /*091c*/ 	.word	0x0500000f


	//   ....[146]....
        /*0920*/ 	.word	0x0500000f


	//   ....[147]....
        /*0924*/ 	.word	0x0500000f


	//   ....[148]....
        /*0928*/ 	.word	0x0500000f


	//   ....[149]....
        /*092c*/ 	.word	0x0500000f


	//   ....[150]....
        /*0930*/ 	.word	0x0500000f


	//   ....[151]....
        /*0934*/ 	.word	0x0500000f


	//   ....[152]....
        /*0938*/ 	.word	0x0500000f


	//   ....[153]....
        /*093c*/ 	.word	0x0500000f


	//   ....[154]....
        /*0940*/ 	.word	0x0500000f


	//   ....[155]....
        /*0944*/ 	.word	0x0500000f


	//   ....[156]....
        /*0948*/ 	.word	0x0500000f


	//   ....[157]....
        /*094c*/ 	.word	0x0500000f


	//   ....[158]....
        /*0950*/ 	.word	0x0500000f


	//   ....[159]....
        /*0954*/ 	.word	0x0500000f


	//   ....[160]....
        /*0958*/ 	.word	0x0500000f


	//   ....[161]....
        /*095c*/ 	.word	0x0500000f


	//   ....[162]....
        /*0960*/ 	.word	0x0500000f


	//   ....[163]....
        /*0964*/ 	.word	0x0500000f


	//   ....[164]....
        /*0968*/ 	.word	0x0500000f


	//   ....[165]....
        /*096c*/ 	.word	0x0500000f


	//   ....[166]....
        /*0970*/ 	.word	0x0500000f


	//   ....[167]....
        /*0974*/ 	.word	0x0500000f


	//   ....[168]....
        /*0978*/ 	.word	0x0500000f


	//   ....[169]....
        /*097c*/ 	.word	0x0500000f


	//   ....[170]....
        /*0980*/ 	.word	0x0500000f


	//   ....[171]....
        /*0984*/ 	.word	0x0500000f


	//   ....[172]....
        /*0988*/ 	.word	0x0500000f


	//   ....[173]....
        /*098c*/ 	.word	0x0500000f


	//   ....[174]....
        /*0990*/ 	.word	0x0500000f


	//----- nvinfo : EIATTR_COOP_GROUP_INSTR_OFFSETS
	.align		4
.L_644:
        /*0994*/ 	.byte	0x04, 0x28
        /*0996*/ 	.short	(.L_646 - .L_645)


	//   ....[0]....
.L_645:
        /*0998*/ 	.word	0x00000070


	//   ....[1]....
        /*099c*/ 	.word	0x000001a0


	//   ....[2]....
        /*09a0*/ 	.word	0x000001f0


	//   ....[3]....
        /*09a4*/ 	.word	0x00000400


	//   ....[4]....
        /*09a8*/ 	.word	0x00000560


	//   ....[5]....
        /*09ac*/ 	.word	0x00000680


	//   ....[6]....
        /*09b0*/ 	.word	0x000007e0


	//   ....[7]....
        /*09b4*/ 	.word	0x00005340


	//   ....[8]....
        /*09b8*/ 	.word	0x000072a0


	//   ....[9]....
        /*09bc*/ 	.word	0x00007a20


	//   ....[10]....
        /*09c0*/ 	.word	0x00007a30


	//   ....[11]....
        /*09c4*/ 	.word	0x00007a40


	//   ....[12]....
        /*09c8*/ 	.word	0x00007a50


	//   ....[13]....
        /*09cc*/ 	.word	0x00007d30


	//   ....[14]....
        /*09d0*/ 	.word	0x00007d40


	//   ....[15]....
        /*09d4*/ 	.word	0x00007d50


	//   ....[16]....
        /*09d8*/ 	.word	0x00007d60


	//   ....[17]....
        /*09dc*/ 	.word	0x00009040


	//   ....[18]....
        /*09e0*/ 	.word	0x00009050


	//   ....[19]....
        /*09e4*/ 	.word	0x00009060


	//   ....[20]....
        /*09e8*/ 	.word	0x00009070


	//   ....[21]....
        /*09ec*/ 	.word	0x00009280


	//   ....[22]....
        /*09f0*/ 	.word	0x00009290


	//   ....[23]....
        /*09f4*/ 	.word	0x000092a0


	//   ....[24]....
        /*09f8*/ 	.word	0x000092b0


	//   ....[25]....
        /*09fc*/ 	.word	0x0000ab70


	//   ....[26]....
        /*0a00*/ 	.word	0x0000c2d0


	//   ....[27]....
        /*0a04*/ 	.word	0x0000c300


	//   ....[28]....
        /*0a08*/ 	.word	0x0000c9b0


	//   ....[29]....
        /*0a0c*/ 	.word	0x0000ca60


	//   ....[30]....
        /*0a10*/ 	.word	0x0000ce70


	//   ....[31]....
        /*0a14*/ 	.word	0x0000cf40


	//   ....[32]....
        /*0a18*/ 	.word	0x0000d8a0


	//   ....[33]....
        /*0a1c*/ 	.word	0x0000e810


	//   ....[34]....
        /*0a20*/ 	.word	0x0000f630


	//   ....[35]....
        /*0a24*/ 	.word	0x0000f7a0


	//   ....[36]....
        /*0a28*/ 	.word	0x0000fdc0


	//   ....[37]....
        /*0a2c*/ 	.word	0x0000fe70


	//   ....[38]....
        /*0a30*/ 	.word	0x00010220


	//   ....[39]....
        /*0a34*/ 	.word	0x00010290


	//   ....[40]....
        /*0a38*/ 	.word	0x00011420


	//   ....[41]....
        /*0a3c*/ 	.word	0x00012420


	//   ....[42]....
        /*0a40*/ 	.word	0x00013690


	//   ....[43]....
        /*0a44*/ 	.word	0x00013730


	//   ....[44]....
        /*0a48*/ 	.word	0x00013900


	//   ....[45]....
        /*0a4c*/ 	.word	0x00013a90


	//   ....[46]....
        /*0a50*/ 	.word	0x00014af0


	//   ....[47]....
        /*0a54*/ 	.word	0x00014b60


	//   ....[48]....
        /*0a58*/ 	.word	0x00014bd0


	//   ....[49]....
        /*0a5c*/ 	.word	0x00014c50


	//   ....[50]....
        /*0a60*/ 	.word	0x00014e20


	//   ....[51]....
        /*0a64*/ 	.word	0x00016350


	//   ....[52]....
        /*0a68*/ 	.word	0x000166d0


	//   ....[53]....
        /*0a6c*/ 	.word	0x000166e0


	//   ....[54]....
        /*0a70*/ 	.word	0x000166f0


	//   ....[55]....
        /*0a74*/ 	.word	0x00016700


	//   ....[56]....
        /*0a78*/ 	.word	0x00017360


	//   ....[57]....
        /*0a7c*/ 	.word	0x000173a0


	//   ....[58]....
        /*0a80*/ 	.word	0x00017630


	//   ....[59]....
        /*0a84*/ 	.word	0x00017650


	//   ....[60]....
        /*0a88*/ 	.word	0x00017f30


	//   ....[61]....
        /*0a8c*/ 	.word	0x00017f80


	//   ....[62]....
        /*0a90*/ 	.word	0x00018930


	//   ....[63]....
        /*0a94*/ 	.word	0x00018950


	//   ....[64]....
        /*0a98*/ 	.word	0x00019c20


	//   ....[65]....
        /*0a9c*/ 	.word	0x00019c40


	//   ....[66]....
        /*0aa0*/ 	.word	0x00019e70


	//   ....[67]....
        /*0aa4*/ 	.word	0x00019e90


	//   ....[68]....
        /*0aa8*/ 	.word	0x0001a140


	//   ....[69]....
        /*0aac*/ 	.word	0x0001a350


	//   ....[70]....
        /*0ab0*/ 	.word	0x0001a380


	//   ....[71]....
        /*0ab4*/ 	.word	0x0001a3b0


	//   ....[72]....
        /*0ab8*/ 	.word	0x0001a3e0


	//   ....[73]....
        /*0abc*/ 	.word	0x0001a410


	//   ....[74]....
        /*0ac0*/ 	.word	0x0001a440


	//   ....[75]....
        /*0ac4*/ 	.word	0x0001a5e0


	//   ....[76]....
        /*0ac8*/ 	.word	0x0001a610


	//   ....[77]....
        /*0acc*/ 	.word	0x0001a640


	//   ....[78]....
        /*0ad0*/ 	.word	0x0001a670


	//   ....[79]....
        /*0ad4*/ 	.word	0x0001a6a0


	//   ....[80]....
        /*0ad8*/ 	.word	0x0001a6d0


	//   ....[81]....
        /*0adc*/ 	.word	0x0001a770


	//   ....[82]....
        /*0ae0*/ 	.word	0x0001a7a0


	//   ....[83]....
        /*0ae4*/ 	.word	0x0001a7b0


	//   ....[84]....
        /*0ae8*/ 	.word	0x0001a7e0


	//   ....[85]....
        /*0aec*/ 	.word	0x0001bdf0


	//   ....[86]....
        /*0af0*/ 	.word	0x0001e200


	//   ....[87]....
        /*0af4*/ 	.word	0x0001ec90


	//   ....[88]....
        /*0af8*/ 	.word	0x0001ecc0


	//   ....[89]....
        /*0afc*/ 	.word	0x0001ece0


	//   ....[90]....
        /*0b00*/ 	.word	0x0001ed90


	//   ....[91]....
        /*0b04*/ 	.word	0x0001ee20


	//   ....[92]....
        /*0b08*/ 	.word	0x0001ee40


	//   ....[93]....
        /*0b0c*/ 	.word	0x0001eed0


	//   ....[94]....
        /*0b10*/ 	.word	0x0001eee0


	//   ....[95]....
        /*0b14*/ 	.word	0x0001f870


	//   ....[96]....
        /*0b18*/ 	.word	0x0001f880


	//   ....[97]....
        /*0b1c*/ 	.word	0x0001f950


	//   ....[98]....
        /*0b20*/ 	.word	0x0001f960


	//   ....[99]....
        /*0b24*/ 	.word	0x0001fbf0


	//   ....[100]....
        /*0b28*/ 	.word	0x0001fc00


	//   ....[101]....
        /*0b2c*/ 	.word	0x0001fd60


	//   ....[102]....
        /*0b30*/ 	.word	0x0001fd70


	//   ....[103]....
        /*0b34*/ 	.word	0x00023930


	//   ....[104]....
        /*0b38*/ 	.word	0x00023960


	//   ....[105]....
        /*0b3c*/ 	.word	0x000239c0


	//   ....[106]....
        /*0b40*/ 	.word	0x000239f0


	//   ....[107]....
        /*0b44*/ 	.word	0x00023a20


	//   ....[108]....
        /*0b48*/ 	.word	0x00023a50


	//   ....[109]....
        /*0b4c*/ 	.word	0x00023a80


	//   ....[110]....
        /*0b50*/ 	.word	0x00023ab0


	//   ....[111]....
        /*0b54*/ 	.word	0x00023c70


	//   ....[112]....
        /*0b58*/ 	.word	0x00023ca0


	//   ....[113]....
        /*0b5c*/ 	.word	0x00023cd0


	//   ....[114]....
        /*0b60*/ 	.word	0x00023d00


	//   ....[115]....
        /*0b64*/ 	.word	0x00023d30


	//   ....[116]....
        /*0b68*/ 	.word	0x00023d60


	//   ....[117]....
        /*0b6c*/ 	.word	0x00023e30


	//   ....[118]....
        /*0b70*/ 	.word	0x00023e50


	//   ....[119]....
        /*0b74*/ 	.word	0x00023e60


	//   ....[120]....
        /*0b78*/ 	.word	0x00023ee0


	//   ....[121]....
        /*0b7c*/ 	.word	0x00024a20


	//   ....[122]....
        /*0b80*/ 	.word	0x00024e60


	//   ....[123]....
        /*0b84*/ 	.word	0x00024ef0


	//   ....[124]....
        /*0b88*/ 	.word	0x00024f40


	//   ....[125]....
        /*0b8c*/ 	.word	0x00024f90


	//   ....[126]....
        /*0b90*/ 	.word	0x00025030


	//   ....[127]....
        /*0b94*/ 	.word	0x000250c0


	//   ....[128]....
        /*0b98*/ 	.word	0x00025110


	//   ....[129]....
        /*0b9c*/ 	.word	0x00025160


	//   ....[130]....
        /*0ba0*/ 	.word	0x00025250


	//   ....[131]....
        /*0ba4*/ 	.word	0x000252e0


	//   ....[132]....
        /*0ba8*/ 	.word	0x00025330


	//   ....[133]....
        /*0bac*/ 	.word	0x00025380


	//   ....[134]....
        /*0bb0*/ 	.word	0x00025420


	//   ....[135]....
        /*0bb4*/ 	.word	0x000254b0


	//   ....[136]....
        /*0bb8*/ 	.word	0x00025500


	//   ....[137]....
        /*0bbc*/ 	.word	0x00025550


	//   ....[138]....
        /*0bc0*/ 	.word	0x000258b0


	//   ....[139]....
        /*0bc4*/ 	.word	0x00025b90


	//   ....[140]....
        /*0bc8*/ 	.word	0x00025d10


	//   ....[141]....
        /*0bcc*/ 	.word	0x00025d70


	//   ....[142]....
        /*0bd0*/ 	.word	0x00025e00


	//   ....[143]....
        /*0bd4*/ 	.word	0x00025e50


	//   ....[144]....
        /*0bd8*/ 	.word	0x00025fb0


	//   ....[145]....
        /*0bdc*/ 	.word	0x00026050


	//   ....[146]....
        /*0be0*/ 	.word	0x00026100


	//   ....[147]....
        /*0be4*/ 	.word	0x000261e0


	//   ....[148]....
        /*0be8*/ 	.word	0x000263a0


	//   ....[149]....
        /*0bec*/ 	.word	0x00026480


	//   ....[150]....
        /*0bf0*/ 	.word	0x00026700


	//   ....[151]....
        /*0bf4*/ 	.word	0x00026810


	//   ....[152]....
        /*0bf8*/ 	.word	0x000269e0


	//   ....[153]....
        /*0bfc*/ 	.word	0x00026aa0


	//   ....[154]....
        /*0c00*/ 	.word	0x00026cc0


	//   ....[155]....
        /*0c04*/ 	.word	0x00026d10


	//   ....[156]....
        /*0c08*/ 	.word	0x00027040


	//   ....[157]....
        /*0c0c*/ 	.word	0x000270e0


	//   ....[158]....
        /*0c10*/ 	.word	0x00027280


	//   ....[159]....
        /*0c14*/ 	.word	0x00027300


	//   ....[160]....
        /*0c18*/ 	.word	0x00027380


	//   ....[161]....
        /*0c1c*/ 	.word	0x00027400


	//   ....[162]....
        /*0c20*/ 	.word	0x00027480


	//   ....[163]....
        /*0c24*/ 	.word	0x00027510


	//   ....[164]....
        /*0c28*/ 	.word	0x000275b0


	//   ....[165]....
        /*0c2c*/ 	.word	0x00027660


	//   ....[166]....
        /*0c30*/ 	.word	0x000276e0


	//   ....[167]....
        /*0c34*/ 	.word	0x00027760


	//   ....[168]....
        /*0c38*/ 	.word	0x000277e0


	//   ....[169]....
        /*0c3c*/ 	.word	0x00027870


	//   ....[170]....
        /*0c40*/ 	.word	0x000278f0


	//   ....[171]....
        /*0c44*/ 	.word	0x000279a0


	//   ....[172]....
        /*0c48*/ 	.word	0x000279f0


	//   ....[173]....
        /*0c4c*/ 	.word	0x00027ab0


	//   ....[174]....
        /*0c50*/ 	.word	0x00027be0


	//----- nvinfo : EIATTR_REG_RECONFIG
	.align		4
.L_646:
        /*0c54*/ 	.byte	0x01, 0x54
	.zero		2


	//----- nvinfo : EIATTR_SYSCALL_OFFSETS
	.align		4
        /*0c58*/ 	.byte	0x04, 0x46
        /*0c5a*/ 	.short	(.L_648 - .L_647)


	//   ....[0]....
.L_647:
        /*0c5c*/ 	.word	0x000020d0


	//   ....[1]....
        /*0c60*/ 	.word	0x00002220


	//   ....[2]....
        /*0c64*/ 	.word	0x00007450


	//   ....[3]....
        /*0c68*/ 	.word	0x00007770


	//   ....[4]....
        /*0c6c*/ 	.word	0x0001de20


	//   ....[5]....
        /*0c70*/ 	.word	0x0001df70


	//   ....[6]....
        /*0c74*/ 	.word	0x0001e070


	//   ....[7]....
        /*0c78*/ 	.word	0x0001e8b0


	//   ....[8]....
        /*0c7c*/ 	.word	0x0001f1f0


	//----- nvinfo : EIATTR_MBARRIER_INSTR_OFFSETS
	.align		4
.L_648:
        /*0c80*/ 	.byte	0x04, 0x39
        /*0c82*/ 	.short	(.L_650 - .L_649)


	//   ....[0]....
.L_649:
        /*0c84*/ 	.word	0x000002e0
        /*0c88*/ 	.word	0x000000ff
        /*0c8c*/ 	.word	0x00038800
        /*0c90*/ 	.short	0x0100
        /*0c92*/ 	.byte	0x08
	.zero		1


	//   ....[1]....
        /*0c94*/ 	.word	0x000002f0
        /*0c98*/ 	.word	0x000000ff
        /*0c9c*/ 	.word	0x00038810
        /*0ca0*/ 	.short	0x0100
        /*0ca2*/ 	.byte	0x08
	.zero		1


	//   ....[2]....
        /*0ca4*/ 	.word	0x00000300
        /*0ca8*/ 	.word	0x000000ff
        /*0cac*/ 	.word	0x00038820
        /*0cb0*/ 	.short	0x0100
        /*0cb2*/ 	.byte	0x08
	.zero		1


	//   ....[3]....
        /*0cb4*/ 	.word	0x000003b0
        /*0cb8*/ 	.word	0x000000ff
        /*0cbc*/ 	.word	0x00038830
        /*0cc0*/ 	.short	0x0100
        /*0cc2*/ 	.byte	0x06
	.zero		1


	//   ....[4]....
        /*0cc4*/ 	.word	0x000003c0
        /*0cc8*/ 	.word	0x000000ff
        /*0ccc*/ 	.word	0x00038840
        /*0cd0*/ 	.short	0x0100
        /*0cd2*/ 	.byte	0x06
	.zero		1


	//   ....[5]....
        /*0cd4*/ 	.word	0x000003d0
        /*0cd8*/ 	.word	0x000000ff
        /*0cdc*/ 	.word	0x00038838
        /*0ce0*/ 	.short	0x0100
        /*0ce2*/ 	.byte	0x06
	.zero		1


	//   ....[6]....
        /*0ce4*/ 	.word	0x000003e0
        /*0ce8*/ 	.word	0x000000ff
        /*0cec*/ 	.word	0x00038848
        /*0cf0*/ 	.short	0x0100
        /*0cf2*/ 	.byte	0x06
	.zero		1


	//   ....[7]....
        /*0cf4*/ 	.word	0x00000510
        /*0cf8*/ 	.word	0x000000ff
        /*0cfc*/ 	.word	0x00038850
        /*0d00*/ 	.short	0x0100
        /*0d02*/ 	.byte	0x08
	.zero		1


	//   ....[8]....
        /*0d04*/ 	.word	0x00000520
        /*0d08*/ 	.word	0x000000ff
        /*0d0c*/ 	.word	0x00038860
        /*0d10*/ 	.short	0x0100
        /*0d12*/ 	.byte	0x08
	.zero		1


	//   ....[9]....
        /*0d14*/ 	.word	0x00000530
        /*0d18*/ 	.word	0x000000ff
        /*0d1c*/ 	.word	0x00038858
        /*0d20*/ 	.short	0x0100
        /*0d22*/ 	.byte	0x08
	.zero		1


	//   ....[10]....
        /*0d24*/ 	.word	0x00000540
        /*0d28*/ 	.word	0x000000ff
        /*0d2c*/ 	.word	0x00038868
        /*0d30*/ 	.short	0x0100
        /*0d32*/ 	.byte	0x08
	.zero		1


	//   ....[11]....
        /*0d34*/ 	.word	0x00000630
        /*0d38*/ 	.word	0x000000ff
        /*0d3c*/ 	.word	0x00038870
        /*0d40*/ 	.short	0x0100
        /*0d42*/ 	.byte	0x06
	.zero		1


	//   ....[12]....
        /*0d44*/ 	.word	0x00000640
        /*0d48*/ 	.word	0x000000ff
        /*0d4c*/ 	.word	0x00038880
        /*0d50*/ 	.short	0x0100
        /*0d52*/ 	.byte	0x06
	.zero		1


	//   ....[13]....
        /*0d54*/ 	.word	0x00000650
        /*0d58*/ 	.word	0x000000ff
        /*0d5c*/ 	.word	0x00038878
        /*0d60*/ 	.short	0x0100
        /*0d62*/ 	.byte	0x06
	.zero		1


	//   ....[14]....
        /*0d64*/ 	.word	0x00000660
        /*0d68*/ 	.word	0x000000ff
        /*0d6c*/ 	.word	0x00038888
        /*0d70*/ 	.short	0x0100
        /*0d72*/ 	.byte	0x06
	.zero		1


	//   ....[15]....
        /*0d74*/ 	.word	0x00000790
        /*0d78*/ 	.word	0x000000ff
        /*0d7c*/ 	.word	0x00038890
        /*0d80*/ 	.short	0x0100
        /*0d82*/ 	.byte	0x08
	.zero		1


	//   ....[16]....
        /*0d84*/ 	.word	0x000007a0
        /*0d88*/ 	.word	0x000000ff
        /*0d8c*/ 	.word	0x000388a0
        /*0d90*/ 	.short	0x0100
        /*0d92*/ 	.byte	0x08
	.zero		1


	//   ....[17]....
        /*0d94*/ 	.word	0x000007b0
        /*0d98*/ 	.word	0x000000ff
        /*0d9c*/ 	.word	0x00038898
        /*0da0*/ 	.short	0x0100
        /*0da2*/ 	.byte	0x08
	.zero		1


	//   ....[18]....
        /*0da4*/ 	.word	0x000007c0
        /*0da8*/ 	.word	0x000000ff
        /*0dac*/ 	.word	0x000388a8
        /*0db0*/ 	.short	0x0100
        /*0db2*/ 	.byte	0x08
	.zero		1


	//   ....[19]....
        /*0db4*/ 	.word	0x000008f0
        /*0db8*/ 	.word	0x000000ff
        /*0dbc*/ 	.word	0x000388b0
        /*0dc0*/ 	.short	0x0100
        /*0dc2*/ 	.byte	0x08
	.zero		1


	//   ....[20]....
        /*0dc4*/ 	.word	0x00000900
        /*0dc8*/ 	.word	0x000000ff
        /*0dcc*/ 	.word	0x000388c0
        /*0dd0*/ 	.short	0x0100
        /*0dd2*/ 	.byte	0x08
	.zero		1


	//   ....[21]....
        /*0dd4*/ 	.word	0x00000910
        /*0dd8*/ 	.word	0x000000ff
        /*0ddc*/ 	.word	0x000388b8
        /*0de0*/ 	.short	0x0100
        /*0de2*/ 	.byte	0x08
	.zero		1


	//   ....[22]....
        /*0de4*/ 	.word	0x00000920
        /*0de8*/ 	.word	0x000000ff
        /*0dec*/ 	.word	0x000388c8
        /*0df0*/ 	.short	0x0100
        /*0df2*/ 	.byte	0x08
	.zero		1


	//   ....[23]....
        /*0df4*/ 	.word	0x00002df0
        /*0df8*/ 	.word	0x0000004b
        /*0dfc*/ 	.word	0x00038890
        /*0e00*/ 	.short	0x010a
        /*0e02*/ 	.byte	0x3f
	.zero		1


	//   ....[24]....
        /*0e04*/ 	.word	0x00003840
        /*0e08*/ 	.word	0x0000004b
        /*0e0c*/ 	.word	0x00038890
        /*0e10*/ 	.short	0x010a
        /*0e12*/ 	.byte	0x3f
	.zero		1


	//   ....[25]....
        /*0e14*/ 	.word	0x00004160
        /*0e18*/ 	.word	0x0000004b
        /*0e1c*/ 	.word	0x00038890
        /*0e20*/ 	.short	0x010a
        /*0e22*/ 	.byte	0x3f
	.zero		1


	//   ....[26]....
        /*0e24*/ 	.word	0x00004360
        /*0e28*/ 	.word	0x00000004
        /*0e2c*/ 	.word	0x00000000
        /*0e30*/ 	.short	0x0101
        /*0e32*/ 	.byte	0x3f
	.zero		1


	//   ....[27]....
        /*0e34*/ 	.word	0x000043a0
        /*0e38*/ 	.word	0x0000004b
        /*0e3c*/ 	.word	0x000388b0
        /*0e40*/ 	.short	0x010a
        /*0e42*/ 	.byte	0x3f
	.zero		1


	//   ....[28]....
        /*0e44*/ 	.word	0x000049d0
        /*0e48*/ 	.word	0x0000004b
        /*0e4c*/ 	.word	0x00000000
        /*0e50*/ 	.short	0x0101
        /*0e52*/ 	.byte	0x3f
	.zero		1


	//   ....[29]....
        /*0e54*/ 	.word	0x00005670
        /*0e58*/ 	.word	0x00000005
        /*0e5c*/ 	.word	0x00000000
        /*0e60*/ 	.short	0x0101
        /*0e62*/ 	.byte	0x3f
	.zero		1


	//   ....[30]....
        /*0e64*/ 	.word	0x00006210
        /*0e68*/ 	.word	0x00000004
        /*0e6c*/ 	.word	0x00000000
        /*0e70*/ 	.short	0x0101
        /*0e72*/ 	.byte	0x3f
	.zero		1


	//   ....[31]....
        /*0e74*/ 	.word	0x000074e0
        /*0e78*/ 	.word	0x00000002
        /*0e7c*/ 	.word	0x00038800
        /*0e80*/ 	.short	0x010a
        /*0e82*/ 	.byte	0x3f
	.zero		1


	//   ....[32]....
        /*0e84*/ 	.word	0x00007530
        /*0e88*/ 	.word	0x00000002
        /*0e8c*/ 	.word	0x00038800
        /*0e90*/ 	.short	0x010a
        /*0e92*/ 	.byte	0x3f
	.zero		1


	//   ....[33]....
        /*0e94*/ 	.word	0x00007fb0
        /*0e98*/ 	.word	0x00000002
        /*0e9c*/ 	.word	0x00038800
        /*0ea0*/ 	.short	0x010a
        /*0ea2*/ 	.byte	0x3f
	.zero		1


	//   ....[34]....
        /*0ea4*/ 	.word	0x00009460
        /*0ea8*/ 	.word	0x00000002
        /*0eac*/ 	.word	0x00038800
        /*0eb0*/ 	.short	0x010a
        /*0eb2*/ 	.byte	0x3f
	.zero		1


	//   ....[35]....
        /*0eb4*/ 	.word	0x0000a420
        /*0eb8*/ 	.word	0x000000ac
        /*0ebc*/ 	.word	0x00038830
        /*0ec0*/ 	.short	0x010a
        /*0ec2*/ 	.byte	0x3f
	.zero		1


	//   ....[36]....
        /*0ec4*/ 	.word	0x0000a4d0
        /*0ec8*/ 	.word	0x000000ac
        /*0ecc*/ 	.word	0x00038830
        /*0ed0*/ 	.short	0x010a
        /*0ed2*/ 	.byte	0x3f
	.zero		1


	//   ....[37]....
        /*0ed4*/ 	.word	0x0000a7e0
        /*0ed8*/ 	.word	0x00000002
        /*0edc*/ 	.word	0x00038810
        /*0ee0*/ 	.short	0x010a
        /*0ee2*/ 	.byte	0x3f
	.zero		1


	//   ....[38]....
        /*0ee4*/ 	.word	0x0000a830
        /*0ee8*/ 	.word	0x000000ac
        /*0eec*/ 	.word	0x00038850
        /*0ef0*/ 	.short	0x010a
        /*0ef2*/ 	.byte	0x3f
	.zero		1


	//   ....[39]....
        /*0ef4*/ 	.word	0x0000a8e0
        /*0ef8*/ 	.word	0x000000ac
        /*0efc*/ 	.word	0x00038850
        /*0f00*/ 	.short	0x010a
        /*0f02*/ 	.byte	0x3f
	.zero		1


	//   ....[40]....
        /*0f04*/ 	.word	0x0000d0c0
        /*0f08*/ 	.word	0x0000000e
        /*0f0c*/ 	.word	0x00000000
        /*0f10*/ 	.short	0x0101
        /*0f12*/ 	.byte	0x3f
	.zero		1


	//   ....[41]....
        /*0f14*/ 	.word	0x0000d8c0
        /*0f18*/ 	.word	0x000000ac
        /*0f1c*/ 	.word	0x00000000
        /*0f20*/ 	.short	0x0101
        /*0f22*/ 	.byte	0x3f
	.zero		1


	//   ....[42]....
        /*0f24*/ 	.word	0x0000d9b0
        /*0f28*/ 	.word	0x00000015
        /*0f2c*/ 	.word	0x00038830
        /*0f30*/ 	.short	0x010a
        /*0f32*/ 	.byte	0x3f
	.zero		1


	//   ....[43]....
        /*0f34*/ 	.word	0x0000da20
        /*0f38*/ 	.word	0x00000015
        /*0f3c*/ 	.word	0x00038830
        /*0f40*/ 	.short	0x010a
        /*0f42*/ 	.byte	0x3f
	.zero		1


	//   ....[44]....
        /*0f44*/ 	.word	0x0000dc90
        /*0f48*/ 	.word	0x00000015
        /*0f4c*/ 	.word	0x00038850
        /*0f50*/ 	.short	0x010a
        /*0f52*/ 	.byte	0x3f
	.zero		1


	//   ....[45]....
        /*0f54*/ 	.word	0x0000dce0
        /*0f58*/ 	.word	0x00000015
        /*0f5c*/ 	.word	0x00038850
        /*0f60*/ 	.short	0x010a
        /*0f62*/ 	.byte	0x3f
	.zero		1


	//   ....[46]....
        /*0f64*/ 	.word	0x00010470
        /*0f68*/ 	.word	0x000000a6
        /*0f6c*/ 	.word	0x00000000
        /*0f70*/ 	.short	0x0101
        /*0f72*/ 	.byte	0x3f
	.zero		1


	//   ....[47]....
        /*0f74*/ 	.word	0x00011440
        /*0f78*/ 	.word	0x00000015
        /*0f7c*/ 	.word	0x00000000
        /*0f80*/ 	.short	0x0101
        /*0f82*/ 	.byte	0x3f
	.zero		1


	//   ....[48]....
        /*0f84*/ 	.word	0x000115a0
        /*0f88*/ 	.word	0x00000015
        /*0f8c*/ 	.word	0x00038830
        /*0f90*/ 	.short	0x010a
        /*0f92*/ 	.byte	0x3f
	.zero		1


	//   ....[49]....
        /*0f94*/ 	.word	0x00011610
        /*0f98*/ 	.word	0x00000015
        /*0f9c*/ 	.word	0x00038830
        /*0fa0*/ 	.short	0x010a
        /*0fa2*/ 	.byte	0x3f
	.zero		1


	//   ....[50]....
        /*0fa4*/ 	.word	0x00011880
        /*0fa8*/ 	.word	0x00000015
        /*0fac*/ 	.word	0x00038850
        /*0fb0*/ 	.short	0x010a
        /*0fb2*/ 	.byte	0x3f
	.zero		1


	//   ....[51]....
        /*0fb4*/ 	.word	0x000118d0
        /*0fb8*/ 	.word	0x00000015
        /*0fbc*/ 	.word	0x00038850
        /*0fc0*/ 	.short	0x010a
        /*0fc2*/ 	.byte	0x3f
	.zero		1


	//   ....[52]....
        /*0fc4*/ 	.word	0x00013d90
        /*0fc8*/ 	.word	0x000000a2
        /*0fcc*/ 	.word	0x00000000
        /*0fd0*/ 	.short	0x0101
        /*0fd2*/ 	.byte	0x3f
	.zero		1


	//   ....[53]....
        /*0fd4*/ 	.word	0x00014b10
        /*0fd8*/ 	.word	0x00000015
        /*0fdc*/ 	.word	0x00000000
        /*0fe0*/ 	.short	0x0101
        /*0fe2*/ 	.byte	0x3f
	.zero		1


	//   ....[54]....
        /*0fe4*/ 	.word	0x00017350
        /*0fe8*/ 	.word	0x00000004
        /*0fec*/ 	.word	0x00000000
        /*0ff0*/ 	.short	0x0101
        /*0ff2*/ 	.byte	0x3f
	.zero		1


	//   ....[55]....
        /*0ff4*/ 	.word	0x00017fc0
        /*0ff8*/ 	.word	0x00000008
        /*0ffc*/ 	.word	0x00000000
        /*1000*/ 	.short	0x0101
        /*1002*/ 	.byte	0x3f
	.zero		1


	//   ....[56]....
        /*1004*/ 	.word	0x0001bed0
        /*1008*/ 	.word	0x00000012
        /*100c*/ 	.word	0x00038820
        /*1010*/ 	.short	0x010a
        /*1012*/ 	.byte	0x3f
	.zero		1


	//   ....[57]....
        /*1014*/ 	.word	0x0001bfa0
        /*1018*/ 	.word	0x00000004
        /*101c*/ 	.word	0x000388a0
        /*1020*/ 	.short	0x010a
        /*1022*/ 	.byte	0x3f
	.zero		1


	//   ....[58]....
        /*1024*/ 	.word	0x0001c1e0
        /*1028*/ 	.word	0x00000004
        /*102c*/ 	.word	0x000388c0
        /*1030*/ 	.short	0x010a
        /*1032*/ 	.byte	0x3f
	.zero		1


	//   ....[59]....
        /*1034*/ 	.word	0x0001cc40
        /*1038*/ 	.word	0x00000004
        /*103c*/ 	.word	0x000388a0
        /*1040*/ 	.short	0x010a
        /*1042*/ 	.byte	0x3f
	.zero		1


	//   ....[60]....
        /*1044*/ 	.word	0x0001ce70
        /*1048*/ 	.word	0x00000004
        /*104c*/ 	.word	0x000388c0
        /*1050*/ 	.short	0x010a
        /*1052*/ 	.byte	0x3f
	.zero		1


	//   ....[61]....
        /*1054*/ 	.word	0x0001e460
        /*1058*/ 	.word	0x00000000
        /*105c*/ 	.word	0x00038840
        /*1060*/ 	.short	0x010a
        /*1062*/ 	.byte	0x3f
	.zero		1


	//   ....[62]....
        /*1064*/ 	.word	0x0001efa0
        /*1068*/ 	.word	0x00000012
        /*106c*/ 	.word	0x00038800
        /*1070*/ 	.short	0x0107
        /*1072*/ 	.byte	0x3f
	.zero		1


	//   ....[63]....
        /*1074*/ 	.word	0x0001f040
        /*1078*/ 	.word	0x00000012
        /*107c*/ 	.word	0x00038800
        /*1080*/ 	.short	0x0101
        /*1082*/ 	.byte	0x3f
	.zero		1


	//   ....[64]....
        /*1084*/ 	.word	0x0001ff70
        /*1088*/ 	.word	0x00000012
        /*108c*/ 	.word	0x00038810
        /*1090*/ 	.short	0x0107
        /*1092*/ 	.byte	0x3f
	.zero		1


	//   ....[65]....
        /*1094*/ 	.word	0x00020070
        /*1098*/ 	.word	0x00000012
        /*109c*/ 	.word	0x00038810
        /*10a0*/ 	.short	0x0101
        /*10a2*/ 	.byte	0x3f
	.zero		1


	//   ....[66]....
        /*10a4*/ 	.word	0x00020090
        /*10a8*/ 	.word	0x00000012
        /*10ac*/ 	.word	0x00038820
        /*10b0*/ 	.short	0x010a
        /*10b2*/ 	.byte	0x3f
	.zero		1


	//   ....[67]....
        /*10b4*/ 	.word	0x00020170
        /*10b8*/ 	.word	0x00000000
        /*10bc*/ 	.word	0x00038860
        /*10c0*/ 	.short	0x010a
        /*10c2*/ 	.byte	0x3f
	.zero		1


	//   ....[68]....
        /*10c4*/ 	.word	0x00020e00
        /*10c8*/ 	.word	0x00000002
        /*10cc*/ 	.word	0x00038840
        /*10d0*/ 	.short	0x010a
        /*10d2*/ 	.byte	0x3f
	.zero		1


	//   ....[69]....
        /*10d4*/ 	.word	0x00021060
        /*10d8*/ 	.word	0x00000002
        /*10dc*/ 	.word	0x00038860
        /*10e0*/ 	.short	0x010a
        /*10e2*/ 	.byte	0x3f
	.zero		1


	//   ....[70]....
        /*10e4*/ 	.word	0x00021c20
        /*10e8*/ 	.word	0x00000003
        /*10ec*/ 	.word	0x00038840
        /*10f0*/ 	.short	0x010a
        /*10f2*/ 	.byte	0x3f
	.zero		1


	//   ....[71]....
        /*10f4*/ 	.word	0x00021e70
        /*10f8*/ 	.word	0x00000003
        /*10fc*/ 	.word	0x00038860
        /*1100*/ 	.short	0x010a
        /*1102*/ 	.byte	0x3f
	.zero		1


	//   ....[72]....
        /*1104*/ 	.word	0x000229b0
        /*1108*/ 	.word	0x00000003
        /*110c*/ 	.word	0x00038840
        /*1110*/ 	.short	0x010a
        /*1112*/ 	.byte	0x3f
	.zero		1


	//   ....[73]....
        /*1114*/ 	.word	0x00022c10
        /*1118*/ 	.word	0x00000003
        /*111c*/ 	.word	0x00038860
        /*1120*/ 	.short	0x010a
        /*1122*/ 	.byte	0x3f
	.zero		1


	//   ....[74]....
        /*1124*/ 	.word	0x000249a0
        /*1128*/ 	.word	0x00000000
        /*112c*/ 	.word	0x00038820
        /*1130*/ 	.short	0x010a
        /*1132*/ 	.byte	0x3f
	.zero		1


	//   ....[75]....
        /*1134*/ 	.word	0x00024b50
        /*1138*/ 	.word	0x00000006
        /*113c*/ 	.word	0x00000000
        /*1140*/ 	.short	0x010a
        /*1142*/ 	.byte	0x3f
	.zero		1


	//   ....[76]....
        /*1144*/ 	.word	0x00024bc0
        /*1148*/ 	.word	0x00000007
        /*114c*/ 	.word	0x00000000
        /*1150*/ 	.short	0x010a
        /*1152*/ 	.byte	0x3f
	.zero		1


	//   ....[77]....
        /*1154*/ 	.word	0x00024c30
        /*1158*/ 	.word	0x00000004
        /*115c*/ 	.word	0x00000000
        /*1160*/ 	.short	0x010a
        /*1162*/ 	.byte	0x3f
	.zero		1


	//   ....[78]....
        /*1164*/ 	.word	0x00024c60
        /*1168*/ 	.word	0x00000003
        /*116c*/ 	.word	0x00000000
        /*1170*/ 	.short	0x010a
        /*1172*/ 	.byte	0x3f
	.zero		1


	//   ....[79]....
        /*1174*/ 	.word	0x00024cc0
        /*1178*/ 	.word	0x0000004b
        /*117c*/ 	.word	0x00038890
        /*1180*/ 	.short	0x010a
        /*1182*/ 	.byte	0x3f
	.zero		1


	//   ....[80]....
        /*1184*/ 	.word	0x00024d10
        /*1188*/ 	.word	0x0000004b
        /*118c*/ 	.word	0x00038890
        /*1190*/ 	.short	0x010a
        /*1192*/ 	.byte	0x3f
	.zero		1


	//   ....[81]....
        /*1194*/ 	.word	0x00024d60
        /*1198*/ 	.word	0x0000004b
        /*119c*/ 	.word	0x00038890
        /*11a0*/ 	.short	0x010a
        /*11a2*/ 	.byte	0x3f
	.zero		1


	//   ....[82]....
        /*11a4*/ 	.word	0x00024db0
        /*11a8*/ 	.word	0x0000004b
        /*11ac*/ 	.word	0x000388b0
        /*11b0*/ 	.short	0x010a
        /*11b2*/ 	.byte	0x3f
	.zero		1


	//   ....[83]....
        /*11b4*/ 	.word	0x000251a0
        /*11b8*/ 	.word	0x00000002
        /*11bc*/ 	.word	0x00038800
        /*11c0*/ 	.short	0x010a
        /*11c2*/ 	.byte	0x3f
	.zero		1


	//   ....[84]....
        /*11c4*/ 	.word	0x000255a0
        /*11c8*/ 	.word	0x00000002
        /*11cc*/ 	.word	0x00038800
        /*11d0*/ 	.short	0x010a
        /*11d2*/ 	.byte	0x3f
	.zero		1


	//   ....[85]....
        /*11d4*/ 	.word	0x000255f0
        /*11d8*/ 	.word	0x000000ac
        /*11dc*/ 	.word	0x00038830
        /*11e0*/ 	.short	0x010a
        /*11e2*/ 	.byte	0x3f
	.zero		1


	//   ....[86]....
        /*11e4*/ 	.word	0x00025640
        /*11e8*/ 	.word	0x00000002
        /*11ec*/ 	.word	0x00038810
        /*11f0*/ 	.short	0x010a
        /*11f2*/ 	.byte	0x3f
	.zero		1


	//   ....[87]....
        /*11f4*/ 	.word	0x00025690
        /*11f8*/ 	.word	0x000000ac
        /*11fc*/ 	.word	0x00038850
        /*1200*/ 	.short	0x010a
        /*1202*/ 	.byte	0x3f
	.zero		1


	//   ....[88]....
        /*1204*/ 	.word	0x000256e0
        /*1208*/ 	.word	0x00000015
        /*120c*/ 	.word	0x00038830
        /*1210*/ 	.short	0x010a
        /*1212*/ 	.byte	0x3f
	.zero		1


	//   ....[89]....
        /*1214*/ 	.word	0x00025730
        /*1218*/ 	.word	0x00000015
        /*121c*/ 	.word	0x00038850
        /*1220*/ 	.short	0x010a
        /*1222*/ 	.byte	0x3f
	.zero		1


	//   ....[90]....
        /*1224*/ 	.word	0x00025780
        /*1228*/ 	.word	0x00000015
        /*122c*/ 	.word	0x00038830
        /*1230*/ 	.short	0x010a
        /*1232*/ 	.byte	0x3f
	.zero		1


	//   ....[91]....
        /*1234*/ 	.word	0x000257d0
        /*1238*/ 	.word	0x00000015
        /*123c*/ 	.word	0x00038850
        /*1240*/ 	.short	0x010a
        /*1242*/ 	.byte	0x3f
	.zero		1


	//   ....[92]....
        /*1244*/ 	.word	0x00025970
        /*1248*/ 	.word	0x00000012
        /*124c*/ 	.word	0x00038820
        /*1250*/ 	.short	0x010a
        /*1252*/ 	.byte	0x3f
	.zero		1


	//   ....[93]....
        /*1254*/ 	.word	0x000259c0
        /*1258*/ 	.word	0x00000004
        /*125c*/ 	.word	0x000388a0
        /*1260*/ 	.short	0x010a
        /*1262*/ 	.byte	0x3f
	.zero		1


	//   ....[94]....
        /*1264*/ 	.word	0x00025a10
        /*1268*/ 	.word	0x00000004
        /*126c*/ 	.word	0x000388c0
        /*1270*/ 	.short	0x010a
        /*1272*/ 	.byte	0x3f
	.zero		1


	//   ....[95]....
        /*1274*/ 	.word	0x00025a60
        /*1278*/ 	.word	0x00000004
        /*127c*/ 	.word	0x000388a0
        /*1280*/ 	.short	0x010a
        /*1282*/ 	.byte	0x3f
	.zero		1


	//   ....[96]....
        /*1284*/ 	.word	0x00025ab0
        /*1288*/ 	.word	0x00000004
        /*128c*/ 	.word	0x000388c0
        /*1290*/ 	.short	0x010a
        /*1292*/ 	.byte	0x3f
	.zero		1


	//   ....[97]....
        /*1294*/ 	.word	0x00025c50
        /*1298*/ 	.word	0x00000000
        /*129c*/ 	.word	0x00038840
        /*12a0*/ 	.short	0x010a
        /*12a2*/ 	.byte	0x3f
	.zero		1


	//   ....[98]....
        /*12a4*/ 	.word	0x00026d50
        /*12a8*/ 	.word	0x00000012
        /*12ac*/ 	.word	0x00038820
        /*12b0*/ 	.short	0x010a
        /*12b2*/ 	.byte	0x3f
	.zero		1


	//   ....[99]....
        /*12b4*/ 	.word	0x00026da0
        /*12b8*/ 	.word	0x00000000
        /*12bc*/ 	.word	0x00038860
        /*12c0*/ 	.short	0x010a
        /*12c2*/ 	.byte	0x3f
	.zero		1


	//   ....[100]....
        /*12c4*/ 	.word	0x00026df0
        /*12c8*/ 	.word	0x00000002
        /*12cc*/ 	.word	0x00038840
        /*12d0*/ 	.short	0x010a
        /*12d2*/ 	.byte	0x3f
	.zero		1


	//   ....[101]....
        /*12d4*/ 	.word	0x00026e40
        /*12d8*/ 	.word	0x00000002
        /*12dc*/ 	.word	0x00038860
        /*12e0*/ 	.short	0x010a
        /*12e2*/ 	.byte	0x3f
	.zero		1


	//   ....[102]....
        /*12e4*/ 	.word	0x00026e90
        /*12e8*/ 	.word	0x00000003
        /*12ec*/ 	.word	0x00038840
        /*12f0*/ 	.short	0x010a
        /*12f2*/ 	.byte	0x3f
	.zero		1


	//   ....[103]....
        /*12f4*/ 	.word	0x00026ee0
        /*12f8*/ 	.word	0x00000003
        /*12fc*/ 	.word	0x00038860
        /*1300*/ 	.short	0x010a
        /*1302*/ 	.byte	0x3f
	.zero		1


	//   ....[104]....
        /*1304*/ 	.word	0x00026f30
        /*1308*/ 	.word	0x00000003
        /*130c*/ 	.word	0x00038840
        /*1310*/ 	.short	0x010a
        /*1312*/ 	.byte	0x3f
	.zero		1


	//   ....[105]....
        /*1314*/ 	.word	0x00026f80
        /*1318*/ 	.word	0x00000003
        /*131c*/ 	.word	0x00038860
        /*1320*/ 	.short	0x010a
        /*1322*/ 	.byte	0x3f
	.zero		1


	//   ....[106]....
        /*1324*/ 	.word	0x00027b00
        /*1328*/ 	.word	0x00000000
        /*132c*/ 	.word	0x00038820
        /*1330*/ 	.short	0x010a
        /*1332*/ 	.byte	0x3f
	.zero		1


	//   ....[107]....
        /*1334*/ 	.word	0x00027ca0
        /*1338*/ 	.word	0x00000006
        /*133c*/ 	.word	0x00000000
        /*1340*/ 	.short	0x010a
        /*1342*/ 	.byte	0x3f
	.zero		1


	//   ....[108]....
        /*1344*/ 	.word	0x00027cf0
        /*1348*/ 	.word	0x00000007
        /*134c*/ 	.word	0x00000000
        /*1350*/ 	.short	0x010a
        /*1352*/ 	.byte	0x3f
	.zero		1


	//   ....[109]....
        /*1354*/ 	.word	0x00027d40
        /*1358*/ 	.word	0x00000004
        /*135c*/ 	.word	0x00000000
        /*1360*/ 	.short	0x010a
        /*1362*/ 	.byte	0x3f
	.zero		1


	//----- nvinfo : EIATTR_NUM_MBARRIERS
	.align		4
.L_650:
        /*1364*/ 	.byte	0x03, 0x38
        /*1366*/ 	.short	0x0017


	//----- nvinfo : EIATTR_EXIT_INSTR_OFFSETS
	.align		4
        /*1368*/ 	.byte	0x04, 0x1c
        /*136a*/ 	.short	(.L_652 - .L_651)


	//   ....[0]....
.L_651:
        /*136c*/ 	.word	0x00024cb0


	//----- nvinfo : EIATTR_MAX_THREADS
	.align		4
.L_652:
        /*1370*/ 	.byte	0x04, 0x05
        /*1372*/ 	.short	(.L_654 - .L_653)
.L_653:
        /*1374*/ 	.word	0x00000180
        /*1378*/ 	.word	0x00000001
        /*137c*/ 	.word	0x00000001


	//----- nvinfo : EIATTR_CRS_STACK_SIZE
	.align		4
.L_654:
        /*1380*/ 	.byte	0x04, 0x1e
        /*1382*/ 	.short	(.L_656 - .L_655)
.L_655:
        /*1384*/ 	.word	0x00000000


	//----- nvinfo : EIATTR_CBANK_PARAM_SIZE
	.align		4
.L_656:
        /*1388*/ 	.byte	0x03, 0x19
        /*138a*/ 	.short	0x0bf0


	//----- nvinfo : EIATTR_PARAM_CBANK
	.align		4
        /*138c*/ 	.byte	0x04, 0x0a
        /*138e*/ 	.short	(.L_658 - .L_657)
	.align		4
.L_657:
        /*1390*/ 	.word	index@(.nv.constant0._ZN7cutlass13device_kernelIN5flash11enable_sm90INS1_16FlashAttnFwdSm90INS1_25CollectiveMainloopFwdSm90ILi2EN4cute5tupleIJNS5_1CILi1EEES8_S8_EEENS6_IJNS7_ILi64EEESA_SA_EEELi512ENS_10bfloat16_tEfNS_4arch4Sm90ELb1ELb0ELb1ELb1ELb0ELb1ELb1ELb0ELb0ELb1ELb1ELb0EEENS1_21CollectiveEpilogueFwdINS6_IJSA_NS7_ILi512EEESA_EEES9_SC_SE_Li256ELb1ELb1ELb1ELb0EEENS1_36VarlenDynamicPersistentTileSchedulerILi64ELi64ELi256ELi128ELb1ELb1ELb1ELb1ELb1ELb1EEEEEEEEEvNT_6ParamsE)
        /*1394*/ 	.short	0x0210
        /*1396*/ 	.short	0x0bf0


	//----- nvinfo : EIATTR_SW_WAR
	.align		4
.L_658:
        /*1398*/ 	.byte	0x04, 0x36
        /*139a*/ 	.short	(.L_660 - .L_659)
.L_659:
        /*139c*/ 	.word	0x00000008
.L_660:


//--------------------- .nv.callgraph             --------------------------
	.section	.nv.callgraph,"",@"SHT_CUDA_CALLGRAPH"
	.align	4
	.sectionentsize	8
	.align		4
        /*0000*/ 	.word	0x00000000
	.align		4
        /*0004*/ 	.word	0xffffffff
	.align		4
        /*0008*/ 	.word	index@(_ZN7cutlass13device_kernelIN5flash11enable_sm90INS1_16FlashAttnFwdSm90INS1_25CollectiveMainloopFwdSm90ILi2EN4cute5tupleIJNS5_1CILi1EEES8_S8_EEENS6_IJNS7_ILi64EEESA_SA_EEELi512ENS_10bfloat16_tEfNS_4arch4Sm90ELb0ELb0ELb1ELb0ELb0ELb0ELb0ELb0ELb0ELb1ELb1ELb0EEENS1_21CollectiveEpilogueFwdINS6_IJSA_NS7_ILi512EEESA_EEES9_SC_SE_Li256ELb0ELb1ELb1ELb0EEENS1_19SingleTileSchedulerILb0ELb1ELb1ELi64EEEEEEEEEvNT_6ParamsE)
	.align		4
        /*000c*/ 	.word	index@(__assertfail)
	.align		4
        /*0010*/ 	.word	index@(_ZN7cutlass13device_kernelIN5flash11enable_sm90INS1_16FlashAttnFwdSm90INS1_25CollectiveMainloopFwdSm90ILi2EN4cute5tupleIJNS5_1CILi1EEES8_S8_EEENS6_IJNS7_ILi64EEESA_SA_EEELi512ENS_10bfloat16_tEfNS_4arch4Sm90ELb0ELb0ELb1ELb0ELb0ELb0ELb1ELb0ELb0ELb1ELb1ELb0EEENS1_21CollectiveEpilogueFwdINS6_IJSA_NS7_ILi512EEESA_EEES9_SC_SE_Li256ELb0ELb1ELb1ELb0EEENS1_19SingleTileSchedulerILb0ELb1ELb1ELi64EEEEEEEEEvNT_6ParamsE)
	.align		4
        /*0014*/ 	.word	index@(__assertfail)
	.align		4
        /*0018*/ 	.word	index@(_ZN7cutlass13device_kernelIN5flash11enable_sm90INS1_16FlashAttnFwdSm90INS1_25CollectiveMainloopFwdSm90ILi2EN4cute5tupleIJNS5_1CILi1EEES8_S8_EEENS6_IJNS7_ILi64EEESA_SA_EEELi512ENS_10bfloat16_tEfNS_4arch4Sm90ELb0ELb0ELb1ELb1ELb0ELb0ELb0ELb0ELb0ELb1ELb1ELb0EEENS1_21CollectiveEpilogueFwdINS6_IJSA_NS7_ILi512EEESA_EEES9_SC_SE_Li256ELb1ELb1ELb1ELb0EEENS1_36VarlenDynamicPersistentTileSchedulerILi64ELi64ELi256ELi128ELb1ELb1ELb1ELb0ELb1ELb1EEEEEEEEEvNT_6ParamsE)
	.align		4
        /*001c*/ 	.word	index@(__assertfail)
	.align		4
        /*0020*/ 	.word	index@(_ZN7cutlass13device_kernelIN5flash11enable_sm90INS1_16FlashAttnFwdSm90INS1_25CollectiveMainloopFwdSm90ILi2EN4cute5tupleIJNS5_1CILi1EEES8_S8_EEENS6_IJNS7_ILi64EEESA_SA_EEELi512ENS_10bfloat16_tEfNS_4arch4Sm90ELb0ELb0ELb1ELb1ELb0ELb1ELb0ELb0ELb0ELb1ELb1ELb0EEENS1_21CollectiveEpilogueFwdINS6_IJSA_NS7_ILi512EEESA_EEES9_SC_SE_Li256ELb1ELb1ELb1ELb0EEENS1_36VarlenDynamicPersistentTileSchedulerILi64ELi64ELi256ELi128ELb1ELb1ELb1ELb0ELb1ELb1EEEEEEEEEvNT_6ParamsE)
	.align		4
        /*0024*/ 	.word	index@(__assertfail)
	.align		4
        /*0028*/ 	.word	index@(_ZN7cutlass13device_kernelIN5flash11enable_sm90INS1_16FlashAttnFwdSm90INS1_25CollectiveMainloopFwdSm90ILi2EN4cute5tupleIJNS5_1CILi1EEES8_S8_EEENS6_IJNS7_ILi64EEESA_SA_EEELi512ENS_10bfloat16_tEfNS_4arch4Sm90ELb0ELb0ELb1ELb1ELb0ELb0ELb1ELb0ELb0ELb1ELb1ELb0EEENS1_21CollectiveEpilogueFwdINS6_IJSA_NS7_ILi512EEESA_EEES9_SC_SE_Li256ELb1ELb1ELb1ELb0EEENS1_36VarlenDynamicPersistentTileSchedulerILi64ELi64ELi256ELi128ELb1ELb1ELb1ELb0ELb1ELb1EEEEEEEEEvNT_6ParamsE)
	.align		4
        /*002c*/ 	.word	index@(__assertfail)
	.align		4
        /*0030*/ 	.word	index@(_ZN7cutlass13device_kernelIN5flash11enable_sm90INS1_16FlashAttnFwdSm90INS1_25CollectiveMainloopFwdSm90ILi2EN4cute5tupleIJNS5_1CILi1EEES8_S8_EEENS6_IJNS7_ILi64EEESA_SA_EEELi512ENS_10bfloat16_tEfNS_4arch4Sm90ELb0ELb0ELb1ELb1ELb0ELb1ELb1ELb0ELb0ELb1ELb1ELb0EEENS1_21CollectiveEpilogueFwdINS6_IJSA_NS7_ILi512EEESA_EEES9_SC_SE_Li256ELb1ELb1ELb1ELb0EEENS1_36VarlenDynamicPersistentTileSchedulerILi64ELi64ELi256ELi128ELb1ELb1ELb1ELb0ELb1ELb1EEEEEEEEEvNT_6ParamsE)
	.align		4
        /*0034*/ 	.word	index@(__assertfail)
	.align		4
        /*0038*/ 	.word	index@(_ZN7cutlass13device_kernelIN5flash11enable_sm90INS1_16FlashAttnFwdSm90INS1_25CollectiveMainloopFwdSm90ILi2EN4cute5tupleIJNS5_1CILi1EEES8_S8_EEENS6_IJNS7_ILi64EEESA_SA_EEELi512ENS_10bfloat16_tEfNS_4arch4Sm90ELb0ELb1ELb1ELb0ELb0ELb0ELb0ELb0ELb0ELb1ELb1ELb0EEENS1_21CollectiveEpilogueFwdINS6_IJSA_NS7_ILi512EEESA_EEES9_SC_SE_Li256ELb0ELb1ELb1ELb0EEENS1_19SingleTileSchedulerILb0ELb1ELb1ELi64EEEEEEEEEvNT_6ParamsE)
	.align		4
        /*003c*/ 	.word	index@(__assertfail)
	.align		4
        /*0040*/ 	.word	index@(_ZN7cutlass13device_kernelIN5flash11enable_sm90INS1_16FlashAttnFwdSm90INS1_25CollectiveMainloopFwdSm90ILi2EN4cute5tupleIJNS5_1CILi1EEES8_S8_EEENS6_IJNS7_ILi64EEESA_SA_EEELi512ENS_10bfloat16_tEfNS_4arch4Sm90ELb0ELb1ELb1ELb0ELb0ELb0ELb1ELb0ELb0ELb1ELb1ELb0EEENS1_21CollectiveEpilogueFwdINS6_IJSA_NS7_ILi512EEESA_EEES9_SC_SE_Li256ELb0ELb1ELb1ELb0EEENS1_19SingleTileSchedulerILb0ELb1ELb1ELi64EEEEEEEEEvNT_6ParamsE)
	.align		4
        /*0044*/ 	.word	index@(__assertfail)
	.align		4
        /*0048*/ 	.word	index@(_ZN7cutlass13device_kernelIN5flash11enable_sm90INS1_16FlashAttnFwdSm90INS1_25CollectiveMainloopFwdSm90ILi2EN4cute5tupleIJNS5_1CILi1EEES8_S8_EEENS6_IJNS7_ILi64EEESA_SA_EEELi512ENS_10bfloat16_tEfNS_4arch4Sm90ELb0ELb1ELb1ELb1ELb0ELb0ELb0ELb0ELb0ELb1ELb1ELb0EEENS1_21CollectiveEpilogueFwdINS6_IJSA_NS7_ILi512EEESA_EEES9_SC_SE_Li256ELb1ELb1ELb1ELb0EEENS1_36VarlenDynamicPersistentTileSchedulerILi64ELi64ELi256ELi128ELb1ELb1ELb1ELb1ELb0ELb1EEEEEEEEEvNT_6ParamsE)
	.align		4
        /*004c*/ 	.word	index@(__assertfail)
	.align		4
        /*0050*/ 	.word	index@(_ZN7cutlass13device_kernelIN5flash11enable_sm90INS1_16FlashAttnFwdSm90INS1_25CollectiveMainloopFwdSm90ILi2EN4cute5tupleIJNS5_1CILi1EEES8_S8_EEENS6_IJNS7_ILi64EEESA_SA_EEELi512ENS_10bfloat16_tEfNS_4arch4Sm90ELb0ELb1ELb1ELb1ELb0ELb1ELb0ELb0ELb0ELb1ELb1ELb0EEENS1_21CollectiveEpilogueFwdINS6_IJSA_NS7_ILi512EEESA_EEES9_SC_SE_Li256ELb1ELb1ELb1ELb0EEENS1_36VarlenDynamicPersistentTileSchedulerILi64ELi64ELi256ELi128ELb1ELb1ELb1ELb1ELb0ELb1EEEEEEEEEvNT_6ParamsE)
	.align		4
        /*0054*/ 	.word	index@(__assertfail)
	.align		4
        /*0058*/ 	.word	index@(_ZN7cutlass13device_kernelIN5flash11enable_sm90INS1_16FlashAttnFwdSm90INS1_25CollectiveMainloopFwdSm90ILi2EN4cute5tupleIJNS5_1CILi1EEES8_S8_EEENS6_IJNS7_ILi64EEESA_SA_EEELi512ENS_10bfloat16_tEfNS_4arch4Sm90ELb0ELb1ELb1ELb1ELb0ELb0ELb1ELb0ELb0ELb1ELb1ELb0EEENS1_21CollectiveEpilogueFwdINS6_IJSA_NS7_ILi512EEESA_EEES9_SC_SE_Li256ELb1ELb1ELb1ELb0EEENS1_36VarlenDynamicPersistentTileSchedulerILi64ELi64ELi256ELi128ELb1ELb1ELb1ELb1ELb0ELb1EEEEEEEEEvNT_6ParamsE)
	.align		4
        /*005c*/ 	.word	index@(__assertfail)
	.align		4
        /*0060*/ 	.word	index@(_ZN7cutlass13device_kernelIN5flash11enable_sm90INS1_16FlashAttnFwdSm90INS1_25CollectiveMainloopFwdSm90ILi2EN4cute5tupleIJNS5_1CILi1EEES8_S8_EEENS6_IJNS7_ILi64EEESA_SA_EEELi512ENS_10bfloat16_tEfNS_4arch4Sm90ELb0ELb1ELb1ELb1ELb0ELb1ELb1ELb0ELb0ELb1ELb1ELb0EEENS1_21CollectiveEpilogueFwdINS6_IJSA_NS7_ILi512EEESA_EEES9_SC_SE_Li256ELb1ELb1ELb1ELb0EEENS1_36VarlenDynamicPersistentTileSchedulerILi64ELi64ELi256ELi128ELb1ELb1ELb1ELb1ELb0ELb1EEEEEEEEEvNT_6ParamsE)
	.align		4
        /*0064*/ 	.word	index@(__assertfail)
	.align		4
        /*0068*/ 	.word	index@(_ZN7cutlass13device_kernelIN5flash11enable_sm90INS1_16FlashAttnFwdSm90INS1_25CollectiveMainloopFwdSm90ILi2EN4cute5tupleIJNS5_1CILi1EEES8_S8_EEENS6_IJNS7_ILi64EEESA_SA_EEELi512ENS_10bfloat16_tEfNS_4arch4Sm90ELb1ELb0ELb1ELb0ELb0ELb0ELb0ELb0ELb0ELb1ELb1ELb0EEENS1_21CollectiveEpilogueFwdINS6_IJSA_NS7_ILi512EEESA_EEES9_SC_SE_Li256ELb0ELb1ELb1ELb0EEENS1_19SingleTileSchedulerILb0ELb1ELb1ELi64EEEEEEEEEvNT_6ParamsE)
	.align		4
        /*006c*/ 	.word	index@(__assertfail)
	.align		4
        /*0070*/ 	.word	index@(_ZN7cutlass13device_kernelIN5flash11enable_sm90INS1_16FlashAttnFwdSm90INS1_25CollectiveMainloopFwdSm90ILi2EN4cute5tupleIJNS5_1CILi1EEES8_S8_EEENS6_IJNS7_ILi64EEESA_SA_EEELi512ENS_10bfloat16_tEfNS_4arch4Sm90ELb1ELb0ELb1ELb0ELb0ELb0ELb1ELb0ELb0ELb1ELb1ELb0EEENS1_21CollectiveEpilogueFwdINS6_IJSA_NS7_ILi512EEESA_EEES9_SC_SE_Li256ELb0ELb1ELb1ELb0EEENS1_19SingleTileSchedulerILb0ELb1ELb1ELi64EEEEEEEEEvNT_6ParamsE)
	.align		4
        /*0074*/ 	.word	index@(__assertfail)
	.align		4
        /*0078*/ 	.word	index@(_ZN7cutlass13device_kernelIN5flash11enable_sm90INS1_16FlashAttnFwdSm90INS1_25CollectiveMainloopFwdSm90ILi2EN4cute5tupleIJNS5_1CILi1EEES8_S8_EEENS6_IJNS7_ILi64EEESA_SA_EEELi512ENS_10bfloat16_tEfNS_4arch4Sm90ELb1ELb0ELb1ELb1ELb0ELb0ELb0ELb0ELb0ELb1ELb1ELb0EEENS1_21CollectiveEpilogueFwdINS6_IJSA_NS7_ILi512EEESA_EEES9_SC_SE_Li256ELb1ELb1ELb1ELb0EEENS1_36VarlenDynamicPersistentTileSchedulerILi64ELi64ELi256ELi128ELb1ELb1ELb1ELb1ELb1ELb1EEEEEEEEEvNT_6ParamsE)
	.align		4
        /*007c*/ 	.word	index@(__assertfail)
	.align		4
        /*0080*/ 	.word	index@(_ZN7cutlass13device_kernelIN5flash11enable_sm90INS1_16FlashAttnFwdSm90INS1_25CollectiveMainloopFwdSm90ILi2EN4cute5tupleIJNS5_1CILi1EEES8_S8_EEENS6_IJNS7_ILi64EEESA_SA_EEELi512ENS_10bfloat16_tEfNS_4arch4Sm90ELb1ELb0ELb1ELb1ELb0ELb1ELb0ELb0ELb0ELb1ELb1ELb0EEENS1_21CollectiveEpilogueFwdINS6_IJSA_NS7_ILi512EEESA_EEES9_SC_SE_Li256ELb1ELb1ELb1ELb0EEENS1_36VarlenDynamicPersistentTileSchedulerILi64ELi64ELi256ELi128ELb1ELb1ELb1ELb1ELb1ELb1EEEEEEEEEvNT_6ParamsE)
	.align		4
        /*0084*/ 	.word	index@(__assertfail)
	.align		4
        /*0088*/ 	.word	index@(_ZN7cutlass13device_kernelIN5flash11enable_sm90INS1_16FlashAttnFwdSm90INS1_25CollectiveMainloopFwdSm90ILi2EN4cute5tupleIJNS5_1CILi1EEES8_S8_EEENS6_IJNS7_ILi64EEESA_SA_EEELi512ENS_10bfloat16_tEfNS_4arch4Sm90ELb1ELb0ELb1ELb1ELb0ELb0ELb1ELb0ELb0ELb1ELb1ELb0EEENS1_21CollectiveEpilogueFwdINS6_IJSA_NS7_ILi512EEESA_EEES9_SC_SE_Li256ELb1ELb1ELb1ELb0EEENS1_36VarlenDynamicPersistentTileSchedulerILi64ELi64ELi256ELi128ELb1ELb1ELb1ELb1ELb1ELb1EEEEEEEEEvNT_6ParamsE)
	.align		4
        /*008c*/ 	.word	index@(__assertfail)
	.align		4
        /*0090*/ 	.word	index@(_ZN7cutlass13device_kernelIN5flash11enable_sm90INS1_16FlashAttnFwdSm90INS1_25CollectiveMainloopFwdSm90ILi2EN4cute5tupleIJNS5_1CILi1EEES8_S8_EEENS6_IJNS7_ILi64EEESA_SA_EEELi512ENS_10bfloat16_tEfNS_4arch4Sm90ELb1ELb0ELb1ELb1ELb0ELb1ELb1ELb0ELb0ELb1ELb1ELb0EEENS1_21CollectiveEpilogueFwdINS6_IJSA_NS7_ILi512EEESA_EEES9_SC_SE_Li256ELb1ELb1ELb1ELb0EEENS1_36VarlenDynamicPersistentTileSchedulerILi64ELi64ELi256ELi128ELb1ELb1ELb1ELb1ELb1ELb1EEEEEEEEEvNT_6ParamsE)
	.align		4
        /*0094*/ 	.word	index@(__assertfail)
	.align		4
        /*0098*/ 	.word	0x00000000
	.align		4
        /*009c*/ 	.word	0xfffffffe
	.align		4
        /*00a0*/ 	.word	0x00000000
	.align		4
        /*00a4*/ 	.word	0xfffffffd
	.align		4
        /*00a8*/ 	.word	0x00000000
	.align		4
        /*00ac*/ 	.word	0xfffffffc


//--------------------- .nv.constant4             --------------------------
	.section	.nv.constant4,"a",@progbits
	.align	8
	.align		8
.nv.constant4:
        /*0000*/ 	.dword	__assertfail
	.align		8
        /*0008*/ 	.dword	__unnamed_1
	.align		8
        /*0010*/ 	.dword	__unnamed_2
	.align		8
        /*0018*/ 	.dword	__unnamed_3
	.align		8
        /*0020*/ 	.dword	__unnamed_4
	.align		8
        /*0028*/ 	.dword	__unnamed_5
	.align		8
        /*0030*/ 	.dword	__unnamed_6
	.align		8
        /*0038*/ 	.dword	_ZN83_INTERNAL_5266b999_47_flash_fwd_hdim64_512_bf16_split_softcap_sm90_cu_ef95aea4_50064cuda3std3__45__cpo5beginE
	.align		8
        /*0040*/ 	.dword	_ZN83_INTERNAL_5266b999_47_flash_fwd_hdim64_512_bf16_split_softcap_sm90_cu_ef95aea4_50064cuda3std3__45__cpo3endE
	.align		8
        /*0048*/ 	.dword	_ZN83_INTERNAL_5266b999_47_flash_fwd_hdim64_512_bf16_split_softcap_sm90_cu_ef95aea4_50064cuda3std3__45__cpo6cbeginE
	.align		8
        /*0050*/ 	.dword	_ZN83_INTERNAL_5266b999_47_flash_fwd_hdim64_512_bf16_split_softcap_sm90_cu_ef95aea4_50064cuda3std3__45__cpo4cendE
	.align		8
        /*0058*/ 	.dword	_ZN83_INTERNAL_5266b999_47_flash_fwd_hdim64_512_bf16_split_softcap_sm90_cu_ef95aea4_50064cuda3std3__485_GLOBAL__N__5266b999_47_flash_fwd_hdim64_512_bf16_split_softcap_sm90_cu_ef95aea4_50066ignoreE
	.align		8
        /*0060*/ 	.dword	_ZN83_INTERNAL_5266b999_47_flash_fwd_hdim64_512_bf16_split_softcap_sm90_cu_ef95aea4_50064cuda3std3__419piecewise_constructE
	.align		8
        /*0068*/ 	.dword	_ZN83_INTERNAL_5266b999_47_flash_fwd_hdim64_512_bf16_split_softcap_sm90_cu_ef95aea4_50064cuda3std3__48in_placeE
	.align		8
        /*0070*/ 	.dword	_ZN83_INTERNAL_5266b999_47_flash_fwd_hdim64_512_bf16_split_softcap_sm90_cu_ef95aea4_50064cuda3std6ranges3__45__cpo4swapE
	.align		8
        /*0078*/ 	.dword	_ZN83_INTERNAL_5266b999_47_flash_fwd_hdim64_512_bf16_split_softcap_sm90_cu_ef95aea4_50064cuda3std6ranges3__45__cpo9iter_moveE
	.align		8
        /*0080*/ 	.dword	_ZN83_INTERNAL_5266b999_47_flash_fwd_hdim64_512_bf16_split_softcap_sm90_cu_ef95aea4_50064cute7productE
	.align		8
        /*0088*/ 	.dword	_ZN83_INTERNAL_5266b999_47_flash_fwd_hdim64_512_bf16_split_softcap_sm90_cu_ef95aea4_50064cute1_E
	.align		8
        /*0090*/ 	.dword	$str$20
	.align		8
        /*0098*/ 	.dword	$str$21


//--------------------- .text._ZN7cutlass13device_kernelIN5flash11enable_sm90INS1_16FlashAttnFwdSm90INS1_25CollectiveMainloopFwdSm90ILi2EN4cute5tupleIJNS5_1CILi1EEES8_S8_EEENS6_IJNS7_ILi64EEESA_SA_EEELi512ENS_10bfloat16_tEfNS_4arch4Sm90ELb0ELb0ELb1ELb0ELb0ELb0ELb0ELb0ELb0ELb1ELb1ELb0EEENS1_21CollectiveEpilogueFwdINS6_IJSA_NS7_ILi512EEESA_EEES9_SC_SE_Li256ELb0ELb1ELb1ELb0EEENS1_19SingleTileSchedulerILb0ELb1ELb1ELi64EEEEEEEEEvNT_6ParamsE --------------------------
	.section	.text._ZN7cutlass13device_kernelIN5flash11enable_sm90INS1_16FlashAttnFwdSm90INS1_25CollectiveMainloopFwdSm90ILi2EN4cute5tupleIJNS5_1CILi1EEES8_S8_EEENS6_IJNS7_ILi64EEESA_SA_EEELi512ENS_10bfloat16_tEfNS_4arch4Sm90ELb0ELb0ELb1ELb0ELb0ELb0ELb0ELb0ELb0ELb1ELb1ELb0EEENS1_21CollectiveEpilogueFwdINS6_IJSA_NS7_ILi512EEESA_EEES9_SC_SE_Li256ELb0ELb1ELb1ELb0EEENS1_19SingleTileSchedulerILb0ELb1ELb1ELi64EEEEEEEEEvNT_6ParamsE,"ax",@progbits
	.align	128
.text._ZN7cutlass13device_kernelIN5flash11enable_sm90INS1_16FlashAttnFwdSm90INS1_25CollectiveMainloopFwdSm90ILi2EN4cute5tupleIJNS5_1CILi1EEES8_S8_EEENS6_IJNS7_ILi64EEESA_SA_EEELi512ENS_10bfloat16_tEfNS_4arch4Sm90ELb0ELb0ELb1ELb0ELb0ELb0ELb0ELb0ELb0ELb1ELb1ELb0EEENS1_21CollectiveEpilogueFwdINS6_IJSA_NS7_ILi512EEESA_EEES9_SC_SE_Li256ELb0ELb1ELb1ELb0EEENS1_19SingleTileSchedulerILb0ELb1ELb1ELi64EEEEEEEEEvNT_6ParamsE:
        .type           _ZN7cutlass13device_kernelIN5flash11enable_sm90INS1_16FlashAttnFwdSm90INS1_25CollectiveMainloopFwdSm90ILi2EN4cute5tupleIJNS5_1CILi1EEES8_S8_EEENS6_IJNS7_ILi64EEESA_SA_EEELi512ENS_10bfloat16_tEfNS_4arch4Sm90ELb0ELb0ELb1ELb0ELb0ELb0ELb0ELb0ELb0ELb1ELb1ELb0EEENS1_21CollectiveEpilogueFwdINS6_IJSA_NS7_ILi512EEESA_EEES9_SC_SE_Li256ELb0ELb1ELb1ELb0EEENS1_19SingleTileSchedulerILb0ELb1ELb1ELi64EEEEEEEEEvNT_6ParamsE,@function
        .size           _ZN7cutlass13device_kernelIN5flash11enable_sm90INS1_16FlashAttnFwdSm90INS1_25CollectiveMainloopFwdSm90ILi2EN4cute5tupleIJNS5_1CILi1EEES8_S8_EEENS6_IJNS7_ILi64EEESA_SA_EEELi512ENS_10bfloat16_tEfNS_4arch4Sm90ELb0ELb0ELb1ELb0ELb0ELb0ELb0ELb0ELb0ELb1ELb1ELb0EEENS1_21CollectiveEpilogueFwdINS6_IJSA_NS7_ILi512EEESA_EEES9_SC_SE_Li256ELb0ELb1ELb1ELb0EEENS1_19SingleTileSchedulerILb0ELb1ELb1ELi64EEEEEEEEEvNT_6ParamsE,(.L_x_6038 - _ZN7cutlass13device_kernelIN5flash11enable_sm90INS1_16FlashAttnFwdSm90INS1_25CollectiveMainloopFwdSm90ILi2EN4cute5tupleIJNS5_1CILi1EEES8_S8_EEENS6_IJNS7_ILi64EEESA_SA_EEELi512ENS_10bfloat16_tEfNS_4arch4Sm90ELb0ELb0ELb1ELb0ELb0ELb0ELb0ELb0ELb0ELb1ELb1ELb0EEENS1_21CollectiveEpilogueFwdINS6_IJSA_NS7_ILi512EEESA_EEES9_SC_SE_Li256ELb0ELb1ELb1ELb0EEENS1_19SingleTileSchedulerILb0ELb1ELb1ELi64EEEEEEEEEvNT_6ParamsE)
        .other          _ZN7cutlass13device_kernelIN5flash11enable_sm90INS1_16FlashAttnFwdSm90INS1_25CollectiveMainloopFwdSm90ILi2EN4cute5tupleIJNS5_1CILi1EEES8_S8_EEENS6_IJNS7_ILi64EEESA_SA_EEELi512ENS_10bfloat16_tEfNS_4arch4Sm90ELb0ELb0ELb1ELb0ELb0ELb0ELb0ELb0ELb0ELb1ELb1ELb0EEENS1_21CollectiveEpilogueFwdINS6_IJSA_NS7_ILi512EEESA_EEES9_SC_SE_Li256ELb0ELb1ELb1ELb0EEENS1_19SingleTileSchedulerILb0ELb1ELb1ELi64EEEEEEEEEvNT_6ParamsE,@"STO_CUDA_ENTRY STV_DEFAULT"
_ZN7cutlass13device_kernelIN5flash11enable_sm90INS1_16FlashAttnFwdSm90INS1_25CollectiveMainloopFwdSm90ILi2EN4cute5tupleIJNS5_1CILi1EEES8_S8_EEENS6_IJNS7_ILi64EEESA_SA_EEELi512ENS_10bfloat16_tEfNS_4arch4Sm90ELb0ELb0ELb1ELb0ELb0ELb0ELb0ELb0ELb0ELb1ELb1ELb0EEENS1_21CollectiveEpilogueFwdINS6_IJSA_NS7_ILi512EEESA_EEES9_SC_SE_Li256ELb0ELb1ELb1ELb0EEENS1_19SingleTileSchedulerILb0ELb1ELb1ELi64EEEEEEEEEvNT_6ParamsE:
[----:B------:R-:W0:Y:S02]  /*0000*/  LDC R1, c[0x0][0x28] ;  /* 0x00000a00ff017b82 */ /* 0x000e240000000800 */
[----:B0-----:R-:W-:Y:S01]  /*0010*/  VIADD R1, R1, 0xffffffe8 ;  /* 0xffffffe801017836 */ /* 0x001fe20000000000 */
[----:B------:R-:W0:Y:S01]  /*0020*/  S2R R3, SR_TID.X ;  /* 0x0000000000037919 */ /* 0x000e220000002100 */
[----:B------:R-:W-:Y:S01]  /*0030*/  ELECT P0, URZ, PT ;  /* 0x00000000003f782f */ /* 0x000fe20003800000 */
[----:B------:R-:W-:Y:S01]  /*0040*/  BSSY B0, `(.L_x_0) ;  /* 0x000000d000007945 */ /* 0x000fe20003800000 */
[----:B0-----:R-:W-:-:S05]  /*0050*/  SHF.R.U32.HI R0, RZ, 0x5, R3 ;  /* 0x00000005ff007819 */ /* 0x001fca0000011603 */
[----:B------:R-:W0:Y:S02]  /*0060*/  SHFL.IDX PT, R2, R0, RZ, 0x1f ;  /* 0x00001fff00027589 */ /* 0x000e2400000e0000 */
[----:B0-----:R-:W-:-:S13]  /*0070*/  ISETP.EQ.AND P0, PT, R2, RZ, P0 ;  /* 0x000000ff0200720c */ /* 0x001fda0000702270 */
[----:B------:R-:W-:Y:S05]  /*0080*/  @!P0 BRA `(.L_x_1) ;  /* 0x0000000000208947 */ /* 0x000fea0003800000 */
[----:B------:R-:W-:Y:S02]  /*0090*/  ULDC.64 UR4, c[0x0][0x198] ;  /* 0x0000660000047ab9 */ /* 0x000fe40000000a00 */
[----:B------:R-:W-:Y:S02]  /*00a0*/  UIADD3 UR6, UP0, UR4, 0x370, URZ ;  /* 0x0000037004067890 */ /* 0x000fe4000ff1e03f */
[----:B------:R-:W-:Y:S02]  /*00b0*/  UIADD3 UR4, UP1, UR4, 0x470, URZ ;  /* 0x0000047004047890 */ /* 0x000fe4000ff3e03f */
[----:B------:R-:W-:Y:S02]  /*00c0*/  UIADD3.X UR7, URZ, UR5, URZ, UP0, !UPT ;  /* 0x000000053f077290 */ /* 0x000fe400087fe43f */
[----:B------:R-:W-:-:S07]  /*00d0*/  UIADD3.X UR5, URZ, UR5, URZ, UP1, !UPT ;  /* 0x000000053f057290 */ /* 0x000fce0008ffe43f */
[----:B------:R0:W-:Y:S02]  /*00e0*/  UTMACCTL.PF [UR6] ;  /* 0x00000000060079b9 */ /* 0x0001e40008040000 */
[----:B------:R0:W-:Y:S02]  /*00f0*/  UTMACCTL.PF [UR4] ;  /* 0x00000000040079b9 */ /* 0x0001e40008040000 */
[----:B0-----:R-:W-:Y:S01]  /*0100*/  NOP ;  /* 0x0000000000007918 */ /* 0x001fe20000000000 */
.L_x_1:
[----:B------:R-:W-:Y:S05]  /*0110*/  BSYNC B0 ;  /* 0x0000000000007941 */ /* 0x000fea0003800000 */
.L_x_0:
[----:B------:R-:W-:Y:S01]  /*0120*/  VOTEU.ANY UP0, P0 ;  /* 0x00000000003f7886 */ /* 0x000fe20000000100 */
[----:B------:R-:W0:Y:S01]  /*0130*/  SHFL.IDX PT, R2, R0, RZ, 0x1f ;  /* 0x00001fff00027589 */ /* 0x000e2200000e0000 */
[----:B------:R-:W-:Y:S01]  /*0140*/  UMOV UR4, 0x80 ;  /* 0x0000008000047882 */ /* 0x000fe20000000000 */
[----:B------:R-:W-:Y:S01]  /*0150*/  UMOV UR7, 0x100 ;  /* 0x0000010000077882 */ /* 0x000fe20000000000 */
[----:B------:R-:W-:Y:S01]  /*0160*/  VOTEU.ANY UP1, P0 ;  /* 0x00000000003f7886 */ /* 0x000fe20000020100 */
[----:B------:R-:W1:Y:S01]  /*0170*/  @UP0 S2UR UR8, SR_CgaCtaId ;  /* 0x00000000000809c3 */ /* 0x000e620000008800 */
[----:B------:R-:W-:Y:S01]  /*0180*/  @UP0 UMOV UR6, 0x400 ;  /* 0x0000040000060882 */ /* 0x000fe20000000000 */
[----:B------:R-:W-:-:S04]  /*0190*/  @UP0 UIADD3 UR4, -UR4, 0x100000, URZ ;  /* 0x0010000004040890 */ /* 0x000fc8000fffe13f */
[----:B------:R-:W-:Y:S02]  /*01a0*/  @UP0 USHF.L.U32 UR5, UR4, 0xb, URZ ;  /* 0x0000000b04050899 */ /* 0x000fe4000800063f */
[----:B------:R-:W-:Y:S01]  /*01b0*/  @UP0 USHF.L.U32 UR4, UR4, 0x1, URZ ;  /* 0x0000000104040899 */ /* 0x000fe2000800063f */
[----:B0-----:R-:W-:Y:S02]  /*01c0*/  ISETP.NE.AND P1, PT, R2, RZ, PT ;  /* 0x000000ff0200720c */ /* 0x001fe40003f25270 */
[----:B------:R-:W-:Y:S01]  /*01d0*/  SHF.R.U32.HI R2, RZ, 0x7, R3 ;  /* 0x00000007ff027819 */ /* 0x000fe20000011603 */
[----:B-1----:R-:W-:Y:S02]  /*01e0*/  @UP0 ULEA UR8, UR8, UR6, 0x18 ;  /* 0x0000000608080291 */ /* 0x002fe4000f8ec03f */
[----:B------:R-:W-:-:S04]  /*01f0*/  @UP0 UIADD3 UR6, -UR7, 0x100000, URZ ;  /* 0x0010000007060890 */ /* 0x000fc8000fffe13f */
[----:B------:R-:W-:Y:S02]  /*0200*/  @UP0 USHF.L.U32 UR7, UR6, 0xb, URZ ;  /* 0x0000000b06070899 */ /* 0x000fe4000800063f */
[----:B------:R-:W-:Y:S01]  /*0210*/  @UP0 USHF.L.U32 UR6, UR6, 0x1, URZ ;  /* 0x0000000106060899 */ /* 0x000fe2000800063f */
[----:B------:R0:W1:Y:S01]  /*0220*/  SHFL.IDX PT, R3, R2, RZ, 0x1f ;  /* 0x00001fff02037589 */ /* 0x00006200000e0000 */
[----:B------:R-:W-:-:S03]  /*0230*/  VOTEU.ANY UP0, P0 ;  /* 0x00000000003f7886 */ /* 0x000fc60000000100 */
[----:B------:R-:W2:Y:S02]  /*0240*/  FENCE.VIEW.ASYNC.S ;  /* 0x00000000000073c6 */ /* 0x000ea40000000000 */
[----:B--2---:R0:W2:Y:S05]  /*0250*/  @UP0 SYNCS.EXCH.64 URZ, [UR8+0x28c00], UR4 ;  /* 0x028c0004083f05b2 */ /* 0x0040aa0008000100 */
[----:B------:R0:W3:Y:S02]  /*0260*/  @UP1 SYNCS.EXCH.64 URZ, [UR8+0x28c20], UR6 ;  /* 0x028c2006083f15b2 */ /* 0x0000e40008000100 */
[----:B0-----:R-:W-:Y:S05]  /*0270*/  @P1 BRA `(.L_x_2) ;  /* 0x0000000000381947 */ /* 0x001fea0003800000 */
[----:B------:R-:W0:Y:S01]  /*0280*/  S2UR UR5, SR_CgaCtaId ;  /* 0x00000000000579c3 */ /* 0x000e220000008800 */
[----:B------:R-:W-:Y:S01]  /*0290*/  UMOV UR4, 0x400 ;  /* 0x0000040000047882 */ /* 0x000fe20000000000 */
[----:B------:R-:W-:Y:S01]  /*02a0*/  UMOV UR7, 0x1 ;  /* 0x0000000100077882 */ /* 0x000fe20000000000 */
[----:B------:R-:W-:Y:S01]  /*02b0*/  ELECT P0, URZ, PT ;  /* 0x00000000003f782f */ /* 0x000fe20003800000 */
[----:B0-----:R-:W-:Y:S02]  /*02c0*/  ULEA UR6, UR5, UR4, 0x18 ;  /* 0x0000000405067291 */ /* 0x001fe4000f8ec03f */
[----:B------:R-:W-:-:S04]  /*02d0*/  UIADD3 UR4, -UR7, 0x100000, URZ ;  /* 0x0010000007047890 */ /* 0x000fc8000fffe13f */
[----:B------:R-:W-:Y:S02]  /*02e0*/  USHF.L.U32 UR5, UR4, 0xb, URZ ;  /* 0x0000000b04057899 */ /* 0x000fe4000800063f */
[----:B------:R-:W-:Y:S01]  /*02f0*/  USHF.L.U32 UR4, UR4, 0x1, URZ ;  /* 0x0000000104047899 */ /* 0x000fe2000800063f */
[----:B------:R-:W0:Y:S11]  /*0300*/  FENCE.VIEW.ASYNC.S ;  /* 0x00000000000073c6 */ /* 0x000e360000000000 */
[----:B0-----:R0:W4:Y:S01]  /*0310*/  SYNCS.EXCH.64 URZ, [UR6+0x28c30], UR4 ;  /* 0x028c3004063f75b2 */ /* 0x0011220008000100 */
[----:B------:R0:W0:Y:S01]  /*0320*/  SYNCS.EXCH.64 URZ, [UR6+0x28c40], UR4 ;  /* 0x028c4004063f75b2 */ /* 0x0000220008000100 */
[----:B------:R0:W0:Y:S01]  /*0330*/  SYNCS.EXCH.64 URZ, [UR6+0x28c38], UR4 ;  /* 0x028c3804063f75b2 */ /* 0x0000220008000100 */
[----:B------:R0:W0:Y:S01]  /*0340*/  SYNCS.EXCH.64 URZ, [UR6+0x28c48], UR4 ;  /* 0x028c4804063f75b2 */ /* 0x0000220008000100 */
[----:B------:R-:W-:Y:S01]  /*0350*/  NOP ;  /* 0x0000000000007918 */ /* 0x000fe20000000000 */
.L_x_2:
[----:B------:R-:W5:Y:S01]  /*0360*/  SHFL.IDX PT, R2, R0, RZ, 0x1f ;  /* 0x00001fff00027589 */ /* 0x000f6200000e0000 */
[----:B------:R-:W-:Y:S01]  /*0370*/  NOP ;  /* 0x0000000000007918 */ /* 0x000fe20000000000 */
[----:B-----5:R-:W-:-:S13]  /*0380*/  ISETP.NE.AND P0, PT, R2, RZ, PT ;  /* 0x000000ff0200720c */ /* 0x020fda0003f05270 */
[----:B------:R-:W-:Y:S05]  /*0390*/  @P0 BRA `(.L_x_3) ;  /* 0x0000000000480947 */ /* 0x000fea0003800000 */
[----:B0-----:R-:W0:Y:S01]  /*03a0*/  S2UR UR5, SR_CgaCtaId ;  /* 0x00000000000579c3 */ /* 0x001e220000008800 */
[----:B------:R-:W-:Y:S01]  /*03b0*/  UMOV UR4, 0x400 ;  /* 0x0000040000047882 */ /* 0x000fe20000000000 */
[----:B------:R-:W-:Y:S01]  /*03c0*/  UMOV UR6, 0x1 ;  /* 0x0000000100067882 */ /* 0x000fe20000000000 */
[----:B------:R-:W-:Y:S01]  /*03d0*/  UMOV UR9, 0x2 ;  /* 0x0000000200097882 */ /* 0x000fe20000000000 */
[----:B------:R-:W-:-:S04]  /*03e0*/  UIADD3 UR6, -UR6, 0x100000, URZ ;  /* 0x0010000006067890 */ /* 0x000fc8000fffe13f */
[----:B------:R-:W-:Y:S02]  /*03f0*/  USHF.L.U32 UR7, UR6, 0xb, URZ ;  /* 0x0000000b06077899 */ /* 0x000fe4000800063f */
[----:B------:R-:W-:Y:S01]  /*0400*/  USHF.L.U32 UR6, UR6, 0x1, URZ ;  /* 0x0000000106067899 */ /* 0x000fe2000800063f */
[----:B------:R-:W-:Y:S01]  /*0410*/  ELECT P0, URZ, PT ;  /* 0x00000000003f782f */ /* 0x000fe20003800000 */
[----:B0-----:R-:W-:Y:S02]  /*0420*/  ULEA UR8, UR5, UR4, 0x18 ;  /* 0x0000000405087291 */ /* 0x001fe4000f8ec03f */
[----:B------:R-:W-:-:S04]  /*0430*/  UIADD3 UR4, -UR9, 0x100000, URZ ;  /* 0x0010000009047890 */ /* 0x000fc8000fffe13f */
[----:B------:R-:W-:Y:S02]  /*0440*/  USHF.L.U32 UR5, UR4, 0xb, URZ ;  /* 0x0000000b04057899 */ /* 0x000fe4000800063f */
[----:B------:R-:W-:Y:S01]  /*0450*/  USHF.L.U32 UR4, UR4, 0x1, URZ ;  /* 0x0000000104047899 */ /* 0x000fe2000800063f */
[----:B------:R-:W0:Y:S03]  /*0460*/  FENCE.VIEW.ASYNC.S ;  /* 0x00000000000073c6 */ /* 0x000e260000000000 */
[----:B0-----:R0:W0:Y:S08]  /*0470*/  SYNCS.EXCH.64 URZ, [UR8+0x28c50], UR6 ;  /* 0x028c5006083f75b2 */ /* 0x0010300008000100 */
[----:B------:R0:W0:Y:S01]  /*0480*/  SYNCS.EXCH.64 URZ, [UR8+0x28c60], UR4 ;  /* 0x028c6004083f75b2 */ /* 0x0000220008000100 */
[----:B------:R0:W0:Y:S01]  /*0490*/  SYNCS.EXCH.64 URZ, [UR8+0x28c58], UR6 ;  /* 0x028c5806083f75b2 */ /* 0x0000220008000100 */
[----:B------:R0:W0:Y:S01]  /*04a0*/  SYNCS.EXCH.64 URZ, [UR8+0x28c68], UR4 ;  /* 0x028c6804083f75b2 */ /* 0x0000220008000100 */
[----:B------:R-:W-:Y:S01]  /*04b0*/  NOP ;  /* 0x0000000000007918 */ /* 0x000fe20000000000 */
.L_x_3:
[----:B------:R-:W5:Y:S01]  /*04c0*/  SHFL.IDX PT, R2, R0, RZ, 0x1f ;  /* 0x00001fff00027589 */ /* 0x000f6200000e0000 */
[----:B------:R-:W-:Y:S01]  /*04d0*/  NOP ;  /* 0x0000000000007918 */ /* 0x000fe20000000000 */
[----:B-----5:R-:W-:-:S13]  /*04e0*/  ISETP.NE.AND P0, PT, R2, RZ, PT ;  /* 0x000000ff0200720c */ /* 0x020fda0003f05270 */
[----:B------:R-:W-:Y:S05]  /*04f0*/  @P0 BRA `(.L_x_4) ;  /* 0x0000000000380947 */ /* 0x000fea0003800000 */
[----:B0-----:R-:W0:Y:S01]  /*0500*/  S2UR UR5, SR_CgaCtaId ;  /* 0x00000000000579c3 */ /* 0x001e220000008800 */
        /* <DEDUP_REMOVED lines=8> */
[----:B0-----:R0:W0:Y:S01]  /*0590*/  SYNCS.EXCH.64 URZ, [UR6+0x28c70], UR4 ;  /* 0x028c7004063f75b2 */ /* 0x0010220008000100 */
[----:B------:R0:W0:Y:S01]  /*05a0*/  SYNCS.EXCH.64 URZ, [UR6+0x28c80], UR4 ;  /* 0x028c8004063f75b2 */ /* 0x0000220008000100 */
[----:B------:R0:W0:Y:S01]  /*05b0*/  SYNCS.EXCH.64 URZ, [UR6+0x28c78], UR4 ;  /* 0x028c7804063f75b2 */ /* 0x0000220008000100 */
[----:B------:R0:W0:Y:S01]  /*05c0*/  SYNCS.EXCH.64 URZ, [UR6+0x28c88], UR4 ;  /* 0x028c8804063f75b2 */ /* 0x0000220008000100 */
[----:B------:R-:W-:Y:S01]  /*05d0*/  NOP ;  /* 0x0000000000007918 */ /* 0x000fe20000000000 */
.L_x_4:
        /* <DEDUP_REMOVED lines=8> */
[----:B------:R-:W-:Y:S01]  /*0660*/  ELECT P0, URZ, PT ;  /* 0x00000000003f782f */ /* 0x000fe20003800000 */
[----:B0-----:R-:W-:Y:S02]  /*0670*/  ULEA UR8, UR5, UR4, 0x18 ;  /* 0x0000000405087291 */ /* 0x001fe4000f8ec03f */
[----:B------:R-:W-:-:S04]  /*0680*/  UIADD3 UR4, -UR6, 0x100000, URZ ;  /* 0x0010000006047890 */ /* 0x000fc8000fffe13f */
[----:B------:R-:W-:Y:S02]  /*0690*/  USHF.L.U32 UR5, UR4, 0xb, URZ ;  /* 0x0000000b04057899 */ /* 0x000fe4000800063f */
[----:B------:R-:W-:Y:S02]  /*06a0*/  USHF.L.U32 UR4, UR4, 0x1, URZ ;  /* 0x0000000104047899 */ /* 0x000fe4000800063f */
        /* <DEDUP_REMOVED lines=9> */
.L_x_5:
        /* <DEDUP_REMOVED lines=22> */
.L_x_6:
[----:B------:R-:W-:Y:S01]  /*08a0*/  IMAD.MOV.U32 R2, RZ, RZ, 0x1 ;  /* 0x00000001ff027424 */ /* 0x000fe200078e00ff */
[----:B-1----:R-:W-:Y:S01]  /*08b0*/  ISETP.NE.AND P0, PT, R3, RZ, PT ;  /* 0x000000ff0300720c */ /* 0x002fe20003f05270 */
[----:B------:R-:W-:Y:S01]  /*08c0*/  NOP ;  /* 0x0000000000007918 */ /* 0x000fe20000000000 */
[----:B------:R-:W-:Y:S01]  /*08d0*/  ULDC.64 UR42, c[0x0][0x208] ;  /* 0x00008200002a7ab9 */ /* 0x000fe20000000a00 */
[----:B------:R-:W-:Y:S01]  /*08e0*/  BSSY B6, `(.L_x_7) ;  /* 0x0000d99000067945 */ /* 0x000fe20003800000 */
[----:B------:R-:W-:-:S05]  /*08f0*/  SEL R2, R2, 0x2, !P0 ;  /* 0x0000000202027807 */ /* 0x000fca0004000000 */
[----:B------:R1:W-:Y:S01]  /*0900*/  STL [R1+0x14], R2 ;  /* 0x0000140201007387 */ /* 0x0003e20000100800 */
[----:B0-234-:R-:W-:Y:S06]  /*0910*/  BAR.SYNC.DEFER_BLOCKING 0x0 ;  /* 0x0000000000007b1d */ /* 0x01dfec0000010000 */
[----:B------:R-:W-:Y:S05]  /*0920*/  @!P0 BRA `(.L_x_8) ;  /* 0x0000009000d48947 */ /* 0x000fea0003800000 */
.L_x_9:
[----:B------:R-:W-:-:S08]  /*0930*/  NOP ;  /* 0x0000000000007918 */ /* 0x000fd00000000000 */
[----:B------:R-:W0:Y:S02]  /*0940*/  USETMAXREG.TRY_ALLOC.CTAPOOL UP0, 0xf0 ;  /* 0x000000f0000079c8 */ /* 0x000e240008000600 */
[----:B0-----:R-:W-:-:S13]  /*0950*/  PLOP3.LUT P0, PT, PT, PT, UP0, 0x80, 0x0 ;  /* 0x000000000000781c */ /* 0x001fda0003f0f008 */
[----:B------:R-:W-:Y:S05]  /*0960*/  @!P0 BRA `(.L_x_9) ;  /* 0xfffffffc00f08947 */ /* 0x000fea000383ffff */
[----:B------:R-:W0:Y:S01]  /*0970*/  S2R R6, SR_TID.X ;  /* 0x0000000000067919 */ /* 0x000e220000002100 */
[----:B------:R-:W2:Y:S08]  /*0980*/  LDC R4, c[0x0][0xc50] ;  /* 0x00031400ff047b82 */ /* 0x000eb00000000800 */
[----:B------:R-:W1:Y:S08]  /*0990*/  S2UR UR4, SR_CTAID.Y ;  /* 0x00000000000479c3 */ /* 0x000e700000002600 */
[----:B------:R-:W3:Y:S01]  /*09a0*/  S2UR UR5, SR_CTAID.Z ;  /* 0x00000000000579c3 */ /* 0x000ee20000002700 */
[----:B--2---:R-:W-:-:S02]  /*09b0*/  ISETP.NE.AND P1, PT, R4, 0x1, PT ;  /* 0x000000010400780c */ /* 0x004fc40003f25270 */
[----:B0-----:R-:W-:Y:S01]  /*09c0*/  LOP3.LUT R0, R6, 0xffffff80, RZ, 0xc0, !PT ;  /* 0xffffff8006007812 */ /* 0x001fe200078ec0ff */
[----:B-1----:R-:W-:-:S03]  /*09d0*/  IMAD.U32 R2, RZ, RZ, UR4 ;  /* 0x00000004ff027e24 */ /* 0x002fc6000f8e00ff */
[----:B------:R-:W-:-:S07]  /*09e0*/  ISETP.NE.AND P0, PT, R0, 0x80, PT ;  /* 0x000000800000780c */ /* 0x000fce0003f05270 */
[----:B------:R-:W0:Y:S08]  /*09f0*/  @P1 LDC R0, c[0x0][0xc54] ;  /* 0x00031500ff001b82 */ /* 0x000e300000000800 */
[----:B------:R-:W1:Y:S08]  /*0a00*/  @P1 LDC R5, c[0x0][0xc58] ;  /* 0x00031600ff051b82 */ /* 0x000e700000000800 */
[----:B------:R-:W-:Y:S06]  /*0a10*/  @!P0 BAR.ARV 0x8, 0x100 ;  /* 0x0204000000008b1d */ /* 0x000fec0000002000 */
[----:B------:R-:W-:Y:S01]  /*0a20*/  ISETP.GE.U32.AND P0, PT, R6, 0x100, PT ;  /* 0x000001000600780c */ /* 0x000fe20003f06070 */
[----:B0-----:R-:W-:-:S12]  /*0a30*/  @P1 IMAD.HI.U32 R0, R0, UR4, RZ ;  /* 0x0000000400001c27 */ /* 0x001fd8000f8e00ff */
[----:B------:R-:W-:Y:S06]  /*0a40*/  @P0 BAR.ARV 0xf, 0x100 ;  /* 0x03c4000000000b1d */ /* 0x000fec0000002000 */
[----:B---3--:R-:W-:Y:S02]  /*0a50*/  ISETP.LE.AND P0, PT, RZ, UR5, PT ;  /* 0x00000005ff007c0c */ /* 0x008fe4000bf03270 */
[----:B-1----:R-:W-:-:S05]  /*0a60*/  @P1 SHF.R.U32.HI R2, RZ, R5, R0 ;  /* 0x00000005ff021219 */ /* 0x002fca0000011600 */
[----:B------:R-:W-:-:S04]  /*0a70*/  IMAD.MOV R5, RZ, RZ, -R2 ;  /* 0x000000ffff057224 */ /* 0x000fc800078e0a02 */
[----:B------:R-:W-:Y:S02]  /*0a80*/  IMAD R4, R4, R5, UR4 ;  /* 0x0000000404047e24 */ /* 0x000fe4000f8e0205 */
[----:B------:R-:W-:Y:S05]  /*0a90*/  @!P0 BRA `(.L_x_10) ;  /* 0x000000d400f48947 */ /* 0x000fea0003800000 */
[----:B------:R-:W0:Y:S01]  /*0aa0*/  LDC.64 R8, c[0x0][0x418] ;  /* 0x00010600ff087b82 */ /* 0x000e220000000a00 */
[----:B------:R-:W-:Y:S02]  /*0ab0*/  SHF.R.U32.HI R7, RZ, 0x10, R4 ;  /* 0x00000010ff077819 */ /* 0x000fe40000011604 */
[----:B------:R-:W-:Y:S02]  /*0ac0*/  IADD3 R18, R6, -0x80, RZ ;  /* 0xffffff8006127810 */ /* 0x000fe40007ffe0ff */
[----:B------:R-:W-:Y:S02]  /*0ad0*/  ISETP.NE.AND P1, PT, R7, RZ, PT ;  /* 0x000000ff0700720c */ /* 0x000fe40003f25270 */
[----:B------:R-:W-:Y:S01]  /*0ae0*/  LOP3.LUT R16, R4, 0xffff, RZ, 0xc0, !PT ;  /* 0x0000ffff04107812 */ /* 0x000fe200078ec0ff */
[----:B------:R-:W1:Y:S08]  /*0af0*/  LDC R22, c[0x0][0x424] ;  /* 0x00010900ff167b82 */ /* 0x000e700000000800 */
[----:B------:R-:W2:Y:S01]  /*0b00*/  LDC R5, c[0x0][0x2f0] ;  /* 0x0000bc00ff057b82 */ /* 0x000ea20000000800 */
[----:B0-----:R-:W-:-:S07]  /*0b10*/  ISETP.NE.U32.AND P0, PT, R8, RZ, PT ;  /* 0x000000ff0800720c */ /* 0x001fce0003f05070 */
[----:B------:R-:W0:Y:S01]  /*0b20*/  @!P1 LDC R7, c[0x0][0x9f0] ;  /* 0x00027c00ff079b82 */ /* 0x000e220000000800 */
[----:B------:R-:W-:-:S04]  /*0b30*/  ISETP.NE.AND.EX P0, PT, R9, RZ, PT, P0 ;  /* 0x000000ff0900720c */ /* 0x000fc80003f05300 */
[----:B-1----:R-:W-:Y:S02]  /*0b40*/  SEL R22, R22, 0x1, P0 ;  /* 0x0000000116167807 */ /* 0x002fe40000000000 */
[----:B------:R-:W-:-:S03]  /*0b50*/  ISETP.NE.AND P0, PT, R3, 0x1, PT ;  /* 0x000000010300780c */ /* 0x000fc60003f05270 */
[----:B--2---:R-:W-:-:S04]  /*0b60*/  IMAD R22, R22, R5, RZ ;  /* 0x0000000516167224 */ /* 0x004fc800078e02ff */
[----:B------:R-:W-:-:S05]  /*0b70*/  VIADD R0, R22, 0x3f ;  /* 0x0000003f16007836 */ /* 0x000fca0000000000 */
[----:B------:R-:W-:-:S04]  /*0b80*/  SHF.R.S32.HI R5, RZ, 0x1f, R0 ;  /* 0x0000001fff057819 */ /* 0x000fc80000011400 */
[----:B------:R-:W-:-:S04]  /*0b90*/  LEA.HI R5, R5, R0, RZ, 0x6 ;  /* 0x0000000005057211 */ /* 0x000fc800078f30ff */
[----:B------:R-:W-:Y:S01]  /*0ba0*/  SHF.R.S32.HI R0, RZ, 0x6, R5 ;  /* 0x00000006ff007819 */ /* 0x000fe20000011405 */
[----:B------:R-:W-:Y:S06]  /*0bb0*/  @!P0 BRA `(.L_x_11) ;  /* 0x0000001c00d88947 */ /* 0x000fec0003800000 */
[----:B------:R-:W-:Y:S01]  /*0bc0*/  ISETP.GE.AND P0, PT, R22, 0x1, PT ;  /* 0x000000011600780c */ /* 0x000fe20003f06270 */
[----:B------:R-:W-:-:S12]  /*0bd0*/  IMAD.MOV.U32 R4, RZ, RZ, RZ ;  /* 0x000000ffff047224 */ /* 0x000fd800078e00ff */
[----:B------:R-:W-:Y:S05]  /*0be0*/  @!P0 BRA `(.L_x_12) ;  /* 0x0000000000688947 */ /* 0x000fea0003800000 */
[-C--:B0-----:R-:W-:Y:S02]  /*0bf0*/  IABS R8, R7.reuse ;  /* 0x0000000700087213 */ /* 0x081fe40000000000 */
[----:B------:R-:W-:Y:S02]  /*0c00*/  IADD3 R6, R0, -0x1, R7 ;  /* 0xffffffff00067810 */ /* 0x000fe40007ffe007 */
[----:B------:R-:W0:Y:S01]  /*0c10*/  I2F.RP R3, R8 ;  /* 0x0000000800037306 */ /* 0x000e220000209400 */
[-C--:B------:R-:W-:Y:S02]  /*0c20*/  IABS R11, R7.reuse ;  /* 0x00000007000b7213 */ /* 0x080fe40000000000 */
[----:B------:R-:W-:Y:S02]  /*0c30*/  IABS R10, R6 ;  /* 0x00000006000a7213 */ /* 0x000fe40000000000 */
[----:B------:R-:W-:-:S04]  /*0c40*/  LOP3.LUT R6, R6, R7, RZ, 0x3c, !PT ;  /* 0x0000000706067212 */ /* 0x000fc800078e3cff */
[----:B------:R-:W-:Y:S01]  /*0c50*/  ISETP.GE.AND P2, PT, R6, RZ, PT ;  /* 0x000000ff0600720c */ /* 0x000fe20003f46270 */
[----:B0-----:R-:W0:Y:S02]  /*0c60*/  MUFU.RCP R3, R3 ;  /* 0x0000000300037308 */ /* 0x001e240000001000 */
[----:B0-----:R-:W-:Y:S02]  /*0c70*/  VIADD R4, R3, 0xffffffe ;  /* 0x0ffffffe03047836 */ /* 0x001fe40000000000 */
[----:B------:R-:W-:-:S04]  /*0c80*/  IMAD.MOV R3, RZ, RZ, -R11 ;  /* 0x000000ffff037224 */ /* 0x000fc800078e0a0b */
[----:B------:R0:W1:Y:S02]  /*0c90*/  F2I.FTZ.U32.TRUNC.NTZ R5, R4 ;  /* 0x0000000400057305 */ /* 0x000064000021f000 */
[----:B0-----:R-:W-:Y:S02]  /*0ca0*/  IMAD.MOV.U32 R4, RZ, RZ, RZ ;  /* 0x000000ffff047224 */ /* 0x001fe400078e00ff */
[----:B-1----:R-:W-:-:S04]  /*0cb0*/  IMAD.MOV R9, RZ, RZ, -R5 ;  /* 0x000000ffff097224 */ /* 0x002fc800078e0a05 */
[----:B------:R-:W-:-:S04]  /*0cc0*/  IMAD R9, R9, R8, RZ ;  /* 0x0000000809097224 */ /* 0x000fc800078e02ff */
[----:B------:R-:W-:-:S06]  /*0cd0*/  IMAD.HI.U32 R5, R5, R9, R4 ;  /* 0x0000000905057227 */ /* 0x000fcc00078e0004 */
[----:B------:R-:W-:-:S04]  /*0ce0*/  IMAD.HI.U32 R5, R5, R10, RZ ;  /* 0x0000000a05057227 */ /* 0x000fc800078e00ff */
[----:B------:R-:W-:-:S05]  /*0cf0*/  IMAD R3, R5, R3, R10 ;  /* 0x0000000305037224 */ /* 0x000fca00078e020a */
[----:B------:R-:W-:-:S13]  /*0d00*/  ISETP.GT.U32.AND P1, PT, R8, R3, PT ;  /* 0x000000030800720c */ /* 0x000fda0003f24070 */
[-C--:B------:R-:W-:Y:S01]  /*0d10*/  @!P1 IADD3 R3, R3, -R8.reuse, RZ ;  /* 0x8000000803039210 */ /* 0x080fe20007ffe0ff */
[----:B------:R-:W-:Y:S01]  /*0d20*/  @!P1 VIADD R5, R5, 0x1 ;  /* 0x0000000105059836 */ /* 0x000fe20000000000 */
[----:B------:R-:W-:Y:S02]  /*0d30*/  ISETP.NE.AND P1, PT, R7, RZ, PT ;  /* 0x000000ff0700720c */ /* 0x000fe40003f25270 */
[----:B------:R-:W-:-:S13]  /*0d40*/  ISETP.GE.U32.AND P0, PT, R3, R8, PT ;  /* 0x000000080300720c */ /* 0x000fda0003f06070 */
[----:B------:R-:W-:-:S04]  /*0d50*/  @P0 VIADD R5, R5, 0x1 ;  /* 0x0000000105050836 */ /* 0x000fc80000000000 */
[----:B------:R-:W-:-:S04]  /*0d60*/  IMAD.MOV.U32 R4, RZ, RZ, R5 ;  /* 0x000000ffff047224 */ /* 0x000fc800078e0005 */
[----:B------:R-:W-:Y:S01]  /*0d70*/  @!P2 IMAD.MOV R4, RZ, RZ, -R4 ;  /* 0x000000ffff04a224 */ /* 0x000fe200078e0a04 */
[----:B------:R-:W-:-:S07]  /*0d80*/  @!P1 LOP3.LUT R4, RZ, R7, RZ, 0x33, !PT ;  /* 0x00000007ff049212 */ /* 0x000fce00078e33ff */
.L_x_12:
[-C--:B------:R-:W-:Y:S01]  /*0d90*/  IMAD R3, R16, R4.reuse, RZ ;  /* 0x0000000410037224 */ /* 0x080fe200078e02ff */
[----:B------:R-:W-:Y:S02]  /*0da0*/  PLOP3.LUT P0, PT, PT, PT, PT, 0x80, 0x0 ;  /* 0x000000000000781c */ /* 0x000fe40003f0f070 */
[----:B0-----:R-:W-:Y:S02]  /*0db0*/  CS2R R6, SRZ ;  /* 0x0000000000067805 */ /* 0x001fe4000001ff00 */
[----:B------:R-:W-:Y:S02]  /*0dc0*/  CS2R R150, SRZ ;  /* 0x0000000000967805 */ /* 0x000fe4000001ff00 */
[----:B------:R-:W-:Y:S02]  /*0dd0*/  CS2R R148, SRZ ;  /* 0x0000000000947805 */ /* 0x000fe4000001ff00 */
[----:B------:R-:W-:Y:S02]  /*0de0*/  VIADDMNMX R0, R3, R4, R0, PT ;  /* 0x0000000403007246 */ /* 0x000fe40003800100 */
[----:B------:R-:W-:-:S02]  /*0df0*/  CS2R R146, SRZ ;  /* 0x0000000000927805 */ /* 0x000fc4000001ff00 */
[----:B------:R-:W-:Y:S02]  /*0e00*/  CS2R R144, SRZ ;  /* 0x0000000000907805 */ /* 0x000fe4000001ff00 */
[----:B------:R-:W-:Y:S02]  /*0e10*/  CS2R R142, SRZ ;  /* 0x00000000008e7805 */ /* 0x000fe4000001ff00 */
[----:B------:R-:W-:Y:S02]  /*0e20*/  ISETP.GT.AND P1, PT, R0, R3, PT ;  /* 0x000000030000720c */ /* 0x000fe40003f24270 */
[----:B------:R-:W-:Y:S02]  /*0e30*/  CS2R R140, SRZ ;  /* 0x00000000008c7805 */ /* 0x000fe4000001ff00 */
[----:B------:R-:W-:Y:S02]  /*0e40*/  CS2R R138, SRZ ;  /* 0x00000000008a7805 */ /* 0x000fe4000001ff00 */
[----:B------:R-:W-:-:S02]  /*0e50*/  CS2R R136, SRZ ;  /* 0x0000000000887805 */ /* 0x000fc4000001ff00 */
[----:B------:R-:W-:Y:S02]  /*0e60*/  CS2R R134, SRZ ;  /* 0x0000000000867805 */ /* 0x000fe4000001ff00 */
[----:B------:R-:W-:Y:S02]  /*0e70*/  CS2R R132, SRZ ;  /* 0x0000000000847805 */ /* 0x000fe4000001ff00 */
[----:B------:R-:W-:Y:S02]  /*0e80*/  CS2R R130, SRZ ;  /* 0x0000000000827805 */ /* 0x000fe4000001ff00 */
        /* <DEDUP_REMOVED lines=52> */
[----:B------:R-:W-:Y:S01]  /*11d0*/  CS2R R24, SRZ ;  /* 0x0000000000187805 */ /* 0x000fe2000001ff00 */
[----:B------:R-:W-:Y:S06]  /*11e0*/  @!P1 BRA `(.L_x_13) ;  /* 0x0000006000d89947 */ /* 0x000fec0003800000 */
[----:B------:R-:W2:Y:S01]  /*11f0*/  LDL.LU R8, [R1+0x14] ;  /* 0x0000140001087983 */ /* 0x000ea20000300800 */
[----:B------:R-:W-:Y:S01]  /*1200*/  SHF.R.S32.HI R5, RZ, 0x1f, R18 ;  /* 0x0000001fff057819 */ /* 0x000fe20000011412 */
[----:B------:R-:W0:Y:S01]  /*1210*/  S2UR UR8, SR_CgaCtaId ;  /* 0x00000000000879c3 */ /* 0x000e220000008800 */
[----:B------:R-:W-:Y:S02]  /*1220*/  UMOV UR7, 0x400 ;  /* 0x0000040000077882 */ /* 0x000fe40000000000 */
[----:B------:R-:W-:-:S04]  /*1230*/  LEA.HI R5, R5, R18, RZ, 0x7 ;  /* 0x0000001205057211 */ /* 0x000fc800078f38ff */
[----:B------:R-:W-:Y:S02]  /*1240*/  SHF.R.S32.HI R4, RZ, 0x7, R5 ;  /* 0x00000007ff047819 */ /* 0x000fe40000011405 */
[----:B------:R-:W-:-:S04]  /*1250*/  LOP3.LUT R5, R5, 0xffffff80, RZ, 0xc0, !PT ;  /* 0xffffff8005057812 */ /* 0x000fc800078ec0ff */
[----:B------:R-:W1:Y:S01]  /*1260*/  SHFL.IDX PT, R4, R4, RZ, 0x1f ;  /* 0x00001fff04047589 */ /* 0x000e6200000e0000 */
[----:B------:R-:W-:-:S05]  /*1270*/  IMAD.IADD R5, R18, 0x1, -R5 ;  /* 0x0000000112057824 */ /* 0x000fca00078e0a05 */
[----:B------:R-:W-:Y:S02]  /*1280*/  SHF.R.S32.HI R6, RZ, 0x1f, R5 ;  /* 0x0000001fff067819 */ /* 0x000fe40000011405 */
[----:B-1----:R-:W-:Y:S02]  /*1290*/  R2UR UR4, R4 ;  /* 0x00000000040472ca */ /* 0x002fe400000e0000 */
[CC--:B------:R-:W-:Y:S02]  /*12a0*/  LEA.HI R4, R6.reuse, R5.reuse, RZ, 0x2 ;  /* 0x0000000506047211 */ /* 0x0c0fe400078f10ff */
[----:B------:R-:W-:Y:S02]  /*12b0*/  LEA.HI R5, R6, R5, RZ, 0x5 ;  /* 0x0000000506057211 */ /* 0x000fe400078f28ff */
[--C-:B------:R-:W-:Y:S02]  /*12c0*/  SHF.R.S32.HI R7, RZ, 0x2, R4.reuse ;  /* 0x00000002ff077819 */ /* 0x100fe40000011404 */
[----:B------:R-:W-:-:S02]  /*12d0*/  SHF.R.S32.HI R4, RZ, 0x1f, R4 ;  /* 0x0000001fff047819 */ /* 0x000fc40000011404 */
[----:B------:R-:W-:Y:S02]  /*12e0*/  SHF.R.S32.HI R5, RZ, 0x5, R5 ;  /* 0x00000005ff057819 */ /* 0x000fe40000011405 */
[----:B------:R-:W-:Y:S01]  /*12f0*/  LEA.HI R4, R4, R7, RZ, 0x3 ;  /* 0x0000000704047211 */ /* 0x000fe200078f18ff */
[----:B------:R-:W-:-:S03]  /*1300*/  ULEA.HI UR5, UR4, UR4, URZ, 0x1 ;  /* 0x0000000404057291 */ /* 0x000fc6000f8f083f */
[----:B------:R-:W-:Y:S01]  /*1310*/  LOP3.LUT R4, R4, 0xfffffff8, RZ, 0xc0, !PT ;  /* 0xfffffff804047812 */ /* 0x000fe200078ec0ff */
[----:B------:R-:W-:Y:S02]  /*1320*/  ULOP3.LUT UR6, UR5, 0x1fffe, URZ, 0xc0, !UPT ;  /* 0x0001fffe05067892 */ /* 0x000fe4000f8ec03f */
[----:B0-----:R-:W-:Y:S01]  /*1330*/  ULEA UR5, UR8, UR7, 0x18 ;  /* 0x0000000708057291 */ /* 0x001fe2000f8ec03f */
[----:B------:R-:W-:Y:S01]  /*1340*/  IADD3 R4, R7, -R4, RZ ;  /* 0x8000000407047210 */ /* 0x000fe20007ffe0ff */
[----:B------:R-:W-:-:S04]  /*1350*/  UIADD3 UR6, UR4, -UR6, URZ ;  /* 0x8000000604067290 */ /* 0x000fc8000fffe03f */
[----:B------:R-:W-:Y:S01]  /*1360*/  ULEA UR6, UR6, UR5, 0xf ;  /* 0x0000000506067291 */ /* 0x000fe2000f8e783f */
[----:B------:R-:W-:-:S03]  /*1370*/  IMAD R4, R5, 0x10, R4 ;  /* 0x0000001005047824 */ /* 0x000fc600078e0204 */
[----:B------:R-:W-:-:S04]  /*1380*/  UIADD3 UR6, UR6, 0x400, URZ ;  /* 0x0000040006067890 */ /* 0x000fc8000fffe03f */
[----:B------:R-:W-:-:S04]  /*1390*/  USHF.R.U32.HI UR6, URZ, 0x4, UR6 ;  /* 0x000000043f067899 */ /* 0x000fc80008011606 */
[----:B------:R-:W-:-:S04]  /*13a0*/  ULOP3.LUT UR6, UR6, 0x3fff, URZ, 0xc0, !UPT ;  /* 0x00003fff06067892 */ /* 0x000fc8000f8ec03f */
[----:B------:R-:W-:Y:S01]  /*13b0*/  ULOP3.LUT UR6, UR6, 0x2000000, URZ, 0xfc, !UPT ;  /* 0x0200000006067892 */ /* 0x000fe2000f8efc3f */
[----:B--2---:R-:W-:-:S04]  /*13c0*/  LOP3.LUT R8, R8, 0x1, RZ, 0xfc, !PT ;  /* 0x0000000108087812 */ /* 0x004fc800078efcff */
[----:B------:R-:W-:-:S13]  /*13d0*/  ISETP.NE.AND P0, PT, R8, 0x3, PT ;  /* 0x000000030800780c */ /* 0x000fda0003f05270 */
[----:B------:R-:W-:Y:S05]  /*13e0*/  @!P0 BRA `(.L_x_14) ;  /* 0x0000000000048947 */ /* 0x000fea0003800000 */
[----:B------:R-:W-:Y:S01]  /*13f0*/  BPT.TRAP 0x1 ;  /* 0x000000040000795c */ /* 0x000fe20000300000 */
.L_x_14:
[----:B------:R-:W-:-:S04]  /*1400*/  SHF.L.U32 R5, RZ, 0x1f, RZ ;  /* 0x0000001fff057819 */ /* 0x000fc800000006ff */
[----:B------:R-:W0:Y:S02]  /*1410*/  SYNCS.PHASECHK.TRANS64.TRYWAIT P1, [UR5+0x28c50], R5 ;  /* 0x028c5005ff0075a7 */ /* 0x000e240008020145 */
[----:B0-----:R-:W-:Y:S05]  /*1420*/  @!P1 BRA `(.L_x_15) ;  /* 0x000000cc00989947 */ /* 0x001fea0003800000 */
.L_x_147:
[----:B------:R-:W-:Y:S01]  /*1430*/  BAR.SYNC.DEFER_BLOCKING 0xe, 0x100 ;  /* 0x0384000000007b1d */ /* 0x000fe20000010000 */
[----:B------:R-:W-:Y:S01]  /*1440*/  UIADD3 UR4, UR5, 0x26800, URZ ;  /* 0x0002680005047890 */ /* 0x000fe2000fffe03f */
[----:B------:R-:W-:Y:S01]  /*1450*/  VIADD R0, R0, 0xfffffffe ;  /* 0xfffffffe00007836 */ /* 0x000fe20000000000 */
[----:B------:R-:W-:Y:S01]  /*1460*/  UIADD3 UR14, UR6, 0x80, URZ ;  /* 0x00000080060e7890 */ /* 0x000fe2000fffe03f */
[----:B0-----:R-:W-:Y:S01]  /*1470*/  IMAD.U32 R5, RZ, RZ, UR5 ;  /* 0x00000005ff057e24 */ /* 0x001fe2000f8e00ff */
[----:B------:R-:W-:Y:S01]  /*1480*/  USHF.R.U32.HI UR4, URZ, 0x4, UR4 ;  /* 0x000000043f047899 */ /* 0x000fe20008011604 */
[----:B------:R-:W-:Y:S01]  /*1490*/  UMOV UR9, 0x40000040 ;  /* 0x4000004000097882 */ /* 0x000fe20000000000 */
[----:B------:R-:W-:Y:S02]  /*14a0*/  UMOV UR10, UR6 ;  /* 0x00000006000a7c82 */ /* 0x000fe40008000000 */
[----:B------:R-:W-:Y:S01]  /*14b0*/  ULOP3.LUT UR4, UR4, 0x3fff, URZ, 0xc0, !UPT ;  /* 0x00003fff04047892 */ /* 0x000fe2000f8ec03f */
[----:B------:R-:W0:Y:S01]  /*14c0*/  S2R R6, SR_TID.X ;  /* 0x0000000000067919 */ /* 0x000e220000002100 */
[----:B------:R-:W-:Y:S01]  /*14d0*/  UMOV UR11, 0x40000040 ;  /* 0x40000040000b7882 */ /* 0x000fe20000000000 */
[----:B------:R-:W-:Y:S01]  /*14e0*/  UMOV UR13, 0x40000040 ;  /* 0x40000040000d7882 */ /* 0x000fe20000000000 */
[----:B------:R-:W-:Y:S01]  /*14f0*/  ULOP3.LUT UR4, UR4, 0x10000, URZ, 0xfc, !UPT ;  /* 0x0001000004047892 */ /* 0x000fe2000f8efc3f */
[----:B------:R-:W-:Y:S01]  /*1500*/  ISETP.GE.AND P1, PT, R0, R3, PT ;  /* 0x000000030000720c */ /* 0x000fe20003f26270 */
[----:B------:R-:W-:Y:S01]  /*1510*/  UMOV UR15, 0x40000040 ;  /* 0x40000040000f7882 */ /* 0x000fe20000000000 */
[----:B------:R-:W-:-:S02]  /*1520*/  UIADD3 UR18, UR6, 0x100, URZ ;  /* 0x0000010006127890 */ /* 0x000fc4000fffe03f */
[----:B------:R-:W-:Y:S02]  /*1530*/  UIADD3 UR12, UR4, 0x2, URZ ;  /* 0x00000002040c7890 */ /* 0x000fe4000fffe03f */
[----:B------:R-:W-:Y:S01]  /*1540*/  UMOV UR8, UR4 ;  /* 0x0000000400087c82 */ /* 0x000fe20008000000 */
[----:B------:R-:W-:Y:S01]  /*1550*/  UIADD3 UR16, UR4, 0x4, URZ ;  /* 0x0000000404107890 */ /* 0x000fe2000fffe03f */
[----:B------:R-:W-:Y:S01]  /*1560*/  UMOV UR17, 0x40000040 ;  /* 0x4000004000117882 */ /* 0x000fe20000000000 */
[----:B------:R-:W-:Y:S01]  /*1570*/  WARPGROUP.ARRIVE ;  /* 0x00000000000079c5 */ /* 0x000fe20000000000 */
[----:B------:R-:W-:Y:S01]  /*1580*/  UMOV UR19, 0x40000040 ;  /* 0x4000004000137882 */ /* 0x000fe20000000000 */
[----:B------:R-:W-:Y:S02]  /*1590*/  UIADD3 UR20, UR4, 0x6, URZ ;  /* 0x0000000604147890 */ /* 0x000fe4000fffe03f */
[----:B------:R-:W-:Y:S02]  /*15a0*/  UIADD3 UR22, UR6, 0x180, URZ ;  /* 0x0000018006167890 */ /* 0x000fe4000fffe03f */
[----:B------:R-:W-:Y:S01]  /*15b0*/  HGMMA.64x256x16.F32.BF16 R24, gdesc[UR8].tnspB, RZ, !UPT, gsb0 ;  /* 0x43e00000081879f0 */ /* 0x000fe2000c0018ff */
[----:B------:R-:W-:Y:S01]  /*15c0*/  UMOV UR21, 0x40000040 ;  /* 0x4000004000157882 */ /* 0x000fe20000000000 */
[----:B------:R-:W-:Y:S01]  /*15d0*/  UMOV UR23, 0x40000040 ;  /* 0x4000004000177882 */ /* 0x000fe20000000000 */
[----:B------:R-:W-:Y:S01]  /*15e0*/  UMOV UR4, URZ ;  /* 0x0000003f00047c82 */ /* 0x000fe20008000000 */
[----:B0-----:R-:W-:-:S04]  /*15f0*/  LOP3.LUT R6, R6, 0x7f, RZ, 0xc0, !PT ;  /* 0x0000007f06067812 */ /* 0x001fc800078ec0ff */
[----:B------:R-:W-:-:S13]  /*1600*/  ISETP.NE.AND P2, PT, R6, RZ, PT ;  /* 0x000000ff0600720c */ /* 0x000fda0003f45270 */
[----:B------:R-:W-:-:S05]  /*1610*/  @!P2 VIADD R5, R5, 0x28c60 ;  /* 0x00028c600505a836 */ /* 0x000fca0000000000 */
[----:B------:R-:W-:Y:S01]  /*1620*/  @!P2 PRMT R5, RZ, 0x654, R5 ;  /* 0x00000654ff05a816 */ /* 0x000fe20000000005 */
[----:B------:R-:W-:Y:S02]  /*1630*/  WARPGROUP.DEPBAR.LE gsb0, 0x0 ;  /* 0x00008000000079c5 */ /* 0x000fe40000010000 */
[----:B------:R-:W-:-:S06]  /*1640*/  WARPGROUP.ARRIVE ;  /* 0x00000000000079c5 */ /* 0x000fcc0000000000 */
[----:B------:R-:W-:Y:S03]  /*1650*/  HGMMA.64x256x16.F32.BF16 R24, gdesc[UR12].tnspB, R24, gsb0 ;  /* 0x43e000000c1879f0 */ /* 0x000fe60008001818 */
[----:B------:R-:W-:Y:S02]  /*1660*/  WARPGROUP.DEPBAR.LE gsb0, 0x0 ;  /* 0x00008000000079c5 */ /* 0x000fe40000010000 */
[----:B------:R-:W-:-:S15]  /*1670*/  WARPGROUP.ARRIVE ;  /* 0x00000000000079c5 */ /* 0x000fde0000000000 */
[----:B------:R-:W-:-:S08]  /*1680*/  NOP ;  /* 0x0000000000007918 */ /* 0x000fd00000000000 */
[----:B------:R-:W-:Y:S03]  /*1690*/  HGMMA.64x256x16.F32.BF16 R24, gdesc[UR16].tnspB, R24, gsb0 ;  /* 0x43e00000101879f0 */ /* 0x000fe60008001818 */
[----:B------:R-:W-:Y:S02]  /*16a0*/  WARPGROUP.DEPBAR.LE gsb0, 0x0 ;  /* 0x00008000000079c5 */ /* 0x000fe40000010000 */
[----:B------:R-:W-:-:S15]  /*16b0*/  WARPGROUP.ARRIVE ;  /* 0x00000000000079c5 */ /* 0x000fde0000000000 */
[----:B------:R-:W-:-:S08]  /*16c0*/  NOP ;  /* 0x0000000000007918 */ /* 0x000fd00000000000 */
[----:B------:R-:W-:Y:S03]  /*16d0*/  HGMMA.64x256x16.F32.BF16 R24, gdesc[UR20].tnspB, R24, gsb0 ;  /* 0x43e00000141879f0 */ /* 0x000fe60008001818 */
[----:B------:R-:W-:Y:S02]  /*16e0*/  WARPGROUP.DEPBAR.LE gsb0, 0x0 ;  /* 0x00008000000079c5 */ /* 0x000fe40000010000 */
[----:B------:R-:W-:Y:S06]  /*16f0*/  BAR.ARV 0xf, 0x100 ;  /* 0x03c4000000007b1d */ /* 0x000fec0000002000 */
[----:B------:R0:W-:Y:S01]  /*1700*/  @!P2 SYNCS.ARRIVE.TRANS64.RED.A1T0 RZ, [R5+URZ], RZ ;  /* 0x000000ff05ffa9a7 */ /* 0x0001e2000810043f */
[----:B------:R-:W-:Y:S05]  /*1710*/  @!P1 BRA `(.L_x_16) ;  /* 0x0000000800dc9947 */ /* 0x000fea0003800000 */
[----:B------:R-:W-:Y:S01]  /*1720*/  IMAD.MOV.U32 R8, RZ, RZ, RZ ;  /* 0x000000ffff087224 */ /* 0x000fe200078e00ff */
[----:B------:R-:W-:-:S06]  /*1730*/  UMOV UR4, URZ ;  /* 0x0000003f00047c82 */ /* 0x000fcc0008000000 */
.L_x_21:
[----:B------:R-:W-:Y:S01]  /*1740*/  BAR.SYNC.DEFER_BLOCKING 0xe, 0x100 ;  /* 0x0384000000007b1d */ /* 0x000fe20000010000 */
[----:B01----:R-:W-:Y:S01]  /*1750*/  MOV R5, UR4 ;  /* 0x0000000400057c02 */ /* 0x003fe20008000f00 */
[----:B------:R-:W-:Y:S01]  /*1760*/  UIADD3 UR4, UR4, 0x1, URZ ;  /* 0x0000000104047890 */ /* 0x000fe2000fffe03f */
[C---:B------:R-:W-:Y:S01]  /*1770*/  ISETP.GT.AND P3, PT, R0.reuse, R3, PT ;  /* 0x000000030000720c */ /* 0x040fe20003f64270 */
[----:B------:R-:W-:Y:S02]  /*1780*/  VIADD R0, R0, 0xffffffff ;  /* 0xffffffff00007836 */ /* 0x000fe40000000000 */
[----:B------:R-:W-:Y:S01]  /*1790*/  IMAD R5, R5, 0x40, R4 ;  /* 0x0000004005057824 */ /* 0x000fe200078e0204 */
[----:B------:R-:W-:-:S04]  /*17a0*/  UISETP.NE.AND UP0, UPT, UR4, 0x2, UPT ;  /* 0x000000020400788c */ /* 0x000fc8000bf05270 */
[----:B------:R-:W-:Y:S01]  /*17b0*/  LEA R5, R5, UR5, 0x2 ;  /* 0x0000000505057c11 */ /* 0x000fe2000f8e10ff */
[----:B------:R-:W-:Y:S02]  /*17c0*/  USEL UR7, URZ, 0x1, UP0 ;  /* 0x000000013f077887 */ /* 0x000fe40008000000 */
[----:B------:R-:W-:-:S04]  /*17d0*/  USEL UR4, UR4, URZ, UP0 ;  /* 0x0000003f04047287 */ /* 0x000fc80008000000 */
[----:B------:R-:W-:Y:S01]  /*17e0*/  LOP3.LUT R8, R8, UR7, RZ, 0x3c, !PT ;  /* 0x0000000708087c12 */ /* 0x000fe2000f8e3cff */
[----:B------:R-:W0:Y:S04]  /*17f0*/  LDS R6, [R5+0x28800] ;  /* 0x0288000005067984 */ /* 0x000e280000000800 */
[----:B------:R-:W1:Y:S01]  /*1800*/  LDS R7, [R5+0x28820] ;  /* 0x0288200005077984 */ /* 0x000e620000000800 */
[-C--:B0-----:R-:W-:Y:S01]  /*1810*/  FMUL.FTZ R24, R24, R6.reuse ;  /* 0x0000000618187220 */ /* 0x081fe20000410000 */
[-C--:B------:R-:W-:Y:S01]  /*1820*/  FMUL.FTZ R25, R25, R6.reuse ;  /* 0x0000000619197220 */ /* 0x080fe20000410000 */
        /* <DEDUP_REMOVED lines=61> */
[----:B------:R-:W-:Y:S01]  /*1c00*/  FMUL.FTZ R149, R149, R6 ;  /* 0x0000000695957220 */ /* 0x000fe20000410000 */
[-C--:B-1----:R-:W-:Y:S01]  /*1c10*/  FMUL.FTZ R26, R26, R7.reuse ;  /* 0x000000071a1a7220 */ /* 0x082fe20000410000 */
        /* <DEDUP_REMOVED lines=63> */
[----:B------:R-:W-:Y:S06]  /*2010*/  @!P0 BRA `(.L_x_17) ;  /* 0x0000000000048947 */ /* 0x000fec0003800000 */
[----:B------:R-:W-:Y:S01]  /*2020*/  BPT.TRAP 0x1 ;  /* 0x000000040000795c */ /* 0x000fe20000300000 */
.L_x_17:
[----:B------:R-:W-:Y:S01]  /*2030*/  ULEA UR7, UR4, UR5, 0x3 ;  /* 0x0000000504077291 */ /* 0x000fe2000f8e183f */
[----:B------:R-:W-:-:S08]  /*2040*/  SHF.L.U32 R5, R8, 0x1f, RZ ;  /* 0x0000001f08057819 */ /* 0x000fd000000006ff */
[----:B------:R0:W1:Y:S01]  /*2050*/  SYNCS.PHASECHK.TRANS64.TRYWAIT P1, [UR7+0x28c50], R5 ;  /* 0x028c5005ff0075a7 */ /* 0x0000620008020147 */
[----:B------:R-:W-:Y:S05]  /*2060*/  @!P0 BRA `(.L_x_18) ;  /* 0x0000000000048947 */ /* 0x000fea0003800000 */
[----:B------:R-:W-:Y:S01]  /*2070*/  BPT.TRAP 0x1 ;  /* 0x000000040000795c */ /* 0x000fe20000300000 */
.L_x_18:
[----:B-1----:R-:W-:Y:S05]  /*2080*/  @P1 BRA `(.L_x_19) ;  /* 0x0000000000081947 */ /* 0x002fea0003800000 */
[----:B------:R-:W1:Y:S02]  /*2090*/  SYNCS.PHASECHK.TRANS64.TRYWAIT P1, [UR7+0x28c50], R5 ;  /* 0x028c5005ff0075a7 */ /* 0x000e640008020147 */
[----:B-1----:R-:W-:Y:S05]  /*20a0*/  @!P1 BRA `(.L_x_20) ;  /* 0x000000c000909947 */ /* 0x002fea0003800000 */
.L_x_19:
[----:B------:R-:W-:Y:S01]  /*20b0*/  ULEA UR10, UR4, UR6, 0xc ;  /* 0x00000006040a7291 */ /* 0x000fe2000f8e603f */
[----:B------:R-:W-:Y:S01]  /*20c0*/  WARPGROUP.ARRIVE ;  /* 0x00000000000079c5 */ /* 0x000fe20000000000 */
[----:B------:R-:W-:Y:S01]  /*20d0*/  UMOV UR11, 0x40000040 ;  /* 0x40000040000b7882 */ /* 0x000fe20000000000 */
[----:B------:R-:W-:Y:S01]  /*20e0*/  UMOV UR15, 0x40000040 ;  /* 0x40000040000f7882 */ /* 0x000fe20000000000 */
[----:B------:R-:W-:Y:S01]  /*20f0*/  UIADD3 UR14, UR10, 0x80, URZ ;  /* 0x000000800a0e7890 */ /* 0x000fe2000fffe03f */
[----:B01----:R-:W-:Y:S01]  /*2100*/  IMAD.U32 R5, RZ, RZ, UR7 ;  /* 0x00000007ff057e24 */ /* 0x003fe2000f8e00ff */
[----:B------:R-:W-:Y:S01]  /*2110*/  UIADD3 UR18, UR10, 0x100, URZ ;  /* 0x000001000a127890 */ /* 0x000fe2000fffe03f */
[----:B------:R-:W-:Y:S02]  /*2120*/  UMOV UR19, 0x40000040 ;  /* 0x4000004000137882 */ /* 0x000fe40000000000 */
[----:B------:R-:W-:Y:S01]  /*2130*/  HGMMA.64x256x16.F32.BF16 R24, gdesc[UR8].tnspB, R24, gsb0 ;  /* 0x43e00000081879f0 */ /* 0x000fe20008001818 */
[----:B------:R-:W-:Y:S01]  /*2140*/  UIADD3 UR22, UR10, 0x180, URZ ;  /* 0x000001800a167890 */ /* 0x000fe2000fffe03f */
[----:B------:R-:W-:Y:S01]  /*2150*/  @!P2 VIADD R5, R5, 0x28c60 ;  /* 0x00028c600505a836 */ /* 0x000fe20000000000 */
[----:B------:R-:W-:-:S04]  /*2160*/  UMOV UR23, 0x40000040 ;  /* 0x4000004000177882 */ /* 0x000fc80000000000 */
[----:B------:R-:W-:Y:S01]  /*2170*/  @!P2 PRMT R5, RZ, 0x654, R5 ;  /* 0x00000654ff05a816 */ /* 0x000fe20000000005 */
[----:B------:R-:W-:Y:S02]  /*2180*/  WARPGROUP.DEPBAR.LE gsb0, 0x0 ;  /* 0x00008000000079c5 */ /* 0x000fe40000010000 */
[----:B------:R-:W-:-:S15]  /*2190*/  WARPGROUP.ARRIVE ;  /* 0x00000000000079c5 */ /* 0x000fde0000000000 */
[----:B------:R-:W-:-:S03]  /*21a0*/  NOP ;  /* 0x0000000000007918 */ /* 0x000fc60000000000 */
        /* <DEDUP_REMOVED lines=12> */
[----:B------:R-:W-:Y:S05]  /*2270*/  @P3 BRA `(.L_x_21) ;  /* 0xfffffff400303947 */ /* 0x000fea000383ffff */
[----:B------:R-:W-:-:S12]  /*2280*/  USHF.L.U32 UR4, UR4, 0x6, URZ ;  /* 0x0000000604047899 */ /* 0x000fd8000800063f */
.L_x_16:
[----:B------:R-:W-:Y:S01]  /*2290*/  BAR.SYNC.DEFER_BLOCKING 0xe, 0x100 ;  /* 0x0384000000007b1d */ /* 0x000fe20000010000 */
[----:B------:R-:W-:Y:S01]  /*22a0*/  VIADD R4, R4, UR4 ;  /* 0x0000000404047c36 */ /* 0x000fe20008000000 */
[----:B------:R-:W-:Y:S02]  /*22b0*/  PLOP3.LUT P0, PT, PT, PT, PT, 0x8, 0x0 ;  /* 0x000000000000781c */ /* 0x000fe40003f0e170 */
[----:B------:R-:W-:Y:S02]  /*22c0*/  CS2R R6, SRZ ;  /* 0x0000000000067805 */ /* 0x000fe4000001ff00 */
[----:B------:R-:W-:-:S05]  /*22d0*/  LEA R4, R4, UR5, 0x2 ;  /* 0x0000000504047c11 */ /* 0x000fca000f8e10ff */
[----:B------:R-:W2:Y:S04]  /*22e0*/  LDS R3, [R4+0x28800] ;  /* 0x0288000004037984 */ /* 0x000ea80000000800 */
[----:B------:R-:W3:Y:S01]  /*22f0*/  LDS R0, [R4+0x28820] ;  /* 0x0288200004007984 */ /* 0x000ee20000000800 */
[-C--:B--2---:R-:W-:Y:S01]  /*2300*/  FMUL.FTZ R24, R24, R3.reuse ;  /* 0x0000000318187220 */ /* 0x084fe20000410000 */
        /* <DEDUP_REMOVED lines=63> */
[-C--:B---3--:R-:W-:Y:S01]  /*2700*/  FMUL.FTZ R26, R26, R0.reuse ;  /* 0x000000001a1a7220 */ /* 0x088fe20000410000 */
        /* <DEDUP_REMOVED lines=63> */
[----:B------:R-:W-:Y:S06]  /*2b00*/  BAR.ARV 0xf, 0x100 ;  /* 0x03c4000000007b1d */ /* 0x000fec0000002000 */
[----:B------:R-:W-:Y:S05]  /*2b10*/  BRA `(.L_x_13) ;  /* 0x00000048008c7947 */ /* 0x000fea0003800000 */
.L_x_11:
[----:B------:R-:W-:Y:S02]  /*2b20*/  ISETP.GE.AND P0, PT, R22, 0x1, PT ;  /* 0x000000011600780c */ /* 0x000fe40003f06270 */
[----:B------:R-:W-:-:S11]  /*2b30*/  MOV R17, RZ ;  /* 0x000000ff00117202 */ /* 0x000fd60000000f00 */
[----:B------:R-:W-:Y:S05]  /*2b40*/  @!P0 BRA `(.L_x_22) ;  /* 0x0000000000688947 */ /* 0x000fea0003800000 */
[-C--:B0-----:R-:W-:Y:S02]  /*2b50*/  IABS R3, R7.reuse ;  /* 0x0000000700037213 */ /* 0x081fe40000000000 */
[----:B------:R-:W-:Y:S02]  /*2b60*/  IADD3 R6, R0, -0x1, R7 ;  /* 0xffffffff00067810 */ /* 0x000fe40007ffe007 */
[----:B------:R-:W0:Y:S01]  /*2b70*/  I2F.RP R8, R3 ;  /* 0x0000000300087306 */ /* 0x000e220000209400 */
[----:B------:R-:W-:-:S05]  /*2b80*/  IABS R11, R7 ;  /* 0x00000007000b7213 */ /* 0x000fca0000000000 */
[----:B------:R-:W-:Y:S02]  /*2b90*/  IMAD.MOV R11, RZ, RZ, -R11 ;  /* 0x000000ffff0b7224 */ /* 0x000fe400078e0a0b */
[----:B0-----:R-:W0:Y:S02]  /*2ba0*/  MUFU.RCP R8, R8 ;  /* 0x0000000800087308 */ /* 0x001e240000001000 */
[----:B0-----:R-:W-:Y:S01]  /*2bb0*/  VIADD R4, R8, 0xffffffe ;  /* 0x0ffffffe08047836 */ /* 0x001fe20000000000 */
[----:B------:R-:W-:Y:S02]  /*2bc0*/  IABS R8, R6 ;  /* 0x0000000600087213 */ /* 0x000fe40000000000 */
[----:B------:R-:W-:-:S03]  /*2bd0*/  LOP3.LUT R6, R6, R7, RZ, 0x3c, !PT ;  /* 0x0000000706067212 */ /* 0x000fc600078e3cff */
[----:B------:R0:W1:Y:S01]  /*2be0*/  F2I.FTZ.U32.TRUNC.NTZ R5, R4 ;  /* 0x0000000400057305 */ /* 0x000062000021f000 */
[----:B------:R-:W-:Y:S01]  /*2bf0*/  ISETP.GE.AND P2, PT, R6, RZ, PT ;  /* 0x000000ff0600720c */ /* 0x000fe20003f46270 */
[----:B0-----:R-:W-:Y:S02]  /*2c00*/  IMAD.MOV.U32 R4, RZ, RZ, RZ ;  /* 0x000000ffff047224 */ /* 0x001fe400078e00ff */
[----:B-1----:R-:W-:-:S04]  /*2c10*/  IMAD.MOV R10, RZ, RZ, -R5 ;  /* 0x000000ffff0a7224 */ /* 0x002fc800078e0a05 */
[----:B------:R-:W-:-:S04]  /*2c20*/  IMAD R9, R10, R3, RZ ;  /* 0x000000030a097224 */ /* 0x000fc800078e02ff */
[----:B------:R-:W-:-:S04]  /*2c30*/  IMAD.HI.U32 R9, R5, R9, R4 ;  /* 0x0000000905097227 */ /* 0x000fc800078e0004 */
[----:B------:R-:W-:Y:S02]  /*2c40*/  IMAD.MOV.U32 R4, RZ, RZ, R11 ;  /* 0x000000ffff047224 */ /* 0x000fe400078e000b */
        /* <DEDUP_REMOVED lines=8> */
[----:B------:R-:W-:Y:S01]  /*2cd0*/  @!P2 IMAD.MOV R17, RZ, RZ, -R17 ;  /* 0x000000ffff11a224 */ /* 0x000fe200078e0a11 */
[----:B------:R-:W-:-:S07]  /*2ce0*/  @!P0 LOP3.LUT R17, RZ, R7, RZ, 0x33, !PT ;  /* 0x00000007ff118212 */ /* 0x000fce00078e33ff */
.L_x_22:
        /* <DEDUP_REMOVED lines=70> */
[----:B------:R-:W-:Y:S01]  /*3150*/  SHF.R.S32.HI R19, RZ, 0x1f, R18 ;  /* 0x0000001fff137819 */ /* 0x000fe20000011412 */
[----:B------:R-:W0:Y:S01]  /*3160*/  S2UR UR6, SR_CgaCtaId ;  /* 0x00000000000679c3 */ /* 0x000e220000008800 */
[----:B------:R-:W-:Y:S02]  /*3170*/  UMOV UR36, 0x400 ;  /* 0x0000040000247882 */ /* 0x000fe40000000000 */
[----:B------:R-:W-:-:S04]  /*3180*/  LEA.HI R23, R19, R18, RZ, 0x7 ;  /* 0x0000001213177211 */ /* 0x000fc800078f38ff */
[----:B------:R-:W-:-:S05]  /*3190*/  SHF.R.S32.HI R24, RZ, 0x7, R23 ;  /* 0x00000007ff187819 */ /* 0x000fca0000011417 */
[----:B------:R-:W1:Y:S01]  /*31a0*/  SHFL.IDX PT, R0, R24, RZ, 0x1f ;  /* 0x00001fff18007589 */ /* 0x000e6200000e0000 */
[----:B0-----:R-:W-:Y:S01]  /*31b0*/  ULEA UR36, UR6, UR36, 0x18 ;  /* 0x0000002406247291 */ /* 0x001fe2000f8ec03f */
[----:B-1----:R-:W-:-:S13]  /*31c0*/  R2UR UR4, R0 ;  /* 0x00000000000472ca */ /* 0x002fda00000e0000 */
[----:B------:R-:W-:-:S04]  /*31d0*/  ULEA.HI UR5, UR4, UR4, URZ, 0x1 ;  /* 0x0000000404057291 */ /* 0x000fc8000f8f083f */
[----:B------:R-:W-:-:S04]  /*31e0*/  ULOP3.LUT UR5, UR5, 0x1fffe, URZ, 0xc0, !UPT ;  /* 0x0001fffe05057892 */ /* 0x000fc8000f8ec03f */
[----:B------:R-:W-:Y:S02]  /*31f0*/  UIADD3 UR5, UR4, -UR5, URZ ;  /* 0x8000000504057290 */ /* 0x000fe4000fffe03f */
[----:B------:R-:W-:Y:S02]  /*3200*/  UIADD3 UR4, UR36, 0x26800, URZ ;  /* 0x0002680024047890 */ /* 0x000fe4000fffe03f */
[----:B------:R-:W-:Y:S02]  /*3210*/  ULEA UR5, UR5, UR36, 0xf ;  /* 0x0000002405057291 */ /* 0x000fe4000f8e783f */
[----:B------:R-:W-:Y:S02]  /*3220*/  ULOP3.LUT UP0, URZ, UR4, 0x3ff, URZ, 0xc0, !UPT ;  /* 0x000003ff043f7892 */ /* 0x000fe4000f80c03f */
[----:B------:R-:W-:-:S04]  /*3230*/  UIADD3 UR5, UR5, 0x400, URZ ;  /* 0x0000040005057890 */ /* 0x000fc8000fffe03f */
[----:B------:R-:W-:Y:S01]  /*3240*/  PLOP3.LUT P0, PT, PT, PT, UP0, 0x80, 0x0 ;  /* 0x000000000000781c */ /* 0x000fe20003f0f008 */
[----:B------:R-:W-:-:S04]  /*3250*/  USHF.R.U32.HI UR5, URZ, 0x4, UR5 ;  /* 0x000000043f057899 */ /* 0x000fc80008011605 */
[----:B------:R-:W-:-:S08]  /*3260*/  ULOP3.LUT UR37, UR5, 0x3fff, URZ, 0xc0, !UPT ;  /* 0x00003fff05257892 */ /* 0x000fd0000f8ec03f */
[----:B------:R-:W-:Y:S05]  /*3270*/  @!P0 BRA `(.L_x_23) ;  /* 0x0000000000408947 */ /* 0x000fea0003800000 */
[----:B------:R-:W-:Y:S01]  /*3280*/  MOV R0, 0x0 ;  /* 0x0000000000007802 */ /* 0x000fe20000000f00 */
[----:B------:R-:W-:Y:S01]  /*3290*/  ULDC.64 UR4, c[0x4][0x90] ;  /* 0x0100240000047ab9 */ /* 0x000fe20000000a00 */
[----:B------:R-:W-:Y:S01]  /*32a0*/  ULDC.64 UR6, c[0x4][0x20] ;  /* 0x0100080000067ab9 */ /* 0x000fe20000000a00 */
[----:B------:R-:W-:Y:S01]  /*32b0*/  IMAD.U32 R4, RZ, RZ, UR4 ;  /* 0x00000004ff047e24 */ /* 0x000fe2000f8e00ff */
[----:B------:R0:W1:Y:S01]  /*32c0*/  LDC.64 R14, c[0x4][R0] ;  /* 0x01000000000e7b82 */ /* 0x0000620000000a00 */
[----:B------:R-:W-:Y:S01]  /*32d0*/  IMAD.U32 R5, RZ, RZ, UR5 ;  /* 0x00000005ff057e24 */ /* 0x000fe2000f8e00ff */
[----:B------:R-:W-:Y:S01]  /*32e0*/  ULDC.64 UR4, c[0x4][0x98] ;  /* 0x0100260000047ab9 */ /* 0x000fe20000000a00 */
[----:B------:R-:W-:Y:S01]  /*32f0*/  IMAD.U32 R10, RZ, RZ, UR6 ;  /* 0x00000006ff0a7e24 */ /* 0x000fe2000f8e00ff */
[----:B------:R-:W-:Y:S01]  /*3300*/  MOV R6, UR4 ;  /* 0x0000000400067c02 */ /* 0x000fe20008000f00 */
[----:B------:R-:W-:Y:S01]  /*3310*/  IMAD.U32 R7, RZ, RZ, UR5 ;  /* 0x00000005ff077e24 */ /* 0x000fe2000f8e00ff */
[----:B------:R-:W-:Y:S01]  /*3320*/  MOV R13, RZ ;  /* 0x000000ff000d7202 */ /* 0x000fe20000000f00 */
[----:B------:R-:W-:-:S02]  /*3330*/  IMAD.U32 R11, RZ, RZ, UR7 ;  /* 0x00000007ff0b7e24 */ /* 0x000fc4000f8e00ff */
[----:B------:R-:W-:Y:S02]  /*3340*/  IMAD.MOV.U32 R8, RZ, RZ, 0x70 ;  /* 0x00000070ff087424 */ /* 0x000fe400078e00ff */
[----:B0-----:R-:W-:-:S07]  /*3350*/  IMAD.MOV.U32 R12, RZ, RZ, 0x1 ;  /* 0x00000001ff0c7424 */ /* 0x001fce00078e00ff */
[----:B------:R-:W-:-:S07]  /*3360*/  LEPC R20, `(.L_x_23) ;  /* 0x000000001014794e */ /* 0x000fce0000000000 */
[----:B-1----:R-:W-:Y:S05]  /*3370*/  CALL.ABS.NOINC R14 ;  /* 0x000000000e007343 */ /* 0x002fea0003c00000 */
.L_x_23:
[----:B------:R-:W2:Y:S01]  /*3380*/  LDL.LU R20, [R1+0x14] ;  /* 0x0000140001147983 */ /* 0x000ea20000300800 */
[----:B------:R-:W-:Y:S02]  /*3390*/  SHF.L.U32 R13, RZ, 0x1f, RZ ;  /* 0x0000001fff0d7819 */ /* 0x000fe400000006ff */
[----:B------:R-:W-:Y:S02]  /*33a0*/  LOP3.LUT R23, R23, 0xffffff80, RZ, 0xc0, !PT ;  /* 0xffffff8017177812 */ /* 0x000fe400078ec0ff */
[----:B------:R-:W0:Y:S01]  /*33b0*/  SYNCS.PHASECHK.TRANS64.TRYWAIT P1, [UR36+0x28c00], R13 ;  /* 0x028c000dff0075a7 */ /* 0x000e220008020164 */
[----:B------:R-:W-:Y:S02]  /*33c0*/  LEA.HI R3, R24, R24, RZ, 0x1 ;  /* 0x0000001818037211 */ /* 0x000fe400078f08ff */
[----:B------:R-:W-:Y:S02]  /*33d0*/  IMAD.IADD R23, R18, 0x1, -R23 ;  /* 0x0000000112177824 */ /* 0x000fe400078e0a17 */
[----:B------:R-:W-:-:S03]  /*33e0*/  LOP3.LUT R3, R3, 0xfffffe, RZ, 0xc0, !PT ;  /* 0x00fffffe03037812 */ /* 0x000fc600078ec0ff */
[----:B------:R-:W-:Y:S02]  /*33f0*/  SHF.R.S32.HI R4, RZ, 0x1f, R23 ;  /* 0x0000001fff047819 */ /* 0x000fe40000011417 */
[----:B------:R-:W-:Y:S02]  /*3400*/  IMAD.IADD R3, R24, 0x1, -R3 ;  /* 0x0000000118037824 */ /* 0x000fe400078e0a03 */
[CC--:B------:R-:W-:Y:S02]  /*3410*/  LEA.HI R0, R4.reuse, R23.reuse, RZ, 0x2 ;  /* 0x0000001704007211 */ /* 0x0c0fe400078f10ff */
[----:B------:R-:W-:Y:S02]  /*3420*/  LEA.HI R4, R4, R23, RZ, 0x5 ;  /* 0x0000001704047211 */ /* 0x000fe400078f28ff */
[--C-:B------:R-:W-:Y:S02]  /*3430*/  SHF.R.S32.HI R5, RZ, 0x2, R0.reuse ;  /* 0x00000002ff057819 */ /* 0x100fe40000011400 */
[----:B------:R-:W-:-:S02]  /*3440*/  SHF.R.S32.HI R6, RZ, 0x1f, R0 ;  /* 0x0000001fff067819 */ /* 0x000fc40000011400 */
[----:B------:R-:W-:Y:S02]  /*3450*/  LOP3.LUT R0, R0, 0x7ffffffc, RZ, 0xc0, !PT ;  /* 0x7ffffffc00007812 */ /* 0x000fe400078ec0ff */
[----:B------:R-:W-:Y:S02]  /*3460*/  LEA.HI R6, R6, R5, RZ, 0x3 ;  /* 0x0000000506067211 */ /* 0x000fe400078f18ff */
[----:B------:R-:W-:Y:S01]  /*3470*/  SHF.R.S32.HI R4, RZ, 0x5, R4 ;  /* 0x00000005ff047819 */ /* 0x000fe20000011404 */
[----:B------:R-:W-:Y:S01]  /*3480*/  IMAD.IADD R0, R23, 0x1, -R0 ;  /* 0x0000000117007824 */ /* 0x000fe200078e0a00 */
[----:B------:R-:W-:-:S03]  /*3490*/  LOP3.LUT R6, R6, 0xfffffff8, RZ, 0xc0, !PT ;  /* 0xfffffff806067812 */ /* 0x000fc600078ec0ff */
[----:B------:R-:W-:Y:S02]  /*34a0*/  IMAD.SHL.U32 R0, R0, 0x2, RZ ;  /* 0x0000000200007824 */ /* 0x000fe400078e00ff */
[----:B------:R-:W-:Y:S01]  /*34b0*/  IMAD.IADD R5, R5, 0x1, -R6 ;  /* 0x0000000105057824 */ /* 0x000fe200078e0a06 */
[----:B--2---:R-:W-:-:S04]  /*34c0*/  LOP3.LUT R7, R20, 0x1, RZ, 0xfc, !PT ;  /* 0x0000000114077812 */ /* 0x004fc800078efcff */
[----:B------:R-:W-:Y:S01]  /*34d0*/  ISETP.NE.AND P0, PT, R7, 0x3, PT ;  /* 0x000000030700780c */ /* 0x000fe20003f05270 */
[----:B0-----:R-:W-:-:S12]  /*34e0*/  @!P1 BRA `(.L_x_24) ;  /* 0x000000ac00989947 */ /* 0x001fd80003800000 */
.L_x_148:
[----:B0-----:R-:W-:Y:S01]  /*34f0*/  LEA R6, R4, R5, 0x4 ;  /* 0x0000000504067211 */ /* 0x001fe200078e20ff */
[----:B------:R-:W-:Y:S01]  /*3500*/  IMAD R4, R3, 0x100, R0 ;  /* 0x0000010003047824 */ /* 0x000fe200078e0200 */
[----:B------:R-:W-:Y:S06]  /*3510*/  @!P0 BRA `(.L_x_25) ;  /* 0x0000000000048947 */ /* 0x000fec0003800000 */
[----:B------:R-:W-:Y:S01]  /*3520*/  BPT.TRAP 0x1 ;  /* 0x000000040000795c */ /* 0x000fe20000300000 */
.L_x_25:
[----:B------:R0:W1:Y:S01]  /*3530*/  SYNCS.PHASECHK.TRANS64.TRYWAIT P2, [UR36+0x28c30], R13 ;  /* 0x028c300dff0075a7 */ /* 0x0000620008040164 */
[----:B------:R-:W-:Y:S05]  /*3540*/  @!P0 BRA `(.L_x_26) ;  /* 0x0000000000048947 */ /* 0x000fea0003800000 */
[----:B------:R-:W-:Y:S01]  /*3550*/  BPT.TRAP 0x1 ;  /* 0x000000040000795c */ /* 0x000fe20000300000 */
.L_x_26:
[----:B------:R-:W2:Y:S02]  /*3560*/  S2R R3, SR_TID.X ;  /* 0x0000000000037919 */ /* 0x000ea40000002100 */
[----:B--2---:R-:W-:-:S04]  /*3570*/  LOP3.LUT R3, R3, 0x7f, RZ, 0xc0, !PT ;  /* 0x0000007f03037812 */ /* 0x004fc800078ec0ff */
[----:B------:R-:W-:Y:S01]  /*3580*/  ISETP.NE.AND P1, PT, R3, RZ, PT ;  /* 0x000000ff0300720c */ /* 0x000fe20003f25270 */
[----:B-1----:R-:W-:-:S12]  /*3590*/  @P2 BRA `(.L_x_27) ;  /* 0x0000000000082947 */ /* 0x002fd80003800000 */
[----:B------:R-:W1:Y:S02]  /*35a0*/  SYNCS.PHASECHK.TRANS64.TRYWAIT P2, [UR36+0x28c30], R13 ;  /* 0x028c300dff0075a7 */ /* 0x000e640008040164 */
[----:B-1----:R-:W-:Y:S05]  /*35b0*/  @!P2 BRA `(.L_x_28) ;  /* 0x000000ac007ca947 */ /* 0x002fea0003800000 */
.L_x_27:
[----:B------:R-:W-:Y:S05]  /*35c0*/  WARPSYNC.ALL ;  /* 0x0000000000007948 */ /* 0x000fea0003800000 */
[----:B------:R-:W-:Y:S01]  /*35d0*/  UIADD3 UR4, UR36, 0x20400, URZ ;  /* 0x0002040024047890 */ /* 0x000fe2000fffe03f */
[----:B------:R-:W-:Y:S01]  /*35e0*/  WARPGROUP.ARRIVE ;  /* 0x00000000000079c5 */ /* 0x000fe20000000000 */
[----:B------:R-:W-:Y:S01]  /*35f0*/  UIADD3 UR5, UR36, 0x22400, URZ ;  /* 0x0002240024057890 */ /* 0x000fe2000fffe03f */
[----:B------:R-:W-:Y:S01]  /*3600*/  IMAD R3, R17, -0x40, R22 ;  /* 0xffffffc011037824 */ /* 0x000fe200078e0216 */
[----:B------:R-:W-:Y:S02]  /*3610*/  USHF.R.U32.HI UR4, URZ, 0x4, UR4 ;  /* 0x000000043f047899 */ /* 0x000fe40008011604 */
[----:B------:R-:W-:-:S02]  /*3620*/  USHF.R.U32.HI UR5, URZ, 0x4, UR5 ;  /* 0x000000043f057899 */ /* 0x000fc40008011605 */
[----:B------:R-:W-:Y:S01]  /*3630*/  ULOP3.LUT UR4, UR4, 0x3fff, URZ, 0xc0, !UPT ;  /* 0x00003fff04047892 */ /* 0x000fe2000f8ec03f */
[----:B------:R-:W-:Y:S01]  /*3640*/  IADD3 R3, -R0, 0x40, R3 ;  /* 0x0000004000037810 */ /* 0x000fe20007ffe103 */
[----:B------:R-:W-:Y:S02]  /*3650*/  ULOP3.LUT UR5, UR5, 0x3fff, URZ, 0xc0, !UPT ;  /* 0x00003fff05057892 */ /* 0x000fe4000f8ec03f */
[----:B------:R-:W-:Y:S01]  /*3660*/  ULOP3.LUT UR8, UR4, 0x10000, URZ, 0xfc, !UPT ;  /* 0x0001000004087892 */ /* 0x000fe2000f8efc3f */
[C---:B------:R-:W-:Y:S01]  /*3670*/  ISETP.GT.AND P3, PT, R3.reuse, RZ, PT ;  /* 0x000000ff0300720c */ /* 0x040fe20003f64270 */
[----:B------:R-:W-:Y:S01]  /*3680*/  ULOP3.LUT UR6, UR5, 0x10000, URZ, 0xfc, !UPT ;  /* 0x0001000005067892 */ /* 0x000fe2000f8efc3f */
[C---:B------:R-:W-:Y:S01]  /*3690*/  ISETP.GT.AND P6, PT, R3.reuse, 0x1, PT ;  /* 0x000000010300780c */ /* 0x040fe20003fc4270 */
[----:B------:R-:W-:Y:S01]  /*36a0*/  UMOV UR9, 0x40000040 ;  /* 0x4000004000097882 */ /* 0x000fe20000000000 */
[----:B------:R-:W-:Y:S01]  /*36b0*/  UMOV UR7, 0x40000040 ;  /* 0x4000004000077882 */ /* 0x000fe20000000000 */
[----:B------:R-:W-:Y:S01]  /*36c0*/  UMOV UR5, UR9 ;  /* 0x0000000900057c82 */ /* 0x000fe20008000000 */
[----:B------:R-:W-:Y:S01]  /*36d0*/  UMOV UR4, UR8 ;  /* 0x0000000800047c82 */ /* 0x000fe20008000000 */
[----:B------:R-:W-:Y:S01]  /*36e0*/  UIADD3 UR12, UR8, 0x2, URZ ;  /* 0x00000002080c7890 */ /* 0x000fe2000fffe03f */
[----:B------:R-:W-:Y:S01]  /*36f0*/  ISETP.GT.AND P5, PT, R3, 0x8, PT ;  /* 0x000000080300780c */ /* 0x000fe20003fa4270 */
[----:B------:R-:W-:-:S02]  /*3700*/  UIADD3 UR14, UR6, 0x2, URZ ;  /* 0x00000002060e7890 */ /* 0x000fc4000fffe03f */
[----:B------:R-:W-:Y:S01]  /*3710*/  HGMMA.64x64x16.F32.BF16 R24, gdesc[UR4], RZ, !UPT, gsb0 ;  /* 0x00e00000041879f0 */ /* 0x000fe2000c0018ff */
[----:B------:R-:W-:Y:S01]  /*3720*/  UMOV UR13, 0x40000040 ;  /* 0x40000040000d7882 */ /* 0x000fe20000000000 */
[----:B------:R-:W-:Y:S01]  /*3730*/  UMOV UR15, 0x40000040 ;  /* 0x40000040000f7882 */ /* 0x000fe20000000000 */
[----:B------:R-:W-:Y:S01]  /*3740*/  UIADD3 UR16, UR8, 0x4, URZ ;  /* 0x0000000408107890 */ /* 0x000fe2000fffe03f */
[C---:B------:R-:W-:Y:S01]  /*3750*/  ISETP.GT.AND P4, PT, R3.reuse, 0x9, PT ;  /* 0x000000090300780c */ /* 0x040fe20003f84270 */
[----:B------:R-:W-:Y:S01]  /*3760*/  UIADD3 UR18, UR6, 0x4, URZ ;  /* 0x0000000406127890 */ /* 0x000fe2000fffe03f */
[----:B------:R-:W-:Y:S01]  /*3770*/  ISETP.GT.AND P2, PT, R3, 0x10, PT ;  /* 0x000000100300780c */ /* 0x000fe20003f44270 */
[----:B------:R-:W-:Y:S01]  /*3780*/  UMOV UR17, 0x40000040 ;  /* 0x4000004000117882 */ /* 0x000fe20000000000 */
[----:B------:R-:W-:Y:S01]  /*3790*/  UMOV UR19, 0x40000040 ;  /* 0x4000004000137882 */ /* 0x000fe20000000000 */
[----:B------:R-:W-:Y:S02]  /*37a0*/  UIADD3 UR20, UR8, 0x6, URZ ;  /* 0x0000000608147890 */ /* 0x000fe4000fffe03f */
[----:B------:R-:W-:Y:S01]  /*37b0*/  UIADD3 UR22, UR6, 0x6, URZ ;  /* 0x0000000606167890 */ /* 0x000fe2000fffe03f */
[----:B------:R-:W-:Y:S01]  /*37c0*/  UMOV UR21, 0x40000040 ;  /* 0x4000004000157882 */ /* 0x000fe20000000000 */
[----:B------:R-:W-:Y:S01]  /*37d0*/  UMOV UR23, 0x40000040 ;  /* 0x4000004000177882 */ /* 0x000fe20000000000 */
[----:B------:R-:W-:Y:S01]  /*37e0*/  ULDC UR4, c[0x0][0x9d8] ;  /* 0x0002760000047ab9 */ /* 0x000fe20000000800 */
[----:B------:R-:W-:Y:S01]  /*37f0*/  ULDC UR5, c[0x0][0x988] ;  /* 0x0002620000057ab9 */ /* 0x000fe20000000800 */
[----:B------:R-:W-:-:S02]  /*3800*/  WARPGROUP.DEPBAR.LE gsb0, 0x0 ;  /* 0x00008000000079c5 */ /* 0x000fc40000010000 */
[----:B------:R-:W-:-:S06]  /*3810*/  WARPGROUP.ARRIVE ;  /* 0x00000000000079c5 */ /* 0x000fcc0000000000 */
[----:B------:R-:W-:Y:S03]  /*3820*/  HGMMA.64x64x16.F32.BF16 R24, gdesc[UR12], R24, gsb0 ;  /* 0x00e000000c1879f0 */ /* 0x000fe60008001818 */
[----:B------:R-:W-:Y:S02]  /*3830*/  WARPGROUP.DEPBAR.LE gsb0, 0x0 ;  /* 0x00008000000079c5 */ /* 0x000fe40000010000 */
[----:B------:R-:W-:-:S06]  /*3840*/  WARPGROUP.ARRIVE ;  /* 0x00000000000079c5 */ /* 0x000fcc0000000000 */
[----:B------:R-:W-:Y:S03]  /*3850*/  HGMMA.64x64x16.F32.BF16 R24, gdesc[UR16], R24, gsb0 ;  /* 0x00e00000101879f0 */ /* 0x000fe60008001818 */
[----:B------:R-:W-:Y:S02]  /*3860*/  WARPGROUP.DEPBAR.LE gsb0, 0x0 ;  /* 0x00008000000079c5 */ /* 0x000fe40000010000 */
[----:B------:R-:W-:-:S06]  /*3870*/  WARPGROUP.ARRIVE ;  /* 0x00000000000079c5 */ /* 0x000fcc0000000000 */
[----:B------:R-:W-:Y:S03]  /*3880*/  HGMMA.64x64x16.F32.BF16 R24, gdesc[UR20], R24, gsb0 ;  /* 0x00e00000141879f0 */ /* 0x000fe60008001818 */
[----:B------:R-:W-:Y:S02]  /*3890*/  WARPGROUP.DEPBAR.LE gsb0, 0x0 ;  /* 0x00008000000079c5 */ /* 0x000fe40000010000 */
[----:B------:R-:W-:Y:S01]  /*38a0*/  FMUL.FTZ R24, R24, UR4 ;  /* 0x0000000418187c20 */ /* 0x000fe20008410000 */
[----:B------:R-:W-:Y:S01]  /*38b0*/  FMUL.FTZ R25, R25, UR4 ;  /* 0x0000000419197c20 */ /* 0x000fe20008410000 */
[----:B------:R-:W-:Y:S01]  /*38c0*/  FMUL.FTZ R28, R28, UR4 ;  /* 0x000000041c1c7c20 */ /* 0x000fe20008410000 */
[----:B------:R-:W-:Y:S01]  /*38d0*/  FMUL.FTZ R29, R29, UR4 ;  /* 0x000000041d1d7c20 */ /* 0x000fe20008410000 */
[----:B------:R-:W-:Y:S01]  /*38e0*/  FMUL.FTZ R26, R26, UR4 ;  /* 0x000000041a1a7c20 */ /* 0x000fe20008410000 */
[----:B------:R-:W-:Y:S01]  /*38f0*/  FMUL.FTZ R32, R32, UR4 ;  /* 0x0000000420207c20 */ /* 0x000fe20008410000 */
[----:B------:R-:W2:Y:S01]  /*3900*/  MUFU.TANH R24, R24 ;  /* 0x0000001800187308 */ /* 0x000ea20000002400 */
[----:B------:R-:W-:Y:S01]  /*3910*/  FMUL.FTZ R27, R27, UR4 ;  /* 0x000000041b1b7c20 */ /* 0x000fe20008410000 */
[----:B------:R-:W-:Y:S01]  /*3920*/  FMUL.FTZ R33, R33, UR4 ;  /* 0x0000000421217c20 */ /* 0x000fe20008410000 */
[----:B------:R-:W-:Y:S01]  /*3930*/  FMUL.FTZ R30, R30, UR4 ;  /* 0x000000041e1e7c20 */ /* 0x000fe20008410000 */
[----:B------:R-:W-:Y:S01]  /*3940*/  FMUL.FTZ R36, R36, UR4 ;  /* 0x0000000424247c20 */ /* 0x000fe20008410000 */
[----:B------:R-:W-:Y:S01]  /*3950*/  FMUL.FTZ R31, R31, UR4 ;  /* 0x000000041f1f7c20 */ /* 0x000fe20008410000 */
[----:B------:R-:W-:Y:S01]  /*3960*/  FMUL.FTZ R37, R37, UR4 ;  /* 0x0000000425257c20 */ /* 0x000fe20008410000 */
[----:B------:R-:W-:Y:S01]  /*3970*/  FMUL.FTZ R35, R35, UR4 ;  /* 0x0000000423237c20 */ /* 0x000fe20008410000 */
[----:B------:R-:W3:Y:S01]  /*3980*/  MUFU.TANH R25, R25 ;  /* 0x0000001900197308 */ /* 0x000ee20000002400 */
[----:B------:R-:W-:Y:S01]  /*3990*/  FMUL.FTZ R40, R40, UR4 ;  /* 0x0000000428287c20 */ /* 0x000fe20008410000 */
[----:B------:R-:W-:Y:S01]  /*39a0*/  FMUL.FTZ R34, R34, UR4 ;  /* 0x0000000422227c20 */ /* 0x000fe20008410000 */
[----:B------:R-:W-:Y:S01]  /*39b0*/  FMUL.FTZ R41, R41, UR4 ;  /* 0x0000000429297c20 */ /* 0x000fe20008410000 */
[----:B------:R-:W-:Y:S01]  /*39c0*/  FMUL.FTZ R38, R38, UR4 ;  /* 0x0000000426267c20 */ /* 0x000fe20008410000 */
[----:B------:R-:W-:Y:S01]  /*39d0*/  FMUL.FTZ R44, R44, UR4 ;  /* 0x000000042c2c7c20 */ /* 0x000fe20008410000 */
[----:B------:R-:W-:Y:S01]  /*39e0*/  FMUL.FTZ R39, R39, UR4 ;  /* 0x0000000427277c20 */ /* 0x000fe20008410000 */
[----:B------:R-:W-:Y:S01]  /*39f0*/  FMUL.FTZ R45, R45, UR4 ;  /* 0x000000042d2d7c20 */ /* 0x000fe20008410000 */
[----:B------:R-:W4:Y:S01]  /*3a00*/  MUFU.TANH R28, R28 ;  /* 0x0000001c001c7308 */ /* 0x000f220000002400 */
[----:B--2---:R-:W-:Y:S01]  /*3a10*/  FSEL R24, R24, -INF , P3 ;  /* 0xff80000018187808 */ /* 0x004fe20001800000 */
[----:B------:R-:W-:Y:S01]  /*3a20*/  FMUL.FTZ R42, R42, UR4 ;  /* 0x000000042a2a7c20 */ /* 0x000fe20008410000 */
[----:B------:R-:W-:Y:S01]  /*3a30*/  FMUL.FTZ R48, R48, UR4 ;  /* 0x0000000430307c20 */ /* 0x000fe20008410000 */
[----:B------:R-:W-:Y:S01]  /*3a40*/  FMUL.FTZ R43, R43, UR4 ;  /* 0x000000042b2b7c20 */ /* 0x000fe20008410000 */
[----:B------:R-:W-:Y:S01]  /*3a50*/  FMUL.FTZ R49, R49, UR4 ;  /* 0x0000000431317c20 */ /* 0x000fe20008410000 */
[----:B------:R-:W-:Y:S01]  /*3a60*/  FMUL.FTZ R46, R46, UR4 ;  /* 0x000000042e2e7c20 */ /* 0x000fe20008410000 */
[----:B------:R-:W-:Y:S01]  /*3a70*/  FMUL.FTZ R52, R52, UR4 ;  /* 0x0000000434347c20 */ /* 0x000fe20008410000 */
[----:B------:R-:W2:Y:S01]  /*3a80*/  MUFU.TANH R29, R29 ;  /* 0x0000001d001d7308 */ /* 0x000ea20000002400 */
[----:B---3--:R-:W-:Y:S01]  /*3a90*/  FSEL R25, R25, -INF , P6 ;  /* 0xff80000019197808 */ /* 0x008fe20003000000 */
[----:B------:R-:W-:Y:S01]  /*3aa0*/  FMUL.FTZ R53, R53, UR4 ;  /* 0x0000000435357c20 */ /* 0x000fe20008410000 */
[----:B------:R-:W-:Y:S01]  /*3ab0*/  FMUL.FTZ R47, R47, UR4 ;  /* 0x000000042f2f7c20 */ /* 0x000fe20008410000 */
[----:B------:R-:W-:Y:S01]  /*3ac0*/  FMUL.FTZ R50, R50, UR4 ;  /* 0x0000000432327c20 */ /* 0x000fe20008410000 */
[----:B------:R-:W-:Y:S01]  /*3ad0*/  FMNMX.FTZ R5, R24, R25, !PT ;  /* 0x0000001918057209 */ /* 0x000fe20007810000 */
[----:B------:R-:W-:Y:S01]  /*3ae0*/  FMUL.FTZ R51, R51, UR4 ;  /* 0x0000000433337c20 */ /* 0x000fe20008410000 */
[----:B------:R-:W-:Y:S01]  /*3af0*/  FMUL.FTZ R54, R54, UR4 ;  /* 0x0000000436367c20 */ /* 0x000fe20008410000 */
[----:B------:R-:W3:Y:S01]  /*3b00*/  MUFU.TANH R26, R26 ;  /* 0x0000001a001a7308 */ /* 0x000ee20000002400 */
[----:B----4-:R-:W-:Y:S01]  /*3b10*/  FSEL R28, R28, -INF , P5 ;  /* 0xff8000001c1c7808 */ /* 0x010fe20002800000 */
[----:B------:R-:W-:-:S03]  /*3b20*/  FMUL.FTZ R55, R55, UR4 ;  /* 0x0000000437377c20 */ /* 0x000fc60008410000 */
[----:B------:R-:W-:-:S03]  /*3b30*/  FMNMX.FTZ R5, R28, R5, !PT ;  /* 0x000000051c057209 */ /* 0x000fc60007810000 */
[----:B------:R-:W4:Y:S01]  /*3b40*/  MUFU.TANH R32, R32 ;  /* 0x0000002000207308 */ /* 0x000f220000002400 */
[----:B--2---:R-:W-:-:S04]  /*3b50*/  FSEL R10, R29, -INF , P4 ;  /* 0xff8000001d0a7808 */ /* 0x004fc80002000000 */
[----:B------:R-:W-:-:S03]  /*3b60*/  FMNMX.FTZ R5, R10, R5, !PT ;  /* 0x000000050a057209 */ /* 0x000fc60007810000 */
[----:B------:R-:W2:Y:S01]  /*3b70*/  MUFU.TANH R27, R27 ;  /* 0x0000001b001b7308 */ /* 0x000ea20000002400 */
[----:B---3--:R-:W-:Y:S02]  /*3b80*/  FSEL R26, R26, -INF , P3 ;  /* 0xff8000001a1a7808 */ /* 0x008fe40001800000 */
[----:B------:R-:W-:-:S05]  /*3b90*/  ISETP.GT.AND P3, PT, R3, 0x11, PT ;  /* 0x000000110300780c */ /* 0x000fca0003f64270 */
[----:B------:R-:W3:Y:S01]  /*3ba0*/  MUFU.TANH R33, R33 ;  /* 0x0000002100217308 */ /* 0x000ee20000002400 */
[----:B----4-:R-:W-:-:S04]  /*3bb0*/  FSEL R32, R32, -INF , P2 ;  /* 0xff80000020207808 */ /* 0x010fc80001000000 */
[----:B------:R-:W-:-:S03]  /*3bc0*/  FMNMX.FTZ R5, R32, R5, !PT ;  /* 0x0000000520057209 */ /* 0x000fc60007810000 */
[----:B------:R-:W4:Y:S01]  /*3bd0*/  MUFU.TANH R30, R30 ;  /* 0x0000001e001e7308 */ /* 0x000f220000002400 */
[----:B--2---:R-:W-:Y:S02]  /*3be0*/  FSEL R27, R27, -INF , P6 ;  /* 0xff8000001b1b7808 */ /* 0x004fe40003000000 */
[----:B------:R-:W-:-:S05]  /*3bf0*/  ISETP.GT.AND P6, PT, R3, 0x18, PT ;  /* 0x000000180300780c */ /* 0x000fca0003fc4270 */
[----:B------:R-:W2:Y:S01]  /*3c00*/  MUFU.TANH R36, R36 ;  /* 0x0000002400247308 */ /* 0x000ea20000002400 */
[----:B---3--:R-:W-:-:S04]  /*3c10*/  FSEL R14, R33, -INF , P3 ;  /* 0xff800000210e7808 */ /* 0x008fc80001800000 */
[----:B------:R-:W-:-:S03]  /*3c20*/  FMNMX.FTZ R5, R14, R5, !PT ;  /* 0x000000050e057209 */ /* 0x000fc60007810000 */
[----:B------:R-:W1:Y:S01]  /*3c30*/  MUFU.TANH R31, R31 ;  /* 0x0000001f001f7308 */ /* 0x000e620000002400 */
[----:B----4-:R-:W-:Y:S02]  /*3c40*/  FSEL R30, R30, -INF , P5 ;  /* 0xff8000001e1e7808 */ /* 0x010fe40002800000 */
[----:B------:R-:W-:-:S05]  /*3c50*/  ISETP.GT.AND P5, PT, R3, 0x19, PT ;  /* 0x000000190300780c */ /* 0x000fca0003fa4270 */
[----:B------:R-:W3:Y:S01]  /*3c60*/  MUFU.TANH R37, R37 ;  /* 0x0000002500257308 */ /* 0x000ee20000002400 */
[----:B--2---:R-:W-:-:S04]  /*3c70*/  FSEL R36, R36, -INF , P6 ;  /* 0xff80000024247808 */ /* 0x004fc80003000000 */
[----:B------:R-:W-:-:S03]  /*3c80*/  FMNMX.FTZ R5, R36, R5, !PT ;  /* 0x0000000524057209 */ /* 0x000fc60007810000 */
[----:B------:R-:W2:Y:S01]  /*3c90*/  MUFU.TANH R35, R35 ;  /* 0x0000002300237308 */ /* 0x000ea20000002400 */
[----:B-1----:R-:W-:Y:S02]  /*3ca0*/  FSEL R8, R31, -INF , P4 ;  /* 0xff8000001f087808 */ /* 0x002fe40002000000 */
[----:B------:R-:W-:-:S05]  /*3cb0*/  ISETP.GT.AND P4, PT, R3, 0x20, PT ;  /* 0x000000200300780c */ /* 0x000fca0003f84270 */
[----:B------:R-:W1:Y:S01]  /*3cc0*/  MUFU.TANH R40, R40 ;  /* 0x0000002800287308 */ /* 0x000e620000002400 */
[----:B---3--:R-:W-:-:S04]  /*3cd0*/  FSEL R22, R37, -INF , P5 ;  /* 0xff80000025167808 */ /* 0x008fc80002800000 */
[----:B------:R-:W-:-:S03]  /*3ce0*/  FMNMX.FTZ R5, R22, R5, !PT ;  /* 0x0000000516057209 */ /* 0x000fc60007810000 */
[----:B------:R-:W3:Y:S01]  /*3cf0*/  MUFU.TANH R34, R34 ;  /* 0x0000002200227308 */ /* 0x000ee20000002400 */
[----:B--2---:R-:W-:Y:S02]  /*3d00*/  FSEL R12, R35, -INF , P3 ;  /* 0xff800000230c7808 */ /* 0x004fe40001800000 */
[----:B------:R-:W-:-:S05]  /*3d10*/  ISETP.GT.AND P3, PT, R3, 0x21, PT ;  /* 0x000000210300780c */ /* 0x000fca0003f64270 */
[----:B------:R-:W2:Y:S01]  /*3d20*/  MUFU.TANH R41, R41 ;  /* 0x0000002900297308 */ /* 0x000ea20000002400 */
[----:B-1----:R-:W-:-:S04]  /*3d30*/  FSEL R40, R40, -INF , P4 ;  /* 0xff80000028287808 */ /* 0x002fc80002000000 */
[----:B------:R-:W-:-:S03]  /*3d40*/  FMNMX.FTZ R5, R40, R5, !PT ;  /* 0x0000000528057209 */ /* 0x000fc60007810000 */
[----:B------:R-:W1:Y:S01]  /*3d50*/  MUFU.TANH R38, R38 ;  /* 0x0000002600267308 */ /* 0x000e620000002400 */
[----:B---3--:R-:W-:Y:S02]  /*3d60*/  FSEL R34, R34, -INF , P2 ;  /* 0xff80000022227808 */ /* 0x008fe40001000000 */
        /* <DEDUP_REMOVED lines=30> */
[----:B------:R-:W-:Y:S02]  /*3f50*/  ISETP.GT.AND P2, PT, R3, 0x39, PT ;  /* 0x000000390300780c */ /* 0x000fe40003f44270 */
[----:B------:R-:W-:-:S03]  /*3f60*/  FMNMX.FTZ R3, R26, R27, !PT ;  /* 0x0000001b1a037209 */ /* 0x000fc60007810000 */
[----:B------:R-:W2:Y:S01]  /*3f70*/  MUFU.TANH R47, R47 ;  /* 0x0000002f002f7308 */ /* 0x000ea20000002400 */
[----:B-1----:R-:W-:Y:S02]  /*3f80*/  FSEL R52, R52, -INF , P3 ;  /* 0xff80000034347808 */ /* 0x002fe40001800000 */
[----:B------:R-:W-:Y:S02]  /*3f90*/  FMNMX.FTZ R3, R30, R3, !PT ;  /* 0x000000031e037209 */ /* 0x000fe40007810000 */
[----:B------:R-:W-:Y:S02]  /*3fa0*/  FMNMX.FTZ R5, R52, R5, !PT ;  /* 0x0000000534057209 */ /* 0x000fe40007810000 */
[----:B------:R-:W-:Y:S01]  /*3fb0*/  FMNMX.FTZ R3, R8, R3, !PT ;  /* 0x0000000308037209 */ /* 0x000fe20007810000 */
[----:B------:R-:W1:Y:S01]  /*3fc0*/  MUFU.TANH R50, R50 ;  /* 0x0000003200327308 */ /* 0x000e620000002400 */
[----:B---3--:R-:W-:Y:S02]  /*3fd0*/  FSEL R68, R53, -INF , P2 ;  /* 0xff80000035447808 */ /* 0x008fe40001000000 */
[----:B------:R-:W-:-:S02]  /*3fe0*/  FMNMX.FTZ R3, R34, R3, !PT ;  /* 0x0000000322037209 */ /* 0x000fc40007810000 */
[----:B------:R-:W-:Y:S02]  /*3ff0*/  FMNMX.FTZ R5, R68, R5, !PT ;  /* 0x0000000544057209 */ /* 0x000fe40007810000 */
[----:B------:R-:W-:Y:S01]  /*4000*/  FMNMX.FTZ R3, R12, R3, !PT ;  /* 0x000000030c037209 */ /* 0x000fe20007810000 */
[----:B------:R-:W-:Y:S01]  /*4010*/  MUFU.TANH R51, R51 ;  /* 0x0000003300337308 */ /* 0x000fe20000002400 */
[----:B--2---:R-:W-:Y:S01]  /*4020*/  FSEL R48, R47, -INF , P6 ;  /* 0xff8000002f307808 */ /* 0x004fe20003000000 */
[----:B------:R-:W2:Y:S01]  /*4030*/  SHFL.BFLY PT, R0, R5, 0x2, 0x1f ;  /* 0x0c401f0005007f89 */ /* 0x000ea200000e0000 */
[----:B------:R-:W-:-:S04]  /*4040*/  FMNMX.FTZ R3, R38, R3, !PT ;  /* 0x0000000326037209 */ /* 0x000fc80007810000 */
[----:B------:R-:W-:Y:S01]  /*4050*/  FMNMX.FTZ R3, R20, R3, !PT ;  /* 0x0000000314037209 */ /* 0x000fe20007810000 */
[----:B------:R-:W3:Y:S01]  /*4060*/  MUFU.TANH R54, R54 ;  /* 0x0000003600367308 */ /* 0x000ee20000002400 */
[----:B-1----:R-:W-:Y:S02]  /*4070*/  FSEL R50, R50, -INF , P5 ;  /* 0xff80000032327808 */ /* 0x002fe40002800000 */
[----:B------:R-:W-:-:S04]  /*4080*/  FMNMX.FTZ R3, R42, R3, !PT ;  /* 0x000000032a037209 */ /* 0x000fc80007810000 */
[----:B------:R-:W-:Y:S01]  /*4090*/  FMNMX.FTZ R3, R44, R3, !PT ;  /* 0x000000032c037209 */ /* 0x000fe20007810000 */
[----:B------:R-:W1:Y:S03]  /*40a0*/  MUFU.TANH R55, R55 ;  /* 0x0000003700377308 */ /* 0x000e660000002400 */
[----:B------:R-:W-:-:S04]  /*40b0*/  FMNMX.FTZ R3, R46, R3, !PT ;  /* 0x000000032e037209 */ /* 0x000fc80007810000 */
[----:B------:R-:W-:Y:S02]  /*40c0*/  FMNMX.FTZ R3, R48, R3, !PT ;  /* 0x0000000330037209 */ /* 0x000fe40007810000 */
[----:B---3--:R-:W-:Y:S02]  /*40d0*/  FSEL R54, R54, -INF , P3 ;  /* 0xff80000036367808 */ /* 0x008fe40001800000 */
[----:B--2---:R-:W-:Y:S01]  /*40e0*/  FMNMX.FTZ R0, R5, R0, !PT ;  /* 0x0000000005007209 */ /* 0x004fe20007810000 */
[----:B------:R-:W-:Y:S01]  /*40f0*/  IMAD.U32 R5, RZ, RZ, UR5 ;  /* 0x00000005ff057e24 */ /* 0x000fe2000f8e00ff */
[----:B------:R-:W-:-:S03]  /*4100*/  FMNMX.FTZ R3, R50, R3, !PT ;  /* 0x0000000332037209 */ /* 0x000fc60007810000 */
[----:B------:R-:W2:Y:S01]  /*4110*/  SHFL.BFLY PT, R7, R0, 0x1, 0x1f ;  /* 0x0c201f0000077f89 */ /* 0x000ea200000e0000 */
[----:B-1----:R-:W-:Y:S02]  /*4120*/  FSEL R66, R55, -INF , P2 ;  /* 0xff80000037427808 */ /* 0x002fe40001000000 */
[----:B--2---:R-:W-:-:S04]  /*4130*/  FMNMX.FTZ R0, R0, R7, !PT ;  /* 0x0000000700007209 */ /* 0x004fc80007810000 */
[C---:B------:R-:W-:Y:S01]  /*4140*/  FSETP.NEU.FTZ.AND P6, PT, R0.reuse, -INF , PT ;  /* 0xff8000000000780b */ /* 0x040fe20003fdd000 */
[----:B------:R-:W-:-:S05]  /*4150*/  FMUL.FTZ R7, R0, R5 ;  /* 0x0000000500077220 */ /* 0x000fca0000410000 */
[----:B------:R-:W-:-:S05]  /*4160*/  FSEL R7, R7, RZ, P6 ;  /* 0x000000ff07077208 */ /* 0x000fca0003000000 */
[-CC-:B------:R-:W-:Y:S01]  /*4170*/  FFMA.FTZ R9, R24, R5.reuse, -R7.reuse ;  /* 0x0000000518097223 */ /* 0x180fe20000010807 */
[----:B------:R-:W-:Y:S01]  /*4180*/  FSEL R24, R51, -INF , P4 ;  /* 0xff80000033187808 */ /* 0x000fe20002000000 */
[-CC-:B------:R-:W-:Y:S01]  /*4190*/  FFMA.FTZ R25, R25, R5.reuse, -R7.reuse ;  /* 0x0000000519197223 */ /* 0x180fe20000010807 */
[--C-:B------:R-:W-:Y:S01]  /*41a0*/  FFMA.FTZ R28, R28, R5, -R7.reuse ;  /* 0x000000051c1c7223 */ /* 0x100fe20000010807 */
[----:B------:R1:W-:Y:S01]  /*41b0*/  MUFU.EX2 R152, R9 ;  /* 0x0000000900987308 */ /* 0x0003e20000000800 */
[----:B------:R-:W-:Y:S01]  /*41c0*/  FMNMX.FTZ R3, R24, R3, !PT ;  /* 0x0000000318037209 */ /* 0x000fe20007810000 */
[-CC-:B------:R-:W-:Y:S01]  /*41d0*/  FFMA.FTZ R32, R32, R5.reuse, -R7.reuse ;  /* 0x0000000520207223 */ /* 0x180fe20000010807 */
[-CC-:B------:R-:W-:Y:S01]  /*41e0*/  FFMA.FTZ R14, R14, R5.reuse, -R7.reuse ;  /* 0x000000050e0e7223 */ /* 0x180fe20000010807 */
[--C-:B------:R-:W-:Y:S01]  /*41f0*/  FFMA.FTZ R36, R36, R5, -R7.reuse ;  /* 0x0000000524247223 */ /* 0x100fe20000010807 */
[----:B------:R-:W-:Y:S01]  /*4200*/  FMNMX.FTZ R3, R54, R3, !PT ;  /* 0x0000000336037209 */ /* 0x000fe20007810000 */
[-CC-:B------:R-:W-:Y:S01]  /*4210*/  FFMA.FTZ R22, R22, R5.reuse, -R7.reuse ;  /* 0x0000000516167223 */ /* 0x180fe20000010807 */
[-CC-:B------:R-:W-:Y:S01]  /*4220*/  FFMA.FTZ R40, R40, R5.reuse, -R7.reuse ;  /* 0x0000000528287223 */ /* 0x180fe20000010807 */
[--C-:B------:R-:W-:Y:S01]  /*4230*/  FFMA.FTZ R56, R56, R5, -R7.reuse ;  /* 0x0000000538387223 */ /* 0x100fe20000010807 */
[----:B------:R-:W-:Y:S01]  /*4240*/  FMNMX.FTZ R3, R66, R3, !PT ;  /* 0x0000000342037209 */ /* 0x000fe20007810000 */
[-CC-:B-1----:R-:W-:Y:S01]  /*4250*/  FFMA.FTZ R9, R10, R5.reuse, -R7.reuse ;  /* 0x000000050a097223 */ /* 0x182fe20000010807 */
[-CC-:B------:R-:W-:Y:S01]  /*4260*/  FFMA.FTZ R58, R58, R5.reuse, -R7.reuse ;  /* 0x000000053a3a7223 */ /* 0x180fe20000010807 */
[-CC-:B------:R-:W-:Y:S01]  /*4270*/  FFMA.FTZ R60, R60, R5.reuse, -R7.reuse ;  /* 0x000000053c3c7223 */ /* 0x180fe20000010807 */
[-CC-:B------:R-:W-:Y:S01]  /*4280*/  FFMA.FTZ R62, R62, R5.reuse, -R7.reuse ;  /* 0x000000053e3e7223 */ /* 0x180fe20000010807 */
[----:B------:R-:W1:Y:S01]  /*4290*/  SHFL.BFLY PT, R10, R3, 0x2, 0x1f ;  /* 0x0c401f00030a7f89 */ /* 0x000e6200000e0000 */
[----:B------:R-:W-:Y:S01]  /*42a0*/  MUFU.EX2 R11, R9 ;  /* 0x00000009000b7308 */ /* 0x000fe20000000800 */
[-CC-:B------:R-:W-:Y:S01]  /*42b0*/  FFMA.FTZ R64, R64, R5.reuse, -R7.reuse ;  /* 0x0000000540407223 */ /* 0x180fe20000010807 */
[-CC-:B------:R-:W-:Y:S01]  /*42c0*/  FFMA.FTZ R52, R52, R5.reuse, -R7.reuse ;  /* 0x0000000534347223 */ /* 0x180fe20000010807 */
[----:B------:R-:W-:Y:S01]  /*42d0*/  FFMA.FTZ R68, R68, R5, -R7 ;  /* 0x0000000544447223 */ /* 0x000fe20000010807 */
[----:B------:R-:W-:-:S04]  /*42e0*/  LEA.HI R7, R19, R18, RZ, 0x4 ;  /* 0x0000001213077211 */ /* 0x000fc800078f20ff */
[----:B------:R-:W-:Y:S08]  /*42f0*/  MUFU.EX2 R25, R25 ;  /* 0x0000001900197308 */ /* 0x000ff00000000800 */
[----:B------:R-:W2:Y:S01]  /*4300*/  MUFU.EX2 R28, R28 ;  /* 0x0000001c001c7308 */ /* 0x000ea20000000800 */
[----:B-1----:R-:W-:-:S07]  /*4310*/  FMNMX.FTZ R10, R3, R10, !PT ;  /* 0x0000000a030a7209 */ /* 0x002fce0007810000 */
[----:B------:R-:W-:Y:S01]  /*4320*/  MUFU.EX2 R32, R32 ;  /* 0x0000002000207308 */ /* 0x000fe20000000800 */
[----:B------:R-:W1:Y:S07]  /*4330*/  SHFL.BFLY PT, R3, R10, 0x1, 0x1f ;  /* 0x0c201f000a037f89 */ /* 0x000e6e00000e0000 */
[----:B------:R3:W4:Y:S01]  /*4340*/  MUFU.EX2 R15, R14 ;  /* 0x0000000e000f7308 */ /* 0x0007220000000800 */
[----:B--2---:R-:W-:-:S07]  /*4350*/  F2FP.BF16.F32.PACK_AB R154, R11, R28 ;  /* 0x0000001c0b9a723e */ /* 0x004fce00000010ff */
[----:B------:R-:W-:Y:S01]  /*4360*/  MUFU.EX2 R36, R36 ;  /* 0x0000002400247308 */ /* 0x000fe20000000800 */
[----:B---3--:R-:W-:-:S07]  /*4370*/  IMAD.U32 R14, RZ, RZ, UR36 ;  /* 0x00000024ff0e7e24 */ /* 0x008fce000f8e00ff */
[----:B------:R-:W-:Y:S01]  /*4380*/  MUFU.EX2 R21, R22 ;  /* 0x0000001600157308 */ /* 0x000fe20000000800 */
[----:B----4-:R-:W-:Y:S02]  /*4390*/  F2FP.BF16.F32.PACK_AB R156, R15, R32 ;  /* 0x000000200f9c723e */ /* 0x010fe400000010ff */
[----:B-1----:R-:W-:-:S04]  /*43a0*/  FMNMX.FTZ R3, R10, R3, !PT ;  /* 0x000000030a037209 */ /* 0x002fc80007810000 */
[C---:B------:R-:W-:Y:S01]  /*43b0*/  FSETP.NEU.FTZ.AND P2, PT, R3.reuse, -INF , PT ;  /* 0xff8000000300780b */ /* 0x040fe20003f5d000 */
[-C--:B------:R-:W-:Y:S01]  /*43c0*/  FMUL.FTZ R9, R3, R5.reuse ;  /* 0x0000000503097220 */ /* 0x080fe20000410000 */
[----:B------:R-:W-:Y:S04]  /*43d0*/  MUFU.EX2 R40, R40 ;  /* 0x0000002800287308 */ /* 0x000fe80000000800 */
[----:B------:R-:W-:Y:S02]  /*43e0*/  FSEL R35, R9, RZ, P2 ;  /* 0x000000ff09237208 */ /* 0x000fe40001000000 */
[----:B------:R-:W-:Y:S02]  /*43f0*/  LOP3.LUT R9, R7, 0xfffffff0, RZ, 0xc0, !PT ;  /* 0xfffffff007097812 */ /* 0x000fe400078ec0ff */
[----:B------:R-:W1:Y:S01]  /*4400*/  MUFU.EX2 R23, R56 ;  /* 0x0000003800177308 */ /* 0x000e620000000800 */
[-CC-:B------:R-:W-:Y:S01]  /*4410*/  FFMA.FTZ R10, R8, R5.reuse, -R35.reuse ;  /* 0x00000005080a7223 */ /* 0x180fe20000010823 */
[----:B------:R-:W-:Y:S01]  /*4420*/  FFMA.FTZ R12, R12, R5, -R35 ;  /* 0x000000050c0c7223 */ /* 0x000fe20000010823 */
[----:B------:R-:W-:-:S02]  /*4430*/  IMAD.IADD R9, R18, 0x1, -R9 ;  /* 0x0000000112097824 */ /* 0x000fc400078e0a09 */
[-CC-:B------:R-:W-:Y:S01]  /*4440*/  FFMA.FTZ R26, R26, R5.reuse, -R35.reuse ;  /* 0x000000051a1a7223 */ /* 0x180fe20000010823 */
[-CC-:B------:R-:W-:Y:S01]  /*4450*/  FFMA.FTZ R27, R27, R5.reuse, -R35.reuse ;  /* 0x000000051b1b7223 */ /* 0x180fe20000010823 */
[-CC-:B------:R-:W-:Y:S01]  /*4460*/  FFMA.FTZ R30, R30, R5.reuse, -R35.reuse ;  /* 0x000000051e1e7223 */ /* 0x180fe20000010823 */
[-C--:B------:R-:W-:Y:S01]  /*4470*/  FFMA.FTZ R34, R34, R5.reuse, -R35 ;  /* 0x0000000522227223 */ /* 0x080fe20000010823 */
[----:B------:R-:W-:Y:S01]  /*4480*/  SHF.R.S32.HI R8, RZ, 0x1f, R9 ;  /* 0x0000001fff087819 */ /* 0x000fe20000011409 */
[----:B------:R2:W-:Y:S01]  /*4490*/  MUFU.EX2 R155, R10 ;  /* 0x0000000a009b7308 */ /* 0x0005e20000000800 */
[-CC-:B------:R-:W-:Y:S01]  /*44a0*/  FFMA.FTZ R38, R38, R5.reuse, -R35.reuse ;  /* 0x0000000526267223 */ /* 0x180fe20000010823 */
[----:B------:R-:W-:Y:S01]  /*44b0*/  LEA.HI R18, R19, R18, RZ, 0x5 ;  /* 0x0000001213127211 */ /* 0x000fe200078f28ff */
[--C-:B------:R-:W-:Y:S01]  /*44c0*/  FFMA.FTZ R20, R20, R5, -R35.reuse ;  /* 0x0000000514147223 */ /* 0x100fe20000010823 */
[----:B------:R-:W-:Y:S01]  /*44d0*/  LEA.HI R8, R8, R9, RZ, 0x3 ;  /* 0x0000000908087211 */ /* 0x000fe200078f18ff */
[-CC-:B------:R-:W-:Y:S01]  /*44e0*/  FFMA.FTZ R42, R42, R5.reuse, -R35.reuse ;  /* 0x000000052a2a7223 */ /* 0x180fe20000010823 */
[----:B------:R-:W-:Y:S01]  /*44f0*/  FFMA.FTZ R44, R44, R5, -R35 ;  /* 0x000000052c2c7223 */ /* 0x000fe20000010823 */
[----:B------:R-:W-:Y:S01]  /*4500*/  IMAD.SHL.U32 R18, R18, 0x20, RZ ;  /* 0x0000002012127824 */ /* 0x000fe200078e00ff */
[----:B------:R3:W-:Y:S01]  /*4510*/  MUFU.EX2 R157, R12 ;  /* 0x0000000c009d7308 */ /* 0x0007e20000000800 */
[C---:B--2---:R-:W-:Y:S01]  /*4520*/  LOP3.LUT R10, R8.reuse, 0xfffffff8, RZ, 0xc0, !PT ;  /* 0xfffffff8080a7812 */ /* 0x044fe200078ec0ff */
[----:B------:R-:W-:-:S02]  /*4530*/  IMAD.SHL.U32 R8, R8, 0x40, RZ ;  /* 0x0000004008087824 */ /* 0x000fc400078e00ff */
[-CC-:B------:R-:W-:Y:S01]  /*4540*/  FFMA.FTZ R46, R46, R5.reuse, -R35.reuse ;  /* 0x000000052e2e7223 */ /* 0x180fe20000010823 */
[----:B------:R-:W-:Y:S01]  /*4550*/  LOP3.LUT R37, R18, 0x7ffffc00, RZ, 0xc0, !PT ;  /* 0x7ffffc0012257812 */ /* 0x000fe200078ec0ff */
[-C--:B------:R-:W-:Y:S01]  /*4560*/  FFMA.FTZ R48, R48, R5.reuse, -R35 ;  /* 0x0000000530307223 */ /* 0x080fe20000010823 */
[----:B------:R-:W-:Y:S01]  /*4570*/  IMAD.IADD R10, R9, 0x1, -R10 ;  /* 0x00000001090a7824 */ /* 0x000fe200078e0a0a */
[----:B------:R-:W-:Y:S01]  /*4580*/  SHF.R.S32.HI R9, RZ, 0x4, R7 ;  /* 0x00000004ff097819 */ /* 0x000fe20000011407 */
[----:B------:R-:W-:Y:S01]  /*4590*/  MUFU.EX2 R26, R26 ;  /* 0x0000001a001a7308 */ /* 0x000fe20000000800 */
[-C--:B------:R-:W-:Y:S01]  /*45a0*/  FFMA.FTZ R50, R50, R5.reuse, -R35 ;  /* 0x0000000532327223 */ /* 0x080fe20000010823 */
[----:B------:R-:W-:Y:S01]  /*45b0*/  IMAD.SHL.U32 R7, R10, 0x40, RZ ;  /* 0x000000400a077824 */ /* 0x000fe200078e00ff */
[----:B---3--:R-:W-:Y:S01]  /*45c0*/  SHF.L.U32 R12, R9, 0x3, RZ ;  /* 0x00000003090c7819 */ /* 0x008fe200000006ff */
[----:B------:R-:W-:Y:S01]  /*45d0*/  FADD.FTZ R9, R152, R25 ;  /* 0x0000001998097221 */ /* 0x000fe20000010000 */
[----:B------:R-:W-:Y:S01]  /*45e0*/  LOP3.LUT P2, RZ, R10, 0x4, RZ, 0xc0, !PT ;  /* 0x000000040aff7812 */ /* 0x000fe2000784c0ff */
[-C--:B------:R-:W-:Y:S01]  /*45f0*/  FFMA.FTZ R24, R24, R5.reuse, -R35 ;  /* 0x0000000518187223 */ /* 0x080fe20000010823 */
[----:B------:R-:W-:Y:S01]  /*4600*/  LOP3.LUT R7, R7, 0x1c0, RZ, 0xc0, !PT ;  /* 0x000001c007077812 */ /* 0x000fe200078ec0ff */
[----:B------:R-:W2:Y:S01]  /*4610*/  MUFU.EX2 R27, R27 ;  /* 0x0000001b001b7308 */ /* 0x000ea20000000800 */
[----:B------:R-:W-:Y:S01]  /*4620*/  LOP3.LUT P3, RZ, R10, 0x2, RZ, 0xc0, !PT ;  /* 0x000000020aff7812 */ /* 0x000fe2000786c0ff */
[----:B------:R-:W-:Y:S01]  /*4630*/  FADD.FTZ R10, R28, R9 ;  /* 0x000000091c0a7221 */ /* 0x000fe20000010000 */
[----:B------:R-:W-:Y:S01]  /*4640*/  LOP3.LUT R12, R7, 0x8, R12, 0xf8, !PT ;  /* 0x00000008070c7812 */ /* 0x000fe200078ef80c */
[----:B------:R-:W-:Y:S01]  /*4650*/  FFMA.FTZ R54, R54, R5, -R35 ;  /* 0x0000000536367223 */ /* 0x000fe20000010823 */
[----:B------:R-:W-:Y:S01]  /*4660*/  SHF.R.U32.HI R7, RZ, 0x3, R7 ;  /* 0x00000003ff077819 */ /* 0x000fe20000011607 */
[----:B------:R-:W-:Y:S01]  /*4670*/  FADD.FTZ R9, R11, R10 ;  /* 0x0000000a0b097221 */ /* 0x000fe20000010000 */
[----:B------:R-:W-:Y:S01]  /*4680*/  LOP3.LUT R10, R8, 0x7ffffe00, RZ, 0xc0, !PT ;  /* 0x7ffffe00080a7812 */ /* 0x000fe200078ec0ff */
[----:B------:R-:W3:Y:S01]  /*4690*/  MUFU.EX2 R30, R30 ;  /* 0x0000001e001e7308 */ /* 0x000ee20000000800 */
[----:B------:R-:W-:Y:S01]  /*46a0*/  LOP3.LUT R12, R12, R7, RZ, 0x3c, !PT ;  /* 0x000000070c0c7212 */ /* 0x000fe200078e3cff */
[----:B------:R-:W-:-:S02]  /*46b0*/  @!P1 VIADD R7, R14, 0x28c40 ;  /* 0x00028c400e079836 */ /* 0x000fc40000000000 */
[----:B------:R-:W-:Y:S01]  /*46c0*/  FADD.FTZ R8, R32, R9 ;  /* 0x0000000920087221 */ /* 0x000fe20000010000 */
[----:B-1----:R-:W-:Y:S01]  /*46d0*/  F2FP.BF16.F32.PACK_AB R160, R23, R40 ;  /* 0x0000002817a0723e */ /* 0x002fe200000010ff */
[----:B------:R-:W-:Y:S01]  /*46e0*/  FFMA.FTZ R35, R66, R5, -R35 ;  /* 0x0000000542237223 */ /* 0x000fe20000010823 */
[----:B------:R-:W-:Y:S01]  /*46f0*/  IADD3 R12, R12, R10, R37 ;  /* 0x0000000a0c0c7210 */ /* 0x000fe20007ffe025 */
[----:B------:R-:W-:Y:S01]  /*4700*/  FADD.FTZ R9, R15, R8 ;  /* 0x000000080f097221 */ /* 0x000fe20000010000 */
[----:B------:R-:W1:Y:S01]  /*4710*/  MUFU.EX2 R34, R34 ;  /* 0x0000002200227308 */ /* 0x000e620000000800 */
[----:B------:R-:W-:Y:S02]  /*4720*/  @!P1 PRMT R7, RZ, 0x654, R7 ;  /* 0x00000654ff079816 */ /* 0x000fe40000000007 */
[----:B------:R-:W-:Y:S01]  /*4730*/  FADD.FTZ R10, R36, R9 ;  /* 0x00000009240a7221 */ /* 0x000fe20000010000 */
[----:B------:R-:W-:Y:S01]  /*4740*/  F2FP.BF16.F32.PACK_AB R158, R21, R36 ;  /* 0x00000024159e723e */ /* 0x000fe200000010ff */
[----:B------:R4:W-:Y:S01]  /*4750*/  @!P1 SYNCS.ARRIVE.TRANS64.RED.A1T0 RZ, [R7+URZ], RZ ;  /* 0x000000ff07ff99a7 */ /* 0x0009e2000810043f */
[----:B------:R-:W-:Y:S01]  /*4760*/  F2FP.BF16.F32.PACK_AB R152, R25, R152 ;  /* 0x000000981998723e */ /* 0x000fe200000010ff */
[----:B------:R-:W-:Y:S01]  /*4770*/  FADD.FTZ R9, R21, R10 ;  /* 0x0000000a15097221 */ /* 0x000fe20000010000 */
[----:B------:R-:W5:Y:S01]  /*4780*/  MUFU.EX2 R38, R38 ;  /* 0x0000002600267308 */ /* 0x000f620000000800 */
[----:B--2---:R-:W-:-:S02]  /*4790*/  F2FP.BF16.F32.PACK_AB R153, R27, R26 ;  /* 0x0000001a1b99723e */ /* 0x004fc400000010ff */
[----:B------:R-:W-:Y:S01]  /*47a0*/  FADD.FTZ R10, R40, R9 ;  /* 0x00000009280a7221 */ /* 0x000fe20000010000 */
[----:B----4-:R-:W-:-:S03]  /*47b0*/  FADD.FTZ R7, R26, R27 ;  /* 0x0000001b1a077221 */ /* 0x010fc60000010000 */
[----:B------:R-:W-:Y:S01]  /*47c0*/  FADD.FTZ R15, R23, R10 ;  /* 0x0000000a170f7221 */ /* 0x000fe20000010000 */
[----:B------:R-:W2:Y:S01]  /*47d0*/  MUFU.EX2 R159, R20 ;  /* 0x00000014009f7308 */ /* 0x000ea20000000800 */
[----:B---3--:R-:W-:Y:S01]  /*47e0*/  FADD.FTZ R8, R30, R7 ;  /* 0x000000071e087221 */ /* 0x008fe20000010000 */
[----:B------:R-:W-:-:S03]  /*47f0*/  IMAD.MOV.U32 R23, RZ, RZ, 0x40 ;  /* 0x00000040ff177424 */ /* 0x000fc600078e00ff */
[C---:B------:R-:W-:Y:S01]  /*4800*/  FADD.FTZ R7, R155.reuse, R8 ;  /* 0x000000089b077221 */ /* 0x040fe20000010000 */
[----:B------:R-:W-:Y:S02]  /*4810*/  F2FP.BF16.F32.PACK_AB R155, R155, R30 ;  /* 0x0000001e9b9b723e */ /* 0x000fe400000010ff */
[----:B------:R-:W3:Y:S01]  /*4820*/  MUFU.EX2 R42, R42 ;  /* 0x0000002a002a7308 */ /* 0x000ee20000000800 */
[----:B-1----:R-:W-:Y:S01]  /*4830*/  FADD.FTZ R8, R34, R7 ;  /* 0x0000000722087221 */ /* 0x002fe20000010000 */
[----:B------:R-:W-:-:S03]  /*4840*/  SEL R23, R23, 0xffffffc0, !P2 ;  /* 0xffffffc017177807 */ /* 0x000fc60005000000 */
[C---:B------:R-:W-:Y:S01]  /*4850*/  FADD.FTZ R7, R157.reuse, R8 ;  /* 0x000000089d077221 */ /* 0x040fe20000010000 */
[----:B------:R-:W-:Y:S02]  /*4860*/  F2FP.BF16.F32.PACK_AB R157, R157, R34 ;  /* 0x000000229d9d723e */ /* 0x000fe400000010ff */
[----:B------:R-:W1:Y:S01]  /*4870*/  MUFU.EX2 R161, R44 ;  /* 0x0000002c00a17308 */ /* 0x000e620000000800 */
[----:B-----5:R-:W-:Y:S01]  /*4880*/  FADD.FTZ R8, R38, R7 ;  /* 0x0000000726087221 */ /* 0x020fe20000010000 */
[----:B------:R-:W-:Y:S01]  /*4890*/  LEA R7, R12, UR36, 0x1 ;  /* 0x000000240c077c11 */ /* 0x000fe2000f8e08ff */
[----:B------:R-:W-:Y:S02]  /*48a0*/  BAR.SYNC.DEFER_BLOCKING 0xf, 0x100 ;  /* 0x03c4000000007b1d */ /* 0x000fe40000010000 */
[----:B--2---:R-:W-:Y:S01]  /*48b0*/  FADD.FTZ R9, R159, R8 ;  /* 0x000000089f097221 */ /* 0x004fe20000010000 */
[C---:B------:R-:W-:Y:S01]  /*48c0*/  IADD3 R12, R7.reuse, 0x26800, RZ ;  /* 0x00026800070c7810 */ /* 0x040fe20007ffe0ff */
[----:B------:R-:W-:Y:S01]  /*48d0*/  VIADD R8, R7, 0x26820 ;  /* 0x0002682007087836 */ /* 0x000fe20000000000 */
[----:B------:R-:W-:Y:S01]  /*48e0*/  F2FP.BF16.F32.PACK_AB R159, R159, R38 ;  /* 0x000000269f9f723e */ /* 0x000fe200000010ff */
[----:B------:R-:W2:Y:S01]  /*48f0*/  MUFU.EX2 R58, R58 ;  /* 0x0000003a003a7308 */ /* 0x000ea20000000800 */
[----:B---3--:R-:W-:Y:S01]  /*4900*/  FADD.FTZ R10, R42, R9 ;  /* 0x000000092a0a7221 */ /* 0x008fe20000010000 */
[----:B------:R-:W-:-:S02]  /*4910*/  @P3 VIADD R8, R12, 0xffffffe0 ;  /* 0xffffffe00c083836 */ /* 0x000fc40000000000 */
[----:B------:R-:W-:-:S04]  /*4920*/  IMAD.IADD R9, R12, 0x1, R23 ;  /* 0x000000010c097824 */ /* 0x000fc800078e0217 */
[----:B------:R-:W3:Y:S01]  /*4930*/  MUFU.EX2 R46, R46 ;  /* 0x0000002e002e7308 */ /* 0x000ee20000000800 */
[C---:B-1----:R-:W-:Y:S01]  /*4940*/  FADD.FTZ R21, R161.reuse, R10 ;  /* 0x0000000aa1157221 */ /* 0x042fe20000010000 */
[----:B------:R-:W-:Y:S01]  /*4950*/  F2FP.BF16.F32.PACK_AB R161, R161, R42 ;  /* 0x0000002aa1a1723e */ /* 0x000fe200000010ff */
[----:B------:R-:W-:-:S05]  /*4960*/  IMAD.IADD R10, R23, 0x1, R8 ;  /* 0x00000001170a7824 */ /* 0x000fca00078e0208 */
[----:B------:R-:W1:Y:S01]  /*4970*/  MUFU.EX2 R29, R60 ;  /* 0x0000003c001d7308 */ /* 0x000e620000000800 */
[----:B--2---:R-:W-:Y:S01]  /*4980*/  FADD.FTZ R12, R58, R15 ;  /* 0x0000000f3a0c7221 */ /* 0x004fe20000010000 */
[----:B------:R2:W-:Y:S04]  /*4990*/  STSM.16.M88.4 [R7+0x26800], R152 ;  /* 0x0268009807007844 */ /* 0x0005e80000000200 */
[----:B------:R2:W-:Y:S02]  /*49a0*/  STSM.16.M88.4 [R8], R156 ;  /* 0x0000009c08007844 */ /* 0x0005e40000000200 */
[----:B------:R-:W4:Y:S01]  /*49b0*/  MUFU.EX2 R19, R48 ;  /* 0x0000003000137308 */ /* 0x000f220000000800 */
[----:B---3--:R-:W-:-:S07]  /*49c0*/  FADD.FTZ R18, R46, R21 ;  /* 0x000000152e127221 */ /* 0x008fce0000010000 */
[----:B------:R-:W-:Y:S01]  /*49d0*/  MUFU.EX2 R62, R62 ;  /* 0x0000003e003e7308 */ /* 0x000fe20000000800 */
[C---:B-1----:R-:W-:Y:S01]  /*49e0*/  F2FP.BF16.F32.PACK_AB R162, R29.reuse, R58 ;  /* 0x0000003a1da2723e */ /* 0x042fe200000010ff */
[----:B------:R-:W-:-:S06]  /*49f0*/  FADD.FTZ R29, R29, R12 ;  /* 0x0000000c1d1d7221 */ /* 0x000fcc0000010000 */
[----:B------:R-:W1:Y:S01]  /*4a00*/  MUFU.EX2 R31, R64 ;  /* 0x00000040001f7308 */ /* 0x000e620000000800 */
[C---:B----4-:R-:W-:Y:S01]  /*4a10*/  F2FP.BF16.F32.PACK_AB R163, R19.reuse, R46 ;  /* 0x0000002e13a3723e */ /* 0x050fe200000010ff */
[----:B------:R-:W-:-:S04]  /*4a20*/  FADD.FTZ R19, R19, R18 ;  /* 0x0000001213137221 */ /* 0x000fc80000010000 */
[----:B------:R2:W-:Y:S02]  /*4a30*/  STSM.16.M88.4 [R9], R160 ;  /* 0x000000a009007844 */ /* 0x0005e40000000200 */
[----:B------:R-:W-:Y:S08]  /*4a40*/  MUFU.EX2 R50, R50 ;  /* 0x0000003200327308 */ /* 0x000ff00000000800 */
[----:B------:R-:W3:Y:S01]  /*4a50*/  MUFU.EX2 R11, R24 ;  /* 0x00000018000b7308 */ /* 0x000ee20000000800 */
[----:B-1----:R-:W-:Y:S01]  /*4a60*/  F2FP.BF16.F32.PACK_AB R164, R31, R62 ;  /* 0x0000003e1fa4723e */ /* 0x002fe200000010ff */
[----:B------:R-:W-:-:S04]  /*4a70*/  FADD.FTZ R62, R62, R29 ;  /* 0x0000001d3e3e7221 */ /* 0x000fc80000010000 */
[----:B------:R-:W-:Y:S02]  /*4a80*/  FADD.FTZ R31, R31, R62 ;  /* 0x0000003e1f1f7221 */ /* 0x000fe40000010000 */
[----:B------:R-:W1:Y:S08]  /*4a90*/  MUFU.EX2 R52, R52 ;  /* 0x0000003400347308 */ /* 0x000e700000000800 */
[----:B------:R-:W4:Y:S01]  /*4aa0*/  MUFU.EX2 R33, R68 ;  /* 0x0000004400217308 */ /* 0x000f220000000800 */
[----:B---3--:R-:W-:Y:S01]  /*4ab0*/  F2FP.BF16.F32.PACK_AB R165, R11, R50 ;  /* 0x000000320ba5723e */ /* 0x008fe200000010ff */
[----:B------:R-:W-:-:S04]  /*4ac0*/  FADD.FTZ R50, R50, R19 ;  /* 0x0000001332327221 */ /* 0x000fc80000010000 */
[----:B------:R-:W-:Y:S02]  /*4ad0*/  FADD.FTZ R11, R11, R50 ;  /* 0x000000320b0b7221 */ /* 0x000fe40000010000 */
[----:B------:R-:W-:Y:S01]  /*4ae0*/  MUFU.EX2 R54, R54 ;  /* 0x0000003600367308 */ /* 0x000fe20000000800 */
[----:B-1----:R-:W-:-:S07]  /*4af0*/  FADD.FTZ R12, R52, R31 ;  /* 0x0000001f340c7221 */ /* 0x002fce0000010000 */
[----:B------:R-:W1:Y:S01]  /*4b00*/  MUFU.EX2 R35, R35 ;  /* 0x0000002300237308 */ /* 0x000e620000000800 */
[C---:B----4-:R-:W-:Y:S01]  /*4b10*/  F2FP.BF16.F32.PACK_AB R166, R33.reuse, R52 ;  /* 0x0000003421a6723e */ /* 0x050fe200000010ff */
[----:B------:R-:W-:Y:S01]  /*4b20*/  FADD.FTZ R12, R33, R12 ;  /* 0x0000000c210c7221 */ /* 0x000fe20000010000 */
[----:B-1----:R-:W-:Y:S01]  /*4b30*/  F2FP.BF16.F32.PACK_AB R167, R35, R54 ;  /* 0x0000003623a7723e */ /* 0x002fe200000010ff */
[----:B------:R-:W-:-:S04]  /*4b40*/  FADD.FTZ R54, R54, R11 ;  /* 0x0000000b36367221 */ /* 0x000fc80000010000 */
[----:B------:R2:W-:Y:S01]  /*4b50*/  STSM.16.M88.4 [R10], R164 ;  /* 0x000000a40a007844 */ /* 0x0005e20000000200 */
[----:B------:R-:W-:Y:S01]  /*4b60*/  FADD.FTZ R11, R35, R54 ;  /* 0x00000036230b7221 */ /* 0x000fe20000010000 */
[----:B------:R-:W-:Y:S06]  /*4b70*/  @!P0 BRA `(.L_x_29) ;  /* 0x0000000000048947 */ /* 0x000fec0003800000 */
[----:B------:R-:W-:Y:S01]  /*4b80*/  BPT.TRAP 0x1 ;  /* 0x000000040000795c */ /* 0x000fe20000300000 */
.L_x_29:
[----:B------:R1:W3:Y:S01]  /*4b90*/  SYNCS.PHASECHK.TRANS64.TRYWAIT P2, [UR36+0x28c50], R13 ;  /* 0x028c500dff0075a7 */ /* 0x0002e20008040164 */
[----:B------:R-:W-:Y:S05]  /*4ba0*/  @!P0 BRA `(.L_x_30) ;  /* 0x0000000000048947 */ /* 0x000fea0003800000 */
[----:B------:R-:W-:Y:S01]  /*4bb0*/  BPT.TRAP 0x1 ;  /* 0x000000040000795c */ /* 0x000fe20000300000 */
.L_x_30:
[----:B------:R-:W-:Y:S01]  /*4bc0*/  ULOP3.LUT UR24, UR37, 0x2000000, URZ, 0xfc, !UPT ;  /* 0x0200000025187892 */ /* 0x000fe2000f8efc3f */
[----:B---3--:R-:W-:Y:S11]  /*4bd0*/  @P2 BRA `(.L_x_31) ;  /* 0x0000000000082947 */ /* 0x008ff60003800000 */
[----:B------:R-:W3:Y:S02]  /*4be0*/  SYNCS.PHASECHK.TRANS64.TRYWAIT P2, [UR36+0x28c50], R13 ;  /* 0x028c500dff0075a7 */ /* 0x000ee40008040164 */
[----:B---3--:R-:W-:Y:S05]  /*4bf0*/  @!P2 BRA `(.L_x_32) ;  /* 0x000000980004a947 */ /* 0x008fea0003800000 */
.L_x_31:
[----:B------:R-:W-:Y:S01]  /*4c00*/  WARPGROUP.ARRIVE ;  /* 0x00000000000079c5 */ /* 0x000fe20000000000 */
[----:B------:R-:W-:Y:S01]  /*4c10*/  UMOV UR10, UR24 ;  /* 0x00000018000a7c82 */ /* 0x000fe20008000000 */
[----:B------:R-:W-:Y:S01]  /*4c20*/  UMOV UR11, 0x40000040 ;  /* 0x40000040000b7882 */ /* 0x000fe20000000000 */
[----:B------:R-:W-:Y:S01]  /*4c30*/  UIADD3 UR4, UR24, 0x80, URZ ;  /* 0x0000008018047890 */ /* 0x000fe2000fffe03f */
[----:B01-3--:R-:W-:Y:S01]  /*4c40*/  IADD3 R13, R17, -0x2, RZ ;  /* 0xfffffffe110d7810 */ /* 0x00bfe20007ffe0ff */
[----:B------:R-:W-:Y:S01]  /*4c50*/  @!P1 VIADD R14, R14, 0x28c60 ;  /* 0x00028c600e0e9836 */ /* 0x000fe20000000000 */
[----:B------:R-:W-:Y:S01]  /*4c60*/  HGMMA.64x256x16.F32.BF16 R24, R152, gdesc[UR8].tnspB, RZ, !UPT, gsb0 ;  /* 0x43e0000898187df0 */ /* 0x000fe2000c0018ff */
[----:B------:R-:W-:Y:S01]  /*4c70*/  UMOV UR11, 0x40000040 ;  /* 0x40000040000b7882 */ /* 0x000fe20000000000 */
[----:B------:R-:W-:Y:S02]  /*4c80*/  ISETP.GE.AND P2, PT, R13, R16, PT ;  /* 0x000000100d00720c */ /* 0x000fe40003f46270 */
[----:B------:R-:W-:Y:S01]  /*4c90*/  UMOV UR10, UR4 ;  /* 0x00000004000a7c82 */ /* 0x000fe20008000000 */
[----:B------:R-:W-:Y:S01]  /*4ca0*/  UIADD3 UR4, UR24, 0x100, URZ ;  /* 0x0000010018047890 */ /* 0x000fe2000fffe03f */
[----:B------:R-:W-:Y:S01]  /*4cb0*/  @!P1 PRMT R14, RZ, 0x654, R14 ;  /* 0x00000654ff0e9816 */ /* 0x000fe2000000000e */
[----:B------:R-:W-:-:S02]  /*4cc0*/  WARPGROUP.DEPBAR.LE gsb0, 0x0 ;  /* 0x00008000000079c5 */ /* 0x000fc40000010000 */
[----:B------:R-:W-:-:S15]  /*4cd0*/  WARPGROUP.ARRIVE ;  /* 0x00000000000079c5 */ /* 0x000fde0000000000 */
[----:B------:R-:W-:-:S04]  /*4ce0*/  NOP ;  /* 0x0000000000007918 */ /* 0x000fc80000000000 */
[----:B------:R-:W-:Y:S01]  /*4cf0*/  HGMMA.64x256x16.F32.BF16 R24, R156, gdesc[UR8].tnspB, R24, gsb0 ;  /* 0x43e000089c187df0 */ /* 0x000fe20008001818 */
[----:B------:R-:W-:Y:S01]  /*4d00*/  UMOV UR10, UR4 ;  /* 0x00000004000a7c82 */ /* 0x000fe20008000000 */
[----:B------:R-:W-:Y:S01]  /*4d10*/  UMOV UR11, 0x40000040 ;  /* 0x40000040000b7882 */ /* 0x000fe20000000000 */
[----:B------:R-:W-:Y:S01]  /*4d20*/  UIADD3 UR4, UR24, 0x180, URZ ;  /* 0x0000018018047890 */ /* 0x000fe2000fffe03f */
[----:B------:R-:W-:Y:S02]  /*4d30*/  WARPGROUP.DEPBAR.LE gsb0, 0x0 ;  /* 0x00008000000079c5 */ /* 0x000fe40000010000 */
[----:B------:R-:W-:-:S15]  /*4d40*/  WARPGROUP.ARRIVE ;  /* 0x00000000000079c5 */ /* 0x000fde0000000000 */
[----:B------:R-:W-:-:S07]  /*4d50*/  NOP ;  /* 0x0000000000007918 */ /* 0x000fce0000000000 */
[----:B------:R-:W-:Y:S01]  /*4d60*/  HGMMA.64x256x16.F32.BF16 R24, R160, gdesc[UR8].tnspB, R24, gsb0 ;  /* 0x43e00008a0187df0 */ /* 0x000fe20008001818 */
[----:B------:R-:W-:Y:S01]  /*4d70*/  UMOV UR10, UR4 ;  /* 0x00000004000a7c82 */ /* 0x000fe20008000000 */
[----:B------:R-:W-:Y:S01]  /*4d80*/  UMOV UR11, 0x40000040 ;  /* 0x40000040000b7882 */ /* 0x000fe20000000000 */
[----:B------:R-:W-:Y:S01]  /*4d90*/  UMOV UR4, URZ ;  /* 0x0000003f00047c82 */ /* 0x000fe20008000000 */
[----:B------:R-:W-:Y:S02]  /*4da0*/  WARPGROUP.DEPBAR.LE gsb0, 0x0 ;  /* 0x00008000000079c5 */ /* 0x000fe40000010000 */
[----:B------:R-:W-:-:S15]  /*4db0*/  WARPGROUP.ARRIVE ;  /* 0x00000000000079c5 */ /* 0x000fde0000000000 */
[----:B------:R-:W-:-:S07]  /*4dc0*/  NOP ;  /* 0x0000000000007918 */ /* 0x000fce0000000000 */
[----:B------:R-:W-:Y:S03]  /*4dd0*/  HGMMA.64x256x16.F32.BF16 R24, R164, gdesc[UR8].tnspB, R24, gsb0 ;  /* 0x43e00008a4187df0 */ /* 0x000fe60008001818 */
[----:B------:R-:W-:Y:S02]  /*4de0*/  WARPGROUP.DEPBAR.LE gsb0, 0x0 ;  /* 0x00008000000079c5 */ /* 0x000fe40000010000 */
[----:B------:R-:W-:Y:S01]  /*4df0*/  @!PT LDS RZ, [RZ] ;  /* 0x00000000fffff984 */ /* 0x000fe20000000800 */
[----:B------:R-:W-:Y:S01]  /*4e00*/  @!PT LDS RZ, [RZ] ;  /* 0x00000000fffff984 */ /* 0x000fe20000000800 */
[----:B------:R-:W-:Y:S01]  /*4e10*/  @!PT LDS RZ, [RZ] ;  /* 0x00000000fffff984 */ /* 0x000fe20000000800 */
[----:B------:R-:W-:Y:S01]  /*4e20*/  @!PT LDS RZ, [RZ] ;  /* 0x00000000fffff984 */ /* 0x000fe20000000800 */
[----:B------:R0:W-:Y:S06]  /*4e30*/  MEMBAR.ALL.CTA ;  /* 0x0000000000007992 */ /* 0x0001ec0000008000 */
[----:B0-----:R-:W0:Y:S02]  /*4e40*/  FENCE.VIEW.ASYNC.S ;  /* 0x00000000000073c6 */ /* 0x001e240000000000 */
[----:B0-----:R-:W-:Y:S01]  /*4e50*/  NOP ;  /* 0x0000000000007918 */ /* 0x001fe20000000000 */
[----:B------:R-:W-:Y:S06]  /*4e60*/  BAR.ARV 0xe, 0x100 ;  /* 0x0384000000007b1d */ /* 0x000fec0000002000 */
[----:B------:R0:W-:Y:S01]  /*4e70*/  @!P1 SYNCS.ARRIVE.TRANS64.RED.A1T0 RZ, [R14+URZ], RZ ;  /* 0x000000ff0eff99a7 */ /* 0x0001e2000810043f */
[----:B------:R-:W-:Y:S05]  /*4e80*/  @!P2 BRA `(.L_x_33) ;  /* 0x0000001c002ca947 */ /* 0x000fea0003800000 */
[----:B------:R-:W-:Y:S01]  /*4e90*/  IMAD.MOV.U32 R185, RZ, RZ, RZ ;  /* 0x000000ffffb97224 */ /* 0x000fe200078e00ff */
[----:B------:R-:W-:Y:S01]  /*4ea0*/  UMOV UR4, URZ ;  /* 0x0000003f00047c82 */ /* 0x000fe20008000000 */
[----:B------:R-:W-:-:S05]  /*4eb0*/  ULDC UR25, c[0x0][0x9d8] ;  /* 0x0002760000197ab9 */ /* 0x000fca0000000800 */
.L_x_42:
[----:B------:R-:W-:Y:S01]  /*4ec0*/  UIADD3 UR5, UR4, 0x1, URZ ;  /* 0x0000000104057890 */ /* 0x000fe2000fffe03f */
[C---:B------:R-:W-:Y:S01]  /*4ed0*/  ISETP.GT.AND P2, PT, R13.reuse, R16, PT ;  /* 0x000000100d00720c */ /* 0x040fe20003f44270 */
[----:B------:R-:W-:Y:S02]  /*4ee0*/  VIADD R13, R13, 0xffffffff ;  /* 0xffffffff0d0d7836 */ /* 0x000fe40000000000 */
[----:B------:R-:W-:-:S04]  /*4ef0*/  UISETP.NE.AND UP0, UPT, UR5, 0x2, UPT ;  /* 0x000000020500788c */ /* 0x000fc8000bf05270 */
[----:B------:R-:W-:Y:S02]  /*4f00*/  USEL UR7, URZ, 0x1, UP0 ;  /* 0x000000013f077887 */ /* 0x000fe40008000000 */
[----:B------:R-:W-:-:S04]  /*4f10*/  USEL UR5, UR5, URZ, UP0 ;  /* 0x0000003f05057287 */ /* 0x000fc80008000000 */
[----:B------:R-:W-:Y:S01]  /*4f20*/  LOP3.LUT R185, R185, UR7, RZ, 0x3c, !PT ;  /* 0x00000007b9b97c12 */ /* 0x000fe2000f8e3cff */
[----:B-1-34-:R-:W-:Y:S07]  /*4f30*/  @!P0 BRA `(.L_x_34) ;  /* 0x0000000000048947 */ /* 0x01afee0003800000 */
[----:B------:R-:W-:Y:S01]  /*4f40*/  BPT.TRAP 0x1 ;  /* 0x000000040000795c */ /* 0x000fe20000300000 */
.L_x_34:
[----:B------:R-:W-:Y:S01]  /*4f50*/  ULEA UR7, UR5, UR36, 0x3 ;  /* 0x0000002405077291 */ /* 0x000fe2000f8e183f */
[----:B0-----:R-:W-:-:S08]  /*4f60*/  SHF.L.U32 R14, R185, 0x1f, RZ ;  /* 0x0000001fb90e7819 */ /* 0x001fd000000006ff */
[----:B------:R0:W1:Y:S01]  /*4f70*/  SYNCS.PHASECHK.TRANS64.TRYWAIT P3, [UR7+0x28c30], R14 ;  /* 0x028c300eff0075a7 */ /* 0x0000620008060147 */
[----:B------:R-:W-:Y:S05]  /*4f80*/  @!P0 BRA `(.L_x_35) ;  /* 0x0000000000048947 */ /* 0x000fea0003800000 */
[----:B------:R-:W-:Y:S01]  /*4f90*/  BPT.TRAP 0x1 ;  /* 0x000000040000795c */ /* 0x000fe20000300000 */
.L_x_35:
[----:B-1----:R-:W-:Y:S05]  /*4fa0*/  @P3 BRA `(.L_x_36) ;  /* 0x0000000000083947 */ /* 0x002fea0003800000 */
[----:B------:R-:W1:Y:S02]  /*4fb0*/  SYNCS.PHASECHK.TRANS64.TRYWAIT P3, [UR7+0x28c30], R14 ;  /* 0x028c300eff0075a7 */ /* 0x000e640008060147 */
[----:B-1----:R-:W-:Y:S05]  /*4fc0*/  @!P3 BRA `(.L_x_37) ;  /* 0x000000940024b947 */ /* 0x002fea0003800000 */
.L_x_36:
[----:B------:R-:W-:Y:S01]  /*4fd0*/  ULEA UR10, UR5, UR6, 0x9 ;  /* 0x00000006050a7291 */ /* 0x000fe2000f8e483f */
[----:B--2---:R-:W-:Y:S01]  /*4fe0*/  WARPGROUP.ARRIVE ;  /* 0x00000000000079c5 */ /* 0x004fe20000000000 */
[----:B------:R-:W-:Y:S01]  /*4ff0*/  UMOV UR11, 0x40000040 ;  /* 0x40000040000b7882 */ /* 0x000fe20000000000 */
[----:B------:R-:W-:Y:S01]  /*5000*/  UMOV UR15, 0x40000040 ;  /* 0x40000040000f7882 */ /* 0x000fe20000000000 */
[----:B------:R-:W-:Y:S01]  /*5010*/  UIADD3 UR14, UR10, 0x2, URZ ;  /* 0x000000020a0e7890 */ /* 0x000fe2000fffe03f */
[----:B------:R-:W-:Y:S01]  /*5020*/  ISETP.NE.AND P3, PT, R4, RZ, PT ;  /* 0x000000ff0400720c */ /* 0x000fe20003f65270 */
[----:B------:R-:W-:Y:S01]  /*5030*/  UIADD3 UR18, UR10, 0x4, URZ ;  /* 0x000000040a127890 */ /* 0x000fe2000fffe03f */
[----:B------:R-:W-:Y:S02]  /*5040*/  UMOV UR19, 0x40000040 ;  /* 0x4000004000137882 */ /* 0x000fe40000000000 */
[----:B------:R-:W-:Y:S01]  /*5050*/  HGMMA.64x64x16.F32.BF16 R152, gdesc[UR8], RZ, !UPT, gsb0 ;  /* 0x00e00000089879f0 */ /* 0x000fe2000c0018ff */
[----:B------:R-:W-:Y:S01]  /*5060*/  UIADD3 UR22, UR10, 0x6, URZ ;  /* 0x000000060a167890 */ /* 0x000fe2000fffe03f */
[----:B------:R-:W-:Y:S01]  /*5070*/  UMOV UR23, 0x40000040 ;  /* 0x4000004000177882 */ /* 0x000fe20000000000 */
        /* <DEDUP_REMOVED lines=16> */
[----:B------:R-:W1:Y:S01]  /*5180*/  MUFU.TANH R15, R15 ;  /* 0x0000000f000f7308 */ /* 0x000e620000002400 */
[----:B------:R-:W-:Y:S01]  /*5190*/  FMUL.FTZ R158, R160, UR25 ;  /* 0x00000019a09e7c20 */ /* 0x000fe20008410000 */
        /* <DEDUP_REMOVED lines=15> */
[----:B-1----:R-:W-:Y:S01]  /*5290*/  FMNMX.FTZ R5, R15, R0, !PT ;  /* 0x000000000f057209 */ /* 0x002fe20007810000 */
[----:B------:R-:W-:Y:S01]  /*52a0*/  FMUL.FTZ R162, R162, UR25 ;  /* 0x00000019a2a27c20 */ /* 0x000fe20008410000 */
[----:B------:R-:W-:Y:S01]  /*52b0*/  FMUL.FTZ R196, R163, UR25 ;  /* 0x00000019a3c47c20 */ /* 0x000fe20008410000 */
[----:B------:R-:W-:Y:S01]  /*52c0*/  FMUL.FTZ R166, R166, UR25 ;  /* 0x00000019a6a67c20 */ /* 0x000fe20008410000 */
[----:B------:R-:W-:Y:S01]  /*52d0*/  FMUL.FTZ R198, R167, UR25 ;  /* 0x00000019a7c67c20 */ /* 0x000fe20008410000 */
[----:B------:R-:W-:Y:S01]  /*52e0*/  FMUL.FTZ R170, R170, UR25 ;  /* 0x00000019aaaa7c20 */ /* 0x000fe20008410000 */
[----:B------:R-:W-:Y:S01]  /*52f0*/  FMUL.FTZ R200, R171, UR25 ;  /* 0x00000019abc87c20 */ /* 0x000fe20008410000 */
[----:B------:R-:W1:Y:S01]  /*5300*/  MUFU.TANH R156, R156 ;  /* 0x0000009c009c7308 */ /* 0x000e620000002400 */
[----:B--2---:R-:W-:Y:S01]  /*5310*/  FMNMX.FTZ R5, R184, R5, !PT ;  /* 0x00000005b8057209 */ /* 0x004fe20007810000 */
[----:B------:R-:W-:Y:S01]  /*5320*/  FMUL.FTZ R174, R174, UR25 ;  /* 0x00000019aeae7c20 */ /* 0x000fe20008410000 */
[----:B------:R-:W-:Y:S01]  /*5330*/  FMUL.FTZ R178, R178, UR25 ;  /* 0x00000019b2b27c20 */ /* 0x000fe20008410000 */
[----:B------:R-:W-:Y:S01]  /*5340*/  FMUL.FTZ R204, R179, UR25 ;  /* 0x00000019b3cc7c20 */ /* 0x000fe20008410000 */
[----:B------:R-:W-:Y:S01]  /*5350*/  FMUL.FTZ R182, R182, UR25 ;  /* 0x00000019b6b67c20 */ /* 0x000fe20008410000 */
[----:B------:R-:W-:Y:S01]  /*5360*/  FMUL.FTZ R206, R183, UR25 ;  /* 0x00000019b7ce7c20 */ /* 0x000fe20008410000 */
[----:B------:R-:W-:Y:S01]  /*5370*/  IMAD.U32 R177, RZ, RZ, UR4 ;  /* 0x00000004ffb17e24 */ /* 0x000fe2000f8e00ff */
[----:B------:R-:W2:Y:S01]  /*5380*/  MUFU.TANH R158, R158 ;  /* 0x0000009e009e7308 */ /* 0x000ea20000002400 */
[----:B---3--:R-:W-:Y:S01]  /*5390*/  FMNMX.FTZ R5, R154, R5, !PT ;  /* 0x000000059a057209 */ /* 0x008fe20007810000 */
[----:B------:R-:W-:-:S06]  /*53a0*/  IMAD.U32 R171, RZ, RZ, UR7 ;  /* 0x00000007ffab7e24 */ /* 0x000fcc000f8e00ff */
[----:B------:R-:W3:Y:S01]  /*53b0*/  MUFU.TANH R160, R160 ;  /* 0x000000a000a07308 */ /* 0x000ee20000002400 */
[----:B-1----:R-:W-:-:S07]  /*53c0*/  FMNMX.FTZ R5, R156, R5, !PT ;  /* 0x000000059c057209 */ /* 0x002fce0007810000 */
[----:B------:R-:W1:Y:S01]  /*53d0*/  MUFU.TANH R164, R164 ;  /* 0x000000a400a47308 */ /* 0x000e620000002400 */
[----:B--2---:R-:W-:-:S07]  /*53e0*/  FMNMX.FTZ R5, R158, R5, !PT ;  /* 0x000000059e057209 */ /* 0x004fce0007810000 */
[----:B------:R-:W2:Y:S01]  /*53f0*/  MUFU.TANH R186, R186 ;  /* 0x000000ba00ba7308 */ /* 0x000ea20000002400 */
[----:B---3--:R-:W-:-:S07]  /*5400*/  FMNMX.FTZ R5, R160, R5, !PT ;  /* 0x00000005a0057209 */ /* 0x008fce0007810000 */
        /* <DEDUP_REMOVED lines=19> */
[----:B-1----:R-:W-:-:S05]  /*5540*/  FMNMX.FTZ R5, R194, R5, !PT ;  /* 0x00000005c2057209 */ /* 0x002fca0007810000 */
[----:B------:R-:W1:Y:S02]  /*5550*/  SHFL.BFLY PT, R202, R5, 0x2, 0x1f ;  /* 0x0c401f0005ca7f89 */ /* 0x000e6400000e0000 */
[----:B------:R-:W4:Y:S01]  /*5560*/  MUFU.TANH R22, R22 ;  /* 0x0000001600167308 */ /* 0x000f220000002400 */
[----:B--2---:R-:W-:-:S07]  /*5570*/  FMNMX.FTZ R17, R18, R3, !PT ;  /* 0x0000000312117209 */ /* 0x004fce0007810000 */
[----:B------:R-:W2:Y:S01]  /*5580*/  MUFU.TANH R152, R152 ;  /* 0x0000009800987308 */ /* 0x000ea20000002400 */
[----:B---3--:R-:W-:-:S07]  /*5590*/  FMNMX.FTZ R17, R20, R17, !PT ;  /* 0x0000001114117209 */ /* 0x008fce0007810000 */
[----:B------:R-:W3:Y:S01]  /*55a0*/  MUFU.TANH R162, R162 ;  /* 0x000000a200a27308 */ /* 0x000ee20000002400 */
[----:B----4-:R-:W-:Y:S02]  /*55b0*/  FMNMX.FTZ R17, R22, R17, !PT ;  /* 0x0000001116117209 */ /* 0x010fe40007810000 */
[----:B-1----:R-:W-:Y:S01]  /*55c0*/  FMNMX.FTZ R21, R5, R202, !PT ;  /* 0x000000ca05157209 */ /* 0x002fe20007810000 */
[----:B------:R-:W-:-:S04]  /*55d0*/  FMUL.FTZ R202, R175, UR25 ;  /* 0x00000019afca7c20 */ /* 0x000fc80008410000 */
[----:B------:R-:W1:Y:S01]  /*55e0*/  MUFU.TANH R196, R196 ;  /* 0x000000c400c47308 */ /* 0x000e620000002400 */
[----:B--2---:R-:W-:Y:S01]  /*55f0*/  FMNMX.FTZ R17, R152, R17, !PT ;  /* 0x0000001198117209 */ /* 0x004fe20007810000 */
[----:B------:R-:W2:Y:S01]  /*5600*/  LDC R5, c[0x0][0x988] ;  /* 0x00026200ff057b82 */ /* 0x000ea20000000800 */
[----:B------:R-:W4:Y:S05]  /*5610*/  SHFL.BFLY PT, R208, R21, 0x1, 0x1f ;  /* 0x0c201f0015d07f89 */ /* 0x000f2a00000e0000 */
[----:B------:R-:W5:Y:S01]  /*5620*/  MUFU.TANH R166, R166 ;  /* 0x000000a600a67308 */ /* 0x000f620000002400 */
[----:B---3--:R-:W-:-:S07]  /*5630*/  FMNMX.FTZ R19, R162, R17, !PT ;  /* 0x00000011a2137209 */ /* 0x008fce0007810000 */
[----:B------:R-:W3:Y:S01]  /*5640*/  MUFU.TANH R198, R198 ;  /* 0x000000c600c67308 */ /* 0x000ee20000002400 */
[----:B-1----:R-:W-:-:S07]  /*5650*/  FMNMX.FTZ R19, R196, R19, !PT ;  /* 0x00000013c4137209 */ /* 0x002fce0007810000 */
[----:B------:R-:W1:Y:S01]  /*5660*/  MUFU.TANH R170, R170 ;  /* 0x000000aa00aa7308 */ /* 0x000e620000002400 */
[----:B-----5:R-:W-:Y:S02]  /*5670*/  FMNMX.FTZ R19, R166, R19, !PT ;  /* 0x00000013a6137209 */ /* 0x020fe40007810000 */
[----:B----4-:R-:W-:-:S05]  /*5680*/  FMNMX.FTZ R17, R21, R208, !PT ;  /* 0x000000d015117209 */ /* 0x010fca0007810000 */
[----:B------:R-:W4:Y:S01]  /*5690*/  MUFU.TANH R200, R200 ;  /* 0x000000c800c87308 */ /* 0x000f220000002400 */
[----:B---3--:R-:W-:Y:S01]  /*56a0*/  FMNMX.FTZ R21, R198, R19, !PT ;  /* 0x00000013c6157209 */ /* 0x008fe20007810000 */
[C---:B------:R-:W-:Y:S01]  /*56b0*/  FADD.FTZ R0, -R17.reuse, R0 ;  /* 0x0000000011007221 */ /* 0x040fe20000010100 */
[----:B--2---:R-:W-:-:S03]  /*56c0*/  FMUL.FTZ R163, R17, R5 ;  /* 0x0000000511a37220 */ /* 0x004fc60000410000 */
[-C--:B------:R-:W-:Y:S01]  /*56d0*/  FMUL.FTZ R23, R0, R5.reuse ;  /* 0x0000000500177220 */ /* 0x080fe20000410000 */
[--C-:B------:R-:W-:Y:S01]  /*56e0*/  FFMA.FTZ R0, R15, R5, -R163.reuse ;  /* 0x000000050f007223 */ /* 0x100fe200000108a3 */
[----:B------:R-:W2:Y:S01]  /*56f0*/  MUFU.TANH R174, R174 ;  /* 0x000000ae00ae7308 */ /* 0x000ea20000002400 */
[----:B-1----:R-:W-:Y:S01]  /*5700*/  FMNMX.FTZ R21, R170, R21, !PT ;  /* 0x00000015aa157209 */ /* 0x002fe20007810000 */
[-CC-:B------:R-:W-:Y:S01]  /*5710*/  FFMA.FTZ R15, R184, R5.reuse, -R163.reuse ;  /* 0x00000005b80f7223 */ /* 0x180fe200000108a3 */
[-CC-:B------:R-:W-:Y:S01]  /*5720*/  FFMA.FTZ R157, R156, R5.reuse, -R163.reuse ;  /* 0x000000059c9d7223 */ /* 0x180fe200000108a3 */
[-CC-:B------:R-:W-:Y:S01]  /*5730*/  FFMA.FTZ R154, R154, R5.reuse, -R163.reuse ;  /* 0x000000059a9a7223 */ /* 0x180fe200000108a3 */
[-CC-:B------:R-:W-:Y:S01]  /*5740*/  FFMA.FTZ R156, R158, R5.reuse, -R163.reuse ;  /* 0x000000059e9c7223 */ /* 0x180fe200000108a3 */
[-CC-:B------:R-:W-:Y:S01]  /*5750*/  FFMA.FTZ R158, R164, R5.reuse, -R163.reuse ;  /* 0x00000005a49e7223 */ /* 0x180fe200000108a3 */
[--C-:B------:R-:W-:Y:S01]  /*5760*/  FFMA.FTZ R159, R176, R5, -R163.reuse ;  /* 0x00000005b09f7223 */ /* 0x100fe200000108a3 */
[----:B------:R-:W1:Y:S01]  /*5770*/  MUFU.TANH R202, R202 ;  /* 0x000000ca00ca7308 */ /* 0x000e620000002400 */
[----:B----4-:R-:W-:Y:S01]  /*5780*/  FMNMX.FTZ R21, R200, R21, !PT ;  /* 0x00000015c8157209 */ /* 0x010fe20007810000 */
[-CC-:B------:R-:W-:Y:S01]  /*5790*/  FFMA.FTZ R165, R180, R5.reuse, -R163.reuse ;  /* 0x00000005b4a57223 */ /* 0x180fe200000108a3 */
[-CC-:B------:R-:W-:Y:S01]  /*57a0*/  FFMA.FTZ R153, R186, R5.reuse, -R163.reuse ;  /* 0x00000005ba997223 */ /* 0x180fe200000108a3 */
[-CC-:B------:R-:W-:Y:S01]  /*57b0*/  FFMA.FTZ R164, R190, R5.reuse, -R163.reuse ;  /* 0x00000005bea47223 */ /* 0x180fe200000108a3 */
[-CC-:B------:R-:W-:Y:S01]  /*57c0*/  FFMA.FTZ R176, R192, R5.reuse, -R163.reuse ;  /* 0x00000005c0b07223 */ /* 0x180fe200000108a3 */
[----:B------:R-:W-:-:S02]  /*57d0*/  FFMA.FTZ R180, R194, R5, -R163 ;  /* 0x00000005c2b47223 */ /* 0x000fc400000108a3 */
[----:B------:R-:W3:Y:S01]  /*57e0*/  MUFU.TANH R178, R178 ;  /* 0x000000b200b27308 */ /* 0x000ee20000002400 */
[----:B--2---:R-:W-:-:S07]  /*57f0*/  FMNMX.FTZ R21, R174, R21, !PT ;  /* 0x00000015ae157209 */ /* 0x004fce0007810000 */
[----:B------:R-:W2:Y:S01]  /*5800*/  MUFU.TANH R204, R204 ;  /* 0x000000cc00cc7308 */ /* 0x000ea20000002400 */
[----:B-1----:R-:W-:-:S07]  /*5810*/  FMNMX.FTZ R21, R202, R21, !PT ;  /* 0x00000015ca157209 */ /* 0x002fce0007810000 */
[----:B------:R-:W1:Y:S01]  /*5820*/  MUFU.TANH R182, R182 ;  /* 0x000000b600b67308 */ /* 0x000e620000002400 */
[----:B---3--:R-:W-:-:S07]  /*5830*/  FMNMX.FTZ R21, R178, R21, !PT ;  /* 0x00000015b2157209 */ /* 0x008fce0007810000 */
[----:B------:R-:W3:Y:S01]  /*5840*/  MUFU.TANH R206, R206 ;  /* 0x000000ce00ce7308 */ /* 0x000ee20000002400 */
[----:B--2---:R-:W-:-:S07]  /*5850*/  FMNMX.FTZ R21, R204, R21, !PT ;  /* 0x00000015cc157209 */ /* 0x004fce0007810000 */
[----:B------:R2:W4:Y:S01]  /*5860*/  MUFU.EX2 R19, R23 ;  /* 0x0000001700137308 */ /* 0x0005220000000800 */
[----:B-1----:R-:W-:-:S07]  /*5870*/  FMNMX.FTZ R21, R182, R21, !PT ;  /* 0x00000015b6157209 */ /* 0x002fce0007810000 */
[----:B------:R-:W1:Y:S01]  /*5880*/  MUFU.EX2 R0, R0 ;  /* 0x0000000000007308 */ /* 0x000e620000000800 */
[----:B---3--:R-:W-:Y:S01]  /*5890*/  FMNMX.FTZ R155, R206, R21, !PT ;  /* 0x00000015ce9b7209 */ /* 0x008fe20007810000 */
[-CC-:B--2---:R-:W-:Y:S01]  /*58a0*/  FFMA.FTZ R23, R160, R5.reuse, -R163.reuse ;  /* 0x00000005a0177223 */ /* 0x184fe200000108a3 */
[----:B------:R-:W-:-:S03]  /*58b0*/  FFMA.FTZ R160, R168, R5, -R163 ;  /* 0x00000005a8a07223 */ /* 0x000fc600000108a3 */
[----:B------:R-:W2:Y:S02]  /*58c0*/  SHFL.BFLY PT, R184, R155, 0x2, 0x1f ;  /* 0x0c401f009bb87f89 */ /* 0x000ea400000e0000 */
[----:B------:R3:W-:Y:S01]  /*58d0*/  MUFU.EX2 R21, R157 ;  /* 0x0000009d00157308 */ /* 0x0007e20000000800 */
[-C--:B----4-:R-:W-:Y:S01]  /*58e0*/  FMUL.FTZ R24, R24, R19.reuse ;  /* 0x0000001318187220 */ /* 0x090fe20000410000 */
[-C--:B------:R-:W-:Y:S01]  /*58f0*/  FMUL.FTZ R25, R25, R19.reuse ;  /* 0x0000001319197220 */ /* 0x080fe20000410000 */
[-C--:B------:R-:W-:Y:S01]  /*5900*/  FMUL.FTZ R28, R28, R19.reuse ;  /* 0x000000131c1c7220 */ /* 0x080fe20000410000 */
[-C--:B------:R-:W-:Y:S01]  /*5910*/  FMUL.FTZ R29, R29, R19.reuse ;  /* 0x000000131d1d7220 */ /* 0x080fe20000410000 */
[-C--:B------:R-:W-:Y:S01]  /*5920*/  FMUL.FTZ R32, R32, R19.reuse ;  /* 0x0000001320207220 */ /* 0x080fe20000410000 */
[-C--:B------:R-:W-:Y:S01]  /*5930*/  FMUL.FTZ R33, R33, R19.reuse ;  /* 0x0000001321217220 */ /* 0x080fe20000410000 */
[----:B------:R-:W-:Y:S01]  /*5940*/  FMUL.FTZ R36, R36, R19 ;  /* 0x0000001324247220 */ /* 0x000fe20000410000 */
[----:B------:R-:W4:Y:S01]  /*5950*/  MUFU.EX2 R15, R15 ;  /* 0x0000000f000f7308 */ /* 0x000f220000000800 */
[--C-:B---3--:R-:W-:Y:S01]  /*5960*/  FFMA.FTZ R157, R172, R5, -R163.reuse ;  /* 0x00000005ac9d7223 */ /* 0x108fe200000108a3 */
[----:B-1----:R-:W-:Y:S01]  /*5970*/  FFMA.FTZ R12, R19, R12, R0 ;  /* 0x0000000c130c7223 */ /* 0x002fe20000010000 */
[-C--:B------:R-:W-:Y:S01]  /*5980*/  FMUL.FTZ R37, R37, R19.reuse ;  /* 0x0000001325257220 */ /* 0x080fe20000410000 */
[-C--:B------:R-:W-:Y:S01]  /*5990*/  FMUL.FTZ R40, R40, R19.reuse ;  /* 0x0000001328287220 */ /* 0x080fe20000410000 */
[-C--:B------:R-:W-:Y:S01]  /*59a0*/  FMUL.FTZ R41, R41, R19.reuse ;  /* 0x0000001329297220 */ /* 0x080fe20000410000 */
[-C--:B------:R-:W-:Y:S01]  /*59b0*/  FMUL.FTZ R44, R44, R19.reuse ;  /* 0x000000132c2c7220 */ /* 0x080fe20000410000 */
[-C--:B------:R-:W-:Y:S01]  /*59c0*/  FMUL.FTZ R45, R45, R19.reuse ;  /* 0x000000132d2d7220 */ /* 0x080fe20000410000 */
[----:B------:R-:W1:Y:S01]  /*59d0*/  MUFU.EX2 R154, R154 ;  /* 0x0000009a009a7308 */ /* 0x000e620000000800 */
[-C--:B------:R-:W-:Y:S01]  /*59e0*/  FMUL.FTZ R48, R48, R19.reuse ;  /* 0x0000001330307220 */ /* 0x080fe20000410000 */
[-C--:B------:R-:W-:Y:S01]  /*59f0*/  FMUL.FTZ R49, R49, R19.reuse ;  /* 0x0000001331317220 */ /* 0x080fe20000410000 */
[-C--:B------:R-:W-:Y:S01]  /*5a00*/  FMUL.FTZ R52, R52, R19.reuse ;  /* 0x0000001334347220 */ /* 0x080fe20000410000 */
[-C--:B------:R-:W-:Y:S01]  /*5a10*/  FMUL.FTZ R53, R53, R19.reuse ;  /* 0x0000001335357220 */ /* 0x080fe20000410000 */
[----:B------:R-:W-:Y:S01]  /*5a20*/  FMUL.FTZ R56, R56, R19 ;  /* 0x0000001338387220 */ /* 0x000fe20000410000 */
[----:B--2---:R-:W-:Y:S01]  /*5a30*/  FMNMX.FTZ R184, R155, R184, !PT ;  /* 0x000000b89bb87209 */ /* 0x004fe20007810000 */
[----:B------:R-:W-:Y:S01]  /*5a40*/  FFMA.FTZ R155, R188, R5, -R163 ;  /* 0x00000005bc9b7223 */ /* 0x000fe200000108a3 */
[----:B------:R-:W2:Y:S01]  /*5a50*/  MUFU.EX2 R156, R156 ;  /* 0x0000009c009c7308 */ /* 0x000ea20000000800 */
[-C--:B------:R-:W-:Y:S01]  /*5a60*/  FMUL.FTZ R57, R57, R19.reuse ;  /* 0x0000001339397220 */ /* 0x080fe20000410000 */
[-C--:B------:R-:W-:Y:S01]  /*5a70*/  FMUL.FTZ R60, R60, R19.reuse ;  /* 0x000000133c3c7220 */ /* 0x080fe20000410000 */
[----:B------:R-:W3:Y:S01]  /*5a80*/  SHFL.BFLY PT, R161, R184, 0x1, 0x1f ;  /* 0x0c201f00b8a17f89 */ /* 0x000ee200000e0000 */
[-C--:B------:R-:W-:Y:S01]  /*5a90*/  FMUL.FTZ R61, R61, R19.reuse ;  /* 0x000000133d3d7220 */ /* 0x080fe20000410000 */
[-C--:B------:R-:W-:Y:S01]  /*5aa0*/  FMUL.FTZ R64, R64, R19.reuse ;  /* 0x0000001340407220 */ /* 0x080fe20000410000 */
[-C--:B------:R-:W-:Y:S01]  /*5ab0*/  FMUL.FTZ R65, R65, R19.reuse ;  /* 0x0000001341417220 */ /* 0x080fe20000410000 */
[-C--:B------:R-:W-:Y:S01]  /*5ac0*/  FMUL.FTZ R68, R68, R19.reuse ;  /* 0x0000001344447220 */ /* 0x080fe20000410000 */
[----:B------:R-:W-:Y:S01]  /*5ad0*/  MUFU.EX2 R23, R23 ;  /* 0x0000001700177308 */ /* 0x000fe20000000800 */
[-C--:B------:R-:W-:Y:S01]  /*5ae0*/  FMUL.FTZ R69, R69, R19.reuse ;  /* 0x0000001345457220 */ /* 0x080fe20000410000 */
[-C--:B------:R-:W-:Y:S01]  /*5af0*/  FMUL.FTZ R72, R72, R19.reuse ;  /* 0x0000001348487220 */ /* 0x080fe20000410000 */
[-C--:B------:R-:W-:Y:S01]  /*5b00*/  FMUL.FTZ R73, R73, R19.reuse ;  /* 0x0000001349497220 */ /* 0x080fe20000410000 */
        /* <DEDUP_REMOVED lines=14> */
[----:B------:R-:W-:Y:S01]  /*5bf0*/  FMUL.FTZ R100, R100, R19 ;  /* 0x0000001364647220 */ /* 0x000fe20000410000 */
[----:B---3--:R-:W-:Y:S01]  /*5c00*/  FMNMX.FTZ R168, R184, R161, !PT ;  /* 0x000000a1b8a87209 */ /* 0x008fe20007810000 */
[-C--:B------:R-:W-:Y:S01]  /*5c10*/  FMUL.FTZ R101, R101, R19.reuse ;  /* 0x0000001365657220 */ /* 0x080fe20000410000 */
[-C--:B------:R-:W-:Y:S01]  /*5c20*/  FMUL.FTZ R104, R104, R19.reuse ;  /* 0x0000001368687220 */ /* 0x080fe20000410000 */
[-C--:B------:R-:W-:Y:S01]  /*5c30*/  FMUL.FTZ R105, R105, R19.reuse ;  /* 0x0000001369697220 */ /* 0x080fe20000410000 */
[----:B------:R-:W-:Y:S01]  /*5c40*/  FMUL.FTZ R108, R108, R19 ;  /* 0x000000136c6c7220 */ /* 0x000fe20000410000 */
[C---:B------:R-:W-:Y:S01]  /*5c50*/  FADD.FTZ R172, -R168.reuse, R3 ;  /* 0x00000003a8ac7221 */ /* 0x040fe20000010100 */
[----:B------:R-:W-:Y:S01]  /*5c60*/  FMUL.FTZ R175, R168, R5 ;  /* 0x00000005a8af7220 */ /* 0x000fe20000410000 */
[----:B------:R3:W-:Y:S01]  /*5c70*/  MUFU.EX2 R161, R165 ;  /* 0x000000a500a17308 */ /* 0x0007e20000000800 */
[----:B------:R-:W-:Y:S01]  /*5c80*/  FMUL.FTZ R109, R109, R19 ;  /* 0x000000136d6d7220 */ /* 0x000fe20000410000 */
[-C--:B------:R-:W-:Y:S01]  /*5c90*/  FMUL.FTZ R172, R172, R5.reuse ;  /* 0x00000005acac7220 */ /* 0x080fe20000410000 */
[-CC-:B------:R-:W-:Y:S01]  /*5ca0*/  FFMA.FTZ R3, R18, R5.reuse, -R175.reuse ;  /* 0x0000000512037223 */ /* 0x180fe200000108af */
[-CC-:B------:R-:W-:Y:S01]  /*5cb0*/  FFMA.FTZ R18, R20, R5.reuse, -R175.reuse ;  /* 0x0000000514127223 */ /* 0x180fe200000108af */
[-CC-:B------:R-:W-:Y:S01]  /*5cc0*/  FFMA.FTZ R20, R22, R5.reuse, -R175.reuse ;  /* 0x0000000516147223 */ /* 0x180fe200000108af */
[-CC-:B------:R-:W-:Y:S01]  /*5cd0*/  FFMA.FTZ R163, R152, R5.reuse, -R175.reuse ;  /* 0x0000000598a37223 */ /* 0x180fe200000108af */
[----:B------:R-:W-:Y:S01]  /*5ce0*/  FFMA.FTZ R22, R162, R5, -R175 ;  /* 0x00000005a2167223 */ /* 0x000fe200000108af */
[----:B------:R-:W-:Y:S01]  /*5cf0*/  MUFU.EX2 R172, R172 ;  /* 0x000000ac00ac7308 */ /* 0x000fe20000000800 */
[----:B------:R-:W-:Y:S01]  /*5d00*/  @!P3 LEA R162, R177, R6, 0x6 ;  /* 0x00000006b1a2b211 */ /* 0x000fe200078e30ff */
[----:B----4-:R-:W-:Y:S01]  /*5d10*/  FADD.FTZ R177, R15, R12 ;  /* 0x0000000c0fb17221 */ /* 0x010fe20000010000 */
[----:B------:R-:W-:-:S02]  /*5d20*/  @!P1 VIADD R152, R171, 0x28c40 ;  /* 0x00028c40ab989836 */ /* 0x000fc40000000000 */
[-CC-:B---3--:R-:W-:Y:S01]  /*5d30*/  FFMA.FTZ R165, R196, R5.reuse, -R175.reuse ;  /* 0x00000005c4a57223 */ /* 0x188fe200000108af */
[-C--:B------:R-:W-:Y:S01]  /*5d40*/  FFMA.FTZ R167, R166, R5.reuse, -R175 ;  /* 0x00000005a6a77223 */ /* 0x080fe200000108af */
[----:B-1----:R-:W-:Y:S01]  /*5d50*/  FADD.FTZ R12, R154, R177 ;  /* 0x000000b19a0c7221 */ /* 0x002fe20000010000 */
[-CC-:B------:R-:W-:Y:S01]  /*5d60*/  FFMA.FTZ R184, R198, R5.reuse, -R175.reuse ;  /* 0x00000005c6b87223 */ /* 0x180fe200000108af */
[----:B------:R-:W1:Y:S01]  /*5d70*/  MUFU.EX2 R3, R3 ;  /* 0x0000000300037308 */ /* 0x000e620000000800 */
[----:B------:R-:W-:Y:S01]  /*5d80*/  @!P1 PRMT R152, RZ, 0x654, R152 ;  /* 0x00000654ff989816 */ /* 0x000fe20000000098 */
[----:B------:R-:W-:Y:S01]  /*5d90*/  FADD.FTZ R177, R21, R12 ;  /* 0x0000000c15b17221 */ /* 0x000fe20000010000 */
[-CC-:B------:R-:W-:Y:S01]  /*5da0*/  FFMA.FTZ R169, R170, R5.reuse, -R175.reuse ;  /* 0x00000005aaa97223 */ /* 0x180fe200000108af */
[-CC-:B------:R-:W-:Y:S01]  /*5db0*/  FFMA.FTZ R170, R200, R5.reuse, -R175.reuse ;  /* 0x00000005c8aa7223 */ /* 0x180fe200000108af */
[----:B------:R2:W-:Y:S01]  /*5dc0*/  @!P1 SYNCS.ARRIVE.TRANS64.RED.A1T0 RZ, [R152+URZ], RZ ;  /* 0x000000ff98ff99a7 */ /* 0x0005e2000810043f */
[-CC-:B------:R-:W-:Y:S01]  /*5dd0*/  FFMA.FTZ R173, R174, R5.reuse, -R175.reuse ;  /* 0x00000005aead7223 */ /* 0x180fe200000108af */
[-CC-:B------:R-:W-:Y:S01]  /*5de0*/  FFMA.FTZ R202, R202, R5.reuse, -R175.reuse ;  /* 0x00000005caca7223 */ /* 0x180fe200000108af */
[----:B------:R-:W3:Y:S01]  /*5df0*/  MUFU.EX2 R18, R18 ;  /* 0x0000001200127308 */ /* 0x000ee20000000800 */
[----:B------:R-:W-:Y:S01]  /*5e00*/  @!P3 LEA R162, R162, UR36, 0x2 ;  /* 0x00000024a2a2bc11 */ /* 0x000fe2000f8e10ff */
[-CC-:B------:R-:W-:Y:S01]  /*5e10*/  FFMA.FTZ R178, R178, R5.reuse, -R175.reuse ;  /* 0x00000005b2b27223 */ /* 0x180fe200000108af */
[-CC-:B------:R-:W-:Y:S01]  /*5e20*/  FFMA.FTZ R182, R182, R5.reuse, -R175.reuse ;  /* 0x00000005b6b67223 */ /* 0x180fe200000108af */
[-C--:B------:R-:W-:Y:S01]  /*5e30*/  FFMA.FTZ R204, R204, R5.reuse, -R175 ;  /* 0x00000005cccc7223 */ /* 0x080fe200000108af */
[----:B--2---:R-:W-:Y:S01]  /*5e40*/  FADD.FTZ R152, R156, R177 ;  /* 0x000000b19c987221 */ /* 0x004fe20000010000 */
[----:B------:R-:W-:Y:S01]  /*5e50*/  @!P3 STS [R162+0x28800], R19 ;  /* 0x02880013a200b388 */ /* 0x000fe20000000800 */
[----:B------:R-:W-:Y:S01]  /*5e60*/  FFMA.FTZ R206, R206, R5, -R175 ;  /* 0x00000005cece7223 */ /* 0x000fe200000108af */
[----:B------:R-:W2:Y:S01]  /*5e70*/  MUFU.EX2 R20, R20 ;  /* 0x0000001400147308 */ /* 0x000ea20000000800 */
[----:B-1----:R-:W-:Y:S01]  /*5e80*/  FFMA.FTZ R11, R172, R11, R3 ;  /* 0x0000000bac0b7223 */ /* 0x002fe20000010003 */
[----:B------:R-:W-:Y:S01]  /*5e90*/  FADD.FTZ R177, R23, R152 ;  /* 0x0000009817b17221 */ /* 0x000fe20000010000 */
[----:B------:R1:W-:Y:S01]  /*5ea0*/  @!P3 STS [R162+0x28820], R172 ;  /* 0x028820aca200b388 */ /* 0x0003e20000000800 */
[-C--:B------:R-:W-:Y:S01]  /*5eb0*/  FMUL.FTZ R112, R112, R19.reuse ;  /* 0x0000001370707220 */ /* 0x080fe20000410000 */
[-C--:B------:R-:W-:Y:S01]  /*5ec0*/  FMUL.FTZ R113, R113, R19.reuse ;  /* 0x0000001371717220 */ /* 0x080fe20000410000 */
[----:B------:R-:W-:Y:S01]  /*5ed0*/  FADD.FTZ R152, R158, R177 ;  /* 0x000000b19e987221 */ /* 0x000fe20000010000 */
[-C--:B------:R-:W-:Y:S01]  /*5ee0*/  FMUL.FTZ R116, R116, R19.reuse ;  /* 0x0000001374747220 */ /* 0x080fe20000410000 */
[----:B------:R-:W4:Y:S01]  /*5ef0*/  MUFU.EX2 R163, R163 ;  /* 0x000000a300a37308 */ /* 0x000f220000000800 */
[----:B---3--:R-:W-:Y:S01]  /*5f00*/  FADD.FTZ R11, R18, R11 ;  /* 0x0000000b120b7221 */ /* 0x008fe20000010000 */
[-C--:B------:R-:W-:Y:S01]  /*5f10*/  FMUL.FTZ R117, R117, R19.reuse ;  /* 0x0000001375757220 */ /* 0x080fe20000410000 */
[-C--:B------:R-:W-:Y:S01]  /*5f20*/  FMUL.FTZ R120, R120, R19.reuse ;  /* 0x0000001378787220 */ /* 0x080fe20000410000 */
[-C--:B------:R-:W-:Y:S01]  /*5f30*/  FMUL.FTZ R121, R121, R19.reuse ;  /* 0x0000001379797220 */ /* 0x080fe20000410000 */
[-C--:B------:R-:W-:Y:S01]  /*5f40*/  FMUL.FTZ R124, R124, R19.reuse ;  /* 0x000000137c7c7220 */ /* 0x080fe20000410000 */
[-C--:B------:R-:W-:Y:S01]  /*5f50*/  FMUL.FTZ R125, R125, R19.reuse ;  /* 0x000000137d7d7220 */ /* 0x080fe20000410000 */
[-C--:B------:R-:W-:Y:S01]  /*5f60*/  FMUL.FTZ R128, R128, R19.reuse ;  /* 0x0000001380807220 */ /* 0x080fe20000410000 */
[----:B------:R-:W3:Y:S01]  /*5f70*/  MUFU.EX2 R22, R22 ;  /* 0x0000001600167308 */ /* 0x000ee20000000800 */
[----:B--2---:R-:W-:Y:S01]  /*5f80*/  FADD.FTZ R12, R20, R11 ;  /* 0x0000000b140c7221 */ /* 0x004fe20000010000 */
[-C--:B------:R-:W-:Y:S01]  /*5f90*/  FMUL.FTZ R129, R129, R19.reuse ;  /* 0x0000001381817220 */ /* 0x080fe20000410000 */
[-C--:B------:R-:W-:Y:S01]  /*5fa0*/  FMUL.FTZ R132, R132, R19.reuse ;  /* 0x0000001384847220 */ /* 0x080fe20000410000 */
[-C--:B------:R-:W-:Y:S01]  /*5fb0*/  FMUL.FTZ R133, R133, R19.reuse ;  /* 0x0000001385857220 */ /* 0x080fe20000410000 */
[-C--:B------:R-:W-:Y:S01]  /*5fc0*/  FMUL.FTZ R136, R136, R19.reuse ;  /* 0x0000001388887220 */ /* 0x080fe20000410000 */
[-C--:B------:R-:W-:Y:S01]  /*5fd0*/  FMUL.FTZ R137, R137, R19.reuse ;  /* 0x0000001389897220 */ /* 0x080fe20000410000 */
[-C--:B------:R-:W-:Y:S01]  /*5fe0*/  FMUL.FTZ R140, R140, R19.reuse ;  /* 0x000000138c8c7220 */ /* 0x080fe20000410000 */
[----:B------:R-:W2:Y:S01]  /*5ff0*/  MUFU.EX2 R165, R165 ;  /* 0x000000a500a57308 */ /* 0x000ea20000000800 */
[----:B----4-:R-:W-:Y:S01]  /*6000*/  FADD.FTZ R11, R163, R12 ;  /* 0x0000000ca30b7221 */ /* 0x010fe20000010000 */
[-C--:B------:R-:W-:Y:S01]  /*6010*/  FMUL.FTZ R141, R141, R19.reuse ;  /* 0x000000138d8d7220 */ /* 0x080fe20000410000 */
[-C--:B------:R-:W-:Y:S01]  /*6020*/  FMUL.FTZ R144, R144, R19.reuse ;  /* 0x0000001390907220 */ /* 0x080fe20000410000 */
[-C--:B------:R-:W-:Y:S01]  /*6030*/  FMUL.FTZ R145, R145, R19.reuse ;  /* 0x0000001391917220 */ /* 0x080fe20000410000 */
[-C--:B------:R-:W-:Y:S01]  /*6040*/  FMUL.FTZ R148, R148, R19.reuse ;  /* 0x0000001394947220 */ /* 0x080fe20000410000 */
[----:B------:R-:W-:Y:S01]  /*6050*/  FMUL.FTZ R149, R149, R19 ;  /* 0x0000001395957220 */ /* 0x000fe20000410000 */
[C---:B------:R-:W-:Y:S01]  /*6060*/  F2FP.BF16.F32.PACK_AB R158, R153.reuse, R158 ;  /* 0x0000009e999e723e */ /* 0x040fe200000010ff */
[----:B------:R-:W4:Y:S01]  /*6070*/  MUFU.EX2 R160, R160 ;  /* 0x000000a000a07308 */ /* 0x000f220000000800 */
[----:B---3--:R-:W-:Y:S01]  /*6080*/  FADD.FTZ R12, R22, R11 ;  /* 0x0000000b160c7221 */ /* 0x008fe20000010000 */
[----:B------:R-:W-:Y:S01]  /*6090*/  FADD.FTZ R11, R153, R152 ;  /* 0x00000098990b7221 */ /* 0x000fe20000010000 */
[----:B------:R-:W-:Y:S01]  /*60a0*/  F2FP.BF16.F32.PACK_AB R154, R21, R154 ;  /* 0x0000009a159a723e */ /* 0x000fe200000010ff */
[-C--:B------:R-:W-:Y:S01]  /*60b0*/  FMUL.FTZ R26, R26, R172.reuse ;  /* 0x000000ac1a1a7220 */ /* 0x080fe20000410000 */
[----:B------:R-:W-:Y:S01]  /*60c0*/  F2FP.BF16.F32.PACK_AB R153, R18, R3 ;  /* 0x000000031299723e */ /* 0x000fe200000010ff */
[----:B------:R-:W-:Y:S01]  /*60d0*/  FMUL.FTZ R27, R27, R172 ;  /* 0x000000ac1b1b7220 */ /* 0x000fe20000410000 */
[----:B------:R-:W-:Y:S01]  /*60e0*/  F2FP.BF16.F32.PACK_AB R156, R23, R156 ;  /* 0x0000009c179c723e */ /* 0x000fe200000010ff */
        /* <DEDUP_REMOVED lines=14> */
[-C--:B------:R-:W-:Y:S01]  /*61d0*/  FMUL.FTZ R50, R50, R172.reuse ;  /* 0x000000ac32327220 */ /* 0x080fe20000410000 */
        /* <DEDUP_REMOVED lines=8> */
[----:B------:R-:W-:Y:S01]  /*6260*/  FMUL.FTZ R63, R63, R172 ;  /* 0x000000ac3f3f7220 */ /* 0x000fe20000410000 */
[----:B------:R-:W3:Y:S01]  /*6270*/  MUFU.EX2 R157, R157 ;  /* 0x0000009d009d7308 */ /* 0x000ee20000000800 */
[C---:B--2---:R-:W-:Y:S01]  /*6280*/  FADD.FTZ R152, R155.reuse, R152 ;  /* 0x000000989b987221 */ /* 0x044fe20000010000 */
[----:B------:R-:W-:Y:S01]  /*6290*/  F2FP.BF16.F32.PACK_AB R160, R155, R160 ;  /* 0x000000a09ba0723e */ /* 0x000fe200000010ff */
[----:B------:R-:W-:Y:S01]  /*62a0*/  FMUL.FTZ R66, R66, R172 ;  /* 0x000000ac42427220 */ /* 0x000fe20000410000 */
[----:B------:R-:W-:Y:S01]  /*62b0*/  F2FP.BF16.F32.PACK_AB R155, R163, R20 ;  /* 0x00000014a39b723e */ /* 0x000fe200000010ff */
        /* <DEDUP_REMOVED lines=10> */
[----:B------:R-:W-:Y:S01]  /*6360*/  FMUL.FTZ R83, R83, R172 ;  /* 0x000000ac53537220 */ /* 0x000fe20000410000 */
[----:B------:R-:W4:Y:S01]  /*6370*/  MUFU.EX2 R164, R164 ;  /* 0x000000a400a47308 */ /* 0x000f220000000800 */
[----:B---3--:R-:W-:Y:S01]  /*6380*/  FADD.FTZ R177, R157, R152 ;  /* 0x000000989db17221 */ /* 0x008fe20000010000 */
[----:B------:R-:W-:Y:S01]  /*6390*/  F2FP.BF16.F32.PACK_AB R152, R15, R0 ;  /* 0x000000000f98723e */ /* 0x000fe200000010ff */
[----:B------:R-:W-:Y:S01]  /*63a0*/  BAR.SYNC.DEFER_BLOCKING 0xf, 0x100 ;  /* 0x03c4000000007b1d */ /* 0x000fe20000010000 */
        /* <DEDUP_REMOVED lines=14> */
[C---:B----4-:R-:W-:Y:S01]  /*6490*/  FADD.FTZ R12, R164.reuse, R177 ;  /* 0x000000b1a40c7221 */ /* 0x050fe20000010000 */
[----:B-1----:R-:W-:Y:S01]  /*64a0*/  F2FP.BF16.F32.PACK_AB R162, R164, R157 ;  /* 0x0000009da4a2723e */ /* 0x002fe200000010ff */
[----:B------:R-:W-:Y:S01]  /*64b0*/  FMUL.FTZ R107, R107, R172 ;  /* 0x000000ac6b6b7220 */ /* 0x000fe20000410000 */
[----:B------:R-:W-:Y:S01]  /*64c0*/  F2FP.BF16.F32.PACK_AB R157, R165, R22 ;  /* 0x00000016a59d723e */ /* 0x000fe200000010ff */
[-C--:B------:R-:W-:Y:S01]  /*64d0*/  FMUL.FTZ R110, R110, R172.reuse ;  /* 0x000000ac6e6e7220 */ /* 0x080fe20000410000 */
[-C--:B------:R-:W-:Y:S01]  /*64e0*/  FMUL.FTZ R111, R111, R172.reuse ;  /* 0x000000ac6f6f7220 */ /* 0x080fe20000410000 */
[-C--:B------:R-:W-:Y:S01]  /*64f0*/  FMUL.FTZ R114, R114, R172.reuse ;  /* 0x000000ac72727220 */ /* 0x080fe20000410000 */
[----:B------:R-:W1:Y:S01]  /*6500*/  MUFU.EX2 R173, R173 ;  /* 0x000000ad00ad7308 */ /* 0x000e620000000800 */
[----:B---3--:R-:W-:Y:S01]  /*6510*/  FADD.FTZ R15, R159, R12 ;  /* 0x0000000c9f0f7221 */ /* 0x008fe20000010000 */
[----:B------:R3:W-:Y:S01]  /*6520*/  STSM.16.M88.4 [R7+0x26800], R152 ;  /* 0x0268009807007844 */ /* 0x0007e20000000200 */
[-C--:B------:R-:W-:Y:S01]  /*6530*/  FMUL.FTZ R115, R115, R172.reuse ;  /* 0x000000ac73737220 */ /* 0x080fe20000410000 */
[-C--:B------:R-:W-:Y:S01]  /*6540*/  FMUL.FTZ R118, R118, R172.reuse ;  /* 0x000000ac76767220 */ /* 0x080fe20000410000 */
[-C--:B------:R-:W-:Y:S01]  /*6550*/  FMUL.FTZ R119, R119, R172.reuse ;  /* 0x000000ac77777220 */ /* 0x080fe20000410000 */
[-C--:B------:R-:W-:Y:S01]  /*6560*/  FMUL.FTZ R122, R122, R172.reuse ;  /* 0x000000ac7a7a7220 */ /* 0x080fe20000410000 */
[-C--:B------:R-:W-:Y:S01]  /*6570*/  FMUL.FTZ R123, R123, R172.reuse ;  /* 0x000000ac7b7b7220 */ /* 0x080fe20000410000 */
[----:B------:R-:W4:Y:S01]  /*6580*/  MUFU.EX2 R176, R176 ;  /* 0x000000b000b07308 */ /* 0x000f220000000800 */
        /* <DEDUP_REMOVED lines=8> */
[----:B-1----:R-:W-:Y:S01]  /*6610*/  FADD.FTZ R11, R173, R0 ;  /* 0x00000000ad0b7221 */ /* 0x002fe20000010000 */
[-C--:B------:R-:W-:Y:S01]  /*6620*/  FMUL.FTZ R138, R138, R172.reuse ;  /* 0x000000ac8a8a7220 */ /* 0x080fe20000410000 */
[-C--:B------:R-:W-:Y:S01]  /*6630*/  FMUL.FTZ R139, R139, R172.reuse ;  /* 0x000000ac8b8b7220 */ /* 0x080fe20000410000 */
[-C--:B------:R-:W-:Y:S01]  /*6640*/  FMUL.FTZ R142, R142, R172.reuse ;  /* 0x000000ac8e8e7220 */ /* 0x080fe20000410000 */
[-C--:B------:R-:W-:Y:S01]  /*6650*/  FMUL.FTZ R143, R143, R172.reuse ;  /* 0x000000ac8f8f7220 */ /* 0x080fe20000410000 */
[-C--:B------:R-:W-:Y:S01]  /*6660*/  FMUL.FTZ R146, R146, R172.reuse ;  /* 0x000000ac92927220 */ /* 0x080fe20000410000 */
[-C--:B------:R-:W-:Y:S01]  /*6670*/  FMUL.FTZ R147, R147, R172.reuse ;  /* 0x000000ac93937220 */ /* 0x080fe20000410000 */
[----:B------:R-:W1:Y:S01]  /*6680*/  MUFU.EX2 R178, R178 ;  /* 0x000000b200b27308 */ /* 0x000e620000000800 */
[C---:B----4-:R-:W-:Y:S01]  /*6690*/  FADD.FTZ R0, R176.reuse, R15 ;  /* 0x0000000fb0007221 */ /* 0x050fe20000010000 */
[----:B------:R-:W-:Y:S01]  /*66a0*/  F2FP.BF16.F32.PACK_AB R164, R176, R159 ;  /* 0x0000009fb0a4723e */ /* 0x000fe200000010ff */
[-C--:B------:R-:W-:Y:S01]  /*66b0*/  FMUL.FTZ R150, R150, R172.reuse ;  /* 0x000000ac96967220 */ /* 0x080fe20000410000 */
[----:B------:R-:W-:Y:S01]  /*66c0*/  F2FP.BF16.F32.PACK_AB R159, R184, R167 ;  /* 0x000000a7b89f723e */ /* 0x000fe200000010ff */
[----:B------:R-:W-:Y:S01]  /*66d0*/  FADD.FTZ R19, R161, R0 ;  /* 0x00000000a1137221 */ /* 0x000fe20000010000 */
[----:B------:R-:W-:-:S02]  /*66e0*/  FMUL.FTZ R151, R151, R172 ;  /* 0x000000ac97977220 */ /* 0x000fc40000410000 */
[----:B------:R-:W4:Y:S01]  /*66f0*/  MUFU.EX2 R180, R180 ;  /* 0x000000b400b47308 */ /* 0x000f220000000800 */
[C---:B--2---:R-:W-:Y:S01]  /*6700*/  FADD.FTZ R11, R202.reuse, R11 ;  /* 0x0000000bca0b7221 */ /* 0x044fe20000010000 */
[----:B------:R-:W-:Y:S01]  /*6710*/  F2FP.BF16.F32.PACK_AB R163, R202, R173 ;  /* 0x000000adcaa3723e */ /* 0x000fe200000010ff */
[----:B------:R3:W-:Y:S05]  /*6720*/  STSM.16.M88.4 [R8], R156 ;  /* 0x0000009c08007844 */ /* 0x0007ea0000000200 */
[----:B------:R-:W2:Y:S01]  /*6730*/  MUFU.EX2 R175, R204 ;  /* 0x000000cc00af7308 */ /* 0x000ea20000000800 */
[----:B-1----:R-:W-:-:S07]  /*6740*/  FADD.FTZ R0, R178, R11 ;  /* 0x0000000bb2007221 */ /* 0x002fce0000010000 */
[----:B------:R-:W1:Y:S01]  /*6750*/  MUFU.EX2 R182, R182 ;  /* 0x000000b600b67308 */ /* 0x000e620000000800 */
[C---:B----4-:R-:W-:Y:S01]  /*6760*/  F2FP.BF16.F32.PACK_AB R166, R180.reuse, R161 ;  /* 0x000000a1b4a6723e */ /* 0x050fe200000010ff */
[----:B------:R-:W-:Y:S01]  /*6770*/  FADD.FTZ R12, R180, R19 ;  /* 0x00000013b40c7221 */ /* 0x000fe20000010000 */
[----:B------:R-:W-:-:S05]  /*6780*/  F2FP.BF16.F32.PACK_AB R161, R170, R169 ;  /* 0x000000a9aaa1723e */ /* 0x000fca00000010ff */
[----:B------:R-:W4:Y:S01]  /*6790*/  MUFU.EX2 R15, R206 ;  /* 0x000000ce000f7308 */ /* 0x000f220000000800 */
[C---:B--2---:R-:W-:Y:S01]  /*67a0*/  FADD.FTZ R3, R175.reuse, R0 ;  /* 0x00000000af037221 */ /* 0x044fe20000010000 */
[----:B------:R-:W-:Y:S01]  /*67b0*/  F2FP.BF16.F32.PACK_AB R165, R175, R178 ;  /* 0x000000b2afa5723e */ /* 0x000fe200000010ff */
[----:B------:R3:W-:Y:S02]  /*67c0*/  STSM.16.M88.4 [R9], R160 ;  /* 0x000000a009007844 */ /* 0x0007e40000000200 */
[----:B-1----:R-:W-:Y:S01]  /*67d0*/  FADD.FTZ R0, R182, R3 ;  /* 0x00000003b6007221 */ /* 0x002fe20000010000 */
[----:B----4-:R-:W-:-:S03]  /*67e0*/  F2FP.BF16.F32.PACK_AB R167, R15, R182 ;  /* 0x000000b60fa7723e */ /* 0x010fc600000010ff */
[----:B------:R-:W-:Y:S02]  /*67f0*/  FADD.FTZ R11, R15, R0 ;  /* 0x000000000f0b7221 */ /* 0x000fe40000010000 */
[----:B------:R3:W-:Y:S01]  /*6800*/  STSM.16.M88.4 [R10], R164 ;  /* 0x000000a40a007844 */ /* 0x0007e20000000200 */
[----:B------:R-:W-:Y:S05]  /*6810*/  @!P0 BRA `(.L_x_38) ;  /* 0x0000000000048947 */ /* 0x000fea0003800000 */
[----:B------:R-:W-:Y:S01]  /*6820*/  BPT.TRAP 0x1 ;  /* 0x000000040000795c */ /* 0x000fe20000300000 */
.L_x_38:
[----:B------:R1:W2:Y:S01]  /*6830*/  SYNCS.PHASECHK.TRANS64.TRYWAIT P3, [UR7+0x28c50], R14 ;  /* 0x028c500eff0075a7 */ /* 0x0002a20008060147 */
[----:B------:R-:W-:Y:S05]  /*6840*/  @!P0 BRA `(.L_x_39) ;  /* 0x0000000000048947 */ /* 0x000fea0003800000 */
[----:B------:R-:W-:Y:S01]  /*6850*/  BPT.TRAP 0x1 ;  /* 0x000000040000795c */ /* 0x000fe20000300000 */
.L_x_39:
[----:B--2---:R-:W-:Y:S05]  /*6860*/  @P3 BRA `(.L_x_40) ;  /* 0x0000000000083947 */ /* 0x004fea0003800000 */
[----:B------:R-:W2:Y:S02]  /*6870*/  SYNCS.PHASECHK.TRANS64.TRYWAIT P3, [UR7+0x28c50], R14 ;  /* 0x028c500eff0075a7 */ /* 0x000ea40008060147 */
[----:B--2---:R-:W-:Y:S05]  /*6880*/  @!P3 BRA `(.L_x_41) ;  /* 0x0000007c000cb947 */ /* 0x004fea0003800000 */
.L_x_40:
[----:B------:R-:W-:Y:S01]  /*6890*/  ULEA UR4, UR5, UR24, 0xc ;  /* 0x0000001805047291 */ /* 0x000fe2000f8e603f */
[----:B------:R-:W-:Y:S01]  /*68a0*/  WARPGROUP.ARRIVE ;  /* 0x00000000000079c5 */ /* 0x000fe20000000000 */
[----:B------:R-:W-:Y:S01]  /*68b0*/  UMOV UR11, 0x40000040 ;  /* 0x40000040000b7882 */ /* 0x000fe20000000000 */
[----:B--2---:R-:W-:Y:S02]  /*68c0*/  @!P1 VIADD R171, R171, 0x28c60 ;  /* 0x00028c60abab9836 */ /* 0x004fe40000000000 */
[----:B------:R-:W-:Y:S02]  /*68d0*/  IMAD.MOV.U32 R3, RZ, RZ, R168 ;  /* 0x000000ffff037224 */ /* 0x000fe400078e00a8 */
[----:B------:R-:W-:Y:S01]  /*68e0*/  UMOV UR10, UR4 ;  /* 0x00000004000a7c82 */ /* 0x000fe20008000000 */
[----:B------:R-:W-:Y:S01]  /*68f0*/  @!P1 PRMT R171, RZ, 0x654, R171 ;  /* 0x00000654ffab9816 */ /* 0x000fe200000000ab */
[----:B------:R-:W-:Y:S01]  /*6900*/  HGMMA.64x256x16.F32.BF16 R24, R152, gdesc[UR8].tnspB, R24, gsb0 ;  /* 0x43e0000898187df0 */ /* 0x000fe20008001818 */
[----:B------:R-:W-:Y:S01]  /*6910*/  UIADD3 UR10, UR4, 0x80, URZ ;  /* 0x00000080040a7890 */ /* 0x000fe2000fffe03f */
[----:B------:R-:W-:Y:S01]  /*6920*/  IMAD.MOV.U32 R0, RZ, RZ, R17 ;  /* 0x000000ffff007224 */ /* 0x000fe200078e0011 */
[----:B------:R-:W-:Y:S01]  /*6930*/  UMOV UR11, 0x40000040 ;  /* 0x40000040000b7882 */ /* 0x000fe20000000000 */
[----:B------:R-:W-:-:S02]  /*6940*/  WARPGROUP.DEPBAR.LE gsb0, 0x0 ;  /* 0x00008000000079c5 */ /* 0x000fc40000010000 */
[----:B------:R-:W-:-:S15]  /*6950*/  WARPGROUP.ARRIVE ;  /* 0x00000000000079c5 */ /* 0x000fde0000000000 */
[----:B------:R-:W-:-:S07]  /*6960*/  NOP ;  /* 0x0000000000007918 */ /* 0x000fce0000000000 */
[----:B------:R-:W-:Y:S01]  /*6970*/  HGMMA.64x256x16.F32.BF16 R24, R156, gdesc[UR8].tnspB, R24, gsb0 ;  /* 0x43e000089c187df0 */ /* 0x000fe20008001818 */
[----:B------:R-:W-:Y:S01]  /*6980*/  UIADD3 UR10, UR4, 0x100, URZ ;  /* 0x00000100040a7890 */ /* 0x000fe2000fffe03f */
        /* <DEDUP_REMOVED lines=8> */
[----:B------:R-:W-:Y:S01]  /*6a10*/  UMOV UR4, UR5 ;  /* 0x0000000500047c82 */ /* 0x000fe20008000000 */
        /* <DEDUP_REMOVED lines=10> */
[----:B--2---:R-:W2:Y:S02]  /*6ac0*/  FENCE.VIEW.ASYNC.S ;  /* 0x00000000000073c6 */ /* 0x004ea40000000000 */
[----:B--2---:R-:W-:Y:S01]  /*6ad0*/  NOP ;  /* 0x0000000000007918 */ /* 0x004fe20000000000 */
[----:B------:R-:W-:Y:S06]  /*6ae0*/  BAR.ARV 0xe, 0x100 ;  /* 0x0384000000007b1d */ /* 0x000fec0000002000 */
[----:B------:R4:W-:Y:S01]  /*6af0*/  @!P1 SYNCS.ARRIVE.TRANS64.RED.A1T0 RZ, [R171+URZ], RZ ;  /* 0x000000ffabff99a7 */ /* 0x0009e2000810043f */
[----:B------:R-:W-:Y:S05]  /*6b00*/  @P2 BRA `(.L_x_42) ;  /* 0xffffffe000ec2947 */ /* 0x000fea000383ffff */
[----:B------:R-:W-:Y:S01]  /*6b10*/  IMAD.MOV.U32 R3, RZ, RZ, R168 ;  /* 0x000000ffff037224 */ /* 0x000fe200078e00a8 */
[----:B------:R-:W-:Y:S01]  /*6b20*/  USHF.L.U32 UR4, UR5, 0x6, URZ ;  /* 0x0000000605047899 */ /* 0x000fe2000800063f */
[----:B------:R-:W-:-:S11]  /*6b30*/  IMAD.MOV.U32 R0, RZ, RZ, R17 ;  /* 0x000000ffff007224 */ /* 0x000fd600078e0011 */
.L_x_33:
[----:B--23--:R-:W2:Y:S01]  /*6b40*/  SHFL.BFLY PT, R7, R12, 0x2, 0x1f ;  /* 0x0c401f000c077f89 */ /* 0x00cea200000e0000 */
[----:B------:R-:W-:Y:S08]  /*6b50*/  BAR.ARV 0x8, 0x100 ;  /* 0x0204000000007b1d */ /* 0x000ff00000002000 */
[----:B------:R-:W-:Y:S01]  /*6b60*/  BAR.SYNC.DEFER_BLOCKING 0xf, 0x100 ;  /* 0x03c4000000007b1d */ /* 0x000fe20000010000 */
[----:B------:R-:W-:Y:S01]  /*6b70*/  ISETP.NE.AND P0, PT, R4, RZ, PT ;  /* 0x000000ff0400720c */ /* 0x000fe20003f05270 */
[----:B------:R-:W-:-:S04]  /*6b80*/  IMAD.MOV.U32 R4, RZ, RZ, RZ ;  /* 0x000000ffff047224 */ /* 0x000fc800078e00ff */
[----:B------:R-:W3:Y:S01]  /*6b90*/  SHFL.BFLY PT, R10, R11, 0x2, 0x1f ;  /* 0x0c401f000b0a7f89 */ /* 0x000ee200000e0000 */
[----:B--2---:R-:W-:-:S05]  /*6ba0*/  FADD.FTZ R7, R7, R12 ;  /* 0x0000000c07077221 */ /* 0x004fca0000010000 */
[----:B------:R-:W2:Y:S01]  /*6bb0*/  SHFL.BFLY PT, R8, R7, 0x1, 0x1f ;  /* 0x0c201f0007087f89 */ /* 0x000ea200000e0000 */
[----:B---3--:R-:W-:-:S05]  /*6bc0*/  FADD.FTZ R10, R10, R11 ;  /* 0x0000000b0a0a7221 */ /* 0x008fca0000010000 */
[----:B------:R-:W3:Y:S01]  /*6bd0*/  SHFL.BFLY PT, R9, R10, 0x1, 0x1f ;  /* 0x0c201f000a097f89 */ /* 0x000ee200000e0000 */
[----:B--2---:R-:W-:Y:S01]  /*6be0*/  FADD.FTZ R13, R7, R8 ;  /* 0x00000008070d7221 */ /* 0x004fe20000010000 */
[----:B------:R-:W-:Y:S01]  /*6bf0*/  MOV R8, RZ ;  /* 0x000000ff00087202 */ /* 0x000fe20000000f00 */
[----:B------:R-:W-:Y:S02]  /*6c00*/  VIADD R7, R6, UR4 ;  /* 0x0000000406077c36 */ /* 0x000fe40008000000 */
[----:B------:R-:W-:Y:S01]  /*6c10*/  IMAD.MOV.U32 R6, RZ, RZ, -0x800000 ;  /* 0xff800000ff067424 */ /* 0x000fe200078e00ff */
[----:B------:R-:W-:Y:S02]  /*6c20*/  FSETP.NE.FTZ.AND P1, PT, R13, RZ, PT ;  /* 0x000000ff0d00720b */ /* 0x000fe40003f35000 */
[----:B------:R-:W-:-:S11]  /*6c30*/  @!P0 LEA R7, R7, UR36, 0x2 ;  /* 0x0000002407078c11 */ /* 0x000fd6000f8e10ff */
[----:B------:R-:W2:Y:S01]  /*6c40*/  @P1 MUFU.RCP R8, R13 ;  /* 0x0000000d00081308 */ /* 0x000ea20000001000 */
[----:B---3--:R-:W-:-:S05]  /*6c50*/  FADD.FTZ R9, R10, R9 ;  /* 0x000000090a097221 */ /* 0x008fca0000010000 */
[----:B------:R-:W-:Y:S02]  /*6c60*/  FSETP.NE.FTZ.AND P2, PT, R9, RZ, PT ;  /* 0x000000ff0900720b */ /* 0x000fe40003f55000 */
[----:B------:R-:W-:Y:S01]  /*6c70*/  @P1 MUFU.LG2 R10, R13 ;  /* 0x0000000d000a1308 */ /* 0x000fe20000000c00 */
[----:B--2---:R2:W-:Y:S01]  /*6c80*/  @!P0 STS [R7+0x28800], R8 ;  /* 0x0288000807008388 */ /* 0x0045e20000000800 */
[-C--:B------:R-:W-:Y:S01]  /*6c90*/  FMUL.FTZ R24, R24, R8.reuse ;  /* 0x0000000818187220 */ /* 0x080fe20000410000 */
[----:B------:R-:W-:-:S08]  /*6ca0*/  FMUL.FTZ R25, R25, R8 ;  /* 0x0000000819197220 */ /* 0x000fd00000410000 */
[----:B------:R-:W3:Y:S01]  /*6cb0*/  @P2 MUFU.RCP R4, R9 ;  /* 0x0000000900042308 */ /* 0x000ee20000001000 */
[-C--:B------:R-:W-:Y:S01]  /*6cc0*/  FMUL.FTZ R28, R28, R8.reuse ;  /* 0x000000081c1c7220 */ /* 0x080fe20000410000 */
[-C--:B------:R-:W-:Y:S01]  /*6cd0*/  FMUL.FTZ R29, R29, R8.reuse ;  /* 0x000000081d1d7220 */ /* 0x080fe20000410000 */
[-C--:B------:R-:W-:Y:S01]  /*6ce0*/  FMUL.FTZ R32, R32, R8.reuse ;  /* 0x0000000820207220 */ /* 0x080fe20000410000 */
[-C--:B------:R-:W-:Y:S01]  /*6cf0*/  FMUL.FTZ R33, R33, R8.reuse ;  /* 0x0000000821217220 */ /* 0x080fe20000410000 */
[-C--:B------:R-:W-:Y:S01]  /*6d00*/  FMUL.FTZ R36, R36, R8.reuse ;  /* 0x0000000824247220 */ /* 0x080fe20000410000 */
[-C--:B------:R-:W-:Y:S01]  /*6d10*/  FMUL.FTZ R37, R37, R8.reuse ;  /* 0x0000000825257220 */ /* 0x080fe20000410000 */
[-C--:B------:R-:W-:Y:S01]  /*6d20*/  FMUL.FTZ R40, R40, R8.reuse ;  /* 0x0000000828287220 */ /* 0x080fe20000410000 */
[----:B------:R5:W2:Y:S01]  /*6d30*/  @P2 MUFU.LG2 R11, R9 ;  /* 0x00000009000b2308 */ /* 0x000aa20000000c00 */
        /* <DEDUP_REMOVED lines=8> */
[----:B---3--:R3:W-:Y:S01]  /*6dc0*/  @!P0 STS [R7+0x28820], R4 ;  /* 0x0288200407008388 */ /* 0x0087e20000000800 */
        /* <DEDUP_REMOVED lines=47> */
[C---:B-----5:R-:W-:Y:S01]  /*70c0*/  @P1 FMUL.FTZ R9, R5.reuse, 0.69314718246459960938 ;  /* 0x3f31721805091820 */ /* 0x060fe20000410000 */
[----:B------:R-:W-:Y:S01]  /*70d0*/  @P2 FMUL.FTZ R5, R5, 0.69314718246459960938 ;  /* 0x3f31721805052820 */ /* 0x000fe20000410000 */
[----:B------:R-:W-:Y:S01]  /*70e0*/  @P1 FMUL.FTZ R10, R10, 0.69314718246459960938 ;  /* 0x3f3172180a0a1820 */ /* 0x000fe20000410000 */
[----:B--2---:R-:W-:Y:S01]  /*70f0*/  @P2 FMUL.FTZ R8, R11, 0.69314718246459960938 ;  /* 0x3f3172180b082820 */ /* 0x004fe20000410000 */
[----:B---3--:R-:W-:Y:S01]  /*7100*/  IMAD.MOV.U32 R7, RZ, RZ, -0x800000 ;  /* 0xff800000ff077424 */ /* 0x008fe200078e00ff */
[----:B------:R-:W-:Y:S01]  /*7110*/  PLOP3.LUT P0, PT, PT, PT, PT, 0x8, 0x0 ;  /* 0x000000000000781c */ /* 0x000fe20003f0e170 */
        /* <DEDUP_REMOVED lines=64> */
[----:B------:R-:W-:Y:S01]  /*7520*/  @P1 FFMA.FTZ R6, R9, R0, R10 ;  /* 0x0000000009061223 */ /* 0x000fe2000001000a */
[----:B------:R-:W-:Y:S01]  /*7530*/  @P2 FFMA.FTZ R7, R5, R3, R8 ;  /* 0x0000000305072223 */ /* 0x000fe20000010008 */
[----:B------:R-:W-:Y:S06]  /*7540*/  BAR.ARV 0xe, 0x100 ;  /* 0x0384000000007b1d */ /* 0x000fec0000002000 */
.L_x_13:
[----:B------:R-:W-:Y:S05]  /*7550*/  @P0 BRA `(.L_x_43) ;  /* 0x0000002000e00947 */ /* 0x000fea0003800000 */
[----:B------:R-:W2:Y:S01]  /*7560*/  S2R R0, SR_TID.X ;  /* 0x0000000000007919 */ /* 0x000ea20000002100 */
[----:B------:R-:W3:Y:S01]  /*7570*/  S2UR UR5, SR_CgaCtaId ;  /* 0x00000000000579c3 */ /* 0x000ee20000008800 */
[----:B------:R-:W-:Y:S01]  /*7580*/  UMOV UR4, 0x400 ;  /* 0x0000040000047882 */ /* 0x000fe20000000000 */
[----:B------:R-:W-:-:S06]  /*7590*/  IADD3 R3, -R2, RZ, RZ ;  /* 0x000000ff02037210 */ /* 0x000fcc0007ffe1ff */
[----:B------:R-:W-:Y:S01]  /*75a0*/  BAR.SYNC.DEFER_BLOCKING 0x1, 0x100 ;  /* 0x0044000000007b1d */ /* 0x000fe20000010000 */
[----:B------:R-:W-:-:S07]  /*75b0*/  SHF.R.S32.HI R19, RZ, 0x1f, R2 ;  /* 0x0000001fff137819 */ /* 0x000fce0000011402 */
[----:B------:R-:W5:Y:S08]  /*75c0*/  S2UR UR6, SR_CTAID.Y ;  /* 0x00000000000679c3 */ /* 0x000f700000002600 */
[----:B------:R-:W5:Y:S01]  /*75d0*/  LDC R4, c[0x0][0xc50] ;  /* 0x00031400ff047b82 */ /* 0x000f620000000800 */
[----:B---3--:R-:W-:-:S07]  /*75e0*/  ULEA UR4, UR5, UR4, 0x18 ;  /* 0x0000000405047291 */ /* 0x008fce000f8ec03f */
[----:B------:R-:W3:Y:S01]  /*75f0*/  LDC R9, c[0x0][0xbe8] ;  /* 0x0002fa00ff097b82 */ /* 0x000ee20000000800 */
[----:B------:R-:W-:Y:S01]  /*7600*/  UIADD3 UR4, UR4, 0x28c20, URZ ;  /* 0x00028c2004047890 */ /* 0x000fe2000fffe03f */
[----:B--2---:R-:W-:-:S03]  /*7610*/  VIADD R152, R0, 0xffffff80 ;  /* 0xffffff8000987836 */ /* 0x004fc60000000000 */
[----:B------:R-:W-:Y:S02]  /*7620*/  UPRMT UR4, URZ, 0x654, UR4 ;  /* 0x000006543f047896 */ /* 0x000fe40008000004 */
[----:B------:R-:W-:-:S04]  /*7630*/  SHF.R.S32.HI R21, RZ, 0x1f, R152 ;  /* 0x0000001fff157819 */ /* 0x000fc80000011498 */
[----:B01----:R-:W-:Y:S01]  /*7640*/  LEA.HI R5, R21, R152, RZ, 0x7 ;  /* 0x0000009815057211 */ /* 0x003fe200078f38ff */
[----:B-----5:R-:W-:Y:S02]  /*7650*/  IMAD R3, R4, R3, UR6 ;  /* 0x0000000604037e24 */ /* 0x020fe4000f8e0203 */
[----:B------:R-:W-:Y:S01]  /*7660*/  SYNCS.ARRIVE.TRANS64.RED.A1T0 RZ, [UR4], RZ ;  /* 0x000000ffffff79a7 */ /* 0x000fe20008100404 */
[----:B------:R-:W-:Y:S02]  /*7670*/  SHF.R.S32.HI R8, RZ, 0x7, R5 ;  /* 0x00000007ff087819 */ /* 0x000fe40000011405 */
[----:B------:R-:W-:Y:S02]  /*7680*/  LOP3.LUT R11, R5, 0xffffff80, RZ, 0xc0, !PT ;  /* 0xffffff80050b7812 */ /* 0x000fe400078ec0ff */
[----:B------:R-:W-:Y:S01]  /*7690*/  SHF.R.S32.HI R4, RZ, 0x1f, R3 ;  /* 0x0000001fff047819 */ /* 0x000fe20000011403 */
[----:B------:R-:W0:Y:S02]  /*76a0*/  SHFL.IDX PT, R10, R8, RZ, 0x1f ;  /* 0x00001fff080a7589 */ /* 0x000e2400000e0000 */
[----:B------:R-:W-:-:S05]  /*76b0*/  IMAD.IADD R0, R152, 0x1, -R11 ;  /* 0x0000000198007824 */ /* 0x000fca00078e0a0b */
[----:B------:R-:W-:Y:S02]  /*76c0*/  SHF.R.S32.HI R157, RZ, 0x1f, R0 ;  /* 0x0000001fff9d7819 */ /* 0x000fe40000011400 */
[----:B0-----:R-:W-:Y:S02]  /*76d0*/  ISETP.NE.AND P0, PT, R10, RZ, PT ;  /* 0x000000ff0a00720c */ /* 0x001fe40003f05270 */
[----:B------:R-:W-:-:S11]  /*76e0*/  LEA.HI R10, R157, R0, RZ, 0x2 ;  /* 0x000000009d0a7211 */ /* 0x000fd600078f10ff */
[----:B---3--:R-:W-:Y:S05]  /*76f0*/  @P0 BRA `(.L_x_44) ;  /* 0x0000000400380947 */ /* 0x008fea0003800000 */
[----:B------:R-:W0:Y:S01]  /*7700*/  LDC R18, c[0x0][0xbe8] ;  /* 0x0002fa00ff127b82 */ /* 0x000e220000000800 */
[----:B------:R-:W-:Y:S01]  /*7710*/  LOP3.LUT R5, R5, 0xffffff80, RZ, 0xc0, !PT ;  /* 0xffffff8005057812 */ /* 0x000fe200078ec0ff */
[----:B------:R-:W1:Y:S01]  /*7720*/  S2R R16, SR_CTAID.X ;  /* 0x0000000000107919 */ /* 0x000e620000002500 */
[----:B------:R-:W-:-:S03]  /*7730*/  ULDC.64 UR4, c[0x0][0xbd0] ;  /* 0x0002f40000047ab9 */ /* 0x000fc60000000a00 */
[----:B------:R-:W-:Y:S01]  /*7740*/  IMAD.IADD R153, R152, 0x1, -R5 ;  /* 0x0000000198997824 */ /* 0x000fe200078e0a05 */
[----:B------:R-:W-:Y:S01]  /*7750*/  LEA.HI R5, R21, R152, RZ, 0x2 ;  /* 0x0000009815057211 */ /* 0x000fe200078f10ff */
[----:B------:R-:W2:Y:S03]  /*7760*/  S2UR UR6, SR_CTAID.Z ;  /* 0x00000000000679c3 */ /* 0x000ea60000002700 */
[----:B------:R-:W-:Y:S02]  /*7770*/  SHF.R.S32.HI R12, RZ, 0x1f, R153 ;  /* 0x0000001fff0c7819 */ /* 0x000fe40000011499 */
[----:B------:R-:W-:Y:S02]  /*7780*/  LOP3.LUT R5, R5, 0xfffffffc, RZ, 0xc0, !PT ;  /* 0xfffffffc05057812 */ /* 0x000fe400078ec0ff */
[CC--:B------:R-:W-:Y:S01]  /*7790*/  LEA.HI R154, R12.reuse, R153.reuse, RZ, 0x2 ;  /* 0x000000990c9a7211 */ /* 0x0c0fe200078f10ff */
[----:B------:R-:W3:Y:S01]  /*77a0*/  LDC.64 R22, c[0x0][0xbd8] ;  /* 0x0002f600ff167b82 */ /* 0x000ee20000000a00 */
[----:B------:R-:W-:Y:S01]  /*77b0*/  LEA.HI R13, R12, R153, RZ, 0x5 ;  /* 0x000000990c0d7211 */ /* 0x000fe200078f28ff */
[----:B------:R-:W-:Y:S01]  /*77c0*/  IMAD.IADD R5, R152, 0x1, -R5 ;  /* 0x0000000198057824 */ /* 0x000fe200078e0a05 */
[----:B------:R-:W-:-:S02]  /*77d0*/  SHF.R.S32.HI R11, RZ, 0x2, R154 ;  /* 0x00000002ff0b7819 */ /* 0x000fc4000001149a */
[----:B------:R-:W-:Y:S02]  /*77e0*/  SHF.R.S32.HI R14, RZ, 0x1f, R154 ;  /* 0x0000001fff0e7819 */ /* 0x000fe4000001149a */
[----:B------:R-:W-:Y:S02]  /*77f0*/  SHF.R.S32.HI R13, RZ, 0x5, R13 ;  /* 0x00000005ff0d7819 */ /* 0x000fe4000001140d */
[----:B0-----:R-:W-:Y:S02]  /*7800*/  ISETP.NE.AND P0, PT, R18, 0x1, PT ;  /* 0x000000011200780c */ /* 0x001fe40003f05270 */
[----:B------:R-:W-:Y:S02]  /*7810*/  LEA.HI R14, R14, R11, RZ, 0x3 ;  /* 0x0000000b0e0e7211 */ /* 0x000fe400078f18ff */
[----:B------:R-:W-:Y:S02]  /*7820*/  LOP3.LUT R154, R154, 0x7ffffffc, RZ, 0xc0, !PT ;  /* 0x7ffffffc9a9a7812 */ /* 0x000fe400078ec0ff */
[----:B------:R-:W-:-:S03]  /*7830*/  LOP3.LUT R14, R14, 0xfffffff8, RZ, 0xc0, !PT ;  /* 0xfffffff80e0e7812 */ /* 0x000fc600078ec0ff */
[----:B------:R-:W-:Y:S02]  /*7840*/  IMAD.IADD R154, R153, 0x1, -R154 ;  /* 0x00000001999a7824 */ /* 0x000fe400078e0a9a */
[----:B------:R-:W-:Y:S01]  /*7850*/  IMAD.IADD R14, R11, 0x1, -R14 ;  /* 0x000000010b0e7824 */ /* 0x000fe200078e0a0e */
[----:B------:R-:W-:Y:S01]  /*7860*/  LEA.HI R11, R5, R5, RZ, 0x1 ;  /* 0x00000005050b7211 */ /* 0x000fe200078f08ff */
[----:B------:R-:W0:Y:S01]  /*7870*/  @P0 LDC R20, c[0x0][0xbec] ;  /* 0x0002fb00ff140b82 */ /* 0x000e220000000800 */
[----:B------:R-:W-:Y:S02]  /*7880*/  SHF.L.U32 R154, R154, 0x1, RZ ;  /* 0x000000019a9a7819 */ /* 0x000fe400000006ff */
[----:B------:R-:W-:Y:S01]  /*7890*/  LOP3.LUT R12, R11, 0x1ffffffe, RZ, 0xc0, !PT ;  /* 0x1ffffffe0b0c7812 */ /* 0x000fe200078ec0ff */
[----:B------:R-:W-:Y:S01]  /*78a0*/  IMAD R11, R19, UR4, RZ ;  /* 0x00000004130b7c24 */ /* 0x000fe2000f8e02ff */
[----:B------:R-:W-:-:S03]  /*78b0*/  LEA R155, R13, R14, 0x4 ;  /* 0x0000000e0d9b7211 */ /* 0x000fc600078e20ff */
[----:B------:R-:W5:Y:S01]  /*78c0*/  @P0 LDC R17, c[0x0][0xbf0] ;  /* 0x0002fc00ff110b82 */ /* 0x000f620000000800 */
[----:B------:R-:W-:Y:S02]  /*78d0*/  IMAD.IADD R5, R5, 0x1, -R12 ;  /* 0x0000000105057824 */ /* 0x000fe400078e0a0c */
[----:B------:R-:W-:Y:S01]  /*78e0*/  IMAD.WIDE.U32 R12, R2, UR4, RZ ;  /* 0x00000004020c7c25 */ /* 0x000fe2000f8e00ff */
[----:B--2---:R-:W-:-:S03]  /*78f0*/  USHF.R.S32.HI UR4, URZ, 0x1f, UR6 ;  /* 0x0000001f3f047899 */ /* 0x004fc60008011406 */
[----:B------:R-:W-:Y:S02]  /*7900*/  IMAD R5, R5, 0x8, R155 ;  /* 0x0000000805057824 */ /* 0x000fe400078e029b */
[----:B------:R-:W-:Y:S02]  /*7910*/  IMAD R11, R2, UR5, R11 ;  /* 0x00000005020b7c24 */ /* 0x000fe4000f8e020b */
[----:B---3--:R-:W-:Y:S01]  /*7920*/  IMAD R14, R22, UR4, RZ ;  /* 0x00000004160e7c24 */ /* 0x008fe2000f8e02ff */
[----:B------:R-:W-:Y:S01]  /*7930*/  ULDC.64 UR4, c[0x0][0xbe0] ;  /* 0x0002f80000047ab9 */ /* 0x000fe20000000a00 */
[----:B-1----:R-:W-:Y:S02]  /*7940*/  IMAD R5, R16, 0x40, R5 ;  /* 0x0000004010057824 */ /* 0x002fe400078e0205 */
[----:B------:R-:W-:Y:S02]  /*7950*/  IMAD R15, R23, UR6, R14 ;  /* 0x00000006170f7c24 */ /* 0x000fe4000f8e020e */
[----:B------:R-:W-:-:S02]  /*7960*/  IMAD.IADD R13, R13, 0x1, R11 ;  /* 0x000000010d0d7824 */ /* 0x000fc400078e020b */
[----:B0-----:R-:W-:-:S04]  /*7970*/  @P0 IMAD.HI.U32 R14, R5, R20, RZ ;  /* 0x00000014050e0227 */ /* 0x001fc800078e00ff */
[----:B------:R-:W-:-:S04]  /*7980*/  IMAD.WIDE.U32 R12, R22, UR6, R12 ;  /* 0x00000006160c7c25 */ /* 0x000fc8000f8e000c */
[----:B------:R-:W-:Y:S01]  /*7990*/  IMAD.MOV.U32 R11, RZ, RZ, R5 ;  /* 0x000000ffff0b7224 */ /* 0x000fe200078e0005 */
[----:B-----5:R-:W-:Y:S01]  /*79a0*/  @P0 SHF.R.U32.HI R11, RZ, R17, R14 ;  /* 0x00000011ff0b0219 */ /* 0x020fe2000001160e */
[----:B------:R-:W-:Y:S02]  /*79b0*/  IMAD.IADD R13, R13, 0x1, R15 ;  /* 0x000000010d0d7824 */ /* 0x000fe400078e020f */
[----:B------:R-:W-:Y:S01]  /*79c0*/  IMAD R14, R4, UR4, RZ ;  /* 0x00000004040e7c24 */ /* 0x000fe2000f8e02ff */
[----:B------:R-:W-:Y:S01]  /*79d0*/  IADD3 R15, -R11, RZ, RZ ;  /* 0x000000ff0b0f7210 */ /* 0x000fe20007ffe1ff */
[----:B------:R-:W-:-:S04]  /*79e0*/  IMAD.WIDE.U32 R12, R3, UR4, R12 ;  /* 0x00000004030c7c25 */ /* 0x000fc8000f8e000c */
[----:B------:R-:W-:Y:S01]  /*79f0*/  IMAD R5, R18, R15, R5 ;  /* 0x0000000f12057224 */ /* 0x000fe200078e0205 */
[----:B------:R-:W-:Y:S01]  /*7a00*/  SHF.R.S32.HI R15, RZ, 0x1f, R11 ;  /* 0x0000001fff0f7819 */ /* 0x000fe2000001140b */
[----:B------:R-:W-:Y:S01]  /*7a10*/  IMAD R14, R3, UR5, R14 ;  /* 0x00000005030e7c24 */ /* 0x000fe2000f8e020e */
[----:B------:R-:W-:Y:S01]  /*7a20*/  IADD3 R12, P0, R11, R12, RZ ;  /* 0x0000000c0b0c7210 */ /* 0x000fe20007f1e0ff */
[----:B------:R-:W-:Y:S01]  /*7a30*/  ULDC.64 UR4, c[0x0][0xbc8] ;  /* 0x0002f20000047ab9 */ /* 0x000fe20000000a00 */
[----:B------:R-:W-:Y:S02]  /*7a40*/  SHF.R.S32.HI R11, RZ, 0x1f, R5 ;  /* 0x0000001fff0b7819 */ /* 0x000fe40000011405 */
[----:B------:R-:W-:-:S03]  /*7a50*/  IADD3.X R13, R15, R13, R14, P0, !PT ;  /* 0x0000000d0f0d7210 */ /* 0x000fc600007fe40e */
[----:B------:R-:W-:Y:S01]  /*7a60*/  IMAD R14, R11, UR4, RZ ;  /* 0x000000040b0e7c24 */ /* 0x000fe2000f8e02ff */
[----:B------:R-:W-:Y:S01]  /*7a70*/  LEA.HI R11, R8, R8, RZ, 0x1 ;  /* 0x00000008080b7211 */ /* 0x000fe200078f08ff */
[----:B------:R-:W-:-:S03]  /*7a80*/  IMAD.WIDE.U32 R12, R5, UR4, R12 ;  /* 0x00000004050c7c25 */ /* 0x000fc6000f8e000c */
[----:B------:R-:W-:Y:S01]  /*7a90*/  LOP3.LUT R11, R11, 0xfffffe, RZ, 0xc0, !PT ;  /* 0x00fffffe0b0b7812 */ /* 0x000fe200078ec0ff */
[----:B------:R-:W-:Y:S01]  /*7aa0*/  IMAD R5, R5, UR5, R14 ;  /* 0x0000000505057c24 */ /* 0x000fe2000f8e020e */
[----:B------:R-:W-:Y:S02]  /*7ab0*/  ULDC.64 UR4, c[0x0][0xba8] ;  /* 0x0002ea0000047ab9 */ /* 0x000fe40000000a00 */
[----:B------:R-:W-:Y:S01]  /*7ac0*/  LEA R17, P0, R12, UR4, 0x2 ;  /* 0x000000040c117c11 */ /* 0x000fe2000f8010ff */
[----:B------:R-:W-:Y:S01]  /*7ad0*/  IMAD.IADD R5, R13, 0x1, R5 ;  /* 0x000000010d057824 */ /* 0x000fe200078e0205 */
[----:B------:R-:W-:Y:S01]  /*7ae0*/  ULDC UR4, c[0x0][0xa88] ;  /* 0x0002a20000047ab9 */ /* 0x000fe20000000800 */
[----:B------:R-:W-:Y:S02]  /*7af0*/  IMAD.IADD R11, R8, 0x1, -R11 ;  /* 0x00000001080b7824 */ /* 0x000fe400078e0a0b */
[----:B------:R-:W-:Y:S01]  /*7b00*/  SHFL.IDX PT, R14, R17, 0x1, 0x1c1f ;  /* 0x003c1f00110e7f89 */ /* 0x000fe200000e0000 */
[----:B------:R-:W-:Y:S01]  /*7b10*/  LEA.HI.X R20, R12, UR5, R5, 0x2, P0 ;  /* 0x000000050c147c11 */ /* 0x000fe200080f1405 */
[----:B------:R-:W-:-:S02]  /*7b20*/  IMAD.U32 R11, R11, -0x100, RZ ;  /* 0xffffff000b0b7824 */ /* 0x000fc400078e00ff */
[----:B------:R-:W-:Y:S01]  /*7b30*/  SHFL.IDX PT, R12, R17, RZ, 0x1c1f ;  /* 0x001c1fff110c7589 */ /* 0x000fe200000e0000 */
[----:B------:R-:W-:Y:S02]  /*7b40*/  IMAD R5, R16, 0x40, R155 ;  /* 0x0000004010057824 */ /* 0x000fe400078e029b */
[----:B------:R-:W-:Y:S01]  /*7b50*/  IMAD R16, R18, UR4, RZ ;  /* 0x0000000412107c24 */ /* 0x000fe2000f8e02ff */
[----:B------:R-:W0:Y:S01]  /*7b60*/  SHFL.IDX PT, R13, R20, RZ, 0x1c1f ;  /* 0x001c1fff140d7589 */ /* 0x000e2200000e0000 */
[----:B------:R-:W-:Y:S01]  /*7b70*/  ISETP.NE.AND P0, PT, R154, R11, PT ;  /* 0x0000000b9a00720c */ /* 0x000fe20003f05270 */
[C---:B------:R-:W-:Y:S02]  /*7b80*/  VIADD R11, R5.reuse, 0x8 ;  /* 0x00000008050b7836 */ /* 0x040fe40000000000 */
[----:B------:R-:W1:Y:S01]  /*7b90*/  SHFL.IDX PT, R15, R20, 0x1, 0x1c1f ;  /* 0x003c1f00140f7f89 */ /* 0x000e6200000e0000 */
[-C--:B------:R-:W-:Y:S02]  /*7ba0*/  ISETP.GE.OR P1, PT, R5, R16.reuse, P0 ;  /* 0x000000100500720c */ /* 0x080fe40000726670 */
[----:B------:R-:W-:-:S11]  /*7bb0*/  ISETP.GE.OR P0, PT, R11, R16, P0 ;  /* 0x000000100b00720c */ /* 0x000fd60000706670 */
[----:B0-----:R0:W-:Y:S04]  /*7bc0*/  @!P1 ST.E desc[UR42][R12.64], R6 ;  /* 0x000000060c009985 */ /* 0x0011e8000c10192a */
[----:B-1----:R0:W-:Y:S02]  /*7bd0*/  @!P0 ST.E desc[UR42][R14.64], R7 ;  /* 0x000000070e008985 */ /* 0x0021e4000c10192a */
.L_x_44:
[----:B------:R-:W-:Y:S01]  /*7be0*/  ISETP.NE.AND P0, PT, R9, 0x1, PT ;  /* 0x000000010900780c */ /* 0x000fe20003f05270 */
[----:B0-----:R-:W0:Y:S01]  /*7bf0*/  S2R R15, SR_CTAID.X ;  /* 0x00000000000f7919 */ /* 0x001e220000002500 */
[--C-:B------:R-:W-:Y:S01]  /*7c00*/  SHF.R.S32.HI R5, RZ, 0x2, R10.reuse ;  /* 0x00000002ff057819 */ /* 0x100fe2000001140a */
[----:B------:R-:W1:Y:S01]  /*7c10*/  S2UR UR6, SR_CTAID.Z ;  /* 0x00000000000679c3 */ /* 0x000e620000002700 */
[----:B------:R-:W-:Y:S01]  /*7c20*/  SHF.R.S32.HI R6, RZ, 0x1f, R10 ;  /* 0x0000001fff067819 */ /* 0x000fe2000001140a */
[----:B------:R-:W-:Y:S01]  /*7c30*/  ULDC.64 UR4, c[0x0][0xb38] ;  /* 0x0002ce0000047ab9 */ /* 0x000fe20000000a00 */
[----:B------:R-:W-:Y:S01]  /*7c40*/  LEA.HI R21, R21, R152, RZ, 0x2 ;  /* 0x0000009815157211 */ /* 0x000fe200078f10ff */
[----:B------:R-:W-:Y:S01]  /*7c50*/  BSSY B0, `(.L_x_45) ;  /* 0x0000101000007945 */ /* 0x000fe20003800000 */
[----:B------:R-:W-:Y:S02]  /*7c60*/  LEA.HI R6, R6, R5, RZ, 0x3 ;  /* 0x0000000506067211 */ /* 0x000fe400078f18ff */
[----:B------:R-:W-:Y:S01]  /*7c70*/  LOP3.LUT R21, R21, 0xfffffffc, RZ, 0xc0, !PT ;  /* 0xfffffffc15157812 */ /* 0x000fe200078ec0ff */
[----:B------:R-:W2:Y:S01]  /*7c80*/  LDC.64 R12, c[0x0][0xb40] ;  /* 0x0002d000ff0c7b82 */ /* 0x000ea20000000a00 */
[----:B------:R-:W-:-:S02]  /*7c90*/  LOP3.LUT R6, R6, 0xfffffff8, RZ, 0xc0, !PT ;  /* 0xfffffff806067812 */ /* 0x000fc400078ec0ff */
[----:B------:R-:W-:Y:S01]  /*7ca0*/  LEA.HI R157, R157, R0, RZ, 0x5 ;  /* 0x000000009d9d7211 */ /* 0x000fe200078f28ff */
[----:B------:R-:W-:Y:S02]  /*7cb0*/  IMAD.IADD R21, R152, 0x1, -R21 ;  /* 0x0000000198157824 */ /* 0x000fe400078e0a15 */
[----:B------:R-:W-:Y:S01]  /*7cc0*/  IMAD.IADD R14, R5, 0x1, -R6 ;  /* 0x00000001050e7824 */ /* 0x000fe200078e0a06 */
[----:B------:R-:W-:Y:S01]  /*7cd0*/  SHF.R.S32.HI R157, RZ, 0x5, R157 ;  /* 0x00000005ff9d7819 */ /* 0x000fe2000001149d */
[----:B------:R-:W3:Y:S01]  /*7ce0*/  @P0 LDC R16, c[0x0][0xbec] ;  /* 0x0002fb00ff100b82 */ /* 0x000ee20000000800 */
[----:B------:R-:W-:-:S03]  /*7cf0*/  LEA.HI R5, R21, R21, RZ, 0x1 ;  /* 0x0000001515057211 */ /* 0x000fc600078f08ff */
[----:B------:R-:W-:Y:S01]  /*7d00*/  IMAD R14, R157, 0x10, R14 ;  /* 0x000000109d0e7824 */ /* 0x000fe200078e020e */
[----:B------:R-:W-:Y:S01]  /*7d10*/  LOP3.LUT R6, R5, 0x1ffffffe, RZ, 0xc0, !PT ;  /* 0x1ffffffe05067812 */ /* 0x000fe200078ec0ff */
[----:B------:R-:W-:Y:S02]  /*7d20*/  IMAD R5, R19, UR4, RZ ;  /* 0x0000000413057c24 */ /* 0x000fe4000f8e02ff */
[----:B------:R-:W5:Y:S02]  /*7d30*/  @P0 LDC R17, c[0x0][0xbf0] ;  /* 0x0002fc00ff110b82 */ /* 0x000f640000000800 */
[----:B------:R-:W-:Y:S02]  /*7d40*/  IMAD.IADD R21, R21, 0x1, -R6 ;  /* 0x0000000115157824 */ /* 0x000fe400078e0a06 */
[C---:B------:R-:W-:Y:S01]  /*7d50*/  IMAD.WIDE.U32 R6, R2.reuse, UR4, RZ ;  /* 0x0000000402067c25 */ /* 0x040fe2000f8e00ff */
[----:B-1----:R-:W-:Y:S02]  /*7d60*/  USHF.R.S32.HI UR4, URZ, 0x1f, UR6 ;  /* 0x0000001f3f047899 */ /* 0x002fe40008011406 */
[----:B------:R-:W-:Y:S01]  /*7d70*/  LEA R21, R21, R14, 0x3 ;  /* 0x0000000e15157211 */ /* 0x000fe200078e18ff */
[----:B------:R-:W-:-:S03]  /*7d80*/  IMAD R5, R2, UR5, R5 ;  /* 0x0000000502057c24 */ /* 0x000fc6000f8e0205 */
[C---:B--2---:R-:W-:Y:S01]  /*7d90*/  IMAD R2, R12.reuse, UR4, RZ ;  /* 0x000000040c027c24 */ /* 0x044fe2000f8e02ff */
[----:B------:R-:W-:Y:S01]  /*7da0*/  ULDC.64 UR4, c[0x0][0xb48] ;  /* 0x0002d20000047ab9 */ /* 0x000fe20000000a00 */
[----:B------:R-:W-:Y:S02]  /*7db0*/  IMAD.IADD R7, R7, 0x1, R5 ;  /* 0x0000000107077824 */ /* 0x000fe400078e0205 */
[----:B0-----:R-:W-:Y:S02]  /*7dc0*/  IMAD R21, R15, 0x40, R21 ;  /* 0x000000400f157824 */ /* 0x001fe400078e0215 */
[----:B------:R-:W-:Y:S02]  /*7dd0*/  IMAD R11, R13, UR6, R2 ;  /* 0x000000060d0b7c24 */ /* 0x000fe4000f8e0202 */
[----:B------:R-:W-:-:S04]  /*7de0*/  IMAD.WIDE.U32 R6, R12, UR6, R6 ;  /* 0x000000060c067c25 */ /* 0x000fc8000f8e0006 */
[----:B---3--:R-:W-:-:S04]  /*7df0*/  @P0 IMAD.HI.U32 R16, R21, R16, RZ ;  /* 0x0000001015100227 */ /* 0x008fc800078e00ff */
[----:B------:R-:W-:Y:S02]  /*7e00*/  IMAD R4, R4, UR4, RZ ;  /* 0x0000000404047c24 */ /* 0x000fe4000f8e02ff */
[----:B------:R-:W-:Y:S01]  /*7e10*/  IMAD.MOV.U32 R5, RZ, RZ, R21 ;  /* 0x000000ffff057224 */ /* 0x000fe200078e0015 */
[----:B-----5:R-:W-:Y:S01]  /*7e20*/  @P0 SHF.R.U32.HI R5, RZ, R17, R16 ;  /* 0x00000011ff050219 */ /* 0x020fe20000011610 */
[----:B------:R-:W-:Y:S02]  /*7e30*/  IMAD.IADD R7, R7, 0x1, R11 ;  /* 0x0000000107077824 */ /* 0x000fe400078e020b */
[C---:B------:R-:W-:Y:S01]  /*7e40*/  IMAD R11, R3.reuse, UR5, R4 ;  /* 0x00000005030b7c24 */ /* 0x040fe2000f8e0204 */
[----:B------:R-:W-:Y:S01]  /*7e50*/  SHF.R.S32.HI R4, RZ, 0x1f, R5 ;  /* 0x0000001fff047819 */ /* 0x000fe20000011405 */
[----:B------:R-:W-:Y:S01]  /*7e60*/  IMAD.WIDE.U32 R2, R3, UR4, R6 ;  /* 0x0000000403027c25 */ /* 0x000fe2000f8e0006 */
[----:B------:R-:W-:Y:S01]  /*7e70*/  ULDC.64 UR4, c[0x0][0xb30] ;  /* 0x0002cc0000047ab9 */ /* 0x000fe20000000a00 */
[----:B------:R-:W-:-:S02]  /*7e80*/  LEA.HI R6, R8, R8, RZ, 0x1 ;  /* 0x0000000808067211 */ /* 0x000fc400078f08ff */
[----:B------:R-:W-:Y:S01]  /*7e90*/  IMAD.MOV R12, RZ, RZ, -R5 ;  /* 0x000000ffff0c7224 */ /* 0x000fe200078e0a05 */
[----:B------:R-:W-:Y:S01]  /*7ea0*/  IADD3 R3, R3, R11, RZ ;  /* 0x0000000b03037210 */ /* 0x000fe20007ffe0ff */
[----:B------:R-:W-:Y:S01]  /*7eb0*/  IMAD R4, R4, UR4, RZ ;  /* 0x0000000404047c24 */ /* 0x000fe2000f8e02ff */
[----:B------:R-:W-:Y:S01]  /*7ec0*/  LOP3.LUT R13, R6, 0xfffffe, RZ, 0xc0, !PT ;  /* 0x00fffffe060d7812 */ /* 0x000fe200078ec0ff */
[----:B------:R-:W-:Y:S02]  /*7ed0*/  IMAD R7, R9, R12, R21 ;  /* 0x0000000c09077224 */ /* 0x000fe400078e0215 */
[C---:B------:R-:W-:Y:S02]  /*7ee0*/  IMAD R11, R5.reuse, UR5, R4 ;  /* 0x00000005050b7c24 */ /* 0x040fe4000f8e0204 */
[----:B------:R-:W-:Y:S01]  /*7ef0*/  IMAD.WIDE.U32 R2, R5, UR4, R2 ;  /* 0x0000000405027c25 */ /* 0x000fe2000f8e0002 */
[----:B------:R-:W-:Y:S01]  /*7f00*/  SHF.R.S32.HI R4, RZ, 0x1f, R7 ;  /* 0x0000001fff047819 */ /* 0x000fe20000011407 */
[----:B------:R-:W-:-:S02]  /*7f10*/  ULDC.64 UR4, c[0x0][0xb28] ;  /* 0x0002ca0000047ab9 */ /* 0x000fc40000000a00 */
[----:B------:R-:W-:Y:S01]  /*7f20*/  IMAD.IADD R3, R3, 0x1, R11 ;  /* 0x0000000103037824 */ /* 0x000fe200078e020b */
[----:B------:R-:W-:Y:S01]  /*7f30*/  LOP3.LUT R11, R10, 0x7ffffffc, RZ, 0xc0, !PT ;  /* 0x7ffffffc0a0b7812 */ /* 0x000fe200078ec0ff */
[----:B------:R-:W-:Y:S02]  /*7f40*/  IMAD R4, R4, UR4, RZ ;  /* 0x0000000404047c24 */ /* 0x000fe4000f8e02ff */
[----:B------:R-:W-:-:S04]  /*7f50*/  IMAD.WIDE.U32 R2, R7, UR4, R2 ;  /* 0x0000000407027c25 */ /* 0x000fc8000f8e0002 */
[----:B------:R-:W-:Y:S01]  /*7f60*/  IMAD R5, R7, UR5, R4 ;  /* 0x0000000507057c24 */ /* 0x000fe2000f8e0204 */
[----:B------:R-:W-:Y:S01]  /*7f70*/  ULDC.64 UR4, c[0x0][0xb00] ;  /* 0x0002c00000047ab9 */ /* 0x000fe20000000a00 */
[----:B------:R-:W-:Y:S01]  /*7f80*/  IMAD R7, R15, 0x40, R14 ;  /* 0x000000400f077824 */ /* 0x000fe200078e020e */
[----:B------:R-:W-:Y:S01]  /*7f90*/  LEA R4, P0, R2, UR4, 0x2 ;  /* 0x0000000402047c11 */ /* 0x000fe2000f8010ff */
[----:B------:R-:W-:Y:S01]  /*7fa0*/  ULDC UR4, c[0x0][0xa88] ;  /* 0x0002a20000047ab9 */ /* 0x000fe20000000800 */
[----:B------:R-:W-:Y:S02]  /*7fb0*/  IMAD.IADD R5, R3, 0x1, R5 ;  /* 0x0000000103057824 */ /* 0x000fe400078e0205 */
[----:B------:R-:W-:Y:S02]  /*7fc0*/  IMAD R6, R9, UR4, RZ ;  /* 0x0000000409067c24 */ /* 0x000fe4000f8e02ff */
[----:B------:R-:W-:Y:S01]  /*7fd0*/  IMAD.IADD R13, R8, 0x1, -R13 ;  /* 0x00000001080d7824 */ /* 0x000fe200078e0a0d */
[----:B------:R-:W-:Y:S01]  /*7fe0*/  LEA.HI.X R5, R2, UR5, R5, 0x2, P0 ;  /* 0x0000000502057c11 */ /* 0x000fe200080f1405 */
[----:B------:R-:W-:Y:S01]  /*7ff0*/  IMAD.IADD R0, R0, 0x1, -R11 ;  /* 0x0000000100007824 */ /* 0x000fe200078e0a0b */
[----:B------:R-:W-:Y:S01]  /*8000*/  ISETP.GE.AND P0, PT, R7, R6, PT ;  /* 0x000000060700720c */ /* 0x000fe20003f06270 */
[----:B------:R0:W1:Y:S03]  /*8010*/  SHFL.IDX PT, R2, R4, RZ, 0x1c1f ;  /* 0x001c1fff04027589 */ /* 0x00006600000e0000 */
[----:B------:R-:W-:Y:S01]  /*8020*/  LEA R0, R13, R0, 0x7 ;  /* 0x000000000d007211 */ /* 0x000fe200078e38ff */
[----:B------:R0:W2:Y:S04]  /*8030*/  SHFL.IDX PT, R3, R5, RZ, 0x1c1f ;  /* 0x001c1fff05037589 */ /* 0x0000a800000e0000 */
[----:B------:R-:W-:-:S04]  /*8040*/  IMAD.SHL.U32 R0, R0, 0x2, RZ ;  /* 0x0000000200007824 */ /* 0x000fc800078e00ff */
[----:B0-----:R-:W-:Y:S05]  /*8050*/  @P0 BRA `(.L_x_46) ;  /* 0x0000000c00000947 */ /* 0x001fea0003800000 */
[C---:B------:R-:W-:Y:S01]  /*8060*/  VIADD R9, R0.reuse, 0x8 ;  /* 0x0000000800097836 */ /* 0x040fe20000000000 */
[----:B------:R-:W-:Y:S01]  /*8070*/  ULDC UR4, c[0x0][0xac8] ;  /* 0x0002b20000047ab9 */ /* 0x000fe20000000800 */
[C---:B------:R-:W-:Y:S01]  /*8080*/  VIADD R11, R0.reuse, 0x10 ;  /* 0x00000010000b7836 */ /* 0x040fe20000000000 */
[C---:B------:R-:W-:Y:S01]  /*8090*/  ISETP.GE.AND P2, PT, R0.reuse, UR4, PT ;  /* 0x0000000400007c0c */ /* 0x040fe2000bf46270 */
[C---:B------:R-:W-:Y:S01]  /*80a0*/  VIADD R13, R0.reuse, 0x18 ;  /* 0x00000018000d7836 */ /* 0x040fe20000000000 */
[----:B------:R-:W-:Y:S01]  /*80b0*/  ISETP.GE.AND P3, PT, R9, UR4, PT ;  /* 0x0000000409007c0c */ /* 0x000fe2000bf66270 */
[C---:B------:R-:W-:Y:S01]  /*80c0*/  VIADD R16, R0.reuse, 0x20 ;  /* 0x0000002000107836 */ /* 0x040fe20000000000 */
[----:B------:R-:W-:Y:S01]  /*80d0*/  ISETP.GE.AND P4, PT, R11, UR4, PT ;  /* 0x000000040b007c0c */ /* 0x000fe2000bf86270 */
[C---:B------:R-:W-:Y:S01]  /*80e0*/  VIADD R18, R0.reuse, 0x30 ;  /* 0x0000003000127836 */ /* 0x040fe20000000000 */
[----:B------:R-:W-:Y:S01]  /*80f0*/  ISETP.GE.AND P5, PT, R13, UR4, PT ;  /* 0x000000040d007c0c */ /* 0x000fe2000bfa6270 */
[C---:B------:R-:W-:Y:S01]  /*8100*/  VIADD R19, R0.reuse, 0x38 ;  /* 0x0000003800137836 */ /* 0x040fe20000000000 */
[C---:B------:R-:W-:Y:S01]  /*8110*/  IADD3 R17, R0.reuse, 0x28, RZ ;  /* 0x0000002800117810 */ /* 0x040fe20007ffe0ff */
[----:B------:R-:W-:Y:S01]  /*8120*/  VIADD R20, R0, 0x40 ;  /* 0x0000004000147836 */ /* 0x000fe20000000000 */
[----:B------:R-:W-:Y:S01]  /*8130*/  ISETP.GE.AND P0, PT, R16, UR4, PT ;  /* 0x0000000410007c0c */ /* 0x000fe2000bf06270 */
[C---:B------:R-:W-:Y:S01]  /*8140*/  VIADD R21, R0.reuse, 0x48 ;  /* 0x0000004800157836 */ /* 0x040fe20000000000 */
[----:B------:R-:W-:Y:S01]  /*8150*/  ISETP.GE.AND P1, PT, R17, UR4, PT ;  /* 0x0000000411007c0c */ /* 0x000fe2000bf26270 */
[C---:B------:R-:W-:Y:S01]  /*8160*/  VIADD R22, R0.reuse, 0x50 ;  /* 0x0000005000167836 */ /* 0x040fe20000000000 */
[----:B------:R-:W-:-:S02]  /*8170*/  @!P2 LEA.HI R8, R0, R0, RZ, 0x1 ;  /* 0x000000000008a211 */ /* 0x000fc400078f08ff */
[----:B------:R-:W-:Y:S02]  /*8180*/  @!P3 LEA.HI R10, R9, R9, RZ, 0x1 ;  /* 0x00000009090ab211 */ /* 0x000fe400078f08ff */
[----:B------:R-:W-:Y:S02]  /*8190*/  @!P4 LEA.HI R12, R11, R11, RZ, 0x1 ;  /* 0x0000000b0b0cc211 */ /* 0x000fe400078f08ff */
[----:B------:R-:W-:Y:S02]  /*81a0*/  @!P5 LEA.HI R14, R13, R13, RZ, 0x1 ;  /* 0x0000000d0d0ed211 */ /* 0x000fe400078f08ff */
[----:B------:R-:W-:Y:S02]  /*81b0*/  @!P2 LOP3.LUT R9, R8, 0xfffffffe, RZ, 0xc0, !PT ;  /* 0xfffffffe0809a812 */ /* 0x000fe400078ec0ff */
[----:B------:R-:W-:Y:S02]  /*81c0*/  @!P3 LOP3.LUT R11, R10, 0xfffffffe, RZ, 0xc0, !PT ;  /* 0xfffffffe0a0bb812 */ /* 0x000fe400078ec0ff */
[----:B------:R-:W-:Y:S01]  /*81d0*/  @!P4 LOP3.LUT R13, R12, 0xfffffffe, RZ, 0xc0, !PT ;  /* 0xfffffffe0c0dc812 */ /* 0x000fe200078ec0ff */
[----:B-12---:R-:W-:Y:S01]  /*81e0*/  @!P2 IMAD.WIDE R8, R9, 0x4, R2 ;  /* 0x000000040908a825 */ /* 0x006fe200078e0202 */
[----:B------:R-:W-:-:S02]  /*81f0*/  @!P5 LOP3.LUT R15, R14, 0xfffffffe, RZ, 0xc0, !PT ;  /* 0xfffffffe0e0fd812 */ /* 0x000fc400078ec0ff */
[----:B------:R-:W-:Y:S01]  /*8200*/  ISETP.GE.AND P6, PT, R22, UR4, PT ;  /* 0x0000000416007c0c */ /* 0x000fe2000bfc6270 */
[--C-:B------:R-:W-:Y:S01]  /*8210*/  @!P3 IMAD.WIDE R10, R11, 0x4, R2.reuse ;  /* 0x000000040b0ab825 */ /* 0x100fe200078e0202 */
[----:B------:R0:W-:Y:S01]  /*8220*/  @!P2 ST.E.64 desc[UR42][R8.64], R24 ;  /* 0x000000180800a985 */ /* 0x0001e2000c101b2a */
[----:B------:R-:W-:Y:S02]  /*8230*/  ISETP.GE.AND P2, PT, R18, UR4, PT ;  /* 0x0000000412007c0c */ /* 0x000fe4000bf46270 */
[--C-:B------:R-:W-:Y:S01]  /*8240*/  @!P4 IMAD.WIDE R12, R13, 0x4, R2.reuse ;  /* 0x000000040d0cc825 */ /* 0x100fe200078e0202 */
[----:B------:R1:W-:Y:S01]  /*8250*/  @!P3 ST.E.64 desc[UR42][R10.64], R28 ;  /* 0x0000001c0a00b985 */ /* 0x0003e2000c101b2a */
[----:B------:R-:W-:Y:S02]  /*8260*/  ISETP.GE.AND P3, PT, R19, UR4, PT ;  /* 0x0000000413007c0c */ /* 0x000fe4000bf66270 */
[----:B------:R-:W-:Y:S01]  /*8270*/  @!P5 IMAD.WIDE R14, R15, 0x4, R2 ;  /* 0x000000040f0ed825 */ /* 0x000fe200078e0202 */
[----:B------:R2:W-:Y:S01]  /*8280*/  @!P4 ST.E.64 desc[UR42][R12.64], R32 ;  /* 0x000000200c00c985 */ /* 0x0005e2000c101b2a */
[----:B------:R-:W-:-:S02]  /*8290*/  ISETP.GE.AND P4, PT, R20, UR4, PT ;  /* 0x0000000414007c0c */ /* 0x000fc4000bf86270 */
[----:B------:R-:W-:Y:S01]  /*82a0*/  @!P0 LEA.HI R16, R16, R16, RZ, 0x1 ;  /* 0x0000001010108211 */ /* 0x000fe200078f08ff */
[----:B------:R3:W-:Y:S01]  /*82b0*/  @!P5 ST.E.64 desc[UR42][R14.64], R36 ;  /* 0x000000240e00d985 */ /* 0x0007e2000c101b2a */
[----:B------:R-:W-:Y:S01]  /*82c0*/  ISETP.GE.AND P5, PT, R21, UR4, PT ;  /* 0x0000000415007c0c */ /* 0x000fe2000bfa6270 */
[----:B0-----:R-:W-:Y:S01]  /*82d0*/  VIADD R24, R0, 0x60 ;  /* 0x0000006000187836 */ /* 0x001fe20000000000 */
[----:B------:R-:W-:Y:S02]  /*82e0*/  @!P1 LEA.HI R17, R17, R17, RZ, 0x1 ;  /* 0x0000001111119211 */ /* 0x000fe400078f08ff */
[----:B------:R-:W-:Y:S02]  /*82f0*/  @!P0 LOP3.LUT R9, R16, 0xfffffffe, RZ, 0xc0, !PT ;  /* 0xfffffffe10098812 */ /* 0x000fe400078ec0ff */
[----:B-1----:R-:W-:Y:S02]  /*8300*/  @!P1 LOP3.LUT R11, R17, 0xfffffffe, RZ, 0xc0, !PT ;  /* 0xfffffffe110b9812 */ /* 0x002fe400078ec0ff */
[----:B------:R-:W-:Y:S01]  /*8310*/  @!P2 LEA.HI R18, R18, R18, RZ, 0x1 ;  /* 0x000000121212a211 */ /* 0x000fe200078f08ff */
[----:B------:R-:W-:Y:S01]  /*8320*/  @!P0 IMAD.WIDE R8, R9, 0x4, R2 ;  /* 0x0000000409088825 */ /* 0x000fe200078e0202 */
[----:B------:R-:W-:-:S02]  /*8330*/  @!P3 LEA.HI R19, R19, R19, RZ, 0x1 ;  /* 0x000000131313b211 */ /* 0x000fc400078f08ff */
[----:B------:R-:W-:Y:S01]  /*8340*/  @!P4 LEA.HI R20, R20, R20, RZ, 0x1 ;  /* 0x000000141414c211 */ /* 0x000fe200078f08ff */
[----:B------:R-:W-:Y:S01]  /*8350*/  @!P1 IMAD.WIDE R10, R11, 0x4, R2 ;  /* 0x000000040b0a9825 */ /* 0x000fe200078e0202 */
[----:B------:R-:W-:Y:S01]  /*8360*/  @!P5 LEA.HI R21, R21, R21, RZ, 0x1 ;  /* 0x000000151515d211 */ /* 0x000fe200078f08ff */
[----:B------:R0:W-:Y:S01]  /*8370*/  @!P0 ST.E.64 desc[UR42][R8.64], R40 ;  /* 0x0000002808008985 */ /* 0x0001e2000c101b2a */
[----:B------:R-:W-:Y:S02]  /*8380*/  @!P6 LEA.HI R22, R22, R22, RZ, 0x1 ;  /* 0x000000161616e211 */ /* 0x000fe400078f08ff */
[----:B--2---:R-:W-:Y:S01]  /*8390*/  @!P2 LOP3.LUT R13, R18, 0xfffffffe, RZ, 0xc0, !PT ;  /* 0xfffffffe120da812 */ /* 0x004fe200078ec0ff */
[----:B------:R1:W-:Y:S01]  /*83a0*/  @!P1 ST.E.64 desc[UR42][R10.64], R44 ;  /* 0x0000002c0a009985 */ /* 0x0003e2000c101b2a */
[----:B------:R-:W-:Y:S01]  /*83b0*/  @!P3 LOP3.LUT R19, R19, 0xfffffffe, RZ, 0xc0, !PT ;  /* 0xfffffffe1313b812 */ /* 0x000fe200078ec0ff */
[----:B------:R-:W-:Y:S01]  /*83c0*/  VIADD R18, R0, 0x68 ;  /* 0x0000006800127836 */ /* 0x000fe20000000000 */
[----:B---3--:R-:W-:Y:S01]  /*83d0*/  @!P4 LOP3.LUT R15, R20, 0xfffffffe, RZ, 0xc0, !PT ;  /* 0xfffffffe140fc812 */ /* 0x008fe200078ec0ff */
[----:B------:R-:W-:Y:S01]  /*83e0*/  VIADD R20, R0, 0x78 ;  /* 0x0000007800147836 */ /* 0x000fe20000000000 */
[----:B------:R-:W-:-:S02]  /*83f0*/  @!P5 LOP3.LUT R21, R21, 0xfffffffe, RZ, 0xc0, !PT ;  /* 0xfffffffe1515d812 */ /* 0x000fc400078ec0ff */
[----:B------:R-:W-:Y:S02]  /*8400*/  IADD3 R23, R0, 0x58, RZ ;  /* 0x0000005800177810 */ /* 0x000fe40007ffe0ff */
[----:B------:R-:W-:Y:S01]  /*8410*/  @!P6 LOP3.LUT R17, R22, 0xfffffffe, RZ, 0xc0, !PT ;  /* 0xfffffffe1611e812 */ /* 0x000fe200078ec0ff */
[--C-:B0-----:R-:W-:Y:S01]  /*8420*/  @!P2 IMAD.WIDE R8, R13, 0x4, R2.reuse ;  /* 0x000000040d08a825 */ /* 0x101fe200078e0202 */
[----:B------:R-:W-:Y:S02]  /*8430*/  ISETP.GE.AND P1, PT, R23, UR4, PT ;  /* 0x0000000417007c0c */ /* 0x000fe4000bf26270 */
[----:B------:R-:W-:Y:S01]  /*8440*/  ISETP.GE.AND P0, PT, R24, UR4, PT ;  /* 0x0000000418007c0c */ /* 0x000fe2000bf06270 */
[--C-:B-1----:R-:W-:Y:S01]  /*8450*/  @!P3 IMAD.WIDE R10, R19, 0x4, R2.reuse ;  /* 0x00000004130ab825 */ /* 0x102fe200078e0202 */
[----:B------:R0:W-:Y:S01]  /*8460*/  @!P2 ST.E.64 desc[UR42][R8.64], R48 ;  /* 0x000000300800a985 */ /* 0x0001e2000c101b2a */
[----:B------:R-:W-:Y:S02]  /*8470*/  IADD3 R22, R0, 0x88, RZ ;  /* 0x0000008800167810 */ /* 0x000fe40007ffe0ff */
[----:B------:R-:W-:Y:S01]  /*8480*/  @!P4 IMAD.WIDE R12, R15, 0x4, R2 ;  /* 0x000000040f0cc825 */ /* 0x000fe200078e0202 */
[----:B------:R1:W-:Y:S01]  /*8490*/  @!P3 ST.E.64 desc[UR42][R10.64], R52 ;  /* 0x000000340a00b985 */ /* 0x0003e2000c101b2a */
[----:B------:R-:W-:-:S02]  /*84a0*/  ISETP.GE.AND P2, PT, R18, UR4, PT ;  /* 0x0000000412007c0c */ /* 0x000fc4000bf46270 */
[--C-:B------:R-:W-:Y:S01]  /*84b0*/  @!P5 IMAD.WIDE R14, R21, 0x4, R2.reuse ;  /* 0x00000004150ed825 */ /* 0x100fe200078e0202 */
[----:B------:R2:W-:Y:S01]  /*84c0*/  @!P4 ST.E.64 desc[UR42][R12.64], R56 ;  /* 0x000000380c00c985 */ /* 0x0005e2000c101b2a */
[----:B------:R-:W-:Y:S02]  /*84d0*/  ISETP.GE.AND P3, PT, R22, UR4, PT ;  /* 0x0000000416007c0c */ /* 0x000fe4000bf66270 */
[----:B------:R-:W-:Y:S01]  /*84e0*/  @!P6 IMAD.WIDE R16, R17, 0x4, R2 ;  /* 0x000000041110e825 */ /* 0x000fe200078e0202 */
[----:B------:R3:W-:Y:S01]  /*84f0*/  @!P5 ST.E.64 desc[UR42][R14.64], R60 ;  /* 0x0000003c0e00d985 */ /* 0x0007e2000c101b2a */
[----:B------:R-:W-:Y:S02]  /*8500*/  ISETP.GE.AND P5, PT, R20, UR4, PT ;  /* 0x0000000414007c0c */ /* 0x000fe4000bfa6270 */
[C---:B------:R-:W-:Y:S01]  /*8510*/  VIADD R19, R0.reuse, 0x70 ;  /* 0x0000007000137836 */ /* 0x040fe20000000000 */
[----:B------:R5:W-:Y:S01]  /*8520*/  @!P6 ST.E.64 desc[UR42][R16.64], R64 ;  /* 0x000000401000e985 */ /* 0x000be2000c101b2a */
[----:B------:R-:W-:Y:S01]  /*8530*/  VIADD R21, R0, 0x80 ;  /* 0x0000008000157836 */ /* 0x000fe20000000000 */
[----:B------:R-:W-:-:S02]  /*8540*/  @!P1 LEA.HI R23, R23, R23, RZ, 0x1 ;  /* 0x0000001717179211 */ /* 0x000fc400078f08ff */
[----:B------:R-:W-:Y:S02]  /*8550*/  ISETP.GE.AND P6, PT, R19, UR4, PT ;  /* 0x0000000413007c0c */ /* 0x000fe4000bfc6270 */
[----:B------:R-:W-:Y:S02]  /*8560*/  ISETP.GE.AND P4, PT, R21, UR4, PT ;  /* 0x0000000415007c0c */ /* 0x000fe4000bf86270 */
[----:B------:R-:W-:Y:S02]  /*8570*/  @!P0 LEA.HI R24, R24, R24, RZ, 0x1 ;  /* 0x0000001818188211 */ /* 0x000fe400078f08ff */
[----:B0-----:R-:W-:Y:S01]  /*8580*/  @!P1 LOP3.LUT R9, R23, 0xfffffffe, RZ, 0xc0, !PT ;  /* 0xfffffffe17099812 */ /* 0x001fe200078ec0ff */
[----:B------:R-:W-:Y:S01]  /*8590*/  VIADD R23, R0, 0x90 ;  /* 0x0000009000177836 */ /* 0x000fe20000000000 */
[----:B-1----:R-:W-:Y:S01]  /*85a0*/  @!P0 LOP3.LUT R11, R24, 0xfffffffe, RZ, 0xc0, !PT ;  /* 0xfffffffe180b8812 */ /* 0x002fe200078ec0ff */
[----:B------:R-:W-:Y:S01]  /*85b0*/  VIADD R24, R0, 0x98 ;  /* 0x0000009800187836 */ /* 0x000fe20000000000 */
        /* <DEDUP_REMOVED lines=12> */
[----:B---3--:R-:W-:-:S02]  /*8680*/  @!P5 LOP3.LUT R15, R20, 0xfffffffe, RZ, 0xc0, !PT ;  /* 0xfffffffe140fd812 */ /* 0x008fc400078ec0ff */
[----:B------:R-:W-:Y:S02]  /*8690*/  @!P4 LOP3.LUT R21, R21, 0xfffffffe, RZ, 0xc0, !PT ;  /* 0xfffffffe1515c812 */ /* 0x000fe400078ec0ff */
[----:B-----5:R-:W-:Y:S01]  /*86a0*/  @!P3 LOP3.LUT R17, R22, 0xfffffffe, RZ, 0xc0, !PT ;  /* 0xfffffffe1611b812 */ /* 0x020fe200078ec0ff */
[----:B------:R-:W-:Y:S01]  /*86b0*/  VIADD R22, R0, 0xc0 ;  /* 0x000000c000167836 */ /* 0x000fe20000000000 */
[----:B------:R-:W-:Y:S01]  /*86c0*/  ISETP.GE.AND P0, PT, R23, UR4, PT ;  /* 0x0000000417007c0c */ /* 0x000fe2000bf06270 */
[--C-:B0-----:R-:W-:Y:S01]  /*86d0*/  @!P2 IMAD.WIDE R8, R13, 0x4, R2.reuse ;  /* 0x000000040d08a825 */ /* 0x101fe200078e0202 */
[----:B------:R-:W-:Y:S02]  /*86e0*/  ISETP.GE.AND P1, PT, R24, UR4, PT ;  /* 0x0000000418007c0c */ /* 0x000fe4000bf26270 */
[----:B------:R-:W-:Y:S01]  /*86f0*/  IADD3 R20, R0, 0xb0, RZ ;  /* 0x000000b000147810 */ /* 0x000fe20007ffe0ff */
[----:B-1----:R-:W-:Y:S01]  /*8700*/  @!P6 IMAD.WIDE R10, R19, 0x4, R2 ;  /* 0x00000004130ae825 */ /* 0x002fe200078e0202 */
[----:B------:R0:W-:Y:S01]  /*8710*/  @!P2 ST.E.64 desc[UR42][R8.64], R76 ;  /* 0x0000004c0800a985 */ /* 0x0001e2000c101b2a */
[----:B------:R-:W-:-:S02]  /*8720*/  ISETP.GE.AND P2, PT, R18, UR4, PT ;  /* 0x0000000412007c0c */ /* 0x000fc4000bf46270 */
[--C-:B------:R-:W-:Y:S01]  /*8730*/  @!P5 IMAD.WIDE R12, R15, 0x4, R2.reuse ;  /* 0x000000040f0cd825 */ /* 0x100fe200078e0202 */
[----:B------:R1:W-:Y:S01]  /*8740*/  @!P6 ST.E.64 desc[UR42][R10.64], R80 ;  /* 0x000000500a00e985 */ /* 0x0003e2000c101b2a */
[----:B------:R-:W-:Y:S02]  /*8750*/  ISETP.GE.AND P6, PT, R22, UR4, PT ;  /* 0x0000000416007c0c */ /* 0x000fe4000bfc6270 */
[--C-:B------:R-:W-:Y:S01]  /*8760*/  @!P4 IMAD.WIDE R14, R21, 0x4, R2.reuse ;  /* 0x00000004150ec825 */ /* 0x100fe200078e0202 */
[----:B------:R2:W-:Y:S01]  /*8770*/  @!P5 ST.E.64 desc[UR42][R12.64], R84 ;  /* 0x000000540c00d985 */ /* 0x0005e2000c101b2a */
[----:B------:R-:W-:Y:S02]  /*8780*/  @!P0 LEA.HI R23, R23, R23, RZ, 0x1 ;  /* 0x0000001717178211 */ /* 0x000fe400078f08ff */
[----:B------:R-:W-:Y:S01]  /*8790*/  @!P3 IMAD.WIDE R16, R17, 0x4, R2 ;  /* 0x000000041110b825 */ /* 0x000fe200078e0202 */
[----:B------:R3:W-:Y:S01]  /*87a0*/  @!P4 ST.E.64 desc[UR42][R14.64], R88 ;  /* 0x000000580e00c985 */ /* 0x0007e2000c101b2a */
[----:B------:R-:W-:-:S02]  /*87b0*/  ISETP.GE.AND P4, PT, R20, UR4, PT ;  /* 0x0000000414007c0c */ /* 0x000fc4000bf86270 */
[C---:B------:R-:W-:Y:S01]  /*87c0*/  VIADD R19, R0.reuse, 0xa8 ;  /* 0x000000a800137836 */ /* 0x040fe20000000000 */
[----:B------:R5:W-:Y:S01]  /*87d0*/  @!P3 ST.E.64 desc[UR42][R16.64], R92 ;  /* 0x0000005c1000b985 */ /* 0x000be2000c101b2a */
[----:B------:R-:W-:Y:S01]  /*87e0*/  VIADD R21, R0, 0xb8 ;  /* 0x000000b800157836 */ /* 0x000fe20000000000 */
[----:B------:R-:W-:Y:S02]  /*87f0*/  @!P1 LEA.HI R24, R24, R24, RZ, 0x1 ;  /* 0x0000001818189211 */ /* 0x000fe400078f08ff */
[----:B------:R-:W-:Y:S02]  /*8800*/  ISETP.GE.AND P3, PT, R19, UR4, PT ;  /* 0x0000000413007c0c */ /* 0x000fe4000bf66270 */
[----:B------:R-:W-:Y:S02]  /*8810*/  ISETP.GE.AND P5, PT, R21, UR4, PT ;  /* 0x0000000415007c0c */ /* 0x000fe4000bfa6270 */
[----:B0-----:R-:W-:Y:S02]  /*8820*/  @!P0 LOP3.LUT R9, R23, 0xfffffffe, RZ, 0xc0, !PT ;  /* 0xfffffffe17098812 */ /* 0x001fe400078ec0ff */
[----:B------:R-:W-:-:S02]  /*8830*/  @!P2 LEA.HI R18, R18, R18, RZ, 0x1 ;  /* 0x000000121212a211 */ /* 0x000fc400078f08ff */
[----:B-1----:R-:W-:Y:S01]  /*8840*/  @!P1 LOP3.LUT R11, R24, 0xfffffffe, RZ, 0xc0, !PT ;  /* 0xfffffffe180b9812 */ /* 0x002fe200078ec0ff */
[--C-:B------:R-:W-:Y:S01]  /*8850*/  @!P0 IMAD.WIDE R8, R9, 0x4, R2.reuse ;  /* 0x0000000409088825 */ /* 0x100fe200078e0202 */
[----:B------:R-:W-:Y:S02]  /*8860*/  @!P4 LEA.HI R20, R20, R20, RZ, 0x1 ;  /* 0x000000141414c211 */ /* 0x000fe400078f08ff */
[----:B--2---:R-:W-:Y:S01]  /*8870*/  @!P2 LOP3.LUT R13, R18, 0xfffffffe, RZ, 0xc0, !PT ;  /* 0xfffffffe120da812 */ /* 0x004fe200078ec0ff */
[--C-:B------:R-:W-:Y:S01]  /*8880*/  @!P1 IMAD.WIDE R10, R11, 0x4, R2.reuse ;  /* 0x000000040b0a9825 */ /* 0x100fe200078e0202 */
[----:B------:R-:W-:Y:S01]  /*8890*/  @!P3 LEA.HI R19, R19, R19, RZ, 0x1 ;  /* 0x000000131313b211 */ /* 0x000fe200078f08ff */
[----:B------:R0:W-:Y:S01]  /*88a0*/  @!P0 ST.E.64 desc[UR42][R8.64], R96 ;  /* 0x0000006008008985 */ /* 0x0001e2000c101b2a */
[----:B------:R-:W-:Y:S01]  /*88b0*/  @!P5 LEA.HI R21, R21, R21, RZ, 0x1 ;  /* 0x000000151515d211 */ /* 0x000fe200078f08ff */
[----:B------:R-:W-:Y:S01]  /*88c0*/  @!P2 IMAD.WIDE R12, R13, 0x4, R2 ;  /* 0x000000040d0ca825 */ /* 0x000fe200078e0202 */
[----:B------:R-:W-:Y:S01]  /*88d0*/  @!P3 LOP3.LUT R19, R19, 0xfffffffe, RZ, 0xc0, !PT ;  /* 0xfffffffe1313b812 */ /* 0x000fe200078ec0ff */
[----:B------:R1:W-:Y:S01]  /*88e0*/  @!P1 ST.E.64 desc[UR42][R10.64], R100 ;  /* 0x000000640a009985 */ /* 0x0003e2000c101b2a */
[----:B------:R-:W-:Y:S01]  /*88f0*/  @!P6 LEA.HI R22, R22, R22, RZ, 0x1 ;  /* 0x000000161616e211 */ /* 0x000fe200078f08ff */
[----:B------:R-:W-:Y:S01]  /*8900*/  VIADD R18, R0, 0xc8 ;  /* 0x000000c800127836 */ /* 0x000fe20000000000 */
[----:B---3--:R-:W-:Y:S01]  /*8910*/  @!P4 LOP3.LUT R15, R20, 0xfffffffe, RZ, 0xc0, !PT ;  /* 0xfffffffe140fc812 */ /* 0x008fe200078ec0ff */
[----:B------:R-:W-:Y:S01]  /*8920*/  @!P2 ST.E.64 desc[UR42][R12.64], R104 ;  /* 0x000000680c00a985 */ /* 0x000fe2000c101b2a */
[----:B------:R-:W-:-:S02]  /*8930*/  @!P5 LOP3.LUT R21, R21, 0xfffffffe, RZ, 0xc0, !PT ;  /* 0xfffffffe1515d812 */ /* 0x000fc400078ec0ff */
[----:B-----5:R-:W-:Y:S02]  /*8940*/  @!P6 LOP3.LUT R17, R22, 0xfffffffe, RZ, 0xc0, !PT ;  /* 0xfffffffe1611e812 */ /* 0x020fe400078ec0ff */
[----:B------:R-:W-:Y:S01]  /*8950*/  IADD3 R20, R0, 0xd8, RZ ;  /* 0x000000d800147810 */ /* 0x000fe20007ffe0ff */
[--C-:B0-----:R-:W-:Y:S01]  /*8960*/  @!P3 IMAD.WIDE R8, R19, 0x4, R2.reuse ;  /* 0x000000041308b825 */ /* 0x101fe200078e0202 */
[----:B------:R-:W-:Y:S02]  /*8970*/  ISETP.GE.AND P0, PT, R18, UR4, PT ;  /* 0x0000000412007c0c */ /* 0x000fe4000bf06270 */
[----:B------:R-:W-:Y:S01]  /*8980*/  ISETP.GE.AND P2, PT, R20, UR4, PT ;  /* 0x0000000414007c0c */ /* 0x000fe2000bf46270 */
[--C-:B-1----:R-:W-:Y:S01]  /*8990*/  @!P4 IMAD.WIDE R10, R15, 0x4, R2.reuse ;  /* 0x000000040f0ac825 */ /* 0x102fe200078e0202 */
[----:B------:R0:W-:Y:S03]  /*89a0*/  @!P3 ST.E.64 desc[UR42][R8.64], R108 ;  /* 0x0000006c0800b985 */ /* 0x0001e6000c101b2a */
[--C-:B------:R-:W-:Y:S01]  /*89b0*/  @!P5 IMAD.WIDE R14, R21, 0x4, R2.reuse ;  /* 0x00000004150ed825 */ /* 0x100fe200078e0202 */
[----:B------:R1:W-:Y:S03]  /*89c0*/  @!P4 ST.E.64 desc[UR42][R10.64], R112 ;  /* 0x000000700a00c985 */ /* 0x0003e6000c101b2a */
[----:B------:R-:W-:Y:S01]  /*89d0*/  VIADD R19, R0, 0xd0 ;  /* 0x000000d000137836 */ /* 0x000fe20000000000 */
[----:B------:R2:W-:Y:S01]  /*89e0*/  @!P5 ST.E.64 desc[UR42][R14.64], R116 ;  /* 0x000000740e00d985 */ /* 0x0005e2000c101b2a */
[----:B------:R-:W-:Y:S01]  /*89f0*/  @!P6 IMAD.WIDE R16, R17, 0x4, R2 ;  /* 0x000000041110e825 */ /* 0x000fe200078e0202 */
[----:B------:R-:W-:-:S02]  /*8a00*/  @!P0 LEA.HI R18, R18, R18, RZ, 0x1 ;  /* 0x0000001212128211 */ /* 0x000fc400078f08ff */
[----:B------:R-:W-:Y:S01]  /*8a10*/  ISETP.GE.AND P1, PT, R19, UR4, PT ;  /* 0x0000000413007c0c */ /* 0x000fe2000bf26270 */
[C---:B------:R-:W-:Y:S01]  /*8a20*/  VIADD R21, R0.reuse, 0xe0 ;  /* 0x000000e000157836 */ /* 0x040fe20000000000 */
[----:B------:R3:W-:Y:S01]  /*8a30*/  @!P6 ST.E.64 desc[UR42][R16.64], R120 ;  /* 0x000000781000e985 */ /* 0x0007e2000c101b2a */
[----:B0-----:R-:W-:Y:S01]  /*8a40*/  VIADD R9, R0, 0xf8 ;  /* 0x000000f800097836 */ /* 0x001fe20000000000 */
[----:B------:R-:W-:Y:S01]  /*8a50*/  @!P2 LEA.HI R20, R20, R20, RZ, 0x1 ;  /* 0x000000141414a211 */ /* 0x000fe200078f08ff */
[C---:B------:R-:W-:Y:S01]  /*8a60*/  VIADD R12, R0.reuse, 0xe8 ;  /* 0x000000e8000c7836 */ /* 0x040fe20000000000 */
[----:B------:R-:W-:Y:S01]  /*8a70*/  ISETP.GE.AND P3, PT, R21, UR4, PT ;  /* 0x0000000415007c0c */ /* 0x000fe2000bf66270 */
[----:B------:R-:W-:Y:S01]  /*8a80*/  VIADD R13, R0, 0xf0 ;  /* 0x000000f0000d7836 */ /* 0x000fe20000000000 */
[----:B------:R-:W-:Y:S02]  /*8a90*/  ISETP.GE.AND P6, PT, R9, UR4, PT ;  /* 0x0000000409007c0c */ /* 0x000fe4000bfc6270 */
[----:B------:R-:W-:-:S02]  /*8aa0*/  ISETP.GE.AND P4, PT, R12, UR4, PT ;  /* 0x000000040c007c0c */ /* 0x000fc4000bf86270 */
[----:B------:R-:W-:Y:S02]  /*8ab0*/  ISETP.GE.AND P5, PT, R13, UR4, PT ;  /* 0x000000040d007c0c */ /* 0x000fe4000bfa6270 */
[----:B------:R-:W-:-:S04]  /*8ac0*/  @!P1 LEA.HI R19, R19, R19, RZ, 0x1 ;  /* 0x0000001313139211 */ /* 0x000fc800078f08ff */
[----:B-1----:R-:W-:Y:S02]  /*8ad0*/  @!P1 LOP3.LUT R11, R19, 0xfffffffe, RZ, 0xc0, !PT ;  /* 0xfffffffe130b9812 */ /* 0x002fe400078ec0ff */
[----:B------:R-:W-:Y:S02]  /*8ae0*/  @!P3 LEA.HI R21, R21, R21, RZ, 0x1 ;  /* 0x000000151515b211 */ /* 0x000fe400078f08ff */
[----:B------:R-:W-:Y:S02]  /*8af0*/  @!P6 LEA.HI R10, R9, R9, RZ, 0x1 ;  /* 0x00000009090ae211 */ /* 0x000fe400078f08ff */
[----:B------:R-:W-:Y:S02]  /*8b00*/  @!P4 LEA.HI R12, R12, R12, RZ, 0x1 ;  /* 0x0000000c0c0cc211 */ /* 0x000fe400078f08ff */
[----:B------:R-:W-:Y:S02]  /*8b10*/  @!P5 LEA.HI R8, R13, R13, RZ, 0x1 ;  /* 0x0000000d0d08d211 */ /* 0x000fe400078f08ff */
[----:B------:R-:W-:-:S02]  /*8b20*/  @!P0 LOP3.LUT R9, R18, 0xfffffffe, RZ, 0xc0, !PT ;  /* 0xfffffffe12098812 */ /* 0x000fc400078ec0ff */
[----:B------:R-:W-:Y:S02]  /*8b30*/  @!P2 LOP3.LUT R13, R20, 0xfffffffe, RZ, 0xc0, !PT ;  /* 0xfffffffe140da812 */ /* 0x000fe400078ec0ff */
[----:B--2---:R-:W-:Y:S02]  /*8b40*/  @!P3 LOP3.LUT R15, R21, 0xfffffffe, RZ, 0xc0, !PT ;  /* 0xfffffffe150fb812 */ /* 0x004fe400078ec0ff */
[----:B---3--:R-:W-:Y:S01]  /*8b50*/  @!P4 LOP3.LUT R17, R12, 0xfffffffe, RZ, 0xc0, !PT ;  /* 0xfffffffe0c11c812 */ /* 0x008fe200078ec0ff */
[--C-:B------:R-:W-:Y:S01]  /*8b60*/  @!P2 IMAD.WIDE R12, R13, 0x4, R2.reuse ;  /* 0x000000040d0ca825 */ /* 0x100fe200078e0202 */
[----:B------:R-:W-:Y:S02]  /*8b70*/  @!P5 LOP3.LUT R19, R8, 0xfffffffe, RZ, 0xc0, !PT ;  /* 0xfffffffe0813d812 */ /* 0x000fe400078ec0ff */
[----:B------:R-:W-:Y:S01]  /*8b80*/  @!P6 LOP3.LUT R21, R10, 0xfffffffe, RZ, 0xc0, !PT ;  /* 0xfffffffe0a15e812 */ /* 0x000fe200078ec0ff */
[----:B------:R-:W-:-:S04]  /*8b90*/  @!P0 IMAD.WIDE R8, R9, 0x4, R2 ;  /* 0x0000000409088825 */ /* 0x000fc800078e0202 */
[--C-:B------:R-:W-:Y:S01]  /*8ba0*/  @!P1 IMAD.WIDE R10, R11, 0x4, R2.reuse ;  /* 0x000000040b0a9825 */ /* 0x100fe200078e0202 */
[----:B------:R0:W-:Y:S03]  /*8bb0*/  @!P0 ST.E.64 desc[UR42][R8.64], R124 ;  /* 0x0000007c08008985 */ /* 0x0001e6000c101b2a */
[--C-:B------:R-:W-:Y:S01]  /*8bc0*/  @!P3 IMAD.WIDE R14, R15, 0x4, R2.reuse ;  /* 0x000000040f0eb825 */ /* 0x100fe200078e0202 */
[----:B------:R0:W-:Y:S03]  /*8bd0*/  @!P1 ST.E.64 desc[UR42][R10.64], R128 ;  /* 0x000000800a009985 */ /* 0x0001e6000c101b2a */
[--C-:B------:R-:W-:Y:S01]  /*8be0*/  @!P4 IMAD.WIDE R16, R17, 0x4, R2.reuse ;  /* 0x000000041110c825 */ /* 0x100fe200078e0202 */
[----:B------:R0:W-:Y:S03]  /*8bf0*/  @!P2 ST.E.64 desc[UR42][R12.64], R132 ;  /* 0x000000840c00a985 */ /* 0x0001e6000c101b2a */
[--C-:B------:R-:W-:Y:S01]  /*8c00*/  @!P5 IMAD.WIDE R18, R19, 0x4, R2.reuse ;  /* 0x000000041312d825 */ /* 0x100fe200078e0202 */
[----:B------:R0:W-:Y:S03]  /*8c10*/  @!P3 ST.E.64 desc[UR42][R14.64], R136 ;  /* 0x000000880e00b985 */ /* 0x0001e6000c101b2a */
[----:B------:R-:W-:Y:S01]  /*8c20*/  @!P6 IMAD.WIDE R2, R21, 0x4, R2 ;  /* 0x000000041502e825 */ /* 0x000fe200078e0202 */
[----:B------:R0:W-:Y:S04]  /*8c30*/  @!P4 ST.E.64 desc[UR42][R16.64], R140 ;  /* 0x0000008c1000c985 */ /* 0x0001e8000c101b2a */
[----:B------:R0:W-:Y:S04]  /*8c40*/  @!P5 ST.E.64 desc[UR42][R18.64], R144 ;  /* 0x000000901200d985 */ /* 0x0001e8000c101b2a */
[----:B------:R0:W-:Y:S02]  /*8c50*/  @!P6 ST.E.64 desc[UR42][R2.64], R148 ;  /* 0x000000940200e985 */ /* 0x0001e4000c101b2a */
.L_x_46:
[----:B------:R-:W-:Y:S05]  /*8c60*/  BSYNC B0 ;  /* 0x0000000000007941 */ /* 0x000fea0003800000 */
.L_x_45:
[----:B------:R-:W-:Y:S01]  /*8c70*/  IADD3 R7, R7, 0x8, RZ ;  /* 0x0000000807077810 */ /* 0x000fe20007ffe0ff */
[----:B0-2---:R0:W2:Y:S03]  /*8c80*/  SHFL.IDX PT, R3, R5, 0x1, 0x1c1f ;  /* 0x003c1f0005037f89 */ /* 0x0050a600000e0000 */
[----:B------:R-:W-:Y:S01]  /*8c90*/  ISETP.GE.AND P0, PT, R7, R6, PT ;  /* 0x000000060700720c */ /* 0x000fe20003f06270 */
[----:B-1----:R0:W1:-:S12]  /*8ca0*/  SHFL.IDX PT, R2, R4, 0x1, 0x1c1f ;  /* 0x003c1f0004027f89 */ /* 0x00205800000e0000 */
        /* <DEDUP_REMOVED lines=9> */
[----:B------:R-:W-:Y:S01]  /*8d40*/  VIADD R13, R0, 0x30 ;  /* 0x00000030000d7836 */ /* 0x000fe20000000000 */
[----:B------:R-:W-:Y:S01]  /*8d50*/  ISETP.GE.AND P5, PT, R10, UR4, PT ;  /* 0x000000040a007c0c */ /* 0x000fe2000bfa6270 */
[C---:B------:R-:W-:Y:S01]  /*8d60*/  VIADD R14, R0.reuse, 0x38 ;  /* 0x00000038000e7836 */ /* 0x040fe20000000000 */
[----:B------:R-:W-:Y:S01]  /*8d70*/  ISETP.GE.AND P6, PT, R11, UR4, PT ;  /* 0x000000040b007c0c */ /* 0x000fe2000bfc6270 */
[C---:B------:R-:W-:Y:S01]  /*8d80*/  VIADD R15, R0.reuse, 0x40 ;  /* 0x00000040000f7836 */ /* 0x040fe20000000000 */
[C---:B------:R-:W-:Y:S01]  /*8d90*/  IADD3 R12, R0.reuse, 0x28, RZ ;  /* 0x00000028000c7810 */ /* 0x040fe20007ffe0ff */
[C---:B------:R-:W-:Y:S01]  /*8da0*/  VIADD R16, R0.reuse, 0x48 ;  /* 0x0000004800107836 */ /* 0x040fe20000000000 */
[C---:B------:R-:W-:Y:S01]  /*8db0*/  IADD3 R18, R0.reuse, 0x50, RZ ;  /* 0x0000005000127810 */ /* 0x040fe20007ffe0ff */
[C---:B------:R-:W-:Y:S01]  /*8dc0*/  VIADD R19, R0.reuse, 0x58 ;  /* 0x0000005800137836 */ /* 0x040fe20000000000 */
[C---:B------:R-:W-:Y:S01]  /*8dd0*/  @!P0 LEA.HI R4, R0.reuse, R0, RZ, 0x1 ;  /* 0x0000000000048211 */ /* 0x040fe200078f08ff */
[----:B------:R-:W-:Y:S01]  /*8de0*/  VIADD R20, R0, 0x80 ;  /* 0x0000008000147836 */ /* 0x000fe20000000000 */
[----:B------:R-:W-:-:S02]  /*8df0*/  @!P1 LEA.HI R6, R5, R5, RZ, 0x1 ;  /* 0x0000000505069211 */ /* 0x000fc400078f08ff */
[----:B------:R-:W-:Y:S02]  /*8e00*/  @!P2 LEA.HI R8, R7, R7, RZ, 0x1 ;  /* 0x000000070708a211 */ /* 0x000fe400078f08ff */
[----:B------:R-:W-:Y:S02]  /*8e10*/  @!P0 LOP3.LUT R5, R4, 0xfffffffe, RZ, 0xc0, !PT ;  /* 0xfffffffe04058812 */ /* 0x000fe400078ec0ff */
[----:B------:R-:W-:Y:S02]  /*8e20*/  @!P1 LOP3.LUT R7, R6, 0xfffffffe, RZ, 0xc0, !PT ;  /* 0xfffffffe06079812 */ /* 0x000fe400078ec0ff */
[----:B------:R-:W-:Y:S01]  /*8e30*/  @!P2 LOP3.LUT R9, R8, 0xfffffffe, RZ, 0xc0, !PT ;  /* 0xfffffffe0809a812 */ /* 0x000fe200078ec0ff */
[--C-:B-12---:R-:W-:Y:S01]  /*8e40*/  @!P0 IMAD.WIDE R4, R5, 0x4, R2.reuse ;  /* 0x0000000405048825 */ /* 0x106fe200078e0202 */
[----:B------:R-:W-:Y:S02]  /*8e50*/  ISETP.GE.AND P3, PT, R15, UR4, PT ;  /* 0x000000040f007c0c */ /* 0x000fe4000bf66270 */
[----:B------:R-:W-:Y:S01]  /*8e60*/  ISETP.GE.AND P4, PT, R16, UR4, PT ;  /* 0x0000000410007c0c */ /* 0x000fe2000bf86270 */
[----:B------:R-:W-:Y:S01]  /*8e70*/  @!P1 IMAD.WIDE R6, R7, 0x4, R2 ;  /* 0x0000000407069825 */ /* 0x000fe200078e0202 */
[----:B------:R0:W-:Y:S01]  /*8e80*/  @!P0 ST.E.64 desc[UR42][R4.64], R26 ;  /* 0x0000001a04008985 */ /* 0x0001e2000c101b2a */
[----:B------:R-:W-:-:S02]  /*8e90*/  ISETP.GE.AND P0, PT, R12, UR4, PT ;  /* 0x000000040c007c0c */ /* 0x000fc4000bf06270 */
[----:B------:R-:W-:Y:S01]  /*8ea0*/  @!P2 IMAD.WIDE R8, R9, 0x4, R2 ;  /* 0x000000040908a825 */ /* 0x000fe200078e0202 */
[----:B------:R1:W-:Y:S01]  /*8eb0*/  @!P1 ST.E.64 desc[UR42][R6.64], R30 ;  /* 0x0000001e06009985 */ /* 0x0003e2000c101b2a */
[----:B------:R-:W-:Y:S02]  /*8ec0*/  ISETP.GE.AND P1, PT, R13, UR4, PT ;  /* 0x000000040d007c0c */ /* 0x000fe4000bf26270 */
[----:B------:R-:W-:Y:S01]  /*8ed0*/  @!P5 LEA.HI R10, R10, R10, RZ, 0x1 ;  /* 0x0000000a0a0ad211 */ /* 0x000fe200078f08ff */
[----:B------:R2:W-:Y:S01]  /*8ee0*/  @!P2 ST.E.64 desc[UR42][R8.64], R34 ;  /* 0x000000220800a985 */ /* 0x0005e2000c101b2a */
[----:B------:R-:W-:Y:S02]  /*8ef0*/  ISETP.GE.AND P2, PT, R14, UR4, PT ;  /* 0x000000040e007c0c */ /* 0x000fe4000bf46270 */
[----:B------:R-:W-:Y:S02]  /*8f00*/  @!P6 LEA.HI R11, R11, R11, RZ, 0x1 ;  /* 0x0000000b0b0be211 */ /* 0x000fe400078f08ff */
[----:B------:R-:W-:-:S02]  /*8f10*/  @!P3 LEA.HI R15, R15, R15, RZ, 0x1 ;  /* 0x0000000f0f0fb211 */ /* 0x000fc400078f08ff */
[----:B0-----:R-:W-:Y:S02]  /*8f20*/  @!P5 LOP3.LUT R5, R10, 0xfffffffe, RZ, 0xc0, !PT ;  /* 0xfffffffe0a05d812 */ /* 0x001fe400078ec0ff */
[----:B------:R-:W-:Y:S02]  /*8f30*/  @!P0 LEA.HI R12, R12, R12, RZ, 0x1 ;  /* 0x0000000c0c0c8211 */ /* 0x000fe400078f08ff */
[----:B-1----:R-:W-:Y:S01]  /*8f40*/  @!P6 LOP3.LUT R7, R11, 0xfffffffe, RZ, 0xc0, !PT ;  /* 0xfffffffe0b07e812 */ /* 0x002fe200078ec0ff */
[--C-:B------:R-:W-:Y:S01]  /*8f50*/  @!P5 IMAD.WIDE R4, R5, 0x4, R2.reuse ;  /* 0x000000040504d825 */ /* 0x100fe200078e0202 */
[----:B------:R-:W-:Y:S02]  /*8f60*/  @!P1 LEA.HI R13, R13, R13, RZ, 0x1 ;  /* 0x0000000d0d0d9211 */ /* 0x000fe400078f08ff */
[----:B------:R-:W-:Y:S01]  /*8f70*/  @!P2 LEA.HI R14, R14, R14, RZ, 0x1 ;  /* 0x0000000e0e0ea211 */ /* 0x000fe200078f08ff */
[----:B------:R-:W-:Y:S01]  /*8f80*/  @!P6 IMAD.WIDE R6, R7, 0x4, R2 ;  /* 0x000000040706e825 */ /* 0x000fe200078e0202 */
[----:B------:R-:W-:Y:S01]  /*8f90*/  @!P4 LEA.HI R16, R16, R16, RZ, 0x1 ;  /* 0x000000101010c211 */ /* 0x000fe200078f08ff */
[----:B------:R0:W-:Y:S01]  /*8fa0*/  @!P5 ST.E.64 desc[UR42][R4.64], R38 ;  /* 0x000000260400d985 */ /* 0x0001e2000c101b2a */
[----:B--2---:R-:W-:-:S02]  /*8fb0*/  @!P0 LOP3.LUT R9, R12, 0xfffffffe, RZ, 0xc0, !PT ;  /* 0xfffffffe0c098812 */ /* 0x004fc400078ec0ff */
[----:B------:R-:W-:Y:S01]  /*8fc0*/  @!P1 LOP3.LUT R13, R13, 0xfffffffe, RZ, 0xc0, !PT ;  /* 0xfffffffe0d0d9812 */ /* 0x000fe200078ec0ff */
[----:B------:R1:W-:Y:S01]  /*8fd0*/  @!P6 ST.E.64 desc[UR42][R6.64], R42 ;  /* 0x0000002a0600e985 */ /* 0x0003e2000c101b2a */
[----:B------:R-:W-:Y:S01]  /*8fe0*/  @!P2 LOP3.LUT R11, R14, 0xfffffffe, RZ, 0xc0, !PT ;  /* 0xfffffffe0e0ba812 */ /* 0x000fe200078ec0ff */
[----:B------:R-:W-:Y:S01]  /*8ff0*/  VIADD R14, R0, 0x60 ;  /* 0x00000060000e7836 */ /* 0x000fe20000000000 */
[----:B------:R-:W-:Y:S02]  /*9000*/  @!P3 LOP3.LUT R15, R15, 0xfffffffe, RZ, 0xc0, !PT ;  /* 0xfffffffe0f0fb812 */ /* 0x000fe400078ec0ff */
[----:B------:R-:W-:Y:S01]  /*9010*/  @!P4 LOP3.LUT R17, R16, 0xfffffffe, RZ, 0xc0, !PT ;  /* 0xfffffffe1011c812 */ /* 0x000fe200078ec0ff */
[----:B------:R-:W-:Y:S01]  /*9020*/  VIADD R16, R0, 0x70 ;  /* 0x0000007000107836 */ /* 0x000fe20000000000 */
[----:B------:R-:W-:Y:S02]  /*9030*/  ISETP.GE.AND P5, PT, R18, UR4, PT ;  /* 0x0000000412007c0c */ /* 0x000fe4000bfa6270 */
[----:B------:R-:W-:Y:S01]  /*9040*/  ISETP.GE.AND P6, PT, R19, UR4, PT ;  /* 0x0000000413007c0c */ /* 0x000fe2000bfc6270 */
[----:B0-----:R-:W-:-:S04]  /*9050*/  @!P0 IMAD.WIDE R4, R9, 0x4, R2 ;  /* 0x0000000409048825 */ /* 0x001fc800078e0202 */
[--C-:B-1----:R-:W-:Y:S01]  /*9060*/  @!P1 IMAD.WIDE R6, R13, 0x4, R2.reuse ;  /* 0x000000040d069825 */ /* 0x102fe200078e0202 */
        /* <DEDUP_REMOVED lines=8> */
[----:B------:R-:W-:Y:S01]  /*90f0*/  @!P4 IMAD.WIDE R12, R17, 0x4, R2 ;  /* 0x00000004110cc825 */ /* 0x000fe200078e0202 */
[----:B------:R3:W-:Y:S01]  /*9100*/  @!P3 ST.E.64 desc[UR42][R10.64], R58 ;  /* 0x0000003a0a00b985 */ /* 0x0007e2000c101b2a */
[C---:B------:R-:W-:Y:S02]  /*9110*/  IADD3 R17, R0.reuse, 0x78, RZ ;  /* 0x0000007800117810 */ /* 0x040fe40007ffe0ff */
[----:B------:R-:W-:Y:S01]  /*9120*/  VIADD R15, R0, 0x68 ;  /* 0x00000068000f7836 */ /* 0x000fe20000000000 */
[----:B------:R5:W-:Y:S01]  /*9130*/  @!P4 ST.E.64 desc[UR42][R12.64], R62 ;  /* 0x0000003e0c00c985 */ /* 0x000be2000c101b2a */
[----:B------:R-:W-:Y:S02]  /*9140*/  ISETP.GE.AND P4, PT, R14, UR4, PT ;  /* 0x000000040e007c0c */ /* 0x000fe4000bf86270 */
[----:B------:R-:W-:Y:S02]  /*9150*/  ISETP.GE.AND P1, PT, R17, UR4, PT ;  /* 0x0000000411007c0c */ /* 0x000fe4000bf26270 */
[----:B------:R-:W-:-:S02]  /*9160*/  ISETP.GE.AND P3, PT, R15, UR4, PT ;  /* 0x000000040f007c0c */ /* 0x000fc4000bf66270 */
[----:B------:R-:W-:Y:S02]  /*9170*/  @!P6 LEA.HI R19, R19, R19, RZ, 0x1 ;  /* 0x000000131313e211 */ /* 0x000fe400078f08ff */
[----:B0-----:R-:W-:Y:S01]  /*9180*/  @!P5 LOP3.LUT R5, R18, 0xfffffffe, RZ, 0xc0, !PT ;  /* 0xfffffffe1205d812 */ /* 0x001fe200078ec0ff */
[C---:B------:R-:W-:Y:S01]  /*9190*/  VIADD R18, R0.reuse, 0x88 ;  /* 0x0000008800127836 */ /* 0x040fe20000000000 */
[----:B-1----:R-:W-:Y:S01]  /*91a0*/  @!P6 LOP3.LUT R7, R19, 0xfffffffe, RZ, 0xc0, !PT ;  /* 0xfffffffe1307e812 */ /* 0x002fe200078ec0ff */
[----:B------:R-:W-:Y:S01]  /*91b0*/  VIADD R19, R0, 0x90 ;  /* 0x0000009000137836 */ /* 0x000fe20000000000 */
[----:B------:R-:W-:Y:S01]  /*91c0*/  @!P2 LEA.HI R16, R16, R16, RZ, 0x1 ;  /* 0x000000101010a211 */ /* 0x000fe200078f08ff */
[--C-:B------:R-:W-:Y:S01]  /*91d0*/  @!P5 IMAD.WIDE R4, R5, 0x4, R2.reuse ;  /* 0x000000040504d825 */ /* 0x100fe200078e0202 */
[----:B------:R-:W-:Y:S02]  /*91e0*/  @!P4 LEA.HI R14, R14, R14, RZ, 0x1 ;  /* 0x0000000e0e0ec211 */ /* 0x000fe400078f08ff */
[----:B------:R-:W-:Y:S01]  /*91f0*/  @!P1 LEA.HI R17, R17, R17, RZ, 0x1 ;  /* 0x0000001111119211 */ /* 0x000fe200078f08ff */
[----:B------:R-:W-:Y:S01]  /*9200*/  @!P6 IMAD.WIDE R6, R7, 0x4, R2 ;  /* 0x000000040706e825 */ /* 0x000fe200078e0202 */
[----:B------:R-:W-:Y:S01]  /*9210*/  @!P3 LEA.HI R15, R15, R15, RZ, 0x1 ;  /* 0x0000000f0f0fb211 */ /* 0x000fe200078f08ff */
[----:B------:R0:W-:Y:S01]  /*9220*/  @!P5 ST.E.64 desc[UR42][R4.64], R66 ;  /* 0x000000420400d985 */ /* 0x0001e2000c101b2a */
[----:B------:R-:W-:-:S02]  /*9230*/  @!P0 LEA.HI R20, R20, R20, RZ, 0x1 ;  /* 0x0000001414148211 */ /* 0x000fc400078f08ff */
[----:B--2---:R-:W-:Y:S01]  /*9240*/  @!P4 LOP3.LUT R9, R14, 0xfffffffe, RZ, 0xc0, !PT ;  /* 0xfffffffe0e09c812 */ /* 0x004fe200078ec0ff */
[----:B------:R1:W-:Y:S01]  /*9250*/  @!P6 ST.E.64 desc[UR42][R6.64], R70 ;  /* 0x000000460600e985 */ /* 0x0003e2000c101b2a */
[----:B------:R-:W-:Y:S01]  /*9260*/  @!P3 LOP3.LUT R15, R15, 0xfffffffe, RZ, 0xc0, !PT ;  /* 0xfffffffe0f0fb812 */ /* 0x000fe200078ec0ff */
[----:B------:R-:W-:Y:S01]  /*9270*/  VIADD R14, R0, 0x98 ;  /* 0x00000098000e7836 */ /* 0x000fe20000000000 */
[----:B---3--:R-:W-:Y:S01]  /*9280*/  @!P2 LOP3.LUT R11, R16, 0xfffffffe, RZ, 0xc0, !PT ;  /* 0xfffffffe100ba812 */ /* 0x008fe200078ec0ff */
[----:B------:R-:W-:Y:S01]  /*9290*/  VIADD R16, R0, 0xa8 ;  /* 0x000000a800107836 */ /* 0x000fe20000000000 */
[----:B------:R-:W-:Y:S02]  /*92a0*/  @!P1 LOP3.LUT R17, R17, 0xfffffffe, RZ, 0xc0, !PT ;  /* 0xfffffffe11119812 */ /* 0x000fe400078ec0ff */
[----:B-----5:R-:W-:Y:S01]  /*92b0*/  @!P0 LOP3.LUT R13, R20, 0xfffffffe, RZ, 0xc0, !PT ;  /* 0xfffffffe140d8812 */ /* 0x020fe200078ec0ff */
[----:B------:R-:W-:Y:S01]  /*92c0*/  VIADD R20, R0, 0xb8 ;  /* 0x000000b800147836 */ /* 0x000fe20000000000 */
[----:B------:R-:W-:Y:S01]  /*92d0*/  ISETP.GE.AND P6, PT, R18, UR4, PT ;  /* 0x0000000412007c0c */ /* 0x000fe2000bfc6270 */
[----:B0-----:R-:W-:Y:S01]  /*92e0*/  @!P4 IMAD.WIDE R4, R9, 0x4, R2 ;  /* 0x000000040904c825 */ /* 0x001fe200078e0202 */
[----:B------:R-:W-:-:S03]  /*92f0*/  ISETP.GE.AND P5, PT, R19, UR4, PT ;  /* 0x0000000413007c0c */ /* 0x000fc6000bfa6270 */
[--C-:B-1----:R-:W-:Y:S01]  /*9300*/  @!P3 IMAD.WIDE R6, R15, 0x4, R2.reuse ;  /* 0x000000040f06b825 */ /* 0x102fe200078e0202 */
[----:B------:R0:W-:Y:S01]  /*9310*/  @!P4 ST.E.64 desc[UR42][R4.64], R74 ;  /* 0x0000004a0400c985 */ /* 0x0001e2000c101b2a */
[----:B------:R-:W-:Y:S02]  /*9320*/  IADD3 R15, R0, 0xa0, RZ ;  /* 0x000000a0000f7810 */ /* 0x000fe40007ffe0ff */
[--C-:B------:R-:W-:Y:S01]  /*9330*/  @!P2 IMAD.WIDE R8, R11, 0x4, R2.reuse ;  /* 0x000000040b08a825 */ /* 0x100fe200078e0202 */
[----:B------:R1:W-:Y:S01]  /*9340*/  @!P3 ST.E.64 desc[UR42][R6.64], R78 ;  /* 0x0000004e0600b985 */ /* 0x0003e2000c101b2a */
[----:B------:R-:W-:Y:S02]  /*9350*/  ISETP.GE.AND P4, PT, R15, UR4, PT ;  /* 0x000000040f007c0c */ /* 0x000fe4000bf86270 */
[----:B------:R-:W-:Y:S01]  /*9360*/  @!P1 IMAD.WIDE R10, R17, 0x4, R2 ;  /* 0x00000004110a9825 */ /* 0x000fe200078e0202 */
[----:B------:R2:W-:Y:S01]  /*9370*/  @!P2 ST.E.64 desc[UR42][R8.64], R82 ;  /* 0x000000520800a985 */ /* 0x0005e2000c101b2a */
[----:B------:R-:W-:-:S02]  /*9380*/  ISETP.GE.AND P3, PT, R16, UR4, PT ;  /* 0x0000000410007c0c */ /* 0x000fc4000bf66270 */
[----:B------:R-:W-:Y:S01]  /*9390*/  @!P0 IMAD.WIDE R12, R13, 0x4, R2 ;  /* 0x000000040d0c8825 */ /* 0x000fe200078e0202 */
[----:B------:R3:W-:Y:S01]  /*93a0*/  @!P1 ST.E.64 desc[UR42][R10.64], R86 ;  /* 0x000000560a009985 */ /* 0x0007e2000c101b2a */
[----:B------:R-:W-:Y:S02]  /*93b0*/  ISETP.GE.AND P1, PT, R20, UR4, PT ;  /* 0x0000000414007c0c */ /* 0x000fe4000bf26270 */
[----:B------:R-:W-:Y:S01]  /*93c0*/  VIADD R17, R0, 0xb0 ;  /* 0x000000b000117836 */ /* 0x000fe20000000000 */
[----:B------:R5:W-:Y:S01]  /*93d0*/  @!P0 ST.E.64 desc[UR42][R12.64], R90 ;  /* 0x0000005a0c008985 */ /* 0x000be2000c101b2a */
[----:B------:R-:W-:Y:S02]  /*93e0*/  ISETP.GE.AND P0, PT, R14, UR4, PT ;  /* 0x000000040e007c0c */ /* 0x000fe4000bf06270 */
[----:B------:R-:W-:Y:S02]  /*93f0*/  @!P6 LEA.HI R18, R18, R18, RZ, 0x1 ;  /* 0x000000121212e211 */ /* 0x000fe400078f08ff */
[----:B------:R-:W-:-:S02]  /*9400*/  ISETP.GE.AND P2, PT, R17, UR4, PT ;  /* 0x0000000411007c0c */ /* 0x000fc4000bf46270 */
[----:B------:R-:W-:Y:S02]  /*9410*/  @!P5 LEA.HI R19, R19, R19, RZ, 0x1 ;  /* 0x000000131313d211 */ /* 0x000fe400078f08ff */
[----:B0-----:R-:W-:Y:S01]  /*9420*/  @!P6 LOP3.LUT R5, R18, 0xfffffffe, RZ, 0xc0, !PT ;  /* 0xfffffffe1205e812 */ /* 0x001fe200078ec0ff */
[----:B------:R-:W-:Y:S01]  /*9430*/  VIADD R18, R0, 0xc0 ;  /* 0x000000c000127836 */ /* 0x000fe20000000000 */
[----:B-1----:R-:W-:Y:S02]  /*9440*/  @!P5 LOP3.LUT R7, R19, 0xfffffffe, RZ, 0xc0, !PT ;  /* 0xfffffffe1307d812 */ /* 0x002fe400078ec0ff */
        /* <DEDUP_REMOVED lines=15> */
[----:B-----5:R-:W-:Y:S02]  /*9540*/  @!P1 LOP3.LUT R13, R20, 0xfffffffe, RZ, 0xc0, !PT ;  /* 0xfffffffe140d9812 */ /* 0x020fe400078ec0ff */
[----:B------:R-:W-:Y:S01]  /*9550*/  IADD3 R19, R0, 0xc8, RZ ;  /* 0x000000c800137810 */ /* 0x000fe20007ffe0ff */
[----:B0-----:R-:W-:Y:S01]  /*9560*/  @!P0 IMAD.WIDE R4, R9, 0x4, R2 ;  /* 0x0000000409048825 */ /* 0x001fe200078e0202 */
[----:B------:R-:W-:-:S02]  /*9570*/  ISETP.GE.AND P5, PT, R18, UR4, PT ;  /* 0x0000000412007c0c */ /* 0x000fc4000bfa6270 */
[----:B------:R-:W-:Y:S01]  /*9580*/  ISETP.GE.AND P6, PT, R19, UR4, PT ;  /* 0x0000000413007c0c */ /* 0x000fe2000bfc6270 */
        /* <DEDUP_REMOVED lines=12> */
[C---:B------:R-:W-:Y:S01]  /*9650*/  VIADD R15, R0.reuse, 0xd8 ;  /* 0x000000d8000f7836 */ /* 0x040fe20000000000 */
[----:B------:R5:W-:Y:S01]  /*9660*/  @!P1 ST.E.64 desc[UR42][R12.64], R118 ;  /* 0x000000760c009985 */ /* 0x000be2000c101b2a */
[----:B------:R-:W-:Y:S01]  /*9670*/  VIADD R17, R0, 0xe8 ;  /* 0x000000e800117836 */ /* 0x000fe20000000000 */
[----:B------:R-:W-:Y:S01]  /*9680*/  @!P5 LEA.HI R18, R18, R18, RZ, 0x1 ;  /* 0x000000121212d211 */ /* 0x000fe200078f08ff */
[----:B------:R-:W-:Y:S01]  /*9690*/  VIADD R0, R0, 0xf8 ;  /* 0x000000f800007836 */ /* 0x000fe20000000000 */
[----:B------:R-:W-:Y:S02]  /*96a0*/  ISETP.GE.AND P1, PT, R15, UR4, PT ;  /* 0x000000040f007c0c */ /* 0x000fe4000bf26270 */
[----:B------:R-:W-:-:S02]  /*96b0*/  ISETP.GE.AND P3, PT, R17, UR4, PT ;  /* 0x0000000411007c0c */ /* 0x000fc4000bf66270 */
[----:B------:R-:W-:Y:S02]  /*96c0*/  @!P6 LEA.HI R19, R19, R19, RZ, 0x1 ;  /* 0x000000131313e211 */ /* 0x000fe400078f08ff */
[----:B0-----:R-:W-:Y:S02]  /*96d0*/  @!P5 LOP3.LUT R5, R18, 0xfffffffe, RZ, 0xc0, !PT ;  /* 0xfffffffe1205d812 */ /* 0x001fe400078ec0ff */
        /* <DEDUP_REMOVED lines=11> */
[----:B------:R-:W-:Y:S02]  /*9790*/  @!P1 LOP3.LUT R15, R15, 0xfffffffe, RZ, 0xc0, !PT ;  /* 0xfffffffe0f0f9812 */ /* 0x000fe400078ec0ff */
[----:B---3--:R-:W-:Y:S02]  /*97a0*/  @!P2 LOP3.LUT R11, R16, 0xfffffffe, RZ, 0xc0, !PT ;  /* 0xfffffffe100ba812 */ /* 0x008fe400078ec0ff */
[----:B------:R-:W-:Y:S02]  /*97b0*/  @!P3 LOP3.LUT R17, R17, 0xfffffffe, RZ, 0xc0, !PT ;  /* 0xfffffffe1111b812 */ /* 0x000fe400078ec0ff */
[----:B-----5:R-:W-:Y:S01]  /*97c0*/  @!P4 LOP3.LUT R13, R20, 0xfffffffe, RZ, 0xc0, !PT ;  /* 0xfffffffe140dc812 */ /* 0x020fe200078ec0ff */
[----:B0-----:R-:W-:-:S04]  /*97d0*/  @!P0 IMAD.WIDE R4, R9, 0x4, R2 ;  /* 0x0000000409048825 */ /* 0x001fc800078e0202 */
[--C-:B-1----:R-:W-:Y:S01]  /*97e0*/  @!P1 IMAD.WIDE R6, R15, 0x4, R2.reuse ;  /* 0x000000040f069825 */ /* 0x102fe200078e0202 */
[----:B------:R0:W-:Y:S01]  /*97f0*/  @!P0 ST.E.64 desc[UR42][R4.64], R130 ;  /* 0x0000008204008985 */ /* 0x0001e2000c101b2a */
[----:B------:R-:W-:Y:S02]  /*9800*/  ISETP.GE.AND P0, PT, R0, UR4, PT ;  /* 0x0000000400007c0c */ /* 0x000fe4000bf06270 */
[--C-:B------:R-:W-:Y:S01]  /*9810*/  @!P2 IMAD.WIDE R8, R11, 0x4, R2.reuse ;  /* 0x000000040b08a825 */ /* 0x100fe200078e0202 */
[----:B------:R0:W-:Y:S03]  /*9820*/  @!P1 ST.E.64 desc[UR42][R6.64], R134 ;  /* 0x0000008606009985 */ /* 0x0001e6000c101b2a */
[--C-:B------:R-:W-:Y:S01]  /*9830*/  @!P3 IMAD.WIDE R10, R17, 0x4, R2.reuse ;  /* 0x00000004110ab825 */ /* 0x100fe200078e0202 */
[----:B------:R0:W-:Y:S03]  /*9840*/  @!P2 ST.E.64 desc[UR42][R8.64], R138 ;  /* 0x0000008a0800a985 */ /* 0x0001e6000c101b2a */
[----:B------:R-:W-:Y:S01]  /*9850*/  @!P4 IMAD.WIDE R12, R13, 0x4, R2 ;  /* 0x000000040d0cc825 */ /* 0x000fe200078e0202 */
[----:B------:R0:W-:Y:S04]  /*9860*/  @!P3 ST.E.64 desc[UR42][R10.64], R142 ;  /* 0x0000008e0a00b985 */ /* 0x0001e8000c101b2a */
[----:B------:R0:W-:Y:S01]  /*9870*/  @!P4 ST.E.64 desc[UR42][R12.64], R146 ;  /* 0x000000920c00c985 */ /* 0x0001e2000c101b2a */
[----:B------:R-:W-:Y:S05]  /*9880*/  @P0 BRA `(.L_x_10) ;  /* 0x0000004800780947 */ /* 0x000fea0003800000 */
[----:B------:R-:W-:-:S04]  /*9890*/  LEA.HI R0, R0, R0, RZ, 0x1 ;  /* 0x0000000000007211 */ /* 0x000fc800078f08ff */
[----:B0-----:R-:W-:-:S05]  /*98a0*/  LOP3.LUT R5, R0, 0xfffffffe, RZ, 0xc0, !PT ;  /* 0xfffffffe00057812 */ /* 0x001fca00078ec0ff */
[----:B------:R-:W-:-:S05]  /*98b0*/  IMAD.WIDE R2, R5, 0x4, R2 ;  /* 0x0000000405027825 */ /* 0x000fca00078e0202 */
[----:B------:R0:W-:Y:S01]  /*98c0*/  ST.E.64 desc[UR42][R2.64], R150 ;  /* 0x0000009602007985 */ /* 0x0001e2000c101b2a */
[----:B------:R-:W-:Y:S05]  /*98d0*/  BRA `(.L_x_10) ;  /* 0x0000004800647947 */ /* 0x000fea0003800000 */
.L_x_43:
[----:B------:R-:W2:Y:S02]  /*98e0*/  S2R R0, SR_TID.X ;  /* 0x0000000000007919 */ /* 0x000ea40000002100 */
[----:B--2---:R-:W-:-:S05]  /*98f0*/  VIADD R3, R0, 0xffffff80 ;  /* 0xffffff8000037836 */ /* 0x004fca0000000000 */
[----:B------:R-:W-:-:S13]  /*9900*/  ISETP.GT.AND P0, PT, R3, 0x3f, PT ;  /* 0x0000003f0300780c */ /* 0x000fda0003f04270 */
[----:B------:R-:W-:Y:S05]  /*9910*/  @P0 BRA `(.L_x_10) ;  /* 0x0000004800540947 */ /* 0x000fea0003800000 */
[----:B------:R-:W2:Y:S01]  /*9920*/  S2R R3, SR_CTAID.X ;  /* 0x0000000000037919 */ /* 0x000ea20000002500 */
[----:B------:R-:W3:Y:S01]  /*9930*/  LDC R8, c[0x0][0xbe8] ;  /* 0x0002fa00ff087b82 */ /* 0x000ee20000000800 */
[----:B------:R-:W-:Y:S01]  /*9940*/  ULDC UR4, c[0x0][0xa88] ;  /* 0x0002a20000047ab9 */ /* 0x000fe20000000800 */
[----:B--2---:R-:W-:Y:S02]  /*9950*/  IMAD R0, R3, 0x40, R0 ;  /* 0x0000004003007824 */ /* 0x004fe400078e0200 */
[----:B---3--:R-:W-:Y:S02]  /*9960*/  IMAD R3, R8, UR4, RZ ;  /* 0x0000000408037c24 */ /* 0x008fe4000f8e02ff */
[----:B------:R-:W-:-:S05]  /*9970*/  VIADD R0, R0, 0xffffff80 ;  /* 0xffffff8000007836 */ /* 0x000fca0000000000 */
[----:B------:R-:W-:-:S13]  /*9980*/  ISETP.GE.AND P0, PT, R0, R3, PT ;  /* 0x000000030000720c */ /* 0x000fda0003f06270 */
[----:B------:R-:W-:Y:S05]  /*9990*/  @P0 BRA `(.L_x_10) ;  /* 0x0000004800340947 */ /* 0x000fea0003800000 */
[----:B------:R-:W-:Y:S01]  /*99a0*/  ISETP.NE.AND P0, PT, R8, 0x1, PT ;  /* 0x000000010800780c */ /* 0x000fe20003f05270 */
[----:B------:R-:W2:Y:S01]  /*99b0*/  S2UR UR4, SR_CTAID.Z ;  /* 0x00000000000479c3 */ /* 0x000ea20000002700 */
[----:B------:R-:W-:Y:S01]  /*99c0*/  SHF.R.S32.HI R3, RZ, 0x1f, R2 ;  /* 0x0000001fff037819 */ /* 0x000fe20000011402 */
[----:B------:R-:W-:Y:S01]  /*99d0*/  ULDC.64 UR6, c[0x0][0xbd0] ;  /* 0x0002f40000067ab9 */ /* 0x000fe20000000a00 */
[C---:B------:R-:W-:Y:S01]  /*99e0*/  IADD3 R7, -R2.reuse, RZ, RZ ;  /* 0x000000ff02077210 */ /* 0x040fe20007ffe1ff */
[----:B01----:R-:W-:-:S04]  /*99f0*/  IMAD.WIDE.U32 R4, R2, UR6, RZ ;  /* 0x0000000602047c25 */ /* 0x003fc8000f8e00ff */
[----:B------:R-:W0:Y:S01]  /*9a00*/  LDC.64 R12, c[0x0][0xbd8] ;  /* 0x0002f600ff0c7b82 */ /* 0x000e220000000a00 */
[----:B------:R-:W-:-:S04]  /*9a10*/  IMAD R3, R3, UR6, RZ ;  /* 0x0000000603037c24 */ /* 0x000fc8000f8e02ff */
[----:B------:R-:W-:Y:S02]  /*9a20*/  IMAD R3, R2, UR7, R3 ;  /* 0x0000000702037c24 */ /* 0x000fe4000f8e0203 */
[----:B------:R-:W-:Y:S01]  /*9a30*/  IMAD.MOV.U32 R2, RZ, RZ, R4 ;  /* 0x000000ffff027224 */ /* 0x000fe200078e0004 */
[----:B------:R-:W1:Y:S01]  /*9a40*/  @P0 LDC R9, c[0x0][0xbec] ;  /* 0x0002fb00ff090b82 */ /* 0x000e620000000800 */
[----:B------:R-:W-:Y:S02]  /*9a50*/  IMAD.IADD R3, R5, 0x1, R3 ;  /* 0x0000000105037824 */ /* 0x000fe400078e0203 */
[----:B------:R-:W-:-:S05]  /*9a60*/  IMAD.MOV.U32 R5, RZ, RZ, R0 ;  /* 0x000000ffff057224 */ /* 0x000fca00078e0000 */
[----:B------:R-:W3:Y:S01]  /*9a70*/  S2UR UR8, SR_CTAID.Y ;  /* 0x00000000000879c3 */ /* 0x000ee20000002600 */
[----:B--2---:R-:W-:-:S07]  /*9a80*/  USHF.R.S32.HI UR5, URZ, 0x1f, UR4 ;  /* 0x0000001f3f057899 */ /* 0x004fce0008011404 */
[----:B------:R-:W3:Y:S01]  /*9a90*/  LDC R10, c[0x0][0xc50] ;  /* 0x00031400ff0a7b82 */ /* 0x000ee20000000800 */
[C---:B0-----:R-:W-:Y:S02]  /*9aa0*/  IMAD R14, R12.reuse, UR5, RZ ;  /* 0x000000050c0e7c24 */ /* 0x041fe4000f8e02ff */
[----:B------:R-:W-:-:S04]  /*9ab0*/  IMAD.WIDE.U32 R2, R12, UR4, R2 ;  /* 0x000000040c027c25 */ /* 0x000fc8000f8e0002 */
[----:B------:R-:W-:Y:S01]  /*9ac0*/  IMAD R13, R13, UR4, R14 ;  /* 0x000000040d0d7c24 */ /* 0x000fe2000f8e020e */
[----:B------:R-:W0:Y:S01]  /*9ad0*/  @P0 LDC R11, c[0x0][0xbf0] ;  /* 0x0002fc00ff0b0b82 */ /* 0x000e220000000800 */
[----:B-1----:R-:W-:Y:S01]  /*9ae0*/  @P0 IMAD.HI.U32 R6, R0, R9, RZ ;  /* 0x0000000900060227 */ /* 0x002fe200078e00ff */
[----:B------:R-:W-:Y:S02]  /*9af0*/  ULDC.64 UR4, c[0x0][0xbe0] ;  /* 0x0002f80000047ab9 */ /* 0x000fe40000000a00 */
[----:B------:R-:W-:Y:S01]  /*9b00*/  IADD3 R3, R13, R3, RZ ;  /* 0x000000030d037210 */ /* 0x000fe20007ffe0ff */
[----:B---3--:R-:W-:-:S04]  /*9b10*/  IMAD R9, R10, R7, UR8 ;  /* 0x000000080a097e24 */ /* 0x008fc8000f8e0207 */
[----:B------:R-:W-:Y:S01]  /*9b20*/  IMAD.WIDE.U32 R2, R9, UR4, R2 ;  /* 0x0000000409027c25 */ /* 0x000fe2000f8e0002 */
[----:B------:R-:W-:Y:S02]  /*9b30*/  SHF.R.S32.HI R4, RZ, 0x1f, R9 ;  /* 0x0000001fff047819 */ /* 0x000fe40000011409 */
[----:B0-----:R-:W-:-:S03]  /*9b40*/  @P0 SHF.R.U32.HI R5, RZ, R11, R6 ;  /* 0x0000000bff050219 */ /* 0x001fc60000011606 */
[----:B------:R-:W-:Y:S01]  /*9b50*/  IMAD R4, R4, UR4, RZ ;  /* 0x0000000404047c24 */ /* 0x000fe2000f8e02ff */
[----:B------:R-:W-:Y:S01]  /*9b60*/  IADD3 R2, P0, R5, R2, RZ ;  /* 0x0000000205027210 */ /* 0x000fe20007f1e0ff */
[--C-:B------:R-:W-:Y:S02]  /*9b70*/  IMAD.MOV R7, RZ, RZ, -R5.reuse ;  /* 0x000000ffff077224 */ /* 0x100fe400078e0a05 */
[----:B------:R-:W-:Y:S01]  /*9b80*/  IMAD R4, R9, UR5, R4 ;  /* 0x0000000509047c24 */ /* 0x000fe2000f8e0204 */
[----:B------:R-:W-:Y:S01]  /*9b90*/  SHF.R.S32.HI R9, RZ, 0x1f, R5 ;  /* 0x0000001fff097819 */ /* 0x000fe20000011405 */
[----:B------:R-:W-:Y:S01]  /*9ba0*/  IMAD R7, R8, R7, R0 ;  /* 0x0000000708077224 */ /* 0x000fe200078e0200 */
[----:B------:R-:W-:Y:S02]  /*9bb0*/  ULDC.64 UR4, c[0x0][0xbc8] ;  /* 0x0002f20000047ab9 */ /* 0x000fe40000000a00 */
[----:B------:R-:W-:Y:S02]  /*9bc0*/  IADD3.X R3, R9, R3, R4, P0, !PT ;  /* 0x0000000309037210 */ /* 0x000fe400007fe404 */
[----:B------:R-:W-:Y:S01]  /*9bd0*/  SHF.R.S32.HI R0, RZ, 0x1f, R7 ;  /* 0x0000001fff007819 */ /* 0x000fe20000011407 */
[----:B------:R-:W-:-:S04]  /*9be0*/  IMAD.WIDE.U32 R2, R7, UR4, R2 ;  /* 0x0000000407027c25 */ /* 0x000fc8000f8e0002 */
[----:B------:R-:W-:-:S04]  /*9bf0*/  IMAD R0, R0, UR4, RZ ;  /* 0x0000000400007c24 */ /* 0x000fc8000f8e02ff */
[----:B------:R-:W-:Y:S01]  /*9c00*/  IMAD R5, R7, UR5, R0 ;  /* 0x0000000507057c24 */ /* 0x000fe2000f8e0200 */
[----:B------:R-:W-:Y:S02]  /*9c10*/  ULDC.64 UR4, c[0x0][0xba8] ;  /* 0x0002ea0000047ab9 */ /* 0x000fe40000000a00 */
[----:B------:R-:W-:Y:S01]  /*9c20*/  LEA R4, P0, R2, UR4, 0x2 ;  /* 0x0000000402047c11 */ /* 0x000fe2000f8010ff */
[----:B------:R-:W-:-:S05]  /*9c30*/  IMAD.IADD R3, R3, 0x1, R5 ;  /* 0x0000000103037824 */ /* 0x000fca00078e0205 */
[----:B------:R-:W-:Y:S01]  /*9c40*/  LEA.HI.X R5, R2, UR5, R3, 0x2, P0 ;  /* 0x0000000502057c11 */ /* 0x000fe200080f1403 */
[----:B------:R-:W-:-:S05]  /*9c50*/  IMAD.MOV.U32 R3, RZ, RZ, -0x800000 ;  /* 0xff800000ff037424 */ /* 0x000fca00078e00ff */
[----:B------:R0:W-:Y:S01]  /*9c60*/  STG.E desc[UR42][R4.64], R3 ;  /* 0x0000000304007986 */ /* 0x0001e2000c10192a */
[----:B------:R-:W-:Y:S05]  /*9c70*/  BRA `(.L_x_10) ;  /* 0x00000044007c7947 */ /* 0x000fea0003800000 */
.L_x_8:
[----:B------:R-:W-:-:S08]  /*9c80*/  NOP ;  /* 0x0000000000007918 */ /* 0x000fd00000000000 */
[----:B-1----:R-:W0:-:S00]  /*9c90*/  USETMAXREG.DEALLOC.CTAPOOL 0x18 ;  /* 0x00000018000079c8 */ /* 0x002e0000080e0500 */
[----:B0-----:R-:W-:Y:S01]  /*9ca0*/  LOP3.LUT R19, R0, 0x3, RZ, 0xc0, !PT ;  /* 0x0000000300137812 */ /* 0x001fe200078ec0ff */
[----:B------:R-:W0:Y:S05]  /*9cb0*/  S2R R17, SR_CTAID.Z ;  /* 0x0000000000117919 */ /* 0x000e2a0000002700 */
[----:B------:R-:W1:Y:S01]  /*9cc0*/  S2UR UR6, SR_CTAID.Y ;  /* 0x00000000000679c3 */ /* 0x000e620000002600 */
[----:B------:R-:W2:Y:S02]  /*9cd0*/  SHFL.IDX PT, R0, R19, RZ, 0x1f ;  /* 0x00001fff13007589 */ /* 0x000ea400000e0000 */
[----:B--2---:R-:W-:-:S13]  /*9ce0*/  ISETP.NE.AND P0, PT, R0, RZ, PT ;  /* 0x000000ff0000720c */ /* 0x004fda0003f05270 */
[----:B01----:R-:W-:Y:S05]  /*9cf0*/  @!P0 BRA `(.L_x_47) ;  /* 0x0000000000288947 */ /* 0x003fea0003800000 */
[----:B------:R-:W-:Y:S01]  /*9d00*/  ULDC UR7, c[0x0][0xc50] ;  /* 0x0003140000077ab9 */ /* 0x000fe20000000800 */
[----:B------:R-:W-:Y:S01]  /*9d10*/  UMOV UR36, UR6 ;  /* 0x0000000600247c82 */ /* 0x000fe20008000000 */
[----:B------:R-:W-:-:S06]  /*9d20*/  UISETP.NE.AND UP0, UPT, UR7, 0x1, UPT ;  /* 0x000000010700788c */ /* 0x000fcc000bf05270 */
[----:B------:R-:W-:-:S13]  /*9d30*/  PLOP3.LUT P0, PT, PT, PT, UP0, 0x80, 0x0 ;  /* 0x000000000000781c */ /* 0x000fda0003f0f008 */
[----:B------:R-:W-:Y:S05]  /*9d40*/  @!P0 BRA `(.L_x_48) ;  /* 0x0000000000308947 */ /* 0x000fea0003800000 */
[----:B------:R-:W-:Y:S01]  /*9d50*/  ULDC UR4, c[0x0][0xc54] ;  /* 0x0003150000047ab9 */ /* 0x000fe20000000800 */
[----:B------:R-:W-:Y:S01]  /*9d60*/  ULDC UR36, c[0x0][0xc58] ;  /* 0x0003160000247ab9 */ /* 0x000fe20000000800 */
[----:B------:R-:W-:-:S04]  /*9d70*/  UIMAD.WIDE.U32 UR4, UR6, UR4, URZ ;  /* 0x00000004060472a5 */ /* 0x000fc8000f8e003f */
[----:B------:R-:W-:Y:S01]  /*9d80*/  USHF.R.U32.HI UR36, URZ, UR36, UR5 ;  /* 0x000000243f247299 */ /* 0x000fe20008011605 */
[----:B------:R-:W-:Y:S11]  /*9d90*/  BRA `(.L_x_48) ;  /* 0x00000000001c7947 */ /* 0x000ff60003800000 */
.L_x_47:
[----:B------:R-:W-:Y:S01]  /*9da0*/  ULDC UR7, c[0x0][0xc50] ;  /* 0x0003140000077ab9 */ /* 0x000fe20000000800 */
[----:B------:R-:W-:Y:S01]  /*9db0*/  UMOV UR36, UR6 ;  /* 0x0000000600247c82 */ /* 0x000fe20008000000 */
[----:B------:R-:W-:-:S11]  /*9dc0*/  UISETP.NE.AND UP0, UPT, UR7, 0x1, UPT ;  /* 0x000000010700788c */ /* 0x000fd6000bf05270 */
[----:B------:R-:W-:Y:S01]  /*9dd0*/  @UP0 ULDC UR4, c[0x0][0xc54] ;  /* 0x0003150000040ab9 */ /* 0x000fe20000000800 */
[----:B------:R-:W-:Y:S01]  /*9de0*/  @UP0 ULDC UR8, c[0x0][0xc58] ;  /* 0x0003160000080ab9 */ /* 0x000fe20000000800 */
[----:B------:R-:W-:-:S04]  /*9df0*/  UIMAD.WIDE.U32 UR4, UR6, UR4, URZ ;  /* 0x00000004060472a5 */ /* 0x000fc8000f8e003f */
[----:B------:R-:W-:-:S12]  /*9e00*/  @UP0 USHF.R.U32.HI UR36, URZ, UR8, UR5 ;  /* 0x000000083f240299 */ /* 0x000fd80008011605 */
.L_x_48:
[----:B------:R-:W-:Y:S01]  /*9e10*/  ISETP.GE.AND P0, PT, R17, RZ, PT ;  /* 0x000000ff1100720c */ /* 0x000fe20003f06270 */
[----:B------:R-:W-:Y:S01]  /*9e20*/  UIADD3 UR4, -UR36, URZ, URZ ;  /* 0x0000003f24047290 */ /* 0x000fe2000fffe13f */
[----:B------:R-:W-:Y:S01]  /*9e30*/  IMAD.MOV.U32 R0, RZ, RZ, 0x1 ;  /* 0x00000001ff007424 */ /* 0x000fe200078e00ff */
[----:B------:R-:W-:Y:S01]  /*9e40*/  MOV R9, 0x1 ;  /* 0x0000000100097802 */ /* 0x000fe20000000f00 */
[----:B------:R-:W-:Y:S01]  /*9e50*/  IMAD.MOV.U32 R6, RZ, RZ, RZ ;  /* 0x000000ffff067224 */ /* 0x000fe200078e00ff */
[----:B------:R-:W-:-:S08]  /*9e60*/  UIMAD UR4, UR7, UR4, UR6 ;  /* 0x00000004070472a4 */ /* 0x000fd0000f8e0206 */
[----:B------:R-:W-:Y:S05]  /*9e70*/  @!P0 BRA `(.L_x_49) ;  /* 0x00000040003c8947 */ /* 0x000fea0003800000 */
[----:B------:R-:W-:Y:S01]  /*9e80*/  ULDC.64 UR6, c[0x0][0x418] ;  /* 0x0001060000067ab9 */ /* 0x000fe20000000a00 */
[----:B------:R-:W-:Y:S01]  /*9e90*/  ULDC UR5, c[0x0][0x424] ;  /* 0x0001090000057ab9 */ /* 0x000fe20000000800 */
[----:B------:R-:W-:Y:S01]  /*9ea0*/  UISETP.NE.U32.AND UP0, UPT, UR6, URZ, UPT ;  /* 0x0000003f0600728c */ /* 0x000fe2000bf05070 */
[----:B------:R0:W-:Y:S01]  /*9eb0*/  STL [R1+0xc], RZ ;  /* 0x00000cff01007387 */ /* 0x0001e20000100800 */
[----:B------:R-:W-:Y:S02]  /*9ec0*/  ULOP3.LUT UR40, UR4, 0xffff, URZ, 0xc0, !UPT ;  /* 0x0000ffff04287892 */ /* 0x000fe4000f8ec03f */
[----:B------:R-:W-:Y:S01]  /*9ed0*/  UISETP.NE.AND.EX UP0, UPT, UR7, URZ, UPT, UP0 ;  /* 0x0000003f0700728c */ /* 0x000fe2000bf05300 */
[----:B------:R-:W-:-:S03]  /*9ee0*/  ULDC UR6, c[0x0][0x2f0] ;  /* 0x0000bc0000067ab9 */ /* 0x000fc60000000800 */
[----:B------:R-:W-:-:S04]  /*9ef0*/  USEL UR5, UR5, 0x1, UP0 ;  /* 0x0000000105057887 */ /* 0x000fc80008000000 */
[----:B------:R-:W-:-:S04]  /*9f00*/  UIMAD UR5, UR5, UR6, URZ ;  /* 0x00000006050572a4 */ /* 0x000fc8000f8e023f */
[----:B------:R-:W-:Y:S02]  /*9f10*/  UISETP.GE.AND UP0, UPT, UR5, 0x1, UPT ;  /* 0x000000010500788c */ /* 0x000fe4000bf06270 */
[----:B------:R-:W-:-:S04]  /*9f20*/  UIADD3 UR5, UR5, 0x3f, URZ ;  /* 0x0000003f05057890 */ /* 0x000fc8000fffe03f */
[----:B------:R-:W-:Y:S01]  /*9f30*/  PLOP3.LUT P0, PT, PT, PT, UP0, 0x80, 0x0 ;  /* 0x000000000000781c */ /* 0x000fe20003f0f008 */
[----:B------:R-:W-:-:S04]  /*9f40*/  USHF.R.S32.HI UR6, URZ, 0x1f, UR5 ;  /* 0x0000001f3f067899 */ /* 0x000fc80008011405 */
[----:B------:R-:W-:-:S04]  /*9f50*/  ULEA.HI UR6, UR6, UR5, URZ, 0x6 ;  /* 0x0000000506067291 */ /* 0x000fc8000f8f303f */
[----:B------:R-:W-:-:S04]  /*9f60*/  USHF.R.S32.HI UR39, URZ, 0x6, UR6 ;  /* 0x000000063f277899 */ /* 0x000fc80008011406 */
[----:B0-----:R-:W-:Y:S08]  /*9f70*/  @!P0 BRA `(.L_x_50) ;  /* 0x00000000007c8947 */ /* 0x001ff00003800000 */
[----:B------:R-:W-:-:S04]  /*9f80*/  USHF.R.U32.HI UR4, URZ, 0x10, UR4 ;  /* 0x000000103f047899 */ /* 0x000fc80008011604 */
[----:B------:R-:W-:-:S11]  /*9f90*/  UISETP.NE.AND UP0, UPT, UR4, URZ, UPT ;  /* 0x0000003f0400728c */ /* 0x000fd6000bf05270 */
[----:B------:R-:W-:Y:S02]  /*9fa0*/  @!UP0 ULDC UR4, c[0x0][0x9f0] ;  /* 0x00027c0000048ab9 */ /* 0x000fe40000000800 */
[----:B------:R-:W-:Y:S01]  /*9fb0*/  IMAD.U32 R6, RZ, RZ, UR4 ;  /* 0x00000004ff067e24 */ /* 0x000fe2000f8e00ff */
[----:B------:R-:W-:-:S04]  /*9fc0*/  UIADD3 UR5, UR39, -0x1, UR4 ;  /* 0xffffffff27057890 */ /* 0x000fc8000fffe004 */
[-C--:B------:R-:W-:Y:S02]  /*9fd0*/  IABS R4, R6.reuse ;  /* 0x0000000600047213 */ /* 0x080fe40000000000 */
[----:B------:R-:W-:Y:S02]  /*9fe0*/  IABS R6, R6 ;  /* 0x0000000600067213 */ /* 0x000fe40000000000 */
[----:B------:R-:W0:Y:S08]  /*9ff0*/  I2F.RP R5, R4 ;  /* 0x0000000400057306 */ /* 0x000e300000209400 */
[----:B0-----:R-:W0:Y:S02]  /*a000*/  MUFU.RCP R5, R5 ;  /* 0x0000000500057308 */ /* 0x001e240000001000 */
[----:B0-----:R-:W-:-:S02]  /*a010*/  VIADD R2, R5, 0xffffffe ;  /* 0x0ffffffe05027836 */ /* 0x001fc40000000000 */
[----:B------:R-:W-:-:S04]  /*a020*/  IMAD.MOV R5, RZ, RZ, -R6 ;  /* 0x000000ffff057224 */ /* 0x000fc800078e0a06 */
[----:B------:R0:W1:Y:S02]  /*a030*/  F2I.FTZ.U32.TRUNC.NTZ R3, R2 ;  /* 0x0000000200037305 */ /* 0x000064000021f000 */
[----:B0-----:R-:W-:Y:S02]  /*a040*/  IMAD.MOV.U32 R2, RZ, RZ, RZ ;  /* 0x000000ffff027224 */ /* 0x001fe400078e00ff */
[----:B-1----:R-:W-:-:S04]  /*a050*/  IMAD.MOV R7, RZ, RZ, -R3 ;  /* 0x000000ffff077224 */ /* 0x002fc800078e0a03 */
[----:B------:R-:W-:-:S04]  /*a060*/  IMAD R7, R7, R4, RZ ;  /* 0x0000000407077224 */ /* 0x000fc800078e02ff */
[----:B------:R-:W-:Y:S01]  /*a070*/  IMAD.HI.U32 R3, R3, R7, R2 ;  /* 0x0000000703037227 */ /* 0x000fe200078e0002 */
[----:B------:R-:W-:Y:S01]  /*a080*/  MOV R7, UR5 ;  /* 0x0000000500077c02 */ /* 0x000fe20008000f00 */
[----:B------:R-:W-:-:S03]  /*a090*/  ULOP3.LUT UR5, UR5, UR4, URZ, 0x3c, !UPT ;  /* 0x0000000405057292 */ /* 0x000fc6000f8e3c3f */
[----:B------:R-:W-:-:S03]  /*a0a0*/  IABS R2, R7 ;  /* 0x0000000700027213 */ /* 0x000fc60000000000 */
[----:B------:R-:W-:Y:S02]  /*a0b0*/  ISETP.LE.AND P2, PT, RZ, UR5, PT ;  /* 0x00000005ff007c0c */ /* 0x000fe4000bf43270 */
[----:B------:R-:W-:-:S04]  /*a0c0*/  IMAD.HI.U32 R3, R3, R2, RZ ;  /* 0x0000000203037227 */ /* 0x000fc800078e00ff */
[----:B------:R-:W-:-:S05]  /*a0d0*/  IMAD R5, R3, R5, R2 ;  /* 0x0000000503057224 */ /* 0x000fca00078e0202 */
[----:B------:R-:W-:-:S13]  /*a0e0*/  ISETP.GT.U32.AND P1, PT, R4, R5, PT ;  /* 0x000000050400720c */ /* 0x000fda0003f24070 */
[----:B------:R-:W-:Y:S02]  /*a0f0*/  @!P1 IMAD.IADD R5, R5, 0x1, -R4 ;  /* 0x0000000105059824 */ /* 0x000fe400078e0a04 */
[----:B------:R-:W-:Y:S01]  /*a100*/  @!P1 VIADD R3, R3, 0x1 ;  /* 0x0000000103039836 */ /* 0x000fe20000000000 */
[----:B------:R-:W-:Y:S02]  /*a110*/  ISETP.NE.AND P1, PT, RZ, UR4, PT ;  /* 0x00000004ff007c0c */ /* 0x000fe4000bf25270 */
[----:B------:R-:W-:-:S13]  /*a120*/  ISETP.GE.U32.AND P0, PT, R5, R4, PT ;  /* 0x000000040500720c */ /* 0x000fda0003f06070 */
[----:B------:R-:W-:-:S05]  /*a130*/  @P0 VIADD R3, R3, 0x1 ;  /* 0x0000000103030836 */ /* 0x000fca0000000000 */
[----:B------:R-:W-:Y:S02]  /*a140*/  @!P2 IADD3 R3, -R3, RZ, RZ ;  /* 0x000000ff0303a210 */ /* 0x000fe40007ffe1ff */
[----:B------:R-:W-:-:S05]  /*a150*/  @!P1 LOP3.LUT R3, RZ, UR4, RZ, 0x33, !PT ;  /* 0x00000004ff039c12 */ /* 0x000fca000f8e33ff */
[----:B------:R0:W-:Y:S02]  /*a160*/  STL [R1+0xc], R3 ;  /* 0x00000c0301007387 */ /* 0x0001e40000100800 */
.L_x_50:
[----:B0-----:R-:W2:Y:S01]  /*a170*/  LDL R3, [R1+0xc] ;  /* 0x00000c0001037983 */ /* 0x001ea20000100800 */
[----:B------:R-:W-:Y:S02]  /*a180*/  IMAD.MOV.U32 R6, RZ, RZ, RZ ;  /* 0x000000ffff067224 */ /* 0x000fe400078e00ff */
[----:B------:R-:W-:Y:S02]  /*a190*/  IMAD.MOV.U32 R9, RZ, RZ, 0x1 ;  /* 0x00000001ff097424 */ /* 0x000fe400078e00ff */
[----:B--2---:R-:W-:-:S05]  /*a1a0*/  IMAD R2, R3, UR40, RZ ;  /* 0x0000002803027c24 */ /* 0x004fca000f8e02ff */
[----:B------:R-:W-:Y:S01]  /*a1b0*/  VIADDMNMX R18, R2, R3, UR39, PT ;  /* 0x0000002702127e46 */ /* 0x000fe2000b800103 */
[----:B------:R0:W-:Y:S03]  /*a1c0*/  STL [R1+0x8], R2 ;  /* 0x0000080201007387 */ /* 0x0001e60000100800 */
[----:B------:R-:W-:Y:S01]  /*a1d0*/  ISETP.GT.AND P0, PT, R18, R2, PT ;  /* 0x000000021200720c */ /* 0x000fe20003f04270 */
[----:B------:R0:W-:-:S12]  /*a1e0*/  STL [R1+0x10], R18 ;  /* 0x0000101201007387 */ /* 0x0001d80000100800 */
[----:B0-----:R-:W-:Y:S05]  /*a1f0*/  @!P0 BRA `(.L_x_49) ;  /* 0x0000003c005c8947 */ /* 0x001fea0003800000 */
[----:B------:R-:W0:Y:S01]  /*a200*/  S2UR UR4, SR_CgaCtaId ;  /* 0x00000000000479c3 */ /* 0x000e220000008800 */
[----:B------:R-:W-:Y:S02]  /*a210*/  UMOV UR38, 0x400 ;  /* 0x0000040000267882 */ /* 0x000fe40000000000 */
[----:B0-----:R-:W-:-:S04]  /*a220*/  ULEA UR38, UR4, UR38, 0x18 ;  /* 0x0000002604267291 */ /* 0x001fc8000f8ec03f */
[----:B------:R-:W-:-:S04]  /*a230*/  UIADD3 UR4, UR38, 0x22400, URZ ;  /* 0x0002240026047890 */ /* 0x000fc8000fffe03f */
[----:B------:R-:W-:-:S06]  /*a240*/  ULOP3.LUT UP0, URZ, UR4, 0x3ff, URZ, 0xc0, !UPT ;  /* 0x000003ff043f7892 */ /* 0x000fcc000f80c03f */
[----:B------:R-:W-:-:S13]  /*a250*/  PLOP3.LUT P0, PT, PT, PT, UP0, 0x80, 0x0 ;  /* 0x000000000000781c */ /* 0x000fda0003f0f008 */
[----:B------:R-:W-:Y:S05]  /*a260*/  @!P0 BRA `(.L_x_51) ;  /* 0x0000000000408947 */ /* 0x000fea0003800000 */
[----:B------:R-:W-:Y:S01]  /*a270*/  MOV R2, 0x0 ;  /* 0x0000000000027802 */ /* 0x000fe20000000f00 */
[----:B------:R-:W-:Y:S01]  /*a280*/  ULDC.64 UR6, c[0x4][0x90] ;  /* 0x0100240000067ab9 */ /* 0x000fe20000000a00 */
[----:B------:R-:W-:Y:S01]  /*a290*/  ULDC.64 UR8, c[0x4][0x98] ;  /* 0x0100260000087ab9 */ /* 0x000fe20000000a00 */
[----:B------:R-:W-:Y:S01]  /*a2a0*/  ULDC.64 UR4, c[0x4][0x8] ;  /* 0x0100020000047ab9 */ /* 0x000fe20000000a00 */
[----:B------:R-:W-:Y:S01]  /*a2b0*/  IMAD.U32 R4, RZ, RZ, UR6 ;  /* 0x00000006ff047e24 */ /* 0x000fe2000f8e00ff */
[----:B------:R-:W-:Y:S01]  /*a2c0*/  MOV R6, UR8 ;  /* 0x0000000800067c02 */ /* 0x000fe20008000f00 */
[----:B------:R-:W0:Y:S01]  /*a2d0*/  LDC.64 R2, c[0x4][R2] ;  /* 0x0100000002027b82 */ /* 0x000e220000000a00 */
[----:B------:R-:W-:Y:S01]  /*a2e0*/  IMAD.U32 R5, RZ, RZ, UR7 ;  /* 0x00000007ff057e24 */ /* 0x000fe2000f8e00ff */
[----:B------:R-:W-:Y:S01]  /*a2f0*/  MOV R12, 0x1 ;  /* 0x00000001000c7802 */ /* 0x000fe20000000f00 */
[----:B------:R-:W-:Y:S02]  /*a300*/  IMAD.U32 R7, RZ, RZ, UR9 ;  /* 0x00000009ff077e24 */ /* 0x000fe4000f8e00ff */
[----:B------:R-:W-:-:S02]  /*a310*/  IMAD.U32 R10, RZ, RZ, UR4 ;  /* 0x00000004ff0a7e24 */ /* 0x000fc4000f8e00ff */
[----:B------:R-:W-:Y:S02]  /*a320*/  IMAD.U32 R11, RZ, RZ, UR5 ;  /* 0x00000005ff0b7e24 */ /* 0x000fe4000f8e00ff */
[----:B------:R-:W-:Y:S02]  /*a330*/  IMAD.MOV.U32 R8, RZ, RZ, 0x70 ;  /* 0x00000070ff087424 */ /* 0x000fe400078e00ff */
[----:B------:R-:W-:-:S07]  /*a340*/  IMAD.MOV.U32 R13, RZ, RZ, RZ ;  /* 0x000000ffff0d7224 */ /* 0x000fce00078e00ff */
[----:B------:R-:W-:-:S07]  /*a350*/  LEPC R20, `(.L_x_51) ;  /* 0x000000001014794e */ /* 0x000fce0000000000 */
[----:B0-----:R-:W-:Y:S05]  /*a360*/  CALL.ABS.NOINC R2 ;  /* 0x0000000002007343 */ /* 0x001fea0003c00000 */
.L_x_51:
        /* <DEDUP_REMOVED lines=8> */
[----:B------:R0:W1:Y:S01]  /*a3f0*/  LDC.64 R2, c[0x4][R16] ;  /* 0x0100000010027b82 */ /* 0x0000620000000a00 */
[----:B------:R-:W-:Y:S01]  /*a400*/  IMAD.U32 R4, RZ, RZ, UR6 ;  /* 0x00000006ff047e24 */ /* 0x000fe2000f8e00ff */
[----:B------:R-:W-:Y:S01]  /*a410*/  MOV R7, UR9 ;  /* 0x0000000900077c02 */ /* 0x000fe20008000f00 */
[----:B------:R-:W-:Y:S01]  /*a420*/  IMAD.U32 R5, RZ, RZ, UR7 ;  /* 0x00000007ff057e24 */ /* 0x000fe2000f8e00ff */
[----:B------:R-:W-:Y:S01]  /*a430*/  MOV R13, RZ ;  /* 0x000000ff000d7202 */ /* 0x000fe20000000f00 */
[----:B------:R-:W-:Y:S02]  /*a440*/  IMAD.U32 R6, RZ, RZ, UR8 ;  /* 0x00000008ff067e24 */ /* 0x000fe4000f8e00ff */
[----:B------:R-:W-:-:S02]  /*a450*/  IMAD.U32 R10, RZ, RZ, UR4 ;  /* 0x00000004ff0a7e24 */ /* 0x000fc4000f8e00ff */
[----:B------:R-:W-:Y:S02]  /*a460*/  IMAD.U32 R11, RZ, RZ, UR5 ;  /* 0x00000005ff0b7e24 */ /* 0x000fe4000f8e00ff */
[----:B------:R-:W-:Y:S02]  /*a470*/  IMAD.MOV.U32 R8, RZ, RZ, 0x70 ;  /* 0x00000070ff087424 */ /* 0x000fe400078e00ff */
[----:B0-----:R-:W-:-:S07]  /*a480*/  IMAD.MOV.U32 R12, RZ, RZ, 0x1 ;  /* 0x00000001ff0c7424 */ /* 0x001fce00078e00ff */
[----:B------:R-:W-:-:S07]  /*a490*/  LEPC R20, `(.L_x_53) ;  /* 0x000000001014794e */ /* 0x000fce0000000000 */
[----:B-1----:R-:W-:Y:S05]  /*a4a0*/  CALL.ABS.NOINC R2 ;  /* 0x0000000002007343 */ /* 0x002fea0003c00000 */
.L_x_53:
[----:B------:R0:W1:Y:S01]  /*a4b0*/  LDC.64 R2, c[0x4][R16] ;  /* 0x0100000010027b82 */ /* 0x0000620000000a00 */
[----:B------:R-:W-:Y:S01]  /*a4c0*/  ULDC.64 UR6, c[0x4][0x90] ;  /* 0x0100240000067ab9 */ /* 0x000fe20000000a00 */
[----:B------:R-:W-:Y:S01]  /*a4d0*/  ULDC.64 UR8, c[0x4][0x98] ;  /* 0x0100260000087ab9 */ /* 0x000fe20000000a00 */
[----:B------:R-:W-:Y:S01]  /*a4e0*/  ULDC.64 UR4, c[0x4][0x18] ;  /* 0x0100060000047ab9 */ /* 0x000fe20000000a00 */
[----:B------:R-:W-:Y:S01]  /*a4f0*/  IMAD.U32 R4, RZ, RZ, UR6 ;  /* 0x00000006ff047e24 */ /* 0x000fe2000f8e00ff */
[----:B------:R-:W-:Y:S01]  /*a500*/  MOV R10, UR4 ;  /* 0x00000004000a7c02 */ /* 0x000fe20008000f00 */
[----:B------:R-:W-:Y:S02]  /*a510*/  IMAD.U32 R5, RZ, RZ, UR7 ;  /* 0x00000007ff057e24 */ /* 0x000fe4000f8e00ff */
[----:B------:R-:W-:Y:S02]  /*a520*/  IMAD.U32 R6, RZ, RZ, UR8 ;  /* 0x00000008ff067e24 */ /* 0x000fe4000f8e00ff */
[----:B------:R-:W-:-:S02]  /*a530*/  IMAD.U32 R7, RZ, RZ, UR9 ;  /* 0x00000009ff077e24 */ /* 0x000fc4000f8e00ff */
[----:B------:R-:W-:Y:S02]  /*a540*/  IMAD.U32 R11, RZ, RZ, UR5 ;  /* 0x00000005ff0b7e24 */ /* 0x000fe4000f8e00ff */
[----:B------:R-:W-:Y:S02]  /*a550*/  IMAD.MOV.U32 R8, RZ, RZ, 0x70 ;  /* 0x00000070ff087424 */ /* 0x000fe400078e00ff */
[----:B------:R-:W-:Y:S02]  /*a560*/  IMAD.MOV.U32 R12, RZ, RZ, 0x1 ;  /* 0x00000001ff0c7424 */ /* 0x000fe400078e00ff */
[----:B0-----:R-:W-:-:S07]  /*a570*/  IMAD.MOV.U32 R13, RZ, RZ, RZ ;  /* 0x000000ffff0d7224 */ /* 0x001fce00078e00ff */
[----:B------:R-:W-:-:S07]  /*a580*/  LEPC R20, `(.L_x_52) ;  /* 0x000000001014794e */ /* 0x000fce0000000000 */
[----:B-1----:R-:W-:Y:S05]  /*a590*/  CALL.ABS.NOINC R2 ;  /* 0x0000000002007343 */ /* 0x002fea0003c00000 */
.L_x_52:
[----:B------:R-:W0:Y:S02]  /*a5a0*/  LDC.64 R2, c[0x0][0x9f8] ;  /* 0x00027e00ff027b82 */ /* 0x000e240000000a00 */
[----:B0-----:R-:W-:-:S04]  /*a5b0*/  ISETP.NE.U32.AND P0, PT, R2, RZ, PT ;  /* 0x000000ff0200720c */ /* 0x001fc80003f05070 */
[----:B------:R-:W-:-:S13]  /*a5c0*/  ISETP.NE.AND.EX P0, PT, R3, RZ, PT, P0 ;  /* 0x000000ff0300720c */ /* 0x000fda0003f05300 */
[----:B------:R-:W0:Y:S02]  /*a5d0*/  @P0 LDC.64 R2, c[0x0][0x9f8] ;  /* 0x00027e00ff020b82 */ /* 0x000e240000000a00 */
[----:B0-----:R-:W-:-:S05]  /*a5e0*/  @P0 IMAD.WIDE R2, R17, 0x4, R2 ;  /* 0x0000000411020825 */ /* 0x001fca00078e0202 */
[----:B------:R0:W2:Y:S01]  /*a5f0*/  @P0 LDG.E R17, desc[UR42][R2.64] ;  /* 0x0000002a02110981 */ /* 0x0000a2000c1e1900 */
[----:B------:R-:W-:Y:S01]  /*a600*/  UMOV UR4, 0xffffffff ;  /* 0xffffffff00047882 */ /* 0x000fe20000000000 */
[----:B------:R-:W-:Y:S01]  /*a610*/  IADD3 R0, R18, -0x1, RZ ;  /* 0xffffffff12007810 */ /* 0x000fe20007ffe0ff */
[----:B0-----:R-:W0:Y:S02]  /*a620*/  LDC.64 R2, c[0x0][0x418] ;  /* 0x00010600ff027b82 */ /* 0x001e240000000a00 */
[----:B0-----:R-:W-:-:S04]  /*a630*/  ISETP.NE.U32.AND P0, PT, R2, RZ, PT ;  /* 0x000000ff0200720c */ /* 0x001fc80003f05070 */
[----:B------:R-:W-:-:S04]  /*a640*/  ISETP.NE.AND.EX P1, PT, R3, RZ, PT, P0 ;  /* 0x000000ff0300720c */ /* 0x000fc80003f25300 */
[----:B------:R-:W-:-:S05]  /*a650*/  P2R R4, PR, RZ, 0x2 ;  /* 0x00000002ff047803 */ /* 0x000fca0000000000 */
[----:B------:R0:W-:Y:S01]  /*a660*/  STL [R1], R4 ;  /* 0x0000000401007387 */ /* 0x0001e20000100800 */
[----:B--2---:R-:W-:Y:S02]  /*a670*/  SHF.R.S32.HI R18, RZ, 0x1f, R17 ;  /* 0x0000001fff127819 */ /* 0x004fe40000011411 */
[----:B------:R-:W-:Y:S01]  /*a680*/  SEL R16, R17, RZ, !P1 ;  /* 0x000000ff11107207 */ /* 0x000fe20004800000 */
[----:B0-----:R-:W-:Y:S06]  /*a690*/  BRA.DIV UR4, `(.L_x_54) ;  /* 0x0000003e049c7947 */ /* 0x001fec000b800000 */
[----:B------:R0:W1:Y:S02]  /*a6a0*/  SHFL.IDX PT, R14, R19, RZ, 0x1f ;  /* 0x00001fff130e7589 */ /* 0x00006400000e0000 */
.L_x_150:
[----:B------:R2:W-:Y:S01]  /*a6b0*/  STL [R1+0x4], R0 ;  /* 0x0000040001007387 */ /* 0x0005e20000100800 */
[----:B-1----:R-:W-:Y:S02]  /*a6c0*/  ISETP.NE.AND P0, PT, R14, RZ, PT ;  /* 0x000000ff0e00720c */ /* 0x002fe40003f05270 */
[----:B------:R-:W-:-:S04]  /*a6d0*/  PLOP3.LUT P2, PT, PT, PT, PT, 0x8, 0x0 ;  /* 0x000000000000781c */ /* 0x000fc80003f4e170 */
[----:B0-----:R-:W-:-:S07]  /*a6e0*/  P2R R19, PR, RZ, 0x4 ;  /* 0x00000004ff137803 */ /* 0x001fce0000000000 */
[----:B--2---:R-:W-:Y:S05]  /*a6f0*/  @P0 BRA `(.L_x_55) ;  /* 0x0000000000e00947 */ /* 0x004fea0003800000 */
[----:B------:R-:W-:-:S03]  /*a700*/  UMOV UR4, 0xffffffff ;  /* 0xffffffff00047882 */ /* 0x000fc60000000000 */
[----:B------:R-:W-:Y:S05]  /*a710*/  BRA.DIV UR4, `(.L_x_56) ;  /* 0x0000003e049c7947 */ /* 0x000fea000b800000 */
[----:B------:R-:W-:-:S13]  /*a720*/  ELECT P6, URZ, PT ;  /* 0x00000000003f782f */ /* 0x000fda00038c0000 */
.L_x_153:
[----:B------:R-:W-:Y:S05]  /*a730*/  @!P6 BRA `(.L_x_55) ;  /* 0x0000000000d0e947 */ /* 0x000fea0003800000 */
[----:B------:R-:W-:Y:S01]  /*a740*/  IMAD.MOV.U32 R16, RZ, RZ, R17 ;  /* 0x000000ffff107224 */ /* 0x000fe200078e0011 */
[----:B------:R-:W-:Y:S06]  /*a750*/  @!P1 BRA `(.L_x_57) ;  /* 0x00000000004c9947 */ /* 0x000fec0003800000 */
[----:B------:R-:W0:Y:S01]  /*a760*/  LDC R6, c[0x0][0x43c] ;  /* 0x00010f00ff067b82 */ /* 0x000e220000000800 */
[----:B------:R-:W-:Y:S01]  /*a770*/  IMAD.MOV.U32 R7, RZ, RZ, R0 ;  /* 0x000000ffff077224 */ /* 0x000fe200078e0000 */
[----:B------:R-:W-:Y:S01]  /*a780*/  ULDC.64 UR4, c[0x0][0x428] ;  /* 0x00010a0000047ab9 */ /* 0x000fe20000000a00 */
[----:B0-----:R-:W-:-:S13]  /*a790*/  ISETP.NE.AND P0, PT, R6, 0x1, PT ;  /* 0x000000010600780c */ /* 0x001fda0003f05270 */
[----:B------:R-:W0:Y:S02]  /*a7a0*/  @P0 LDC.64 R4, c[0x0][0x440] ;  /* 0x00011000ff040b82 */ /* 0x000e240000000a00 */
[----:B0-----:R-:W-:-:S04]  /*a7b0*/  @P0 IMAD.HI.U32 R0, R7, R4, RZ ;  /* 0x0000000407000227 */ /* 0x001fc800078e00ff */
[----:B------:R-:W-:Y:S01]  /*a7c0*/  IMAD.MOV.U32 R4, RZ, RZ, R7 ;  /* 0x000000ffff047224 */ /* 0x000fe200078e0007 */
[----:B------:R-:W-:Y:S01]  /*a7d0*/  @P0 SHF.R.U32.HI R4, RZ, R5, R0 ;  /* 0x00000005ff040219 */ /* 0x000fe20000011600 */
[----:B------:R-:W-:-:S04]  /*a7e0*/  IMAD R0, R18, UR4, RZ ;  /* 0x0000000412007c24 */ /* 0x000fc8000f8e02ff */
[----:B------:R-:W-:-:S04]  /*a7f0*/  IMAD.MOV R5, RZ, RZ, -R4 ;  /* 0x000000ffff057224 */ /* 0x000fc800078e0a04 */
[----:B------:R-:W-:Y:S01]  /*a800*/  IMAD R7, R6, R5, R7 ;  /* 0x0000000506077224 */ /* 0x000fe200078e0207 */
[----:B------:R-:W-:-:S04]  /*a810*/  SHF.R.S32.HI R5, RZ, 0x1f, R4 ;  /* 0x0000001fff057819 */ /* 0x000fc80000011404 */
[----:B------:R0:W-:Y:S01]  /*a820*/  STL [R1+0x4], R7 ;  /* 0x0000040701007387 */ /* 0x0001e20000100800 */
[----:B------:R-:W-:-:S03]  /*a830*/  IMAD.WIDE.U32 R4, R17, UR4, R4 ;  /* 0x0000000411047c25 */ /* 0x000fc6000f8e0004 */
[----:B------:R-:W-:Y:S01]  /*a840*/  LEA R2, P0, R4, R2, 0x2 ;  /* 0x0000000204027211 */ /* 0x000fe200078010ff */
[----:B0-----:R-:W-:-:S05]  /*a850*/  IMAD R7, R17, UR5, R0 ;  /* 0x0000000511077c24 */ /* 0x001fca000f8e0200 */
[----:B------:R-:W-:-:S04]  /*a860*/  IADD3 R0, R5, R7, RZ ;  /* 0x0000000705007210 */ /* 0x000fc80007ffe0ff */
[----:B------:R-:W-:-:S05]  /*a870*/  LEA.HI.X R3, R4, R3, R0, 0x2, P0 ;  /* 0x0000000304037211 */ /* 0x000fca00000f1400 */
[----:B------:R0:W5:Y:S02]  /*a880*/  LDG.E R16, desc[UR42][R2.64] ;  /* 0x0000002a02107981 */ /* 0x000164000c1e1900 */
.L_x_57:
[----:B------:R-:W-:Y:S01]  /*a890*/  IMAD.MOV.U32 R0, RZ, RZ, 0x1 ;  /* 0x00000001ff007424 */ /* 0x000fe200078e00ff */
[----:B------:R-:W0:Y:S04]  /*a8a0*/  S2R R8, SR_TID.X ;  /* 0x0000000000087919 */ /* 0x000e280000002100 */
[----:B------:R-:W-:-:S04]  /*a8b0*/  SHF.L.U32 R0, R0, 0x1f, RZ ;  /* 0x0000001f00007819 */ /* 0x000fc800000006ff */
[----:B------:R-:W1:Y:S01]  /*a8c0*/  SYNCS.PHASECHK.TRANS64.TRYWAIT P0, [UR38+0x28c40], R0 ;  /* 0x028c4000ff0075a7 */ /* 0x000e620008000166 */
[----:B0-----:R-:W-:-:S04]  /*a8d0*/  LOP3.LUT R2, R8, 0x7f, RZ, 0xc0, !PT ;  /* 0x0000007f08027812 */ /* 0x001fc800078ec0ff */
[----:B------:R-:W-:Y:S01]  /*a8e0*/  ISETP.NE.AND P1, PT, R2, RZ, PT ;  /* 0x000000ff0200720c */ /* 0x000fe20003f25270 */
[----:B-1----:R-:W-:-:S12]  /*a8f0*/  @!P0 BRA `(.L_x_58) ;  /* 0x0000003c00448947 */ /* 0x002fd80003800000 */
.L_x_154:
[----:B------:R-:W-:Y:S05]  /*a900*/  @P1 BRA `(.L_x_59) ;  /* 0x0000000000181947 */ /* 0x000fea0003800000 */
[----:B------:R-:W1:Y:S01]  /*a910*/  S2R R2, SR_TID.X ;  /* 0x0000000000027919 */ /* 0x000e620000002100 */
[----:B0-----:R-:W-:-:S04]  /*a920*/  IMAD.MOV.U32 R0, RZ, RZ, 0x2000 ;  /* 0x00002000ff007424 */ /* 0x001fc800078e00ff */
[----:B------:R2:W-:Y:S01]  /*a930*/  SYNCS.ARRIVE.TRANS64 RZ, [UR38+0x28c30], R0 ;  /* 0x028c3000ffff79a7 */ /* 0x0005e20008000026 */
[----:B-1----:R-:W-:-:S13]  /*a940*/  LOP3.LUT P0, RZ, R2, 0x1f, RZ, 0xc0, !PT ;  /* 0x0000001f02ff7812 */ /* 0x002fda000780c0ff */
[----:B--2---:R-:W-:Y:S05]  /*a950*/  @!P0 BRA `(.L_x_59) ;  /* 0x0000000000048947 */ /* 0x004fea0003800000 */
[----:B------:R-:W-:Y:S01]  /*a960*/  BPT.TRAP 0x1 ;  /* 0x000000040000795c */ /* 0x000fe20000300000 */
.L_x_59:
[----:B0-----:R-:W2:Y:S01]  /*a970*/  LDL R0, [R1+0x4] ;  /* 0x0000040001007983 */ /* 0x001ea20000100800 */
[----:B------:R-:W-:Y:S01]  /*a980*/  ULDC.64 UR4, c[0x0][0x198] ;  /* 0x0000660000047ab9 */ /* 0x000fe20000000a00 */
[----:B-----5:R-:W-:Y:S01]  /*a990*/  R2UR UR13, R16 ;  /* 0x00000000100d72ca */ /* 0x020fe200000e0000 */
[----:B------:R-:W-:Y:S01]  /*a9a0*/  UIADD3 UR4, UP0, UR4, 0x370, URZ ;  /* 0x0000037004047890 */ /* 0x000fe2000ff1e03f */
[----:B------:R-:W-:Y:S01]  /*a9b0*/  PLOP3.LUT P0, PT, PT, PT, PT, 0x80, 0x0 ;  /* 0x000000000000781c */ /* 0x000fe20003f0f070 */
[----:B------:R-:W-:Y:S02]  /*a9c0*/  UIADD3 UR8, UR38, 0x22400, URZ ;  /* 0x0002240026087890 */ /* 0x000fe4000fffe03f */
[----:B------:R-:W-:Y:S01]  /*a9d0*/  UIADD3 UR9, UR38, 0x28c30, URZ ;  /* 0x00028c3026097890 */ /* 0x000fe2000fffe03f */
[----:B------:R-:W-:Y:S01]  /*a9e0*/  P2R R19, PR, RZ, 0x1 ;  /* 0x00000001ff137803 */ /* 0x000fe20000000000 */
[----:B------:R-:W-:Y:S01]  /*a9f0*/  UIADD3.X UR5, URZ, UR5, URZ, UP0, !UPT ;  /* 0x000000053f057290 */ /* 0x000fe200087fe43f */
[----:B------:R-:W-:Y:S01]  /*aa00*/  UMOV UR6, 0x0 ;  /* 0x0000000000067882 */ /* 0x000fe20000000000 */
[----:B------:R-:W-:Y:S01]  /*aa10*/  UMOV UR7, 0x14f00000 ;  /* 0x14f0000000077882 */ /* 0x000fe20000000000 */
[----:B------:R-:W-:Y:S01]  /*aa20*/  UMOV UR10, URZ ;  /* 0x0000003f000a7c82 */ /* 0x000fe20008000000 */
[----:B------:R-:W-:Y:S01]  /*aa30*/  UMOV UR12, UR36 ;  /* 0x00000024000c7c82 */ /* 0x000fe20008000000 */
[----:B--2---:R-:W-:-:S13]  /*aa40*/  R2UR UR11, R0 ;  /* 0x00000000000b72ca */ /* 0x004fda00000e0000 */
[----:B------:R-:W-:-:S09]  /*aa50*/  USHF.L.U32 UR11, UR11, 0x6, URZ ;  /* 0x000000060b0b7899 */ /* 0x000fd2000800063f */
[----:B------:R0:W-:Y:S02]  /*aa60*/  UTMALDG.4D [UR8], [UR4], desc[UR6] ;  /* 0x00000608040075b4 */ /* 0x0001e40008019000 */
[----:B0-----:R-:W-:Y:S01]  /*aa70*/  NOP ;  /* 0x0000000000007918 */ /* 0x001fe20000000000 */
.L_x_55:
[----:B------:R-:W-:Y:S05]  /*aa80*/  WARPSYNC.ALL ;  /* 0x0000000000007948 */ /* 0x000fea0003800000 */
[----:B------:R-:W-:Y:S01]  /*aa90*/  UIADD3 UR4, UR38, 0x20400, URZ ;  /* 0x0002040026047890 */ /* 0x000fe2000fffe03f */
[----:B------:R-:W-:Y:S03]  /*aaa0*/  BAR.SYNC.DEFER_BLOCKING 0x8, 0x100 ;  /* 0x0204000000007b1d */ /* 0x000fe60000010000 */
        /* <DEDUP_REMOVED lines=19> */
.L_x_60:
[----:B------:R-:W0:Y:S01]  /*abe0*/  S2R R4, SR_CTAID.Z ;  /* 0x0000000000047919 */ /* 0x000e220000002700 */
[----:B------:R-:W1:Y:S01]  /*abf0*/  LDC R9, c[0x0][0x448] ;  /* 0x00011200ff097b82 */ /* 0x000e620000000800 */
[----:B------:R-:W-:Y:S01]  /*ac00*/  USHF.R.S32.HI UR4, URZ, 0x1f, UR36 ;  /* 0x0000001f3f047899 */ /* 0x000fe20008011424 */
[----:B------:R-:W2:Y:S01]  /*ac10*/  S2R R12, SR_TID.X ;  /* 0x00000000000c7919 */ /* 0x000ea20000002100 */
[----:B------:R-:W-:Y:S02]  /*ac20*/  ULDC.64 UR8, c[0x0][0x2d8] ;  /* 0x0000b60000087ab9 */ /* 0x000fe40000000a00 */
[----:B------:R-:W-:Y:S01]  /*ac30*/  UIMAD UR6, UR4, UR8, URZ ;  /* 0x00000008040672a4 */ /* 0x000fe2000f8e023f */
[----:B------:R-:W3:Y:S02]  /*ac40*/  S2R R10, SR_CTAID.X ;  /* 0x00000000000a7919 */ /* 0x000ee40000002500 */
[----:B------:R-:W4:Y:S01]  /*ac50*/  LDC.64 R2, c[0x0][0x2e0] ;  /* 0x0000b800ff027b82 */ /* 0x000f220000000a00 */
[----:B------:R-:W-:-:S02]  /*ac60*/  UIMAD.WIDE.U32 UR4, UR36, UR8, URZ ;  /* 0x00000008240472a5 */ /* 0x000fc4000f8e003f */
[----:B------:R-:W-:-:S04]  /*ac70*/  UIMAD UR6, UR36, UR9, UR6 ;  /* 0x00000009240672a4 */ /* 0x000fc8000f8e0206 */
[----:B------:R-:W-:Y:S01]  /*ac80*/  UIADD3 UR5, UR5, UR6, URZ ;  /* 0x0000000605057290 */ /* 0x000fe2000fffe03f */
[----:B-1----:R-:W-:Y:S02]  /*ac90*/  ISETP.NE.AND P0, PT, R9, 0x1, PT ;  /* 0x000000010900780c */ /* 0x002fe40003f05270 */
[----:B0-----:R-:W-:Y:S02]  /*aca0*/  SHF.R.S32.HI R5, RZ, 0x1f, R4 ;  /* 0x0000001fff057819 */ /* 0x001fe40000011404 */
[----:B--2---:R-:W-:-:S03]  /*acb0*/  LOP3.LUT R11, R12, 0x7f, RZ, 0xc0, !PT ;  /* 0x0000007f0c0b7812 */ /* 0x004fc600078ec0ff */
[----:B----4-:R-:W-:-:S06]  /*acc0*/  IMAD R0, R5, R2, RZ ;  /* 0x0000000205007224 */ /* 0x010fcc00078e02ff */
[----:B------:R-:W0:Y:S01]  /*acd0*/  @P0 LDC R7, c[0x0][0x44c] ;  /* 0x00011300ff070b82 */ /* 0x000e220000000800 */
[C---:B------:R-:W-:Y:S02]  /*ace0*/  IMAD R5, R4.reuse, R3, R0 ;  /* 0x0000000304057224 */ /* 0x040fe400078e0200 */
[----:B------:R-:W-:Y:S01]  /*acf0*/  IMAD.WIDE.U32 R2, R4, R2, UR4 ;  /* 0x0000000404027e25 */ /* 0x000fe2000f8e0002 */
[----:B------:R-:W-:-:S04]  /*ad00*/  ULDC.64 UR4, c[0x0][0x2d0] ;  /* 0x0000b40000047ab9 */ /* 0x000fc80000000a00 */
[----:B------:R-:W1:Y:S01]  /*ad10*/  @P0 LDC R0, c[0x0][0x450] ;  /* 0x00011400ff000b82 */ /* 0x000e620000000800 */
[----:B------:R-:W-:Y:S01]  /*ad20*/  IMAD.IADD R3, R3, 0x1, R5 ;  /* 0x0000000103037824 */ /* 0x000fe200078e0205 */
[----:B------:R-:W-:Y:S01]  /*ad30*/  SHF.R.U32.HI R5, RZ, 0x3, R11 ;  /* 0x00000003ff057819 */ /* 0x000fe2000001160b */
[----:B------:R-:W-:-:S05]  /*ad40*/  IMAD.SHL.U32 R4, R12, 0x10, RZ ;  /* 0x000000100c047824 */ /* 0x000fca00078e00ff */
[----:B------:R-:W-:-:S05]  /*ad50*/  LOP3.LUT R4, R5, 0x70, R4, 0xf8, !PT ;  /* 0x0000007005047812 */ /* 0x000fca00078ef804 */
[----:B---3--:R-:W-:-:S04]  /*ad60*/  IMAD R6, R10, 0x40, R4 ;  /* 0x000000400a067824 */ /* 0x008fc800078e0204 */
[----:B0-----:R-:W-:Y:S01]  /*ad70*/  @P0 IMAD.HI.U32 R7, R6, R7, RZ ;  /* 0x0000000706070227 */ /* 0x001fe200078e00ff */
[----:B------:R-:W-:-:S04]  /*ad80*/  MOV R4, R6 ;  /* 0x0000000600047202 */ /* 0x000fc80000000f00 */
[----:B-1----:R-:W-:-:S05]  /*ad90*/  @P0 SHF.R.U32.HI R4, RZ, R0, R7 ;  /* 0x00000000ff040219 */ /* 0x002fca0000011607 */
[----:B------:R-:W-:Y:S02]  /*ada0*/  IMAD.MOV R0, RZ, RZ, -R4 ;  /* 0x000000ffff007224 */ /* 0x000fe400078e0a04 */
[----:B------:R-:W-:-:S04]  /*adb0*/  IMAD.WIDE.U32 R2, R4, UR4, R2 ;  /* 0x0000000404027c25 */ /* 0x000fc8000f8e0002 */
[----:B------:R-:W-:Y:S01]  /*adc0*/  IMAD R0, R9, R0, R6 ;  /* 0x0000000009007224 */ /* 0x000fe200078e0206 */
[----:B------:R-:W-:-:S05]  /*add0*/  SHF.R.S32.HI R6, RZ, 0x1f, R4 ;  /* 0x0000001fff067819 */ /* 0x000fca0000011404 */
[----:B------:R-:W-:-:S04]  /*ade0*/  IMAD R6, R6, UR4, RZ ;  /* 0x0000000406067c24 */ /* 0x000fc8000f8e02ff */
[----:B------:R-:W-:Y:S01]  /*adf0*/  IMAD R7, R4, UR5, R6 ;  /* 0x0000000504077c24 */ /* 0x000fe2000f8e0206 */
[----:B------:R-:W-:Y:S01]  /*ae00*/  SHF.R.S32.HI R4, RZ, 0x1f, R0 ;  /* 0x0000001fff047819 */ /* 0x000fe20000011400 */
[----:B------:R-:W-:Y:S02]  /*ae10*/  ULDC.64 UR4, c[0x0][0x2c8] ;  /* 0x0000b20000047ab9 */ /* 0x000fe40000000a00 */
[----:B------:R-:W-:Y:S02]  /*ae20*/  IMAD.IADD R3, R3, 0x1, R7 ;  /* 0x0000000103037824 */ /* 0x000fe400078e0207 */
[----:B------:R-:W-:Y:S02]  /*ae30*/  IMAD R7, R4, UR4, RZ ;  /* 0x0000000404077c24 */ /* 0x000fe4000f8e02ff */
[----:B------:R-:W-:-:S04]  /*ae40*/  IMAD.WIDE.U32 R2, R0, UR4, R2 ;  /* 0x0000000400027c25 */ /* 0x000fc8000f8e0002 */
[----:B------:R-:W-:Y:S01]  /*ae50*/  IMAD R4, R0, UR5, R7 ;  /* 0x0000000500047c24 */ /* 0x000fe2000f8e0207 */
[----:B------:R-:W-:Y:S02]  /*ae60*/  ULDC.64 UR4, c[0x0][0x280] ;  /* 0x0000a00000047ab9 */ /* 0x000fe40000000a00 */
[----:B------:R-:W-:Y:S01]  /*ae70*/  LEA R0, P0, R2, UR4, 0x1 ;  /* 0x0000000402007c11 */ /* 0x000fe2000f8008ff */
[----:B------:R-:W-:Y:S01]  /*ae80*/  IMAD.IADD R3, R3, 0x1, R4 ;  /* 0x0000000103037824 */ /* 0x000fe200078e0204 */
[----:B------:R-:W-:Y:S01]  /*ae90*/  ULDC UR4, c[0x0][0x2b8] ;  /* 0x0000ae0000047ab9 */ /* 0x000fe20000000800 */
[----:B------:R-:W-:-:S03]  /*aea0*/  SHF.L.U32 R4, R11, 0x3, RZ ;  /* 0x000000030b047819 */ /* 0x000fc600000006ff */
[----:B------:R-:W-:Y:S01]  /*aeb0*/  LEA.HI.X R3, R2, UR5, R3, 0x1, P0 ;  /* 0x0000000502037c11 */ /* 0x000fe200080f0c03 */
[----:B------:R-:W-:-:S05]  /*aec0*/  IMAD.SHL.U32 R2, R12, 0x8, RZ ;  /* 0x000000080c027824 */ /* 0x000fca00078e00ff */
[C---:B------:R-:W-:Y:S02]  /*aed0*/  LOP3.LUT R8, R2.reuse, 0x38, RZ, 0xc0, !PT ;  /* 0x0000003802087812 */ /* 0x040fe400078ec0ff */
[----:B------:R-:W-:Y:S02]  /*aee0*/  LOP3.LUT R2, R2, 0x1f8, RZ, 0xc0, !PT ;  /* 0x000001f802027812 */ /* 0x000fe400078ec0ff */
[----:B------:R-:W-:Y:S01]  /*aef0*/  ISETP.GE.AND P0, PT, R8, UR4, PT ;  /* 0x0000000408007c0c */ /* 0x000fe2000bf06270 */
[----:B------:R-:W-:Y:S01]  /*af00*/  UMOV UR4, 0xffffffff ;  /* 0xffffffff00047882 */ /* 0x000fe20000000000 */
[----:B------:R-:W-:-:S04]  /*af10*/  LOP3.LUT R7, R2, 0x38, R12, 0x78, !PT ;  /* 0x0000003802077812 */ /* 0x000fc800078e780c */
[----:B------:R-:W-:Y:S01]  /*af20*/  LOP3.LUT R4, R7, 0x200, R4, 0xf8, !PT ;  /* 0x0000020007047812 */ /* 0x000fe200078ef804 */
[----:B------:R-:W-:Y:S06]  /*af30*/  BRA.DIV UR4, `(.L_x_61) ;  /* 0x0000003604cc7947 */ /* 0x000fec000b800000 */
[----:B------:R-:W0:Y:S01]  /*af40*/  SHFL.IDX PT, R7, R0, RZ, 0x181f ;  /* 0x00181fff00077589 */ /* 0x000e2200000e0000 */
[----:B------:R-:W-:Y:S01]  /*af50*/  ULDC UR4, c[0x0][0x288] ;  /* 0x0000a20000047ab9 */ /* 0x000fe20000000800 */
[----:B------:R-:W-:Y:S02]  /*af60*/  IMAD R5, R10, 0x40, R5 ;  /* 0x000000400a057824 */ /* 0x000fe400078e0205 */
[----:B------:R-:W1:Y:S01]  /*af70*/  SHFL.IDX PT, R6, R3, RZ, 0x181f ;  /* 0x00181fff03067589 */ /* 0x000e6200000e0000 */
[----:B------:R-:W-:Y:S02]  /*af80*/  IMAD R2, R9, UR4, RZ ;  /* 0x0000000409027c24 */ /* 0x000fe4000f8e02ff */
[C---:B------:R-:W-:Y:S01]  /*af90*/  VIADD R11, R5.reuse, 0x10 ;  /* 0x00000010050b7836 */ /* 0x040fe20000000000 */
[----:B------:R-:W2:Y:S02]  /*afa0*/  SHFL.IDX PT, R14, R0, 0x1, 0x181f ;  /* 0x00381f00000e7f89 */ /* 0x000ea400000e0000 */
[----:B------:R-:W-:-:S13]  /*afb0*/  ISETP.GE.AND P1, PT, R5, R2, PT ;  /* 0x000000020500720c */ /* 0x000fda0003f26270 */
[----:B------:R-:W-:Y:S02]  /*afc0*/  @!P1 LEA R9, R4, UR38, 0x1 ;  /* 0x0000002604099c11 */ /* 0x000fe4000f8e08ff */
[----:B0-----:R-:W-:-:S05]  /*afd0*/  @!P1 LEA R7, P2, R8, R7, 0x1 ;  /* 0x0000000708079211 */ /* 0x001fca00078408ff */
[----:B-1----:R-:W-:-:S05]  /*afe0*/  @!P1 IMAD.X R6, RZ, RZ, R6, P2 ;  /* 0x000000ffff069224 */ /* 0x002fca00010e0606 */
[----:B------:R-:W-:-:S04]  /*aff0*/  @!P1 LOP3.LUT R7, R7, R6, RZ, 0x3c, !PT ;  /* 0x0000000607079212 */ /* 0x000fc800078e3cff */
[----:B------:R-:W-:-:S04]  /*b000*/  @!P1 LOP3.LUT R6, R7, R6, RZ, 0x3c, !PT ;  /* 0x0000000607069212 */ /* 0x000fc800078e3cff */
[----:B------:R-:W-:-:S05]  /*b010*/  @!P1 LOP3.LUT R7, R7, R6, RZ, 0x3c, !PT ;  /* 0x0000000607079212 */ /* 0x000fca00078e3cff */
[----:B------:R0:W-:Y:S01]  /*b020*/  @!P1 LDGSTS.E.BYPASS.LTC128B.128 [R9+0x20400], desc[UR42][R6.64], !P0 ;  /* 0x2040000006099fae */ /* 0x0001e2000c101d6a */
[----:B------:R-:W-:Y:S02]  /*b030*/  ISETP.GE.AND P1, PT, R11, R2, PT ;  /* 0x000000020b00720c */ /* 0x000fe40003f26270 */
[----:B------:R-:W-:Y:S01]  /*b040*/  IADD3 R11, R5, 0x20, RZ ;  /* 0x00000020050b7810 */ /* 0x000fe20007ffe0ff */
[----:B0-----:R-:W0:Y:S10]  /*b050*/  SHFL.IDX PT, R6, R3, 0x1, 0x181f ;  /* 0x00381f0003067f89 */ /* 0x001e3400000e0000 */
[----:B--2---:R-:W-:-:S02]  /*b060*/  @!P1 LEA R7, P2, R8, R14, 0x1 ;  /* 0x0000000e08079211 */ /* 0x004fc400078408ff */
[----:B------:R-:W-:Y:S01]  /*b070*/  @!P1 LEA R9, R4, UR38, 0x1 ;  /* 0x0000002604099c11 */ /* 0x000fe2000f8e08ff */
[----:B------:R-:W1:Y:S02]  /*b080*/  SHFL.IDX PT, R14, R0, 0x2, 0x181f ;  /* 0x00581f00000e7f89 */ /* 0x000e6400000e0000 */
[----:B0-----:R-:W-:-:S05]  /*b090*/  @!P1 IMAD.X R6, RZ, RZ, R6, P2 ;  /* 0x000000ffff069224 */ /* 0x001fca00010e0606 */
[----:B------:R-:W-:-:S04]  /*b0a0*/  @!P1 LOP3.LUT R7, R7, R6, RZ, 0x3c, !PT ;  /* 0x0000000607079212 */ /* 0x000fc800078e3cff */
[----:B------:R-:W-:-:S04]  /*b0b0*/  @!P1 LOP3.LUT R6, R7, R6, RZ, 0x3c, !PT ;  /* 0x0000000607069212 */ /* 0x000fc800078e3cff */
[----:B------:R-:W-:-:S05]  /*b0c0*/  @!P1 LOP3.LUT R7, R7, R6, RZ, 0x3c, !PT ;  /* 0x0000000607079212 */ /* 0x000fca00078e3cff */
[----:B------:R0:W-:Y:S01]  /*b0d0*/  @!P1 LDGSTS.E.BYPASS.LTC128B.128 [R9+0x20c00], desc[UR42][R6.64], !P0 ;  /* 0x20c0000006099fae */ /* 0x0001e2000c101d6a */
[----:B------:R-:W-:-:S03]  /*b0e0*/  ISETP.GE.AND P1, PT, R11, R2, PT ;  /* 0x000000020b00720c */ /* 0x000fc60003f26270 */
[----:B0-----:R-:W0:Y:S10]  /*b0f0*/  SHFL.IDX PT, R6, R3, 0x2, 0x181f ;  /* 0x00581f0003067f89 */ /* 0x001e3400000e0000 */
[----:B-1----:R-:W-:-:S02]  /*b100*/  @!P1 LEA R7, P2, R8, R14, 0x1 ;  /* 0x0000000e08079211 */ /* 0x002fc400078408ff */
[----:B------:R-:W-:Y:S01]  /*b110*/  @!P1 LEA R9, R4, UR38, 0x1 ;  /* 0x0000002604099c11 */ /* 0x000fe2000f8e08ff */
[----:B------:R-:W1:Y:S04]  /*b120*/  SHFL.IDX PT, R3, R3, 0x3, 0x181f ;  /* 0x00781f0003037f89 */ /* 0x000e6800000e0000 */
[----:B------:R2:W3:Y:S01]  /*b130*/  SHFL.IDX PT, R14, R0, 0x3, 0x181f ;  /* 0x00781f00000e7f89 */ /* 0x0004e200000e0000 */
[----:B0-----:R-:W-:-:S05]  /*b140*/  @!P1 IMAD.X R6, RZ, RZ, R6, P2 ;  /* 0x000000ffff069224 */ /* 0x001fca00010e0606 */
[----:B------:R-:W-:-:S04]  /*b150*/  @!P1 LOP3.LUT R7, R7, R6, RZ, 0x3c, !PT ;  /* 0x0000000607079212 */ /* 0x000fc800078e3cff */
[----:B------:R-:W-:-:S04]  /*b160*/  @!P1 LOP3.LUT R6, R7, R6, RZ, 0x3c, !PT ;  /* 0x0000000607069212 */ /* 0x000fc800078e3cff */
[----:B------:R-:W-:-:S05]  /*b170*/  @!P1 LOP3.LUT R7, R7, R6, RZ, 0x3c, !PT ;  /* 0x0000000607079212 */ /* 0x000fca00078e3cff */
[----:B-1-3--:R2:W-:Y:S02]  /*b180*/  @!P1 LDGSTS.E.BYPASS.LTC128B.128 [R9+0x21400], desc[UR42][R6.64], !P0 ;  /* 0x2140000006099fae */ /* 0x00a5e4000c101d6a */
.L_x_163:
[----:B------:R-:W-:-:S05]  /*b190*/  VIADD R5, R5, 0x30 ;  /* 0x0000003005057836 */ /* 0x000fca0000000000 */
[----:B------:R-:W-:-:S13]  /*b1a0*/  ISETP.GE.AND P1, PT, R5, R2, PT ;  /* 0x000000020500720c */ /* 0x000fda0003f26270 */
[----:B------:R-:W-:Y:S02]  /*b1b0*/  @!P1 LEA R2, P2, R8, R14, 0x1 ;  /* 0x0000000e08029211 */ /* 0x000fe400078408ff */
[----:B------:R-:W-:Y:S01]  /*b1c0*/  @!P1 LEA R5, R4, UR38, 0x1 ;  /* 0x0000002604059c11 */ /* 0x000fe2000f8e08ff */
[----:B------:R-:W-:Y:S02]  /*b1d0*/  IMAD.MOV.U32 R4, RZ, RZ, 0x1 ;  /* 0x00000001ff047424 */ /* 0x000fe400078e00ff */
[----:B------:R-:W-:-:S03]  /*b1e0*/  @!P1 IMAD.X R3, RZ, RZ, R3, P2 ;  /* 0x000000ffff039224 */ /* 0x000fc600010e0603 */
[----:B------:R-:W-:Y:S02]  /*b1f0*/  SHF.L.U32 R4, R4, 0x1f, RZ ;  /* 0x0000001f04047819 */ /* 0x000fe400000006ff */
[----:B------:R-:W-:Y:S01]  /*b200*/  @!PT LDS RZ, [RZ] ;  /* 0x00000000fffff984 */ /* 0x000fe20000000800 */
[----:B------:R-:W-:Y:S01]  /*b210*/  @!PT LDS RZ, [RZ] ;  /* 0x00000000fffff984 */ /* 0x000fe20000000800 */
[----:B------:R-:W-:Y:S01]  /*b220*/  @!PT LDS RZ, [RZ] ;  /* 0x00000000fffff984 */ /* 0x000fe20000000800 */
[----:B------:R0:W-:Y:S01]  /*b230*/  @!P1 LDGSTS.E.BYPASS.LTC128B.128 [R5+0x21c00], desc[UR42][R2.64], !P0 ;  /* 0x21c0000002059fae */ /* 0x0001e2000c101d6a */
[----:B------:R-:W-:Y:S01]  /*b240*/  NOP ;  /* 0x0000000000007918 */ /* 0x000fe20000000000 */
[----:B------:R-:W-:Y:S02]  /*b250*/  SYNCS.ARRIVE.TRANS64.RED.A0T1 RZ, [UR38+0x28c00], RZ ;  /* 0x028c00ffffff79a7 */ /* 0x000fe40008200426 */
[----:B------:R-:W-:Y:S01]  /*b260*/  ARRIVES.LDGSTSBAR.64.TRANSCNT [UR38+0x28c00] ;  /* 0x028c0000ff0079b0 */ /* 0x000fe20008000aa6 */
[----:B------:R-:W-:Y:S01]  /*b270*/  NOP ;  /* 0x0000000000007918 */ /* 0x000fe20000000000 */
[----:B------:R-:W-:Y:S01]  /*b280*/  SYNCS.ARRIVE.TRANS64.A1T0 RZ, [UR38+0x28c00], RZ ;  /* 0x028c00ffffff79a7 */ /* 0x000fe20008100026 */
[----:B------:R-:W1:Y:S02]  /*b290*/  SYNCS.PHASECHK.TRANS64.TRYWAIT P0, [UR38+0x28c20], R4 ;  /* 0x028c2004ff0075a7 */ /* 0x000e640008000166 */
[----:B01----:R-:W-:Y:S05]  /*b2a0*/  @!P0 BRA `(.L_x_62) ;  /* 0x0000003800388947 */ /* 0x003fea0003800000 */
.L_x_164:
[----:B------:R-:W-:Y:S01]  /*b2b0*/  ISETP.NE.AND P0, PT, R19, RZ, PT ;  /* 0x000000ff1300720c */ /* 0x000fe20003f05270 */
[----:B------:R-:W-:Y:S01]  /*b2c0*/  BSSY B0, `(.L_x_63) ;  /* 0x000007f000007945 */ /* 0x000fe20003800000 */
[----:B--2---:R-:W-:-:S11]  /*b2d0*/  MOV R0, 0x1 ;  /* 0x0000000100007802 */ /* 0x004fd60000000f00 */
[----:B------:R-:W-:Y:S05]  /*b2e0*/  @!P0 BRA `(.L_x_64) ;  /* 0x0000000400f08947 */ /* 0x000fea0003800000 */
[----:B------:R-:W1:Y:S01]  /*b2f0*/  SYNCS.PHASECHK.TRANS64.TRYWAIT P0, [UR38+0x28c60], R4 ;  /* 0x028c6004ff0075a7 */ /* 0x000e620008000166 */
[----:B------:R-:W2:Y:S02]  /*b300*/  S2R R2, SR_TID.X ;  /* 0x0000000000027919 */ /* 0x000ea40000002100 */
[----:B--2---:R-:W-:-:S04]  /*b310*/  LOP3.LUT R2, R2, 0x7f, RZ, 0xc0, !PT ;  /* 0x0000007f02027812 */ /* 0x004fc800078ec0ff */
[----:B------:R-:W-:Y:S01]  /*b320*/  ISETP.NE.AND P1, PT, R2, RZ, PT ;  /* 0x000000ff0200720c */ /* 0x000fe20003f25270 */
[----:B-1----:R-:W-:-:S12]  /*b330*/  @!P0 BRA `(.L_x_65) ;  /* 0x00000038002c8947 */ /* 0x002fd80003800000 */
.L_x_165:
[----:B------:R-:W-:Y:S04]  /*b340*/  BSSY B1, `(.L_x_66) ;  /* 0x0000008000017945 */ /* 0x000fe80003800000 */
[----:B------:R-:W-:Y:S05]  /*b350*/  @P1 BRA `(.L_x_67) ;  /* 0x0000000000181947 */ /* 0x000fea0003800000 */
[----:B0-----:R-:W0:Y:S01]  /*b360*/  S2R R3, SR_TID.X ;  /* 0x0000000000037919 */ /* 0x001e220000002100 */
[----:B------:R-:W-:-:S04]  /*b370*/  IMAD.MOV.U32 R2, RZ, RZ, 0x10000 ;  /* 0x00010000ff027424 */ /* 0x000fc800078e00ff */
[----:B------:R1:W-:Y:S01]  /*b380*/  SYNCS.ARRIVE.TRANS64 RZ, [UR38+0x28c50], R2 ;  /* 0x028c5002ffff79a7 */ /* 0x0003e20008000026 */
[----:B0-----:R-:W-:-:S13]  /*b390*/  LOP3.LUT P0, RZ, R3, 0x1f, RZ, 0xc0, !PT ;  /* 0x0000001f03ff7812 */ /* 0x001fda000780c0ff */
[----:B-1----:R-:W-:Y:S05]  /*b3a0*/  @!P0 BRA `(.L_x_67) ;  /* 0x0000000000048947 */ /* 0x002fea0003800000 */
[----:B------:R-:W-:Y:S01]  /*b3b0*/  BPT.TRAP 0x1 ;  /* 0x000000040000795c */ /* 0x000fe20000300000 */
.L_x_67:
[----:B------:R-:W-:Y:S05]  /*b3c0*/  BSYNC B1 ;  /* 0x0000000000017941 */ /* 0x000fea0003800000 */
.L_x_66:
[----:B------:R-:W2:Y:S01]  /*b3d0*/  LDL.LU R2, [R1+0x4] ;  /* 0x0000040001027983 */ /* 0x000ea20000300800 */
[----:B------:R-:W-:Y:S01]  /*b3e0*/  ULDC.64 UR4, c[0x0][0x198] ;  /* 0x0000660000047ab9 */ /* 0x000fe20000000a00 */
[----:B------:R-:W-:Y:S01]  /*b3f0*/  PLOP3.LUT P0, PT, PT, PT, PT, 0x80, 0x0 ;  /* 0x000000000000781c */ /* 0x000fe20003f0f070 */
[----:B------:R-:W-:Y:S02]  /*b400*/  UIADD3 UR4, UP0, UR4, 0x470, URZ ;  /* 0x0000047004047890 */ /* 0x000fe4000ff1e03f */
[----:B------:R-:W-:Y:S02]  /*b410*/  UIADD3 UR8, UR38, 0x400, URZ ;  /* 0x0000040026087890 */ /* 0x000fe4000fffe03f */
[----:B------:R-:W-:Y:S02]  /*b420*/  UIADD3 UR9, UR38, 0x28c50, URZ ;  /* 0x00028c5026097890 */ /* 0x000fe4000fffe03f */
[----:B------:R-:W-:Y:S01]  /*b430*/  UIADD3.X UR5, URZ, UR5, URZ, UP0, !UPT ;  /* 0x000000053f057290 */ /* 0x000fe200087fe43f */
[----:B------:R-:W-:Y:S01]  /*b440*/  UMOV UR6, 0x0 ;  /* 0x0000000000067882 */ /* 0x000fe20000000000 */
[----:B------:R-:W-:Y:S01]  /*b450*/  UMOV UR7, 0x14f00000 ;  /* 0x14f0000000077882 */ /* 0x000fe20000000000 */
[----:B------:R-:W-:Y:S01]  /*b460*/  UMOV UR10, URZ ;  /* 0x0000003f000a7c82 */ /* 0x000fe20008000000 */
[----:B--2---:R-:W-:-:S08]  /*b470*/  IMAD.SHL.U32 R2, R2, 0x40, RZ ;  /* 0x0000004002027824 */ /* 0x004fd000078e00ff */
.L_x_68:
[----:B------:R-:W-:-:S13]  /*b480*/  @P0 ELECT P1, URZ, PT ;  /* 0x00000000003f082f */ /* 0x000fda0003820000 */
[----:B------:R-:W-:Y:S01]  /*b490*/  @P1 R2UR UR13, R16 ;  /* 0x00000000100d12ca */ /* 0x000fe200000e0000 */
[----:B------:R-:W-:Y:S01]  /*b4a0*/  UMOV UR12, UR36 ;  /* 0x00000024000c7c82 */ /* 0x000fe20008000000 */
[----:B------:R-:W-:Y:S02]  /*b4b0*/  @P1 R2UR UR11, R2 ;  /* 0x00000000020b12ca */ /* 0x000fe400000e0000 */
[----:B------:R-:W-:Y:S02]  /*b4c0*/  @P1 PLOP3.LUT P0, PT, P1, PT, PT, 0x8, 0x0 ;  /* 0x000000000000181c */ /* 0x000fe40000f0e170 */
[----:B------:R-:W-:-:S09]  /*b4d0*/  PLOP3.LUT P1, PT, PT, PT, PT, 0x8, 0x0 ;  /* 0x000000000000781c */ /* 0x000fd20003f2e170 */
[----:B------:R1:W-:Y:S02]  /*b4e0*/  UTMALDG.4D [UR8], [UR4], desc[UR6] ;  /* 0x00000608040075b4 */ /* 0x0003e40008019000 */
[----:B-1----:R-:W-:Y:S05]  /*b4f0*/  @P0 BRA.U.ANY `(.L_x_68) ;  /* 0xfffffffd00e00947 */ /* 0x002fea000393ffff */
[----:B------:R-:W-:Y:S01]  /*b500*/  PLOP3.LUT P0, PT, PT, PT, PT, 0x80, 0x0 ;  /* 0x000000000000781c */ /* 0x000fe20003f0f070 */
[----:B------:R-:W-:Y:S01]  /*b510*/  UIADD3 UR8, UR38, 0x2400, URZ ;  /* 0x0000240026087890 */ /* 0x000fe2000fffe03f */
[----:B------:R-:W-:Y:S01]  /*b520*/  UMOV UR6, 0x0 ;  /* 0x0000000000067882 */ /* 0x000fe20000000000 */
[----:B------:R-:W-:Y:S01]  /*b530*/  UMOV UR7, 0x14f00000 ;  /* 0x14f0000000077882 */ /* 0x000fe20000000000 */
[----:B------:R-:W-:-:S09]  /*b540*/  UMOV UR10, 0x40 ;  /* 0x00000040000a7882 */ /* 0x000fd20000000000 */
.L_x_69:
        /* <DEDUP_REMOVED lines=13> */
.L_x_70:
        /* <DEDUP_REMOVED lines=13> */
.L_x_71:
        /* <DEDUP_REMOVED lines=13> */
.L_x_72:
        /* <DEDUP_REMOVED lines=13> */
.L_x_73:
        /* <DEDUP_REMOVED lines=13> */
.L_x_74:
        /* <DEDUP_REMOVED lines=13> */
.L_x_75:
        /* <DEDUP_REMOVED lines=8> */
.L_x_64:
[----:B------:R-:W-:Y:S05]  /*bab0*/  BSYNC B0 ;  /* 0x0000000000007941 */ /* 0x000fea0003800000 */
.L_x_63:
[----:B0-----:R-:W2:Y:S04]  /*bac0*/  LDL.LU R4, [R1+0x10] ;  /* 0x0000100001047983 */ /* 0x001ea80000300800 */
[----:B------:R-:W3:Y:S01]  /*bad0*/  LDL R3, [R1+0x8] ;  /* 0x0000080001037983 */ /* 0x000ee20000100800 */
[----:B------:R-:W-:Y:S01]  /*bae0*/  IMAD.MOV.U32 R9, RZ, RZ, RZ ;  /* 0x000000ffff097224 */ /* 0x000fe200078e00ff */
[----:B------:R-:W-:Y:S01]  /*baf0*/  MOV R6, 0x1 ;  /* 0x0000000100067802 */ /* 0x000fe20000000f00 */
[----:B--2---:R-:W-:-:S05]  /*bb00*/  VIADD R7, R4, 0xfffffffe ;  /* 0xfffffffe04077836 */ /* 0x004fca0000000000 */
[----:B---3--:R-:W-:-:S13]  /*bb10*/  ISETP.GE.AND P0, PT, R7, R3, PT ;  /* 0x000000030700720c */ /* 0x008fda0003f06270 */
[----:B------:R-:W-:Y:S05]  /*bb20*/  @!P0 BRA `(.L_x_49) ;  /* 0x0000002400108947 */ /* 0x000fea0003800000 */
[----:B------:R-:W2:Y:S01]  /*bb30*/  LDL.LU R4, [R1+0xc] ;  /* 0x00000c0001047983 */ /* 0x000ea20000300800 */
[----:B------:R-:W-:Y:S01]  /*bb40*/  UIADD3 UR4, UR40, 0x1, URZ ;  /* 0x0000000128047890 */ /* 0x000fe2000fffe03f */
[----:B------:R-:W-:Y:S01]  /*bb50*/  LOP3.LUT R2, RZ, R3, RZ, 0x33, !PT ;  /* 0x00000003ff027212 */ /* 0x000fe200078e33ff */
[----:B------:R-:W-:-:S04]  /*bb60*/  IMAD.MOV.U32 R6, RZ, RZ, 0x1 ;  /* 0x00000001ff067424 */ /* 0x000fc800078e00ff */
[----:B--2---:R-:W-:Y:S02]  /*bb70*/  IMAD R0, R4, UR4, RZ ;  /* 0x0000000404007c24 */ /* 0x004fe4000f8e02ff */
[----:B------:R-:W0:Y:S03]  /*bb80*/  S2R R4, SR_TID.X ;  /* 0x0000000000047919 */ /* 0x000e260000002100 */
[----:B------:R-:W-:-:S05]  /*bb90*/  VIMNMX R0, R0, UR39, PT ;  /* 0x0000002700007c48 */ /* 0x000fca000bfe0100 */
[----:B------:R-:W-:-:S05]  /*bba0*/  IMAD.MOV R3, RZ, RZ, -R0 ;  /* 0x000000ffff037224 */ /* 0x000fca00078e0a00 */
[----:B------:R-:W-:Y:S02]  /*bbb0*/  VIADDMNMX R3, R3, 0x1, R2, !PT ;  /* 0x0000000103037846 */ /* 0x000fe40007800102 */
[----:B------:R-:W-:-:S03]  /*bbc0*/  LOP3.LUT R2, RZ, R0, RZ, 0x33, !PT ;  /* 0x00000000ff027212 */ /* 0x000fc600078e33ff */
[----:B------:R-:W-:Y:S02]  /*bbd0*/  VIADD R5, R3, 0xfffffffe ;  /* 0xfffffffe03057836 */ /* 0x000fe40000000000 */
[----:B------:R-:W-:Y:S01]  /*bbe0*/  IMAD.IADD R3, R0, 0x1, R3 ;  /* 0x0000000100037824 */ /* 0x000fe200078e0203 */
[----:B------:R-:W-:Y:S02]  /*bbf0*/  MOV R0, 0x1 ;  /* 0x0000000100007802 */ /* 0x000fe40000000f00 */
[----:B------:R-:W-:Y:S02]  /*bc00*/  ISETP.NE.AND P0, PT, R5, R2, PT ;  /* 0x000000020500720c */ /* 0x000fe40003f05270 */
[----:B------:R-:W-:Y:S02]  /*bc10*/  LOP3.LUT R12, R3, 0x1, RZ, 0xc0, !PT ;  /* 0x00000001030c7812 */ /* 0x000fe400078ec0ff */
[----:B0-----:R-:W-:-:S09]  /*bc20*/  LOP3.LUT R10, R4, 0x1f, RZ, 0xc0, !PT ;  /* 0x0000001f040a7812 */ /* 0x001fd200078ec0ff */
[----:B------:R-:W-:Y:S05]  /*bc30*/  @!P0 BRA `(.L_x_76) ;  /* 0x0000001400dc8947 */ /* 0x000fea0003800000 */
[----:B------:R-:W-:Y:S01]  /*bc40*/  BSSY B0, `(.L_x_76) ;  /* 0x0000176000007945 */ /* 0x000fe20003800000 */
[----:B------:R-:W-:Y:S02]  /*bc50*/  IMAD.IADD R8, R3, 0x1, -R12 ;  /* 0x0000000103087824 */ /* 0x000fe400078e0a0c */
[----:B------:R-:W-:-:S07]  /*bc60*/  IMAD.MOV.U32 R0, RZ, RZ, 0x1 ;  /* 0x00000001ff007424 */ /* 0x000fce00078e00ff */
.L_x_117:
[----:B------:R-:W-:Y:S01]  /*bc70*/  ISETP.NE.AND P0, PT, R19, RZ, PT ;  /* 0x000000ff1300720c */ /* 0x000fe20003f05270 */
[----:B------:R-:W-:Y:S01]  /*bc80*/  VIADD R8, R8, 0xfffffffe ;  /* 0xfffffffe08087836 */ /* 0x000fe20000000000 */
[----:B------:R-:W-:Y:S04]  /*bc90*/  BSSY B1, `(.L_x_77) ;  /* 0x00000b6000017945 */ /* 0x000fe80003800000 */
[----:B------:R-:W-:-:S07]  /*bca0*/  ISETP.NE.AND P1, PT, R8, RZ, PT ;  /* 0x000000ff0800720c */ /* 0x000fce0003f25270 */
[----:B------:R-:W-:Y:S06]  /*bcb0*/  @!P0 BRA `(.L_x_78) ;  /* 0x0000000800cc8947 */ /* 0x000fec0003800000 */
[----:B------:R-:W2:Y:S01]  /*bcc0*/  LDL R2, [R1] ;  /* 0x0000000001027983 */ /* 0x000ea20000100800 */
[----:B------:R-:W-:Y:S01]  /*bcd0*/  IMAD.MOV.U32 R13, RZ, RZ, R7 ;  /* 0x000000ffff0d7224 */ /* 0x000fe200078e0007 */
[----:B--2---:R-:W-:-:S13]  /*bce0*/  ISETP.NE.AND P0, PT, R2, RZ, PT ;  /* 0x000000ff0200720c */ /* 0x004fda0003f05270 */
[----:B------:R-:W-:Y:S05]  /*bcf0*/  @!P0 BRA `(.L_x_79) ;  /* 0x00000000004c8947 */ /* 0x000fea0003800000 */
[----:B------:R-:W0:Y:S01]  /*bd00*/  LDC R13, c[0x0][0x43c] ;  /* 0x00010f00ff0d7b82 */ /* 0x000e220000000800 */
[----:B------:R-:W-:Y:S01]  /*bd10*/  MOV R11, R7 ;  /* 0x00000007000b7202 */ /* 0x000fe20000000f00 */
[----:B------:R-:W-:Y:S01]  /*bd20*/  ULDC.64 UR4, c[0x0][0x428] ;  /* 0x00010a0000047ab9 */ /* 0x000fe20000000a00 */
[----:B0-----:R-:W-:-:S13]  /*bd30*/  ISETP.NE.AND P0, PT, R13, 0x1, PT ;  /* 0x000000010d00780c */ /* 0x001fda0003f05270 */
[----:B------:R-:W0:Y:S02]  /*bd40*/  @P0 LDC.64 R2, c[0x0][0x440] ;  /* 0x00011000ff020b82 */ /* 0x000e240000000a00 */
[----:B0-----:R-:W-:-:S05]  /*bd50*/  @P0 IMAD.HI.U32 R2, R7, R2, RZ ;  /* 0x0000000207020227 */ /* 0x001fca00078e00ff */
[----:B------:R-:W-:Y:S01]  /*bd60*/  @P0 SHF.R.U32.HI R11, RZ, R3, R2 ;  /* 0x00000003ff0b0219 */ /* 0x000fe20000011602 */
[----:B------:R-:W-:-:S03]  /*bd70*/  IMAD R2, R18, UR4, RZ ;  /* 0x0000000412027c24 */ /* 0x000fc6000f8e02ff */
[--C-:B------:R-:W-:Y:S01]  /*bd80*/  SHF.R.S32.HI R3, RZ, 0x1f, R11.reuse ;  /* 0x0000001fff037819 */ /* 0x100fe2000001140b */
[----:B------:R-:W-:Y:S02]  /*bd90*/  IMAD R5, R17, UR5, R2 ;  /* 0x0000000511057c24 */ /* 0x000fe4000f8e0202 */
[----:B------:R-:W-:-:S04]  /*bda0*/  IMAD.MOV.U32 R2, RZ, RZ, R11 ;  /* 0x000000ffff027224 */ /* 0x000fc800078e000b */
[----:B------:R-:W-:Y:S01]  /*bdb0*/  IMAD.WIDE.U32 R2, R17, UR4, R2 ;  /* 0x0000000411027c25 */ /* 0x000fe2000f8e0002 */
[----:B------:R-:W-:-:S03]  /*bdc0*/  ULDC.64 UR4, c[0x0][0x418] ;  /* 0x0001060000047ab9 */ /* 0x000fc60000000a00 */
[----:B------:R-:W-:Y:S01]  /*bdd0*/  IMAD.IADD R3, R5, 0x1, R3 ;  /* 0x0000000105037824 */ /* 0x000fe200078e0203 */
[----:B------:R-:W-:-:S04]  /*bde0*/  LEA R4, P0, R2, UR4, 0x2 ;  /* 0x0000000402047c11 */ /* 0x000fc8000f8010ff */
[----:B------:R-:W-:-:S05]  /*bdf0*/  LEA.HI.X R5, R2, UR5, R3, 0x2, P0 ;  /* 0x0000000502057c11 */ /* 0x000fca00080f1403 */
[----:B------:R0:W5:Y:S01]  /*be00*/  LDG.E R16, desc[UR42][R4.64] ;  /* 0x0000002a04107981 */ /* 0x000162000c1e1900 */
[----:B------:R-:W-:-:S04]  /*be10*/  IMAD.MOV R2, RZ, RZ, -R11 ;  /* 0x000000ffff027224 */ /* 0x000fc800078e0a0b */
[----:B------:R-:W-:-:S07]  /*be20*/  IMAD R13, R13, R2, R7 ;  /* 0x000000020d0d7224 */ /* 0x000fce00078e0207 */
.L_x_79:
[----:B------:R-:W1:Y:S01]  /*be30*/  S2R R2, SR_TID.X ;  /* 0x0000000000027919 */ /* 0x000e620000002100 */
[----:B------:R-:W-:Y:S01]  /*be40*/  BSSY B2, `(.L_x_80) ;  /* 0x0000006000027945 */ /* 0x000fe20003800000 */
[----:B-1----:R-:W-:Y:S02]  /*be50*/  LOP3.LUT R3, R2, 0x7f, RZ, 0xc0, !PT ;  /* 0x0000007f02037812 */ /* 0x002fe400078ec0ff */
[----:B------:R-:W-:Y:S02]  /*be60*/  SHF.L.U32 R2, R0, 0x1f, RZ ;  /* 0x0000001f00027819 */ /* 0x000fe400000006ff */
[----:B------:R-:W-:Y:S02]  /*be70*/  ISETP.NE.AND P2, PT, R3, RZ, PT ;  /* 0x000000ff0300720c */ /* 0x000fe40003f45270 */
[----:B------:R-:W1:Y:S02]  /*be80*/  SYNCS.PHASECHK.TRANS64.TRYWAIT P0, [UR38+0x28c48], R2 ;  /* 0x028c4802ff0075a7 */ /* 0x000e640008000166 */
[----:B-1----:R-:W-:Y:S09]  /*be90*/  @!P0 BRA `(.L_x_81) ;  /* 0x0000002c006c8947 */ /* 0x002ff20003800000 */
.L_x_166:
[----:B------:R-:W-:Y:S05]  /*bea0*/  BSYNC B2 ;  /* 0x0000000000027941 */ /* 0x000fea0003800000 */
.L_x_80:
[----:B------:R-:W-:Y:S04]  /*beb0*/  BSSY B2, `(.L_x_82) ;  /* 0x0000007000027945 */ /* 0x000fe80003800000 */
[----:B------:R-:W-:Y:S05]  /*bec0*/  @P2 BRA `(.L_x_83) ;  /* 0x0000000000142947 */ /* 0x000fea0003800000 */
[----:B------:R-:W-:Y:S01]  /*bed0*/  ISETP.NE.AND P0, PT, R10, RZ, PT ;  /* 0x000000ff0a00720c */ /* 0x000fe20003f05270 */
[----:B-1----:R-:W-:-:S04]  /*bee0*/  IMAD.MOV.U32 R3, RZ, RZ, 0x2000 ;  /* 0x00002000ff037424 */ /* 0x002fc800078e00ff */
[----:B------:R2:W-:Y:S08]  /*bef0*/  SYNCS.ARRIVE.TRANS64 RZ, [UR38+0x28c38], R3 ;  /* 0x028c3803ffff79a7 */ /* 0x0005f00008000026 */
[----:B--2---:R-:W-:Y:S05]  /*bf00*/  @!P0 BRA `(.L_x_83) ;  /* 0x0000000000048947 */ /* 0x004fea0003800000 */
[----:B------:R-:W-:Y:S01]  /*bf10*/  BPT.TRAP 0x1 ;  /* 0x000000040000795c */ /* 0x000fe20000300000 */
.L_x_83:
[----:B------:R-:W-:Y:S05]  /*bf20*/  BSYNC B2 ;  /* 0x0000000000027941 */ /* 0x000fea0003800000 */
.L_x_82:
[----:B0-----:R-:W-:Y:S01]  /*bf30*/  MOV R4, RZ ;  /* 0x000000ff00047202 */ /* 0x001fe20000000f00 */
[----:B------:R-:W-:Y:S01]  /*bf40*/  ULDC.64 UR4, c[0x0][0x198] ;  /* 0x0000660000047ab9 */ /* 0x000fe20000000a00 */
[----:B------:R-:W-:Y:S01]  /*bf50*/  PLOP3.LUT P0, PT, PT, PT, PT, 0x80, 0x0 ;  /* 0x000000000000781c */ /* 0x000fe20003f0f070 */
[----:B------:R-:W-:Y:S01]  /*bf60*/  UIADD3 UR4, UP0, UR4, 0x370, URZ ;  /* 0x0000037004047890 */ /* 0x000fe2000ff1e03f */
[----:B------:R-:W-:Y:S01]  /*bf70*/  R2UR UR34, R4 ;  /* 0x00000000042272ca */ /* 0x000fe200000e0000 */
[----:B------:R-:W-:Y:S01]  /*bf80*/  IMAD.SHL.U32 R5, R13, 0x40, RZ ;  /* 0x000000400d057824 */ /* 0x000fe200078e00ff */
[----:B------:R-:W-:Y:S02]  /*bf90*/  UIADD3 UR32, UR38, 0x24400, URZ ;  /* 0x0002440026207890 */ /* 0x000fe4000fffe03f */
[----:B------:R-:W-:Y:S02]  /*bfa0*/  UIADD3 UR33, UR38, 0x28c38, URZ ;  /* 0x00028c3826217890 */ /* 0x000fe4000fffe03f */
[----:B------:R-:W-:Y:S01]  /*bfb0*/  UIADD3.X UR5, URZ, UR5, URZ, UP0, !UPT ;  /* 0x000000053f057290 */ /* 0x000fe200087fe43f */
[----:B------:R-:W-:Y:S01]  /*bfc0*/  UMOV UR6, 0x0 ;  /* 0x0000000000067882 */ /* 0x000fe20000000000 */
[----:B------:R-:W-:-:S10]  /*bfd0*/  UMOV UR7, 0x14f00000 ;  /* 0x14f0000000077882 */ /* 0x000fd40000000000 */
.L_x_84:
[----:B------:R-:W-:-:S13]  /*bfe0*/  @P0 ELECT P3, URZ, PT ;  /* 0x00000000003f082f */ /* 0x000fda0003860000 */
[----:B-----5:R-:W-:Y:S02]  /*bff0*/  @P3 R2UR UR37, R16 ;  /* 0x00000000102532ca */ /* 0x020fe400000e0000 */
[----:B------:R-:W-:Y:S02]  /*c000*/  @P3 R2UR UR35, R5 ;  /* 0x00000000052332ca */ /* 0x000fe400000e0000 */
[----:B------:R-:W-:Y:S02]  /*c010*/  @P3 PLOP3.LUT P0, PT, P3, PT, PT, 0x8, 0x0 ;  /* 0x000000000000381c */ /* 0x000fe40001f0e170 */
[----:B------:R-:W-:-:S09]  /*c020*/  PLOP3.LUT P3, PT, PT, PT, PT, 0x8, 0x0 ;  /* 0x000000000000781c */ /* 0x000fd20003f6e170 */
[----:B------:R0:W-:Y:S02]  /*c030*/  UTMALDG.4D [UR32], [UR4], desc[UR6] ;  /* 0x00000620040075b4 */ /* 0x0001e40008019000 */
[----:B0-----:R-:W-:Y:S05]  /*c040*/  @P0 BRA.U.ANY `(.L_x_84) ;  /* 0xfffffffd00e40947 */ /* 0x001fea000393ffff */
[----:B------:R-:W0:Y:S01]  /*c050*/  SYNCS.PHASECHK.TRANS64.TRYWAIT P0, [UR38+0x28c68], R2 ;  /* 0x028c6802ff0075a7 */ /* 0x000e220008000166 */
[----:B------:R-:W-:Y:S04]  /*c060*/  BSSY B2, `(.L_x_85) ;  /* 0x0000002000027945 */ /* 0x000fe80003800000 */
[----:B0-----:R-:W-:Y:S05]  /*c070*/  @!P0 BRA `(.L_x_86) ;  /* 0x0000002c000c8947 */ /* 0x001fea0003800000 */
.L_x_167:
[----:B------:R-:W-:Y:S05]  /*c080*/  BSYNC B2 ;  /* 0x0000000000027941 */ /* 0x000fea0003800000 */
.L_x_85:
[----:B------:R-:W-:Y:S01]  /*c090*/  BSSY B2, `(.L_x_87) ;  /* 0x0000009000027945 */ /* 0x000fe20003800000 */
[----:B01----:R-:W-:Y:S02]  /*c0a0*/  IMAD.MOV.U32 R2, RZ, RZ, 0x0 ;  /* 0x00000000ff027424 */ /* 0x003fe400078e00ff */
[----:B------:R-:W-:Y:S01]  /*c0b0*/  IMAD.MOV.U32 R3, RZ, RZ, 0x14f00000 ;  /* 0x14f00000ff037424 */ /* 0x000fe200078e00ff */
[----:B------:R-:W-:Y:S06]  /*c0c0*/  @P2 BRA `(.L_x_88) ;  /* 0x0000000000142947 */ /* 0x000fec0003800000 */
[----:B------:R-:W-:Y:S01]  /*c0d0*/  ISETP.NE.AND P0, PT, R10, RZ, PT ;  /* 0x000000ff0a00720c */ /* 0x000fe20003f05270 */
[----:B------:R-:W-:-:S04]  /*c0e0*/  IMAD.MOV.U32 R11, RZ, RZ, 0x10000 ;  /* 0x00010000ff0b7424 */ /* 0x000fc800078e00ff */
[----:B------:R0:W-:Y:S08]  /*c0f0*/  SYNCS.ARRIVE.TRANS64 RZ, [UR38+0x28c58], R11 ;  /* 0x028c580bffff79a7 */ /* 0x0001f00008000026 */
[----:B0-----:R-:W-:Y:S05]  /*c100*/  @!P0 BRA `(.L_x_88) ;  /* 0x0000000000048947 */ /* 0x001fea0003800000 */
[----:B------:R-:W-:Y:S01]  /*c110*/  BPT.TRAP 0x1 ;  /* 0x000000040000795c */ /* 0x000fe20000300000 */
.L_x_88:
[----:B------:R-:W-:Y:S05]  /*c120*/  BSYNC B2 ;  /* 0x0000000000027941 */ /* 0x000fea0003800000 */
.L_x_87:
[----:B------:R-:W-:Y:S01]  /*c130*/  R2UR UR10, R4 ;  /* 0x00000000040a72ca */ /* 0x000fe200000e0000 */
[----:B------:R-:W-:Y:S01]  /*c140*/  ULDC.64 UR4, c[0x0][0x198] ;  /* 0x0000660000047ab9 */ /* 0x000fe20000000a00 */
[----:B------:R-:W-:Y:S01]  /*c150*/  R2UR UR6, R2 ;  /* 0x00000000020672ca */ /* 0x000fe200000e0000 */
[----:B------:R-:W-:Y:S01]  /*c160*/  UIADD3 UR4, UP0, UR4, 0x470, URZ ;  /* 0x0000047004047890 */ /* 0x000fe2000ff1e03f */
[----:B------:R-:W-:Y:S01]  /*c170*/  R2UR UR7, R3 ;  /* 0x00000000030772ca */ /* 0x000fe200000e0000 */
[----:B------:R-:W-:Y:S01]  /*c180*/  UIADD3 UR8, UR38, 0x10400, URZ ;  /* 0x0001040026087890 */ /* 0x000fe2000fffe03f */
[----:B------:R-:W-:Y:S01]  /*c190*/  PLOP3.LUT P0, PT, PT, PT, PT, 0x80, 0x0 ;  /* 0x000000000000781c */ /* 0x000fe20003f0f070 */
[----:B------:R-:W-:Y:S02]  /*c1a0*/  UIADD3 UR9, UR38, 0x28c58, URZ ;  /* 0x00028c5826097890 */ /* 0x000fe4000fffe03f */
[----:B------:R-:W-:-:S12]  /*c1b0*/  UIADD3.X UR5, URZ, UR5, URZ, UP0, !UPT ;  /* 0x000000053f057290 */ /* 0x000fd800087fe43f */
.L_x_89:
[----:B------:R-:W-:-:S13]  /*c1c0*/  @P0 ELECT P2, URZ, PT ;  /* 0x00000000003f082f */ /* 0x000fda0003840000 */
[----:B------:R-:W-:Y:S01]  /*c1d0*/  @P2 R2UR UR13, R16 ;  /* 0x00000000100d22ca */ /* 0x000fe200000e0000 */
[----:B------:R-:W-:Y:S01]  /*c1e0*/  UMOV UR12, UR36 ;  /* 0x00000024000c7c82 */ /* 0x000fe20008000000 */
[----:B------:R-:W-:Y:S02]  /*c1f0*/  @P2 R2UR UR11, R5 ;  /* 0x00000000050b22ca */ /* 0x000fe400000e0000 */
[----:B------:R-:W-:Y:S02]  /*c200*/  @P2 PLOP3.LUT P0, PT, P2, PT, PT, 0x8, 0x0 ;  /* 0x000000000000281c */ /* 0x000fe4000170e170 */
[----:B------:R-:W-:-:S09]  /*c210*/  PLOP3.LUT P2, PT, PT, PT, PT, 0x8, 0x0 ;  /* 0x000000000000781c */ /* 0x000fd20003f4e170 */
[----:B------:R0:W-:Y:S02]  /*c220*/  UTMALDG.4D [UR8], [UR4], desc[UR6] ;  /* 0x00000608040075b4 */ /* 0x0001e40008019000 */
[----:B0-----:R-:W-:Y:S05]  /*c230*/  @P0 BRA.U.ANY `(.L_x_89) ;  /* 0xfffffffd00e00947 */ /* 0x001fea000393ffff */
[----:B------:R-:W-:Y:S01]  /*c240*/  R2UR UR6, R2 ;  /* 0x00000000020672ca */ /* 0x000fe200000e0000 */
[----:B------:R-:W-:Y:S01]  /*c250*/  UIADD3 UR8, UR38, 0x12400, URZ ;  /* 0x0001240026087890 */ /* 0x000fe2000fffe03f */
[----:B------:R-:W-:Y:S01]  /*c260*/  R2UR UR7, R3 ;  /* 0x00000000030772ca */ /* 0x000fe200000e0000 */
[----:B------:R-:W-:Y:S01]  /*c270*/  UMOV UR10, 0x40 ;  /* 0x00000040000a7882 */ /* 0x000fe20000000000 */
[----:B------:R-:W-:-:S13]  /*c280*/  PLOP3.LUT P0, PT, PT, PT, PT, 0x80, 0x0 ;  /* 0x000000000000781c */ /* 0x000fda0003f0f070 */
.L_x_90:
        /* <DEDUP_REMOVED lines=13> */
.L_x_91:
        /* <DEDUP_REMOVED lines=13> */
.L_x_92:
        /* <DEDUP_REMOVED lines=13> */
.L_x_93:
        /* <DEDUP_REMOVED lines=13> */
.L_x_94:
        /* <DEDUP_REMOVED lines=13> */
.L_x_95:
        /* <DEDUP_REMOVED lines=13> */
.L_x_96:
        /* <DEDUP_REMOVED lines=8> */
.L_x_78:
[----:B------:R-:W-:Y:S05]  /*c7f0*/  BSYNC B1 ;  /* 0x0000000000017941 */ /* 0x000fea0003800000 */
.L_x_77:
[----:B------:R-:W-:Y:S01]  /*c800*/  ISETP.NE.AND P3, PT, R19, RZ, PT ;  /* 0x000000ff1300720c */ /* 0x000fe20003f65270 */
[----:B------:R-:W-:Y:S01]  /*c810*/  BSSY B1, `(.L_x_97) ;  /* 0x00000b6000017945 */ /* 0x000fe20003800000 */
[----:B------:R-:W-:-:S11]  /*c820*/  LOP3.LUT R0, R0, 0x1, RZ, 0x3c, !PT ;  /* 0x0000000100007812 */ /* 0x000fd600078e3cff */
[----:B------:R-:W-:Y:S05]  /*c830*/  @!P3 BRA `(.L_x_98) ;  /* 0x0000000800ccb947 */ /* 0x000fea0003800000 */
[----:B------:R-:W2:Y:S01]  /*c840*/  LDL R2, [R1] ;  /* 0x0000000001027983 */ /* 0x000ea20000100800 */
[----:B------:R-:W-:Y:S02]  /*c850*/  IADD3 R11, R7, -0x1, RZ ;  /* 0xffffffff070b7810 */ /* 0x000fe40007ffe0ff */
[----:B--2---:R-:W-:-:S13]  /*c860*/  ISETP.NE.AND P3, PT, R2, RZ, PT ;  /* 0x000000ff0200720c */ /* 0x004fda0003f65270 */
[----:B------:R-:W-:Y:S05]  /*c870*/  @!P3 BRA `(.L_x_99) ;  /* 0x000000000048b947 */ /* 0x000fea0003800000 */
[----:B------:R-:W0:Y:S01]  /*c880*/  LDC R5, c[0x0][0x43c] ;  /* 0x00010f00ff057b82 */ /* 0x000e220000000800 */
[----:B------:R-:W-:Y:S01]  /*c890*/  ULDC.64 UR4, c[0x0][0x428] ;  /* 0x00010a0000047ab9 */ /* 0x000fe20000000a00 */
[----:B0-----:R-:W-:-:S13]  /*c8a0*/  ISETP.NE.AND P0, PT, R5, 0x1, PT ;  /* 0x000000010500780c */ /* 0x001fda0003f05270 */
[----:B------:R-:W0:Y:S02]  /*c8b0*/  @P0 LDC.64 R2, c[0x0][0x440] ;  /* 0x00011000ff020b82 */ /* 0x000e240000000a00 */
[----:B0-----:R-:W-:-:S04]  /*c8c0*/  @P0 IMAD.HI.U32 R4, R11, R2, RZ ;  /* 0x000000020b040227 */ /* 0x001fc800078e00ff */
[----:B------:R-:W-:Y:S01]  /*c8d0*/  IMAD.MOV.U32 R2, RZ, RZ, R11 ;  /* 0x000000ffff027224 */ /* 0x000fe200078e000b */
[----:B------:R-:W-:-:S04]  /*c8e0*/  @P0 SHF.R.U32.HI R2, RZ, R3, R4 ;  /* 0x00000003ff020219 */ /* 0x000fc80000011604 */
[--C-:B------:R-:W-:Y:S01]  /*c8f0*/  SHF.R.S32.HI R3, RZ, 0x1f, R2.reuse ;  /* 0x0000001fff037819 */ /* 0x100fe20000011402 */
[----:B------:R-:W-:-:S04]  /*c900*/  IMAD.MOV R4, RZ, RZ, -R2 ;  /* 0x000000ffff047224 */ /* 0x000fc800078e0a02 */
[----:B------:R-:W-:Y:S02]  /*c910*/  IMAD R11, R5, R4, R11 ;  /* 0x00000004050b7224 */ /* 0x000fe400078e020b */
[----:B------:R-:W-:Y:S02]  /*c920*/  IMAD R4, R18, UR4, RZ ;  /* 0x0000000412047c24 */ /* 0x000fe4000f8e02ff */
[----:B------:R-:W-:-:S04]  /*c930*/  IMAD.WIDE.U32 R2, R17, UR4, R2 ;  /* 0x0000000411027c25 */ /* 0x000fc8000f8e0002 */
[----:B------:R-:W-:Y:S01]  /*c940*/  IMAD R5, R17, UR5, R4 ;  /* 0x0000000511057c24 */ /* 0x000fe2000f8e0204 */
[----:B------:R-:W-:Y:S02]  /*c950*/  ULDC.64 UR4, c[0x0][0x418] ;  /* 0x0001060000047ab9 */ /* 0x000fe40000000a00 */
[----:B------:R-:W-:Y:S01]  /*c960*/  LEA R4, P0, R2, UR4, 0x2 ;  /* 0x0000000402047c11 */ /* 0x000fe2000f8010ff */
[----:B------:R-:W-:-:S05]  /*c970*/  IMAD.IADD R3, R5, 0x1, R3 ;  /* 0x0000000105037824 */ /* 0x000fca00078e0203 */
[----:B------:R-:W-:-:S05]  /*c980*/  LEA.HI.X R5, R2, UR5, R3, 0x2, P0 ;  /* 0x0000000502057c11 */ /* 0x000fca00080f1403 */
[----:B------:R0:W5:Y:S02]  /*c990*/  LDG.E R16, desc[UR42][R4.64] ;  /* 0x0000002a04107981 */ /* 0x000164000c1e1900 */
.L_x_99:
[----:B------:R-:W1:Y:S01]  /*c9a0*/  S2R R2, SR_TID.X ;  /* 0x0000000000027919 */ /* 0x000e620000002100 */
[----:B------:R-:W-:Y:S01]  /*c9b0*/  BSSY B2, `(.L_x_100) ;  /* 0x0000006000027945 */ /* 0x000fe20003800000 */
[----:B-1----:R-:W-:Y:S02]  /*c9c0*/  LOP3.LUT R3, R2, 0x7f, RZ, 0xc0, !PT ;  /* 0x0000007f02037812 */ /* 0x002fe400078ec0ff */
[----:B------:R-:W-:Y:S02]  /*c9d0*/  SHF.L.U32 R2, R0, 0x1f, RZ ;  /* 0x0000001f00027819 */ /* 0x000fe400000006ff */
[----:B------:R-:W-:Y:S02]  /*c9e0*/  ISETP.NE.AND P2, PT, R3, RZ, PT ;  /* 0x000000ff0300720c */ /* 0x000fe40003f45270 */
[----:B------:R-:W1:Y:S02]  /*c9f0*/  SYNCS.PHASECHK.TRANS64.TRYWAIT P0, [UR38+0x28c40], R2 ;  /* 0x028c4002ff0075a7 */ /* 0x000e640008000166 */
[----:B-1----:R-:W-:Y:S09]  /*ca00*/  @!P0 BRA `(.L_x_101) ;  /* 0x0000002000c08947 */ /* 0x002ff20003800000 */
.L_x_168:
[----:B------:R-:W-:Y:S05]  /*ca10*/  BSYNC B2 ;  /* 0x0000000000027941 */ /* 0x000fea0003800000 */
.L_x_100:
[----:B------:R-:W-:Y:S04]  /*ca20*/  BSSY B2, `(.L_x_102) ;  /* 0x0000007000027945 */ /* 0x000fe80003800000 */
[----:B------:R-:W-:Y:S05]  /*ca30*/  @P2 BRA `(.L_x_103) ;  /* 0x0000000000142947 */ /* 0x000fea0003800000 */
[----:B------:R-:W-:Y:S01]  /*ca40*/  ISETP.NE.AND P0, PT, R10, RZ, PT ;  /* 0x000000ff0a00720c */ /* 0x000fe20003f05270 */
[----:B-1----:R-:W-:-:S04]  /*ca50*/  IMAD.MOV.U32 R3, RZ, RZ, 0x2000 ;  /* 0x00002000ff037424 */ /* 0x002fc800078e00ff */
[----:B------:R2:W-:Y:S08]  /*ca60*/  SYNCS.ARRIVE.TRANS64 RZ, [UR38+0x28c30], R3 ;  /* 0x028c3003ffff79a7 */ /* 0x0005f00008000026 */
[----:B--2---:R-:W-:Y:S05]  /*ca70*/  @!P0 BRA `(.L_x_103) ;  /* 0x0000000000048947 */ /* 0x004fea0003800000 */
[----:B------:R-:W-:Y:S01]  /*ca80*/  BPT.TRAP 0x1 ;  /* 0x000000040000795c */ /* 0x000fe20000300000 */
.L_x_103:
[----:B------:R-:W-:Y:S05]  /*ca90*/  BSYNC B2 ;  /* 0x0000000000027941 */ /* 0x000fea0003800000 */
.L_x_102:
        /* <DEDUP_REMOVED lines=11> */
.L_x_104:
[----:B------:R-:W-:-:S13]  /*cb50*/  @P0 ELECT P3, URZ, PT ;  /* 0x00000000003f082f */ /* 0x000fda0003860000 */
[----:B-----5:R-:W-:Y:S01]  /*cb60*/  @P3 R2UR UR13, R16 ;  /* 0x00000000100d32ca */ /* 0x020fe200000e0000 */
[----:B------:R-:W-:Y:S01]  /*cb70*/  UMOV UR12, UR36 ;  /* 0x00000024000c7c82 */ /* 0x000fe20008000000 */
        /* <DEDUP_REMOVED lines=8> */
.L_x_169:
[----:B------:R-:W-:Y:S05]  /*cc00*/  BSYNC B2 ;  /* 0x0000000000027941 */ /* 0x000fea0003800000 */
.L_x_105:
        /* <DEDUP_REMOVED lines=9> */
.L_x_108:
[----:B------:R-:W-:Y:S05]  /*cca0*/  BSYNC B2 ;  /* 0x0000000000027941 */ /* 0x000fea0003800000 */
.L_x_107:
        /* <DEDUP_REMOVED lines=9> */
.L_x_109:
        /* <DEDUP_REMOVED lines=13> */
.L_x_110:
        /* <DEDUP_REMOVED lines=13> */
.L_x_111:
        /* <DEDUP_REMOVED lines=13> */
.L_x_112:
        /* <DEDUP_REMOVED lines=13> */
.L_x_113:
        /* <DEDUP_REMOVED lines=13> */
.L_x_114:
        /* <DEDUP_REMOVED lines=13> */
.L_x_115:
        /* <DEDUP_REMOVED lines=13> */
.L_x_116:
        /* <DEDUP_REMOVED lines=8> */
.L_x_98:
[----:B------:R-:W-:Y:S05]  /*d370*/  BSYNC B1 ;  /* 0x0000000000017941 */ /* 0x000fea0003800000 */
.L_x_97:
[----:B------:R-:W-:Y:S01]  /*d380*/  IADD3 R7, R7, -0x2, RZ ;  /* 0xfffffffe07077810 */ /* 0x000fe20007ffe0ff */
[----:B------:R-:W-:Y:S06]  /*d390*/  @P1 BRA `(.L_x_117) ;  /* 0xffffffe800341947 */ /* 0x000fec000383ffff */
[----:B------:R-:W-:Y:S05]  /*d3a0*/  BSYNC B0 ;  /* 0x0000000000007941 */ /* 0x000fea0003800000 */
.L_x_76:
[----:B------:R-:W-:-:S13]  /*d3b0*/  ISETP.NE.AND P0, PT, R12, RZ, PT ;  /* 0x000000ff0c00720c */ /* 0x000fda0003f05270 */
[----:B------:R-:W-:Y:S05]  /*d3c0*/  @!P0 BRA `(.L_x_49) ;  /* 0x0000000800e88947 */ /* 0x000fea0003800000 */
[----:B------:R-:W-:Y:S01]  /*d3d0*/  ISETP.NE.AND P1, PT, R19, RZ, PT ;  /* 0x000000ff1300720c */ /* 0x000fe20003f25270 */
[----:B------:R-:W-:-:S12]  /*d3e0*/  BSSY B0, `(.L_x_118) ;  /* 0x00000b5000007945 */ /* 0x000fd80003800000 */
[----:B------:R-:W-:Y:S05]  /*d3f0*/  @!P1 BRA `(.L_x_119) ;  /* 0x0000000800cc9947 */ /* 0x000fea0003800000 */
[----:B------:R-:W2:Y:S02]  /*d400*/  LDL.LU R2, [R1] ;  /* 0x0000000001027983 */ /* 0x000ea40000300800 */
[----:B--2---:R-:W-:-:S13]  /*d410*/  ISETP.NE.AND P1, PT, R2, RZ, PT ;  /* 0x000000ff0200720c */ /* 0x004fda0003f25270 */
[----:B------:R-:W-:Y:S05]  /*d420*/  @!P1 BRA `(.L_x_120) ;  /* 0x00000000004c9947 */ /* 0x000fea0003800000 */
[----:B------:R-:W0:Y:S01]  /*d430*/  LDC R4, c[0x0][0x43c] ;  /* 0x00010f00ff047b82 */ /* 0x000e220000000800 */
[----:B------:R-:W-:Y:S01]  /*d440*/  IMAD.MOV.U32 R5, RZ, RZ, R7 ;  /* 0x000000ffff057224 */ /* 0x000fe200078e0007 */
[----:B------:R-:W-:Y:S02]  /*d450*/  ULDC.64 UR4, c[0x0][0x428] ;  /* 0x00010a0000047ab9 */ /* 0x000fe40000000a00 */
[----:B------:R-:W-:-:S04]  /*d460*/  IMAD R18, R18, UR4, RZ ;  /* 0x0000000412127c24 */ /* 0x000fc8000f8e02ff */
[----:B------:R-:W-:Y:S01]  /*d470*/  IMAD R9, R17, UR5, R18 ;  /* 0x0000000511097c24 */ /* 0x000fe2000f8e0212 */
[----:B0-----:R-:W-:-:S13]  /*d480*/  ISETP.NE.AND P0, PT, R4, 0x1, PT ;  /* 0x000000010400780c */ /* 0x001fda0003f05270 */
[----:B------:R-:W0:Y:S02]  /*d490*/  @P0 LDC.64 R2, c[0x0][0x440] ;  /* 0x00011000ff020b82 */ /* 0x000e240000000a00 */
[----:B0-----:R-:W-:-:S05]  /*d4a0*/  @P0 IMAD.HI.U32 R2, R7, R2, RZ ;  /* 0x0000000207020227 */ /* 0x001fca00078e00ff */
[----:B------:R-:W-:-:S04]  /*d4b0*/  @P0 SHF.R.U32.HI R5, RZ, R3, R2 ;  /* 0x00000003ff050219 */ /* 0x000fc80000011602 */
[--C-:B------:R-:W-:Y:S01]  /*d4c0*/  SHF.R.S32.HI R3, RZ, 0x1f, R5.reuse ;  /* 0x0000001fff037819 */ /* 0x100fe20000011405 */
        /* <DEDUP_REMOVED lines=9> */
.L_x_120:
[----:B------:R-:W1:Y:S01]  /*d560*/  S2R R2, SR_TID.X ;  /* 0x0000000000027919 */ /* 0x000e620000002100 */
[----:B------:R-:W-:Y:S01]  /*d570*/  BSSY B1, `(.L_x_121) ;  /* 0x0000006000017945 */ /* 0x000fe20003800000 */
[----:B-1----:R-:W-:Y:S02]  /*d580*/  LOP3.LUT R3, R2, 0x7f, RZ, 0xc0, !PT ;  /* 0x0000007f02037812 */ /* 0x002fe400078ec0ff */
[----:B------:R-:W-:Y:S02]  /*d590*/  SHF.L.U32 R2, R0, 0x1f, RZ ;  /* 0x0000001f00027819 */ /* 0x000fe400000006ff */
[----:B------:R-:W-:Y:S02]  /*d5a0*/  ISETP.NE.AND P1, PT, R3, RZ, PT ;  /* 0x000000ff0300720c */ /* 0x000fe40003f25270 */
[----:B------:R-:W1:Y:S02]  /*d5b0*/  SYNCS.PHASECHK.TRANS64.TRYWAIT P0, [UR38+0x28c48], R2 ;  /* 0x028c4802ff0075a7 */ /* 0x000e640008000166 */
[----:B-1----:R-:W-:Y:S09]  /*d5c0*/  @!P0 BRA `(.L_x_122) ;  /* 0x0000001800008947 */ /* 0x002ff20003800000 */
.L_x_170:
[----:B------:R-:W-:Y:S05]  /*d5d0*/  BSYNC B1 ;  /* 0x0000000000017941 */ /* 0x000fea0003800000 */
.L_x_121:
[----:B------:R-:W-:Y:S04]  /*d5e0*/  BSSY B1, `(.L_x_123) ;  /* 0x0000007000017945 */ /* 0x000fe80003800000 */
[----:B------:R-:W-:Y:S05]  /*d5f0*/  @P1 BRA `(.L_x_124) ;  /* 0x0000000000141947 */ /* 0x000fea0003800000 */
[----:B------:R-:W-:Y:S02]  /*d600*/  ISETP.NE.AND P0, PT, R10, RZ, PT ;  /* 0x000000ff0a00720c */ /* 0x000fe40003f05270 */
[----:B-1----:R-:W-:-:S04]  /*d610*/  MOV R3, 0x2000 ;  /* 0x0000200000037802 */ /* 0x002fc80000000f00 */
[----:B------:R2:W-:Y:S07]  /*d620*/  SYNCS.ARRIVE.TRANS64 RZ, [UR38+0x28c38], R3 ;  /* 0x028c3803ffff79a7 */ /* 0x0005ee0008000026 */
[----:B------:R-:W-:Y:S05]  /*d630*/  @!P0 BRA `(.L_x_124) ;  /* 0x0000000000048947 */ /* 0x000fea0003800000 */
[----:B------:R-:W-:Y:S01]  /*d640*/  BPT.TRAP 0x1 ;  /* 0x000000040000795c */ /* 0x000fe20000300000 */
.L_x_124:
[----:B------:R-:W-:Y:S05]  /*d650*/  BSYNC B1 ;  /* 0x0000000000017941 */ /* 0x000fea0003800000 */
.L_x_123:
[----:B------:R-:W-:Y:S01]  /*d660*/  IMAD.MOV.U32 R4, RZ, RZ, RZ ;  /* 0x000000ffff047224 */ /* 0x000fe200078e00ff */
[----:B------:R-:W-:Y:S01]  /*d670*/  ULDC.64 UR4, c[0x0][0x198] ;  /* 0x0000660000047ab9 */ /* 0x000fe20000000a00 */
[----:B------:R-:W-:Y:S01]  /*d680*/  PLOP3.LUT P0, PT, PT, PT, PT, 0x80, 0x0 ;  /* 0x000000000000781c */ /* 0x000fe20003f0f070 */
[----:B------:R-:W-:Y:S01]  /*d690*/  UIADD3 UR4, UP0, UR4, 0x370, URZ ;  /* 0x0000037004047890 */ /* 0x000fe2000ff1e03f */
[----:B------:R-:W-:Y:S01]  /*d6a0*/  IMAD.SHL.U32 R7, R7, 0x40, RZ ;  /* 0x0000004007077824 */ /* 0x000fe200078e00ff */
[----:B------:R-:W-:Y:S01]  /*d6b0*/  R2UR UR10, R4 ;  /* 0x00000000040a72ca */ /* 0x000fe200000e0000 */
[----:B------:R-:W-:Y:S02]  /*d6c0*/  UIADD3 UR8, UR38, 0x24400, URZ ;  /* 0x0002440026087890 */ /* 0x000fe4000fffe03f */
[----:B------:R-:W-:Y:S02]  /*d6d0*/  UIADD3 UR9, UR38, 0x28c38, URZ ;  /* 0x00028c3826097890 */ /* 0x000fe4000fffe03f */
[----:B------:R-:W-:Y:S01]  /*d6e0*/  UIADD3.X UR5, URZ, UR5, URZ, UP0, !UPT ;  /* 0x000000053f057290 */ /* 0x000fe200087fe43f */
[----:B------:R-:W-:Y:S01]  /*d6f0*/  UMOV UR6, 0x0 ;  /* 0x0000000000067882 */ /* 0x000fe20000000000 */
[----:B------:R-:W-:-:S10]  /*d700*/  UMOV UR7, 0x14f00000 ;  /* 0x14f0000000077882 */ /* 0x000fd40000000000 */
.L_x_125:
[----:B------:R-:W-:-:S13]  /*d710*/  @P0 ELECT P2, URZ, PT ;  /* 0x00000000003f082f */ /* 0x000fda0003840000 */
[----:B-----5:R-:W-:Y:S01]  /*d720*/  @P2 R2UR UR13, R16 ;  /* 0x00000000100d22ca */ /* 0x020fe200000e0000 */
[----:B------:R-:W-:Y:S01]  /*d730*/  UMOV UR12, UR36 ;  /* 0x00000024000c7c82 */ /* 0x000fe20008000000 */
[----:B------:R-:W-:Y:S02]  /*d740*/  @P2 R2UR UR11, R7 ;  /* 0x00000000070b22ca */ /* 0x000fe400000e0000 */
[----:B------:R-:W-:Y:S02]  /*d750*/  @P2 PLOP3.LUT P0, PT, P2, PT, PT, 0x8, 0x0 ;  /* 0x000000000000281c */ /* 0x000fe4000170e170 */
[----:B------:R-:W-:-:S09]  /*d760*/  PLOP3.LUT P2, PT, PT, PT, PT, 0x8, 0x0 ;  /* 0x000000000000781c */ /* 0x000fd20003f4e170 */
[----:B------:R3:W-:Y:S02]  /*d770*/  UTMALDG.4D [UR8], [UR4], desc[UR6] ;  /* 0x00000608040075b4 */ /* 0x0007e40008019000 */
[----:B---3--:R-:W-:Y:S05]  /*d780*/  @P0 BRA.U.ANY `(.L_x_125) ;  /* 0xfffffffd00e00947 */ /* 0x008fea000393ffff */
[----:B------:R-:W3:Y:S01]  /*d790*/  SYNCS.PHASECHK.TRANS64.TRYWAIT P0, [UR38+0x28c68], R2 ;  /* 0x028c6802ff0075a7 */ /* 0x000ee20008000166 */
[----:B------:R-:W-:Y:S04]  /*d7a0*/  BSSY B1, `(.L_x_126) ;  /* 0x0000002000017945 */ /* 0x000fe80003800000 */
[----:B---3--:R-:W-:Y:S05]  /*d7b0*/  @!P0 BRA `(.L_x_127) ;  /* 0x00000014009c8947 */ /* 0x008fea0003800000 */
.L_x_171:
[----:B------:R-:W-:Y:S05]  /*d7c0*/  BSYNC B1 ;  /* 0x0000000000017941 */ /* 0x000fea0003800000 */
.L_x_126:
[----:B------:R-:W-:Y:S01]  /*d7d0*/  BSSY B1, `(.L_x_128) ;  /* 0x0000009000017945 */ /* 0x000fe20003800000 */
[----:B-1----:R-:W-:Y:S02]  /*d7e0*/  IMAD.MOV.U32 R2, RZ, RZ, 0x0 ;  /* 0x00000000ff027424 */ /* 0x002fe400078e00ff */
[----:B--2---:R-:W-:Y:S01]  /*d7f0*/  IMAD.MOV.U32 R3, RZ, RZ, 0x14f00000 ;  /* 0x14f00000ff037424 */ /* 0x004fe200078e00ff */
[----:B------:R-:W-:Y:S06]  /*d800*/  @P1 BRA `(.L_x_129) ;  /* 0x0000000000141947 */ /* 0x000fec0003800000 */
[----:B------:R-:W-:Y:S02]  /*d810*/  ISETP.NE.AND P0, PT, R10, RZ, PT ;  /* 0x000000ff0a00720c */ /* 0x000fe40003f05270 */
[----:B------:R-:W-:-:S04]  /*d820*/  MOV R5, 0x10000 ;  /* 0x0001000000057802 */ /* 0x000fc80000000f00 */
[----:B------:R1:W-:Y:S07]  /*d830*/  SYNCS.ARRIVE.TRANS64 RZ, [UR38+0x28c58], R5 ;  /* 0x028c5805ffff79a7 */ /* 0x0003ee0008000026 */
[----:B------:R-:W-:Y:S05]  /*d840*/  @!P0 BRA `(.L_x_129) ;  /* 0x0000000000048947 */ /* 0x000fea0003800000 */
[----:B------:R-:W-:Y:S01]  /*d850*/  BPT.TRAP 0x1 ;  /* 0x000000040000795c */ /* 0x000fe20000300000 */
.L_x_129:
[----:B------:R-:W-:Y:S05]  /*d860*/  BSYNC B1 ;  /* 0x0000000000017941 */ /* 0x000fea0003800000 */
.L_x_128:
        /* <DEDUP_REMOVED lines=9> */
.L_x_130:
[----:B------:R-:W-:-:S13]  /*d900*/  @P0 ELECT P1, URZ, PT ;  /* 0x00000000003f082f */ /* 0x000fda0003820000 */
[----:B------:R-:W-:Y:S01]  /*d910*/  @P1 R2UR UR13, R16 ;  /* 0x00000000100d12ca */ /* 0x000fe200000e0000 */
[----:B------:R-:W-:Y:S01]  /*d920*/  UMOV UR12, UR36 ;  /* 0x00000024000c7c82 */ /* 0x000fe20008000000 */
[----:B------:R-:W-:Y:S02]  /*d930*/  @P1 R2UR UR11, R7 ;  /* 0x00000000070b12ca */ /* 0x000fe400000e0000 */
[----:B------:R-:W-:Y:S02]  /*d940*/  @P1 PLOP3.LUT P0, PT, P1, PT, PT, 0x8, 0x0 ;  /* 0x000000000000181c */ /* 0x000fe40000f0e170 */
[----:B------:R-:W-:-:S09]  /*d950*/  PLOP3.LUT P1, PT, PT, PT, PT, 0x8, 0x0 ;  /* 0x000000000000781c */ /* 0x000fd20003f2e170 */
[----:B------:R2:W-:Y:S02]  /*d960*/  UTMALDG.4D [UR8], [UR4], desc[UR6] ;  /* 0x00000608040075b4 */ /* 0x0005e40008019000 */
[----:B--2---:R-:W-:Y:S05]  /*d970*/  @P0 BRA.U.ANY `(.L_x_130) ;  /* 0xfffffffd00e00947 */ /* 0x004fea000393ffff */
[----:B------:R-:W-:Y:S01]  /*d980*/  R2UR UR6, R2 ;  /* 0x00000000020672ca */ /* 0x000fe200000e0000 */
[----:B------:R-:W-:Y:S01]  /*d990*/  UIADD3 UR8, UR38, 0x12400, URZ ;  /* 0x0001240026087890 */ /* 0x000fe2000fffe03f */
[----:B------:R-:W-:Y:S01]  /*d9a0*/  R2UR UR7, R3 ;  /* 0x00000000030772ca */ /* 0x000fe200000e0000 */
[----:B------:R-:W-:Y:S01]  /*d9b0*/  UMOV UR10, 0x40 ;  /* 0x00000040000a7882 */ /* 0x000fe20000000000 */
[----:B------:R-:W-:-:S13]  /*d9c0*/  PLOP3.LUT P0, PT, PT, PT, PT, 0x80, 0x0 ;  /* 0x000000000000781c */ /* 0x000fda0003f0f070 */
.L_x_131:
        /* <DEDUP_REMOVED lines=13> */
.L_x_132:
        /* <DEDUP_REMOVED lines=13> */
.L_x_133:
        /* <DEDUP_REMOVED lines=13> */
.L_x_134:
        /* <DEDUP_REMOVED lines=13> */
.L_x_135:
        /* <DEDUP_REMOVED lines=13> */
.L_x_136:
        /* <DEDUP_REMOVED lines=13> */
.L_x_137:
        /* <DEDUP_REMOVED lines=8> */
.L_x_119:
[----:B------:R-:W-:Y:S05]  /*df30*/  BSYNC B0 ;  /* 0x0000000000007941 */ /* 0x000fea0003800000 */
.L_x_118:
[----:B------:R-:W-:Y:S01]  /*df40*/  LOP3.LUT R0, R0, 0x1, RZ, 0x3c, !PT ;  /* 0x0000000100007812 */ /* 0x000fe200078e3cff */
[----:B------:R-:W-:Y:S02]  /*df50*/  IMAD.MOV.U32 R6, RZ, RZ, RZ ;  /* 0x000000ffff067224 */ /* 0x000fe400078e00ff */
[----:B------:R-:W-:-:S07]  /*df60*/  IMAD.MOV.U32 R9, RZ, RZ, RZ ;  /* 0x000000ffff097224 */ /* 0x000fce00078e00ff */
.L_x_49:
[----:B------:R-:W2:Y:S01]  /*df70*/  S2R R3, SR_CgaCtaId ;  /* 0x0000000000037919 */ /* 0x000ea20000008800 */
[----:B------:R-:W-:Y:S02]  /*df80*/  MOV R2, 0x400 ;  /* 0x0000040000027802 */ /* 0x000fe40000000f00 */
[----:B------:R-:W-:Y:S02]  /*df90*/  SHF.L.U32 R9, R9, 0x1f, RZ ;  /* 0x0000001f09097819 */ /* 0x000fe400000006ff */
[----:B--2---:R-:W-:-:S04]  /*dfa0*/  LEA R2, R3, R2, 0x18 ;  /* 0x0000000203027211 */ /* 0x004fc800078ec0ff */
[----:B------:R-:W2:Y:S02]  /*dfb0*/  SYNCS.PHASECHK.TRANS64.TRYWAIT P0, [R2+URZ+0x28c20], R9 ;  /* 0x028c2009020075a7 */ /* 0x000ea4000800017f */
[----:B--2---:R-:W-:Y:S05]  /*dfc0*/  @!P0 BRA `(.L_x_138) ;  /* 0x0000000c00b08947 */ /* 0x004fea0003800000 */
.L_x_172:
[----:B------:R-:W-:-:S03]  /*dfd0*/  UMOV UR4, 0xffffffff ;  /* 0xffffffff00047882 */ /* 0x000fc60000000000 */
[----:B------:R-:W-:Y:S05]  /*dfe0*/  BRA.DIV UR4, `(.L_x_139) ;  /* 0x0000000e04bc7947 */ /* 0x000fea000b800000 */
[----:B------:R-:W3:Y:S02]  /*dff0*/  S2R R3, SR_TID.X ;  /* 0x0000000000037919 */ /* 0x000ee40000002100 */
[----:B---3--:R-:W-:-:S04]  /*e000*/  SHF.R.U32.HI R3, RZ, 0x5, R3 ;  /* 0x00000005ff037819 */ /* 0x008fc80000011603 */
[----:B------:R-:W-:-:S05]  /*e010*/  LOP3.LUT R3, R3, 0x3, RZ, 0xc0, !PT ;  /* 0x0000000303037812 */ /* 0x000fca00078ec0ff */
[----:B------:R3:W4:Y:S02]  /*e020*/  SHFL.IDX PT, R14, R3, RZ, 0x1f ;  /* 0x00001fff030e7589 */ /* 0x00072400000e0000 */
.L_x_175:
[----:B----4-:R-:W-:-:S13]  /*e030*/  ISETP.NE.AND P0, PT, R14, RZ, PT ;  /* 0x000000ff0e00720c */ /* 0x010fda0003f05270 */
[----:B------:R-:W-:Y:S05]  /*e040*/  @P0 BRA `(.L_x_10) ;  /* 0x0000000000880947 */ /* 0x000fea0003800000 */
[----:B------:R-:W-:-:S03]  /*e050*/  UMOV UR4, 0xffffffff ;  /* 0xffffffff00047882 */ /* 0x000fc60000000000 */
[----:B------:R-:W-:Y:S05]  /*e060*/  BRA.DIV UR4, `(.L_x_140) ;  /* 0x0000000e04d07947 */ /* 0x000fea000b800000 */
[----:B------:R-:W-:-:S13]  /*e070*/  ELECT P6, URZ, PT ;  /* 0x00000000003f782f */ /* 0x000fda00038c0000 */
.L_x_178:
[----:B------:R-:W-:Y:S05]  /*e080*/  @!P6 BRA `(.L_x_10) ;  /* 0x000000000078e947 */ /* 0x000fea0003800000 */
[----:B---3--:R-:W3:Y:S02]  /*e090*/  LDL.LU R3, [R1+0x14] ;  /* 0x0000140001037983 */ /* 0x008ee40000300800 */
[----:B---3--:R-:W-:-:S04]  /*e0a0*/  LOP3.LUT R3, R3, 0x2, RZ, 0xfc, !PT ;  /* 0x0000000203037812 */ /* 0x008fc800078efcff */
[----:B------:R-:W-:-:S13]  /*e0b0*/  ISETP.NE.AND P2, PT, R3, 0x3, PT ;  /* 0x000000030300780c */ /* 0x000fda0003f45270 */
[----:B------:R-:W-:Y:S05]  /*e0c0*/  @!P2 BRA `(.L_x_141) ;  /* 0x000000000004a947 */ /* 0x000fea0003800000 */
[----:B------:R-:W-:Y:S01]  /*e0d0*/  BPT.TRAP 0x1 ;  /* 0x000000040000795c */ /* 0x000fe20000300000 */
.L_x_141:
[----:B------:R-:W-:Y:S01]  /*e0e0*/  VIADD R8, R2, 0x28c40 ;  /* 0x00028c4002087836 */ /* 0x000fe20000000000 */
[----:B------:R-:W-:Y:S02]  /*e0f0*/  SHF.L.U32 R4, R0, 0x1f, RZ ;  /* 0x0000001f00047819 */ /* 0x000fe400000006ff */
[C---:B------:R-:W-:Y:S01]  /*e100*/  IADD3 R3, R6.reuse, 0x1, RZ ;  /* 0x0000000106037810 */ /* 0x040fe20007ffe0ff */
[----:B------:R-:W-:-:S03]  /*e110*/  IMAD R7, R6, 0x8, R8 ;  /* 0x0000000806077824 */ /* 0x000fc600078e0208 */
[C---:B------:R-:W-:Y:S01]  /*e120*/  ISETP.NE.AND P1, PT, R3.reuse, 0x2, PT ;  /* 0x000000020300780c */ /* 0x040fe20003f25270 */
[----:B------:R-:W3:Y:S03]  /*e130*/  SYNCS.PHASECHK.TRANS64.TRYWAIT P0, [R7+URZ], R4 ;  /* 0x00000004070075a7 */ /* 0x000ee6000800017f */
[----:B-1----:R-:W-:Y:S02]  /*e140*/  SEL R5, RZ, 0x1, P1 ;  /* 0x00000001ff057807 */ /* 0x002fe40000800000 */
[----:B------:R-:W-:Y:S02]  /*e150*/  SEL R3, R3, RZ, P1 ;  /* 0x000000ff03037207 */ /* 0x000fe40000800000 */
[----:B------:R-:W-:-:S03]  /*e160*/  LOP3.LUT R0, R0, R5, RZ, 0x3c, !PT ;  /* 0x0000000500007212 */ /* 0x000fc600078e3cff */
[----:B------:R-:W-:Y:S01]  /*e170*/  IMAD R5, R3, 0x8, R8 ;  /* 0x0000000803057824 */ /* 0x000fe200078e0208 */
[----:B------:R-:W-:Y:S01]  /*e180*/  SHF.L.U32 R0, R0, 0x1f, RZ ;  /* 0x0000001f00007819 */ /* 0x000fe200000006ff */
[----:B---3--:R-:W-:Y:S06]  /*e190*/  @!P0 BRA `(.L_x_142) ;  /* 0x0000000c00a48947 */ /* 0x008fec0003800000 */
.L_x_179:
[----:B------:R-:W3:Y:S02]  /*e1a0*/  SYNCS.PHASECHK.TRANS64.TRYWAIT P0, [R5+URZ], R0 ;  /* 0x00000000050075a7 */ /* 0x000ee4000800017f */
[----:B---3--:R-:W-:Y:S05]  /*e1b0*/  @!P0 BRA `(.L_x_143) ;  /* 0x0000000c00b08947 */ /* 0x008fea0003800000 */
.L_x_180:
[----:B------:R-:W-:Y:S05]  /*e1c0*/  @!P2 BRA `(.L_x_144) ;  /* 0x000000000004a947 */ /* 0x000fea0003800000 */
[----:B------:R-:W-:Y:S01]  /*e1d0*/  BPT.TRAP 0x1 ;  /* 0x000000040000795c */ /* 0x000fe20000300000 */
.L_x_144:
[----:B--2---:R-:W-:-:S04]  /*e1e0*/  VIADD R2, R2, 0x28c60 ;  /* 0x00028c6002027836 */ /* 0x004fc80000000000 */
[----:B---3--:R-:W-:-:S04]  /*e1f0*/  IMAD R5, R6, 0x8, R2 ;  /* 0x0000000806057824 */ /* 0x008fc800078e0202 */
[----:B------:R-:W2:Y:S02]  /*e200*/  SYNCS.PHASECHK.TRANS64.TRYWAIT P0, [R5+URZ], R4 ;  /* 0x00000004050075a7 */ /* 0x000ea4000800017f */
[----:B--2---:R-:W-:Y:S05]  /*e210*/  @!P0 BRA `(.L_x_145) ;  /* 0x0000000c00ac8947 */ /* 0x004fea0003800000 */
.L_x_181:
[----:B------:R-:W-:-:S07]  /*e220*/  IMAD R3, R3, 0x8, R2 ;  /* 0x0000000803037824 */ /* 0x000fce00078e0202 */
.L_x_146:
[----:B---3--:R3:W4:Y:S02]  /*e230*/  SYNCS.PHASECHK.TRANS64.TRYWAIT P0, [R3+URZ], R0 ;  /* 0x00000000030075a7 */ /* 0x008724000800017f */
[----:B----4-:R-:W-:Y:S05]  /*e240*/  @!P0 NANOSLEEP.SYNCS 0x989680 ;  /* 0x009896800000895d */ /* 0x010fea0003900000 */
[----:B------:R-:W4:Y:S02]  /*e250*/  @!P0 SYNCS.PHASECHK.TRANS64 P0, [R3+URZ], R0 ;  /* 0x00000000030085a7 */ /* 0x000f24000800007f */
[----:B----4-:R-:W-:Y:S05]  /*e260*/  @!P0 BRA `(.L_x_146) ;  /* 0xfffffffc00f08947 */ /* 0x010fea000383ffff */
.L_x_10:
[----:B------:R-:W-:Y:S05]  /*e270*/  BSYNC B6 ;  /* 0x0000000000067941 */ /* 0x000fea0003800000 */
.L_x_7:
[----:B------:R-:W-:Y:S05]  /*e280*/  EXIT ;  /* 0x000000000000794d */ /* 0x000fea0003800000 */
.L_x_15:
[----:B0-----:R-:W-:-:S04]  /*e290*/  MOV R6, UR5 ;  /* 0x0000000500067c02 */ /* 0x001fc80008000f00 */
[----:B------:R0:W1:Y:S03]  /*e2a0*/  SYNCS.PHASECHK.TRANS64.TRYWAIT P1, [R6+URZ+0x28c50], R5 ;  /* 0x028c5005060075a7 */ /* 0x000066000802017f */
[----:B-1----:R-:W-:Y:S05]  /*e2b0*/  @!P1 NANOSLEEP.SYNCS 0x989680 ;  /* 0x009896800000995d */ /* 0x002fea0003900000 */
[----:B------:R-:W1:Y:S02]  /*e2c0*/  @!P1 SYNCS.PHASECHK.TRANS64 P1, [R6+URZ+0x28c50], R5 ;  /* 0x028c5005060095a7 */ /* 0x000e64000802007f */
[----:B-1----:R-:W-:Y:S05]  /*e2d0*/  @!P1 BRA `(.L_x_15) ;  /* 0xfffffffc00ec9947 */ /* 0x002fea000383ffff */
[----:B------:R-:W-:Y:S05]  /*e2e0*/  BRA `(.L_x_147) ;  /* 0xffffff3000507947 */ /* 0x000fea000383ffff */
.L_x_20:
[----:B-1----:R-:W-:-:S04]  /*e2f0*/  IMAD.U32 R6, RZ, RZ, UR7 ;  /* 0x00000007ff067e24 */ /* 0x002fc8000f8e00ff */
[----:B------:R1:W2:Y:S03]  /*e300*/  SYNCS.PHASECHK.TRANS64.TRYWAIT P1, [R6+URZ+0x28c50], R5 ;  /* 0x028c5005060075a7 */ /* 0x0002a6000802017f */
[----:B--2---:R-:W-:Y:S05]  /*e310*/  @!P1 NANOSLEEP.SYNCS 0x989680 ;  /* 0x009896800000995d */ /* 0x004fea0003900000 */
[----:B------:R-:W2:Y:S02]  /*e320*/  @!P1 SYNCS.PHASECHK.TRANS64 P1, [R6+URZ+0x28c50], R5 ;  /* 0x028c5005060095a7 */ /* 0x000ea4000802007f */
[----:B--2---:R-:W-:Y:S05]  /*e330*/  @!P1 BRA `(.L_x_20) ;  /* 0xfffffffc00ec9947 */ /* 0x004fea000383ffff */
[----:B------:R-:W-:Y:S05]  /*e340*/  BRA `(.L_x_19) ;  /* 0xffffff3c00587947 */ /* 0x000fea000383ffff */
.L_x_24:
[----:B0-----:R-:W-:-:S04]  /*e350*/  IMAD.U32 R6, RZ, RZ, UR36 ;  /* 0x00000024ff067e24 */ /* 0x001fc8000f8e00ff */
[----:B------:R0:W1:Y:S03]  /*e360*/  SYNCS.PHASECHK.TRANS64.TRYWAIT P1, [R6+URZ+0x28c00], R13 ;  /* 0x028c000d060075a7 */ /* 0x000066000802017f */
[----:B-1----:R-:W-:Y:S05]  /*e370*/  @!P1 NANOSLEEP.SYNCS 0x989680 ;  /* 0x009896800000995d */ /* 0x002fea0003900000 */
[----:B------:R-:W1:Y:S02]  /*e380*/  @!P1 SYNCS.PHASECHK.TRANS64 P1, [R6+URZ+0x28c00], R13 ;  /* 0x028c000d060095a7 */ /* 0x000e64000802007f */
[----:B-1----:R-:W-:Y:S05]  /*e390*/  @!P1 BRA `(.L_x_24) ;  /* 0xfffffffc00ec9947 */ /* 0x002fea000383ffff */
[----:B------:R-:W-:Y:S05]  /*e3a0*/  BRA `(.L_x_148) ;  /* 0xffffff5000507947 */ /* 0x000fea000383ffff */
.L_x_28:
[----:B-1----:R-:W-:-:S04]  /*e3b0*/  IMAD.U32 R8, RZ, RZ, UR36 ;  /* 0x00000024ff087e24 */ /* 0x002fc8000f8e00ff */
[----:B------:R1:W2:Y:S03]  /*e3c0*/  SYNCS.PHASECHK.TRANS64.TRYWAIT P2, [R8+URZ+0x28c30], R13 ;  /* 0x028c300d080075a7 */ /* 0x0002a6000804017f */
[----:B--2---:R-:W-:Y:S05]  /*e3d0*/  @!P2 NANOSLEEP.SYNCS 0x989680 ;  /* 0x009896800000a95d */ /* 0x004fea0003900000 */
[----:B------:R-:W2:Y:S02]  /*e3e0*/  @!P2 SYNCS.PHASECHK.TRANS64 P2, [R8+URZ+0x28c30], R13 ;  /* 0x028c300d0800a5a7 */ /* 0x000ea4000804007f */
[----:B--2---:R-:W-:Y:S05]  /*e3f0*/  @!P2 BRA `(.L_x_28) ;  /* 0xfffffffc00eca947 */ /* 0x004fea000383ffff */
[----:B------:R-:W-:Y:S05]  /*e400*/  BRA `(.L_x_27) ;  /* 0xffffff50006c7947 */ /* 0x000fea000383ffff */
.L_x_32:
[----:B---3--:R3:W4:Y:S02]  /*e410*/  SYNCS.PHASECHK.TRANS64.TRYWAIT P2, [R14+URZ+0x28c50], R13 ;  /* 0x028c500d0e0075a7 */ /* 0x008724000804017f */
[----:B----4-:R-:W-:Y:S05]  /*e420*/  @!P2 NANOSLEEP.SYNCS 0x989680 ;  /* 0x009896800000a95d */ /* 0x010fea0003900000 */
[----:B------:R-:W4:Y:S02]  /*e430*/  @!P2 SYNCS.PHASECHK.TRANS64 P2, [R14+URZ+0x28c50], R13 ;  /* 0x028c500d0e00a5a7 */ /* 0x000f24000804007f */
[----:B----4-:R-:W-:Y:S05]  /*e440*/  @!P2 BRA `(.L_x_32) ;  /* 0xfffffffc00f0a947 */ /* 0x010fea000383ffff */
[----:B------:R-:W-:Y:S05]  /*e450*/  BRA `(.L_x_31) ;  /* 0xffffff6400e87947 */ /* 0x000fea000383ffff */
.L_x_37:
[----:B-1----:R-:W-:-:S04]  /*e460*/  IMAD.U32 R5, RZ, RZ, UR7 ;  /* 0x00000007ff057e24 */ /* 0x002fc8000f8e00ff */
[----:B------:R1:W3:Y:S03]  /*e470*/  SYNCS.PHASECHK.TRANS64.TRYWAIT P3, [R5+URZ+0x28c30], R14 ;  /* 0x028c300e050075a7 */ /* 0x0002e6000806017f */
[----:B---3--:R-:W-:Y:S05]  /*e480*/  @!P3 NANOSLEEP.SYNCS 0x989680 ;  /* 0x009896800000b95d */ /* 0x008fea0003900000 */
[----:B------:R-:W3:Y:S02]  /*e490*/  @!P3 SYNCS.PHASECHK.TRANS64 P3, [R5+URZ+0x28c30], R14 ;  /* 0x028c300e0500b5a7 */ /* 0x000ee4000806007f */
[----:B---3--:R-:W-:Y:S05]  /*e4a0*/  @!P3 BRA `(.L_x_37) ;  /* 0xfffffffc00ecb947 */ /* 0x008fea000383ffff */
[----:B------:R-:W-:Y:S05]  /*e4b0*/  BRA `(.L_x_36) ;  /* 0xffffff6800c47947 */ /* 0x000fea000383ffff */
.L_x_41:
[----:B--2---:R2:W4:Y:S02]  /*e4c0*/  SYNCS.PHASECHK.TRANS64.TRYWAIT P3, [R171+URZ+0x28c50], R14 ;  /* 0x028c500eab0075a7 */ /* 0x004524000806017f */
[----:B----4-:R-:W-:Y:S05]  /*e4d0*/  @!P3 NANOSLEEP.SYNCS 0x989680 ;  /* 0x009896800000b95d */ /* 0x010fea0003900000 */
[----:B------:R-:W4:Y:S02]  /*e4e0*/  @!P3 SYNCS.PHASECHK.TRANS64 P3, [R171+URZ+0x28c50], R14 ;  /* 0x028c500eab00b5a7 */ /* 0x000f24000806007f */
[----:B----4-:R-:W-:Y:S05]  /*e4f0*/  @!P3 BRA `(.L_x_41) ;  /* 0xfffffffc00f0b947 */ /* 0x010fea000383ffff */
[----:B------:R-:W-:Y:S05]  /*e500*/  BRA `(.L_x_40) ;  /* 0xffffff8000e07947 */ /* 0x000fea000383ffff */
.L_x_54:
[----:B------:R-:W-:Y:S01]  /*e510*/  MOV R13, R19 ;  /* 0x00000013000d7202 */ /* 0x000fe20000000f00 */
[----:B------:R-:W-:Y:S02]  /*e520*/  IMAD.MOV.U32 R12, RZ, RZ, RZ ;  /* 0x000000ffff0c7224 */ /* 0x000fe400078e00ff */
[----:B------:R-:W-:Y:S02]  /*e530*/  IMAD.MOV.U32 R11, RZ, RZ, 0x1f ;  /* 0x0000001fff0b7424 */ /* 0x000fe400078e00ff */
[----:B------:R-:W-:-:S07]  /*e540*/  IMAD.MOV.U32 R15, RZ, RZ, -0x1 ;  /* 0xffffffffff0f7424 */ /* 0x000fce00078e00ff */
[----:B------:R-:W-:Y:S05]  /*e550*/  WARPSYNC.COLLECTIVE R15, `(.L_x_149) ;  /* 0x000000000f087348 */ /* 0x000fea0003c00000 */
[----:B------:R0:W1:Y:S02]  /*e560*/  SHFL.IDX P6, R14, R13, R12, R11 ;  /* 0x0000000c0d0e7389 */ /* 0x00006400000c000b */
[----:B01----:R-:W-:Y:S01]  /*e570*/  ENDCOLLECTIVE ;  /* 0x000000000000791b */ /* 0x003fe20003800000 */
.L_x_149:
[----:B------:R-:W-:Y:S05]  /*e580*/  BRA `(.L_x_150) ;  /* 0xffffffc000487947 */ /* 0x000fea000383ffff */
.L_x_56:
[----:B------:R-:W-:Y:S01]  /*e590*/  BSSY B0, `(.L_x_151) ;  /* 0x0000006000007945 */ /* 0x000fe20003800000 */
[----:B------:R-:W-:-:S07]  /*e5a0*/  IMAD.MOV.U32 R15, RZ, RZ, -0x1 ;  /* 0xffffffffff0f7424 */ /* 0x000fce00078e00ff */
[----:B------:R-:W-:Y:S05]  /*e5b0*/  WARPSYNC.COLLECTIVE R15, `(.L_x_152) ;  /* 0x000000000f0c7348 */ /* 0x000fea0003c00000 */
[----:B------:R-:W-:Y:S02]  /*e5c0*/  ELECT P6, UR62, PT ;  /* 0x00000000003e782f */ /* 0x000fe400038c0000 */
[----:B------:R-:W-:Y:S01]  /*e5d0*/  MOV R14, UR62 ;  /* 0x0000003e000e7c02 */ /* 0x000fe20008000f00 */
[----:B------:R-:W-:Y:S10]  /*e5e0*/  ENDCOLLECTIVE ;  /* 0x000000000000791b */ /* 0x000ff40003800000 */
.L_x_152:
[----:B------:R-:W-:Y:S05]  /*e5f0*/  BSYNC B0 ;  /* 0x0000000000007941 */ /* 0x000fea0003800000 */
.L_x_151:
[----:B------:R-:W-:Y:S05]  /*e600*/  BRA `(.L_x_153) ;  /* 0xffffffc000487947 */ /* 0x000fea000383ffff */
.L_x_58:
[----:B0-----:R-:W-:-:S04]  /*e610*/  MOV R3, UR38 ;  /* 0x0000002600037c02 */ /* 0x001fc80008000f00 */
[----:B------:R0:W1:Y:S03]  /*e620*/  SYNCS.PHASECHK.TRANS64.TRYWAIT P0, [R3+URZ+0x28c40], R0 ;  /* 0x028c4000030075a7 */ /* 0x000066000800017f */
[----:B-1----:R-:W-:Y:S05]  /*e630*/  @!P0 NANOSLEEP.SYNCS 0x989680 ;  /* 0x009896800000895d */ /* 0x002fea0003900000 */
[----:B------:R-:W1:Y:S02]  /*e640*/  @!P0 SYNCS.PHASECHK.TRANS64 P0, [R3+URZ+0x28c40], R0 ;  /* 0x028c4000030085a7 */ /* 0x000e64000800007f */
[----:B-1----:R-:W-:Y:S05]  /*e650*/  @!P0 BRA `(.L_x_58) ;  /* 0xfffffffc00ec8947 */ /* 0x002fea000383ffff */
[----:B------:R-:W-:Y:S05]  /*e660*/  BRA `(.L_x_154) ;  /* 0xffffffc000a47947 */ /* 0x000fea000383ffff */
.L_x_61:
[----:B------:R-:W-:Y:S01]  /*e670*/  IMAD.MOV.U32 R13, RZ, RZ, R3 ;  /* 0x000000ffff0d7224 */ /* 0x000fe200078e0003 */
[----:B------:R-:W-:Y:S01]  /*e680*/  MOV R15, 0xffffffff ;  /* 0xffffffff000f7802 */ /* 0x000fe20000000f00 */
[----:B------:R-:W-:Y:S02]  /*e690*/  IMAD.MOV.U32 R12, RZ, RZ, RZ ;  /* 0x000000ffff0c7224 */ /* 0x000fe400078e00ff */
[----:B------:R-:W-:Y:S02]  /*e6a0*/  IMAD.MOV.U32 R11, RZ, RZ, 0x181f ;  /* 0x0000181fff0b7424 */ /* 0x000fe400078e00ff */
[----:B------:R-:W-:-:S07]  /*e6b0*/  IMAD R5, R10, 0x40, R5 ;  /* 0x000000400a057824 */ /* 0x000fce00078e0205 */
[----:B------:R-:W-:Y:S05]  /*e6c0*/  WARPSYNC.COLLECTIVE R15, `(.L_x_155) ;  /* 0x000000000f087348 */ /* 0x000fea0003c00000 */
[----:B------:R0:W1:Y:S02]  /*e6d0*/  SHFL.IDX P6, R14, R13, R12, R11 ;  /* 0x0000000c0d0e7389 */ /* 0x00006400000c000b */
[----:B01----:R-:W-:Y:S01]  /*e6e0*/  ENDCOLLECTIVE ;  /* 0x000000000000791b */ /* 0x003fe20003800000 */
.L_x_155:
[----:B------:R-:W-:Y:S01]  /*e6f0*/  IADD3 R21, R5, 0x10, RZ ;  /* 0x0000001005157810 */ /* 0x000fe20007ffe0ff */
[----:B------:R-:W-:Y:S02]  /*e700*/  IMAD.MOV.U32 R13, RZ, RZ, R0 ;  /* 0x000000ffff0d7224 */ /* 0x000fe400078e0000 */
[----:B------:R-:W-:-:S07]  /*e710*/  IMAD.MOV.U32 R6, RZ, RZ, R14 ;  /* 0x000000ffff067224 */ /* 0x000fce00078e000e */
[----:B------:R-:W-:Y:S05]  /*e720*/  WARPSYNC.COLLECTIVE R15, `(.L_x_156) ;  /* 0x000000000f087348 */ /* 0x000fea0003c00000 */
[----:B------:R0:W1:Y:S02]  /*e730*/  SHFL.IDX P6, R14, R13, R12, R11 ;  /* 0x0000000c0d0e7389 */ /* 0x00006400000c000b */
[----:B01----:R-:W-:Y:S01]  /*e740*/  ENDCOLLECTIVE ;  /* 0x000000000000791b */ /* 0x003fe20003800000 */
.L_x_156:
[----:B------:R-:W-:Y:S02]  /*e750*/  ULDC UR4, c[0x0][0x288] ;  /* 0x0000a20000047ab9 */ /* 0x000fe40000000800 */
[----:B------:R-:W-:-:S05]  /*e760*/  IMAD R2, R9, UR4, RZ ;  /* 0x0000000409027c24 */ /* 0x000fca000f8e02ff */
[----:B------:R-:W-:Y:S01]  /*e770*/  ISETP.GE.AND P1, PT, R5, R2, PT ;  /* 0x000000020500720c */ /* 0x000fe20003f26270 */
[----:B------:R-:W-:Y:S02]  /*e780*/  IMAD.MOV.U32 R13, RZ, RZ, R3 ;  /* 0x000000ffff0d7224 */ /* 0x000fe400078e0003 */
[----:B------:R-:W-:-:S10]  /*e790*/  IMAD.MOV.U32 R12, RZ, RZ, 0x1 ;  /* 0x00000001ff0c7424 */ /* 0x000fd400078e00ff */
[----:B------:R-:W-:Y:S01]  /*e7a0*/  @!P1 LEA R9, R4, UR38, 0x1 ;  /* 0x0000002604099c11 */ /* 0x000fe2000f8e08ff */
[----:B------:R-:W-:-:S07]  /*e7b0*/  IMAD.MOV.U32 R7, RZ, RZ, R14 ;  /* 0x000000ffff077224 */ /* 0x000fce00078e000e */
[----:B------:R-:W-:Y:S05]  /*e7c0*/  WARPSYNC.COLLECTIVE R15, `(.L_x_157) ;  /* 0x000000000f087348 */ /* 0x000fea0003c00000 */
[----:B------:R0:W1:Y:S02]  /*e7d0*/  SHFL.IDX P6, R14, R13, R12, R11 ;  /* 0x0000000c0d0e7389 */ /* 0x00006400000c000b */
[----:B01----:R-:W-:Y:S01]  /*e7e0*/  ENDCOLLECTIVE ;  /* 0x000000000000791b */ /* 0x003fe20003800000 */
.L_x_157:
[----:B------:R-:W-:-:S05]  /*e7f0*/  @!P1 LEA R7, P2, R8, R7, 0x1 ;  /* 0x0000000708079211 */ /* 0x000fca00078408ff */
[----:B------:R-:W-:-:S05]  /*e800*/  @!P1 IMAD.X R6, RZ, RZ, R6, P2 ;  /* 0x000000ffff069224 */ /* 0x000fca00010e0606 */
[----:B------:R-:W-:Y:S01]  /*e810*/  @!P1 LOP3.LUT R7, R7, R6, RZ, 0x3c, !PT ;  /* 0x0000000607079212 */ /* 0x000fe200078e3cff */
[----:B------:R-:W-:-:S03]  /*e820*/  IMAD.MOV.U32 R13, RZ, RZ, R0 ;  /* 0x000000ffff0d7224 */ /* 0x000fc600078e0000 */
[----:B------:R-:W-:-:S04]  /*e830*/  @!P1 LOP3.LUT R6, R7, R6, RZ, 0x3c, !PT ;  /* 0x0000000607069212 */ /* 0x000fc800078e3cff */
[----:B------:R-:W-:-:S05]  /*e840*/  @!P1 LOP3.LUT R7, R7, R6, RZ, 0x3c, !PT ;  /* 0x0000000607079212 */ /* 0x000fca00078e3cff */
[----:B------:R-:W-:Y:S01]  /*e850*/  @!PT LDS RZ, [RZ] ;  /* 0x00000000fffff984 */ /* 0x000fe20000000800 */
[----:B------:R-:W-:Y:S01]  /*e860*/  @!PT LDS RZ, [RZ] ;  /* 0x00000000fffff984 */ /* 0x000fe20000000800 */
[----:B------:R-:W-:Y:S01]  /*e870*/  @!PT LDS RZ, [RZ] ;  /* 0x00000000fffff984 */ /* 0x000fe20000000800 */
[----:B------:R0:W-:Y:S01]  /*e880*/  @!P1 LDGSTS.E.BYPASS.LTC128B.128 [R9+0x20400], desc[UR42][R6.64], !P0 ;  /* 0x2040000006099fae */ /* 0x0001e2000c101d6a */
[----:B------:R-:W-:Y:S01]  /*e890*/  ISETP.GE.AND P1, PT, R21, R2, PT ;  /* 0x000000021500720c */ /* 0x000fe20003f26270 */
[----:B------:R-:W-:Y:S02]  /*e8a0*/  VIADD R21, R5, 0x20 ;  /* 0x0000002005157836 */ /* 0x000fe40000000000 */
[----:B0-----:R-:W-:-:S10]  /*e8b0*/  IMAD.MOV.U32 R6, RZ, RZ, R14 ;  /* 0x000000ffff067224 */ /* 0x001fd400078e000e */
[----:B------:R-:W-:Y:S05]  /*e8c0*/  WARPSYNC.COLLECTIVE R15, `(.L_x_158) ;  /* 0x000000000f087348 */ /* 0x000fea0003c00000 */
[----:B------:R0:W1:Y:S02]  /*e8d0*/  SHFL.IDX P6, R14, R13, R12, R11 ;  /* 0x0000000c0d0e7389 */ /* 0x00006400000c000b */
[----:B01----:R-:W-:Y:S01]  /*e8e0*/  ENDCOLLECTIVE ;  /* 0x000000000000791b */ /* 0x003fe20003800000 */
.L_x_158:
[----:B------:R-:W-:Y:S01]  /*e8f0*/  @!P1 LEA R9, R4, UR38, 0x1 ;  /* 0x0000002604099c11 */ /* 0x000fe2000f8e08ff */
[----:B------:R-:W-:Y:S02]  /*e900*/  IMAD.MOV.U32 R13, RZ, RZ, R3 ;  /* 0x000000ffff0d7224 */ /* 0x000fe400078e0003 */
[----:B------:R-:W-:Y:S01]  /*e910*/  IMAD.MOV.U32 R12, RZ, RZ, 0x2 ;  /* 0x00000002ff0c7424 */ /* 0x000fe200078e00ff */
[----:B------:R-:W-:-:S13]  /*e920*/  @!P1 LEA R7, P2, R8, R14, 0x1 ;  /* 0x0000000e08079211 */ /* 0x000fda00078408ff */
[----:B------:R-:W-:Y:S05]  /*e930*/  WARPSYNC.COLLECTIVE R15, `(.L_x_159) ;  /* 0x000000000f087348 */ /* 0x000fea0003c00000 */
[----:B------:R0:W1:Y:S02]  /*e940*/  SHFL.IDX P6, R14, R13, R12, R11 ;  /* 0x0000000c0d0e7389 */ /* 0x00006400000c000b */
[----:B01----:R-:W-:Y:S01]  /*e950*/  ENDCOLLECTIVE ;  /* 0x000000000000791b */ /* 0x003fe20003800000 */
.L_x_159:
[----:B------:R-:W-:-:S04]  /*e960*/  @!P1 IADD3.X R6, RZ, R6, RZ, P2, !PT ;  /* 0x00000006ff069210 */ /* 0x000fc800017fe4ff */
[----:B------:R-:W-:-:S04]  /*e970*/  @!P1 LOP3.LUT R7, R7, R6, RZ, 0x3c, !PT ;  /* 0x0000000607079212 */ /* 0x000fc800078e3cff */
[----:B------:R-:W-:-:S04]  /*e980*/  @!P1 LOP3.LUT R6, R7, R6, RZ, 0x3c, !PT ;  /* 0x0000000607069212 */ /* 0x000fc800078e3cff */
[----:B------:R-:W-:Y:S02]  /*e990*/  @!P1 LOP3.LUT R7, R7, R6, RZ, 0x3c, !PT ;  /* 0x0000000607079212 */ /* 0x000fe400078e3cff */
[----:B------:R-:W-:-:S03]  /*e9a0*/  MOV R13, R0 ;  /* 0x00000000000d7202 */ /* 0x000fc60000000f00 */
[----:B------:R-:W-:Y:S01]  /*e9b0*/  @!PT LDS RZ, [RZ] ;  /* 0x00000000fffff984 */ /* 0x000fe20000000800 */
[----:B------:R-:W-:Y:S01]  /*e9c0*/  @!PT LDS RZ, [RZ] ;  /* 0x00000000fffff984 */ /* 0x000fe20000000800 */
[----:B------:R-:W-:Y:S01]  /*e9d0*/  @!PT LDS RZ, [RZ] ;  /* 0x00000000fffff984 */ /* 0x000fe20000000800 */
[----:B------:R0:W-:Y:S01]  /*e9e0*/  @!P1 LDGSTS.E.BYPASS.LTC128B.128 [R9+0x20c00], desc[UR42][R6.64], !P0 ;  /* 0x20c0000006099fae */ /* 0x0001e2000c101d6a */
[----:B------:R-:W-:Y:S01]  /*e9f0*/  ISETP.GE.AND P1, PT, R21, R2, PT ;  /* 0x000000021500720c */ /* 0x000fe20003f26270 */
[----:B0-----:R-:W-:-:S12]  /*ea00*/  IMAD.MOV.U32 R6, RZ, RZ, R14 ;  /* 0x000000ffff067224 */ /* 0x001fd800078e000e */
[----:B------:R-:W-:Y:S05]  /*ea10*/  WARPSYNC.COLLECTIVE R15, `(.L_x_160) ;  /* 0x000000000f087348 */ /* 0x000fea0003c00000 */
[----:B------:R0:W1:Y:S02]  /*ea20*/  SHFL.IDX P6, R14, R13, R12, R11 ;  /* 0x0000000c0d0e7389 */ /* 0x00006400000c000b */
[----:B01----:R-:W-:Y:S01]  /*ea30*/  ENDCOLLECTIVE ;  /* 0x000000000000791b */ /* 0x003fe20003800000 */
.L_x_160:
[----:B------:R-:W-:Y:S01]  /*ea40*/  @!P1 LEA R9, R4, UR38, 0x1 ;  /* 0x0000002604099c11 */ /* 0x000fe2000f8e08ff */
[----:B------:R-:W-:Y:S02]  /*ea50*/  IMAD.MOV.U32 R13, RZ, RZ, R3 ;  /* 0x000000ffff0d7224 */ /* 0x000fe400078e0003 */
[----:B------:R-:W-:Y:S01]  /*ea60*/  IMAD.MOV.U32 R12, RZ, RZ, 0x3 ;  /* 0x00000003ff0c7424 */ /* 0x000fe200078e00ff */
[----:B------:R-:W-:-:S13]  /*ea70*/  @!P1 LEA R7, P2, R8, R14, 0x1 ;  /* 0x0000000e08079211 */ /* 0x000fda00078408ff */
[----:B------:R-:W-:Y:S05]  /*ea80*/  WARPSYNC.COLLECTIVE R15, `(.L_x_161) ;  /* 0x000000000f087348 */ /* 0x000fea0003c00000 */
[----:B------:R0:W1:Y:S02]  /*ea90*/  SHFL.IDX P6, R14, R13, R12, R11 ;  /* 0x0000000c0d0e7389 */ /* 0x00006400000c000b */
[----:B01----:R-:W-:Y:S01]  /*eaa0*/  ENDCOLLECTIVE ;  /* 0x000000000000791b */ /* 0x003fe20003800000 */
.L_x_161:
[----:B------:R-:W-:-:S05]  /*eab0*/  @!P1 IMAD.X R6, RZ, RZ, R6, P2 ;  /* 0x000000ffff069224 */ /* 0x000fca00010e0606 */
[----:B------:R-:W-:-:S04]  /*eac0*/  @!P1 LOP3.LUT R7, R7, R6, RZ, 0x3c, !PT ;  /* 0x0000000607079212 */ /* 0x000fc800078e3cff */
[C---:B------:R-:W-:Y:S02]  /*ead0*/  @!P1 LOP3.LUT R6, R7.reuse, R6, RZ, 0x3c, !PT ;  /* 0x0000000607069212 */ /* 0x040fe400078e3cff */
[----:B------:R-:W-:Y:S02]  /*eae0*/  MOV R13, R0 ;  /* 0x00000000000d7202 */ /* 0x000fe40000000f00 */
[----:B------:R-:W-:-:S05]  /*eaf0*/  @!P1 LOP3.LUT R7, R7, R6, RZ, 0x3c, !PT ;  /* 0x0000000607079212 */ /* 0x000fca00078e3cff */
[----:B------:R-:W-:Y:S01]  /*eb00*/  @!PT LDS RZ, [RZ] ;  /* 0x00000000fffff984 */ /* 0x000fe20000000800 */
[----:B------:R-:W-:Y:S01]  /*eb10*/  @!PT LDS RZ, [RZ] ;  /* 0x00000000fffff984 */ /* 0x000fe20000000800 */
[----:B------:R-:W-:Y:S01]  /*eb20*/  @!PT LDS RZ, [RZ] ;  /* 0x00000000fffff984 */ /* 0x000fe20000000800 */
[----:B------:R0:W-:Y:S01]  /*eb30*/  @!P1 LDGSTS.E.BYPASS.LTC128B.128 [R9+0x21400], desc[UR42][R6.64], !P0 ;  /* 0x2140000006099fae */ /* 0x0001e2000c101d6a */
[----:B------:R-:W-:-:S07]  /*eb40*/  IMAD.MOV.U32 R3, RZ, RZ, R14 ;  /* 0x000000ffff037224 */ /* 0x000fce00078e000e */
[----:B0-----:R-:W-:Y:S05]  /*eb50*/  WARPSYNC.COLLECTIVE R15, `(.L_x_162) ;  /* 0x000000000f087348 */ /* 0x001fea0003c00000 */
[----:B------:R1:W2:Y:S02]  /*eb60*/  SHFL.IDX P6, R14, R13, R12, R11 ;  /* 0x0000000c0d0e7389 */ /* 0x0002a400000c000b */
[----:B012---:R-:W-:Y:S01]  /*eb70*/  ENDCOLLECTIVE ;  /* 0x000000000000791b */ /* 0x007fe20003800000 */
.L_x_162:
[----:B------:R-:W-:Y:S05]  /*eb80*/  BRA `(.L_x_163) ;  /* 0xffffffc400807947 */ /* 0x000fea000383ffff */
.L_x_62:
[----:B0-----:R-:W-:-:S04]  /*eb90*/  IMAD.U32 R3, RZ, RZ, UR38 ;  /* 0x00000026ff037e24 */ /* 0x001fc8000f8e00ff */
[----:B------:R0:W1:Y:S03]  /*eba0*/  SYNCS.PHASECHK.TRANS64.TRYWAIT P0, [R3+URZ+0x28c20], R4 ;  /* 0x028c2004030075a7 */ /* 0x000066000800017f */
[----:B-1----:R-:W-:Y:S05]  /*ebb0*/  @!P0 NANOSLEEP.SYNCS 0x989680 ;  /* 0x009896800000895d */ /* 0x002fea0003900000 */
[----:B------:R-:W1:Y:S02]  /*ebc0*/  @!P0 SYNCS.PHASECHK.TRANS64 P0, [R3+URZ+0x28c20], R4 ;  /* 0x028c2004030085a7 */ /* 0x000e64000800007f */
[----:B-1----:R-:W-:Y:S05]  /*ebd0*/  @!P0 BRA `(.L_x_62) ;  /* 0xfffffffc00ec8947 */ /* 0x002fea000383ffff */
[----:B------:R-:W-:Y:S05]  /*ebe0*/  BRA `(.L_x_164) ;  /* 0xffffffc400b07947 */ /* 0x000fea000383ffff */
.L_x_65:
[----:B0-----:R-:W-:-:S04]  /*ebf0*/  IMAD.U32 R3, RZ, RZ, UR38 ;  /* 0x00000026ff037e24 */ /* 0x001fc8000f8e00ff */
[----:B------:R0:W1:Y:S03]  /*ec00*/  SYNCS.PHASECHK.TRANS64.TRYWAIT P0, [R3+URZ+0x28c60], R4 ;  /* 0x028c6004030075a7 */ /* 0x000066000800017f */
[----:B-1----:R-:W-:Y:S05]  /*ec10*/  @!P0 NANOSLEEP.SYNCS 0x989680 ;  /* 0x009896800000895d */ /* 0x002fea0003900000 */
[----:B------:R-:W1:Y:S02]  /*ec20*/  @!P0 SYNCS.PHASECHK.TRANS64 P0, [R3+URZ+0x28c60], R4 ;  /* 0x028c6004030085a7 */ /* 0x000e64000800007f */
[----:B-1----:R-:W-:Y:S05]  /*ec30*/  @!P0 BRA `(.L_x_65) ;  /* 0xfffffffc00ec8947 */ /* 0x002fea000383ffff */
[----:B------:R-:W-:Y:S05]  /*ec40*/  BRA `(.L_x_165) ;  /* 0xffffffc400bc7947 */ /* 0x000fea000383ffff */
.L_x_81:
[----:B-1----:R-:W-:-:S04]  /*ec50*/  IMAD.U32 R3, RZ, RZ, UR38 ;  /* 0x00000026ff037e24 */ /* 0x002fc8000f8e00ff */
[----:B------:R1:W2:Y:S03]  /*ec60*/  SYNCS.PHASECHK.TRANS64.TRYWAIT P0, [R3+URZ+0x28c48], R2 ;  /* 0x028c4802030075a7 */ /* 0x0002a6000800017f */
[----:B--2---:R-:W-:Y:S05]  /*ec70*/  @!P0 NANOSLEEP.SYNCS 0x989680 ;  /* 0x009896800000895d */ /* 0x004fea0003900000 */
[----:B------:R-:W2:Y:S02]  /*ec80*/  @!P0 SYNCS.PHASECHK.TRANS64 P0, [R3+URZ+0x28c48], R2 ;  /* 0x028c4802030085a7 */ /* 0x000ea4000800007f */
[----:B--2---:R-:W-:Y:S05]  /*ec90*/  @!P0 BRA `(.L_x_81) ;  /* 0xfffffffc00ec8947 */ /* 0x004fea000383ffff */
[----:B------:R-:W-:Y:S05]  /*eca0*/  BRA `(.L_x_166) ;  /* 0xffffffd0007c7947 */ /* 0x000fea000383ffff */
.L_x_86:
[----:B01----:R-:W-:-:S04]  /*ecb0*/  IMAD.U32 R3, RZ, RZ, UR38 ;  /* 0x00000026ff037e24 */ /* 0x003fc8000f8e00ff */
[----:B------:R0:W1:Y:S03]  /*ecc0*/  SYNCS.PHASECHK.TRANS64.TRYWAIT P0, [R3+URZ+0x28c68], R2 ;  /* 0x028c6802030075a7 */ /* 0x000066000800017f */
[----:B-1----:R-:W-:Y:S05]  /*ecd0*/  @!P0 NANOSLEEP.SYNCS 0x989680 ;  /* 0x009896800000895d */ /* 0x002fea0003900000 */
[----:B------:R-:W1:Y:S02]  /*ece0*/  @!P0 SYNCS.PHASECHK.TRANS64 P0, [R3+URZ+0x28c68], R2 ;  /* 0x028c6802030085a7 */ /* 0x000e64000800007f */
[----:B-1----:R-:W-:Y:S05]  /*ecf0*/  @!P0 BRA `(.L_x_86) ;  /* 0xfffffffc00ec8947 */ /* 0x002fea000383ffff */
[----:B------:R-:W-:Y:S05]  /*ed00*/  BRA `(.L_x_167) ;  /* 0xffffffd000dc7947 */ /* 0x000fea000383ffff */
.L_x_101:
[----:B-1----:R-:W-:-:S04]  /*ed10*/  MOV R3, UR38 ;  /* 0x0000002600037c02 */ /* 0x002fc80008000f00 */
[----:B------:R1:W2:Y:S03]  /*ed20*/  SYNCS.PHASECHK.TRANS64.TRYWAIT P0, [R3+URZ+0x28c40], R2 ;  /* 0x028c4002030075a7 */ /* 0x0002a6000800017f */
[----:B--2---:R-:W-:Y:S05]  /*ed30*/  @!P0 NANOSLEEP.SYNCS 0x989680 ;  /* 0x009896800000895d */ /* 0x004fea0003900000 */
[----:B------:R-:W2:Y:S02]  /*ed40*/  @!P0 SYNCS.PHASECHK.TRANS64 P0, [R3+URZ+0x28c40], R2 ;  /* 0x028c4002030085a7 */ /* 0x000ea4000800007f */
[----:B--2---:R-:W-:Y:S05]  /*ed50*/  @!P0 BRA `(.L_x_101) ;  /* 0xfffffffc00ec8947 */ /* 0x004fea000383ffff */
[----:B------:R-:W-:Y:S05]  /*ed60*/  BRA `(.L_x_168) ;  /* 0xffffffdc00287947 */ /* 0x000fea000383ffff */
.L_x_106:
[----:B01----:R-:W-:-:S04]  /*ed70*/  IMAD.U32 R3, RZ, RZ, UR38 ;  /* 0x00000026ff037e24 */ /* 0x003fc8000f8e00ff */
[----:B------:R0:W1:Y:S03]  /*ed80*/  SYNCS.PHASECHK.TRANS64.TRYWAIT P0, [R3+URZ+0x28c60], R2 ;  /* 0x028c6002030075a7 */ /* 0x000066000800017f */
[----:B-1----:R-:W-:Y:S05]  /*ed90*/  @!P0 NANOSLEEP.SYNCS 0x989680 ;  /* 0x009896800000895d */ /* 0x002fea0003900000 */
[----:B------:R-:W1:Y:S02]  /*eda0*/  @!P0 SYNCS.PHASECHK.TRANS64 P0, [R3+URZ+0x28c60], R2 ;  /* 0x028c6002030085a7 */ /* 0x000e64000800007f */
[----:B-1----:R-:W-:Y:S05]  /*edb0*/  @!P0 BRA `(.L_x_106) ;  /* 0xfffffffc00ec8947 */ /* 0x002fea000383ffff */
[----:B------:R-:W-:Y:S05]  /*edc0*/  BRA `(.L_x_169) ;  /* 0xffffffdc008c7947 */ /* 0x000fea000383ffff */
.L_x_122:
[----:B-1----:R-:W-:-:S04]  /*edd0*/  IMAD.U32 R3, RZ, RZ, UR38 ;  /* 0x00000026ff037e24 */ /* 0x002fc8000f8e00ff */
[----:B------:R1:W2:Y:S03]  /*ede0*/  SYNCS.PHASECHK.TRANS64.TRYWAIT P0, [R3+URZ+0x28c48], R2 ;  /* 0x028c4802030075a7 */ /* 0x0002a6000800017f */
[----:B--2---:R-:W-:Y:S05]  /*edf0*/  @!P0 NANOSLEEP.SYNCS 0x989680 ;  /* 0x009896800000895d */ /* 0x004fea0003900000 */
[----:B------:R-:W2:Y:S02]  /*ee00*/  @!P0 SYNCS.PHASECHK.TRANS64 P0, [R3+URZ+0x28c48], R2 ;  /* 0x028c4802030085a7 */ /* 0x000ea4000800007f */
[----:B--2---:R-:W-:Y:S05]  /*ee10*/  @!P0 BRA `(.L_x_122) ;  /* 0xfffffffc00ec8947 */ /* 0x004fea000383ffff */
[----:B------:R-:W-:Y:S05]  /*ee20*/  BRA `(.L_x_170) ;  /* 0xffffffe400e87947 */ /* 0x000fea000383ffff */
.L_x_127:
[----:B-12---:R-:W-:-:S04]  /*ee30*/  IMAD.U32 R3, RZ, RZ, UR38 ;  /* 0x00000026ff037e24 */ /* 0x006fc8000f8e00ff */
[----:B------:R1:W2:Y:S03]  /*ee40*/  SYNCS.PHASECHK.TRANS64.TRYWAIT P0, [R3+URZ+0x28c68], R2 ;  /* 0x028c6802030075a7 */ /* 0x0002a6000800017f */
[----:B--2---:R-:W-:Y:S05]  /*ee50*/  @!P0 NANOSLEEP.SYNCS 0x989680 ;  /* 0x009896800000895d */ /* 0x004fea0003900000 */
[----:B------:R-:W2:Y:S02]  /*ee60*/  @!P0 SYNCS.PHASECHK.TRANS64 P0, [R3+URZ+0x28c68], R2 ;  /* 0x028c6802030085a7 */ /* 0x000ea4000800007f */
[----:B--2---:R-:W-:Y:S05]  /*ee70*/  @!P0 BRA `(.L_x_127) ;  /* 0xfffffffc00ec8947 */ /* 0x004fea000383ffff */
[----:B------:R-:W-:Y:S05]  /*ee80*/  BRA `(.L_x_171) ;  /* 0xffffffe8004c7947 */ /* 0x000fea000383ffff */
.L_x_138:
[----:B--2---:R2:W3:Y:S02]  /*ee90*/  SYNCS.PHASECHK.TRANS64.TRYWAIT P0, [R2+URZ+0x28c20], R9 ;  /* 0x028c2009020075a7 */ /* 0x0044e4000800017f */
[----:B---3--:R-:W-:Y:S05]  /*eea0*/  @!P0 NANOSLEEP.SYNCS 0x989680 ;  /* 0x009896800000895d */ /* 0x008fea0003900000 */
[----:B------:R-:W3:Y:S02]  /*eeb0*/  @!P0 SYNCS.PHASECHK.TRANS64 P0, [R2+URZ+0x28c20], R9 ;  /* 0x028c2009020085a7 */ /* 0x000ee4000800007f */
[----:B---3--:R-:W-:Y:S05]  /*eec0*/  @!P0 BRA `(.L_x_138) ;  /* 0xfffffffc00f08947 */ /* 0x008fea000383ffff */
[----:B------:R-:W-:Y:S05]  /*eed0*/  BRA `(.L_x_172) ;  /* 0xfffffff0003c7947 */ /* 0x000fea000383ffff */
.L_x_139:
[----:B------:R-:W3:Y:S01]  /*eee0*/  S2R R3, SR_TID.X ;  /* 0x0000000000037919 */ /* 0x000ee20000002100 */
[----:B------:R-:W-:Y:S01]  /*eef0*/  BSSY B0, `(.L_x_173) ;  /* 0x000000a000007945 */ /* 0x000fe20003800000 */
[----:B------:R-:W-:Y:S01]  /*ef00*/  MOV R12, RZ ;  /* 0x000000ff000c7202 */ /* 0x000fe20000000f00 */
[----:B------:R-:W-:Y:S02]  /*ef10*/  IMAD.MOV.U32 R11, RZ, RZ, 0x1f ;  /* 0x0000001fff0b7424 */ /* 0x000fe400078e00ff */
[----:B------:R-:W-:Y:S01]  /*ef20*/  IMAD.MOV.U32 R15, RZ, RZ, -0x1 ;  /* 0xffffffffff0f7424 */ /* 0x000fe200078e00ff */
[----:B---3--:R-:W-:-:S04]  /*ef30*/  SHF.R.U32.HI R3, RZ, 0x5, R3 ;  /* 0x00000005ff037819 */ /* 0x008fc80000011603 */
[----:B------:R-:W-:-:S05]  /*ef40*/  LOP3.LUT R3, R3, 0x3, RZ, 0xc0, !PT ;  /* 0x0000000303037812 */ /* 0x000fca00078ec0ff */
[----:B------:R-:W-:-:S07]  /*ef50*/  IMAD.MOV.U32 R13, RZ, RZ, R3 ;  /* 0x000000ffff0d7224 */ /* 0x000fce00078e0003 */
[----:B012---:R-:W-:Y:S05]  /*ef60*/  WARPSYNC.COLLECTIVE R15, `(.L_x_174) ;  /* 0x000000000f087348 */ /* 0x007fea0003c00000 */
[----:B------:R3:W4:Y:S02]  /*ef70*/  SHFL.IDX P6, R14, R13, R12, R11 ;  /* 0x0000000c0d0e7389 */ /* 0x00072400000c000b */
[----:B01234-:R-:W-:Y:S01]  /*ef80*/  ENDCOLLECTIVE ;  /* 0x000000000000791b */ /* 0x01ffe20003800000 */
.L_x_174:
[----:B------:R-:W-:Y:S05]  /*ef90*/  BSYNC B0 ;  /* 0x0000000000007941 */ /* 0x000fea0003800000 */
.L_x_173:
[----:B------:R-:W-:Y:S05]  /*efa0*/  BRA `(.L_x_175) ;  /* 0xfffffff000207947 */ /* 0x000fea000383ffff */
.L_x_140:
[----:B------:R-:W-:Y:S01]  /*efb0*/  BSSY B0, `(.L_x_176) ;  /* 0x0000006000007945 */ /* 0x000fe20003800000 */
[----:B------:R-:W-:-:S07]  /*efc0*/  IMAD.MOV.U32 R15, RZ, RZ, -0x1 ;  /* 0xffffffffff0f7424 */ /* 0x000fce00078e00ff */
[----:B0123--:R-:W-:Y:S05]  /*efd0*/  WARPSYNC.COLLECTIVE R15, `(.L_x_177) ;  /* 0x000000000f0c7348 */ /* 0x00ffea0003c00000 */
[----:B------:R-:W-:Y:S02]  /*efe0*/  ELECT P6, UR62, PT ;  /* 0x00000000003e782f */ /* 0x000fe400038c0000 */
[----:B------:R-:W-:Y:S01]  /*eff0*/  MOV R14, UR62 ;  /* 0x0000003e000e7c02 */ /* 0x000fe20008000f00 */
[----:B0123--:R-:W-:Y:S10]  /*f000*/  ENDCOLLECTIVE ;  /* 0x000000000000791b */ /* 0x00fff40003800000 */
.L_x_177:
[----:B------:R-:W-:Y:S05]  /*f010*/  BSYNC B0 ;  /* 0x0000000000007941 */ /* 0x000fea0003800000 */
.L_x_176:
[----:B------:R-:W-:Y:S05]  /*f020*/  BRA `(.L_x_178) ;  /* 0xfffffff000147947 */ /* 0x000fea000383ffff */
.L_x_142:
[----:B-1----:R1:W3:Y:S02]  /*f030*/  SYNCS.PHASECHK.TRANS64.TRYWAIT P0, [R7+URZ], R4 ;  /* 0x00000004070075a7 */ /* 0x0022e4000800017f */
[----:B---3--:R-:W-:Y:S05]  /*f040*/  @!P0 NANOSLEEP.SYNCS 0x989680 ;  /* 0x009896800000895d */ /* 0x008fea0003900000 */
[----:B------:R-:W3:Y:S02]  /*f050*/  @!P0 SYNCS.PHASECHK.TRANS64 P0, [R7+URZ], R4 ;  /* 0x00000004070085a7 */ /* 0x000ee4000800007f */
[----:B---3--:R-:W-:Y:S05]  /*f060*/  @!P0 BRA `(.L_x_142) ;  /* 0xfffffffc00f08947 */ /* 0x008fea000383ffff */
[----:B------:R-:W-:Y:S05]  /*f070*/  BRA `(.L_x_179) ;  /* 0xfffffff000487947 */ /* 0x000fea000383ffff */
.L_x_143:
[----:B---3--:R3:W4:Y:S02]  /*f080*/  SYNCS.PHASECHK.TRANS64.TRYWAIT P0, [R5+URZ], R0 ;  /* 0x00000000050075a7 */ /* 0x008724000800017f */
[----:B----4-:R-:W-:Y:S05]  /*f090*/  @!P0 NANOSLEEP.SYNCS 0x989680 ;  /* 0x009896800000895d */ /* 0x010fea0003900000 */
[----:B------:R-:W4:Y:S02]  /*f0a0*/  @!P0 SYNCS.PHASECHK.TRANS64 P0, [R5+URZ], R0 ;  /* 0x00000000050085a7 */ /* 0x000f24000800007f */
[----:B----4-:R-:W-:Y:S05]  /*f0b0*/  @!P0 BRA `(.L_x_143) ;  /* 0xfffffffc00f08947 */ /* 0x010fea000383ffff */
[----:B------:R-:W-:Y:S05]  /*f0c0*/  BRA `(.L_x_180) ;  /* 0xfffffff0003c7947 */ /* 0x000fea000383ffff */
.L_x_145:
[----:B--2---:R2:W3:Y:S02]  /*f0d0*/  SYNCS.PHASECHK.TRANS64.TRYWAIT P0, [R5+URZ], R4 ;  /* 0x00000004050075a7 */ /* 0x0044e4000800017f */
[----:B---3--:R-:W-:Y:S05]  /*f0e0*/  @!P0 NANOSLEEP.SYNCS 0x989680 ;  /* 0x009896800000895d */ /* 0x008fea0003900000 */
[----:B------:R-:W3:Y:S02]  /*f0f0*/  @!P0 SYNCS.PHASECHK.TRANS64 P0, [R5+URZ], R4 ;  /* 0x00000004050085a7 */ /* 0x000ee4000800007f */
[----:B---3--:R-:W-:Y:S05]  /*f100*/  @!P0 BRA `(.L_x_145) ;  /* 0xfffffffc00f08947 */ /* 0x008fea000383ffff */
[----:B------:R-:W-:Y:S05]  /*f110*/  BRA `(.L_x_181) ;  /* 0xfffffff000407947 */ /* 0x000fea000383ffff */
.L_x_182:
[----:B------:R-:W-:-:S00]  /*f120*/  BRA `(.L_x_182) ;  /* 0xfffffffc00fc7947 */ /* 0x000fc0000383ffff */
[----:B------:R-:W-:-:S00]  /*f130*/  NOP ;  /* 0x0000000000007918 */ /* 0x000fc00000000000 */
        /* <DEDUP_REMOVED lines=12> */
.L_x_6038:


//--------------------- .text._ZN7cutlass13device_kernelIN5flash11enable_sm90INS1_16FlashAttnFwdSm90INS1_25CollectiveMainloopFwdSm90ILi2EN4cute5tupleIJNS5_1CILi1EEES8_S8_EEENS6_IJNS7_ILi64EEESA_SA_EEELi512ENS_10bfloat16_tEfNS_4arch4Sm90ELb0ELb0ELb1ELb0ELb0ELb0ELb1ELb0ELb0ELb1ELb1ELb0EEENS1_21CollectiveEpilogueFwdINS6_IJSA_NS7_ILi512EEESA_EEES9_SC_SE_Li256ELb0ELb1ELb1ELb0EEENS1_19SingleTileSchedulerILb0ELb1ELb1ELi64EEEEEEEEEvNT_6ParamsE --------------------------
	.section	.text._ZN7cutlass13device_kernelIN5flash11enable_sm90INS1_16FlashAttnFwdSm90INS1_25CollectiveMainloopFwdSm90ILi2EN4cute5tupleIJNS5_1CILi1EEES8_S8_EEENS6_IJNS7_ILi64EEESA_SA_EEELi512ENS_10bfloat16_tEfNS_4arch4Sm90ELb0ELb0ELb1ELb0ELb0ELb0ELb1ELb0ELb0ELb1ELb1ELb0EEENS1_21CollectiveEpilogueFwdINS6_IJSA_NS7_ILi512EEESA_EEES9_SC_SE_Li256ELb0ELb1ELb1ELb0EEENS1_19SingleTileSchedulerILb0ELb1ELb1ELi64EEEEEEEEEvNT_6ParamsE,"ax",@progbits
	.align	128
.text._ZN7cutlass13device_kernelIN5flash11enable_sm90INS1_16FlashAttnFwdSm90INS1_25CollectiveMainloopFwdSm90ILi2EN4cute5tupleIJNS5_1CILi1EEES8_S8_EEENS6_IJNS7_ILi64EEESA_SA_EEELi512ENS_10bfloat16_tEfNS_4arch4Sm90ELb0ELb0ELb1ELb0ELb0ELb0ELb1ELb0ELb0ELb1ELb1ELb0EEENS1_21CollectiveEpilogueFwdINS6_IJSA_NS7_ILi512EEESA_EEES9_SC_SE_Li256ELb0ELb1ELb1ELb0EEENS1_19SingleTileSchedulerILb0ELb1ELb1ELi64EEEEEEEEEvNT_6ParamsE:
        .type           _ZN7cutlass13device_kernelIN5flash11enable_sm90INS1_16FlashAttnFwdSm90INS1_25CollectiveMainloopFwdSm90ILi2EN4cute5tupleIJNS5_1CILi1EEES8_S8_EEENS6_IJNS7_ILi64EEESA_SA_EEELi512ENS_10bfloat16_tEfNS_4arch4Sm90ELb0ELb0ELb1ELb0ELb0ELb0ELb1ELb0ELb0ELb1ELb1ELb0EEENS1_21CollectiveEpilogueFwdINS6_IJSA_NS7_ILi512EEESA_EEES9_SC_SE_Li256ELb0ELb1ELb1ELb0EEENS1_19SingleTileSchedulerILb0ELb1ELb1ELi64EEEEEEEEEvNT_6ParamsE,@function
        .size           _ZN7cutlass13device_kernelIN5flash11enable_sm90INS1_16FlashAttnFwdSm90INS1_25CollectiveMainloopFwdSm90ILi2EN4cute5tupleIJNS5_1CILi1EEES8_S8_EEENS6_IJNS7_ILi64EEESA_SA_EEELi512ENS_10bfloat16_tEfNS_4arch4Sm90ELb0ELb0ELb1ELb0ELb0ELb0ELb1ELb0ELb0ELb1ELb1ELb0EEENS1_21CollectiveEpilogueFwdINS6_IJSA_NS7_ILi512EEESA_EEES9_SC_SE_Li256ELb0ELb1ELb1ELb0EEENS1_19SingleTileSchedulerILb0ELb1ELb1ELi64EEEEEEEEEvNT_6ParamsE,(.L_x_6039 - _ZN7cutlass13device_kernelIN5flash11enable_sm90INS1_16FlashAttnFwdSm90INS1_25CollectiveMainloopFwdSm90ILi2EN4cute5tupleIJNS5_1CILi1EEES8_S8_EEENS6_IJNS7_ILi64EEESA_SA_EEELi512ENS_10bfloat16_tEfNS_4arch4Sm90ELb0ELb0ELb1ELb0ELb0ELb0ELb1ELb0ELb0ELb1ELb1ELb0EEENS1_21CollectiveEpilogueFwdINS6_IJSA_NS7_ILi512EEESA_EEES9_SC_SE_Li256ELb0ELb1ELb1ELb0EEENS1_19SingleTileSchedulerILb0ELb1ELb1ELi64EEEEEEEEEvNT_6ParamsE)
        .other          _ZN7cutlass13device_kernelIN5flash11enable_sm90INS1_16FlashAttnFwdSm90INS1_25CollectiveMainloopFwdSm90ILi2EN4cute5tupleIJNS5_1CILi1EEES8_S8_EEENS6_IJNS7_ILi64EEESA_SA_EEELi512ENS_10bfloat16_tEfNS_4arch4Sm90ELb0ELb0ELb1ELb0ELb0ELb0ELb1ELb0ELb0ELb1ELb1ELb0EEENS1_21CollectiveEpilogueFwdINS6_IJSA_NS7_ILi512EEESA_EEES9_SC_SE_Li256ELb0ELb1ELb1ELb0EEENS1_19SingleTileSchedulerILb0ELb1ELb1ELi64EEEEEEEEEvNT_6ParamsE,@"STO_CUDA_ENTRY STV_DEFAULT"
_ZN7cutlass13device_kernelIN5flash11enable_sm90INS1_16FlashAttnFwdSm90INS1_25CollectiveMainloopFwdSm90ILi2EN4cute5tupleIJNS5_1CILi1EEES8_S8_EEENS6_IJNS7_ILi64EEESA_SA_EEELi512ENS_10bfloat16_tEfNS_4arch4Sm90ELb0ELb0ELb1ELb0ELb0ELb0ELb1ELb0ELb0ELb1ELb1ELb0EEENS1_21CollectiveEpilogueFwdINS6_IJSA_NS7_ILi512EEESA_EEES9_SC_SE_Li256ELb0ELb1ELb1ELb0EEENS1_19SingleTileSchedulerILb0ELb1ELb1ELi64EEEEEEEEEvNT_6ParamsE:
[----:B------:R-:W0:Y:S02]  /*0000*/  LDC R1, c[0x0][0x28] ;  /* 0x00000a00ff017b82 */ /* 0x000e240000000800 */
[----:B0-----:R-:W-:Y:S01]  /*0010*/  VIADD R1, R1, 0xffffffd0 ;  /* 0xffffffd001017836 */ /* 0x001fe20000000000 */
[----:B------:R-:W0:Y:S01]  /*0020*/  S2R R3, SR_TID.X ;  /* 0x0000000000037919 */ /* 0x000e220000002100 */
[----:B------:R-:W-:Y:S01]  /*0030*/  ELECT P0, URZ, PT ;  /* 0x00000000003f782f */ /* 0x000fe20003800000 */
[----:B------:R-:W-:Y:S01]  /*0040*/  BSSY B0, `(.L_x_183) ;  /* 0x000000e000007945 */ /* 0x000fe20003800000 */
[--C-:B0-----:R-:W-:Y:S02]  /*0050*/  SHF.R.U32.HI R0, RZ, 0x5, R3.reuse ;  /* 0x00000005ff007819 */ /* 0x101fe40000011603 */
[----:B------:R-:W-:-:S03]  /*0060*/  SHF.R.U32.HI R3, RZ, 0x7, R3 ;  /* 0x00000007ff037819 */ /* 0x000fc60000011603 */
        /* <DEDUP_REMOVED lines=11> */
.L_x_184:
[----:B------:R-:W-:Y:S05]  /*0120*/  BSYNC B0 ;  /* 0x0000000000007941 */ /* 0x000fea0003800000 */
.L_x_183:
[----:B------:R-:W-:Y:S01]  /*0130*/  VOTEU.ANY UP0, P0 ;  /* 0x00000000003f7886 */ /* 0x000fe20000000100 */
[----:B------:R-:W0:Y:S01]  /*0140*/  SHFL.IDX PT, R3, R3, RZ, 0x1f ;  /* 0x00001fff03037589 */ /* 0x000e2200000e0000 */
[----:B------:R-:W-:Y:S01]  /*0150*/  UMOV UR4, 0x80 ;  /* 0x0000008000047882 */ /* 0x000fe20000000000 */
[----:B------:R-:W-:Y:S01]  /*0160*/  UMOV UR7, 0x100 ;  /* 0x0000010000077882 */ /* 0x000fe20000000000 */
[----:B------:R-:W-:Y:S01]  /*0170*/  VOTEU.ANY UP1, P0 ;  /* 0x00000000003f7886 */ /* 0x000fe20000020100 */
[----:B------:R-:W1:Y:S01]  /*0180*/  @UP0 S2UR UR8, SR_CgaCtaId ;  /* 0x00000000000809c3 */ /* 0x000e620000008800 */
[----:B------:R-:W2:Y:S01]  /*0190*/  SHFL.IDX PT, R2, R0, RZ, 0x1f ;  /* 0x00001fff00027589 */ /* 0x000ea200000e0000 */
[----:B------:R-:W-:Y:S01]  /*01a0*/  @UP0 UMOV UR6, 0x400 ;  /* 0x0000040000060882 */ /* 0x000fe20000000000 */
[----:B------:R-:W-:-:S04]  /*01b0*/  @UP0 UIADD3 UR4, -UR4, 0x100000, URZ ;  /* 0x0010000004040890 */ /* 0x000fc8000fffe13f */
[----:B------:R-:W-:Y:S02]  /*01c0*/  @UP0 USHF.L.U32 UR5, UR4, 0xb, URZ ;  /* 0x0000000b04050899 */ /* 0x000fe4000800063f */
[----:B------:R-:W-:Y:S01]  /*01d0*/  @UP0 USHF.L.U32 UR4, UR4, 0x1, URZ ;  /* 0x0000000104040899 */ /* 0x000fe2000800063f */
[----:B------:R-:W-:Y:S01]  /*01e0*/  VOTEU.ANY UP2, P0 ;  /* 0x00000000003f7886 */ /* 0x000fe20000040100 */
[----:B------:R-:W-:Y:S01]  /*01f0*/  VOTEU.ANY UP3, P0 ;  /* 0x00000000003f7886 */ /* 0x000fe20000060100 */
[----:B0-----:R-:W-:Y:S01]  /*0200*/  R2UR UR9, R3 ;  /* 0x00000000030972ca */ /* 0x001fe200000e0000 */
[----:B-1----:R-:W-:Y:S01]  /*0210*/  @UP0 ULEA UR8, UR8, UR6, 0x18 ;  /* 0x0000000608080291 */ /* 0x002fe2000f8ec03f */
[----:B--2---:R-:W-:Y:S01]  /*0220*/  ISETP.NE.AND P1, PT, R2, RZ, PT ;  /* 0x000000ff0200720c */ /* 0x004fe20003f25270 */
[----:B------:R-:W-:-:S04]  /*0230*/  @UP0 UIADD3 UR6, -UR7, 0x100000, URZ ;  /* 0x0010000007060890 */ /* 0x000fc8000fffe13f */
[----:B------:R-:W-:Y:S02]  /*0240*/  @UP0 USHF.L.U32 UR7, UR6, 0xb, URZ ;  /* 0x0000000b06070899 */ /* 0x000fe4000800063f */
[----:B------:R-:W-:-:S04]  /*0250*/  @UP0 USHF.L.U32 UR6, UR6, 0x1, URZ ;  /* 0x0000000106060899 */ /* 0x000fc8000800063f */
[----:B------:R-:W-:Y:S01]  /*0260*/  UISETP.NE.AND UP0, UPT, UR9, URZ, UPT ;  /* 0x0000003f0900728c */ /* 0x000fe2000bf05270 */
[----:B------:R-:W0:Y:S02]  /*0270*/  FENCE.VIEW.ASYNC.S ;  /* 0x00000000000073c6 */ /* 0x000e240000000000 */
[----:B0-----:R0:W1:Y:S01]  /*0280*/  @UP1 SYNCS.EXCH.64 URZ, [UR8+0x38800], UR4 ;  /* 0x03880004083f15b2 */ /* 0x0010620008000100 */
[----:B------:R0:W2:Y:S04]  /*0290*/  @UP2 SYNCS.EXCH.64 URZ, [UR8+0x38810], UR4 ;  /* 0x03881004083f25b2 */ /* 0x0000a80008000100 */
[----:B------:R0:W3:Y:S01]  /*02a0*/  @UP3 SYNCS.EXCH.64 URZ, [UR8+0x38820], UR6 ;  /* 0x03882006083f35b2 */ /* 0x0000e20008000100 */
        /* <DEDUP_REMOVED lines=13> */
[----:B------:R4:W0:Y:S02]  /*0380*/  SYNCS.EXCH.64 URZ, [UR6+0x38848], UR4 ;  /* 0x03884804063f75b2 */ /* 0x0008240008000100 */
[----:B----4-:R-:W-:Y:S01]  /*0390*/  NOP ;  /* 0x0000000000007918 */ /* 0x010fe20000000000 */
.L_x_185:
[----:B------:R-:W4:Y:S01]  /*03a0*/  SHFL.IDX PT, R2, R0, RZ, 0x1f ;  /* 0x00001fff00027589 */ /* 0x000f2200000e0000 */
[----:B------:R-:W-:Y:S01]  /*03b0*/  NOP ;  /* 0x0000000000007918 */ /* 0x000fe20000000000 */
[----:B----4-:R-:W-:-:S13]  /*03c0*/  ISETP.NE.AND P0, PT, R2, RZ, PT ;  /* 0x000000ff0200720c */ /* 0x010fda0003f05270 */
        /* <DEDUP_REMOVED lines=17> */
[----:B------:R4:W0:Y:S02]  /*04e0*/  SYNCS.EXCH.64 URZ, [UR8+0x38868], UR4 ;  /* 0x03886804083f75b2 */ /* 0x0008240008000100 */
[----:B----4-:R-:W-:Y:S01]  /*04f0*/  NOP ;  /* 0x0000000000007918 */ /* 0x010fe20000000000 */
.L_x_186:
[----:B------:R-:W4:Y:S01]  /*0500*/  SHFL.IDX PT, R2, R0, RZ, 0x1f ;  /* 0x00001fff00027589 */ /* 0x000f2200000e0000 */
[----:B------:R-:W-:Y:S01]  /*0510*/  NOP ;  /* 0x0000000000007918 */ /* 0x000fe20000000000 */
[----:B----4-:R-:W-:-:S13]  /*0520*/  ISETP.NE.AND P0, PT, R2, RZ, PT ;  /* 0x000000ff0200720c */ /* 0x010fda0003f05270 */
        /* <DEDUP_REMOVED lines=15> */
.L_x_187:
        /* <DEDUP_REMOVED lines=22> */
.L_x_188:
        /* <DEDUP_REMOVED lines=22> */
.L_x_189:
[----:B0-----:R-:W-:Y:S01]  /*08e0*/  UMOV UR4, 0x1 ;  /* 0x0000000100047882 */ /* 0x001fe20000000000 */
[----:B------:R-:W-:Y:S01]  /*08f0*/  PLOP3.LUT P0, PT, PT, PT, UP0, 0x80, 0x0 ;  /* 0x000000000000781c */ /* 0x000fe20003f0f008 */
[----:B------:R-:W-:Y:S01]  /*0900*/  USEL UR4, UR4, 0x2, !UP0 ;  /* 0x0000000204047887 */ /* 0x000fe2000c000000 */
[----:B------:R-:W-:Y:S01]  /*0910*/  NOP ;  /* 0x0000000000007918 */ /* 0x000fe20000000000 */
[----:B------:R-:W-:Y:S04]  /*0920*/  BSSY B6, `(.L_x_190) ;  /* 0x0001186000067945 */ /* 0x000fe80003800000 */
[----:B------:R-:W-:-:S05]  /*0930*/  IMAD.U32 R2, RZ, RZ, UR4 ;  /* 0x00000004ff027e24 */ /* 0x000fca000f8e00ff */
[----:B------:R0:W-:Y:S01]  /*0940*/  STL [R1+0x28], R2 ;  /* 0x0000280201007387 */ /* 0x0001e20000100800 */
[----:B-123--:R-:W-:Y:S06]  /*0950*/  BAR.SYNC.DEFER_BLOCKING 0x0 ;  /* 0x0000000000007b1d */ /* 0x00efec0000010000 */
[----:B------:R-:W-:Y:S05]  /*0960*/  @!P0 BRA `(.L_x_191) ;  /* 0x000000c000288947 */ /* 0x000fea0003800000 */
.L_x_192:
[----:B------:R-:W-:-:S08]  /*0970*/  NOP ;  /* 0x0000000000007918 */ /* 0x000fd00000000000 */
[----:B------:R-:W1:Y:S02]  /*0980*/  USETMAXREG.TRY_ALLOC.CTAPOOL UP0, 0xf0 ;  /* 0x000000f0000079c8 */ /* 0x000e640008000600 */
[----:B-1----:R-:W-:-:S13]  /*0990*/  PLOP3.LUT P0, PT, PT, PT, UP0, 0x80, 0x0 ;  /* 0x000000000000781c */ /* 0x002fda0003f0f008 */
[----:B------:R-:W-:Y:S05]  /*09a0*/  @!P0 BRA `(.L_x_192) ;  /* 0xfffffffc00f08947 */ /* 0x000fea000383ffff */
[----:B------:R-:W1:Y:S01]  /*09b0*/  S2R R11, SR_TID.X ;  /* 0x00000000000b7919 */ /* 0x000e620000002100 */
[----:B------:R-:W2:Y:S01]  /*09c0*/  S2UR UR6, SR_CTAID.Y ;  /* 0x00000000000679c3 */ /* 0x000ea20000002600 */
[----:B------:R-:W-:Y:S02]  /*09d0*/  ULDC UR7, c[0x0][0xd50] ;  /* 0x0003540000077ab9 */ /* 0x000fe40000000800 */
[----:B------:R-:W-:-:S05]  /*09e0*/  UISETP.NE.AND UP0, UPT, UR7, 0x1, UPT ;  /* 0x000000010700788c */ /* 0x000fca000bf05270 */
[----:B------:R-:W3:Y:S06]  /*09f0*/  S2UR UR8, SR_CTAID.Z ;  /* 0x00000000000879c3 */ /* 0x000eec0000002700 */
[----:B------:R-:W-:Y:S01]  /*0a00*/  @UP0 ULDC UR4, c[0x0][0xd54] ;  /* 0x0003550000040ab9 */ /* 0x000fe20000000800 */
[----:B------:R-:W-:Y:S01]  /*0a10*/  @UP0 ULDC UR10, c[0x0][0xd58] ;  /* 0x00035600000a0ab9 */ /* 0x000fe20000000800 */
[----:B--2---:R-:W-:Y:S02]  /*0a20*/  UIMAD.WIDE.U32 UR4, UR6, UR4, URZ ;  /* 0x00000004060472a5 */ /* 0x004fe4000f8e003f */
[----:B------:R-:W-:-:S02]  /*0a30*/  UMOV UR11, UR6 ;  /* 0x00000006000b7c82 */ /* 0x000fc40008000000 */
[----:B------:R-:W-:Y:S01]  /*0a40*/  @UP0 USHF.R.U32.HI UR11, URZ, UR10, UR5 ;  /* 0x0000000a3f0b0299 */ /* 0x000fe20008011605 */
[----:B-1----:R-:W-:-:S03]  /*0a50*/  LOP3.LUT R0, R11, 0xffffff80, RZ, 0xc0, !PT ;  /* 0xffffff800b007812 */ /* 0x002fc600078ec0ff */
[----:B------:R-:W-:Y:S01]  /*0a60*/  UIADD3 UR4, -UR11, URZ, URZ ;  /* 0x0000003f0b047290 */ /* 0x000fe2000fffe13f */
[----:B------:R-:W-:Y:S01]  /*0a70*/  ISETP.NE.AND P0, PT, R0, 0x80, PT ;  /* 0x000000800000780c */ /* 0x000fe20003f05270 */
[----:B------:R-:W-:Y:S02]  /*0a80*/  IMAD.U32 R0, RZ, RZ, UR11 ;  /* 0x0000000bff007e24 */ /* 0x000fe4000f8e00ff */
[----:B------:R-:W-:-:S03]  /*0a90*/  UIMAD UR7, UR7, UR4, UR6 ;  /* 0x00000004070772a4 */ /* 0x000fc6000f8e0206 */
[----:B------:R4:W-:Y:S07]  /*0aa0*/  STL [R1], R0 ;  /* 0x0000000001007387 */ /* 0x0009ee0000100800 */
[----:B------:R-:W-:Y:S06]  /*0ab0*/  @!P0 BAR.ARV 0x8, 0x100 ;  /* 0x0204000000008b1d */ /* 0x000fec0000002000 */
[----:B------:R-:W-:-:S13]  /*0ac0*/  ISETP.GE.U32.AND P0, PT, R11, 0x100, PT ;  /* 0x000001000b00780c */ /* 0x000fda0003f06070 */
[----:B------:R-:W-:Y:S06]  /*0ad0*/  @P0 BAR.ARV 0xf, 0x100 ;  /* 0x03c4000000000b1d */ /* 0x000fec0000002000 */
[----:B---3--:R-:W-:-:S13]  /*0ae0*/  ISETP.LE.AND P0, PT, RZ, UR8, PT ;  /* 0x00000008ff007c0c */ /* 0x008fda000bf03270 */
[----:B----4-:R-:W-:Y:S05]  /*0af0*/  @!P0 BRA `(.L_x_193) ;  /* 0x0000011400a08947 */ /* 0x010fea0003800000 */
[----:B------:R-:W-:Y:S01]  /*0b00*/  ULDC.64 UR4, c[0x0][0x418] ;  /* 0x0001060000047ab9 */ /* 0x000fe20000000a00 */
[----:B------:R-:W-:Y:S01]  /*0b10*/  ULDC UR60, c[0x0][0x424] ;  /* 0x00010900003c7ab9 */ /* 0x000fe20000000800 */
[----:B------:R-:W-:Y:S01]  /*0b20*/  UISETP.NE.U32.AND UP0, UPT, UR4, URZ, UPT ;  /* 0x0000003f0400728c */ /* 0x000fe2000bf05070 */
[----:B------:R-:W-:Y:S01]  /*0b30*/  VIADD R152, R11, 0xffffff80 ;  /* 0xffffff800b987836 */ /* 0x000fe20000000000 */
[----:B------:R-:W-:Y:S02]  /*0b40*/  UISETP.NE.AND UP1, UPT, UR9, 0x1, UPT ;  /* 0x000000010900788c */ /* 0x000fe4000bf25270 */
[----:B------:R-:W-:Y:S01]  /*0b50*/  UISETP.NE.AND.EX UP0, UPT, UR5, URZ, UPT, UP0 ;  /* 0x0000003f0500728c */ /* 0x000fe2000bf05300 */
[----:B------:R-:W-:Y:S01]  /*0b60*/  ULDC UR4, c[0x0][0x2f0] ;  /* 0x0000bc0000047ab9 */ /* 0x000fe20000000800 */
[----:B------:R-:W-:Y:S02]  /*0b70*/  USHF.R.U32.HI UR11, URZ, 0x10, UR7 ;  /* 0x000000103f0b7899 */ /* 0x000fe40008011607 */
[----:B------:R-:W-:Y:S01]  /*0b80*/  PLOP3.LUT P0, PT, PT, PT, UP1, 0x80, 0x0 ;  /* 0x000000000000781c */ /* 0x000fe20003f0f018 */
[----:B------:R-:W-:-:S02]  /*0b90*/  USEL UR60, UR60, 0x1, UP0 ;  /* 0x000000013c3c7887 */ /* 0x000fc40008000000 */
[----:B------:R-:W-:Y:S02]  /*0ba0*/  UISETP.NE.AND UP0, UPT, UR11, URZ, UPT ;  /* 0x0000003f0b00728c */ /* 0x000fe4000bf05270 */
[----:B------:R-:W-:Y:S02]  /*0bb0*/  UIMAD UR60, UR60, UR4, URZ ;  /* 0x000000043c3c72a4 */ /* 0x000fe4000f8e023f */
[----:B------:R-:W-:Y:S02]  /*0bc0*/  ULOP3.LUT UR7, UR7, 0xffff, URZ, 0xc0, !UPT ;  /* 0x0000ffff07077892 */ /* 0x000fe4000f8ec03f */
[----:B------:R-:W-:-:S04]  /*0bd0*/  UIADD3 UR4, UR60, 0x3f, URZ ;  /* 0x0000003f3c047890 */ /* 0x000fc8000fffe03f */
[----:B------:R-:W-:Y:S01]  /*0be0*/  USHF.R.S32.HI UR5, URZ, 0x1f, UR4 ;  /* 0x0000001f3f057899 */ /* 0x000fe20008011404 */
[----:B------:R-:W-:-:S03]  /*0bf0*/  @!UP0 ULDC UR11, c[0x0][0xae8] ;  /* 0x0002ba00000b8ab9 */ /* 0x000fc60000000800 */
[----:B------:R-:W-:-:S04]  /*0c00*/  ULEA.HI UR5, UR5, UR4, URZ, 0x6 ;  /* 0x0000000405057291 */ /* 0x000fc8000f8f303f */
[----:B------:R-:W-:Y:S01]  /*0c10*/  USHF.R.S32.HI UR6, URZ, 0x6, UR5 ;  /* 0x000000063f067899 */ /* 0x000fe20008011405 */
[----:B------:R-:W-:Y:S11]  /*0c20*/  @!P0 BRA `(.L_x_194) ;  /* 0x0000001c00948947 */ /* 0x000ff60003800000 */
[----:B------:R-:W-:Y:S01]  /*0c30*/  UISETP.GE.AND UP0, UPT, UR60, 0x1, UPT ;  /* 0x000000013c00788c */ /* 0x000fe2000bf06270 */
[----:B------:R-:W-:Y:S02]  /*0c40*/  PLOP3.LUT P0, PT, PT, PT, PT, 0x80, 0x0 ;  /* 0x000000000000781c */ /* 0x000fe40003f0f070 */
[----:B------:R-:W-:Y:S02]  /*0c50*/  CS2R R4, SRZ ;  /* 0x0000000000047805 */ /* 0x000fe4000001ff00 */
[----:B------:R-:W-:Y:S02]  /*0c60*/  CS2R R150, SRZ ;  /* 0x0000000000967805 */ /* 0x000fe4000001ff00 */
[----:B------:R-:W-:Y:S02]  /*0c70*/  CS2R R148, SRZ ;  /* 0x0000000000947805 */ /* 0x000fe4000001ff00 */
[----:B------:R-:W-:Y:S02]  /*0c80*/  CS2R R146, SRZ ;  /* 0x0000000000927805 */ /* 0x000fe4000001ff00 */
[----:B------:R-:W-:-:S02]  /*0c90*/  PLOP3.LUT P1, PT, PT, PT, UP0, 0x80, 0x0 ;  /* 0x000000000000781c */ /* 0x000fc40003f2f008 */
        /* <DEDUP_REMOVED lines=53> */
[----:B------:R-:W-:Y:S01]  /*0ff0*/  CS2R R38, SRZ ;  /* 0x0000000000267805 */ /* 0x000fe2000001ff00 */
[----:B------:R-:W-:-:S02]  /*1000*/  IMAD.MOV.U32 R37, RZ, RZ, RZ ;  /* 0x000000ffff257224 */ /* 0x000fc400078e00ff */
[----:B------:R-:W-:Y:S01]  /*1010*/  IMAD.MOV.U32 R3, RZ, RZ, RZ ;  /* 0x000000ffff037224 */ /* 0x000fe200078e00ff */
[----:B------:R-:W-:Y:S06]  /*1020*/  @!P1 BRA `(.L_x_195) ;  /* 0x0000000000709947 */ /* 0x000fec0003800000 */
[----:B------:R-:W-:Y:S01]  /*1030*/  IMAD.U32 R6, RZ, RZ, UR11 ;  /* 0x0000000bff067e24 */ /* 0x000fe2000f8e00ff */
[----:B------:R-:W-:-:S04]  /*1040*/  UIADD3 UR4, UR6, -0x1, UR11 ;  /* 0xffffffff06047890 */ /* 0x000fc8000fffe00b */
[-C--:B------:R-:W-:Y:S02]  /*1050*/  IABS R7, R6.reuse ;  /* 0x0000000600077213 */ /* 0x080fe40000000000 */
[----:B------:R-:W-:Y:S01]  /*1060*/  IMAD.U32 R8, RZ, RZ, UR4 ;  /* 0x00000004ff087e24 */ /* 0x000fe2000f8e00ff */
[----:B------:R-:W-:Y:S01]  /*1070*/  IABS R6, R6 ;  /* 0x0000000600067213 */ /* 0x000fe20000000000 */
[----:B------:R-:W1:Y:S01]  /*1080*/  I2F.RP R0, R7 ;  /* 0x0000000700007306 */ /* 0x000e620000209400 */
[----:B------:R-:W-:-:S03]  /*1090*/  ULOP3.LUT UR4, UR4, UR11, URZ, 0x3c, !UPT ;  /* 0x0000000b04047292 */ /* 0x000fc6000f8e3c3f */
[----:B------:R-:W-:-:S03]  /*10a0*/  IMAD.MOV R6, RZ, RZ, -R6 ;  /* 0x000000ffff067224 */ /* 0x000fc600078e0a06 */
[----:B------:R-:W-:Y:S01]  /*10b0*/  ISETP.LE.AND P3, PT, RZ, UR4, PT ;  /* 0x00000004ff007c0c */ /* 0x000fe2000bf63270 */
[----:B-1----:R-:W0:Y:S02]  /*10c0*/  MUFU.RCP R0, R0 ;  /* 0x0000000000007308 */ /* 0x002e240000001000 */
[----:B0-----:R-:W-:Y:S01]  /*10d0*/  VIADD R2, R0, 0xffffffe ;  /* 0x0ffffffe00027836 */ /* 0x001fe20000000000 */
[----:B------:R-:W-:-:S05]  /*10e0*/  IABS R0, R8 ;  /* 0x0000000800007213 */ /* 0x000fca0000000000 */
[----:B------:R0:W1:Y:S02]  /*10f0*/  F2I.FTZ.U32.TRUNC.NTZ R3, R2 ;  /* 0x0000000200037305 */ /* 0x000064000021f000 */
        /* <DEDUP_REMOVED lines=8> */
[----:B------:R-:W-:Y:S02]  /*1180*/  @!P2 IMAD.IADD R0, R0, 0x1, -R7 ;  /* 0x000000010000a824 */ /* 0x000fe400078e0a07 */
[----:B------:R-:W-:Y:S01]  /*1190*/  @!P2 VIADD R3, R3, 0x1 ;  /* 0x000000010303a836 */ /* 0x000fe20000000000 */
[----:B------:R-:W-:Y:S02]  /*11a0*/  ISETP.NE.AND P2, PT, RZ, UR11, PT ;  /* 0x0000000bff007c0c */ /* 0x000fe4000bf45270 */
[----:B------:R-:W-:-:S13]  /*11b0*/  ISETP.GE.U32.AND P1, PT, R0, R7, PT ;  /* 0x000000070000720c */ /* 0x000fda0003f26070 */
[----:B------:R-:W-:-:S04]  /*11c0*/  @P1 VIADD R3, R3, 0x1 ;  /* 0x0000000103031836 */ /* 0x000fc80000000000 */
[----:B------:R-:W-:Y:S01]  /*11d0*/  @!P3 IMAD.MOV R3, RZ, RZ, -R3 ;  /* 0x000000ffff03b224 */ /* 0x000fe200078e0a03 */
[----:B------:R-:W-:-:S07]  /*11e0*/  @!P2 LOP3.LUT R3, RZ, UR11, RZ, 0x33, !PT ;  /* 0x0000000bff03ac12 */ /* 0x000fce000f8e33ff */
.L_x_195:
[----:B------:R-:W-:Y:S01]  /*11f0*/  IMAD R0, R3, UR7, RZ ;  /* 0x0000000703007c24 */ /* 0x000fe2000f8e02ff */
[----:B------:R-:W-:Y:S01]  /*1200*/  CS2R R34, SRZ ;  /* 0x0000000000227805 */ /* 0x000fe2000001ff00 */
[----:B------:R-:W-:Y:S01]  /*1210*/  IMAD.MOV.U32 R36, RZ, RZ, RZ ;  /* 0x000000ffff247224 */ /* 0x000fe200078e00ff */
[----:B------:R-:W-:Y:S02]  /*1220*/  CS2R R32, SRZ ;  /* 0x0000000000207805 */ /* 0x000fe4000001ff00 */
[----:B------:R-:W-:Y:S02]  /*1230*/  CS2R R30, SRZ ;  /* 0x00000000001e7805 */ /* 0x000fe4000001ff00 */
[----:B------:R-:W-:Y:S02]  /*1240*/  VIADDMNMX R3, R0, R3, UR6, PT ;  /* 0x0000000600037e46 */ /* 0x000fe4000b800103 */
[----:B------:R-:W-:Y:S02]  /*1250*/  CS2R R28, SRZ ;  /* 0x00000000001c7805 */ /* 0x000fe4000001ff00 */
[----:B------:R-:W-:-:S02]  /*1260*/  CS2R R26, SRZ ;  /* 0x00000000001a7805 */ /* 0x000fc4000001ff00 */
[----:B------:R-:W-:Y:S02]  /*1270*/  CS2R R24, SRZ ;  /* 0x0000000000187805 */ /* 0x000fe4000001ff00 */
[----:B------:R-:W-:-:S13]  /*1280*/  ISETP.GT.AND P1, PT, R3, R0, PT ;  /* 0x000000000300720c */ /* 0x000fda0003f24270 */
[----:B------:R-:W-:Y:S05]  /*1290*/  @!P1 BRA `(.L_x_196) ;  /* 0x0000008c00c49947 */ /* 0x000fea0003800000 */
[----:B------:R-:W-:Y:S01]  /*12a0*/  SHF.R.S32.HI R5, RZ, 0x1f, R152 ;  /* 0x0000001fff057819 */ /* 0x000fe20000011498 */
[----:B------:R-:W1:Y:S08]  /*12b0*/  S2UR UR7, SR_CgaCtaId ;  /* 0x00000000000779c3 */ /* 0x000e700000008800 */
[----:B------:R-:W-:Y:S01]  /*12c0*/  BAR.SYNC.DEFER_BLOCKING 0xe, 0x100 ;  /* 0x0384000000007b1d */ /* 0x000fe20000010000 */
[----:B------:R-:W-:Y:S01]  /*12d0*/  LOP3.LUT R6, R11, 0x7f, RZ, 0xc0, !PT ;  /* 0x0000007f0b067812 */ /* 0x000fe200078ec0ff */
[----:B------:R-:W-:Y:S01]  /*12e0*/  VIADD R3, R3, 0xfffffffe ;  /* 0xfffffffe03037836 */ /* 0x000fe20000000000 */
[----:B------:R-:W-:-:S02]  /*12f0*/  LEA.HI R5, R5, R152, RZ, 0x7 ;  /* 0x0000009805057211 */ /* 0x000fc400078f38ff */
[----:B------:R-:W-:Y:S01]  /*1300*/  ISETP.NE.AND P1, PT, R6, RZ, PT ;  /* 0x000000ff0600720c */ /* 0x000fe20003f25270 */
[----:B------:R-:W-:Y:S01]  /*1310*/  UMOV UR9, 0x40000040 ;  /* 0x4000004000097882 */ /* 0x000fe20000000000 */
[----:B0-----:R-:W-:Y:S01]  /*1320*/  SHF.R.S32.HI R2, RZ, 0x7, R5 ;  /* 0x00000007ff027819 */ /* 0x001fe20000011405 */
[----:B------:R-:W-:Y:S01]  /*1330*/  UMOV UR11, 0x40000040 ;  /* 0x40000040000b7882 */ /* 0x000fe20000000000 */
[----:B------:R-:W-:Y:S01]  /*1340*/  UMOV UR13, 0x40000040 ;  /* 0x40000040000d7882 */ /* 0x000fe20000000000 */
[----:B------:R-:W-:Y:S01]  /*1350*/  UMOV UR15, 0x40000040 ;  /* 0x40000040000f7882 */ /* 0x000fe20000000000 */
[----:B------:R-:W-:Y:S01]  /*1360*/  UMOV UR17, 0x40000040 ;  /* 0x4000004000117882 */ /* 0x000fe20000000000 */
[----:B------:R-:W-:Y:S01]  /*1370*/  UMOV UR19, 0x40000040 ;  /* 0x4000004000137882 */ /* 0x000fe20000000000 */
[----:B------:R-:W0:Y:S01]  /*1380*/  SHFL.IDX PT, R2, R2, RZ, 0x1f ;  /* 0x00001fff02027589 */ /* 0x000e2200000e0000 */
[----:B------:R-:W-:Y:S01]  /*1390*/  UMOV UR21, 0x40000040 ;  /* 0x4000004000157882 */ /* 0x000fe20000000000 */
[----:B------:R-:W-:Y:S01]  /*13a0*/  UMOV UR23, 0x40000040 ;  /* 0x4000004000177882 */ /* 0x000fe20000000000 */
[----:B------:R-:W-:-:S02]  /*13b0*/  LOP3.LUT R5, R5, 0xffffff80, RZ, 0xc0, !PT ;  /* 0xffffff8005057812 */ /* 0x000fc400078ec0ff */
[----:B------:R-:W-:-:S03]  /*13c0*/  ISETP.GE.AND P0, PT, R3, R0, PT ;  /* 0x000000000300720c */ /* 0x000fc60003f06270 */
[----:B------:R-:W-:Y:S01]  /*13d0*/  IMAD.IADD R5, R152, 0x1, -R5 ;  /* 0x0000000198057824 */ /* 0x000fe200078e0a05 */
[----:B------:R-:W-:Y:S01]  /*13e0*/  WARPGROUP.ARRIVE ;  /* 0x00000000000079c5 */ /* 0x000fe20000000000 */
[----:B0-----:R-:W-:-:S03]  /*13f0*/  R2UR UR4, R2 ;  /* 0x00000000020472ca */ /* 0x001fc600000e0000 */
[----:B------:R-:W-:-:S04]  /*1400*/  SHF.R.S32.HI R2, RZ, 0x1f, R5 ;  /* 0x0000001fff027819 */ /* 0x000fc80000011405 */
[CC--:B------:R-:W-:Y:S02]  /*1410*/  LEA.HI R4, R2.reuse, R5.reuse, RZ, 0x2 ;  /* 0x0000000502047211 */ /* 0x0c0fe400078f10ff */
[----:B------:R-:W-:Y:S02]  /*1420*/  LEA.HI R2, R2, R5, RZ, 0x5 ;  /* 0x0000000502027211 */ /* 0x000fe400078f28ff */
[----:B------:R-:W-:Y:S02]  /*1430*/  SHF.R.S32.HI R7, RZ, 0x1f, R4 ;  /* 0x0000001fff077819 */ /* 0x000fe40000011404 */
[----:B------:R-:W-:Y:S01]  /*1440*/  SHF.R.S32.HI R2, RZ, 0x5, R2 ;  /* 0x00000005ff027819 */ /* 0x000fe20000011402 */
[----:B------:R-:W-:-:S04]  /*1450*/  ULEA.HI UR5, UR4, UR4, URZ, 0x1 ;  /* 0x0000000404057291 */ /* 0x000fc8000f8f083f */
[----:B------:R-:W-:-:S03]  /*1460*/  ULOP3.LUT UR6, UR5, 0x1fffe, URZ, 0xc0, !UPT ;  /* 0x0001fffe05067892 */ /* 0x000fc6000f8ec03f */
[----:B------:R-:W-:Y:S01]  /*1470*/  UMOV UR5, 0x400 ;  /* 0x0000040000057882 */ /* 0x000fe20000000000 */
[----:B------:R-:W-:Y:S02]  /*1480*/  UIADD3 UR6, UR4, -UR6, URZ ;  /* 0x8000000604067290 */ /* 0x000fe4000fffe03f */
[----:B-1----:R-:W-:-:S04]  /*1490*/  ULEA UR5, UR7, UR5, 0x18 ;  /* 0x0000000507057291 */ /* 0x002fc8000f8ec03f */
[----:B------:R-:W-:Y:S02]  /*14a0*/  ULEA UR6, UR6, UR5, 0xf ;  /* 0x0000000506067291 */ /* 0x000fe4000f8e783f */
[----:B------:R-:W-:Y:S02]  /*14b0*/  UIADD3 UR4, UR5, 0x36400, URZ ;  /* 0x0003640005047890 */ /* 0x000fe4000fffe03f */
[----:B------:R-:W-:Y:S01]  /*14c0*/  IMAD.U32 R6, RZ, RZ, UR5 ;  /* 0x00000005ff067e24 */ /* 0x000fe2000f8e00ff */
[----:B------:R-:W-:Y:S02]  /*14d0*/  UIADD3 UR6, UR6, 0x400, URZ ;  /* 0x0000040006067890 */ /* 0x000fe4000fffe03f */
[----:B------:R-:W-:Y:S01]  /*14e0*/  USHF.R.U32.HI UR4, URZ, 0x4, UR4 ;  /* 0x000000043f047899 */ /* 0x000fe20008011604 */
[----:B------:R-:W-:Y:S01]  /*14f0*/  @!P1 VIADD R6, R6, 0x38860 ;  /* 0x0003886006069836 */ /* 0x000fe20000000000 */
[----:B------:R-:W-:Y:S02]  /*1500*/  USHF.R.U32.HI UR6, URZ, 0x4, UR6 ;  /* 0x000000043f067899 */ /* 0x000fe40008011606 */
[----:B------:R-:W-:-:S02]  /*1510*/  ULOP3.LUT UR4, UR4, 0x3fff, URZ, 0xc0, !UPT ;  /* 0x00003fff04047892 */ /* 0x000fc4000f8ec03f */
[----:B------:R-:W-:Y:S01]  /*1520*/  ULOP3.LUT UR6, UR6, 0x3fff, URZ, 0xc0, !UPT ;  /* 0x00003fff06067892 */ /* 0x000fe2000f8ec03f */
[----:B------:R-:W-:Y:S01]  /*1530*/  @!P1 PRMT R8, RZ, 0x654, R6 ;  /* 0x00000654ff089816 */ /* 0x000fe20000000006 */
[----:B------:R-:W-:Y:S01]  /*1540*/  ULOP3.LUT UR4, UR4, 0x10000, URZ, 0xfc, !UPT ;  /* 0x0001000004047892 */ /* 0x000fe2000f8efc3f */
[----:B------:R-:W-:Y:S01]  /*1550*/  SHF.R.S32.HI R6, RZ, 0x2, R4 ;  /* 0x00000002ff067819 */ /* 0x000fe20000011404 */
[----:B------:R-:W-:Y:S02]  /*1560*/  ULOP3.LUT UR6, UR6, 0x2000000, URZ, 0xfc, !UPT ;  /* 0x0200000006067892 */ /* 0x000fe4000f8efc3f */
[----:B------:R-:W-:Y:S01]  /*1570*/  UIADD3 UR12, UR4, 0x2, URZ ;  /* 0x00000002040c7890 */ /* 0x000fe2000fffe03f */
[----:B------:R-:W-:Y:S01]  /*1580*/  LEA.HI R7, R7, R6, RZ, 0x3 ;  /* 0x0000000607077211 */ /* 0x000fe200078f18ff */
[----:B------:R-:W-:Y:S01]  /*1590*/  UIADD3 UR14, UR6, 0x80, URZ ;  /* 0x00000080060e7890 */ /* 0x000fe2000fffe03f */
[----:B------:R-:W-:Y:S02]  /*15a0*/  UMOV UR8, UR4 ;  /* 0x0000000400087c82 */ /* 0x000fe40008000000 */
[----:B------:R-:W-:Y:S01]  /*15b0*/  UMOV UR10, UR6 ;  /* 0x00000006000a7c82 */ /* 0x000fe20008000000 */
[----:B------:R-:W-:Y:S01]  /*15c0*/  UIADD3 UR16, UR4, 0x4, URZ ;  /* 0x0000000404107890 */ /* 0x000fe2000fffe03f */
[----:B------:R-:W-:Y:S01]  /*15d0*/  HGMMA.64x256x16.F32.BF16 R24, gdesc[UR8].tnspB, RZ, !UPT, gsb0 ;  /* 0x43e00000081879f0 */ /* 0x000fe2000c0018ff */
[----:B------:R-:W-:Y:S01]  /*15e0*/  UIADD3 UR18, UR6, 0x100, URZ ;  /* 0x0000010006127890 */ /* 0x000fe2000fffe03f */
[----:B------:R-:W-:Y:S01]  /*15f0*/  LOP3.LUT R7, R7, 0xfffffff8, RZ, 0xc0, !PT ;  /* 0xfffffff807077812 */ /* 0x000fe200078ec0ff */
[----:B------:R-:W-:-:S02]  /*1600*/  UIADD3 UR20, UR4, 0x6, URZ ;  /* 0x0000000604147890 */ /* 0x000fc4000fffe03f */
[----:B------:R-:W-:Y:S02]  /*1610*/  UIADD3 UR22, UR6, 0x180, URZ ;  /* 0x0000018006167890 */ /* 0x000fe4000fffe03f */
[----:B------:R-:W-:Y:S01]  /*1620*/  IMAD.IADD R7, R6, 0x1, -R7 ;  /* 0x0000000106077824 */ /* 0x000fe200078e0a07 */
[----:B------:R-:W-:-:S03]  /*1630*/  UMOV UR4, URZ ;  /* 0x0000003f00047c82 */ /* 0x000fc60008000000 */
[----:B------:R-:W-:Y:S01]  /*1640*/  IMAD R2, R2, 0x10, R7 ;  /* 0x0000001002027824 */ /* 0x000fe200078e0207 */
[----:B------:R-:W-:Y:S02]  /*1650*/  WARPGROUP.DEPBAR.LE gsb0, 0x0 ;  /* 0x00008000000079c5 */ /* 0x000fe40000010000 */
[----:B------:R-:W-:-:S14]  /*1660*/  WARPGROUP.ARRIVE ;  /* 0x00000000000079c5 */ /* 0x000fdc0000000000 */
        /* <DEDUP_REMOVED lines=13> */
[----:B------:R-:W-:-:S05]  /*1740*/  UMOV UR4, URZ ;  /* 0x0000003f00047c82 */ /* 0x000fca0008000000 */
.L_x_198:
[----:B------:R-:W-:Y:S01]  /*1750*/  BAR.SYNC.DEFER_BLOCKING 0xe, 0x100 ;  /* 0x0384000000007b1d */ /* 0x000fe20000010000 */
[----:B------:R-:W-:Y:S01]  /*1760*/  IMAD.U32 R5, RZ, RZ, UR4 ;  /* 0x00000004ff057e24 */ /* 0x000fe2000f8e00ff */
[----:B------:R-:W-:Y:S01]  /*1770*/  UIADD3 UR4, UR4, 0x1, URZ ;  /* 0x0000000104047890 */ /* 0x000fe2000fffe03f */
[C---:B------:R-:W-:Y:S01]  /*1780*/  ISETP.GT.AND P0, PT, R3.reuse, R0, PT ;  /* 0x000000000300720c */ /* 0x040fe20003f04270 */
[----:B------:R-:W-:Y:S02]  /*1790*/  VIADD R3, R3, 0xffffffff ;  /* 0xffffffff03037836 */ /* 0x000fe40000000000 */
[----:B-1----:R-:W-:Y:S01]  /*17a0*/  IMAD R4, R5, 0x40, R2 ;  /* 0x0000004005047824 */ /* 0x002fe200078e0202 */
[----:B------:R-:W-:Y:S01]  /*17b0*/  UISETP.NE.AND UP0, UPT, UR4, 0x2, UPT ;  /* 0x000000020400788c */ /* 0x000fe2000bf05270 */
[----:B------:R-:W-:Y:S01]  /*17c0*/  UMOV UR11, 0x40000040 ;  /* 0x40000040000b7882 */ /* 0x000fe20000000000 */
[----:B------:R-:W-:Y:S02]  /*17d0*/  UMOV UR15, 0x40000040 ;  /* 0x40000040000f7882 */ /* 0x000fe40000000000 */
[----:B------:R-:W-:Y:S01]  /*17e0*/  LEA R4, R4, UR5, 0x2 ;  /* 0x0000000504047c11 */ /* 0x000fe2000f8e10ff */
[----:B------:R-:W-:Y:S01]  /*17f0*/  USEL UR4, UR4, URZ, UP0 ;  /* 0x0000003f04047287 */ /* 0x000fe20008000000 */
[----:B------:R-:W-:Y:S01]  /*1800*/  UMOV UR19, 0x40000040 ;  /* 0x4000004000137882 */ /* 0x000fe20000000000 */
[----:B------:R-:W-:-:S02]  /*1810*/  UMOV UR23, 0x40000040 ;  /* 0x4000004000177882 */ /* 0x000fc40000000000 */
[----:B------:R-:W-:-:S04]  /*1820*/  ULEA UR10, UR4, UR6, 0xc ;  /* 0x00000006040a7291 */ /* 0x000fc8000f8e603f */
[----:B------:R-:W-:Y:S02]  /*1830*/  UIADD3 UR14, UR10, 0x80, URZ ;  /* 0x000000800a0e7890 */ /* 0x000fe4000fffe03f */
[----:B------:R-:W-:Y:S01]  /*1840*/  UIADD3 UR18, UR10, 0x100, URZ ;  /* 0x000001000a127890 */ /* 0x000fe2000fffe03f */
[----:B------:R-:W1:Y:S01]  /*1850*/  LDS R5, [R4+0x38400] ;  /* 0x0384000004057984 */ /* 0x000e620000000800 */
[----:B------:R-:W-:-:S03]  /*1860*/  UIADD3 UR22, UR10, 0x180, URZ ;  /* 0x000001800a167890 */ /* 0x000fc6000fffe03f */
[----:B------:R2:W3:Y:S02]  /*1870*/  LDS R6, [R4+0x38420] ;  /* 0x0384200004067984 */ /* 0x0004e40000000800 */
[----:B--2---:R-:W-:-:S05]  /*1880*/  IMAD.U32 R4, RZ, RZ, UR4 ;  /* 0x00000004ff047e24 */ /* 0x004fca000f8e00ff */
[----:B------:R-:W-:-:S05]  /*1890*/  @!P1 LEA R4, R4, UR5, 0x3 ;  /* 0x0000000504049c11 */ /* 0x000fca000f8e18ff */
[----:B------:R-:W-:-:S05]  /*18a0*/  @!P1 VIADD R4, R4, 0x38860 ;  /* 0x0003886004049836 */ /* 0x000fca0000000000 */
[----:B------:R-:W-:Y:S01]  /*18b0*/  @!P1 PRMT R4, RZ, 0x654, R4 ;  /* 0x00000654ff049816 */ /* 0x000fe20000000004 */
        /* <DEDUP_REMOVED lines=127> */
[----:B------:R-:W-:-:S06]  /*20b0*/  FMUL.FTZ R151, R151, R6 ;  /* 0x0000000697977220 */ /* 0x000fcc0000410000 */
        /* <DEDUP_REMOVED lines=19> */
.L_x_197:
[----:B------:R-:W-:Y:S01]  /*21f0*/  BAR.SYNC.DEFER_BLOCKING 0xe, 0x100 ;  /* 0x0384000000007b1d */ /* 0x000fe20000010000 */
[----:B------:R-:W-:Y:S01]  /*2200*/  VIADD R2, R2, UR4 ;  /* 0x0000000402027c36 */ /* 0x000fe20008000000 */
[----:B------:R-:W-:Y:S02]  /*2210*/  PLOP3.LUT P0, PT, PT, PT, PT, 0x8, 0x0 ;  /* 0x000000000000781c */ /* 0x000fe40003f0e170 */
[----:B-1----:R-:W-:Y:S02]  /*2220*/  CS2R R4, SRZ ;  /* 0x0000000000047805 */ /* 0x002fe4000001ff00 */
[----:B------:R-:W-:-:S05]  /*2230*/  LEA R2, R2, UR5, 0x2 ;  /* 0x0000000502027c11 */ /* 0x000fca000f8e10ff */
[----:B------:R-:W1:Y:S04]  /*2240*/  LDS R3, [R2+0x38400] ;  /* 0x0384000002037984 */ /* 0x000e680000000800 */
[----:B------:R-:W2:Y:S01]  /*2250*/  LDS R0, [R2+0x38420] ;  /* 0x0384200002007984 */ /* 0x000ea20000000800 */
        /* <DEDUP_REMOVED lines=130> */
.L_x_194:
[----:B------:R-:W-:Y:S01]  /*2a80*/  UISETP.GE.AND UP0, UPT, UR60, 0x1, UPT ;  /* 0x000000013c00788c */ /* 0x000fe2000bf06270 */
[----:B------:R-:W-:-:S05]  /*2a90*/  UMOV UR4, URZ ;  /* 0x0000003f00047c82 */ /* 0x000fca0008000000 */
[----:B------:R-:W-:-:S13]  /*2aa0*/  PLOP3.LUT P0, PT, PT, PT, UP0, 0x80, 0x0 ;  /* 0x000000000000781c */ /* 0x000fda0003f0f008 */
[----:B------:R-:W-:Y:S05]  /*2ab0*/  @!P0 BRA `(.L_x_199) ;  /* 0x0000000000848947 */ /* 0x000fea0003800000 */
[----:B------:R-:W-:Y:S01]  /*2ac0*/  IMAD.U32 R3, RZ, RZ, UR11 ;  /* 0x0000000bff037e24 */ /* 0x000fe2000f8e00ff */
[----:B------:R-:W-:Y:S01]  /*2ad0*/  UIADD3 UR8, UR6, -0x1, UR11 ;  /* 0xffffffff06087890 */ /* 0x000fe2000fffe00b */
[----:B------:R-:W-:-:S03]  /*2ae0*/  UMOV UR4, URZ ;  /* 0x0000003f00047c82 */ /* 0x000fc60008000000 */
[-C--:B------:R-:W-:Y:S02]  /*2af0*/  IABS R0, R3.reuse ;  /* 0x0000000300007213 */ /* 0x080fe40000000000 */
[----:B------:R-:W-:Y:S01]  /*2b00*/  IMAD.U32 R4, RZ, RZ, UR8 ;  /* 0x00000008ff047e24 */ /* 0x000fe2000f8e00ff */
[----:B------:R-:W-:Y:S01]  /*2b10*/  IABS R5, R3 ;  /* 0x0000000300057213 */ /* 0x000fe20000000000 */
[----:B------:R-:W-:Y:S01]  /*2b20*/  ULOP3.LUT UR8, UR8, UR11, URZ, 0x3c, !UPT ;  /* 0x0000000b08087292 */ /* 0x000fe2000f8e3c3f */
[----:B------:R-:W-:Y:S02]  /*2b30*/  R2UR UR12, R0 ;  /* 0x00000000000c72ca */ /* 0x000fe400000e0000 */
[----:B------:R-:W-:-:S05]  /*2b40*/  IABS R4, R4 ;  /* 0x0000000400047213 */ /* 0x000fca0000000000 */
[----:B------:R-:W-:-:S05]  /*2b50*/  IMAD.MOV.U32 R3, RZ, RZ, R4 ;  /* 0x000000ffff037224 */ /* 0x000fca00078e0004 */
[----:B------:R-:W-:Y:S01]  /*2b60*/  R2UR UR10, R3 ;  /* 0x00000000030a72ca */ /* 0x000fe200000e0000 */
[----:B------:R-:W1:Y:S08]  /*2b70*/  I2F.RP R0, UR12 ;  /* 0x0000000c00007d06 */ /* 0x000e700008209400 */
[----:B-1----:R-:W0:Y:S02]  /*2b80*/  MUFU.RCP R0, R0 ;  /* 0x0000000000007308 */ /* 0x002e240000001000 */
[----:B0-----:R-:W-:-:S02]  /*2b90*/  VIADD R2, R0, 0xffffffe ;  /* 0x0ffffffe00027836 */ /* 0x001fc40000000000 */
[----:B------:R-:W-:-:S04]  /*2ba0*/  IMAD.MOV R0, RZ, RZ, -R5 ;  /* 0x000000ffff007224 */ /* 0x000fc800078e0a05 */
[----:B------:R-:W0:Y:S02]  /*2bb0*/  F2I.FTZ.U32.TRUNC.NTZ R2, R2 ;  /* 0x0000000200027305 */ /* 0x000e24000021f000 */
[----:B0-----:R-:W-:-:S13]  /*2bc0*/  R2UR UR5, R2 ;  /* 0x00000000020572ca */ /* 0x001fda00000e0000 */
[----:B------:R-:W-:-:S04]  /*2bd0*/  UIADD3 UR9, URZ, -UR5, URZ ;  /* 0x800000053f097290 */ /* 0x000fc8000fffe03f */
[----:B------:R-:W-:-:S04]  /*2be0*/  UIMAD UR9, UR9, UR12, URZ ;  /* 0x0000000c090972a4 */ /* 0x000fc8000f8e023f */
[----:B------:R-:W-:-:S03]  /*2bf0*/  UIMAD.WIDE.U32 UR4, UR5, UR9, UR4 ;  /* 0x00000009050472a5 */ /* 0x000fc6000f8e0004 */
[----:B------:R-:W-:Y:S01]  /*2c00*/  R2UR UR9, R0 ;  /* 0x00000000000972ca */ /* 0x000fe200000e0000 */
[----:B------:R-:W-:-:S12]  /*2c10*/  UIMAD.WIDE.U32 UR4, UR5, UR10, URZ ;  /* 0x0000000a050472a5 */ /* 0x000fd8000f8e003f */
[----:B------:R-:W-:-:S04]  /*2c20*/  UIMAD UR9, UR5, UR9, UR10 ;  /* 0x00000009050972a4 */ /* 0x000fc8000f8e020a */
[----:B------:R-:W-:-:S11]  /*2c30*/  UISETP.GT.U32.AND UP0, UPT, UR12, UR9, UPT ;  /* 0x000000090c00728c */ /* 0x000fd6000bf04070 */
[----:B------:R-:W-:Y:S02]  /*2c40*/  @!UP0 UIADD3 UR9, UR9, -UR12, URZ ;  /* 0x8000000c09098290 */ /* 0x000fe4000fffe03f */
[----:B------:R-:W-:Y:S02]  /*2c50*/  @!UP0 UIADD3 UR5, UR5, 0x1, URZ ;  /* 0x0000000105058890 */ /* 0x000fe4000fffe03f */
[----:B------:R-:W-:Y:S02]  /*2c60*/  UISETP.GE.U32.AND UP1, UPT, UR9, UR12, UPT ;  /* 0x0000000c0900728c */ /* 0x000fe4000bf26070 */
[----:B------:R-:W-:-:S09]  /*2c70*/  UISETP.GE.AND UP0, UPT, UR8, URZ, UPT ;  /* 0x0000003f0800728c */ /* 0x000fd2000bf06270 */
[----:B------:R-:W-:Y:S02]  /*2c80*/  @UP1 UIADD3 UR5, UR5, 0x1, URZ ;  /* 0x0000000105051890 */ /* 0x000fe4000fffe03f */
[----:B------:R-:W-:-:S05]  /*2c90*/  UISETP.NE.AND UP1, UPT, UR11, URZ, UPT ;  /* 0x0000003f0b00728c */ /* 0x000fca000bf25270 */
[----:B------:R-:W-:Y:S02]  /*2ca0*/  UMOV UR4, UR5 ;  /* 0x0000000500047c82 */ /* 0x000fe40008000000 */
[----:B------:R-:W-:-:S04]  /*2cb0*/  @!UP0 UIADD3 UR4, -UR4, URZ, URZ ;  /* 0x0000003f04048290 */ /* 0x000fc8000fffe13f */
[----:B------:R-:W-:-:S12]  /*2cc0*/  @!UP1 ULOP3.LUT UR4, URZ, UR11, URZ, 0x33, !UPT ;  /* 0x0000000b3f049292 */ /* 0x000fd8000f8e333f */
.L_x_199:
[----:B------:R-:W-:Y:S01]  /*2cd0*/  UIMAD UR5, UR7, UR4, URZ ;  /* 0x00000004070572a4 */ /* 0x000fe2000f8e023f */
[----:B------:R-:W-:Y:S01]  /*2ce0*/  IMAD.U32 R0, RZ, RZ, UR6 ;  /* 0x00000006ff007e24 */ /* 0x000fe2000f8e00ff */
[----:B------:R-:W-:Y:S01]  /*2cf0*/  PLOP3.LUT P0, PT, PT, PT, PT, 0x80, 0x0 ;  /* 0x000000000000781c */ /* 0x000fe20003f0f070 */
[----:B------:R-:W-:Y:S01]  /*2d00*/  IMAD.U32 R3, RZ, RZ, UR4 ;  /* 0x00000004ff037e24 */ /* 0x000fe2000f8e00ff */
[----:B------:R-:W-:Y:S02]  /*2d10*/  CS2R R4, SRZ ;  /* 0x0000000000047805 */ /* 0x000fe4000001ff00 */
[----:B------:R-:W-:Y:S01]  /*2d20*/  CS2R R150, SRZ ;  /* 0x0000000000967805 */ /* 0x000fe2000001ff00 */
[----:B0-----:R-:W-:Y:S01]  /*2d30*/  IMAD.U32 R2, RZ, RZ, UR5 ;  /* 0x00000005ff027e24 */ /* 0x001fe2000f8e00ff */
[----:B------:R-:W-:Y:S02]  /*2d40*/  CS2R R148, SRZ ;  /* 0x0000000000947805 */ /* 0x000fe4000001ff00 */
[----:B------:R-:W-:-:S02]  /*2d50*/  VIADDMNMX R0, R3, UR5, R0, PT ;  /* 0x0000000503007c46 */ /* 0x000fc4000b800100 */
[----:B------:R-:W-:Y:S02]  /*2d60*/  CS2R R146, SRZ ;  /* 0x0000000000927805 */ /* 0x000fe4000001ff00 */
[----:B------:R-:W-:Y:S02]  /*2d70*/  CS2R R144, SRZ ;  /* 0x0000000000907805 */ /* 0x000fe4000001ff00 */
[----:B------:R-:W-:Y:S02]  /*2d80*/  CS2R R142, SRZ ;  /* 0x00000000008e7805 */ /* 0x000fe4000001ff00 */
[----:B------:R-:W-:Y:S02]  /*2d90*/  R2UR UR61, R0 ;  /* 0x00000000003d72ca */ /* 0x000fe400000e0000 */
        /* <DEDUP_REMOVED lines=11> */
[----:B------:R-:W-:Y:S01]  /*2e50*/  CS2R R118, SRZ ;  /* 0x0000000000767805 */ /* 0x000fe2000001ff00 */
[----:B------:R-:W-:Y:S01]  /*2e60*/  UISETP.GT.AND UP0, UPT, UR61, UR5, UPT ;  /* 0x000000053d00728c */ /* 0x000fe2000bf04270 */
[----:B------:R-:W-:Y:S02]  /*2e70*/  CS2R R116, SRZ ;  /* 0x0000000000747805 */ /* 0x000fe4000001ff00 */
[----:B------:R-:W-:-:S02]  /*2e80*/  CS2R R114, SRZ ;  /* 0x0000000000727805 */ /* 0x000fc4000001ff00 */
[----:B------:R-:W-:Y:S02]  /*2e90*/  CS2R R112, SRZ ;  /* 0x0000000000707805 */ /* 0x000fe4000001ff00 */
[----:B------:R-:W-:Y:S02]  /*2ea0*/  CS2R R110, SRZ ;  /* 0x00000000006e7805 */ /* 0x000fe4000001ff00 */
[----:B------:R-:W-:Y:S02]  /*2eb0*/  CS2R R108, SRZ ;  /* 0x00000000006c7805 */ /* 0x000fe4000001ff00 */
[----:B------:R-:W-:Y:S02]  /*2ec0*/  PLOP3.LUT P1, PT, PT, PT, UP0, 0x80, 0x0 ;  /* 0x000000000000781c */ /* 0x000fe40003f2f008 */
        /* <DEDUP_REMOVED lines=42> */
[----:B------:R-:W-:Y:S06]  /*3170*/  @!P1 BRA `(.L_x_196) ;  /* 0x00000070000c9947 */ /* 0x000fec0003800000 */
[----:B------:R-:W-:Y:S01]  /*3180*/  SHF.R.S32.HI R57, RZ, 0x1f, R152 ;  /* 0x0000001fff397819 */ /* 0x000fe20000011498 */
[----:B------:R-:W0:Y:S01]  /*3190*/  S2R R5, SR_CgaCtaId ;  /* 0x0000000000057919 */ /* 0x000e220000008800 */
[----:B------:R-:W-:Y:S02]  /*31a0*/  MOV R184, 0x400 ;  /* 0x0000040000b87802 */ /* 0x000fe40000000f00 */
[----:B------:R-:W-:-:S04]  /*31b0*/  LEA.HI R16, R57, R152, RZ, 0x7 ;  /* 0x0000009839107211 */ /* 0x000fc800078f38ff */
[----:B------:R-:W-:-:S05]  /*31c0*/  SHF.R.S32.HI R18, RZ, 0x7, R16 ;  /* 0x00000007ff127819 */ /* 0x000fca0000011410 */
[----:B------:R-:W1:Y:S01]  /*31d0*/  SHFL.IDX PT, R0, R18, RZ, 0x1f ;  /* 0x00001fff12007589 */ /* 0x000e6200000e0000 */
[----:B0-----:R-:W-:Y:S02]  /*31e0*/  LEA R184, R5, R184, 0x18 ;  /* 0x000000b805b87211 */ /* 0x001fe400078ec0ff */
[----:B-1----:R-:W-:-:S04]  /*31f0*/  LEA.HI R3, R0, R0, RZ, 0x1 ;  /* 0x0000000000037211 */ /* 0x002fc800078f08ff */
[----:B------:R-:W-:-:S05]  /*3200*/  LOP3.LUT R3, R3, 0x1fffe, RZ, 0xc0, !PT ;  /* 0x0001fffe03037812 */ /* 0x000fca00078ec0ff */
[----:B------:R-:W-:Y:S02]  /*3210*/  IMAD.IADD R3, R0, 0x1, -R3 ;  /* 0x0000000100037824 */ /* 0x000fe400078e0a03 */
[----:B------:R-:W-:Y:S02]  /*3220*/  VIADD R0, R184, 0x36400 ;  /* 0x00036400b8007836 */ /* 0x000fe40000000000 */
[----:B------:R-:W-:-:S03]  /*3230*/  IMAD R3, R3, 0x8000, R184 ;  /* 0x0000800003037824 */ /* 0x000fc600078e02b8 */
[----:B------:R-:W-:Y:S01]  /*3240*/  LOP3.LUT P0, RZ, R0, 0x3ff, RZ, 0xc0, !PT ;  /* 0x000003ff00ff7812 */ /* 0x000fe2000780c0ff */
[----:B------:R-:W-:-:S05]  /*3250*/  VIADD R3, R3, 0x400 ;  /* 0x0000040003037836 */ /* 0x000fca0000000000 */
[----:B------:R-:W-:-:S04]  /*3260*/  SHF.R.U32.HI R3, RZ, 0x4, R3 ;  /* 0x00000004ff037819 */ /* 0x000fc80000011603 */
[----:B------:R-:W-:-:S03]  /*3270*/  LOP3.LUT R188, R3, 0x3fff, RZ, 0xc0, !PT ;  /* 0x00003fff03bc7812 */ /* 0x000fc600078ec0ff */
        /* <DEDUP_REMOVED lines=17> */
.L_x_200:
[----:B------:R-:W-:Y:S02]  /*3390*/  SHF.L.U32 R7, RZ, 0x1f, RZ ;  /* 0x0000001fff077819 */ /* 0x000fe400000006ff */
[----:B------:R-:W-:Y:S02]  /*33a0*/  LOP3.LUT R3, R16, 0xffffff80, RZ, 0xc0, !PT ;  /* 0xffffff8010037812 */ /* 0x000fe400078ec0ff */
[----:B------:R-:W0:Y:S01]  /*33b0*/  SYNCS.PHASECHK.TRANS64.TRYWAIT P0, [R184+URZ+0x38800], R7 ;  /* 0x03880007b80075a7 */ /* 0x000e22000800017f */
[----:B------:R-:W-:Y:S02]  /*33c0*/  LEA.HI R0, R18, R18, RZ, 0x1 ;  /* 0x0000001212007211 */ /* 0x000fe400078f08ff */
[----:B------:R-:W-:Y:S02]  /*33d0*/  IMAD.IADD R5, R152, 0x1, -R3 ;  /* 0x0000000198057824 */ /* 0x000fe400078e0a03 */
[----:B------:R-:W-:-:S03]  /*33e0*/  LOP3.LUT R3, R0, 0xfffffe, RZ, 0xc0, !PT ;  /* 0x00fffffe00037812 */ /* 0x000fc600078ec0ff */
[----:B------:R-:W-:-:S04]  /*33f0*/  SHF.R.S32.HI R4, RZ, 0x1f, R5 ;  /* 0x0000001fff047819 */ /* 0x000fc80000011405 */
[----:B------:R-:W-:-:S04]  /*3400*/  LEA.HI R6, R4, R5, RZ, 0x2 ;  /* 0x0000000504067211 */ /* 0x000fc800078f10ff */
[--C-:B------:R-:W-:Y:S02]  /*3410*/  SHF.R.S32.HI R8, RZ, 0x2, R6.reuse ;  /* 0x00000002ff087819 */ /* 0x100fe40000011406 */
[----:B------:R-:W-:Y:S01]  /*3420*/  SHF.R.S32.HI R9, RZ, 0x1f, R6 ;  /* 0x0000001fff097819 */ /* 0x000fe20000011406 */
[----:B0-----:R-:W-:Y:S06]  /*3430*/  @!P0 BRA `(.L_x_201) ;  /* 0x000000ec00588947 */ /* 0x001fec0003800000 */
.L_x_329:
[----:B------:R-:W2:Y:S01]  /*3440*/  LDL R0, [R1+0x28] ;  /* 0x0000280001007983 */ /* 0x000ea20000100800 */
[----:B------:R-:W-:Y:S01]  /*3450*/  LEA.HI R9, R9, R8, RZ, 0x3 ;  /* 0x0000000809097211 */ /* 0x000fe200078f18ff */
[----:B------:R-:W-:Y:S01]  /*3460*/  IMAD.IADD R3, R18, 0x1, -R3 ;  /* 0x0000000112037824 */ /* 0x000fe200078e0a03 */
[----:B------:R-:W-:Y:S02]  /*3470*/  LEA.HI R4, R4, R5, RZ, 0x5 ;  /* 0x0000000504047211 */ /* 0x000fe400078f28ff */
[----:B------:R-:W-:Y:S02]  /*3480*/  LOP3.LUT R9, R9, 0xfffffff8, RZ, 0xc0, !PT ;  /* 0xfffffff809097812 */ /* 0x000fe400078ec0ff */
[----:B------:R-:W-:-:S03]  /*3490*/  SHF.R.S32.HI R4, RZ, 0x5, R4 ;  /* 0x00000005ff047819 */ /* 0x000fc60000011404 */
[----:B------:R-:W-:Y:S01]  /*34a0*/  IMAD.IADD R9, R8, 0x1, -R9 ;  /* 0x0000000108097824 */ /* 0x000fe200078e0a09 */
[----:B--2---:R-:W-:Y:S02]  /*34b0*/  R2UR UR4, R0 ;  /* 0x00000000000472ca */ /* 0x004fe400000e0000 */
[----:B------:R-:W-:-:S05]  /*34c0*/  LOP3.LUT R0, R6, 0x7ffffffc, RZ, 0xc0, !PT ;  /* 0x7ffffffc06007812 */ /* 0x000fca00078ec0ff */
[----:B------:R-:W-:-:S04]  /*34d0*/  IMAD.IADD R0, R5, 0x1, -R0 ;  /* 0x0000000105007824 */ /* 0x000fc800078e0a00 */
[----:B------:R-:W-:Y:S02]  /*34e0*/  IMAD.SHL.U32 R58, R0, 0x2, RZ ;  /* 0x00000002003a7824 */ /* 0x000fe400078e00ff */
[----:B------:R-:W-:Y:S02]  /*34f0*/  ULOP3.LUT UR4, UR4, 0x1, URZ, 0xfc, !UPT ;  /* 0x0000000104047892 */ /* 0x000fe4000f8efc3f */
[----:B------:R-:W-:Y:S02]  /*3500*/  IMAD R0, R3, 0x100, R58 ;  /* 0x0000010003007824 */ /* 0x000fe400078e023a */
[----:B------:R-:W-:Y:S02]  /*3510*/  IMAD R3, R4, 0x10, R9 ;  /* 0x0000001004037824 */ /* 0x000fe400078e0209 */
[----:B------:R-:W-:-:S05]  /*3520*/  IMAD.U32 R6, RZ, RZ, UR4 ;  /* 0x00000004ff067e24 */ /* 0x000fca000f8e00ff */
[----:B------:R-:W-:-:S13]  /*3530*/  ISETP.NE.AND P0, PT, R6, 0x3, PT ;  /* 0x000000030600780c */ /* 0x000fda0003f05270 */
[----:B------:R-:W-:Y:S05]  /*3540*/  @!P0 BRA `(.L_x_202) ;  /* 0x0000000000048947 */ /* 0x000fea0003800000 */
[----:B------:R-:W-:Y:S01]  /*3550*/  BPT.TRAP 0x1 ;  /* 0x000000040000795c */ /* 0x000fe20000300000 */
.L_x_202:
[----:B------:R1:W2:Y:S01]  /*3560*/  SYNCS.PHASECHK.TRANS64.TRYWAIT P1, [R184+URZ+0x38830], R7 ;  /* 0x03883007b80075a7 */ /* 0x0002a2000802017f */
[----:B------:R-:W-:Y:S05]  /*3570*/  @!P0 BRA `(.L_x_203) ;  /* 0x0000000000048947 */ /* 0x000fea0003800000 */
[----:B------:R-:W-:Y:S01]  /*3580*/  BPT.TRAP 0x1 ;  /* 0x000000040000795c */ /* 0x000fe20000300000 */
.L_x_203:
[----:B--2---:R-:W-:Y:S05]  /*3590*/  @P1 BRA `(.L_x_204) ;  /* 0x0000000000081947 */ /* 0x004fea0003800000 */
[----:B------:R-:W2:Y:S02]  /*35a0*/  SYNCS.PHASECHK.TRANS64.TRYWAIT P1, [R184+URZ+0x38830], R7 ;  /* 0x03883007b80075a7 */ /* 0x000ea4000802017f */
[----:B--2---:R-:W-:Y:S05]  /*35b0*/  @!P1 BRA `(.L_x_205) ;  /* 0x000000ec000c9947 */ /* 0x004fea0003800000 */
.L_x_204:
[----:B------:R-:W-:Y:S05]  /*35c0*/  WARPSYNC.ALL ;  /* 0x0000000000007948 */ /* 0x000fea0003800000 */
[C---:B------:R-:W-:Y:S01]  /*35d0*/  VIADD R4, R184.reuse, 0x20400 ;  /* 0x00020400b8047836 */ /* 0x040fe20000000000 */
[----:B------:R-:W-:Y:S01]  /*35e0*/  WARPGROUP.ARRIVE ;  /* 0x00000000000079c5 */ /* 0x000fe20000000000 */
[----:B------:R-:W-:Y:S01]  /*35f0*/  VIADD R5, R184, 0x22400 ;  /* 0x00022400b8057836 */ /* 0x000fe20000000000 */
[----:B------:R-:W-:Y:S01]  /*3600*/  UMOV UR9, 0x40000040 ;  /* 0x4000004000097882 */ /* 0x000fe20000000000 */
[----:B------:R-:W-:Y:S01]  /*3610*/  UMOV UR7, 0x40000040 ;  /* 0x4000004000077882 */ /* 0x000fe20000000000 */
[----:B------:R-:W-:Y:S01]  /*3620*/  SHF.R.U32.HI R4, RZ, 0x4, R4 ;  /* 0x00000004ff047819 */ /* 0x000fe20000011604 */
[----:B------:R-:W-:Y:S01]  /*3630*/  UMOV UR5, UR9 ;  /* 0x0000000900057c82 */ /* 0x000fe20008000000 */
[----:B------:R-:W-:Y:S01]  /*3640*/  SHF.R.U32.HI R5, RZ, 0x4, R5 ;  /* 0x00000004ff057819 */ /* 0x000fe20000011605 */
[----:B------:R-:W-:Y:S01]  /*3650*/  IMAD.U32 R11, RZ, RZ, UR9 ;  /* 0x00000009ff0b7e24 */ /* 0x000fe2000f8e00ff */
[----:B------:R-:W-:Y:S01]  /*3660*/  LOP3.LUT R4, R4, 0x3fff, RZ, 0xc0, !PT ;  /* 0x00003fff04047812 */ /* 0x000fe200078ec0ff */
[----:B------:R-:W-:Y:S01]  /*3670*/  UMOV UR9, 0x40000040 ;  /* 0x4000004000097882 */ /* 0x000fe20000000000 */
[----:B------:R-:W-:Y:S01]  /*3680*/  LOP3.LUT R5, R5, 0x3fff, RZ, 0xc0, !PT ;  /* 0x00003fff05057812 */ /* 0x000fe200078ec0ff */
[----:B------:R-:W-:Y:S01]  /*3690*/  IMAD.U32 R13, RZ, RZ, UR9 ;  /* 0x00000009ff0d7e24 */ /* 0x000fe2000f8e00ff */
[----:B------:R-:W-:-:S02]  /*36a0*/  LOP3.LUT R6, R4, 0x10000, RZ, 0xfc, !PT ;  /* 0x0001000004067812 */ /* 0x000fc400078efcff */
[----:B------:R-:W-:Y:S02]  /*36b0*/  LOP3.LUT R4, R5, 0x10000, RZ, 0xfc, !PT ;  /* 0x0001000005047812 */ /* 0x000fe400078efcff */
[C---:B------:R-:W-:Y:S01]  /*36c0*/  R2UR UR4, R6.reuse ;  /* 0x00000000060472ca */ /* 0x040fe200000e0000 */
[----:B------:R-:W-:Y:S01]  /*36d0*/  VIADD R5, R6, 0x2 ;  /* 0x0000000206057836 */ /* 0x000fe20000000000 */
[C---:B------:R-:W-:Y:S01]  /*36e0*/  R2UR UR6, R4.reuse ;  /* 0x00000000040672ca */ /* 0x040fe200000e0000 */
[----:B------:R-:W-:-:S10]  /*36f0*/  VIADD R8, R4, 0x2 ;  /* 0x0000000204087836 */ /* 0x000fd40000000000 */
[----:B------:R-:W-:Y:S02]  /*3700*/  UMOV UR8, UR4 ;  /* 0x0000000400087c82 */ /* 0x000fe40008000000 */
[----:B------:R-:W-:Y:S01]  /*3710*/  UMOV UR4, UR8 ;  /* 0x0000000800047c82 */ /* 0x000fe20008000000 */
[----:B------:R-:W-:Y:S01]  /*3720*/  IMAD.U32 R10, RZ, RZ, UR8 ;  /* 0x00000008ff0a7e24 */ /* 0x000fe2000f8e00ff */
[----:B------:R-:W-:Y:S01]  /*3730*/  HGMMA.64x64x16.F32.BF16 R24, gdesc[UR4], RZ, !UPT, gsb0 ;  /* 0x00e00000041879f0 */ /* 0x000fe2000c0018ff */
[----:B------:R-:W-:Y:S01]  /*3740*/  R2UR UR4, R5 ;  /* 0x00000000050472ca */ /* 0x000fe200000e0000 */
[----:B------:R-:W-:Y:S01]  /*3750*/  UMOV UR5, UR9 ;  /* 0x0000000900057c82 */ /* 0x000fe20008000000 */
[----:B------:R-:W-:Y:S01]  /*3760*/  R2UR UR6, R8 ;  /* 0x00000000080672ca */ /* 0x000fe200000e0000 */
[----:B------:R-:W-:Y:S01]  /*3770*/  UMOV UR7, 0x40000040 ;  /* 0x4000004000077882 */ /* 0x000fe20000000000 */
[----:B------:R-:W-:Y:S01]  /*3780*/  VIADD R5, R6, 0x4 ;  /* 0x0000000406057836 */ /* 0x000fe20000000000 */
[----:B------:R-:W-:Y:S01]  /*3790*/  UMOV UR9, 0x40000040 ;  /* 0x4000004000097882 */ /* 0x000fe20000000000 */
[----:B------:R-:W-:-:S02]  /*37a0*/  VIADD R8, R4, 0x4 ;  /* 0x0000000404087836 */ /* 0x000fc40000000000 */
[----:B------:R-:W-:-:S05]  /*37b0*/  IMAD.U32 R15, RZ, RZ, UR9 ;  /* 0x00000009ff0f7e24 */ /* 0x000fca000f8e00ff */
[----:B------:R-:W-:Y:S02]  /*37c0*/  UMOV UR8, UR4 ;  /* 0x0000000400087c82 */ /* 0x000fe40008000000 */
[----:B------:R-:W-:Y:S01]  /*37d0*/  UMOV UR4, UR8 ;  /* 0x0000000800047c82 */ /* 0x000fe20008000000 */
[----:B------:R-:W-:Y:S01]  /*37e0*/  IMAD.U32 R12, RZ, RZ, UR8 ;  /* 0x00000008ff0c7e24 */ /* 0x000fe2000f8e00ff */
[----:B------:R-:W-:Y:S02]  /*37f0*/  WARPGROUP.DEPBAR.LE gsb0, 0x0 ;  /* 0x00008000000079c5 */ /* 0x000fe40000010000 */
[----:B------:R-:W-:-:S06]  /*3800*/  WARPGROUP.ARRIVE ;  /* 0x00000000000079c5 */ /* 0x000fcc0000000000 */
[----:B------:R-:W-:Y:S01]  /*3810*/  HGMMA.64x64x16.F32.BF16 R24, gdesc[UR4], R24, gsb0 ;  /* 0x00e00000041879f0 */ /* 0x000fe20008001818 */
[----:B------:R-:W-:Y:S01]  /*3820*/  R2UR UR4, R5 ;  /* 0x00000000050472ca */ /* 0x000fe200000e0000 */
[----:B------:R-:W-:Y:S01]  /*3830*/  UMOV UR5, UR9 ;  /* 0x0000000900057c82 */ /* 0x000fe20008000000 */
[----:B------:R-:W-:Y:S01]  /*3840*/  R2UR UR6, R8 ;  /* 0x00000000080672ca */ /* 0x000fe200000e0000 */
[----:B------:R-:W-:Y:S01]  /*3850*/  UMOV UR7, 0x40000040 ;  /* 0x4000004000077882 */ /* 0x000fe20000000000 */
[----:B------:R-:W-:Y:S01]  /*3860*/  VIADD R5, R6, 0x6 ;  /* 0x0000000606057836 */ /* 0x000fe20000000000 */
[----:B------:R-:W-:Y:S01]  /*3870*/  UMOV UR9, 0x40000040 ;  /* 0x4000004000097882 */ /* 0x000fe20000000000 */
[----:B------:R-:W-:Y:S02]  /*3880*/  VIADD R6, R4, 0x6 ;  /* 0x0000000604067836 */ /* 0x000fe40000000000 */
        /* <DEDUP_REMOVED lines=10> */
[----:B------:R-:W-:-:S10]  /*3930*/  UMOV UR7, 0x40000040 ;  /* 0x4000004000077882 */ /* 0x000fd40000000000 */
[----:B------:R-:W-:Y:S02]  /*3940*/  UMOV UR8, UR4 ;  /* 0x0000000400087c82 */ /* 0x000fe40008000000 */
[----:B------:R-:W-:Y:S01]  /*3950*/  UMOV UR4, UR8 ;  /* 0x0000000800047c82 */ /* 0x000fe20008000000 */
[----:B------:R-:W-:Y:S01]  /*3960*/  IMAD.U32 R16, RZ, RZ, UR8 ;  /* 0x00000008ff107e24 */ /* 0x000fe2000f8e00ff */
[----:B------:R-:W-:Y:S02]  /*3970*/  WARPGROUP.DEPBAR.LE gsb0, 0x0 ;  /* 0x00008000000079c5 */ /* 0x000fe40000010000 */
[----:B------:R-:W-:-:S06]  /*3980*/  WARPGROUP.ARRIVE ;  /* 0x00000000000079c5 */ /* 0x000fcc0000000000 */
[----:B------:R-:W-:Y:S03]  /*3990*/  HGMMA.64x64x16.F32.BF16 R24, gdesc[UR4], R24, gsb0 ;  /* 0x00e00000041879f0 */ /* 0x000fe60008001818 */
[----:B------:R-:W-:Y:S02]  /*39a0*/  WARPGROUP.DEPBAR.LE gsb0, 0x0 ;  /* 0x00008000000079c5 */ /* 0x000fe40000010000 */
[----:B------:R-:W3:Y:S02]  /*39b0*/  SYNCS.PHASECHK.TRANS64.TRYWAIT P1, [R184+URZ+0x38810], R7 ;  /* 0x03881007b80075a7 */ /* 0x000ee4000802017f */
[----:B---3--:R-:W-:Y:S05]  /*39c0*/  @!P1 BRA `(.L_x_206) ;  /* 0x000000e8001c9947 */ /* 0x008fea0003800000 */
.L_x_330:
[----:B------:R-:W-:Y:S05]  /*39d0*/  @!P0 BRA `(.L_x_207) ;  /* 0x0000000000048947 */ /* 0x000fea0003800000 */
[----:B------:R-:W-:Y:S01]  /*39e0*/  BPT.TRAP 0x1 ;  /* 0x000000040000795c */ /* 0x000fe20000300000 */
.L_x_207:
[----:B------:R4:W0:Y:S01]  /*39f0*/  SYNCS.PHASECHK.TRANS64.TRYWAIT P1, [R184+URZ+0x38850], R7 ;  /* 0x03885007b80075a7 */ /* 0x000822000802017f */
[----:B------:R-:W-:Y:S05]  /*3a00*/  @!P0 BRA `(.L_x_208) ;  /* 0x0000000000048947 */ /* 0x000fea0003800000 */
[----:B------:R-:W-:Y:S01]  /*3a10*/  BPT.TRAP 0x1 ;  /* 0x000000040000795c */ /* 0x000fe20000300000 */
.L_x_208:
[C---:B------:R-:W-:Y:S02]  /*3a20*/  VIADD R5, R184.reuse, 0x26400 ;  /* 0x00026400b8057836 */ /* 0x040fe40000000000 */
[----:B------:R-:W-:-:S03]  /*3a30*/  VIADD R6, R184, 0x400 ;  /* 0x00000400b8067836 */ /* 0x000fc60000000000 */
[----:B------:R-:W-:Y:S02]  /*3a40*/  SHF.R.U32.HI R5, RZ, 0x4, R5 ;  /* 0x00000004ff057819 */ /* 0x000fe40000011605 */
[----:B------:R-:W-:Y:S02]  /*3a50*/  SHF.R.U32.HI R6, RZ, 0x4, R6 ;  /* 0x00000004ff067819 */ /* 0x000fe40000011606 */
[----:B------:R-:W-:Y:S02]  /*3a60*/  LOP3.LUT R5, R5, 0x3fff, RZ, 0xc0, !PT ;  /* 0x00003fff05057812 */ /* 0x000fe400078ec0ff */
[----:B------:R-:W-:Y:S02]  /*3a70*/  LOP3.LUT R6, R6, 0x3fff, RZ, 0xc0, !PT ;  /* 0x00003fff06067812 */ /* 0x000fe400078ec0ff */
[----:B------:R-:W-:Y:S02]  /*3a80*/  LOP3.LUT R5, R5, 0x10000, RZ, 0xfc, !PT ;  /* 0x0001000005057812 */ /* 0x000fe400078efcff */
[----:B------:R-:W-:Y:S01]  /*3a90*/  LOP3.LUT R6, R6, 0x10000, RZ, 0xfc, !PT ;  /* 0x0001000006067812 */ /* 0x000fe200078efcff */
[----:B0-----:R-:W-:Y:S06]  /*3aa0*/  @P1 BRA `(.L_x_209) ;  /* 0x0000000000081947 */ /* 0x001fec0003800000 */
[----:B------:R-:W0:Y:S02]  /*3ab0*/  SYNCS.PHASECHK.TRANS64.TRYWAIT P1, [R184+URZ+0x38850], R7 ;  /* 0x03885007b80075a7 */ /* 0x000e24000802017f */
[----:B0-----:R-:W-:Y:S05]  /*3ac0*/  @!P1 BRA `(.L_x_210) ;  /* 0x000000e400f09947 */ /* 0x001fea0003800000 */
.L_x_209:
[C---:B------:R-:W-:Y:S01]  /*3ad0*/  R2UR UR4, R5.reuse ;  /* 0x00000000050472ca */ /* 0x040fe200000e0000 */
[----:B------:R-:W-:Y:S01]  /*3ae0*/  WARPGROUP.ARRIVE ;  /* 0x00000000000079c5 */ /* 0x000fe20000000000 */
[C---:B------:R-:W-:Y:S01]  /*3af0*/  R2UR UR6, R6.reuse ;  /* 0x00000000060672ca */ /* 0x040fe200000e0000 */
[----:B------:R-:W-:Y:S01]  /*3b00*/  UMOV UR9, 0x40000040 ;  /* 0x4000004000097882 */ /* 0x000fe20000000000 */
[----:B------:R-:W-:Y:S01]  /*3b10*/  UMOV UR7, 0x40000040 ;  /* 0x4000004000077882 */ /* 0x000fe20000000000 */
[----:B------:R-:W-:Y:S01]  /*3b20*/  UMOV UR5, UR9 ;  /* 0x0000000900057c82 */ /* 0x000fe20008000000 */
[----:B-1234-:R-:W-:Y:S01]  /*3b30*/  VIADD R7, R5, 0x2 ;  /* 0x0000000205077836 */ /* 0x01efe20000000000 */
[----:B------:R-:W-:Y:S01]  /*3b40*/  UMOV UR11, 0x40000040 ;  /* 0x40000040000b7882 */ /* 0x000fe20000000000 */
[----:B------:R-:W-:Y:S01]  /*3b50*/  VIADD R8, R6, 0x2 ;  /* 0x0000000206087836 */ /* 0x000fe20000000000 */
[----:B------:R-:W-:Y:S01]  /*3b60*/  UMOV UR13, 0x40000040 ;  /* 0x40000040000d7882 */ /* 0x000fe20000000000 */
[----:B------:R-:W-:Y:S01]  /*3b70*/  IMAD.U32 R19, RZ, RZ, UR9 ;  /* 0x00000009ff137e24 */ /* 0x000fe2000f8e00ff */
[----:B------:R-:W-:Y:S01]  /*3b80*/  UMOV UR9, 0x40000040 ;  /* 0x4000004000097882 */ /* 0x000fe20000000000 */
[----:B------:R-:W-:Y:S01]  /*3b90*/  UMOV UR15, 0x40000040 ;  /* 0x40000040000f7882 */ /* 0x000fe20000000000 */
[----:B------:R-:W-:Y:S01]  /*3ba0*/  UMOV UR8, UR4 ;  /* 0x0000000400087c82 */ /* 0x000fe20008000000 */
[----:B------:R-:W-:Y:S01]  /*3bb0*/  IMAD.U32 R21, RZ, RZ, UR9 ;  /* 0x00000009ff157e24 */ /* 0x000fe2000f8e00ff */
[----:B------:R-:W-:Y:S01]  /*3bc0*/  UMOV UR4, UR8 ;  /* 0x0000000800047c82 */ /* 0x000fe20008000000 */
[----:B------:R-:W-:Y:S01]  /*3bd0*/  IMAD.U32 R18, RZ, RZ, UR8 ;  /* 0x00000008ff127e24 */ /* 0x000fe2000f8e00ff */
[----:B------:R-:W-:Y:S01]  /*3be0*/  HGMMA.64x64x16.F32.BF16 R24, gdesc[UR4], R24, gsb0 ;  /* 0x00e00000041879f0 */ /* 0x000fe20008001818 */
[----:B------:R-:W-:Y:S01]  /*3bf0*/  R2UR UR4, R7 ;  /* 0x00000000070472ca */ /* 0x000fe200000e0000 */
[----:B------:R-:W-:Y:S01]  /*3c00*/  UMOV UR5, UR9 ;  /* 0x0000000900057c82 */ /* 0x000fe20008000000 */
[----:B------:R-:W-:Y:S01]  /*3c10*/  R2UR UR6, R8 ;  /* 0x00000000080672ca */ /* 0x000fe200000e0000 */
[----:B------:R-:W-:Y:S01]  /*3c20*/  UMOV UR7, 0x40000040 ;  /* 0x4000004000077882 */ /* 0x000fe20000000000 */
[C---:B------:R-:W-:Y:S01]  /*3c30*/  VIADD R7, R5.reuse, 0x4 ;  /* 0x0000000405077836 */ /* 0x040fe20000000000 */
[----:B------:R-:W-:Y:S01]  /*3c40*/  UMOV UR9, 0x40000040 ;  /* 0x4000004000097882 */ /* 0x000fe20000000000 */
[----:B------:R-:W-:Y:S01]  /*3c50*/  VIADD R8, R6, 0x4 ;  /* 0x0000000406087836 */ /* 0x000fe20000000000 */
[----:B------:R-:W-:Y:S01]  /*3c60*/  UMOV UR17, 0x40000040 ;  /* 0x4000004000117882 */ /* 0x000fe20000000000 */
[----:B------:R-:W-:Y:S01]  /*3c70*/  IMAD.U32 R23, RZ, RZ, UR9 ;  /* 0x00000009ff177e24 */ /* 0x000fe2000f8e00ff */
[----:B------:R-:W-:Y:S01]  /*3c80*/  UMOV UR19, 0x40000040 ;  /* 0x4000004000137882 */ /* 0x000fe20000000000 */
[----:B------:R-:W-:Y:S01]  /*3c90*/  UMOV UR21, 0x40000040 ;  /* 0x4000004000157882 */ /* 0x000fe20000000000 */
[----:B------:R-:W-:Y:S01]  /*3ca0*/  UMOV UR23, 0x40000040 ;  /* 0x4000004000177882 */ /* 0x000fe20000000000 */
[----:B------:R-:W-:Y:S01]  /*3cb0*/  UMOV UR25, 0x40000040 ;  /* 0x4000004000197882 */ /* 0x000fe20000000000 */
[----:B------:R-:W-:Y:S01]  /*3cc0*/  UMOV UR8, UR4 ;  /* 0x0000000400087c82 */ /* 0x000fe20008000000 */
[----:B------:R-:W-:Y:S01]  /*3cd0*/  UMOV UR27, 0x40000040 ;  /* 0x40000040001b7882 */ /* 0x000fe20000000000 */
[----:B------:R-:W-:Y:S01]  /*3ce0*/  UMOV UR4, UR8 ;  /* 0x0000000800047c82 */ /* 0x000fe20008000000 */
[----:B------:R-:W-:Y:S01]  /*3cf0*/  IMAD.U32 R20, RZ, RZ, UR8 ;  /* 0x00000008ff147e24 */ /* 0x000fe2000f8e00ff */
[----:B------:R-:W-:Y:S01]  /*3d00*/  UMOV UR29, 0x40000040 ;  /* 0x40000040001d7882 */ /* 0x000fe20000000000 */
        /* <DEDUP_REMOVED lines=11> */
[----:B------:R-:W0:Y:S01]  /*3dc0*/  S2R R9, SR_TID.X ;  /* 0x0000000000097919 */ /* 0x000e220000002100 */
[----:B------:R-:W-:Y:S01]  /*3dd0*/  UMOV UR53, 0x40000040 ;  /* 0x4000004000357882 */ /* 0x000fe20000000000 */
[----:B------:R-:W-:Y:S01]  /*3de0*/  UMOV UR55, 0x40000040 ;  /* 0x4000004000377882 */ /* 0x000fe20000000000 */
[----:B------:R-:W-:Y:S01]  /*3df0*/  UMOV UR57, 0x40000040 ;  /* 0x4000004000397882 */ /* 0x000fe20000000000 */
[----:B------:R-:W-:Y:S01]  /*3e00*/  UMOV UR59, 0x40000040 ;  /* 0x40000040003b7882 */ /* 0x000fe20000000000 */
[----:B------:R-:W-:Y:S01]  /*3e10*/  IMAD.MOV.U32 R62, RZ, RZ, 0x4 ;  /* 0x00000004ff3e7424 */ /* 0x000fe200078e00ff */
[----:B------:R-:W-:Y:S01]  /*3e20*/  UIMAD UR60, UR61, -0x40, UR60 ;  /* 0xffffffc03d3c78a4 */ /* 0x000fe2000f8e023c */
[----:B------:R-:W-:Y:S01]  /*3e30*/  VIADD R185, R5, 0xe00 ;  /* 0x00000e0005b97836 */ /* 0x000fe20000000000 */
[----:B------:R-:W1:Y:S01]  /*3e40*/  S2R R65, SR_TID.X ;  /* 0x0000000000417919 */ /* 0x000e620000002100 */
[----:B------:R-:W-:Y:S01]  /*3e50*/  LOP3.LUT R188, R188, 0x2000000, RZ, 0xfc, !PT ;  /* 0x02000000bcbc7812 */ /* 0x000fe200078efcff */
[----:B------:R-:W-:-:S04]  /*3e60*/  UIADD3 UR61, UR61, -0x2, URZ ;  /* 0xfffffffe3d3d7890 */ /* 0x000fc8000fffe03f */
[----:B------:R-:W-:Y:S01]  /*3e70*/  VIADD R209, R188, 0x80 ;  /* 0x00000080bcd17836 */ /* 0x000fe20000000000 */
[----:B0-----:R-:W-:Y:S02]  /*3e80*/  SHF.R.U32.HI R9, RZ, 0x7, R9 ;  /* 0x00000007ff097819 */ /* 0x001fe40000011609 */
[----:B-1----:R-:W-:Y:S01]  /*3e90*/  LOP3.LUT R65, R65, 0x7f, RZ, 0xc0, !PT ;  /* 0x0000007f41417812 */ /* 0x002fe200078ec0ff */
        /* <DEDUP_REMOVED lines=9> */
[----:B------:R-:W-:-:S07]  /*3f30*/  VIADD R8, R6, 0x6 ;  /* 0x0000000606087836 */ /* 0x000fce0000000000 */
[----:B------:R-:W-:Y:S02]  /*3f40*/  UMOV UR8, UR4 ;  /* 0x0000000400087c82 */ /* 0x000fe40008000000 */
[----:B------:R-:W-:Y:S01]  /*3f50*/  UMOV UR4, UR8 ;  /* 0x0000000800047c82 */ /* 0x000fe20008000000 */
[----:B------:R-:W-:Y:S01]  /*3f60*/  IMAD.U32 R22, RZ, RZ, UR8 ;  /* 0x00000008ff167e24 */ /* 0x000fe2000f8e00ff */
[----:B------:R-:W-:Y:S02]  /*3f70*/  WARPGROUP.DEPBAR.LE gsb0, 0x0 ;  /* 0x00008000000079c5 */ /* 0x000fe40000010000 */
[----:B------:R-:W-:-:S06]  /*3f80*/  WARPGROUP.ARRIVE ;  /* 0x00000000000079c5 */ /* 0x000fcc0000000000 */
[----:B------:R-:W-:Y:S01]  /*3f90*/  HGMMA.64x64x16.F32.BF16 R24, gdesc[UR4], R24, gsb0 ;  /* 0x00e00000041879f0 */ /* 0x000fe20008001818 */
[----:B------:R-:W-:Y:S01]  /*3fa0*/  R2UR UR4, R7 ;  /* 0x00000000070472ca */ /* 0x000fe200000e0000 */
[----:B------:R-:W-:Y:S01]  /*3fb0*/  UMOV UR5, 0x40000040 ;  /* 0x4000004000057882 */ /* 0x000fe20000000000 */
[----:B------:R-:W-:Y:S01]  /*3fc0*/  R2UR UR6, R8 ;  /* 0x00000000080672ca */ /* 0x000fe200000e0000 */
[----:B------:R-:W-:Y:S01]  /*3fd0*/  UMOV UR7, 0x40000040 ;  /* 0x4000004000077882 */ /* 0x000fe20000000000 */
[----:B------:R-:W-:Y:S02]  /*3fe0*/  VIADD R7, R5, 0x200 ;  /* 0x0000020005077836 */ /* 0x000fe40000000000 */
[----:B------:R-:W-:-:S03]  /*3ff0*/  VIADD R8, R6, 0x200 ;  /* 0x0000020006087836 */ /* 0x000fc60000000000 */
[----:B------:R-:W-:Y:S01]  /*4000*/  R2UR UR8, R7 ;  /* 0x00000000070872ca */ /* 0x000fe200000e0000 */
[----:B------:R-:W-:Y:S01]  /*4010*/  VIADD R7, R5, 0x202 ;  /* 0x0000020205077836 */ /* 0x000fe20000000000 */
[----:B------:R-:W-:Y:S01]  /*4020*/  R2UR UR10, R8 ;  /* 0x00000000080a72ca */ /* 0x000fe200000e0000 */
        /* <DEDUP_REMOVED lines=40> */
[----:B------:R-:W-:Y:S01]  /*42b0*/  VIADD R8, R6, 0x606 ;  /* 0x0000060606087836 */ /* 0x000fe20000000000 */
[----:B------:R-:W-:Y:S02]  /*42c0*/  WARPGROUP.DEPBAR.LE gsb0, 0x0 ;  /* 0x00008000000079c5 */ /* 0x000fe40000010000 */
[----:B------:R-:W-:Y:S01]  /*42d0*/  WARPGROUP.ARRIVE ;  /* 0x00000000000079c5 */ /* 0x000fe20000000000 */
[----:B------:R-:W-:Y:S02]  /*42e0*/  R2UR UR52, R7 ;  /* 0x00000000073472ca */ /* 0x000fe400000e0000 */
[----:B------:R-:W-:Y:S01]  /*42f0*/  R2UR UR54, R8 ;  /* 0x00000000083672ca */ /* 0x000fe200000e0000 */
[----:B------:R0:W1:Y:S02]  /*4300*/  SHFL.IDX PT, R7, R9, RZ, 0x1f ;  /* 0x00001fff09077589 */ /* 0x00006400000e0000 */
[----:B------:R-:W-:Y:S01]  /*4310*/  HGMMA.64x64x16.F32.BF16 R24, gdesc[UR4], R24, gsb0 ;  /* 0x00e00000041879f0 */ /* 0x000fe20008001818 */
[----:B------:R-:W-:Y:S01]  /*4320*/  ULDC UR6, c[0x0][0xad0] ;  /* 0x0002b40000067ab9 */ /* 0x000fe20000000800 */
[----:B------:R-:W-:Y:S01]  /*4330*/  R2UR UR7, R2 ;  /* 0x00000000020772ca */ /* 0x000fe200000e0000 */
[----:B0-----:R-:W-:-:S12]  /*4340*/  VIADD R9, R6, 0x800 ;  /* 0x0000080006097836 */ /* 0x001fd80000000000 */
[----:B------:R-:W-:Y:S01]  /*4350*/  UISETP.GE.AND UP0, UPT, UR61, UR7, UPT ;  /* 0x000000073d00728c */ /* 0x000fe2000bf06270 */
[----:B-1----:R-:W-:Y:S01]  /*4360*/  ISETP.GT.AND P1, PT, R7, 0x7f, PT ;  /* 0x0000007f0700780c */ /* 0x002fe20003f24270 */
[----:B------:R-:W-:-:S03]  /*4370*/  VIADD R7, R5, 0x800 ;  /* 0x0000080005077836 */ /* 0x000fc60000000000 */
[----:B------:R-:W-:Y:S02]  /*4380*/  SEL R56, RZ, 0x2, !P1 ;  /* 0x00000002ff387807 */ /* 0x000fe40004800000 */
[C---:B------:R-:W-:Y:S02]  /*4390*/  SEL R60, R62.reuse, 0x2, P1 ;  /* 0x000000023e3c7807 */ /* 0x040fe40000800000 */
[----:B------:R-:W-:Y:S01]  /*43a0*/  SEL R62, R62, 0x6, !P1 ;  /* 0x000000063e3e7807 */ /* 0x000fe20004800000 */
[C---:B------:R-:W-:Y:S02]  /*43b0*/  IMAD.IADD R8, R56.reuse, 0x1, R7 ;  /* 0x0000000138087824 */ /* 0x040fe400078e0207 */
[----:B------:R-:W-:-:S03]  /*43c0*/  IMAD.IADD R59, R56, 0x1, R9 ;  /* 0x00000001383b7824 */ /* 0x000fc600078e0209 */
[----:B------:R-:W-:Y:S01]  /*43d0*/  R2UR UR56, R8 ;  /* 0x00000000083872ca */ /* 0x000fe200000e0000 */
[--C-:B------:R-:W-:Y:S01]  /*43e0*/  IMAD.IADD R8, R7, 0x1, R60.reuse ;  /* 0x0000000107087824 */ /* 0x100fe200078e023c */
[----:B------:R-:W-:Y:S01]  /*43f0*/  R2UR UR58, R59 ;  /* 0x000000003b3a72ca */ /* 0x000fe200000e0000 */
[C---:B------:R-:W-:Y:S02]  /*4400*/  IMAD.IADD R59, R9.reuse, 0x1, R60 ;  /* 0x00000001093b7824 */ /* 0x040fe400078e023c */
[----:B------:R-:W-:Y:S01]  /*4410*/  IMAD.IADD R9, R9, 0x1, R62 ;  /* 0x0000000109097824 */ /* 0x000fe200078e023e */
[----:B------:R-:W-:Y:S02]  /*4420*/  WARPGROUP.DEPBAR.LE gsb0, 0x0 ;  /* 0x00008000000079c5 */ /* 0x000fe40000010000 */
[----:B------:R-:W-:-:S06]  /*4430*/  WARPGROUP.ARRIVE ;  /* 0x00000000000079c5 */ /* 0x000fcc0000000000 */
[----:B------:R-:W-:Y:S01]  /*4440*/  HGMMA.64x64x16.F32.BF16 R24, gdesc[UR8], R24, gsb0 ;  /* 0x00e00000081879f0 */ /* 0x000fe20008001818 */
[----:B------:R-:W-:Y:S01]  /*4450*/  R2UR UR10, R188 ;  /* 0x00000000bc0a72ca */ /* 0x000fe200000e0000 */
[----:B------:R-:W-:Y:S01]  /*4460*/  UMOV UR11, 0x40000040 ;  /* 0x40000040000b7882 */ /* 0x000fe20000000000 */
[----:B------:R-:W-:Y:S02]  /*4470*/  WARPGROUP.DEPBAR.LE gsb0, 0x0 ;  /* 0x00008000000079c5 */ /* 0x000fe40000010000 */
        /* <DEDUP_REMOVED lines=34> */
[----:B------:R-:W-:Y:S01]  /*46a0*/  HGMMA.64x64x16.F32.BF16 R24, gdesc[UR56], R24, gsb0 ;  /* 0x00e00000381879f0 */ /* 0x000fe20008001818 */
[----:B------:R-:W-:Y:S01]  /*46b0*/  R2UR UR56, R8 ;  /* 0x00000000083872ca */ /* 0x000fe200000e0000 */
[----:B------:R-:W-:Y:S01]  /*46c0*/  UMOV UR57, 0x40000040 ;  /* 0x4000004000397882 */ /* 0x000fe20000000000 */
[----:B------:R-:W-:Y:S01]  /*46d0*/  R2UR UR58, R59 ;  /* 0x000000003b3a72ca */ /* 0x000fe200000e0000 */
[----:B------:R-:W-:Y:S01]  /*46e0*/  UMOV UR59, 0x40000040 ;  /* 0x40000040003b7882 */ /* 0x000fe20000000000 */
[----:B------:R-:W-:Y:S01]  /*46f0*/  IMAD.IADD R8, R7, 0x1, R62 ;  /* 0x0000000107087824 */ /* 0x000fe200078e023e */
[----:B------:R-:W-:Y:S02]  /*4700*/  WARPGROUP.DEPBAR.LE gsb0, 0x0 ;  /* 0x00008000000079c5 */ /* 0x000fe40000010000 */
[----:B------:R-:W-:-:S08]  /*4710*/  WARPGROUP.ARRIVE ;  /* 0x00000000000079c5 */ /* 0x000fd00000000000 */
[----:B------:R-:W-:Y:S01]  /*4720*/  HGMMA.64x64x16.F32.BF16 R24, gdesc[UR56], R24, gsb0 ;  /* 0x00e00000381879f0 */ /* 0x000fe20008001818 */
[----:B------:R-:W-:Y:S01]  /*4730*/  R2UR UR58, R9 ;  /* 0x00000000093a72ca */ /* 0x000fe200000e0000 */
[----:B------:R-:W-:Y:S01]  /*4740*/  UMOV UR59, 0x40000040 ;  /* 0x40000040003b7882 */ /* 0x000fe20000000000 */
[----:B------:R-:W-:Y:S01]  /*4750*/  R2UR UR56, R8 ;  /* 0x00000000083872ca */ /* 0x000fe200000e0000 */
[----:B------:R-:W-:Y:S01]  /*4760*/  UMOV UR57, 0x40000040 ;  /* 0x4000004000397882 */ /* 0x000fe20000000000 */
[----:B------:R-:W-:Y:S02]  /*4770*/  IMAD.MOV.U32 R8, RZ, RZ, 0x28 ;  /* 0x00000028ff087424 */ /* 0x000fe400078e00ff */
[----:B------:R-:W-:-:S03]  /*4780*/  IMAD.MOV.U32 R9, RZ, RZ, 0xa00 ;  /* 0x00000a00ff097424 */ /* 0x000fc600078e00ff */
[----:B------:R-:W-:Y:S02]  /*4790*/  SEL R8, R8, 0x26, P1 ;  /* 0x0000002608087807 */ /* 0x000fe40000800000 */
[----:B------:R-:W-:Y:S02]  /*47a0*/  SEL R9, R9, 0x980, P1 ;  /* 0x0000098009097807 */ /* 0x000fe40000800000 */
[----:B------:R-:W-:Y:S02]  /*47b0*/  LOP3.LUT R8, R8, 0x6, RZ, 0xc0, !PT ;  /* 0x0000000608087812 */ /* 0x000fe400078ec0ff */
[----:B------:R-:W-:-:S04]  /*47c0*/  LOP3.LUT R9, R9, 0xa00, RZ, 0xc0, !PT ;  /* 0x00000a0009097812 */ /* 0x000fc800078ec0ff */
[CC--:B------:R-:W-:Y:S02]  /*47d0*/  IADD3 R59, R8.reuse, R9.reuse, R5 ;  /* 0x00000009083b7210 */ /* 0x0c0fe40007ffe005 */
[----:B------:R-:W-:Y:S01]  /*47e0*/  IADD3 R8, R8, R9, R6 ;  /* 0x0000000908087210 */ /* 0x000fe20007ffe006 */
[----:B------:R-:W-:-:S04]  /*47f0*/  VIADD R9, R6, 0xa00 ;  /* 0x00000a0006097836 */ /* 0x000fc80000000000 */
[----:B------:R-:W-:Y:S01]  /*4800*/  IMAD.IADD R61, R56, 0x1, R9 ;  /* 0x00000001383d7824 */ /* 0x000fe200078e0209 */
[----:B------:R-:W-:Y:S02]  /*4810*/  WARPGROUP.DEPBAR.LE gsb0, 0x0 ;  /* 0x00008000000079c5 */ /* 0x000fe40000010000 */
[----:B------:R-:W-:-:S06]  /*4820*/  WARPGROUP.ARRIVE ;  /* 0x00000000000079c5 */ /* 0x000fcc0000000000 */
[----:B------:R-:W-:Y:S01]  /*4830*/  HGMMA.64x64x16.F32.BF16 R24, gdesc[UR56], R24, gsb0 ;  /* 0x00e00000381879f0 */ /* 0x000fe20008001818 */
[----:B------:R-:W-:Y:S01]  /*4840*/  R2UR UR56, R59 ;  /* 0x000000003b3872ca */ /* 0x000fe200000e0000 */
[----:B------:R-:W-:Y:S01]  /*4850*/  UMOV UR57, 0x40000040 ;  /* 0x4000004000397882 */ /* 0x000fe20000000000 */
[----:B------:R-:W-:Y:S01]  /*4860*/  R2UR UR58, R8 ;  /* 0x00000000083a72ca */ /* 0x000fe200000e0000 */
[----:B------:R-:W-:Y:S01]  /*4870*/  UMOV UR59, 0x40000040 ;  /* 0x40000040003b7882 */ /* 0x000fe20000000000 */
        /* <DEDUP_REMOVED lines=9> */
[C---:B------:R-:W-:Y:S02]  /*4910*/  IMAD.IADD R59, R60.reuse, 0x1, R8 ;  /* 0x000000013c3b7824 */ /* 0x040fe400078e0208 */
[--C-:B------:R-:W-:Y:S02]  /*4920*/  IMAD.IADD R61, R60, 0x1, R9.reuse ;  /* 0x000000013c3d7824 */ /* 0x100fe400078e0209 */
[----:B------:R-:W-:Y:S01]  /*4930*/  IMAD.IADD R9, R62, 0x1, R9 ;  /* 0x000000013e097824 */ /* 0x000fe200078e0209 */
[----:B------:R-:W-:-:S02]  /*4940*/  WARPGROUP.DEPBAR.LE gsb0, 0x0 ;  /* 0x00008000000079c5 */ /* 0x000fc40000010000 */
        /* <DEDUP_REMOVED lines=30> */
[----:B------:R-:W-:Y:S02]  /*4b30*/  VIADD R59, R6, 0xc00 ;  /* 0x00000c00063b7836 */ /* 0x000fe40000000000 */
[C---:B------:R-:W-:Y:S02]  /*4b40*/  IMAD.IADD R61, R56.reuse, 0x1, R9 ;  /* 0x00000001383d7824 */ /* 0x040fe400078e0209 */
        /* <DEDUP_REMOVED lines=61> */
[----:B------:R-:W-:Y:S02]  /*4f20*/  IMAD.IADD R56, R62, 0x1, R185 ;  /* 0x000000013e387824 */ /* 0x000fe400078e02b9 */
[----:B------:R-:W-:-:S05]  /*4f30*/  IMAD.MOV.U32 R60, RZ, RZ, 0x1000 ;  /* 0x00001000ff3c7424 */ /* 0x000fca00078e00ff */
[----:B------:R-:W-:-:S04]  /*4f40*/  SEL R60, R60, 0xf80, P1 ;  /* 0x00000f803c3c7807 */ /* 0x000fc80000800000 */
[----:B------:R-:W-:Y:S01]  /*4f50*/  LOP3.LUT R60, R60, 0x1e00, RZ, 0xc0, !PT ;  /* 0x00001e003c3c7812 */ /* 0x000fe200078ec0ff */
[----:B------:R-:W-:Y:S02]  /*4f60*/  WARPGROUP.DEPBAR.LE gsb0, 0x0 ;  /* 0x00008000000079c5 */ /* 0x000fe40000010000 */
[----:B------:R-:W-:-:S06]  /*4f70*/  WARPGROUP.ARRIVE ;  /* 0x00000000000079c5 */ /* 0x000fcc0000000000 */
[----:B------:R-:W-:Y:S01]  /*4f80*/  HGMMA.64x64x16.F32.BF16 R24, gdesc[UR56], R24, gsb0 ;  /* 0x00e00000381879f0 */ /* 0x000fe20008001818 */
[----:B------:R-:W-:Y:S01]  /*4f90*/  R2UR UR56, R56 ;  /* 0x00000000383872ca */ /* 0x000fe200000e0000 */
[----:B------:R-:W-:Y:S01]  /*4fa0*/  UMOV UR57, 0x40000040 ;  /* 0x4000004000397882 */ /* 0x000fe20000000000 */
[----:B------:R-:W-:Y:S01]  /*4fb0*/  R2UR UR58, R59 ;  /* 0x000000003b3a72ca */ /* 0x000fe200000e0000 */
[----:B------:R-:W-:Y:S01]  /*4fc0*/  UMOV UR59, 0x40000040 ;  /* 0x40000040003b7882 */ /* 0x000fe20000000000 */
[----:B------:R-:W-:-:S05]  /*4fd0*/  IMAD.MOV.U32 R56, RZ, RZ, 0x40 ;  /* 0x00000040ff387424 */ /* 0x000fca00078e00ff */
[----:B------:R-:W-:-:S04]  /*4fe0*/  SEL R59, R56, 0x3e, P1 ;  /* 0x0000003e383b7807 */ /* 0x000fc80000800000 */
        /* <DEDUP_REMOVED lines=10> */
[----:B------:R-:W-:-:S05]  /*5090*/  IMAD.U32 R59, RZ, RZ, UR60 ;  /* 0x0000003cff3b7e24 */ /* 0x000fca000f8e00ff */
[----:B------:R-:W-:-:S04]  /*50a0*/  IADD3 R58, -R58, 0x40, R59 ;  /* 0x000000403a3a7810 */ /* 0x000fc80007ffe13b */
[C---:B------:R-:W-:Y:S02]  /*50b0*/  ISETP.GT.AND P1, PT, R58.reuse, RZ, PT ;  /* 0x000000ff3a00720c */ /* 0x040fe40003f24270 */
[C---:B------:R-:W-:Y:S02]  /*50c0*/  ISETP.GT.AND P2, PT, R58.reuse, 0x1, PT ;  /* 0x000000013a00780c */ /* 0x040fe40003f44270 */
[C---:B------:R-:W-:Y:S02]  /*50d0*/  ISETP.GT.AND P3, PT, R58.reuse, 0x8, PT ;  /* 0x000000083a00780c */ /* 0x040fe40003f64270 */
[C---:B------:R-:W-:Y:S02]  /*50e0*/  ISETP.GT.AND P4, PT, R58.reuse, 0x9, PT ;  /* 0x000000093a00780c */ /* 0x040fe40003f84270 */
[C---:B------:R-:W-:Y:S02]  /*50f0*/  ISETP.GT.AND P5, PT, R58.reuse, 0x10, PT ;  /* 0x000000103a00780c */ /* 0x040fe40003fa4270 */
[----:B------:R-:W-:Y:S01]  /*5100*/  ISETP.GT.AND P6, PT, R58, 0x11, PT ;  /* 0x000000113a00780c */ /* 0x000fe20003fc4270 */
[----:B------:R-:W-:-:S02]  /*5110*/  WARPGROUP.DEPBAR.LE gsb0, 0x0 ;  /* 0x00008000000079c5 */ /* 0x000fc40000010000 */
        /* <DEDUP_REMOVED lines=9> */
[----:B------:R-:W0:Y:S01]  /*51b0*/  MUFU.TANH R24, R24 ;  /* 0x0000001800187308 */ /* 0x000e220000002400 */
[----:B------:R-:W-:Y:S01]  /*51c0*/  FMUL.FTZ R33, R33, UR6 ;  /* 0x0000000621217c20 */ /* 0x000fe20008410000 */
        /* <DEDUP_REMOVED lines=15> */
[----:B0-----:R-:W-:Y:S01]  /*52c0*/  FSEL R24, R24, -INF , P1 ;  /* 0xff80000018187808 */ /* 0x001fe20000800000 */
[----:B------:R-:W-:Y:S01]  /*52d0*/  FMUL.FTZ R48, R48, UR6 ;  /* 0x0000000630307c20 */ /* 0x000fe20008410000 */
[----:B------:R-:W-:Y:S01]  /*52e0*/  FMUL.FTZ R42, R42, UR6 ;  /* 0x000000062a2a7c20 */ /* 0x000fe20008410000 */
[----:B------:R-:W-:Y:S01]  /*52f0*/  FMUL.FTZ R49, R49, UR6 ;  /* 0x0000000631317c20 */ /* 0x000fe20008410000 */
[----:B------:R-:W-:Y:S01]  /*5300*/  FMUL.FTZ R43, R43, UR6 ;  /* 0x000000062b2b7c20 */ /* 0x000fe20008410000 */
[----:B------:R-:W-:Y:S01]  /*5310*/  FMUL.FTZ R52, R52, UR6 ;  /* 0x0000000634347c20 */ /* 0x000fe20008410000 */
[----:B------:R-:W-:Y:S01]  /*5320*/  FMUL.FTZ R53, R53, UR6 ;  /* 0x0000000635357c20 */ /* 0x000fe20008410000 */
[----:B------:R-:W0:Y:S01]  /*5330*/  MUFU.TANH R29, R29 ;  /* 0x0000001d001d7308 */ /* 0x000e220000002400 */
[----:B-1----:R-:W-:Y:S01]  /*5340*/  FSEL R25, R25, -INF , P2 ;  /* 0xff80000019197808 */ /* 0x002fe20001000000 */
[----:B------:R-:W-:Y:S01]  /*5350*/  FMUL.FTZ R46, R46, UR6 ;  /* 0x000000062e2e7c20 */ /* 0x000fe20008410000 */
[----:B------:R-:W-:Y:S01]  /*5360*/  FMUL.FTZ R47, R47, UR6 ;  /* 0x000000062f2f7c20 */ /* 0x000fe20008410000 */
[----:B------:R-:W-:Y:S01]  /*5370*/  FMUL.FTZ R50, R50, UR6 ;  /* 0x0000000632327c20 */ /* 0x000fe20008410000 */
[----:B------:R-:W-:Y:S01]  /*5380*/  FMNMX.FTZ R59, R24, R25, !PT ;  /* 0x00000019183b7209 */ /* 0x000fe20007810000 */
[----:B------:R-:W-:Y:S01]  /*5390*/  FMUL.FTZ R51, R51, UR6 ;  /* 0x0000000633337c20 */ /* 0x000fe20008410000 */
[----:B------:R-:W-:Y:S01]  /*53a0*/  FMUL.FTZ R54, R54, UR6 ;  /* 0x0000000636367c20 */ /* 0x000fe20008410000 */
[----:B------:R-:W1:Y:S01]  /*53b0*/  MUFU.TANH R32, R32 ;  /* 0x0000002000207308 */ /* 0x000e620000002400 */
[----:B--2---:R-:W-:Y:S01]  /*53c0*/  FSEL R28, R28, -INF , P3 ;  /* 0xff8000001c1c7808 */ /* 0x004fe20001800000 */
[----:B------:R-:W-:Y:S01]  /*53d0*/  FMUL.FTZ R55, R55, UR6 ;  /* 0x0000000637377c20 */ /* 0x000fe20008410000 */
[----:B------:R-:W-:-:S02]  /*53e0*/  ULDC UR6, c[0x0][0xa80] ;  /* 0x0002a00000067ab9 */ /* 0x000fc40000000800 */
[----:B------:R-:W-:-:S03]  /*53f0*/  FMNMX.FTZ R60, R28, R59, !PT ;  /* 0x0000003b1c3c7209 */ /* 0x000fc60007810000 */
[----:B------:R-:W2:Y:S01]  /*5400*/  MUFU.TANH R26, R26 ;  /* 0x0000001a001a7308 */ /* 0x000ea20000002400 */
[----:B0-----:R-:W-:-:S04]  /*5410*/  FSEL R29, R29, -INF , P4 ;  /* 0xff8000001d1d7808 */ /* 0x001fc80002000000 */
[----:B------:R-:W-:-:S03]  /*5420*/  FMNMX.FTZ R59, R29, R60, !PT ;  /* 0x0000003c1d3b7209 */ /* 0x000fc60007810000 */
[----:B------:R-:W0:Y:S01]  /*5430*/  MUFU.TANH R33, R33 ;  /* 0x0000002100217308 */ /* 0x000e220000002400 */
[----:B-1----:R-:W-:-:S04]  /*5440*/  FSEL R32, R32, -INF , P5 ;  /* 0xff80000020207808 */ /* 0x002fc80002800000 */
[----:B------:R-:W-:-:S03]  /*5450*/  FMNMX.FTZ R60, R32, R59, !PT ;  /* 0x0000003b203c7209 */ /* 0x000fc60007810000 */
[----:B------:R-:W1:Y:S01]  /*5460*/  MUFU.TANH R27, R27 ;  /* 0x0000001b001b7308 */ /* 0x000e620000002400 */
[----:B--2---:R-:W-:Y:S02]  /*5470*/  FSEL R26, R26, -INF , P1 ;  /* 0xff8000001a1a7808 */ /* 0x004fe40000800000 */
[----:B------:R-:W-:-:S05]  /*5480*/  ISETP.GT.AND P1, PT, R58, 0x18, PT ;  /* 0x000000183a00780c */ /* 0x000fca0003f24270 */
[----:B------:R-:W2:Y:S01]  /*5490*/  MUFU.TANH R36, R36 ;  /* 0x0000002400247308 */ /* 0x000ea20000002400 */
[----:B0-----:R-:W-:-:S04]  /*54a0*/  FSEL R33, R33, -INF , P6 ;  /* 0xff80000021217808 */ /* 0x001fc80003000000 */
[----:B------:R-:W-:-:S03]  /*54b0*/  FMNMX.FTZ R59, R33, R60, !PT ;  /* 0x0000003c213b7209 */ /* 0x000fc60007810000 */
[----:B------:R-:W0:Y:S01]  /*54c0*/  MUFU.TANH R30, R30 ;  /* 0x0000001e001e7308 */ /* 0x000e220000002400 */
[----:B-1----:R-:W-:Y:S02]  /*54d0*/  FSEL R27, R27, -INF , P2 ;  /* 0xff8000001b1b7808 */ /* 0x002fe40001000000 */
[----:B------:R-:W-:-:S05]  /*54e0*/  ISETP.GT.AND P2, PT, R58, 0x19, PT ;  /* 0x000000193a00780c */ /* 0x000fca0003f44270 */
[----:B------:R-:W1:Y:S01]  /*54f0*/  MUFU.TANH R37, R37 ;  /* 0x0000002500257308 */ /* 0x000e620000002400 */
[----:B--2---:R-:W-:-:S04]  /*5500*/  FSEL R36, R36, -INF , P1 ;  /* 0xff80000024247808 */ /* 0x004fc80000800000 */
[----:B------:R-:W-:-:S03]  /*5510*/  FMNMX.FTZ R60, R36, R59, !PT ;  /* 0x0000003b243c7209 */ /* 0x000fc60007810000 */
[----:B------:R-:W2:Y:S01]  /*5520*/  MUFU.TANH R31, R31 ;  /* 0x0000001f001f7308 */ /* 0x000ea20000002400 */
[----:B0-----:R-:W-:Y:S02]  /*5530*/  FSEL R30, R30, -INF , P3 ;  /* 0xff8000001e1e7808 */ /* 0x001fe40001800000 */
[----:B------:R-:W-:-:S05]  /*5540*/  ISETP.GT.AND P3, PT, R58, 0x20, PT ;  /* 0x000000203a00780c */ /* 0x000fca0003f64270 */
        /* <DEDUP_REMOVED lines=46> */
[----:B-1----:R-:W-:-:S04]  /*5830*/  FSEL R53, R53, -INF , P4 ;  /* 0xff80000035357808 */ /* 0x002fc80002000000 */
[----:B------:R-:W-:-:S03]  /*5840*/  FMNMX.FTZ R60, R53, R58, !PT ;  /* 0x0000003a353c7209 */ /* 0x000fc60007810000 */
[----:B------:R-:W1:Y:S01]  /*5850*/  MUFU.TANH R50, R50 ;  /* 0x0000003200327308 */ /* 0x000e620000002400 */
[----:B--2---:R-:W-:Y:S01]  /*5860*/  FSEL R46, R46, -INF , P5 ;  /* 0xff8000002e2e7808 */ /* 0x004fe20002800000 */
[----:B------:R-:W2:Y:S06]  /*5870*/  SHFL.BFLY PT, R59, R60, 0x2, 0x1f ;  /* 0x0c401f003c3b7f89 */ /* 0x000eac00000e0000 */
[----:B------:R-:W3:Y:S01]  /*5880*/  MUFU.TANH R51, R51 ;  /* 0x0000003300337308 */ /* 0x000ee20000002400 */
[----:B0-----:R-:W-:-:S07]  /*5890*/  FSEL R47, R47, -INF , P6 ;  /* 0xff8000002f2f7808 */ /* 0x001fce0003000000 */
[----:B------:R-:W0:Y:S01]  /*58a0*/  MUFU.TANH R54, R54 ;  /* 0x0000003600367308 */ /* 0x000e220000002400 */
[----:B-1----:R-:W-:-:S07]  /*58b0*/  FSEL R50, R50, -INF , P1 ;  /* 0xff80000032327808 */ /* 0x002fce0000800000 */
[----:B------:R-:W1:Y:S01]  /*58c0*/  MUFU.TANH R55, R55 ;  /* 0x0000003700377308 */ /* 0x000e620000002400 */
[----:B---3--:R-:W-:Y:S02]  /*58d0*/  FSEL R51, R51, -INF , P2 ;  /* 0xff80000033337808 */ /* 0x008fe40001000000 */
[----:B--2---:R-:W-:Y:S02]  /*58e0*/  FMNMX.FTZ R186, R60, R59, !PT ;  /* 0x0000003b3cba7209 */ /* 0x004fe40007810000 */
[----:B------:R-:W-:-:S03]  /*58f0*/  FMNMX.FTZ R59, R26, R27, !PT ;  /* 0x0000001b1a3b7209 */ /* 0x000fc60007810000 */
[----:B------:R-:W2:Y:S01]  /*5900*/  SHFL.BFLY PT, R61, R186, 0x1, 0x1f ;  /* 0x0c201f00ba3d7f89 */ /* 0x000ea200000e0000 */
[----:B------:R-:W-:Y:S02]  /*5910*/  FMNMX.FTZ R58, R30, R59, !PT ;  /* 0x0000003b1e3a7209 */ /* 0x000fe40007810000 */
[----:B0-----:R-:W-:Y:S02]  /*5920*/  FSEL R54, R54, -INF , P3 ;  /* 0xff80000036367808 */ /* 0x001fe40001800000 */
[----:B------:R-:W-:-:S04]  /*5930*/  FMNMX.FTZ R59, R31, R58, !PT ;  /* 0x0000003a1f3b7209 */ /* 0x000fc80007810000 */
[----:B------:R-:W-:Y:S02]  /*5940*/  FMNMX.FTZ R58, R34, R59, !PT ;  /* 0x0000003b223a7209 */ /* 0x000fe40007810000 */
[----:B-1----:R-:W-:Y:S02]  /*5950*/  FSEL R55, R55, -INF , P4 ;  /* 0xff80000037377808 */ /* 0x002fe40002000000 */
[----:B------:R-:W-:-:S04]  /*5960*/  FMNMX.FTZ R59, R35, R58, !PT ;  /* 0x0000003a233b7209 */ /* 0x000fc80007810000 */
[----:B------:R-:W-:-:S04]  /*5970*/  FMNMX.FTZ R58, R38, R59, !PT ;  /* 0x0000003b263a7209 */ /* 0x000fc80007810000 */
[----:B------:R-:W-:Y:S02]  /*5980*/  FMNMX.FTZ R59, R39, R58, !PT ;  /* 0x0000003a273b7209 */ /* 0x000fe40007810000 */
[----:B--2---:R-:W-:Y:S02]  /*5990*/  FMNMX.FTZ R186, R186, R61, !PT ;  /* 0x0000003dbaba7209 */ /* 0x004fe40007810000 */
[----:B------:R-:W-:Y:S02]  /*59a0*/  FMNMX.FTZ R58, R42, R59, !PT ;  /* 0x0000003b2a3a7209 */ /* 0x000fe40007810000 */
[C---:B------:R-:W-:Y:S01]  /*59b0*/  FSETP.NEU.FTZ.AND P5, PT, R186.reuse, -INF , PT ;  /* 0xff800000ba00780b */ /* 0x040fe20003fbd000 */
[----:B------:R-:W-:Y:S01]  /*59c0*/  FMUL.FTZ R60, R186, UR6 ;  /* 0x00000006ba3c7c20 */ /* 0x000fe20008410000 */
[----:B------:R-:W-:-:S04]  /*59d0*/  FMNMX.FTZ R59, R43, R58, !PT ;  /* 0x0000003a2b3b7209 */ /* 0x000fc80007810000 */
[----:B------:R-:W-:Y:S02]  /*59e0*/  FMNMX.FTZ R58, R46, R59, !PT ;  /* 0x0000003b2e3a7209 */ /* 0x000fe40007810000 */
[----:B------:R-:W-:Y:S02]  /*59f0*/  FSEL R60, R60, RZ, P5 ;  /* 0x000000ff3c3c7208 */ /* 0x000fe40002800000 */
[----:B------:R-:W-:-:S03]  /*5a00*/  FMNMX.FTZ R59, R47, R58, !PT ;  /* 0x0000003a2f3b7209 */ /* 0x000fc60007810000 */
[--C-:B------:R-:W-:Y:S01]  /*5a10*/  FFMA.FTZ R168, R24, UR6, -R60.reuse ;  /* 0x0000000618a87c23 */ /* 0x100fe2000801083c */
[----:B------:R-:W-:Y:S01]  /*5a20*/  FMNMX.FTZ R24, R50, R59, !PT ;  /* 0x0000003b32187209 */ /* 0x000fe20007810000 */
[--C-:B------:R-:W-:Y:S01]  /*5a30*/  FFMA.FTZ R169, R25, UR6, -R60.reuse ;  /* 0x0000000619a97c23 */ /* 0x100fe2000801083c */
[--C-:B------:R-:W-:Y:S01]  /*5a40*/  FFMA.FTZ R171, R29, UR6, -R60.reuse ;  /* 0x000000061dab7c23 */ /* 0x100fe2000801083c */
        /* <DEDUP_REMOVED lines=13> */
[--C-:B------:R-:W-:Y:S01]  /*5b20*/  FFMA.FTZ R181, R49, UR6, -R60.reuse ;  /* 0x0000000631b57c23 */ /* 0x100fe2000801083c */
[----:B------:R-:W0:Y:S01]  /*5b30*/  SHFL.BFLY PT, R25, R24, 0x2, 0x1f ;  /* 0x0c401f0018197f89 */ /* 0x000e2200000e0000 */
[--C-:B------:R-:W-:Y:S01]  /*5b40*/  FFMA.FTZ R182, R52, UR6, -R60.reuse ;  /* 0x0000000634b67c23 */ /* 0x100fe2000801083c */
[----:B------:R-:W-:Y:S01]  /*5b50*/  FFMA.FTZ R193, R53, UR6, -R60 ;  /* 0x0000000635c17c23 */ /* 0x000fe2000801083c */
[----:B------:R-:W-:Y:S08]  /*5b60*/  MUFU.EX2 R168, R168 ;  /* 0x000000a800a87308 */ /* 0x000ff00000000800 */
[----:B------:R-:W-:Y:S08]  /*5b70*/  MUFU.EX2 R169, R169 ;  /* 0x000000a900a97308 */ /* 0x000ff00000000800 */
[----:B------:R-:W-:Y:S01]  /*5b80*/  MUFU.EX2 R170, R170 ;  /* 0x000000aa00aa7308 */ /* 0x000fe20000000800 */
[----:B0-----:R-:W-:-:S07]  /*5b90*/  FMNMX.FTZ R25, R24, R25, !PT ;  /* 0x0000001918197209 */ /* 0x001fce0007810000 */
[----:B------:R-:W0:Y:S01]  /*5ba0*/  MUFU.EX2 R171, R171 ;  /* 0x000000ab00ab7308 */ /* 0x000e220000000800 */
[----:B------:R-:W1:Y:S07]  /*5bb0*/  SHFL.BFLY PT, R24, R25, 0x1, 0x1f ;  /* 0x0c201f0019187f89 */ /* 0x000e6e00000e0000 */
[----:B------:R-:W-:Y:S08]  /*5bc0*/  MUFU.EX2 R172, R172 ;  /* 0x000000ac00ac7308 */ /* 0x000ff00000000800 */
[----:B------:R-:W2:Y:S01]  /*5bd0*/  MUFU.EX2 R173, R173 ;  /* 0x000000ad00ad7308 */ /* 0x000ea20000000800 */
[----:B0-----:R-:W-:-:S07]  /*5be0*/  F2FP.BF16.F32.PACK_AB R154, R171, R170 ;  /* 0x000000aaab9a723e */ /* 0x001fce00000010ff */
[----:B------:R-:W-:Y:S01]  /*5bf0*/  MUFU.EX2 R174, R174 ;  /* 0x000000ae00ae7308 */ /* 0x000fe20000000800 */
[----:B-1----:R-:W-:-:S04]  /*5c00*/  FMNMX.FTZ R187, R25, R24, !PT ;  /* 0x0000001819bb7209 */ /* 0x002fc80007810000 */
[C---:B------:R-:W-:Y:S01]  /*5c10*/  FSETP.NEU.FTZ.AND P1, PT, R187.reuse, -INF , PT ;  /* 0xff800000bb00780b */ /* 0x040fe20003f3d000 */
[----:B------:R-:W-:Y:S02]  /*5c20*/  FMUL.FTZ R24, R187, UR6 ;  /* 0x00000006bb187c20 */ /* 0x000fe40008410000 */
[----:B------:R-:W0:Y:S01]  /*5c30*/  MUFU.EX2 R175, R175 ;  /* 0x000000af00af7308 */ /* 0x000e220000000800 */
[----:B--2---:R-:W-:Y:S02]  /*5c40*/  F2FP.BF16.F32.PACK_AB R156, R173, R172 ;  /* 0x000000acad9c723e */ /* 0x004fe400000010ff */
[----:B------:R-:W-:Y:S02]  /*5c50*/  FSEL R29, R24, RZ, P1 ;  /* 0x000000ff181d7208 */ /* 0x000fe40000800000 */
[CC--:B------:R-:W-:Y:S02]  /*5c60*/  LEA.HI R24, R57.reuse, R152.reuse, RZ, 0x4 ;  /* 0x0000009839187211 */ /* 0x0c0fe400078f20ff */
[----:B------:R-:W-:Y:S01]  /*5c70*/  LEA.HI R57, R57, R152, RZ, 0x5 ;  /* 0x0000009839397211 */ /* 0x000fe200078f28ff */
[--C-:B------:R-:W-:Y:S01]  /*5c80*/  FFMA.FTZ R183, R26, UR6, -R29.reuse ;  /* 0x000000061ab77c23 */ /* 0x100fe2000801081d */
[----:B------:R-:W-:Y:S01]  /*5c90*/  LOP3.LUT R25, R24, 0xfffffff0, RZ, 0xc0, !PT ;  /* 0xfffffff018197812 */ /* 0x000fe200078ec0ff */
[----:B------:R-:W-:Y:S01]  /*5ca0*/  FFMA.FTZ R194, R27, UR6, -R29 ;  /* 0x000000061bc27c23 */ /* 0x000fe2000801081d */
[----:B------:R-:W-:Y:S01]  /*5cb0*/  SHF.R.U32.HI R24, RZ, 0x1, R24 ;  /* 0x00000001ff187819 */ /* 0x000fe20000011618 */
[----:B------:R-:W-:Y:S01]  /*5cc0*/  IMAD.SHL.U32 R57, R57, 0x20, RZ ;  /* 0x0000002039397824 */ /* 0x000fe200078e00ff */
[----:B------:R-:W-:Y:S01]  /*5cd0*/  ISETP.NE.AND P1, PT, R65, RZ, PT ;  /* 0x000000ff4100720c */ /* 0x000fe20003f25270 */
[----:B------:R-:W-:-:S02]  /*5ce0*/  IMAD.IADD R25, R152, 0x1, -R25 ;  /* 0x0000000198197824 */ /* 0x000fc400078e0a19 */
[--C-:B------:R-:W-:Y:S01]  /*5cf0*/  FFMA.FTZ R195, R30, UR6, -R29.reuse ;  /* 0x000000061ec37c23 */ /* 0x100fe2000801081d */
[--C-:B------:R-:W-:Y:S01]  /*5d00*/  FFMA.FTZ R196, R31, UR6, -R29.reuse ;  /* 0x000000061fc47c23 */ /* 0x100fe2000801081d */
[----:B------:R-:W-:Y:S01]  /*5d10*/  LOP3.LUT R57, R57, 0x7ffffc00, RZ, 0xc0, !PT ;  /* 0x7ffffc0039397812 */ /* 0x000fe200078ec0ff */
[----:B------:R-:W-:Y:S01]  /*5d20*/  FFMA.FTZ R197, R34, UR6, -R29 ;  /* 0x0000000622c57c23 */ /* 0x000fe2000801081d */
[----:B------:R-:W-:Y:S01]  /*5d30*/  SHF.R.S32.HI R26, RZ, 0x1f, R25 ;  /* 0x0000001fff1a7819 */ /* 0x000fe20000011419 */
[--C-:B------:R-:W-:Y:S01]  /*5d40*/  FFMA.FTZ R198, R35, UR6, -R29.reuse ;  /* 0x0000000623c67c23 */ /* 0x100fe2000801081d */
[--C-:B------:R-:W-:Y:S01]  /*5d50*/  FFMA.FTZ R199, R38, UR6, -R29.reuse ;  /* 0x0000000626c77c23 */ /* 0x100fe2000801081d */
[--C-:B------:R-:W-:Y:S01]  /*5d60*/  FFMA.FTZ R200, R39, UR6, -R29.reuse ;  /* 0x0000000627c87c23 */ /* 0x100fe2000801081d */
[----:B------:R-:W-:Y:S01]  /*5d70*/  LEA.HI R26, R26, R25, RZ, 0x3 ;  /* 0x000000191a1a7211 */ /* 0x000fe200078f18ff */
[--C-:B------:R-:W-:Y:S01]  /*5d80*/  FFMA.FTZ R201, R42, UR6, -R29.reuse ;  /* 0x000000062ac97c23 */ /* 0x100fe2000801081d */
[--C-:B------:R-:W-:Y:S01]  /*5d90*/  FFMA.FTZ R202, R43, UR6, -R29.reuse ;  /* 0x000000062bca7c23 */ /* 0x100fe2000801081d */
[----:B------:R-:W-:Y:S01]  /*5da0*/  FFMA.FTZ R203, R46, UR6, -R29 ;  /* 0x000000062ecb7c23 */ /* 0x000fe2000801081d */
[C---:B------:R-:W-:Y:S01]  /*5db0*/  LOP3.LUT R28, R26.reuse, 0xfffffff8, RZ, 0xc0, !PT ;  /* 0xfffffff81a1c7812 */ /* 0x040fe200078ec0ff */
[----:B------:R-:W-:-:S02]  /*5dc0*/  IMAD.SHL.U32 R26, R26, 0x40, RZ ;  /* 0x000000401a1a7824 */ /* 0x000fc400078e00ff */
[--C-:B------:R-:W-:Y:S01]  /*5dd0*/  FFMA.FTZ R204, R47, UR6, -R29.reuse ;  /* 0x000000062fcc7c23 */ /* 0x100fe2000801081d */
[--C-:B------:R-:W-:Y:S01]  /*5de0*/  FFMA.FTZ R205, R50, UR6, -R29.reuse ;  /* 0x0000000632cd7c23 */ /* 0x100fe2000801081d */
[--C-:B------:R-:W-:Y:S01]  /*5df0*/  FFMA.FTZ R206, R51, UR6, -R29.reuse ;  /* 0x0000000633ce7c23 */ /* 0x100fe2000801081d */
[----:B------:R-:W-:Y:S01]  /*5e00*/  IMAD.IADD R28, R25, 0x1, -R28 ;  /* 0x00000001191c7824 */ /* 0x000fe200078e0a1c */
[----:B------:R-:W-:Y:S01]  /*5e10*/  LOP3.LUT R26, R26, 0x7ffffe00, RZ, 0xc0, !PT ;  /* 0x7ffffe001a1a7812 */ /* 0x000fe200078ec0ff */
[--C-:B------:R-:W-:Y:S01]  /*5e20*/  FFMA.FTZ R207, R54, UR6, -R29.reuse ;  /* 0x0000000636cf7c23 */ /* 0x100fe2000801081d */
[----:B------:R-:W-:Y:S01]  /*5e30*/  FFMA.FTZ R208, R55, UR6, -R29 ;  /* 0x0000000637d07c23 */ /* 0x000fe2000801081d */
[C---:B------:R-:W-:Y:S01]  /*5e40*/  IMAD.SHL.U32 R25, R28.reuse, 0x40, RZ ;  /* 0x000000401c197824 */ /* 0x040fe200078e00ff */
[----:B------:R-:W-:Y:S01]  /*5e50*/  MUFU.EX2 R183, R183 ;  /* 0x000000b700b77308 */ /* 0x000fe20000000800 */
[C---:B------:R-:W-:Y:S02]  /*5e60*/  LOP3.LUT P3, RZ, R28.reuse, 0x2, RZ, 0xc0, !PT ;  /* 0x000000021cff7812 */ /* 0x040fe4000786c0ff */
[----:B------:R-:W-:-:S02]  /*5e70*/  LOP3.LUT P2, RZ, R28, 0x4, RZ, 0xc0, !PT ;  /* 0x000000041cff7812 */ /* 0x000fc4000784c0ff */
[----:B------:R-:W-:Y:S02]  /*5e80*/  LOP3.LUT R25, R25, 0x1c0, RZ, 0xc0, !PT ;  /* 0x000001c019197812 */ /* 0x000fe400078ec0ff */
[----:B------:R-:W-:Y:S01]  /*5e90*/  SEL R56, R56, 0xffffffc0, !P2 ;  /* 0xffffffc038387807 */ /* 0x000fe20005000000 */
[----:B------:R-:W1:Y:S01]  /*5ea0*/  MUFU.EX2 R194, R194 ;  /* 0x000000c200c27308 */ /* 0x000e620000000800 */
[----:B------:R-:W-:Y:S02]  /*5eb0*/  LOP3.LUT R24, R25, 0x8, R24, 0xf8, !PT ;  /* 0x0000000819187812 */ /* 0x000fe400078ef818 */
[----:B------:R-:W-:Y:S02]  /*5ec0*/  SHF.R.U32.HI R25, RZ, 0x3, R25 ;  /* 0x00000003ff197819 */ /* 0x000fe40000011619 */
[----:B------:R-:W-:Y:S01]  /*5ed0*/  F2FP.BF16.F32.PACK_AB R152, R169, R168 ;  /* 0x000000a8a998723e */ /* 0x000fe200000010ff */
[----:B------:R-:W-:Y:S01]  /*5ee0*/  FADD.FTZ R169, R168, R169 ;  /* 0x000000a9a8a97221 */ /* 0x000fe20000010000 */
[----:B------:R-:W-:Y:S01]  /*5ef0*/  LOP3.LUT R24, R24, R25, RZ, 0x3c, !PT ;  /* 0x0000001918187212 */ /* 0x000fe200078e3cff */
[----:B------:R-:W-:Y:S01]  /*5f00*/  MUFU.EX2 R195, R195 ;  /* 0x000000c300c37308 */ /* 0x000fe20000000800 */
[----:B0-----:R-:W-:Y:S01]  /*5f10*/  F2FP.BF16.F32.PACK_AB R158, R175, R174 ;  /* 0x000000aeaf9e723e */ /* 0x001fe200000010ff */
[----:B------:R-:W-:Y:S01]  /*5f20*/  FADD.FTZ R170, R170, R169 ;  /* 0x000000a9aaaa7221 */ /* 0x000fe20000010000 */
[----:B------:R-:W-:Y:S01]  /*5f30*/  IADD3 R57, R24, R26, R57 ;  /* 0x0000001a18397210 */ /* 0x000fe20007ffe039 */
[----:B------:R-:W-:Y:S01]  /*5f40*/  @!P1 VIADD R24, R184, 0x38840 ;  /* 0x00038840b8189836 */ /* 0x000fe20000000000 */
[----:B------:R-:W-:Y:S01]  /*5f50*/  PLOP3.LUT P2, PT, PT, PT, UP0, 0x80, 0x0 ;  /* 0x000000000000781c */ /* 0x000fe20003f4f008 */
[----:B------:R-:W-:-:S02]  /*5f60*/  FADD.FTZ R171, R171, R170 ;  /* 0x000000aaabab7221 */ /* 0x000fc40000010000 */
[----:B------:R-:W0:Y:S01]  /*5f70*/  MUFU.EX2 R196, R196 ;  /* 0x000000c400c47308 */ /* 0x000e220000000800 */
[----:B------:R-:W-:Y:S01]  /*5f80*/  @!P1 PRMT R24, RZ, 0x654, R24 ;  /* 0x00000654ff189816 */ /* 0x000fe20000000018 */
[----:B------:R-:W-:Y:S01]  /*5f90*/  IMAD R189, R57, 0x2, R184 ;  /* 0x0000000239bd7824 */ /* 0x000fe200078e02b8 */
[----:B-1----:R-:W-:Y:S01]  /*5fa0*/  F2FP.BF16.F32.PACK_AB R153, R194, R183 ;  /* 0x000000b7c299723e */ /* 0x002fe200000010ff */
[----:B------:R-:W-:Y:S01]  /*5fb0*/  FADD.FTZ R194, R183, R194 ;  /* 0x000000c2b7c27221 */ /* 0x000fe20000010000 */
[----:B------:R1:W-:Y:S01]  /*5fc0*/  @!P1 SYNCS.ARRIVE.TRANS64.RED.A1T0 RZ, [R24+URZ], RZ ;  /* 0x000000ff18ff99a7 */ /* 0x0003e2000810043f */
[C---:B------:R-:W-:Y:S02]  /*5fd0*/  VIADD R191, R189.reuse, 0x36400 ;  /* 0x00036400bdbf7836 */ /* 0x040fe40000000000 */
[----:B------:R-:W-:Y:S01]  /*5fe0*/  FADD.FTZ R172, R172, R171 ;  /* 0x000000abacac7221 */ /* 0x000fe20000010000 */
[----:B------:R-:W-:Y:S01]  /*5ff0*/  MUFU.EX2 R197, R197 ;  /* 0x000000c500c57308 */ /* 0x000fe20000000800 */
[----:B------:R-:W-:-:S02]  /*6000*/  VIADD R190, R189, 0x36420 ;  /* 0x00036420bdbe7836 */ /* 0x000fc40000000000 */
[----:B------:R-:W-:Y:S02]  /*6010*/  @P3 VIADD R190, R191, 0xffffffe0 ;  /* 0xffffffe0bfbe3836 */ /* 0x000fe40000000000 */
[----:B------:R-:W-:Y:S01]  /*6020*/  FADD.FTZ R173, R173, R172 ;  /* 0x000000acadad7221 */ /* 0x000fe20000010000 */
[----:B------:R-:W-:Y:S02]  /*6030*/  IMAD.IADD R191, R191, 0x1, R56 ;  /* 0x00000001bfbf7824 */ /* 0x000fe400078e0238 */
[----:B------:R-:W-:Y:S01]  /*6040*/  IMAD.IADD R192, R56, 0x1, R190 ;  /* 0x0000000138c07824 */ /* 0x000fe200078e02be */
[----:B------:R-:W2:Y:S01]  /*6050*/  MUFU.EX2 R198, R198 ;  /* 0x000000c600c67308 */ /* 0x000ea20000000800 */
[----:B0-----:R-:W-:Y:S01]  /*6060*/  F2FP.BF16.F32.PACK_AB R155, R196, R195 ;  /* 0x000000c3c49b723e */ /* 0x001fe200000010ff */
[----:B------:R-:W-:Y:S01]  /*6070*/  BAR.SYNC.DEFER_BLOCKING 0xf, 0x100 ;  /* 0x03c4000000007b1d */ /* 0x000fe20000010000 */
[----:B------:R-:W-:Y:S01]  /*6080*/  FADD.FTZ R195, R195, R194 ;  /* 0x000000c2c3c37221 */ /* 0x000fe20000010000 */
[----:B------:R-:W-:-:S03]  /*6090*/  FADD.FTZ R174, R174, R173 ;  /* 0x000000adaeae7221 */ /* 0x000fc60000010000 */
[----:B------:R-:W-:Y:S01]  /*60a0*/  FADD.FTZ R196, R196, R195 ;  /* 0x000000c3c4c47221 */ /* 0x000fe20000010000 */
[----:B------:R-:W-:Y:S01]  /*60b0*/  MUFU.EX2 R199, R199 ;  /* 0x000000c700c77308 */ /* 0x000fe20000000800 */
[----:B------:R-:W-:-:S07]  /*60c0*/  FADD.FTZ R175, R175, R174 ;  /* 0x000000aeafaf7221 */ /* 0x000fce0000010000 */
[----:B------:R-:W0:Y:S01]  /*60d0*/  MUFU.EX2 R200, R200 ;  /* 0x000000c800c87308 */ /* 0x000e220000000800 */
[----:B--2---:R-:W-:Y:S01]  /*60e0*/  F2FP.BF16.F32.PACK_AB R157, R198, R197 ;  /* 0x000000c5c69d723e */ /* 0x004fe200000010ff */
[----:B------:R-:W-:-:S04]  /*60f0*/  FADD.FTZ R197, R197, R196 ;  /* 0x000000c4c5c57221 */ /* 0x000fc80000010000 */
[----:B------:R-:W-:Y:S02]  /*6100*/  FADD.FTZ R198, R198, R197 ;  /* 0x000000c5c6c67221 */ /* 0x000fe40000010000 */
[----:B------:R-:W-:Y:S01]  /*6110*/  MUFU.EX2 R176, R176 ;  /* 0x000000b000b07308 */ /* 0x000fe20000000800 */
[----:B------:R2:W-:Y:S07]  /*6120*/  STSM.16.M88.4 [R189+0x36400], R152 ;  /* 0x03640098bd007844 */ /* 0x0005ee0000000200 */
[----:B------:R-:W3:Y:S01]  /*6130*/  MUFU.EX2 R177, R177 ;  /* 0x000000b100b17308 */ /* 0x000ee20000000800 */
[----:B0-----:R-:W-:Y:S01]  /*6140*/  F2FP.BF16.F32.PACK_AB R159, R200, R199 ;  /* 0x000000c7c89f723e */ /* 0x001fe200000010ff */
[----:B------:R-:W-:-:S04]  /*6150*/  FADD.FTZ R199, R199, R198 ;  /* 0x000000c6c7c77221 */ /* 0x000fc80000010000 */
[----:B------:R0:W-:Y:S01]  /*6160*/  STSM.16.M88.4 [R190], R156 ;  /* 0x0000009cbe007844 */ /* 0x0001e20000000200 */
[----:B------:R-:W-:Y:S01]  /*6170*/  FADD.FTZ R200, R200, R199 ;  /* 0x000000c7c8c87221 */ /* 0x000fe20000010000 */
[----:B------:R-:W-:Y:S08]  /*6180*/  MUFU.EX2 R178, R178 ;  /* 0x000000b200b27308 */ /* 0x000ff00000000800 */
[----:B------:R-:W4:Y:S01]  /*6190*/  MUFU.EX2 R179, R179 ;  /* 0x000000b300b37308 */ /* 0x000f220000000800 */
[----:B---3--:R-:W-:Y:S01]  /*61a0*/  F2FP.BF16.F32.PACK_AB R160, R177, R176 ;  /* 0x000000b0b1a0723e */ /* 0x008fe200000010ff */
[----:B------:R-:W-:-:S04]  /*61b0*/  FADD.FTZ R176, R176, R175 ;  /* 0x000000afb0b07221 */ /* 0x000fc80000010000 */
[----:B------:R-:W-:Y:S02]  /*61c0*/  FADD.FTZ R177, R177, R176 ;  /* 0x000000b0b1b17221 */ /* 0x000fe40000010000 */
[----:B------:R-:W-:Y:S08]  /*61d0*/  MUFU.EX2 R201, R201 ;  /* 0x000000c900c97308 */ /* 0x000ff00000000800 */
[----:B------:R-:W3:Y:S01]  /*61e0*/  MUFU.EX2 R202, R202 ;  /* 0x000000ca00ca7308 */ /* 0x000ee20000000800 */
[----:B----4-:R-:W-:Y:S01]  /*61f0*/  F2FP.BF16.F32.PACK_AB R162, R179, R178 ;  /* 0x000000b2b3a2723e */ /* 0x010fe200000010ff */
[----:B------:R-:W-:-:S04]  /*6200*/  FADD.FTZ R178, R178, R177 ;  /* 0x000000b1b2b27221 */ /* 0x000fc80000010000 */
[----:B------:R-:W-:Y:S02]  /*6210*/  FADD.FTZ R179, R179, R178 ;  /* 0x000000b2b3b37221 */ /* 0x000fe40000010000 */
        /* <DEDUP_REMOVED lines=25> */
[----:B------:R-:W-:Y:S01]  /*63b0*/  FADD.FTZ R206, R206, R205 ;  /* 0x000000cdcece7221 */ /* 0x000fe20000010000 */
[----:B----4-:R-:W-:-:S03]  /*63c0*/  F2FP.BF16.F32.PACK_AB R167, R208, R207 ;  /* 0x000000cfd0a7723e */ /* 0x010fc600000010ff */
[----:B------:R-:W-:Y:S02]  /*63d0*/  FADD.FTZ R207, R207, R206 ;  /* 0x000000cecfcf7221 */ /* 0x000fe40000010000 */
[----:B------:R0:W-:Y:S01]  /*63e0*/  STSM.16.M88.4 [R192], R164 ;  /* 0x000000a4c0007844 */ /* 0x0001e20000000200 */
[----:B-1----:R-:W-:Y:S01]  /*63f0*/  WARPGROUP.ARRIVE ;  /* 0x00000000000079c5 */ /* 0x002fe20000000000 */
[----:B------:R-:W-:-:S05]  /*6400*/  FADD.FTZ R194, R208, R207 ;  /* 0x000000cfd0c27221 */ /* 0x000fca0000010000 */
[----:B------:R-:W-:Y:S01]  /*6410*/  HGMMA.64x256x16.F32.BF16 R24, R152, gdesc[UR8].tnspB, RZ, !UPT, gsb0 ;  /* 0x43e0000898187df0 */ /* 0x000fe2000c0018ff */
[----:B------:R-:W-:Y:S01]  /*6420*/  R2UR UR10, R209 ;  /* 0x00000000d10a72ca */ /* 0x000fe200000e0000 */
[----:B------:R-:W-:Y:S01]  /*6430*/  UMOV UR11, 0x40000040 ;  /* 0x40000040000b7882 */ /* 0x000fe20000000000 */
[C---:B------:R-:W-:Y:S01]  /*6440*/  VIADD R209, R188.reuse, 0x100 ;  /* 0x00000100bcd17836 */ /* 0x040fe20000000000 */
[----:B------:R-:W-:Y:S02]  /*6450*/  WARPGROUP.DEPBAR.LE gsb0, 0x0 ;  /* 0x00008000000079c5 */ /* 0x000fe40000010000 */
[----:B------:R-:W-:Y:S01]  /*6460*/  WARPGROUP.ARRIVE ;  /* 0x00000000000079c5 */ /* 0x000fe20000000000 */
[----:B--2---:R-:W-:-:S15]  /*6470*/  VIADD R152, R188, 0x180 ;  /* 0x00000180bc987836 */ /* 0x004fde0000000000 */
[----:B------:R-:W-:-:S06]  /*6480*/  NOP ;  /* 0x0000000000007918 */ /* 0x000fcc0000000000 */
[----:B------:R-:W-:Y:S01]  /*6490*/  HGMMA.64x256x16.F32.BF16 R24, R156, gdesc[UR8].tnspB, R24, gsb0 ;  /* 0x43e000089c187df0 */ /* 0x000fe20008001818 */
[----:B------:R-:W-:Y:S01]  /*64a0*/  R2UR UR10, R209 ;  /* 0x00000000d10a72ca */ /* 0x000fe200000e0000 */
[----:B------:R-:W-:Y:S01]  /*64b0*/  UMOV UR11, 0x40000040 ;  /* 0x40000040000b7882 */ /* 0x000fe20000000000 */
[----:B------:R-:W-:Y:S02]  /*64c0*/  WARPGROUP.DEPBAR.LE gsb0, 0x0 ;  /* 0x00008000000079c5 */ /* 0x000fe40000010000 */
[----:B------:R-:W-:-:S15]  /*64d0*/  WARPGROUP.ARRIVE ;  /* 0x00000000000079c5 */ /* 0x000fde0000000000 */
[----:B------:R-:W-:-:S08]  /*64e0*/  NOP ;  /* 0x0000000000007918 */ /* 0x000fd00000000000 */
[----:B------:R-:W-:Y:S01]  /*64f0*/  HGMMA.64x256x16.F32.BF16 R24, R160, gdesc[UR8].tnspB, R24, gsb0 ;  /* 0x43e00008a0187df0 */ /* 0x000fe20008001818 */
[----:B------:R-:W-:Y:S01]  /*6500*/  R2UR UR10, R152 ;  /* 0x00000000980a72ca */ /* 0x000fe200000e0000 */
[----:B------:R-:W-:Y:S01]  /*6510*/  UMOV UR11, 0x40000040 ;  /* 0x40000040000b7882 */ /* 0x000fe20000000000 */
[----:B------:R-:W-:-:S05]  /*6520*/  @!P1 VIADD R152, R184, 0x38860 ;  /* 0x00038860b8989836 */ /* 0x000fca0000000000 */
[----:B------:R-:W-:Y:S01]  /*6530*/  @!P1 PRMT R152, RZ, 0x654, R152 ;  /* 0x00000654ff989816 */ /* 0x000fe20000000098 */
[----:B------:R-:W-:Y:S02]  /*6540*/  WARPGROUP.DEPBAR.LE gsb0, 0x0 ;  /* 0x00008000000079c5 */ /* 0x000fe40000010000 */
[----:B------:R-:W-:-:S15]  /*6550*/  WARPGROUP.ARRIVE ;  /* 0x00000000000079c5 */ /* 0x000fde0000000000 */
[----:B------:R-:W-:-:S02]  /*6560*/  NOP ;  /* 0x0000000000007918 */ /* 0x000fc40000000000 */
[----:B------:R-:W-:Y:S03]  /*6570*/  HGMMA.64x256x16.F32.BF16 R24, R164, gdesc[UR8].tnspB, R24, gsb0 ;  /* 0x43e00008a4187df0 */ /* 0x000fe60008001818 */
[----:B------:R-:W-:Y:S02]  /*6580*/  WARPGROUP.DEPBAR.LE gsb0, 0x0 ;  /* 0x00008000000079c5 */ /* 0x000fe40000010000 */
[----:B------:R-:W-:Y:S01]  /*6590*/  @!PT LDS RZ, [RZ] ;  /* 0x00000000fffff984 */ /* 0x000fe20000000800 */
[----:B------:R-:W-:Y:S01]  /*65a0*/  @!PT LDS RZ, [RZ] ;  /* 0x00000000fffff984 */ /* 0x000fe20000000800 */
[----:B------:R-:W-:Y:S01]  /*65b0*/  @!PT LDS RZ, [RZ] ;  /* 0x00000000fffff984 */ /* 0x000fe20000000800 */
[----:B------:R-:W-:Y:S01]  /*65c0*/  @!PT LDS RZ, [RZ] ;  /* 0x00000000fffff984 */ /* 0x000fe20000000800 */
[----:B------:R1:W-:Y:S06]  /*65d0*/  MEMBAR.ALL.CTA ;  /* 0x0000000000007992 */ /* 0x0003ec0000008000 */
[----:B-1----:R-:W1:Y:S02]  /*65e0*/  FENCE.VIEW.ASYNC.S ;  /* 0x00000000000073c6 */ /* 0x002e640000000000 */
[----:B-1----:R-:W-:Y:S01]  /*65f0*/  NOP ;  /* 0x0000000000007918 */ /* 0x002fe20000000000 */
[----:B------:R-:W-:Y:S06]  /*6600*/  BAR.ARV 0xe, 0x100 ;  /* 0x0384000000007b1d */ /* 0x000fec0000002000 */
[----:B------:R1:W-:Y:S02]  /*6610*/  @!P1 SYNCS.ARRIVE.TRANS64.RED.A1T0 RZ, [R152+URZ], RZ ;  /* 0x000000ff98ff99a7 */ /* 0x0003e4000810043f */
[----:B-1----:R-:W-:Y:S01]  /*6620*/  IMAD.MOV.U32 R152, RZ, RZ, RZ ;  /* 0x000000ffff987224 */ /* 0x002fe200078e00ff */
[----:B0-----:R-:W-:Y:S06]  /*6630*/  @!P2 BRA `(.L_x_211) ;  /* 0x000000300050a947 */ /* 0x001fec0003800000 */
[----:B------:R-:W-:Y:S01]  /*6640*/  IMAD.MOV.U32 R196, RZ, RZ, RZ ;  /* 0x000000ffffc47224 */ /* 0x000fe200078e00ff */
[----:B------:R-:W-:Y:S01]  /*6650*/  ULDC UR60, c[0x0][0xad0] ;  /* 0x0002b400003c7ab9 */ /* 0x000fe20000000800 */
[----:B------:R-:W-:Y:S01]  /*6660*/  IMAD.U32 R198, RZ, RZ, UR61 ;  /* 0x0000003dffc67e24 */ /* 0x000fe2000f8e00ff */
[----:B------:R-:W-:-:S06]  /*6670*/  UMOV UR61, URZ ;  /* 0x0000003f003d7c82 */ /* 0x000fcc0008000000 */
.L_x_220:
[----:B------:R-:W-:Y:S01]  /*6680*/  VIADD R197, R196, 0x1 ;  /* 0x00000001c4c57836 */ /* 0x000fe20000000000 */
[----:B------:R-:W-:Y:S02]  /*6690*/  R2UR UR10, R198 ;  /* 0x00000000c60a72ca */ /* 0x000fe400000e0000 */
[----:B------:R-:W-:Y:S02]  /*66a0*/  R2UR UR7, R2 ;  /* 0x00000000020772ca */ /* 0x000fe400000e0000 */
[----:B------:R-:W-:-:S04]  /*66b0*/  ISETP.NE.AND P3, PT, R197, 0x2, PT ;  /* 0x00000002c500780c */ /* 0x000fc80003f65270 */
[----:B-1----:R-:W-:Y:S02]  /*66c0*/  SEL R152, RZ, 0x1, P3 ;  /* 0x00000001ff987807 */ /* 0x002fe40001800000 */
[----:B------:R-:W-:Y:S02]  /*66d0*/  SEL R197, R197, RZ, P3 ;  /* 0x000000ffc5c57207 */ /* 0x000fe40001800000 */
[----:B------:R-:W-:Y:S01]  /*66e0*/  R2UR UR6, R152 ;  /* 0x00000000980672ca */ /* 0x000fe200000e0000 */
[----:B------:R-:W-:Y:S01]  /*66f0*/  IMAD.U32 R152, RZ, RZ, UR10 ;  /* 0x0000000aff987e24 */ /* 0x000fe2000f8e00ff */
[----:B------:R-:W-:-:S04]  /*6700*/  UIADD3 UR10, UR10, -0x1, URZ ;  /* 0xffffffff0a0a7890 */ /* 0x000fc8000fffe03f */
[----:B------:R-:W-:Y:S02]  /*6710*/  ISETP.GT.AND P2, PT, R152, UR7, PT ;  /* 0x0000000798007c0c */ /* 0x000fe4000bf44270 */
[----:B------:R-:W-:-:S05]  /*6720*/  IMAD.U32 R198, RZ, RZ, UR10 ;  /* 0x0000000affc67e24 */ /* 0x000fca000f8e00ff */
[----:B------:R-:W-:Y:S01]  /*6730*/  ULOP3.LUT UR61, UR61, UR6, URZ, 0x3c, !UPT ;  /* 0x000000063d3d7292 */ /* 0x000fe2000f8e3c3f */
[----:B------:R-:W-:Y:S11]  /*6740*/  @!P0 BRA `(.L_x_212) ;  /* 0x0000000000048947 */ /* 0x000ff60003800000 */
[----:B------:R-:W-:Y:S01]  /*6750*/  BPT.TRAP 0x1 ;  /* 0x000000040000795c */ /* 0x000fe20000300000 */
.L_x_212:
[----:B------:R-:W-:Y:S02]  /*6760*/  IMAD.U32 R200, RZ, RZ, UR61 ;  /* 0x0000003dffc87e24 */ /* 0x000fe4000f8e00ff */
[----:B------:R-:W-:-:S03]  /*6770*/  IMAD R195, R197, 0x8, R184 ;  /* 0x00000008c5c37824 */ /* 0x000fc600078e02b8 */
[----:B------:R-:W-:-:S04]  /*6780*/  SHF.L.U32 R200, R200, 0x1f, RZ ;  /* 0x0000001fc8c87819 */ /* 0x000fc800000006ff */
[----:B------:R0:W1:Y:S01]  /*6790*/  SYNCS.PHASECHK.TRANS64.TRYWAIT P3, [R195+URZ+0x38830], R200 ;  /* 0x038830c8c30075a7 */ /* 0x000062000806017f */
[----:B------:R-:W-:Y:S05]  /*67a0*/  @!P0 BRA `(.L_x_213) ;  /* 0x0000000000048947 */ /* 0x000fea0003800000 */
[----:B------:R-:W-:Y:S01]  /*67b0*/  BPT.TRAP 0x1 ;  /* 0x000000040000795c */ /* 0x000fe20000300000 */
.L_x_213:
[----:B------:R-:W-:Y:S01]  /*67c0*/  IMAD R199, R197, 0x200, R4 ;  /* 0x00000200c5c77824 */ /* 0x000fe200078e0204 */
[----:B-1----:R-:W-:Y:S06]  /*67d0*/  @P3 BRA `(.L_x_214) ;  /* 0x0000000000083947 */ /* 0x002fec0003800000 */
[----:B------:R-:W1:Y:S02]  /*67e0*/  SYNCS.PHASECHK.TRANS64.TRYWAIT P3, [R195+URZ+0x38830], R200 ;  /* 0x038830c8c30075a7 */ /* 0x000e64000806017f */
[----:B-1----:R-:W-:Y:S05]  /*67f0*/  @!P3 BRA `(.L_x_215) ;  /* 0x000000b800b8b947 */ /* 0x002fea0003800000 */
.L_x_214:
[----:B------:R-:W-:Y:S01]  /*6800*/  R2UR UR6, R199 ;  /* 0x00000000c70672ca */ /* 0x000fe200000e0000 */
[----:B------:R-:W-:Y:S01]  /*6810*/  WARPGROUP.ARRIVE ;  /* 0x00000000000079c5 */ /* 0x000fe20000000000 */
[----:B------:R-:W-:Y:S01]  /*6820*/  MOV R201, UR17 ;  /* 0x0000001100c97c02 */ /* 0x000fe20008000f00 */
[----:B------:R-:W-:Y:S01]  /*6830*/  UMOV UR19, 0x40000040 ;  /* 0x4000004000137882 */ /* 0x000fe20000000000 */
[----:B------:R-:W-:Y:S01]  /*6840*/  MOV R202, UR16 ;  /* 0x0000001000ca7c02 */ /* 0x000fe20008000f00 */
[----:B------:R-:W-:Y:S01]  /*6850*/  UMOV UR15, 0x40000040 ;  /* 0x40000040000f7882 */ /* 0x000fe20000000000 */
[----:B------:R-:W-:Y:S01]  /*6860*/  R2UR UR16, R10 ;  /* 0x000000000a1072ca */ /* 0x000fe200000e0000 */
[----:B------:R-:W-:Y:S01]  /*6870*/  UMOV UR11, 0x40000040 ;  /* 0x40000040000b7882 */ /* 0x000fe20000000000 */
[----:B------:R-:W-:Y:S01]  /*6880*/  R2UR UR17, R11 ;  /* 0x000000000b1172ca */ /* 0x000fe200000e0000 */
[----:B------:R-:W-:Y:S01]  /*6890*/  UMOV UR59, 0x40000040 ;  /* 0x40000040003b7882 */ /* 0x000fe20000000000 */
[----:B------:R-:W-:-:S02]  /*68a0*/  MOV R203, UR13 ;  /* 0x0000000d00cb7c02 */ /* 0x000fc40008000f00 */
[----:B------:R-:W-:Y:S01]  /*68b0*/  MOV R204, UR12 ;  /* 0x0000000c00cc7c02 */ /* 0x000fe20008000f00 */
[----:B------:R-:W-:Y:S01]  /*68c0*/  UMOV UR18, UR6 ;  /* 0x0000000600127c82 */ /* 0x000fe20008000000 */
[----:B------:R-:W-:Y:S02]  /*68d0*/  R2UR UR12, R12 ;  /* 0x000000000c0c72ca */ /* 0x000fe400000e0000 */
[----:B------:R-:W-:Y:S02]  /*68e0*/  R2UR UR13, R13 ;  /* 0x000000000d0d72ca */ /* 0x000fe400000e0000 */
[----:B------:R-:W-:Y:S02]  /*68f0*/  MOV R205, UR9 ;  /* 0x0000000900cd7c02 */ /* 0x000fe40008000f00 */
[----:B------:R-:W-:Y:S01]  /*6900*/  MOV R206, UR8 ;  /* 0x0000000800ce7c02 */ /* 0x000fe20008000f00 */
[----:B------:R-:W-:Y:S01]  /*6910*/  HGMMA.64x64x16.F32.BF16 R152, gdesc[UR16], RZ, !UPT, gsb0 ;  /* 0x00e00000109879f0 */ /* 0x000fe2000c0018ff */
[----:B------:R-:W-:Y:S01]  /*6920*/  R2UR UR17, R201 ;  /* 0x00000000c91172ca */ /* 0x000fe200000e0000 */
[----:B------:R-:W-:Y:S01]  /*6930*/  VIADD R201, R199, 0x2 ;  /* 0x00000002c7c97836 */ /* 0x000fe20000000000 */
[----:B------:R-:W-:-:S02]  /*6940*/  R2UR UR8, R14 ;  /* 0x000000000e0872ca */ /* 0x000fc400000e0000 */
[----:B------:R-:W-:Y:S02]  /*6950*/  R2UR UR9, R15 ;  /* 0x000000000f0972ca */ /* 0x000fe400000e0000 */
[----:B------:R-:W-:Y:S01]  /*6960*/  R2UR UR6, R201 ;  /* 0x00000000c90672ca */ /* 0x000fe200000e0000 */
[C---:B------:R-:W-:Y:S01]  /*6970*/  VIADD R201, R199.reuse, 0x4 ;  /* 0x00000004c7c97836 */ /* 0x040fe20000000000 */
[----:B------:R-:W-:Y:S01]  /*6980*/  R2UR UR56, R16 ;  /* 0x00000000103872ca */ /* 0x000fe200000e0000 */
[----:B------:R-:W-:Y:S01]  /*6990*/  VIADD R199, R199, 0x6 ;  /* 0x00000006c7c77836 */ /* 0x000fe20000000000 */
[----:B------:R-:W-:Y:S02]  /*69a0*/  R2UR UR57, R17 ;  /* 0x00000000113972ca */ /* 0x000fe400000e0000 */
[----:B------:R-:W-:-:S07]  /*69b0*/  R2UR UR16, R202 ;  /* 0x00000000ca1072ca */ /* 0x000fce00000e0000 */
[----:B------:R-:W-:Y:S01]  /*69c0*/  UMOV UR14, UR6 ;  /* 0x00000006000e7c82 */ /* 0x000fe20008000000 */
[----:B------:R-:W-:-:S13]  /*69d0*/  R2UR UR6, R201 ;  /* 0x00000000c90672ca */ /* 0x000fda00000e0000 */
[----:B------:R-:W-:Y:S01]  /*69e0*/  UMOV UR10, UR6 ;  /* 0x00000006000a7c82 */ /* 0x000fe20008000000 */
[----:B------:R-:W-:-:S13]  /*69f0*/  R2UR UR6, R199 ;  /* 0x00000000c70672ca */ /* 0x000fda00000e0000 */
[----:B------:R-:W-:Y:S01]  /*6a00*/  UMOV UR58, UR6 ;  /* 0x00000006003a7c82 */ /* 0x000fe20008000000 */
[----:B------:R-:W-:Y:S02]  /*6a10*/  WARPGROUP.DEPBAR.LE gsb0, 0x0 ;  /* 0x00008000000079c5 */ /* 0x000fe40000010000 */
[----:B------:R-:W-:-:S06]  /*6a20*/  WARPGROUP.ARRIVE ;  /* 0x00000000000079c5 */ /* 0x000fcc0000000000 */
[----:B------:R-:W-:Y:S01]  /*6a30*/  HGMMA.64x64x16.F32.BF16 R152, gdesc[UR12], R152, gsb0 ;  /* 0x00e000000c9879f0 */ /* 0x000fe20008001898 */
[----:B------:R-:W-:Y:S02]  /*6a40*/  R2UR UR13, R203 ;  /* 0x00000000cb0d72ca */ /* 0x000fe400000e0000 */
[----:B------:R-:W-:Y:S01]  /*6a50*/  R2UR UR12, R204 ;  /* 0x00000000cc0c72ca */ /* 0x000fe200000e0000 */
[----:B------:R-:W-:Y:S02]  /*6a60*/  WARPGROUP.DEPBAR.LE gsb0, 0x0 ;  /* 0x00008000000079c5 */ /* 0x000fe40000010000 */
[----:B------:R-:W-:-:S06]  /*6a70*/  WARPGROUP.ARRIVE ;  /* 0x00000000000079c5 */ /* 0x000fcc0000000000 */
[----:B------:R-:W-:Y:S01]  /*6a80*/  HGMMA.64x64x16.F32.BF16 R152, gdesc[UR8], R152, gsb0 ;  /* 0x00e00000089879f0 */ /* 0x000fe20008001898 */
[----:B------:R-:W-:Y:S02]  /*6a90*/  R2UR UR9, R205 ;  /* 0x00000000cd0972ca */ /* 0x000fe400000e0000 */
[----:B------:R-:W-:Y:S01]  /*6aa0*/  R2UR UR8, R206 ;  /* 0x00000000ce0872ca */ /* 0x000fe200000e0000 */
[----:B------:R-:W-:Y:S02]  /*6ab0*/  WARPGROUP.DEPBAR.LE gsb0, 0x0 ;  /* 0x00008000000079c5 */ /* 0x000fe40000010000 */
[----:B------:R-:W-:-:S06]  /*6ac0*/  WARPGROUP.ARRIVE ;  /* 0x00000000000079c5 */ /* 0x000fcc0000000000 */
[----:B------:R-:W-:Y:S03]  /*6ad0*/  HGMMA.64x64x16.F32.BF16 R152, gdesc[UR56], R152, gsb0 ;  /* 0x00e00000389879f0 */ /* 0x000fe60008001898 */
[----:B------:R-:W-:Y:S02]  /*6ae0*/  WARPGROUP.DEPBAR.LE gsb0, 0x0 ;  /* 0x00008000000079c5 */ /* 0x000fe40000010000 */
[----:B------:R-:W-:Y:S05]  /*6af0*/  @!P0 BRA `(.L_x_216) ;  /* 0x0000000000048947 */ /* 0x000fea0003800000 */
[----:B------:R-:W-:Y:S01]  /*6b00*/  BPT.TRAP 0x1 ;  /* 0x000000040000795c */ /* 0x000fe20000300000 */
.L_x_216:
[----:B------:R2:W3:Y:S01]  /*6b10*/  SYNCS.PHASECHK.TRANS64.TRYWAIT P3, [R195+URZ+0x38850], R200 ;  /* 0x038850c8c30075a7 */ /* 0x0004e2000806017f */
[----:B------:R-:W-:Y:S05]  /*6b20*/  @!P0 BRA `(.L_x_217) ;  /* 0x0000000000048947 */ /* 0x000fea0003800000 */
[----:B------:R-:W-:Y:S01]  /*6b30*/  BPT.TRAP 0x1 ;  /* 0x000000040000795c */ /* 0x000fe20000300000 */
.L_x_217:
[----:B---3--:R-:W-:Y:S05]  /*6b40*/  @P3 BRA `(.L_x_218) ;  /* 0x0000000000083947 */ /* 0x008fea0003800000 */
[----:B------:R-:W3:Y:S02]  /*6b50*/  SYNCS.PHASECHK.TRANS64.TRYWAIT P3, [R195+URZ+0x38850], R200 ;  /* 0x038850c8c30075a7 */ /* 0x000ee4000806017f */
[----:B---3--:R-:W-:Y:S05]  /*6b60*/  @!P3 BRA `(.L_x_219) ;  /* 0x000000b400f0b947 */ /* 0x008fea0003800000 */
.L_x_218:
[----:B------:R-:W-:Y:S01]  /*6b70*/  IMAD R199, R197, 0x1000, R6 ;  /* 0x00001000c5c77824 */ /* 0x000fe200078e0206 */
[----:B0123--:R-:W-:Y:S01]  /*6b80*/  MOV R200, UR49 ;  /* 0x0000003100c87c02 */ /* 0x00ffe20008000f00 */
[----:B------:R-:W-:Y:S01]  /*6b90*/  WARPGROUP.ARRIVE ;  /* 0x00000000000079c5 */ /* 0x000fe20000000000 */
[----:B------:R-:W-:Y:S01]  /*6ba0*/  MOV R201, UR48 ;  /* 0x0000003000c97c02 */ /* 0x000fe20008000f00 */
[----:B------:R-:W-:Y:S01]  /*6bb0*/  UMOV UR51, 0x40000040 ;  /* 0x4000004000337882 */ /* 0x000fe20000000000 */
[----:B------:R-:W-:Y:S01]  /*6bc0*/  R2UR UR6, R199 ;  /* 0x00000000c70672ca */ /* 0x000fe200000e0000 */
[----:B------:R-:W-:Y:S01]  /*6bd0*/  UMOV UR55, 0x40000040 ;  /* 0x4000004000377882 */ /* 0x000fe20000000000 */
[----:B------:R-:W-:Y:S01]  /*6be0*/  R2UR UR48, R18 ;  /* 0x00000000123072ca */ /* 0x000fe200000e0000 */
[----:B------:R-:W-:Y:S01]  /*6bf0*/  UMOV UR59, 0x40000040 ;  /* 0x40000040003b7882 */ /* 0x000fe20000000000 */
[----:B------:R-:W-:Y:S01]  /*6c00*/  R2UR UR49, R19 ;  /* 0x00000000133172ca */ /* 0x000fe200000e0000 */
[----:B------:R-:W-:Y:S01]  /*6c10*/  UMOV UR7, 0x40000040 ;  /* 0x4000004000077882 */ /* 0x000fe20000000000 */
[----:B------:R-:W-:Y:S01]  /*6c20*/  MOV R202, UR53 ;  /* 0x0000003500ca7c02 */ /* 0x000fe20008000f00 */
[----:B------:R-:W-:Y:S01]  /*6c30*/  UMOV UR11, 0x40000040 ;  /* 0x40000040000b7882 */ /* 0x000fe20000000000 */
[----:B------:R-:W-:Y:S01]  /*6c40*/  MOV R203, UR52 ;  /* 0x0000003400cb7c02 */ /* 0x000fe20008000f00 */
[----:B------:R-:W-:Y:S01]  /*6c50*/  UMOV UR15, 0x40000040 ;  /* 0x40000040000f7882 */ /* 0x000fe20000000000 */
[----:B------:R-:W-:Y:S01]  /*6c60*/  R2UR UR52, R20 ;  /* 0x00000000143472ca */ /* 0x000fe200000e0000 */
[----:B------:R-:W-:Y:S01]  /*6c70*/  UMOV UR19, 0x40000040 ;  /* 0x4000004000137882 */ /* 0x000fe20000000000 */
[----:B------:R-:W-:Y:S01]  /*6c80*/  R2UR UR53, R21 ;  /* 0x00000000153572ca */ /* 0x000fe200000e0000 */
[----:B------:R-:W-:Y:S01]  /*6c90*/  UMOV UR50, UR6 ;  /* 0x0000000600327c82 */ /* 0x000fe20008000000 */
[----:B------:R-:W-:Y:S01]  /*6ca0*/  R2UR UR56, R22 ;  /* 0x00000000163872ca */ /* 0x000fe200000e0000 */
[----:B------:R-:W-:Y:S01]  /*6cb0*/  UMOV UR23, 0x40000040 ;  /* 0x4000004000177882 */ /* 0x000fe20000000000 */
[----:B------:R-:W-:Y:S01]  /*6cc0*/  R2UR UR57, R23 ;  /* 0x00000000173972ca */ /* 0x000fe200000e0000 */
[----:B------:R-:W-:Y:S01]  /*6cd0*/  HGMMA.64x64x16.F32.BF16 R152, gdesc[UR48], R152, gsb0 ;  /* 0x00e00000309879f0 */ /* 0x000fe20008001898 */
[----:B------:R-:W-:Y:S01]  /*6ce0*/  R2UR UR49, R200 ;  /* 0x00000000c83172ca */ /* 0x000fe200000e0000 */
[C---:B------:R-:W-:Y:S01]  /*6cf0*/  VIADD R200, R199.reuse, 0x2 ;  /* 0x00000002c7c87836 */ /* 0x040fe20000000000 */
[----:B------:R-:W-:Y:S01]  /*6d00*/  UMOV UR27, 0x40000040 ;  /* 0x40000040001b7882 */ /* 0x000fe20000000000 */
[----:B------:R-:W-:Y:S01]  /*6d10*/  UMOV UR31, 0x40000040 ;  /* 0x40000040001f7882 */ /* 0x000fe20000000000 */
[----:B------:R-:W-:Y:S01]  /*6d20*/  UMOV UR35, 0x40000040 ;  /* 0x4000004000237882 */ /* 0x000fe20000000000 */
[----:B------:R-:W-:Y:S01]  /*6d30*/  UMOV UR39, 0x40000040 ;  /* 0x4000004000277882 */ /* 0x000fe20000000000 */
[----:B------:R-:W-:Y:S01]  /*6d40*/  R2UR UR6, R200 ;  /* 0x00000000c80672ca */ /* 0x000fe200000e0000 */
[----:B------:R-:W-:Y:S01]  /*6d50*/  VIADD R200, R199, 0x4 ;  /* 0x00000004c7c87836 */ /* 0x000fe20000000000 */
[----:B------:R-:W-:Y:S01]  /*6d60*/  UMOV UR43, 0x40000040 ;  /* 0x40000040002b7882 */ /* 0x000fe20000000000 */
[----:B------:R-:W-:Y:S01]  /*6d70*/  UMOV UR47, 0x40000040 ;  /* 0x40000040002f7882 */ /* 0x000fe20000000000 */
[----:B------:R-:W-:Y:S01]  /*6d80*/  R2UR UR48, R201 ;  /* 0x00000000c93072ca */ /* 0x000fe200000e0000 */
[----:B------:R-:W-:Y:S01]  /*6d90*/  UMOV UR51, 0x40000040 ;  /* 0x4000004000337882 */ /* 0x000fe20000000000 */
[----:B------:R-:W0:Y:S01]  /*6da0*/  S2R R204, SR_TID.X ;  /* 0x0000000000cc7919 */ /* 0x000e220000002100 */
[----:B------:R-:W-:-:S02]  /*6db0*/  VIADD R201, R199, 0x800 ;  /* 0x00000800c7c97836 */ /* 0x000fc40000000000 */
[----:B------:R-:W-:-:S04]  /*6dc0*/  IMAD R216, R197, 0x1000, R188 ;  /* 0x00001000c5d87824 */ /* 0x000fc800078e02bc */
[----:B------:R-:W-:Y:S01]  /*6dd0*/  UMOV UR54, UR6 ;  /* 0x0000000600367c82 */ /* 0x000fe20008000000 */
[----:B------:R-:W-:Y:S01]  /*6de0*/  R2UR UR6, R200 ;  /* 0x00000000c80672ca */ /* 0x000fe200000e0000 */
[----:B------:R-:W-:Y:S02]  /*6df0*/  VIADD R200, R199, 0x6 ;  /* 0x00000006c7c87836 */ /* 0x000fe40000000000 */
[----:B------:R-:W-:-:S10]  /*6e00*/  VIADD R217, R216, 0x80 ;  /* 0x00000080d8d97836 */ /* 0x000fd40000000000 */
[----:B------:R-:W-:Y:S01]  /*6e10*/  UMOV UR58, UR6 ;  /* 0x00000006003a7c82 */ /* 0x000fe20008000000 */
[----:B------:R-:W-:Y:S01]  /*6e20*/  R2UR UR6, R200 ;  /* 0x00000000c80672ca */ /* 0x000fe200000e0000 */
[----:B------:R-:W-:-:S05]  /*6e30*/  VIADD R200, R199, 0x200 ;  /* 0x00000200c7c87836 */ /* 0x000fca0000000000 */
[----:B------:R-:W-:Y:S01]  /*6e40*/  R2UR UR10, R200 ;  /* 0x00000000c80a72ca */ /* 0x000fe200000e0000 */
[----:B------:R-:W-:Y:S01]  /*6e50*/  VIADD R200, R199, 0x202 ;  /* 0x00000202c7c87836 */ /* 0x000fe20000000000 */
[----:B0-----:R-:W-:-:S04]  /*6e60*/  SHF.R.U32.HI R204, RZ, 0x7, R204 ;  /* 0x00000007ffcc7819 */ /* 0x001fc800000116cc */
[----:B------:R-:W-:Y:S01]  /*6e70*/  R2UR UR14, R200 ;  /* 0x00000000c80e72ca */ /* 0x000fe200000e0000 */
[----:B------:R-:W-:-:S05]  /*6e80*/  VIADD R200, R199, 0x204 ;  /* 0x00000204c7c87836 */ /* 0x000fca0000000000 */
[----:B------:R-:W-:Y:S01]  /*6e90*/  R2UR UR18, R200 ;  /* 0x00000000c81272ca */ /* 0x000fe200000e0000 */
[----:B------:R-:W-:-:S05]  /*6ea0*/  VIADD R200, R199, 0x206 ;  /* 0x00000206c7c87836 */ /* 0x000fca0000000000 */
[----:B------:R-:W-:Y:S01]  /*6eb0*/  R2UR UR22, R200 ;  /* 0x00000000c81672ca */ /* 0x000fe200000e0000 */
[----:B------:R-:W-:-:S05]  /*6ec0*/  VIADD R200, R199, 0x400 ;  /* 0x00000400c7c87836 */ /* 0x000fca0000000000 */
[----:B------:R-:W-:Y:S01]  /*6ed0*/  R2UR UR26, R200 ;  /* 0x00000000c81a72ca */ /* 0x000fe200000e0000 */
[----:B------:R-:W-:-:S05]  /*6ee0*/  VIADD R200, R199, 0x402 ;  /* 0x00000402c7c87836 */ /* 0x000fca0000000000 */
[----:B------:R-:W-:Y:S01]  /*6ef0*/  R2UR UR30, R200 ;  /* 0x00000000c81e72ca */ /* 0x000fe200000e0000 */
[C---:B------:R-:W-:Y:S01]  /*6f00*/  VIADD R200, R199.reuse, 0x404 ;  /* 0x00000404c7c87836 */ /* 0x040fe20000000000 */
[----:B------:R-:W-:Y:S02]  /*6f10*/  WARPGROUP.DEPBAR.LE gsb0, 0x0 ;  /* 0x00008000000079c5 */ /* 0x000fe40000010000 */
[----:B------:R-:W-:Y:S02]  /*6f20*/  WARPGROUP.ARRIVE ;  /* 0x00000000000079c5 */ /* 0x000fe40000000000 */
[----:B------:R-:W-:Y:S01]  /*6f30*/  R2UR UR34, R200 ;  /* 0x00000000c82272ca */ /* 0x000fe200000e0000 */
[----:B------:R-:W-:-:S03]  /*6f40*/  VIADD R200, R199, 0x406 ;  /* 0x00000406c7c87836 */ /* 0x000fc60000000000 */
[----:B------:R-:W-:Y:S02]  /*6f50*/  HGMMA.64x64x16.F32.BF16 R152, gdesc[UR52], R152, gsb0 ;  /* 0x00e00000349879f0 */ /* 0x000fe40008001898 */
[----:B------:R-:W-:Y:S01]  /*6f60*/  R2UR UR38, R200 ;  /* 0x00000000c82672ca */ /* 0x000fe200000e0000 */
[----:B------:R-:W-:Y:S01]  /*6f70*/  VIADD R200, R199, 0x600 ;  /* 0x00000600c7c87836 */ /* 0x000fe20000000000 */
[----:B------:R-:W-:Y:S01]  /*6f80*/  R2UR UR53, R202 ;  /* 0x00000000ca3572ca */ /* 0x000fe200000e0000 */
[----:B------:R-:W-:Y:S01]  /*6f90*/  UMOV UR55, 0x40000040 ;  /* 0x4000004000377882 */ /* 0x000fe20000000000 */
[----:B------:R-:W-:Y:S02]  /*6fa0*/  R2UR UR52, R203 ;  /* 0x00000000cb3472ca */ /* 0x000fe400000e0000 */
[----:B------:R-:W-:Y:S01]  /*6fb0*/  R2UR UR42, R200 ;  /* 0x00000000c82a72ca */ /* 0x000fe200000e0000 */
[----:B------:R-:W-:-:S05]  /*6fc0*/  VIADD R200, R199, 0x602 ;  /* 0x00000602c7c87836 */ /* 0x000fca0000000000 */
[----:B------:R-:W-:Y:S01]  /*6fd0*/  R2UR UR46, R200 ;  /* 0x00000000c82e72ca */ /* 0x000fe200000e0000 */
[----:B------:R-:W-:-:S05]  /*6fe0*/  VIADD R200, R199, 0x604 ;  /* 0x00000604c7c87836 */ /* 0x000fca0000000000 */
[----:B------:R-:W-:Y:S01]  /*6ff0*/  R2UR UR50, R200 ;  /* 0x00000000c83272ca */ /* 0x000fe200000e0000 */
[----:B------:R-:W-:-:S05]  /*7000*/  VIADD R200, R199, 0x606 ;  /* 0x00000606c7c87836 */ /* 0x000fca0000000000 */
[----:B------:R-:W-:Y:S02]  /*7010*/  R2UR UR54, R200 ;  /* 0x00000000c83672ca */ /* 0x000fe400000e0000 */
[----:B------:R0:W1:Y:S02]  /*7020*/  SHFL.IDX PT, R200, R204, RZ, 0x1f ;  /* 0x00001fffccc87589 */ /* 0x00006400000e0000 */
[----:B0-----:R-:W-:Y:S01]  /*7030*/  IMAD.MOV.U32 R204, RZ, RZ, 0x4 ;  /* 0x00000004ffcc7424 */ /* 0x001fe200078e00ff */
[----:B-1----:R-:W-:-:S04]  /*7040*/  ISETP.GT.AND P3, PT, R200, 0x7f, PT ;  /* 0x0000007fc800780c */ /* 0x002fc80003f64270 */
[----:B------:R-:W-:-:S05]  /*7050*/  SEL R200, RZ, 0x2, !P3 ;  /* 0x00000002ffc87807 */ /* 0x000fca0005800000 */
[----:B------:R-:W-:Y:S02]  /*7060*/  IMAD.IADD R202, R7, 0x1, R200 ;  /* 0x0000000107ca7824 */ /* 0x000fe400078e02c8 */
        /* <DEDUP_REMOVED lines=8> */
[C---:B------:R-:W-:Y:S02]  /*70f0*/  SEL R202, R204.reuse, 0x2, P3 ;  /* 0x00000002ccca7807 */ /* 0x040fe40001800000 */
[----:B------:R-:W-:-:S03]  /*7100*/  SEL R204, R204, 0x6, !P3 ;  /* 0x00000006cccc7807 */ /* 0x000fc60005800000 */
[--C-:B------:R-:W-:Y:S02]  /*7110*/  IMAD.IADD R203, R7, 0x1, R202.reuse ;  /* 0x0000000107cb7824 */ /* 0x100fe400078e02ca */
[C---:B------:R-:W-:Y:S02]  /*7120*/  IMAD.IADD R205, R201.reuse, 0x1, R202 ;  /* 0x00000001c9cd7824 */ /* 0x040fe400078e02ca */
[----:B------:R-:W-:Y:S01]  /*7130*/  IMAD.IADD R201, R201, 0x1, R204 ;  /* 0x00000001c9c97824 */ /* 0x000fe200078e02cc */
[----:B------:R-:W-:Y:S02]  /*7140*/  WARPGROUP.DEPBAR.LE gsb0, 0x0 ;  /* 0x00008000000079c5 */ /* 0x000fe40000010000 */
[----:B------:R-:W-:-:S06]  /*7150*/  WARPGROUP.ARRIVE ;  /* 0x00000000000079c5 */ /* 0x000fcc0000000000 */
[----:B------:R-:W-:Y:S01]  /*7160*/  HGMMA.64x64x16.F32.BF16 R152, gdesc[UR4], R152, gsb0 ;  /* 0x00e00000049879f0 */ /* 0x000fe20008001898 */
[----:B------:R-:W-:Y:S02]  /*7170*/  ULDC UR7, c[0x0][0xa80] ;  /* 0x0002a00000077ab9 */ /* 0x000fe40000000800 */
[----:B------:R-:W-:Y:S01]  /*7180*/  UMOV UR6, UR7 ;  /* 0x0000000700067c82 */ /* 0x000fe20008000000 */
        /* <DEDUP_REMOVED lines=69> */
[----:B------:R-:W-:Y:S02]  /*75e0*/  IMAD.IADD R203, R8, 0x1, R200 ;  /* 0x0000000108cb7824 */ /* 0x000fe400078e02c8 */
        /* <DEDUP_REMOVED lines=117> */
[----:B------:R-:W-:Y:S02]  /*7d40*/  LOP3.LUT R201, R201, 0x1e00, RZ, 0xc0, !PT ;  /* 0x00001e00c9c97812 */ /* 0x000fe400078ec0ff */
[----:B------:R-:W-:Y:S02]  /*7d50*/  ISETP.NE.AND P3, PT, R0, RZ, PT ;  /* 0x000000ff0000720c */ /* 0x000fe40003f65270 */
[----:B------:R-:W-:-:S02]  /*7d60*/  IADD3 R202, R200, R201, R5 ;  /* 0x000000c9c8ca7210 */ /* 0x000fc40007ffe005 */
        /* <DEDUP_REMOVED lines=8> */
[----:B------:R-:W-:Y:S02]  /*7df0*/  WARPGROUP.DEPBAR.LE gsb0, 0x0 ;  /* 0x00008000000079c5 */ /* 0x000fe40000010000 */
[----:B------:R-:W-:-:S09]  /*7e00*/  WARPGROUP.ARRIVE ;  /* 0x00000000000079c5 */ /* 0x000fd20000000000 */
        /* <DEDUP_REMOVED lines=25> */
[----:B0-----:R-:W-:Y:S01]  /*7fa0*/  FMNMX.FTZ R157, R199, R186, !PT ;  /* 0x000000bac79d7209 */ /* 0x001fe20007810000 */
[----:B------:R-:W-:Y:S01]  /*7fb0*/  FMUL.FTZ R161, R171, UR60 ;  /* 0x0000003caba17c20 */ /* 0x000fe20008410000 */
[----:B------:R-:W-:-:S05]  /*7fc0*/  FMUL.FTZ R165, R179, UR60 ;  /* 0x0000003cb3a57c20 */ /* 0x000fca0008410000 */
[----:B------:R-:W0:Y:S01]  /*7fd0*/  MUFU.TANH R202, R202 ;  /* 0x000000ca00ca7308 */ /* 0x000e220000002400 */
[----:B-1----:R-:W-:-:S07]  /*7fe0*/  FMNMX.FTZ R156, R200, R157, !PT ;  /* 0x0000009dc89c7209 */ /* 0x002fce0007810000 */
[----:B------:R-:W1:Y:S01]  /*7ff0*/  MUFU.TANH R203, R203 ;  /* 0x000000cb00cb7308 */ /* 0x000e620000002400 */
[----:B--2---:R-:W-:-:S07]  /*8000*/  FMNMX.FTZ R157, R201, R156, !PT ;  /* 0x0000009cc99d7209 */ /* 0x004fce0007810000 */
[----:B------:R-:W2:Y:S01]  /*8010*/  MUFU.TANH R204, R204 ;  /* 0x000000cc00cc7308 */ /* 0x000ea20000002400 */
[----:B0-----:R-:W-:-:S07]  /*8020*/  FMNMX.FTZ R156, R202, R157, !PT ;  /* 0x0000009dca9c7209 */ /* 0x001fce0007810000 */
        /* <DEDUP_REMOVED lines=19> */
[----:B0-----:R-:W-:Y:S01]  /*8160*/  FMNMX.FTZ R158, R212, R157, !PT ;  /* 0x0000009dd49e7209 */ /* 0x001fe20007810000 */
[----:B------:R-:W-:-:S06]  /*8170*/  FMUL.FTZ R157, R163, UR60 ;  /* 0x0000003ca39d7c20 */ /* 0x000fcc0008410000 */
[----:B------:R-:W0:Y:S01]  /*8180*/  MUFU.TANH R207, R207 ;  /* 0x000000cf00cf7308 */ /* 0x000e220000002400 */
[----:B-1----:R-:W-:Y:S01]  /*8190*/  FMNMX.FTZ R159, R213, R158, !PT ;  /* 0x0000009ed59f7209 */ /* 0x002fe20007810000 */
[----:B------:R-:W-:-:S06]  /*81a0*/  FMUL.FTZ R158, R166, UR60 ;  /* 0x0000003ca69e7c20 */ /* 0x000fcc0008410000 */
[----:B------:R-:W1:Y:S01]  /*81b0*/  MUFU.TANH R152, R152 ;  /* 0x0000009800987308 */ /* 0x000e620000002400 */
[----:B--2---:R-:W-:Y:S01]  /*81c0*/  FMNMX.FTZ R160, R214, R159, !PT ;  /* 0x0000009fd6a07209 */ /* 0x004fe20007810000 */
[----:B------:R-:W-:-:S06]  /*81d0*/  FMUL.FTZ R159, R167, UR60 ;  /* 0x0000003ca79f7c20 */ /* 0x000fcc0008410000 */
[----:B------:R-:W2:Y:S01]  /*81e0*/  MUFU.TANH R153, R153 ;  /* 0x0000009900997308 */ /* 0x000ea20000002400 */
[----:B0-----:R-:W-:Y:S01]  /*81f0*/  FMNMX.FTZ R164, R207, R160, !PT ;  /* 0x000000a0cfa47209 */ /* 0x001fe20007810000 */
[----:B------:R-:W-:-:S04]  /*8200*/  FMUL.FTZ R160, R170, UR60 ;  /* 0x0000003caaa07c20 */ /* 0x000fc80008410000 */
[----:B------:R-:W0:Y:S02]  /*8210*/  SHFL.BFLY PT, R163, R164, 0x2, 0x1f ;  /* 0x0c401f00a4a37f89 */ /* 0x000e2400000e0000 */
[----:B------:R-:W3:Y:S01]  /*8220*/  MUFU.TANH R154, R154 ;  /* 0x0000009a009a7308 */ /* 0x000ee20000002400 */
[----:B-1----:R-:W-:-:S07]  /*8230*/  FMNMX.FTZ R166, R152, R187, !PT ;  /* 0x000000bb98a67209 */ /* 0x002fce0007810000 */
[----:B------:R-:W1:Y:S01]  /*8240*/  MUFU.TANH R155, R155 ;  /* 0x0000009b009b7308 */ /* 0x000e620000002400 */
[----:B--2---:R-:W-:Y:S01]  /*8250*/  FMNMX.FTZ R167, R153, R166, !PT ;  /* 0x000000a699a77209 */ /* 0x004fe20007810000 */
[----:B------:R-:W-:-:S06]  /*8260*/  FMUL.FTZ R166, R182, UR60 ;  /* 0x0000003cb6a67c20 */ /* 0x000fcc0008410000 */
[----:B------:R-:W2:Y:S01]  /*8270*/  MUFU.TANH R156, R156 ;  /* 0x0000009c009c7308 */ /* 0x000ea20000002400 */
[----:B---3--:R-:W-:Y:S02]  /*8280*/  FMNMX.FTZ R168, R154, R167, !PT ;  /* 0x000000a79aa87209 */ /* 0x008fe40007810000 */
[----:B0-----:R-:W-:Y:S01]  /*8290*/  FMNMX.FTZ R169, R164, R163, !PT ;  /* 0x000000a3a4a97209 */ /* 0x001fe20007810000 */
[----:B------:R-:W-:-:S04]  /*82a0*/  FMUL.FTZ R163, R175, UR60 ;  /* 0x0000003cafa37c20 */ /* 0x000fc80008410000 */
[----:B------:R-:W0:Y:S01]  /*82b0*/  MUFU.TANH R157, R157 ;  /* 0x0000009d009d7308 */ /* 0x000e220000002400 */
[----:B-1----:R-:W-:Y:S01]  /*82c0*/  FMNMX.FTZ R167, R155, R168, !PT ;  /* 0x000000a89ba77209 */ /* 0x002fe20007810000 */
[----:B------:R-:W-:Y:S01]  /*82d0*/  FMUL.FTZ R164, R178, UR60 ;  /* 0x0000003cb2a47c20 */ /* 0x000fe20008410000 */
[----:B------:R-:W1:Y:S05]  /*82e0*/  SHFL.BFLY PT, R170, R169, 0x1, 0x1f ;  /* 0x0c201f00a9aa7f89 */ /* 0x000e6a00000e0000 */
[----:B------:R-:W3:Y:S01]  /*82f0*/  MUFU.TANH R158, R158 ;  /* 0x0000009e009e7308 */ /* 0x000ee20000002400 */
[----:B--2---:R-:W-:Y:S01]  /*8300*/  FMNMX.FTZ R168, R156, R167, !PT ;  /* 0x000000a79ca87209 */ /* 0x004fe20007810000 */
[----:B------:R-:W-:-:S06]  /*8310*/  FMUL.FTZ R167, R183, UR60 ;  /* 0x0000003cb7a77c20 */ /* 0x000fcc0008410000 */
[----:B------:R-:W2:Y:S01]  /*8320*/  MUFU.TANH R159, R159 ;  /* 0x0000009f009f7308 */ /* 0x000ea20000002400 */
[----:B0-----:R-:W-:-:S07]  /*8330*/  FMNMX.FTZ R171, R157, R168, !PT ;  /* 0x000000a89dab7209 */ /* 0x001fce0007810000 */
[----:B------:R-:W0:Y:S01]  /*8340*/  MUFU.TANH R160, R160 ;  /* 0x000000a000a07308 */ /* 0x000e220000002400 */
[----:B---3--:R-:W-:Y:S02]  /*8350*/  FMNMX.FTZ R168, R158, R171, !PT ;  /* 0x000000ab9ea87209 */ /* 0x008fe40007810000 */
[----:B-1----:R-:W-:-:S05]  /*8360*/  FMNMX.FTZ R169, R169, R170, !PT ;  /* 0x000000aaa9a97209 */ /* 0x002fca0007810000 */
[----:B------:R-:W1:Y:S01]  /*8370*/  MUFU.TANH R161, R161 ;  /* 0x000000a100a17308 */ /* 0x000e620000002400 */
[----:B------:R-:W-:Y:S01]  /*8380*/  FADD.FTZ R170, -R169, R186 ;  /* 0x000000baa9aa7221 */ /* 0x000fe20000010100 */
[----:B--2---:R-:W-:Y:S01]  /*8390*/  FMNMX.FTZ R171, R159, R168, !PT ;  /* 0x000000a89fab7209 */ /* 0x004fe20007810000 */
[----:B------:R-:W-:Y:S02]  /*83a0*/  FMUL.FTZ R215, R169, UR6 ;  /* 0x00000006a9d77c20 */ /* 0x000fe40008410000 */
[----:B------:R-:W-:Y:S02]  /*83b0*/  FMUL.FTZ R174, R170, UR6 ;  /* 0x00000006aaae7c20 */ /* 0x000fe40008410000 */
[--C-:B------:R-:W-:Y:S01]  /*83c0*/  FFMA.FTZ R200, R200, UR6, -R215.reuse ;  /* 0x00000006c8c87c23 */ /* 0x100fe200080108d7 */
[----:B------:R-:W2:Y:S01]  /*83d0*/  MUFU.TANH R162, R162 ;  /* 0x000000a200a27308 */ /* 0x000ea20000002400 */
[----:B0-----:R-:W-:Y:S01]  /*83e0*/  FMNMX.FTZ R170, R160, R171, !PT ;  /* 0x000000aba0aa7209 */ /* 0x001fe20007810000 */
[--C-:B------:R-:W-:Y:S01]  /*83f0*/  FFMA.FTZ R171, R199, UR6, -R215.reuse ;  /* 0x00000006c7ab7c23 */ /* 0x100fe200080108d7 */
[--C-:B------:R-:W-:Y:S01]  /*8400*/  FFMA.FTZ R201, R201, UR6, -R215.reuse ;  /* 0x00000006c9c97c23 */ /* 0x100fe200080108d7 */
[--C-:B------:R-:W-:Y:S01]  /*8410*/  FFMA.FTZ R214, R214, UR6, -R215.reuse ;  /* 0x00000006d6d67c23 */ /* 0x100fe200080108d7 */
[--C-:B------:R-:W-:Y:S01]  /*8420*/  FFMA.FTZ R175, R204, UR6, -R215.reuse ;  /* 0x00000006ccaf7c23 */ /* 0x100fe200080108d7 */
[--C-:B------:R-:W-:Y:S01]  /*8430*/  FFMA.FTZ R176, R205, UR6, -R215.reuse ;  /* 0x00000006cdb07c23 */ /* 0x100fe200080108d7 */
[--C-:B------:R-:W-:Y:S01]  /*8440*/  FFMA.FTZ R177, R206, UR6, -R215.reuse ;  /* 0x00000006ceb17c23 */ /* 0x100fe200080108d7 */
[----:B------:R-:W0:Y:S01]  /*8450*/  MUFU.TANH R163, R163 ;  /* 0x000000a300a37308 */ /* 0x000e220000002400 */
[----:B-1----:R-:W-:Y:S01]  /*8460*/  FMNMX.FTZ R173, R161, R170, !PT ;  /* 0x000000aaa1ad7209 */ /* 0x002fe20007810000 */
[--C-:B------:R-:W-:Y:S01]  /*8470*/  FFMA.FTZ R178, R208, UR6, -R215.reuse ;  /* 0x00000006d0b27c23 */ /* 0x100fe200080108d7 */
[--C-:B------:R-:W-:Y:S01]  /*8480*/  FFMA.FTZ R181, R211, UR6, -R215.reuse ;  /* 0x00000006d3b57c23 */ /* 0x100fe200080108d7 */
[--C-:B------:R-:W-:Y:S01]  /*8490*/  FFMA.FTZ R182, R212, UR6, -R215.reuse ;  /* 0x00000006d4b67c23 */ /* 0x100fe200080108d7 */
[----:B------:R-:W-:-:S03]  /*84a0*/  FFMA.FTZ R183, R213, UR6, -R215 ;  /* 0x00000006d5b77c23 */ /* 0x000fc600080108d7 */
        /* <DEDUP_REMOVED lines=8> */
[----:B------:R0:W2:Y:S08]  /*8530*/  MUFU.EX2 R168, R174 ;  /* 0x000000ae00a87308 */ /* 0x0000b00000000800 */
[----:B------:R3:W-:Y:S01]  /*8540*/  MUFU.EX2 R170, R200 ;  /* 0x000000c800aa7308 */ /* 0x0007e20000000800 */
[----:B0-----:R-:W-:Y:S01]  /*8550*/  FMNMX.FTZ R174, R166, R173, !PT ;  /* 0x000000ada6ae7209 */ /* 0x001fe20007810000 */
[----:B------:R-:W-:-:S03]  /*8560*/  FFMA.FTZ R173, R202, UR6, -R215 ;  /* 0x00000006caad7c23 */ /* 0x000fc600080108d7 */
[----:B-1----:R-:W-:Y:S01]  /*8570*/  FMNMX.FTZ R179, R167, R174, !PT ;  /* 0x000000aea7b37209 */ /* 0x002fe20007810000 */
[--C-:B------:R-:W-:Y:S02]  /*8580*/  FFMA.FTZ R174, R203, UR6, -R215.reuse ;  /* 0x00000006cbae7c23 */ /* 0x100fe400080108d7 */
[----:B------:R0:W-:Y:S01]  /*8590*/  MUFU.EX2 R172, R201 ;  /* 0x000000c900ac7308 */ /* 0x0001e20000000800 */
[-C--:B--2---:R-:W-:Y:S01]  /*85a0*/  FMUL.FTZ R24, R24, R168.reuse ;  /* 0x000000a818187220 */ /* 0x084fe20000410000 */
[----:B------:R-:W1:Y:S01]  /*85b0*/  SHFL.BFLY PT, R180, R179, 0x2, 0x1f ;  /* 0x0c401f00b3b47f89 */ /* 0x000e6200000e0000 */
        /* <DEDUP_REMOVED lines=13> */
[----:B------:R-:W2:Y:S01]  /*8690*/  MUFU.EX2 R173, R173 ;  /* 0x000000ad00ad7308 */ /* 0x000ea20000000800 */
        /* <DEDUP_REMOVED lines=8> */
[----:B------:R-:W-:Y:S01]  /*8720*/  FMUL.FTZ R64, R64, R168 ;  /* 0x000000a840407220 */ /* 0x000fe20000410000 */
[----:B-1----:R-:W-:Y:S01]  /*8730*/  FMNMX.FTZ R186, R179, R180, !PT ;  /* 0x000000b4b3ba7209 */ /* 0x002fe20007810000 */
[--C-:B------:R-:W-:Y:S01]  /*8740*/  FFMA.FTZ R179, R209, UR6, -R215.reuse ;  /* 0x00000006d1b37c23 */ /* 0x100fe200080108d7 */
[--C-:B------:R-:W-:Y:S01]  /*8750*/  FFMA.FTZ R180, R210, UR6, -R215.reuse ;  /* 0x00000006d2b47c23 */ /* 0x100fe200080108d7 */
[-C--:B------:R-:W-:Y:S01]  /*8760*/  FMUL.FTZ R65, R65, R168.reuse ;  /* 0x000000a841417220 */ /* 0x080fe20000410000 */
[-C--:B------:R-:W-:Y:S01]  /*8770*/  FMUL.FTZ R68, R68, R168.reuse ;  /* 0x000000a844447220 */ /* 0x080fe20000410000 */
[----:B------:R-:W3:Y:S01]  /*8780*/  SHFL.BFLY PT, R199, R186, 0x1, 0x1f ;  /* 0x0c201f00bac77f89 */ /* 0x000ee200000e0000 */
        /* <DEDUP_REMOVED lines=23> */
[----:B---3--:R-:W-:Y:S01]  /*8900*/  FMNMX.FTZ R200, R186, R199, !PT ;  /* 0x000000c7bac87209 */ /* 0x008fe20007810000 */
[----:B------:R-:W-:Y:S01]  /*8910*/  FFMA.FTZ R199, R207, UR6, -R215 ;  /* 0x00000006cfc77c23 */ /* 0x000fe200080108d7 */
[----:B------:R1:W-:Y:S01]  /*8920*/  MUFU.EX2 R186, R214 ;  /* 0x000000d600ba7308 */ /* 0x0003e20000000800 */
[-C--:B------:R-:W-:Y:S01]  /*8930*/  FMUL.FTZ R109, R109, R168.reuse ;  /* 0x000000a86d6d7220 */ /* 0x080fe20000410000 */
[-C--:B------:R-:W-:Y:S01]  /*8940*/  FMUL.FTZ R112, R112, R168.reuse ;  /* 0x000000a870707220 */ /* 0x080fe20000410000 */
[C---:B------:R-:W-:Y:S01]  /*8950*/  FADD.FTZ R187, -R200.reuse, R187 ;  /* 0x000000bbc8bb7221 */ /* 0x040fe20000010100 */
[----:B------:R-:W-:Y:S01]  /*8960*/  FMUL.FTZ R209, R200, UR6 ;  /* 0x00000006c8d17c20 */ /* 0x000fe20008410000 */
[-C--:B------:R-:W-:Y:S01]  /*8970*/  FMUL.FTZ R113, R113, R168.reuse ;  /* 0x000000a871717220 */ /* 0x080fe20000410000 */
[----:B------:R-:W-:Y:S01]  /*8980*/  FMUL.FTZ R116, R116, R168 ;  /* 0x000000a874747220 */ /* 0x000fe20000410000 */
[----:B------:R-:W-:Y:S01]  /*8990*/  FMUL.FTZ R187, R187, UR6 ;  /* 0x00000006bbbb7c20 */ /* 0x000fe20008410000 */
[--C-:B------:R-:W-:Y:S01]  /*89a0*/  FFMA.FTZ R202, R152, UR6, -R209.reuse ;  /* 0x0000000698ca7c23 */ /* 0x100fe200080108d1 */
[----:B0-----:R-:W-:Y:S01]  /*89b0*/  FFMA.FTZ R201, R153, UR6, -R209 ;  /* 0x0000000699c97c23 */ /* 0x001fe200080108d1 */
[----:B------:R-:W-:-:S02]  /*89c0*/  @!P1 VIADD R152, R195, 0x38840 ;  /* 0x00038840c3989836 */ /* 0x000fc40000000000 */
[----:B------:R-:W-:Y:S01]  /*89d0*/  FFMA.FTZ R203, R154, UR6, -R209 ;  /* 0x000000069acb7c23 */ /* 0x000fe200080108d1 */
[----:B------:R-:W-:Y:S01]  /*89e0*/  @!P3 IMAD R153, R196, 0x40, R3 ;  /* 0x00000040c499b824 */ /* 0x000fe200078e0203 */
[----:B------:R-:W0:Y:S01]  /*89f0*/  MUFU.EX2 R187, R187 ;  /* 0x000000bb00bb7308 */ /* 0x000e220000000800 */
[--C-:B------:R-:W-:Y:S01]  /*8a00*/  FFMA.FTZ R204, R155, UR6, -R209.reuse ;  /* 0x000000069bcc7c23 */ /* 0x100fe200080108d1 */
[----:B------:R-:W-:Y:S01]  /*8a10*/  @!P1 PRMT R152, RZ, 0x654, R152 ;  /* 0x00000654ff989816 */ /* 0x000fe20000000098 */
[----:B------:R-:W-:Y:S02]  /*8a20*/  @!P3 IMAD R153, R153, 0x4, R184 ;  /* 0x000000049999b824 */ /* 0x000fe400078e02b8 */
[--C-:B------:R-:W-:Y:S01]  /*8a30*/  FFMA.FTZ R205, R156, UR6, -R209.reuse ;  /* 0x000000069ccd7c23 */ /* 0x100fe200080108d1 */
[--C-:B------:R-:W-:Y:S01]  /*8a40*/  FFMA.FTZ R206, R157, UR6, -R209.reuse ;  /* 0x000000069dce7c23 */ /* 0x100fe200080108d1 */
[--C-:B------:R-:W-:Y:S01]  /*8a50*/  FFMA.FTZ R207, R158, UR6, -R209.reuse ;  /* 0x000000069ecf7c23 */ /* 0x100fe200080108d1 */
[--C-:B------:R-:W-:Y:S01]  /*8a60*/  FFMA.FTZ R208, R159, UR6, -R209.reuse ;  /* 0x000000069fd07c23 */ /* 0x100fe200080108d1 */
[--C-:B------:R-:W-:Y:S01]  /*8a70*/  FFMA.FTZ R210, R160, UR6, -R209.reuse ;  /* 0x00000006a0d27c23 */ /* 0x100fe200080108d1 */
[--C-:B------:R-:W-:Y:S01]  /*8a80*/  FFMA.FTZ R211, R161, UR6, -R209.reuse ;  /* 0x00000006a1d37c23 */ /* 0x100fe200080108d1 */
[--C-:B------:R-:W-:Y:S01]  /*8a90*/  FFMA.FTZ R212, R162, UR6, -R209.reuse ;  /* 0x00000006a2d47c23 */ /* 0x100fe200080108d1 */
[--C-:B------:R-:W-:Y:S01]  /*8aa0*/  FFMA.FTZ R213, R163, UR6, -R209.reuse ;  /* 0x00000006a3d57c23 */ /* 0x100fe200080108d1 */
[--C-:B-1----:R-:W-:Y:S01]  /*8ab0*/  FFMA.FTZ R214, R164, UR6, -R209.reuse ;  /* 0x00000006a4d67c23 */ /* 0x102fe200080108d1 */
[--C-:B------:R-:W-:Y:S01]  /*8ac0*/  FFMA.FTZ R215, R165, UR6, -R209.reuse ;  /* 0x00000006a5d77c23 */ /* 0x100fe200080108d1 */
[--C-:B------:R-:W-:Y:S01]  /*8ad0*/  FFMA.FTZ R196, R166, UR6, -R209.reuse ;  /* 0x00000006a6c47c23 */ /* 0x100fe200080108d1 */
[----:B------:R1:W-:Y:S01]  /*8ae0*/  @!P1 SYNCS.ARRIVE.TRANS64.RED.A1T0 RZ, [R152+URZ], RZ ;  /* 0x000000ff98ff99a7 */ /* 0x0003e2000810043f */
[----:B------:R-:W-:Y:S01]  /*8af0*/  FFMA.FTZ R209, R167, UR6, -R209 ;  /* 0x00000006a7d17c23 */ /* 0x000fe200080108d1 */
[----:B------:R-:W-:Y:S01]  /*8b00*/  @!P3 STS [R153+0x38400], R168 ;  /* 0x038400a89900b388 */ /* 0x000fe20000000800 */
[----:B------:R-:W-:Y:S01]  /*8b10*/  MUFU.EX2 R202, R202 ;  /* 0x000000ca00ca7308 */ /* 0x000fe20000000800 */
[----:B--2---:R-:W-:Y:S01]  /*8b20*/  F2FP.BF16.F32.PACK_AB R154, R173, R172 ;  /* 0x000000acad9a723e */ /* 0x004fe200000010ff */
[-C--:B0-----:R-:W-:Y:S01]  /*8b30*/  FMUL.FTZ R26, R26, R187.reuse ;  /* 0x000000bb1a1a7220 */ /* 0x081fe20000410000 */
[----:B------:R0:W-:Y:S01]  /*8b40*/  @!P3 STS [R153+0x38420], R187 ;  /* 0x038420bb9900b388 */ /* 0x0001e20000000800 */
[----:B------:R-:W-:Y:S01]  /*8b50*/  F2FP.BF16.F32.PACK_AB R156, R175, R174 ;  /* 0x000000aeaf9c723e */ /* 0x000fe200000010ff */
[----:B------:R-:W-:Y:S01]  /*8b60*/  FMUL.FTZ R27, R27, R187 ;  /* 0x000000bb1b1b7220 */ /* 0x000fe20000410000 */
[----:B-1----:R-:W-:Y:S01]  /*8b70*/  F2FP.BF16.F32.PACK_AB R152, R170, R171 ;  /* 0x000000abaa98723e */ /* 0x002fe200000010ff */
[-C--:B------:R-:W-:Y:S01]  /*8b80*/  FMUL.FTZ R30, R30, R187.reuse ;  /* 0x000000bb1e1e7220 */ /* 0x080fe20000410000 */
[----:B------:R-:W0:Y:S01]  /*8b90*/  MUFU.EX2 R201, R201 ;  /* 0x000000c900c97308 */ /* 0x000e220000000800 */
[----:B------:R-:W-:Y:S01]  /*8ba0*/  F2FP.BF16.F32.PACK_AB R158, R177, R176 ;  /* 0x000000b0b19e723e */ /* 0x000fe200000010ff */
        /* <DEDUP_REMOVED lines=14> */
[----:B------:R-:W1:Y:S01]  /*8c90*/  MUFU.EX2 R204, R204 ;  /* 0x000000cc00cc7308 */ /* 0x000e620000000800 */
[----:B0-----:R-:W-:Y:S01]  /*8ca0*/  F2FP.BF16.F32.PACK_AB R153, R201, R202 ;  /* 0x000000cac999723e */ /* 0x001fe200000010ff */
        /* <DEDUP_REMOVED lines=13> */
[----:B------:R-:W-:Y:S01]  /*8d80*/  FMUL.FTZ R82, R82, R187 ;  /* 0x000000bb52527220 */ /* 0x000fe20000410000 */
[----:B------:R-:W0:Y:S01]  /*8d90*/  MUFU.EX2 R206, R206 ;  /* 0x000000ce00ce7308 */ /* 0x000e220000000800 */
[----:B-1----:R-:W-:Y:S01]  /*8da0*/  F2FP.BF16.F32.PACK_AB R155, R204, R203 ;  /* 0x000000cbcc9b723e */ /* 0x002fe200000010ff */
[----:B------:R-:W-:Y:S01]  /*8db0*/  BAR.SYNC.DEFER_BLOCKING 0xf, 0x100 ;  /* 0x03c4000000007b1d */ /* 0x000fe20000010000 */
        /* <DEDUP_REMOVED lines=27> */
[----:B------:R-:W-:Y:S01]  /*8f70*/  FMUL.FTZ R123, R123, R187 ;  /* 0x000000bb7b7b7220 */ /* 0x000fe20000410000 */
[-C--:B------:R-:W-:Y:S01]  /*8f80*/  FMUL.FTZ R124, R124, R168.reuse ;  /* 0x000000a87c7c7220 */ /* 0x080fe20000410000 */
[----:B------:R-:W0:Y:S01]  /*8f90*/  MUFU.EX2 R179, R179 ;  /* 0x000000b300b37308 */ /* 0x000e220000000800 */
[----:B-1----:R-:W-:Y:S01]  /*8fa0*/  F2FP.BF16.F32.PACK_AB R159, R208, R207 ;  /* 0x000000cfd09f723e */ /* 0x002fe200000010ff */
        /* <DEDUP_REMOVED lines=32> */
[----:B------:R-:W-:Y:S01]  /*91b0*/  FMUL.FTZ R151, R151, R187 ;  /* 0x000000bb97977220 */ /* 0x000fe20000410000 */
[----:B------:R1:W-:Y:S01]  /*91c0*/  STSM.16.M88.4 [R189+0x36400], R152 ;  /* 0x03640098bd007844 */ /* 0x0003e20000000200 */
[----:B------:R-:W-:Y:S01]  /*91d0*/  FFMA.FTZ R171, R168, R193, R171 ;  /* 0x000000c1a8ab7223 */ /* 0x000fe200000100ab */
[----:B------:R-:W-:Y:S01]  /*91e0*/  FFMA.FTZ R194, R187, R194, R202 ;  /* 0x000000c2bbc27223 */ /* 0x000fe200000100ca */
[----:B------:R-:W-:Y:S01]  /*91f0*/  @!P1 VIADD R195, R195, 0x38860 ;  /* 0x00038860c3c39836 */ /* 0x000fe20000000000 */
[----:B------:R1:W-:Y:S01]  /*9200*/  STSM.16.M88.4 [R190], R156 ;  /* 0x0000009cbe007844 */ /* 0x0003e20000000200 */
[----:B------:R-:W-:Y:S01]  /*9210*/  MUFU.EX2 R212, R212 ;  /* 0x000000d400d47308 */ /* 0x000fe20000000800 */
[----:B------:R-:W-:Y:S01]  /*9220*/  FADD.FTZ R171, R170, R171 ;  /* 0x000000abaaab7221 */ /* 0x000fe20000010000 */
[----:B------:R-:W-:Y:S01]  /*9230*/  FADD.FTZ R194, R201, R194 ;  /* 0x000000c2c9c27221 */ /* 0x000fe20000010000 */
[----:B------:R-:W-:Y:S01]  /*9240*/  @!P1 PRMT R195, RZ, 0x654, R195 ;  /* 0x00000654ffc39816 */ /* 0x000fe200000000c3 */
[----:B------:R-:W-:-:S02]  /*9250*/  IMAD.MOV.U32 R187, RZ, RZ, R200 ;  /* 0x000000ffffbb7224 */ /* 0x000fc400078e00c8 */
[----:B------:R-:W-:Y:S01]  /*9260*/  FADD.FTZ R172, R172, R171 ;  /* 0x000000abacac7221 */ /* 0x000fe20000010000 */
[----:B------:R-:W-:Y:S01]  /*9270*/  FADD.FTZ R203, R203, R194 ;  /* 0x000000c2cbcb7221 */ /* 0x000fe20000010000 */
[----:B------:R-:W2:Y:S01]  /*9280*/  MUFU.EX2 R213, R213 ;  /* 0x000000d500d57308 */ /* 0x000ea20000000800 */
[----:B0-----:R-:W-:Y:S01]  /*9290*/  F2FP.BF16.F32.PACK_AB R161, R211, R210 ;  /* 0x000000d2d3a1723e */ /* 0x001fe200000010ff */
[----:B------:R-:W-:Y:S01]  /*92a0*/  FADD.FTZ R173, R173, R172 ;  /* 0x000000acadad7221 */ /* 0x000fe20000010000 */
[----:B------:R-:W-:-:S03]  /*92b0*/  FADD.FTZ R204, R204, R203 ;  /* 0x000000cbcccc7221 */ /* 0x000fc60000010000 */
[----:B------:R-:W-:Y:S01]  /*92c0*/  FADD.FTZ R174, R174, R173 ;  /* 0x000000adaeae7221 */ /* 0x000fe20000010000 */
[----:B------:R-:W-:Y:S01]  /*92d0*/  FADD.FTZ R205, R205, R204 ;  /* 0x000000cccdcd7221 */ /* 0x000fe20000010000 */
[----:B------:R-:W-:Y:S02]  /*92e0*/  MUFU.EX2 R182, R182 ;  /* 0x000000b600b67308 */ /* 0x000fe40000000800 */
[----:B------:R-:W-:Y:S01]  /*92f0*/  FADD.FTZ R175, R175, R174 ;  /* 0x000000aeafaf7221 */ /* 0x000fe20000010000 */
[----:B------:R-:W-:-:S03]  /*9300*/  FADD.FTZ R206, R206, R205 ;  /* 0x000000cdcece7221 */ /* 0x000fc60000010000 */
[----:B------:R-:W-:Y:S01]  /*9310*/  FADD.FTZ R176, R176, R175 ;  /* 0x000000afb0b07221 */ /* 0x000fe20000010000 */
[----:B------:R-:W-:Y:S01]  /*9320*/  FADD.FTZ R207, R207, R206 ;  /* 0x000000cecfcf7221 */ /* 0x000fe20000010000 */
[----:B------:R-:W0:Y:S01]  /*9330*/  MUFU.EX2 R183, R183 ;  /* 0x000000b700b77308 */ /* 0x000e220000000800 */
[----:B--2---:R-:W-:Y:S01]  /*9340*/  F2FP.BF16.F32.PACK_AB R163, R213, R212 ;  /* 0x000000d4d5a3723e */ /* 0x004fe200000010ff */
[----:B------:R-:W-:Y:S01]  /*9350*/  FADD.FTZ R177, R177, R176 ;  /* 0x000000b0b1b17221 */ /* 0x000fe20000010000 */
[----:B------:R-:W-:-:S03]  /*9360*/  FADD.FTZ R207, R208, R207 ;  /* 0x000000cfd0cf7221 */ /* 0x000fc60000010000 */
[----:B------:R1:W-:Y:S01]  /*9370*/  STSM.16.M88.4 [R191], R160 ;  /* 0x000000a0bf007844 */ /* 0x0003e20000000200 */
[----:B------:R-:W-:Y:S01]  /*9380*/  FADD.FTZ R178, R178, R177 ;  /* 0x000000b1b2b27221 */ /* 0x000fe20000010000 */
[----:B------:R-:W2:Y:S01]  /*9390*/  MUFU.EX2 R199, R199 ;  /* 0x000000c700c77308 */ /* 0x000ea20000000800 */
[----:B------:R-:W-:Y:S02]  /*93a0*/  FADD.FTZ R210, R210, R207 ;  /* 0x000000cfd2d27221 */ /* 0x000fe40000010000 */
[----:B------:R-:W-:Y:S02]  /*93b0*/  FADD.FTZ R179, R179, R178 ;  /* 0x000000b2b3b37221 */ /* 0x000fe40000010000 */
[----:B------:R-:W-:Y:S02]  /*93c0*/  FADD.FTZ R211, R211, R210 ;  /* 0x000000d2d3d37221 */ /* 0x000fe40000010000 */
[----:B------:R-:W-:Y:S01]  /*93d0*/  FADD.FTZ R180, R180, R179 ;  /* 0x000000b3b4b47221 */ /* 0x000fe20000010000 */
[----:B------:R-:W-:Y:S01]  /*93e0*/  MUFU.EX2 R214, R214 ;  /* 0x000000d600d67308 */ /* 0x000fe20000000800 */
[----:B0-----:R-:W-:Y:S01]  /*93f0*/  F2FP.BF16.F32.PACK_AB R164, R183, R182 ;  /* 0x000000b6b7a4723e */ /* 0x001fe200000010ff */
[----:B------:R-:W-:Y:S01]  /*9400*/  FADD.FTZ R212, R212, R211 ;  /* 0x000000d3d4d47221 */ /* 0x000fe20000010000 */
[----:B------:R-:W-:-:S03]  /*9410*/  FADD.FTZ R181, R181, R180 ;  /* 0x000000b4b5b57221 */ /* 0x000fc60000010000 */
[----:B------:R-:W-:Y:S01]  /*9420*/  FADD.FTZ R213, R213, R212 ;  /* 0x000000d4d5d57221 */ /* 0x000fe20000010000 */
[----:B------:R-:W-:Y:S01]  /*9430*/  FADD.FTZ R182, R182, R181 ;  /* 0x000000b5b6b67221 */ /* 0x000fe20000010000 */
[----:B------:R-:W0:Y:S01]  /*9440*/  MUFU.EX2 R215, R215 ;  /* 0x000000d700d77308 */ /* 0x000e220000000800 */
[----:B--2---:R-:W-:Y:S02]  /*9450*/  F2FP.BF16.F32.PACK_AB R166, R199, R186 ;  /* 0x000000bac7a6723e */ /* 0x004fe400000010ff */
[----:B------:R-:W-:-:S04]  /*9460*/  FADD.FTZ R183, R183, R182 ;  /* 0x000000b6b7b77221 */ /* 0x000fc80000010000 */
[----:B------:R-:W-:Y:S01]  /*9470*/  FADD.FTZ R186, R186, R183 ;  /* 0x000000b7baba7221 */ /* 0x000fe20000010000 */
[----:B------:R-:W2:Y:S03]  /*9480*/  MUFU.EX2 R196, R196 ;  /* 0x000000c400c47308 */ /* 0x000ea60000000800 */
[----:B------:R-:W-:Y:S01]  /*9490*/  FADD.FTZ R193, R199, R186 ;  /* 0x000000bac7c17221 */ /* 0x000fe20000010000 */
[----:B------:R-:W-:-:S04]  /*94a0*/  IMAD.MOV.U32 R186, RZ, RZ, R169 ;  /* 0x000000ffffba7224 */ /* 0x000fc800078e00a9 */
[----:B------:R-:W3:Y:S01]  /*94b0*/  MUFU.EX2 R209, R209 ;  /* 0x000000d100d17308 */ /* 0x000ee20000000800 */
[----:B0-----:R-:W-:Y:S01]  /*94c0*/  F2FP.BF16.F32.PACK_AB R165, R215, R214 ;  /* 0x000000d6d7a5723e */ /* 0x001fe200000010ff */
[----:B------:R-:W-:-:S04]  /*94d0*/  FADD.FTZ R214, R214, R213 ;  /* 0x000000d5d6d67221 */ /* 0x000fc80000010000 */
[----:B------:R-:W-:-:S04]  /*94e0*/  FADD.FTZ R215, R215, R214 ;  /* 0x000000d6d7d77221 */ /* 0x000fc80000010000 */
[----:B--2---:R-:W-:Y:S01]  /*94f0*/  FADD.FTZ R194, R196, R215 ;  /* 0x000000d7c4c27221 */ /* 0x004fe20000010000 */
[----:B---3--:R-:W-:-:S03]  /*9500*/  F2FP.BF16.F32.PACK_AB R167, R209, R196 ;  /* 0x000000c4d1a7723e */ /* 0x008fc600000010ff */
[----:B------:R-:W-:Y:S01]  /*9510*/  FADD.FTZ R194, R209, R194 ;  /* 0x000000c2d1c27221 */ /* 0x000fe20000010000 */
[----:B------:R-:W-:Y:S01]  /*9520*/  IMAD.MOV.U32 R196, RZ, RZ, R197 ;  /* 0x000000ffffc47224 */ /* 0x000fe200078e00c5 */
[----:B------:R1:W-:Y:S01]  /*9530*/  STSM.16.M88.4 [R192], R164 ;  /* 0x000000a4c0007844 */ /* 0x0003e20000000200 */
[----:B------:R-:W-:-:S06]  /*9540*/  WARPGROUP.ARRIVE ;  /* 0x00000000000079c5 */ /* 0x000fcc0000000000 */
[----:B------:R-:W-:Y:S01]  /*9550*/  HGMMA.64x256x16.F32.BF16 R24, R152, gdesc[UR8].tnspB, R24, gsb0 ;  /* 0x43e0000898187df0 */ /* 0x000fe20008001818 */
[----:B------:R-:W-:Y:S01]  /*9560*/  R2UR UR10, R217 ;  /* 0x00000000d90a72ca */ /* 0x000fe200000e0000 */
[----:B------:R-:W-:Y:S01]  /*9570*/  UMOV UR11, 0x40000040 ;  /* 0x40000040000b7882 */ /* 0x000fe20000000000 */
[C---:B------:R-:W-:Y:S02]  /*9580*/  VIADD R217, R216.reuse, 0x100 ;  /* 0x00000100d8d97836 */ /* 0x040fe40000000000 */
[----:B------:R-:W-:Y:S01]  /*9590*/  VIADD R216, R216, 0x180 ;  /* 0x00000180d8d87836 */ /* 0x000fe20000000000 */
[----:B------:R-:W-:Y:S02]  /*95a0*/  WARPGROUP.DEPBAR.LE gsb0, 0x0 ;  /* 0x00008000000079c5 */ /* 0x000fe40000010000 */
[----:B------:R-:W-:-:S15]  /*95b0*/  WARPGROUP.ARRIVE ;  /* 0x00000000000079c5 */ /* 0x000fde0000000000 */
[----:B------:R-:W-:-:S05]  /*95c0*/  NOP ;  /* 0x0000000000007918 */ /* 0x000fca0000000000 */
        /* <DEDUP_REMOVED lines=9> */
[----:B------:R-:W-:Y:S02]  /*9660*/  WARPGROUP.DEPBAR.LE gsb0, 0x0 ;  /* 0x00008000000079c5 */ /* 0x000fe40000010000 */
[----:B------:R-:W-:-:S15]  /*9670*/  WARPGROUP.ARRIVE ;  /* 0x00000000000079c5 */ /* 0x000fde0000000000 */
[----:B------:R-:W-:-:S08]  /*9680*/  NOP ;  /* 0x0000000000007918 */ /* 0x000fd00000000000 */
        /* <DEDUP_REMOVED lines=11> */
[----:B------:R-:W-:Y:S05]  /*9740*/  @P2 BRA `(.L_x_220) ;  /* 0xffffffcc00cc2947 */ /* 0x000fea000383ffff */
[----:B-1----:R-:W-:Y:S02]  /*9750*/  IMAD.SHL.U32 R152, R197, 0x40, RZ ;  /* 0x00000040c5987824 */ /* 0x002fe400078e00ff */
[----:B------:R-:W-:Y:S02]  /*9760*/  IMAD.MOV.U32 R187, RZ, RZ, R200 ;  /* 0x000000ffffbb7224 */ /* 0x000fe400078e00c8 */
[----:B------:R-:W-:-:S07]  /*9770*/  IMAD.MOV.U32 R186, RZ, RZ, R169 ;  /* 0x000000ffffba7224 */ /* 0x000fce00078e00a9 */
.L_x_211:
[----:B------:R-:W0:Y:S01]  /*9780*/  SHFL.BFLY PT, R2, R193, 0x2, 0x1f ;  /* 0x0c401f00c1027f89 */ /* 0x000e2200000e0000 */
[----:B------:R-:W-:Y:S08]  /*9790*/  BAR.ARV 0x8, 0x100 ;  /* 0x0204000000007b1d */ /* 0x000ff00000002000 */
[----:B------:R-:W-:Y:S01]  /*97a0*/  BAR.SYNC.DEFER_BLOCKING 0xf, 0x100 ;  /* 0x03c4000000007b1d */ /* 0x000fe20000010000 */
[----:B------:R-:W-:Y:S01]  /*97b0*/  ISETP.NE.AND P0, PT, R0, RZ, PT ;  /* 0x000000ff0000720c */ /* 0x000fe20003f05270 */
[----:B------:R-:W-:-:S02]  /*97c0*/  IMAD.MOV.U32 R0, RZ, RZ, RZ ;  /* 0x000000ffff007224 */ /* 0x000fc400078e00ff */
[----:B------:R-:W-:Y:S02]  /*97d0*/  IMAD.IADD R3, R3, 0x1, R152 ;  /* 0x0000000103037824 */ /* 0x000fe400078e0298 */
[----:B------:R-:W1:Y:S01]  /*97e0*/  SHFL.BFLY PT, R7, R194, 0x2, 0x1f ;  /* 0x0c401f00c2077f89 */ /* 0x000e6200000e0000 */
[----:B0-----:R-:W-:-:S07]  /*97f0*/  FADD.FTZ R2, R2, R193 ;  /* 0x000000c102027221 */ /* 0x001fce0000010000 */
[----:B------:R-:W-:Y:S01]  /*9800*/  @!P0 IMAD R3, R3, 0x4, R184 ;  /* 0x0000000403038824 */ /* 0x000fe200078e02b8 */
[----:B------:R-:W0:Y:S01]  /*9810*/  SHFL.BFLY PT, R5, R2, 0x1, 0x1f ;  /* 0x0c201f0002057f89 */ /* 0x000e2200000e0000 */
[----:B-1----:R-:W-:-:S05]  /*9820*/  FADD.FTZ R7, R7, R194 ;  /* 0x000000c207077221 */ /* 0x002fca0000010000 */
[----:B------:R-:W1:Y:S01]  /*9830*/  SHFL.BFLY PT, R4, R7, 0x1, 0x1f ;  /* 0x0c201f0007047f89 */ /* 0x000e6200000e0000 */
[----:B0-----:R-:W-:-:S05]  /*9840*/  FADD.FTZ R5, R2, R5 ;  /* 0x0000000502057221 */ /* 0x001fca0000010000 */
[----:B------:R-:W-:-:S13]  /*9850*/  FSETP.NE.FTZ.AND P1, PT, R5, RZ, PT ;  /* 0x000000ff0500720b */ /* 0x000fda0003f35000 */
[----:B------:R-:W0:Y:S01]  /*9860*/  @P1 MUFU.LG2 R2, R5 ;  /* 0x0000000500021308 */ /* 0x000e220000000c00 */
[----:B-1----:R-:W-:Y:S01]  /*9870*/  FADD.FTZ R8, R7, R4 ;  /* 0x0000000407087221 */ /* 0x002fe20000010000 */
[----:B------:R-:W-:Y:S02]  /*9880*/  IMAD.MOV.U32 R4, RZ, RZ, RZ ;  /* 0x000000ffff047224 */ /* 0x000fe400078e00ff */
[----:B------:R-:W-:Y:S02]  /*9890*/  IMAD.U32 R7, RZ, RZ, UR6 ;  /* 0x00000006ff077e24 */ /* 0x000fe4000f8e00ff */
[----:B------:R-:W-:Y:S02]  /*98a0*/  FSETP.NE.FTZ.AND P2, PT, R8, RZ, PT ;  /* 0x000000ff0800720b */ /* 0x000fe40003f55000 */
[----:B------:R1:W2:Y:S01]  /*98b0*/  @P1 MUFU.RCP R4, R5 ;  /* 0x0000000500041308 */ /* 0x0002a20000001000 */
[----:B0-----:R-:W-:Y:S01]  /*98c0*/  @P1 FMUL.FTZ R2, R2, 0.69314718246459960938 ;  /* 0x3f31721802021820 */ /* 0x001fe20000410000 */
[----:B-1----:R-:W-:-:S09]  /*98d0*/  IMAD.MOV.U32 R5, RZ, RZ, -0x800000 ;  /* 0xff800000ff057424 */ /* 0x002fd200078e00ff */
[----:B------:R-:W0:Y:S01]  /*98e0*/  @P2 MUFU.RCP R0, R8 ;  /* 0x0000000800002308 */ /* 0x000e220000001000 */
[----:B------:R-:W-:Y:S01]  /*98f0*/  @P2 FMUL.FTZ R7, R7, 0.69314718246459960938 ;  /* 0x3f31721807072820 */ /* 0x000fe20000410000 */
[----:B--2---:R-:W-:Y:S01]  /*9900*/  @!P0 STS [R3+0x38400], R4 ;  /* 0x0384000403008388 */ /* 0x004fe20000000800 */
[----:B------:R-:W-:-:S05]  /*9910*/  FMUL.FTZ R24, R24, R4 ;  /* 0x0000000418187220 */ /* 0x000fca0000410000 */
[----:B------:R-:W1:Y:S01]  /*9920*/  @P2 MUFU.LG2 R6, R8 ;  /* 0x0000000800062308 */ /* 0x000e620000000c00 */
        /* <DEDUP_REMOVED lines=8> */
[----:B0-----:R0:W-:Y:S01]  /*99b0*/  @!P0 STS [R3+0x38420], R0 ;  /* 0x0384200003008388 */ /* 0x0011e20000000800 */
[-C--:B------:R-:W-:Y:S01]  /*99c0*/  FMUL.FTZ R41, R41, R4.reuse ;  /* 0x0000000429297220 */ /* 0x080fe20000410000 */
[-C--:B------:R-:W-:Y:S01]  /*99d0*/  FMUL.FTZ R44, R44, R4.reuse ;  /* 0x000000042c2c7220 */ /* 0x080fe20000410000 */
[-C--:B------:R-:W-:Y:S01]  /*99e0*/  FMUL.FTZ R45, R45, R4.reuse ;  /* 0x000000042d2d7220 */ /* 0x080fe20000410000 */
[-C--:B------:R-:W-:Y:S01]  /*99f0*/  FMUL.FTZ R48, R48, R4.reuse ;  /* 0x0000000430307220 */ /* 0x080fe20000410000 */
[-C--:B------:R-:W-:Y:S01]  /*9a00*/  FMUL.FTZ R49, R49, R4.reuse ;  /* 0x0000000431317220 */ /* 0x080fe20000410000 */
[-C--:B------:R-:W-:Y:S01]  /*9a10*/  FMUL.FTZ R52, R52, R4.reuse ;  /* 0x0000000434347220 */ /* 0x080fe20000410000 */
[-C--:B------:R-:W-:Y:S01]  /*9a20*/  FMUL.FTZ R53, R53, R4.reuse ;  /* 0x0000000435357220 */ /* 0x080fe20000410000 */
[----:B-1----:R-:W-:Y:S01]  /*9a30*/  @P2 FMUL.FTZ R6, R6, 0.69314718246459960938 ;  /* 0x3f31721806062820 */ /* 0x002fe20000410000 */
[----:B------:R-:W-:Y:S01]  /*9a40*/  FMUL.FTZ R56, R56, R4 ;  /* 0x0000000438387220 */ /* 0x000fe20000410000 */
[----:B0-----:R-:W-:-:S02]  /*9a50*/  IMAD.U32 R3, RZ, RZ, UR6 ;  /* 0x00000006ff037e24 */ /* 0x001fc4000f8e00ff */
[-C--:B------:R-:W-:Y:S01]  /*9a60*/  FMUL.FTZ R57, R57, R4.reuse ;  /* 0x0000000439397220 */ /* 0x080fe20000410000 */
[-C--:B------:R-:W-:Y:S01]  /*9a70*/  FMUL.FTZ R60, R60, R4.reuse ;  /* 0x000000043c3c7220 */ /* 0x080fe20000410000 */
[-C--:B------:R-:W-:Y:S01]  /*9a80*/  FMUL.FTZ R61, R61, R4.reuse ;  /* 0x000000043d3d7220 */ /* 0x080fe20000410000 */
[----:B------:R-:W-:Y:S01]  /*9a90*/  @P1 FMUL.FTZ R3, R3, 0.69314718246459960938 ;  /* 0x3f31721803031820 */ /* 0x000fe20000410000 */
        /* <DEDUP_REMOVED lines=44> */
[----:B------:R-:W-:Y:S01]  /*9d60*/  IMAD.MOV.U32 R4, RZ, RZ, -0x800000 ;  /* 0xff800000ff047424 */ /* 0x000fe200078e00ff */
        /* <DEDUP_REMOVED lines=68> */
.L_x_196:
[----:B------:R-:W-:Y:S05]  /*a1b0*/  @P0 BRA `(.L_x_221) ;  /* 0x0000002400180947 */ /* 0x000fea0003800000 */
[----:B------:R-:W2:Y:S01]  /*a1c0*/  LDL R156, [R1] ;  /* 0x00000000019c7983 */ /* 0x000ea20000100800 */
[----:B------:R-:W1:Y:S01]  /*a1d0*/  S2UR UR5, SR_CgaCtaId ;  /* 0x00000000000579c3 */ /* 0x000e620000008800 */
[----:B------:R-:W-:Y:S01]  /*a1e0*/  UMOV UR4, 0x400 ;  /* 0x0000040000047882 */ /* 0x000fe20000000000 */
[----:B------:R-:W3:Y:S06]  /*a1f0*/  S2R R0, SR_TID.X ;  /* 0x0000000000007919 */ /* 0x000eec0000002100 */
[----:B------:R-:W4:Y:S08]  /*a200*/  S2UR UR6, SR_CTAID.Y ;  /* 0x00000000000679c3 */ /* 0x000f300000002600 */
[----:B------:R-:W4:Y:S08]  /*a210*/  LDC R3, c[0x0][0xd50] ;  /* 0x00035400ff037b82 */ /* 0x000f300000000800 */
[----:B------:R-:W5:Y:S01]  /*a220*/  LDC R6, c[0x0][0xce8] ;  /* 0x00033a00ff067b82 */ /* 0x000f620000000800 */
[----:B-1----:R-:W-:-:S04]  /*a230*/  ULEA UR4, UR5, UR4, 0x18 ;  /* 0x0000000405047291 */ /* 0x002fc8000f8ec03f */
[----:B------:R-:W-:-:S04]  /*a240*/  UIADD3 UR4, UR4, 0x38820, URZ ;  /* 0x0003882004047890 */ /* 0x000fc8000fffe03f */
[----:B------:R-:W-:Y:S01]  /*a250*/  UPRMT UR4, URZ, 0x654, UR4 ;  /* 0x000006543f047896 */ /* 0x000fe20008000004 */
[----:B------:R-:W-:Y:S01]  /*a260*/  BAR.SYNC.DEFER_BLOCKING 0x1, 0x100 ;  /* 0x0044000000007b1d */ /* 0x000fe20000010000 */
[----:B---3--:R-:W-:-:S05]  /*a270*/  VIADD R22, R0, 0xffffff80 ;  /* 0xffffff8000167836 */ /* 0x008fca0000000000 */
[----:B------:R-:W-:-:S04]  /*a280*/  SHF.R.S32.HI R19, RZ, 0x1f, R22 ;  /* 0x0000001fff137819 */ /* 0x000fc80000011416 */
[----:B------:R-:W-:-:S04]  /*a290*/  LEA.HI R9, R19, R22, RZ, 0x7 ;  /* 0x0000001613097211 */ /* 0x000fc800078f38ff */
[----:B------:R-:W-:Y:S02]  /*a2a0*/  SHF.R.S32.HI R0, RZ, 0x7, R9 ;  /* 0x00000007ff007819 */ /* 0x000fe40000011409 */
[----:B------:R-:W-:Y:S02]  /*a2b0*/  LOP3.LUT R7, R9, 0xffffff80, RZ, 0xc0, !PT ;  /* 0xffffff8009077812 */ /* 0x000fe400078ec0ff */
[----:B-----5:R-:W-:Y:S01]  /*a2c0*/  ISETP.NE.AND P1, PT, R6, 0x1, PT ;  /* 0x000000010600780c */ /* 0x020fe20003f25270 */
[----:B------:R-:W1:Y:S02]  /*a2d0*/  SHFL.IDX PT, R10, R0, RZ, 0x1f ;  /* 0x00001fff000a7589 */ /* 0x000e6400000e0000 */
[----:B0-----:R-:W-:Y:S01]  /*a2e0*/  IMAD.IADD R8, R22, 0x1, -R7 ;  /* 0x0000000116087824 */ /* 0x001fe200078e0a07 */
[----:B------:R-:W-:Y:S04]  /*a2f0*/  SYNCS.ARRIVE.TRANS64.RED.A1T0 RZ, [UR4], RZ ;  /* 0x000000ffffff79a7 */ /* 0x000fe80008100404 */
[----:B------:R-:W-:-:S04]  /*a300*/  SHF.R.S32.HI R155, RZ, 0x1f, R8 ;  /* 0x0000001fff9b7819 */ /* 0x000fc80000011408 */
[----:B------:R-:W-:-:S04]  /*a310*/  LEA.HI R7, R155, R8, RZ, 0x2 ;  /* 0x000000089b077211 */ /* 0x000fc800078f10ff */
[----:B------:R-:W-:Y:S02]  /*a320*/  SHF.R.S32.HI R154, RZ, 0x2, R7 ;  /* 0x00000002ff9a7819 */ /* 0x000fe40000011407 */
[----:B-1----:R-:W-:Y:S02]  /*a330*/  ISETP.NE.AND P0, PT, R10, RZ, PT ;  /* 0x000000ff0a00720c */ /* 0x002fe40003f05270 */
[----:B--2---:R-:W-:-:S13]  /*a340*/  R2UR UR7, R156 ;  /* 0x000000009c0772ca */ /* 0x004fda00000e0000 */
[----:B------:R-:W-:-:S04]  /*a350*/  IMAD R2, RZ, RZ, -UR7 ;  /* 0x80000007ff027e24 */ /* 0x000fc8000f8e02ff */
[----:B----4-:R-:W-:Y:S01]  /*a360*/  IMAD R2, R3, R2, UR6 ;  /* 0x0000000603027e24 */ /* 0x010fe2000f8e0202 */
[----:B------:R-:W-:-:S04]  /*a370*/  USHF.R.S32.HI UR6, URZ, 0x1f, UR7 ;  /* 0x0000001f3f067899 */ /* 0x000fc80008011407 */
[----:B------:R-:W-:Y:S01]  /*a380*/  SHF.R.S32.HI R3, RZ, 0x1f, R2 ;  /* 0x0000001fff037819 */ /* 0x000fe20000011402 */
[----:B------:R-:W-:Y:S07]  /*a390*/  @P0 BRA `(.L_x_222) ;  /* 0x00000004004c0947 */ /* 0x000fee0003800000 */
[----:B------:R-:W0:Y:S01]  /*a3a0*/  LDC R18, c[0x0][0xce8] ;  /* 0x00033a00ff127b82 */ /* 0x000e220000000800 */
[----:B------:R-:W-:Y:S01]  /*a3b0*/  LOP3.LUT R9, R9, 0xffffff80, RZ, 0xc0, !PT ;  /* 0xffffff8009097812 */ /* 0x000fe200078ec0ff */
[----:B------:R-:W1:Y:S01]  /*a3c0*/  S2R R14, SR_CTAID.X ;  /* 0x00000000000e7919 */ /* 0x000e620000002500 */
[----:B------:R-:W-:Y:S01]  /*a3d0*/  R2UR UR10, R156 ;  /* 0x000000009c0a72ca */ /* 0x000fe200000e0000 */
[----:B------:R-:W-:Y:S02]  /*a3e0*/  ULDC.64 UR4, c[0x0][0xcd0] ;  /* 0x0003340000047ab9 */ /* 0x000fe40000000a00 */
[----:B------:R-:W-:Y:S01]  /*a3f0*/  IMAD.IADD R23, R22, 0x1, -R9 ;  /* 0x0000000116177824 */ /* 0x000fe200078e0a09 */
[----:B------:R-:W-:Y:S01]  /*a400*/  LEA.HI R9, R19, R22, RZ, 0x2 ;  /* 0x0000001613097211 */ /* 0x000fe200078f10ff */
[----:B------:R-:W2:Y:S03]  /*a410*/  S2UR UR7, SR_CTAID.Z ;  /* 0x00000000000779c3 */ /* 0x000ea60000002700 */
[----:B------:R-:W-:-:S02]  /*a420*/  SHF.R.S32.HI R12, RZ, 0x1f, R23 ;  /* 0x0000001fff0c7819 */ /* 0x000fc40000011417 */
[----:B------:R-:W-:Y:S02]  /*a430*/  LOP3.LUT R9, R9, 0xfffffffc, RZ, 0xc0, !PT ;  /* 0xfffffffc09097812 */ /* 0x000fe400078ec0ff */
[CC--:B------:R-:W-:Y:S01]  /*a440*/  LEA.HI R152, R12.reuse, R23.reuse, RZ, 0x2 ;  /* 0x000000170c987211 */ /* 0x0c0fe200078f10ff */
[----:B------:R-:W3:Y:S01]  /*a450*/  LDC.64 R20, c[0x0][0xcd8] ;  /* 0x00033600ff147b82 */ /* 0x000ee20000000a00 */
[----:B------:R-:W-:Y:S01]  /*a460*/  LEA.HI R12, R12, R23, RZ, 0x5 ;  /* 0x000000170c0c7211 */ /* 0x000fe200078f28ff */
[----:B------:R-:W-:Y:S01]  /*a470*/  IMAD.IADD R9, R22, 0x1, -R9 ;  /* 0x0000000116097824 */ /* 0x000fe200078e0a09 */
[--C-:B------:R-:W-:Y:S01]  /*a480*/  SHF.R.S32.HI R10, RZ, 0x2, R152.reuse ;  /* 0x00000002ff0a7819 */ /* 0x100fe20000011498 */
[----:B------:R-:W-:Y:S01]  /*a490*/  UIMAD.WIDE.U32 UR8, UR10, UR4, URZ ;  /* 0x000000040a0872a5 */ /* 0x000fe2000f8e003f */
[----:B------:R-:W-:Y:S01]  /*a4a0*/  SHF.R.S32.HI R11, RZ, 0x1f, R152 ;  /* 0x0000001fff0b7819 */ /* 0x000fe20000011498 */
[----:B------:R-:W-:Y:S01]  /*a4b0*/  UIMAD UR4, UR6, UR4, URZ ;  /* 0x00000004060472a4 */ /* 0x000fe2000f8e023f */
[----:B------:R-:W-:-:S02]  /*a4c0*/  SHF.R.S32.HI R12, RZ, 0x5, R12 ;  /* 0x00000005ff0c7819 */ /* 0x000fc4000001140c */
[----:B0-----:R-:W-:Y:S01]  /*a4d0*/  ISETP.NE.AND P0, PT, R18, 0x1, PT ;  /* 0x000000011200780c */ /* 0x001fe20003f05270 */
[----:B------:R-:W-:Y:S01]  /*a4e0*/  UIMAD UR4, UR10, UR5, UR4 ;  /* 0x000000050a0472a4 */ /* 0x000fe2000f8e0204 */
[----:B------:R-:W-:Y:S02]  /*a4f0*/  LEA.HI R11, R11, R10, RZ, 0x3 ;  /* 0x0000000a0b0b7211 */ /* 0x000fe400078f18ff */
[----:B------:R-:W-:Y:S01]  /*a500*/  LOP3.LUT R152, R152, 0x7ffffffc, RZ, 0xc0, !PT ;  /* 0x7ffffffc98987812 */ /* 0x000fe200078ec0ff */
[----:B------:R-:W-:Y:S01]  /*a510*/  UIADD3 UR4, UR9, UR4, URZ ;  /* 0x0000000409047290 */ /* 0x000fe2000fffe03f */
[----:B------:R-:W-:Y:S01]  /*a520*/  LOP3.LUT R11, R11, 0xfffffff8, RZ, 0xc0, !PT ;  /* 0xfffffff80b0b7812 */ /* 0x000fe200078ec0ff */
[----:B--2---:R-:W-:Y:S02]  /*a530*/  USHF.R.S32.HI UR5, URZ, 0x1f, UR7 ;  /* 0x0000001f3f057899 */ /* 0x004fe40008011407 */
[----:B------:R-:W-:Y:S01]  /*a540*/  IMAD.IADD R152, R23, 0x1, -R152 ;  /* 0x0000000117987824 */ /* 0x000fe200078e0a98 */
[----:B------:R-:W-:Y:S01]  /*a550*/  ULDC.64 UR10, c[0x0][0x208] ;  /* 0x00008200000a7ab9 */ /* 0x000fe20000000a00 */
[----:B------:R-:W-:Y:S01]  /*a560*/  IMAD.IADD R11, R10, 0x1, -R11 ;  /* 0x000000010a0b7824 */ /* 0x000fe200078e0a0b */
[----:B------:R-:W-:Y:S01]  /*a570*/  LEA.HI R10, R9, R9, RZ, 0x1 ;  /* 0x00000009090a7211 */ /* 0x000fe200078f08ff */
[----:B------:R-:W0:Y:S01]  /*a580*/  @P0 LDC R16, c[0x0][0xcec] ;  /* 0x00033b00ff100b82 */ /* 0x000e220000000800 */
[----:B------:R-:W-:-:S02]  /*a590*/  IMAD.SHL.U32 R152, R152, 0x2, RZ ;  /* 0x0000000298987824 */ /* 0x000fc400078e00ff */
[----:B------:R-:W-:Y:S01]  /*a5a0*/  LOP3.LUT R10, R10, 0x1ffffffe, RZ, 0xc0, !PT ;  /* 0x1ffffffe0a0a7812 */ /* 0x000fe200078ec0ff */
[----:B------:R-:W-:Y:S02]  /*a5b0*/  IMAD R153, R12, 0x10, R11 ;  /* 0x000000100c997824 */ /* 0x000fe400078e020b */
[----:B---3--:R-:W-:Y:S02]  /*a5c0*/  IMAD R12, R20, UR5, RZ ;  /* 0x00000005140c7c24 */ /* 0x008fe4000f8e02ff */
[----:B------:R-:W2:Y:S01]  /*a5d0*/  @P0 LDC R17, c[0x0][0xcf0] ;  /* 0x00033c00ff110b82 */ /* 0x000ea20000000800 */
[----:B------:R-:W-:Y:S02]  /*a5e0*/  IMAD.IADD R9, R9, 0x1, -R10 ;  /* 0x0000000109097824 */ /* 0x000fe400078e0a0a */
[----:B------:R-:W-:Y:S02]  /*a5f0*/  IMAD R15, R21, UR7, R12 ;  /* 0x00000007150f7c24 */ /* 0x000fe4000f8e020c */
[----:B------:R-:W-:-:S02]  /*a600*/  IMAD R9, R9, 0x8, R153 ;  /* 0x0000000809097824 */ /* 0x000fc400078e0299 */
[----:B------:R-:W-:Y:S02]  /*a610*/  IMAD.U32 R11, RZ, RZ, UR9 ;  /* 0x00000009ff0b7e24 */ /* 0x000fe4000f8e00ff */
[----:B-1----:R-:W-:Y:S02]  /*a620*/  IMAD R9, R14, 0x40, R9 ;  /* 0x000000400e097824 */ /* 0x002fe400078e0209 */
[----:B------:R-:W-:Y:S02]  /*a630*/  IMAD.U32 R10, RZ, RZ, UR8 ;  /* 0x00000008ff0a7e24 */ /* 0x000fe4000f8e00ff */
[----:B------:R-:W-:Y:S01]  /*a640*/  IMAD.U32 R11, RZ, RZ, UR4 ;  /* 0x00000004ff0b7e24 */ /* 0x000fe2000f8e00ff */
[----:B------:R-:W-:Y:S01]  /*a650*/  ULDC.64 UR4, c[0x0][0xce0] ;  /* 0x0003380000047ab9 */ /* 0x000fe20000000a00 */
[----:B------:R-:W-:Y:S02]  /*a660*/  IMAD.MOV.U32 R13, RZ, RZ, R9 ;  /* 0x000000ffff0d7224 */ /* 0x000fe400078e0009 */
[----:B0-----:R-:W-:-:S04]  /*a670*/  @P0 IMAD.HI.U32 R12, R9, R16, RZ ;  /* 0x00000010090c0227 */ /* 0x001fc800078e00ff */
[----:B------:R-:W-:Y:S01]  /*a680*/  IMAD.WIDE.U32 R10, R20, UR7, R10 ;  /* 0x00000007140a7c25 */ /* 0x000fe2000f8e000a */
[----:B--2---:R-:W-:-:S03]  /*a690*/  @P0 SHF.R.U32.HI R13, RZ, R17, R12 ;  /* 0x00000011ff0d0219 */ /* 0x004fc6000001160c */
[----:B------:R-:W-:Y:S02]  /*a6a0*/  IMAD.IADD R11, R11, 0x1, R15 ;  /* 0x000000010b0b7824 */ /* 0x000fe400078e020f */
[----:B------:R-:W-:Y:S02]  /*a6b0*/  IMAD R15, R3, UR4, RZ ;  /* 0x00000004030f7c24 */ /* 0x000fe4000f8e02ff */
[----:B------:R-:W-:Y:S02]  /*a6c0*/  IMAD.MOV R12, RZ, RZ, -R13 ;  /* 0x000000ffff0c7224 */ /* 0x000fe400078e0a0d */
[----:B------:R-:W-:-:S04]  /*a6d0*/  IMAD.WIDE.U32 R10, R2, UR4, R10 ;  /* 0x00000004020a7c25 */ /* 0x000fc8000f8e000a */
[----:B------:R-:W-:Y:S01]  /*a6e0*/  IMAD R9, R18, R12, R9 ;  /* 0x0000000c12097224 */ /* 0x000fe200078e0209 */
[----:B------:R-:W-:Y:S01]  /*a6f0*/  IADD3 R10, P0, R13, R10, RZ ;  /* 0x0000000a0d0a7210 */ /* 0x000fe20007f1e0ff */
[----:B------:R-:W-:Y:S01]  /*a700*/  IMAD R16, R2, UR5, R15 ;  /* 0x0000000502107c24 */ /* 0x000fe2000f8e020f */
[----:B------:R-:W-:Y:S01]  /*a710*/  SHF.R.S32.HI R15, RZ, 0x1f, R13 ;  /* 0x0000001fff0f7819 */ /* 0x000fe2000001140d */
[----:B------:R-:W-:Y:S01]  /*a720*/  ULDC.64 UR4, c[0x0][0xcc8] ;  /* 0x0003320000047ab9 */ /* 0x000fe20000000a00 */
[----:B------:R-:W-:Y:S02]  /*a730*/  SHF.R.S32.HI R12, RZ, 0x1f, R9 ;  /* 0x0000001fff0c7819 */ /* 0x000fe40000011409 */
[----:B------:R-:W-:-:S03]  /*a740*/  IADD3.X R11, R15, R11, R16, P0, !PT ;  /* 0x0000000b0f0b7210 */ /* 0x000fc600007fe410 */
[----:B------:R-:W-:Y:S02]  /*a750*/  IMAD R12, R12, UR4, RZ ;  /* 0x000000040c0c7c24 */ /* 0x000fe4000f8e02ff */
[----:B------:R-:W-:-:S04]  /*a760*/  IMAD.WIDE.U32 R10, R9, UR4, R10 ;  /* 0x00000004090a7c25 */ /* 0x000fc8000f8e000a */
[----:B------:R-:W-:Y:S01]  /*a770*/  IMAD R9, R9, UR5, R12 ;  /* 0x0000000509097c24 */ /* 0x000fe2000f8e020c */
[----:B------:R-:W-:Y:S01]  /*a780*/  LEA.HI R12, R0, R0, RZ, 0x1 ;  /* 0x00000000000c7211 */ /* 0x000fe200078f08ff */
[----:B------:R-:W-:Y:S02]  /*a790*/  ULDC.64 UR4, c[0x0][0xca8] ;  /* 0x00032a0000047ab9 */ /* 0x000fe40000000a00 */
[----:B------:R-:W-:Y:S01]  /*a7a0*/  IMAD.IADD R9, R11, 0x1, R9 ;  /* 0x000000010b097824 */ /* 0x000fe200078e0209 */
[----:B------:R-:W-:Y:S01]  /*a7b0*/  LEA R16, P0, R10, UR4, 0x2 ;  /* 0x000000040a107c11 */ /* 0x000fe2000f8010ff */
[----:B------:R-:W-:Y:S01]  /*a7c0*/  ULDC UR4, c[0x0][0xb88] ;  /* 0x0002e20000047ab9 */ /* 0x000fe20000000800 */
[----:B------:R-:W-:Y:S02]  /*a7d0*/  LOP3.LUT R11, R12, 0xfffffe, RZ, 0xc0, !PT ;  /* 0x00fffffe0c0b7812 */ /* 0x000fe400078ec0ff */
[----:B------:R-:W-:Y:S01]  /*a7e0*/  LEA.HI.X R17, R10, UR5, R9, 0x2, P0 ;  /* 0x000000050a117c11 */ /* 0x000fe200080f1409 */
[----:B------:R-:W-:Y:S01]  /*a7f0*/  SHFL.IDX PT, R12, R16, 0x1, 0x1c1f ;  /* 0x003c1f00100c7f89 */ /* 0x000fe200000e0000 */
[----:B------:R-:W-:-:S02]  /*a800*/  IMAD R9, R14, 0x40, R153 ;  /* 0x000000400e097824 */ /* 0x000fc400078e0299 */
[----:B------:R-:W-:Y:S01]  /*a810*/  IMAD.IADD R15, R0, 0x1, -R11 ;  /* 0x00000001000f7824 */ /* 0x000fe200078e0a0b */
[----:B------:R-:W-:Y:S01]  /*a820*/  SHFL.IDX PT, R10, R16, RZ, 0x1c1f ;  /* 0x001c1fff100a7589 */ /* 0x000fe200000e0000 */
[----:B------:R-:W-:Y:S02]  /*a830*/  IMAD R14, R18, UR4, RZ ;  /* 0x00000004120e7c24 */ /* 0x000fe4000f8e02ff */
[----:B------:R-:W-:Y:S01]  /*a840*/  IMAD.U32 R15, R15, -0x100, RZ ;  /* 0xffffff000f0f7824 */ /* 0x000fe200078e00ff */
[----:B------:R-:W0:Y:S04]  /*a850*/  SHFL.IDX PT, R11, R17, RZ, 0x1c1f ;  /* 0x001c1fff110b7589 */ /* 0x000e2800000e0000 */
[----:B------:R-:W1:Y:S01]  /*a860*/  SHFL.IDX PT, R13, R17, 0x1, 0x1c1f ;  /* 0x003c1f00110d7f89 */ /* 0x000e6200000e0000 */
[----:B------:R-:W-:Y:S01]  /*a870*/  ISETP.NE.AND P0, PT, R152, R15, PT ;  /* 0x0000000f9800720c */ /* 0x000fe20003f05270 */
[----:B------:R-:W-:-:S03]  /*a880*/  VIADD R15, R9, 0x8 ;  /* 0x00000008090f7836 */ /* 0x000fc60000000000 */
[-C--:B------:R-:W-:Y:S02]  /*a890*/  ISETP.GE.OR P2, PT, R9, R14.reuse, P0 ;  /* 0x0000000e0900720c */ /* 0x080fe40000746670 */
[----:B------:R-:W-:-:S11]  /*a8a0*/  ISETP.GE.OR P0, PT, R15, R14, P0 ;  /* 0x0000000e0f00720c */ /* 0x000fd60000706670 */
[----:B0-----:R0:W-:Y:S04]  /*a8b0*/  @!P2 ST.E desc[UR10][R10.64], R5 ;  /* 0x000000050a00a985 */ /* 0x0011e8000c10190a */
[----:B-1----:R0:W-:Y:S02]  /*a8c0*/  @!P0 ST.E desc[UR10][R12.64], R4 ;  /* 0x000000040c008985 */ /* 0x0021e4000c10190a */
.L_x_222:
[----:B------:R-:W1:Y:S01]  /*a8d0*/  S2R R14, SR_CTAID.X ;  /* 0x00000000000e7919 */ /* 0x000e620000002500 */
[----:B------:R-:W-:Y:S01]  /*a8e0*/  LEA.HI R19, R19, R22, RZ, 0x2 ;  /* 0x0000001613137211 */ /* 0x000fe200078f10ff */
[----:B------:R-:W2:Y:S01]  /*a8f0*/  S2UR UR7, SR_CTAID.Z ;  /* 0x00000000000779c3 */ /* 0x000ea20000002700 */
[----:B0-----:R-:W-:Y:S01]  /*a900*/  SHF.R.S32.HI R5, RZ, 0x1f, R7 ;  /* 0x0000001fff057819 */ /* 0x001fe20000011407 */
[----:B------:R-:W-:Y:S01]  /*a910*/  ULDC.64 UR8, c[0x0][0xc38] ;  /* 0x00030e0000087ab9 */ /* 0x000fe20000000a00 */
[----:B------:R-:W-:Y:S01]  /*a920*/  LOP3.LUT R19, R19, 0xfffffffc, RZ, 0xc0, !PT ;  /* 0xfffffffc13137812 */ /* 0x000fe200078ec0ff */
[----:B------:R-:W-:Y:S01]  /*a930*/  UIMAD UR6, UR6, UR8, URZ ;  /* 0x00000008060672a4 */ /* 0x000fe2000f8e023f */
[----:B------:R-:W-:Y:S01]  /*a940*/  LEA.HI R5, R5, R154, RZ, 0x3 ;  /* 0x0000009a05057211 */ /* 0x000fe200078f18ff */
[----:B------:R-:W-:Y:S01]  /*a950*/  BSSY B0, `(.L_x_223) ;  /* 0x0000103000007945 */ /* 0x000fe20003800000 */
[----:B------:R-:W-:Y:S01]  /*a960*/  R2UR UR10, R156 ;  /* 0x000000009c0a72ca */ /* 0x000fe200000e0000 */
[----:B------:R-:W-:Y:S01]  /*a970*/  IMAD.IADD R19, R22, 0x1, -R19 ;  /* 0x0000000116137824 */ /* 0x000fe200078e0a13 */
[----:B------:R-:W0:Y:S01]  /*a980*/  LDC.64 R12, c[0x0][0xc40] ;  /* 0x00031000ff0c7b82 */ /* 0x000e220000000a00 */
[----:B------:R-:W-:-:S02]  /*a990*/  LOP3.LUT R5, R5, 0xfffffff8, RZ, 0xc0, !PT ;  /* 0xfffffff805057812 */ /* 0x000fc400078ec0ff */
[----:B------:R-:W-:Y:S02]  /*a9a0*/  LEA.HI R155, R155, R8, RZ, 0x5 ;  /* 0x000000089b9b7211 */ /* 0x000fe400078f28ff */
[----:B------:R-:W-:Y:S01]  /*a9b0*/  LEA.HI R4, R19, R19, RZ, 0x1 ;  /* 0x0000001313047211 */ /* 0x000fe200078f08ff */
[----:B------:R-:W-:Y:S01]  /*a9c0*/  IMAD.IADD R154, R154, 0x1, -R5 ;  /* 0x000000019a9a7824 */ /* 0x000fe200078e0a05 */
[----:B------:R-:W-:Y:S01]  /*a9d0*/  SHF.R.S32.HI R155, RZ, 0x5, R155 ;  /* 0x00000005ff9b7819 */ /* 0x000fe2000001149b */
[----:B------:R-:W3:Y:S01]  /*a9e0*/  @P1 LDC R16, c[0x0][0xcec] ;  /* 0x00033b00ff101b82 */ /* 0x000ee20000000800 */
[----:B------:R-:W-:Y:S02]  /*a9f0*/  LOP3.LUT R4, R4, 0x1ffffffe, RZ, 0xc0, !PT ;  /* 0x1ffffffe04047812 */ /* 0x000fe400078ec0ff */
[----:B------:R-:W-:Y:S01]  /*aa00*/  UIMAD.WIDE.U32 UR4, UR10, UR8, URZ ;  /* 0x000000080a0472a5 */ /* 0x000fe2000f8e003f */
[----:B------:R-:W-:Y:S01]  /*aa10*/  IMAD R155, R155, 0x10, R154 ;  /* 0x000000109b9b7824 */ /* 0x000fe200078e029a */
[----:B------:R-:W-:Y:S01]  /*aa20*/  UIMAD UR6, UR10, UR9, UR6 ;  /* 0x000000090a0672a4 */ /* 0x000fe2000f8e0206 */
[----:B------:R-:W-:Y:S01]  /*aa30*/  IMAD.IADD R4, R19, 0x1, -R4 ;  /* 0x0000000113047824 */ /* 0x000fe200078e0a04 */
[----:B--2---:R-:W-:Y:S01]  /*aa40*/  USHF.R.S32.HI UR8, URZ, 0x1f, UR7 ;  /* 0x0000001f3f087899 */ /* 0x004fe20008011407 */
[----:B------:R-:W2:Y:S01]  /*aa50*/  @P1 LDC R17, c[0x0][0xcf0] ;  /* 0x00033c00ff111b82 */ /* 0x000ea20000000800 */
[----:B------:R-:W-:Y:S01]  /*aa60*/  UIADD3 UR6, UR5, UR6, URZ ;  /* 0x0000000605067290 */ /* 0x000fe2000fffe03f */
[----:B------:R-:W-:-:S02]  /*aa70*/  IMAD R9, R4, 0x8, R155 ;  /* 0x0000000804097824 */ /* 0x000fc400078e029b */
[----:B------:R-:W-:Y:S02]  /*aa80*/  IMAD.U32 R5, RZ, RZ, UR5 ;  /* 0x00000005ff057e24 */ /* 0x000fe4000f8e00ff */
[----:B-1----:R-:W-:Y:S02]  /*aa90*/  IMAD R15, R14, 0x40, R9 ;  /* 0x000000400e0f7824 */ /* 0x002fe400078e0209 */
[----:B------:R-:W-:Y:S01]  /*aaa0*/  IMAD.U32 R4, RZ, RZ, UR4 ;  /* 0x00000004ff047e24 */ /* 0x000fe2000f8e00ff */
[----:B------:R-:W-:Y:S01]  /*aab0*/  ULDC.64 UR4, c[0x0][0xc48] ;  /* 0x0003120000047ab9 */ /* 0x000fe20000000a00 */
[----:B------:R-:W-:Y:S02]  /*aac0*/  IMAD.U32 R5, RZ, RZ, UR6 ;  /* 0x00000006ff057e24 */ /* 0x000fe4000f8e00ff */
[----:B0-----:R-:W-:Y:S02]  /*aad0*/  IMAD R10, R12, UR8, RZ ;  /* 0x000000080c0a7c24 */ /* 0x001fe4000f8e02ff */
[----:B------:R-:W-:-:S02]  /*aae0*/  IMAD.MOV.U32 R9, RZ, RZ, R15 ;  /* 0x000000ffff097224 */ /* 0x000fc400078e000f */
[----:B---3--:R-:W-:-:S04]  /*aaf0*/  @P1 IMAD.HI.U32 R16, R15, R16, RZ ;  /* 0x000000100f101227 */ /* 0x008fc800078e00ff */
[----:B------:R-:W-:Y:S02]  /*ab00*/  IMAD R11, R13, UR7, R10 ;  /* 0x000000070d0b7c24 */ /* 0x000fe4000f8e020a */
[----:B------:R-:W-:Y:S01]  /*ab10*/  IMAD.WIDE.U32 R4, R12, UR7, R4 ;  /* 0x000000070c047c25 */ /* 0x000fe2000f8e0004 */
[----:B--2---:R-:W-:-:S03]  /*ab20*/  @P1 SHF.R.U32.HI R9, RZ, R17, R16 ;  /* 0x00000011ff091219 */ /* 0x004fc60000011610 */
[----:B------:R-:W-:Y:S02]  /*ab30*/  IMAD R3, R3, UR4, RZ ;  /* 0x0000000403037c24 */ /* 0x000fe4000f8e02ff */
[----:B------:R-:W-:Y:S01]  /*ab40*/  IMAD.IADD R5, R5, 0x1, R11 ;  /* 0x0000000105057824 */ /* 0x000fe200078e020b */
[--C-:B------:R-:W-:Y:S01]  /*ab50*/  SHF.R.S32.HI R10, RZ, 0x1f, R9.reuse ;  /* 0x0000001fff0a7819 */ /* 0x100fe20000011409 */
[----:B------:R-:W-:Y:S02]  /*ab60*/  IMAD.MOV R13, RZ, RZ, -R9 ;  /* 0x000000ffff0d7224 */ /* 0x000fe400078e0a09 */
[C---:B------:R-:W-:Y:S02]  /*ab70*/  IMAD R11, R2.reuse, UR5, R3 ;  /* 0x00000005020b7c24 */ /* 0x040fe4000f8e0203 */
[----:B------:R-:W-:Y:S01]  /*ab80*/  IMAD.WIDE.U32 R2, R2, UR4, R4 ;  /* 0x0000000402027c25 */ /* 0x000fe2000f8e0004 */
[----:B------:R-:W-:-:S03]  /*ab90*/  ULDC.64 UR4, c[0x0][0xc30] ;  /* 0x00030c0000047ab9 */ /* 0x000fc60000000a00 */
[----:B------:R-:W-:Y:S02]  /*aba0*/  IMAD R5, R6, R13, R15 ;  /* 0x0000000d06057224 */ /* 0x000fe400078e020f */
[----:B------:R-:W-:Y:S02]  /*abb0*/  IMAD R10, R10, UR4, RZ ;  /* 0x000000040a0a7c24 */ /* 0x000fe4000f8e02ff */
[----:B------:R-:W-:Y:S01]  /*abc0*/  IMAD.IADD R3, R3, 0x1, R11 ;  /* 0x0000000103037824 */ /* 0x000fe200078e020b */
[----:B------:R-:W-:Y:S01]  /*abd0*/  SHF.R.S32.HI R4, RZ, 0x1f, R5 ;  /* 0x0000001fff047819 */ /* 0x000fe20000011405 */
[C---:B------:R-:W-:Y:S02]  /*abe0*/  IMAD R11, R9.reuse, UR5, R10 ;  /* 0x00000005090b7c24 */ /* 0x040fe4000f8e020a */
[----:B------:R-:W-:Y:S01]  /*abf0*/  IMAD.WIDE.U32 R2, R9, UR4, R2 ;  /* 0x0000000409027c25 */ /* 0x000fe2000f8e0002 */
[----:B------:R-:W-:-:S03]  /*ac00*/  ULDC.64 UR4, c[0x0][0xc28] ;  /* 0x00030a0000047ab9 */ /* 0x000fc60000000a00 */
[----:B------:R-:W-:Y:S02]  /*ac10*/  IMAD R4, R4, UR4, RZ ;  /* 0x0000000404047c24 */ /* 0x000fe4000f8e02ff */
[----:B------:R-:W-:Y:S02]  /*ac20*/  IMAD.IADD R3, R3, 0x1, R11 ;  /* 0x0000000103037824 */ /* 0x000fe400078e020b */
[C---:B------:R-:W-:Y:S02]  /*ac30*/  IMAD R9, R5.reuse, UR5, R4 ;  /* 0x0000000505097c24 */ /* 0x040fe4000f8e0204 */
[----:B------:R-:W-:Y:S01]  /*ac40*/  IMAD.WIDE.U32 R2, R5, UR4, R2 ;  /* 0x0000000405027c25 */ /* 0x000fe2000f8e0002 */
[----:B------:R-:W-:-:S03]  /*ac50*/  ULDC.64 UR4, c[0x0][0xc00] ;  /* 0x0003000000047ab9 */ /* 0x000fc60000000a00 */
[----:B------:R-:W-:Y:S01]  /*ac60*/  IMAD.IADD R5, R3, 0x1, R9 ;  /* 0x0000000103057824 */ /* 0x000fe200078e0209 */
[----:B------:R-:W-:Y:S02]  /*ac70*/  LEA.HI R9, R0, R0, RZ, 0x1 ;  /* 0x0000000000097211 */ /* 0x000fe400078f08ff */
[----:B------:R-:W-:Y:S01]  /*ac80*/  LEA R4, P0, R2, UR4, 0x2 ;  /* 0x0000000402047c11 */ /* 0x000fe2000f8010ff */
[----:B------:R-:W-:Y:S01]  /*ac90*/  ULDC UR4, c[0x0][0xb88] ;  /* 0x0002e20000047ab9 */ /* 0x000fe20000000800 */
[----:B------:R-:W-:Y:S01]  /*aca0*/  LOP3.LUT R11, R9, 0xfffffe, RZ, 0xc0, !PT ;  /* 0x00fffffe090b7812 */ /* 0x000fe200078ec0ff */
[----:B------:R-:W-:Y:S01]  /*acb0*/  IMAD R6, R6, UR4, RZ ;  /* 0x0000000406067c24 */ /* 0x000fe2000f8e02ff */
[----:B------:R-:W-:Y:S01]  /*acc0*/  LOP3.LUT R9, R7, 0x7ffffffc, RZ, 0xc0, !PT ;  /* 0x7ffffffc07097812 */ /* 0x000fe200078ec0ff */
[----:B------:R-:W-:Y:S01]  /*acd0*/  IMAD R7, R14, 0x40, R155 ;  /* 0x000000400e077824 */ /* 0x000fe200078e029b */
[----:B------:R-:W-:Y:S01]  /*ace0*/  LEA.HI.X R5, R2, UR5, R5, 0x2, P0 ;  /* 0x0000000502057c11 */ /* 0x000fe200080f1405 */
[----:B------:R-:W-:Y:S01]  /*acf0*/  IMAD.IADD R11, R0, 0x1, -R11 ;  /* 0x00000001000b7824 */ /* 0x000fe200078e0a0b */
[----:B------:R0:W1:Y:S01]  /*ad00*/  SHFL.IDX PT, R2, R4, RZ, 0x1c1f ;  /* 0x001c1fff04027589 */ /* 0x00006200000e0000 */
[----:B------:R-:W-:Y:S01]  /*ad10*/  IMAD.IADD R0, R8, 0x1, -R9 ;  /* 0x0000000108007824 */ /* 0x000fe200078e0a09 */
[----:B------:R-:W-:-:S02]  /*ad20*/  ISETP.GE.AND P0, PT, R7, R6, PT ;  /* 0x000000060700720c */ /* 0x000fc40003f06270 */
[----:B------:R0:W2:Y:S01]  /*ad30*/  SHFL.IDX PT, R3, R5, RZ, 0x1c1f ;  /* 0x001c1fff05037589 */ /* 0x0000a200000e0000 */
[----:B------:R-:W-:-:S04]  /*ad40*/  IMAD R0, R11, 0x80, R0 ;  /* 0x000000800b007824 */ /* 0x000fc800078e0200 */
[----:B------:R-:W-:-:S06]  /*ad50*/  IMAD.SHL.U32 R0, R0, 0x2, RZ ;  /* 0x0000000200007824 */ /* 0x000fcc00078e00ff */
        /* <DEDUP_REMOVED lines=15> */
[----:B------:R-:W-:Y:S01]  /*ae50*/  ULDC.64 UR6, c[0x0][0x208] ;  /* 0x0000820000067ab9 */ /* 0x000fe20000000a00 */
[C---:B------:R-:W-:Y:S01]  /*ae60*/  VIADD R20, R0.reuse, 0x40 ;  /* 0x0000004000147836 */ /* 0x040fe20000000000 */
[C---:B------:R-:W-:Y:S01]  /*ae70*/  @!P2 LEA.HI R8, R0.reuse, R0, RZ, 0x1 ;  /* 0x000000000008a211 */ /* 0x040fe200078f08ff */
[C---:B------:R-:W-:Y:S01]  /*ae80*/  VIADD R21, R0.reuse, 0x48 ;  /* 0x0000004800157836 */ /* 0x040fe20000000000 */
[----:B------:R-:W-:Y:S01]  /*ae90*/  @!P3 LEA.HI R10, R9, R9, RZ, 0x1 ;  /* 0x00000009090ab211 */ /* 0x000fe200078f08ff */
[C---:B------:R-:W-:Y:S01]  /*aea0*/  VIADD R22, R0.reuse, 0x50 ;  /* 0x0000005000167836 */ /* 0x040fe20000000000 */
[----:B------:R-:W-:Y:S01]  /*aeb0*/  @!P4 LEA.HI R12, R11, R11, RZ, 0x1 ;  /* 0x0000000b0b0cc211 */ /* 0x000fe200078f08ff */
[----:B------:R-:W-:Y:S01]  /*aec0*/  VIADD R23, R0, 0x58 ;  /* 0x0000005800177836 */ /* 0x000fe20000000000 */
[----:B------:R-:W-:-:S02]  /*aed0*/  @!P5 LEA.HI R14, R13, R13, RZ, 0x1 ;  /* 0x0000000d0d0ed211 */ /* 0x000fc400078f08ff */
[----:B------:R-:W-:Y:S02]  /*aee0*/  @!P2 LOP3.LUT R9, R8, 0xfffffffe, RZ, 0xc0, !PT ;  /* 0xfffffffe0809a812 */ /* 0x000fe400078ec0ff */
[----:B------:R-:W-:Y:S02]  /*aef0*/  @!P3 LOP3.LUT R11, R10, 0xfffffffe, RZ, 0xc0, !PT ;  /* 0xfffffffe0a0bb812 */ /* 0x000fe400078ec0ff */
[----:B------:R-:W-:Y:S01]  /*af00*/  @!P4 LOP3.LUT R13, R12, 0xfffffffe, RZ, 0xc0, !PT ;  /* 0xfffffffe0c0dc812 */ /* 0x000fe200078ec0ff */
[--C-:B-12---:R-:W-:Y:S01]  /*af10*/  @!P2 IMAD.WIDE R8, R9, 0x4, R2.reuse ;  /* 0x000000040908a825 */ /* 0x106fe200078e0202 */
[----:B------:R-:W-:Y:S02]  /*af20*/  @!P5 LOP3.LUT R15, R14, 0xfffffffe, RZ, 0xc0, !PT ;  /* 0xfffffffe0e0fd812 */ /* 0x000fe400078ec0ff */
[----:B------:R-:W-:Y:S01]  /*af30*/  ISETP.GE.AND P6, PT, R22, UR4, PT ;  /* 0x0000000416007c0c */ /* 0x000fe2000bfc6270 */
        /* <DEDUP_REMOVED lines=9> */
[----:B------:R-:W-:Y:S01]  /*afd0*/  @!P0 LEA.HI R16, R16, R16, RZ, 0x1 ;  /* 0x0000001010108211 */ /* 0x000fe200078f08ff */
[----:B------:R3:W-:Y:S01]  /*afe0*/  @!P5 ST.E.64 desc[UR6][R14.64], R36 ;  /* 0x000000240e00d985 */ /* 0x0007e2000c101b06 */
[----:B------:R-:W-:Y:S01]  /*aff0*/  ISETP.GE.AND P5, PT, R21, UR4, PT ;  /* 0x0000000415007c0c */ /* 0x000fe2000bfa6270 */
[----:B0-----:R-:W-:Y:S01]  /*b000*/  VIADD R24, R0, 0x60 ;  /* 0x0000006000187836 */ /* 0x001fe20000000000 */
[----:B------:R-:W-:-:S02]  /*b010*/  @!P1 LEA.HI R17, R17, R17, RZ, 0x1 ;  /* 0x0000001111119211 */ /* 0x000fc400078f08ff */
[----:B------:R-:W-:Y:S02]  /*b020*/  @!P0 LOP3.LUT R9, R16, 0xfffffffe, RZ, 0xc0, !PT ;  /* 0xfffffffe10098812 */ /* 0x000fe400078ec0ff */
        /* <DEDUP_REMOVED lines=16> */
[----:B------:R-:W-:Y:S01]  /*b130*/  @!P6 LOP3.LUT R17, R22, 0xfffffffe, RZ, 0xc0, !PT ;  /* 0xfffffffe1611e812 */ /* 0x000fe200078ec0ff */
[----:B------:R-:W-:Y:S01]  /*b140*/  VIADD R22, R0, 0x88 ;  /* 0x0000008800167836 */ /* 0x000fe20000000000 */
[----:B------:R-:W-:Y:S01]  /*b150*/  ISETP.GE.AND P1, PT, R23, UR4, PT ;  /* 0x0000000417007c0c */ /* 0x000fe2000bf26270 */
[----:B0-----:R-:W-:Y:S01]  /*b160*/  @!P2 IMAD.WIDE R8, R13, 0x4, R2 ;  /* 0x000000040d08a825 */ /* 0x001fe200078e0202 */
[----:B------:R-:W-:-:S03]  /*b170*/  ISETP.GE.AND P0, PT, R24, UR4, PT ;  /* 0x0000000418007c0c */ /* 0x000fc6000bf06270 */
[--C-:B-1----:R-:W-:Y:S01]  /*b180*/  @!P3 IMAD.WIDE R10, R19, 0x4, R2.reuse ;  /* 0x00000004130ab825 */ /* 0x102fe200078e0202 */
[----:B------:R0:W-:Y:S01]  /*b190*/  @!P2 ST.E.64 desc[UR6][R8.64], R48 ;  /* 0x000000300800a985 */ /* 0x0001e2000c101b06 */
[----:B------:R-:W-:Y:S02]  /*b1a0*/  ISETP.GE.AND P2, PT, R18, UR4, PT ;  /* 0x0000000412007c0c */ /* 0x000fe4000bf46270 */
[--C-:B------:R-:W-:Y:S01]  /*b1b0*/  @!P4 IMAD.WIDE R12, R15, 0x4, R2.reuse ;  /* 0x000000040f0cc825 */ /* 0x100fe200078e0202 */
[----:B------:R1:W-:Y:S01]  /*b1c0*/  @!P3 ST.E.64 desc[UR6][R10.64], R52 ;  /* 0x000000340a00b985 */ /* 0x0003e2000c101b06 */
[----:B------:R-:W-:Y:S02]  /*b1d0*/  ISETP.GE.AND P3, PT, R22, UR4, PT ;  /* 0x0000000416007c0c */ /* 0x000fe4000bf66270 */
[----:B------:R-:W-:Y:S01]  /*b1e0*/  @!P5 IMAD.WIDE R14, R21, 0x4, R2 ;  /* 0x00000004150ed825 */ /* 0x000fe200078e0202 */
[----:B------:R2:W-:Y:S01]  /*b1f0*/  @!P4 ST.E.64 desc[UR6][R12.64], R56 ;  /* 0x000000380c00c985 */ /* 0x0005e2000c101b06 */
[----:B------:R-:W-:-:S02]  /*b200*/  @!P1 LEA.HI R23, R23, R23, RZ, 0x1 ;  /* 0x0000001717179211 */ /* 0x000fc400078f08ff */
[----:B------:R-:W-:Y:S01]  /*b210*/  @!P6 IMAD.WIDE R16, R17, 0x4, R2 ;  /* 0x000000041110e825 */ /* 0x000fe200078e0202 */
[----:B------:R3:W-:Y:S01]  /*b220*/  @!P5 ST.E.64 desc[UR6][R14.64], R60 ;  /* 0x0000003c0e00d985 */ /* 0x0007e2000c101b06 */
[----:B------:R-:W-:Y:S02]  /*b230*/  ISETP.GE.AND P5, PT, R20, UR4, PT ;  /* 0x0000000414007c0c */ /* 0x000fe4000bfa6270 */
[C---:B------:R-:W-:Y:S01]  /*b240*/  VIADD R19, R0.reuse, 0x70 ;  /* 0x0000007000137836 */ /* 0x040fe20000000000 */
[----:B------:R4:W-:Y:S01]  /*b250*/  @!P6 ST.E.64 desc[UR6][R16.64], R64 ;  /* 0x000000401000e985 */ /* 0x0009e2000c101b06 */
[----:B------:R-:W-:Y:S01]  /*b260*/  VIADD R21, R0, 0x80 ;  /* 0x0000008000157836 */ /* 0x000fe20000000000 */
[----:B------:R-:W-:Y:S02]  /*b270*/  @!P0 LEA.HI R24, R24, R24, RZ, 0x1 ;  /* 0x0000001818188211 */ /* 0x000fe400078f08ff */
[----:B------:R-:W-:Y:S02]  /*b280*/  ISETP.GE.AND P6, PT, R19, UR4, PT ;  /* 0x0000000413007c0c */ /* 0x000fe4000bfc6270 */
[----:B------:R-:W-:-:S02]  /*b290*/  ISETP.GE.AND P4, PT, R21, UR4, PT ;  /* 0x0000000415007c0c */ /* 0x000fc4000bf86270 */
[----:B0-----:R-:W-:Y:S01]  /*b2a0*/  @!P1 LOP3.LUT R9, R23, 0xfffffffe, RZ, 0xc0, !PT ;  /* 0xfffffffe17099812 */ /* 0x001fe200078ec0ff */
[----:B------:R-:W-:Y:S01]  /*b2b0*/  VIADD R23, R0, 0x90 ;  /* 0x0000009000177836 */ /* 0x000fe20000000000 */
        /* <DEDUP_REMOVED lines=17> */
[----:B----4-:R-:W-:Y:S01]  /*b3d0*/  @!P3 LOP3.LUT R17, R22, 0xfffffffe, RZ, 0xc0, !PT ;  /* 0xfffffffe1611b812 */ /* 0x010fe200078ec0ff */
        /* <DEDUP_REMOVED lines=22> */
[----:B0-----:R-:W-:Y:S02]  /*b540*/  @!P0 LOP3.LUT R9, R23, 0xfffffffe, RZ, 0xc0, !PT ;  /* 0xfffffffe17098812 */ /* 0x001fe400078ec0ff */
[----:B------:R-:W-:Y:S02]  /*b550*/  @!P2 LEA.HI R18, R18, R18, RZ, 0x1 ;  /* 0x000000121212a211 */ /* 0x000fe400078f08ff */
        /* <DEDUP_REMOVED lines=15> */
[----:B------:R-:W-:Y:S01]  /*b650*/  @!P5 LOP3.LUT R21, R21, 0xfffffffe, RZ, 0xc0, !PT ;  /* 0xfffffffe1515d812 */ /* 0x000fe200078ec0ff */
[----:B------:R-:W-:Y:S01]  /*b660*/  VIADD R20, R0, 0xd8 ;  /* 0x000000d800147836 */ /* 0x000fe20000000000 */
[----:B----4-:R-:W-:-:S02]  /*b670*/  @!P6 LOP3.LUT R17, R22, 0xfffffffe, RZ, 0xc0, !PT ;  /* 0xfffffffe1611e812 */ /* 0x010fc400078ec0ff */
[----:B------:R-:W-:Y:S01]  /*b680*/  ISETP.GE.AND P0, PT, R18, UR4, PT ;  /* 0x0000000412007c0c */ /* 0x000fe2000bf06270 */
[----:B0-----:R-:W-:Y:S01]  /*b690*/  @!P3 IMAD.WIDE R8, R19, 0x4, R2 ;  /* 0x000000041308b825 */ /* 0x001fe200078e0202 */
[----:B------:R-:W-:-:S03]  /*b6a0*/  ISETP.GE.AND P2, PT, R20, UR4, PT ;  /* 0x0000000414007c0c */ /* 0x000fc6000bf46270 */
        /* <DEDUP_REMOVED lines=45> */
.L_x_224:
[----:B------:R-:W-:Y:S05]  /*b980*/  BSYNC B0 ;  /* 0x0000000000007941 */ /* 0x000fea0003800000 */
.L_x_223:
[----:B------:R-:W-:Y:S01]  /*b990*/  VIADD R7, R7, 0x8 ;  /* 0x0000000807077836 */ /* 0x000fe20000000000 */
[----:B0-2---:R0:W2:Y:S04]  /*b9a0*/  SHFL.IDX PT, R3, R5, 0x1, 0x1c1f ;  /* 0x003c1f0005037f89 */ /* 0x0050a800000e0000 */
        /* <DEDUP_REMOVED lines=16> */
[----:B------:R-:W-:-:S02]  /*bab0*/  VIADD R14, R0, 0x38 ;  /* 0x00000038000e7836 */ /* 0x000fc40000000000 */
[C---:B------:R-:W-:Y:S01]  /*bac0*/  VIADD R15, R0.reuse, 0x40 ;  /* 0x00000040000f7836 */ /* 0x040fe20000000000 */
[C---:B------:R-:W-:Y:S01]  /*bad0*/  @!P0 LEA.HI R4, R0.reuse, R0, RZ, 0x1 ;  /* 0x0000000000048211 */ /* 0x040fe200078f08ff */
[C---:B------:R-:W-:Y:S01]  /*bae0*/  VIADD R16, R0.reuse, 0x48 ;  /* 0x0000004800107836 */ /* 0x040fe20000000000 */
[----:B------:R-:W-:Y:S01]  /*baf0*/  @!P1 LEA.HI R6, R5, R5, RZ, 0x1 ;  /* 0x0000000505069211 */ /* 0x000fe200078f08ff */
[C---:B------:R-:W-:Y:S01]  /*bb00*/  VIADD R18, R0.reuse, 0x50 ;  /* 0x0000005000127836 */ /* 0x040fe20000000000 */
[----:B------:R-:W-:Y:S01]  /*bb10*/  @!P2 LEA.HI R8, R7, R7, RZ, 0x1 ;  /* 0x000000070708a211 */ /* 0x000fe200078f08ff */
[----:B------:R-:W-:Y:S01]  /*bb20*/  VIADD R19, R0, 0x58 ;  /* 0x0000005800137836 */ /* 0x000fe20000000000 */
[----:B------:R-:W-:Y:S01]  /*bb30*/  @!P0 LOP3.LUT R5, R4, 0xfffffffe, RZ, 0xc0, !PT ;  /* 0xfffffffe04058812 */ /* 0x000fe200078ec0ff */
[----:B------:R-:W-:Y:S01]  /*bb40*/  VIADD R20, R0, 0x80 ;  /* 0x0000008000147836 */ /* 0x000fe20000000000 */
[----:B------:R-:W-:Y:S02]  /*bb50*/  @!P1 LOP3.LUT R7, R6, 0xfffffffe, RZ, 0xc0, !PT ;  /* 0xfffffffe06079812 */ /* 0x000fe400078ec0ff */
[----:B------:R-:W-:Y:S01]  /*bb60*/  @!P2 LOP3.LUT R9, R8, 0xfffffffe, RZ, 0xc0, !PT ;  /* 0xfffffffe0809a812 */ /* 0x000fe200078ec0ff */
[----:B-12---:R-:W-:Y:S01]  /*bb70*/  @!P0 IMAD.WIDE R4, R5, 0x4, R2 ;  /* 0x0000000405048825 */ /* 0x006fe200078e0202 */
[----:B------:R-:W-:-:S02]  /*bb80*/  ISETP.GE.AND P3, PT, R15, UR4, PT ;  /* 0x000000040f007c0c */ /* 0x000fc4000bf66270 */
[----:B------:R-:W-:Y:S01]  /*bb90*/  ISETP.GE.AND P4, PT, R16, UR4, PT ;  /* 0x0000000410007c0c */ /* 0x000fe2000bf86270 */
        /* <DEDUP_REMOVED lines=8> */
[----:B------:R-:W-:-:S02]  /*bc20*/  ISETP.GE.AND P2, PT, R14, UR4, PT ;  /* 0x000000040e007c0c */ /* 0x000fc4000bf46270 */
[----:B------:R-:W-:Y:S02]  /*bc30*/  @!P6 LEA.HI R11, R11, R11, RZ, 0x1 ;  /* 0x0000000b0b0be211 */ /* 0x000fe400078f08ff */
[----:B------:R-:W-:Y:S02]  /*bc40*/  @!P3 LEA.HI R15, R15, R15, RZ, 0x1 ;  /* 0x0000000f0f0fb211 */ /* 0x000fe400078f08ff */
[----:B0-----:R-:W-:Y:S02]  /*bc50*/  @!P5 LOP3.LUT R5, R10, 0xfffffffe, RZ, 0xc0, !PT ;  /* 0xfffffffe0a05d812 */ /* 0x001fe400078ec0ff */
[----:B------:R-:W-:Y:S02]  /*bc60*/  @!P0 LEA.HI R12, R12, R12, RZ, 0x1 ;  /* 0x0000000c0c0c8211 */ /* 0x000fe400078f08ff */
[----:B-1----:R-:W-:Y:S01]  /*bc70*/  @!P6 LOP3.LUT R7, R11, 0xfffffffe, RZ, 0xc0, !PT ;  /* 0xfffffffe0b07e812 */ /* 0x002fe200078ec0ff */
[----:B------:R-:W-:Y:S01]  /*bc80*/  @!P5 IMAD.WIDE R4, R5, 0x4, R2 ;  /* 0x000000040504d825 */ /* 0x000fe200078e0202 */
[----:B------:R-:W-:-:S02]  /*bc90*/  @!P1 LEA.HI R13, R13, R13, RZ, 0x1 ;  /* 0x0000000d0d0d9211 */ /* 0x000fc400078f08ff */
[----:B------:R-:W-:Y:S01]  /*bca0*/  @!P2 LEA.HI R14, R14, R14, RZ, 0x1 ;  /* 0x0000000e0e0ea211 */ /* 0x000fe200078f08ff */
[----:B------:R-:W-:Y:S01]  /*bcb0*/  @!P6 IMAD.WIDE R6, R7, 0x4, R2 ;  /* 0x000000040706e825 */ /* 0x000fe200078e0202 */
[----:B------:R-:W-:Y:S01]  /*bcc0*/  @!P4 LEA.HI R16, R16, R16, RZ, 0x1 ;  /* 0x000000101010c211 */ /* 0x000fe200078f08ff */
[----:B------:R0:W-:Y:S01]  /*bcd0*/  @!P5 ST.E.64 desc[UR6][R4.64], R38 ;  /* 0x000000260400d985 */ /* 0x0001e2000c101b06 */
[----:B--2---:R-:W-:Y:S02]  /*bce0*/  @!P0 LOP3.LUT R9, R12, 0xfffffffe, RZ, 0xc0, !PT ;  /* 0xfffffffe0c098812 */ /* 0x004fe400078ec0ff */
[----:B------:R-:W-:Y:S01]  /*bcf0*/  @!P1 LOP3.LUT R13, R13, 0xfffffffe, RZ, 0xc0, !PT ;  /* 0xfffffffe0d0d9812 */ /* 0x000fe200078ec0ff */
[----:B------:R1:W-:Y:S01]  /*bd00*/  @!P6 ST.E.64 desc[UR6][R6.64], R42 ;  /* 0x0000002a0600e985 */ /* 0x0003e2000c101b06 */
[----:B------:R-:W-:Y:S01]  /*bd10*/  @!P2 LOP3.LUT R11, R14, 0xfffffffe, RZ, 0xc0, !PT ;  /* 0xfffffffe0e0ba812 */ /* 0x000fe200078ec0ff */
[----:B------:R-:W-:Y:S01]  /*bd20*/  VIADD R14, R0, 0x60 ;  /* 0x00000060000e7836 */ /* 0x000fe20000000000 */
[----:B------:R-:W-:-:S02]  /*bd30*/  @!P3 LOP3.LUT R15, R15, 0xfffffffe, RZ, 0xc0, !PT ;  /* 0xfffffffe0f0fb812 */ /* 0x000fc400078ec0ff */
        /* <DEDUP_REMOVED lines=16> */
[----:B------:R-:W-:Y:S02]  /*be40*/  @!P6 LEA.HI R19, R19, R19, RZ, 0x1 ;  /* 0x000000131313e211 */ /* 0x000fe400078f08ff */
[C---:B------:R-:W-:Y:S01]  /*be50*/  VIADD R15, R0.reuse, 0x68 ;  /* 0x00000068000f7836 */ /* 0x040fe20000000000 */
[----:B------:R4:W-:Y:S01]  /*be60*/  @!P4 ST.E.64 desc[UR6][R12.64], R62 ;  /* 0x0000003e0c00c985 */ /* 0x0009e2000c101b06 */
[----:B------:R-:W-:Y:S01]  /*be70*/  VIADD R17, R0, 0x78 ;  /* 0x0000007800117836 */ /* 0x000fe20000000000 */
[----:B------:R-:W-:Y:S02]  /*be80*/  ISETP.GE.AND P4, PT, R14, UR4, PT ;  /* 0x000000040e007c0c */ /* 0x000fe4000bf86270 */
[----:B------:R-:W-:Y:S02]  /*be90*/  ISETP.GE.AND P3, PT, R15, UR4, PT ;  /* 0x000000040f007c0c */ /* 0x000fe4000bf66270 */
[----:B------:R-:W-:-:S02]  /*bea0*/  ISETP.GE.AND P1, PT, R17, UR4, PT ;  /* 0x0000000411007c0c */ /* 0x000fc4000bf26270 */
        /* <DEDUP_REMOVED lines=25> */
[----:B------:R0:W-:Y:S03]  /*c040*/  @!P4 ST.E.64 desc[UR6][R4.64], R74 ;  /* 0x0000004a0400c985 */ /* 0x0001e6000c101b06 */
[--C-:B------:R-:W-:Y:S01]  /*c050*/  @!P2 IMAD.WIDE R8, R11, 0x4, R2.reuse ;  /* 0x000000040b08a825 */ /* 0x100fe200078e0202 */
[----:B------:R1:W-:Y:S01]  /*c060*/  @!P3 ST.E.64 desc[UR6][R6.64], R78 ;  /* 0x0000004e0600b985 */ /* 0x0003e2000c101b06 */
[----:B------:R-:W-:Y:S02]  /*c070*/  ISETP.GE.AND P3, PT, R16, UR4, PT ;  /* 0x0000000410007c0c */ /* 0x000fe4000bf66270 */
[----:B------:R-:W-:Y:S01]  /*c080*/  @!P1 IMAD.WIDE R10, R17, 0x4, R2 ;  /* 0x00000004110a9825 */ /* 0x000fe200078e0202 */
[----:B------:R2:W-:Y:S01]  /*c090*/  @!P2 ST.E.64 desc[UR6][R8.64], R82 ;  /* 0x000000520800a985 */ /* 0x0005e2000c101b06 */
[----:B------:R-:W-:-:S02]  /*c0a0*/  @!P6 LEA.HI R18, R18, R18, RZ, 0x1 ;  /* 0x000000121212e211 */ /* 0x000fc400078f08ff */
[----:B------:R-:W-:Y:S01]  /*c0b0*/  @!P0 IMAD.WIDE R12, R13, 0x4, R2 ;  /* 0x000000040d0c8825 */ /* 0x000fe200078e0202 */
[----:B------:R-:W-:Y:S01]  /*c0c0*/  @!P1 ST.E.64 desc[UR6][R10.64], R86 ;  /* 0x000000560a009985 */ /* 0x000fe2000c101b06 */
[----:B------:R-:W-:Y:S02]  /*c0d0*/  @!P5 LEA.HI R19, R19, R19, RZ, 0x1 ;  /* 0x000000131313d211 */ /* 0x000fe400078f08ff */
[----:B------:R-:W-:Y:S01]  /*c0e0*/  VIADD R15, R0, 0xa0 ;  /* 0x000000a0000f7836 */ /* 0x000fe20000000000 */
[----:B------:R-:W-:Y:S01]  /*c0f0*/  @!P0 ST.E.64 desc[UR6][R12.64], R90 ;  /* 0x0000005a0c008985 */ /* 0x000fe2000c101b06 */
[----:B------:R-:W-:Y:S01]  /*c100*/  ISETP.GE.AND P0, PT, R14, UR4, PT ;  /* 0x000000040e007c0c */ /* 0x000fe2000bf06270 */
[----:B------:R-:W-:Y:S01]  /*c110*/  VIADD R17, R0, 0xb0 ;  /* 0x000000b000117836 */ /* 0x000fe20000000000 */
[----:B0-----:R-:W-:Y:S01]  /*c120*/  @!P6 LOP3.LUT R5, R18, 0xfffffffe, RZ, 0xc0, !PT ;  /* 0xfffffffe1205e812 */ /* 0x001fe200078ec0ff */
[----:B------:R-:W-:Y:S01]  /*c130*/  VIADD R18, R0, 0xc0 ;  /* 0x000000c000127836 */ /* 0x000fe20000000000 */
[----:B------:R-:W-:-:S02]  /*c140*/  ISETP.GE.AND P4, PT, R15, UR4, PT ;  /* 0x000000040f007c0c */ /* 0x000fc4000bf86270 */
[----:B------:R-:W-:Y:S01]  /*c150*/  ISETP.GE.AND P2, PT, R17, UR4, PT ;  /* 0x0000000411007c0c */ /* 0x000fe2000bf46270 */
[--C-:B------:R-:W-:Y:S01]  /*c160*/  @!P6 IMAD.WIDE R4, R5, 0x4, R2.reuse ;  /* 0x000000040504e825 */ /* 0x100fe200078e0202 */
[----:B------:R-:W-:Y:S02]  /*c170*/  ISETP.GE.AND P1, PT, R20, UR4, PT ;  /* 0x0000000414007c0c */ /* 0x000fe4000bf26270 */
[----:B-1----:R-:W-:Y:S01]  /*c180*/  @!P5 LOP3.LUT R7, R19, 0xfffffffe, RZ, 0xc0, !PT ;  /* 0xfffffffe1307d812 */ /* 0x002fe200078ec0ff */
[----:B------:R-:W-:Y:S01]  /*c190*/  VIADD R19, R0, 0xc8 ;  /* 0x000000c800137836 */ /* 0x000fe20000000000 */
[----:B------:R0:W-:Y:S01]  /*c1a0*/  @!P6 ST.E.64 desc[UR6][R4.64], R94 ;  /* 0x0000005e0400e985 */ /* 0x0001e2000c101b06 */
[----:B------:R-:W-:Y:S02]  /*c1b0*/  @!P0 LEA.HI R14, R14, R14, RZ, 0x1 ;  /* 0x0000000e0e0e8211 */ /* 0x000fe400078f08ff */
[----:B------:R-:W-:Y:S01]  /*c1c0*/  @!P5 IMAD.WIDE R6, R7, 0x4, R2 ;  /* 0x000000040706d825 */ /* 0x000fe200078e0202 */
[----:B------:R-:W-:-:S02]  /*c1d0*/  @!P3 LEA.HI R16, R16, R16, RZ, 0x1 ;  /* 0x000000101010b211 */ /* 0x000fc400078f08ff */
[----:B--2---:R-:W-:Y:S01]  /*c1e0*/  @!P0 LOP3.LUT R9, R14, 0xfffffffe, RZ, 0xc0, !PT ;  /* 0xfffffffe0e098812 */ /* 0x004fe200078ec0ff */
[----:B------:R-:W-:Y:S01]  /*c1f0*/  VIADD R14, R0, 0xd0 ;  /* 0x000000d0000e7836 */ /* 0x000fe20000000000 */
[----:B------:R-:W-:Y:S01]  /*c200*/  @!P4 LEA.HI R15, R15, R15, RZ, 0x1 ;  /* 0x0000000f0f0fc211 */ /* 0x000fe200078f08ff */
[----:B------:R1:W-:Y:S01]  /*c210*/  @!P5 ST.E.64 desc[UR6][R6.64], R98 ;  /* 0x000000620600d985 */ /* 0x0003e2000c101b06 */
[----:B------:R-:W-:Y:S02]  /*c220*/  ISETP.GE.AND P5, PT, R18, UR4, PT ;  /* 0x0000000412007c0c */ /* 0x000fe4000bfa6270 */
[----:B------:R-:W-:Y:S01]  /*c230*/  @!P2 LEA.HI R17, R17, R17, RZ, 0x1 ;  /* 0x000000111111a211 */ /* 0x000fe200078f08ff */
[----:B0-----:R-:W-:Y:S01]  /*c240*/  @!P0 IMAD.WIDE R4, R9, 0x4, R2 ;  /* 0x0000000409048825 */ /* 0x001fe200078e0202 */
[----:B------:R-:W-:Y:S02]  /*c250*/  @!P1 LEA.HI R20, R20, R20, RZ, 0x1 ;  /* 0x0000001414149211 */ /* 0x000fe400078f08ff */
[----:B------:R-:W-:-:S02]  /*c260*/  @!P4 LOP3.LUT R15, R15, 0xfffffffe, RZ, 0xc0, !PT ;  /* 0xfffffffe0f0fc812 */ /* 0x000fc400078ec0ff */
[----:B------:R-:W-:Y:S01]  /*c270*/  @!P3 LOP3.LUT R11, R16, 0xfffffffe, RZ, 0xc0, !PT ;  /* 0xfffffffe100bb812 */ /* 0x000fe200078ec0ff */
[----:B------:R0:W-:Y:S01]  /*c280*/  @!P0 ST.E.64 desc[UR6][R4.64], R102 ;  /* 0x0000006604008985 */ /* 0x0001e2000c101b06 */
[----:B------:R-:W-:Y:S01]  /*c290*/  @!P2 LOP3.LUT R17, R17, 0xfffffffe, RZ, 0xc0, !PT ;  /* 0xfffffffe1111a812 */ /* 0x000fe200078ec0ff */
[----:B------:R-:W-:Y:S01]  /*c2a0*/  VIADD R16, R0, 0xe0 ;  /* 0x000000e000107836 */ /* 0x000fe20000000000 */
[----:B------:R-:W-:Y:S01]  /*c2b0*/  ISETP.GE.AND P6, PT, R19, UR4, PT ;  /* 0x0000000413007c0c */ /* 0x000fe2000bfc6270 */
[--C-:B-1----:R-:W-:Y:S01]  /*c2c0*/  @!P4 IMAD.WIDE R6, R15, 0x4, R2.reuse ;  /* 0x000000040f06c825 */ /* 0x102fe200078e0202 */
[----:B------:R-:W-:Y:S02]  /*c2d0*/  @!P1 LOP3.LUT R13, R20, 0xfffffffe, RZ, 0xc0, !PT ;  /* 0xfffffffe140d9812 */ /* 0x000fe400078ec0ff */
[----:B------:R-:W-:Y:S01]  /*c2e0*/  ISETP.GE.AND P0, PT, R14, UR4, PT ;  /* 0x000000040e007c0c */ /* 0x000fe2000bf06270 */
[----:B------:R-:W-:Y:S01]  /*c2f0*/  @!P3 IMAD.WIDE R8, R11, 0x4, R2 ;  /* 0x000000040b08b825 */ /* 0x000fe200078e0202 */
[----:B------:R1:W-:Y:S01]  /*c300*/  @!P4 ST.E.64 desc[UR6][R6.64], R106 ;  /* 0x0000006a0600c985 */ /* 0x0003e2000c101b06 */
[----:B------:R-:W-:-:S02]  /*c310*/  @!P5 LEA.HI R18, R18, R18, RZ, 0x1 ;  /* 0x000000121212d211 */ /* 0x000fc400078f08ff */
[--C-:B------:R-:W-:Y:S01]  /*c320*/  @!P2 IMAD.WIDE R10, R17, 0x4, R2.reuse ;  /* 0x00000004110aa825 */ /* 0x100fe200078e0202 */
[----:B------:R2:W-:Y:S01]  /*c330*/  @!P3 ST.E.64 desc[UR6][R8.64], R110 ;  /* 0x0000006e0800b985 */ /* 0x0005e2000c101b06 */
[----:B0-----:R-:W-:Y:S02]  /*c340*/  @!P5 LOP3.LUT R5, R18, 0xfffffffe, RZ, 0xc0, !PT ;  /* 0xfffffffe1205d812 */ /* 0x001fe400078ec0ff */
[--C-:B------:R-:W-:Y:S01]  /*c350*/  @!P1 IMAD.WIDE R12, R13, 0x4, R2.reuse ;  /* 0x000000040d0c9825 */ /* 0x100fe200078e0202 */
[----:B------:R-:W-:Y:S01]  /*c360*/  @!P2 ST.E.64 desc[UR6][R10.64], R114 ;  /* 0x000000720a00a985 */ /* 0x000fe2000c101b06 */
[----:B------:R-:W-:Y:S02]  /*c370*/  ISETP.GE.AND P2, PT, R16, UR4, PT ;  /* 0x0000000410007c0c */ /* 0x000fe4000bf46270 */
[C---:B------:R-:W-:Y:S01]  /*c380*/  VIADD R15, R0.reuse, 0xd8 ;  /* 0x000000d8000f7836 */ /* 0x040fe20000000000 */
[----:B------:R-:W-:Y:S01]  /*c390*/  @!P1 ST.E.64 desc[UR6][R12.64], R118 ;  /* 0x000000760c009985 */ /* 0x000fe2000c101b06 */
[C---:B------:R-:W-:Y:S01]  /*c3a0*/  VIADD R17, R0.reuse, 0xe8 ;  /* 0x000000e800117836 */ /* 0x040fe20000000000 */
[----:B------:R-:W-:Y:S01]  /*c3b0*/  @!P6 LEA.HI R19, R19, R19, RZ, 0x1 ;  /* 0x000000131313e211 */ /* 0x000fe200078f08ff */
[----:B------:R-:W-:Y:S01]  /*c3c0*/  VIADD R20, R0, 0xf0 ;  /* 0x000000f000147836 */ /* 0x000fe20000000000 */
[----:B------:R-:W-:Y:S01]  /*c3d0*/  ISETP.GE.AND P1, PT, R15, UR4, PT ;  /* 0x000000040f007c0c */ /* 0x000fe2000bf26270 */
[----:B------:R-:W-:Y:S01]  /*c3e0*/  @!P5 IMAD.WIDE R4, R5, 0x4, R2 ;  /* 0x000000040504d825 */ /* 0x000fe200078e0202 */
[----:B------:R-:W-:-:S02]  /*c3f0*/  ISETP.GE.AND P3, PT, R17, UR4, PT ;  /* 0x0000000411007c0c */ /* 0x000fc4000bf66270 */
[----:B------:R-:W-:Y:S01]  /*c400*/  ISETP.GE.AND P4, PT, R20, UR4, PT ;  /* 0x0000000414007c0c */ /* 0x000fe2000bf86270 */
[----:B------:R-:W-:Y:S01]  /*c410*/  VIADD R0, R0, 0xf8 ;  /* 0x000000f800007836 */ /* 0x000fe20000000000 */
[----:B------:R-:W-:Y:S01]  /*c420*/  @!P0 LEA.HI R14, R14, R14, RZ, 0x1 ;  /* 0x0000000e0e0e8211 */ /* 0x000fe200078f08ff */
[----:B------:R0:W-:Y:S01]  /*c430*/  @!P5 ST.E.64 desc[UR6][R4.64], R122 ;  /* 0x0000007a0400d985 */ /* 0x0001e2000c101b06 */
[----:B-1----:R-:W-:Y:S02]  /*c440*/  @!P6 LOP3.LUT R7, R19, 0xfffffffe, RZ, 0xc0, !PT ;  /* 0xfffffffe1307e812 */ /* 0x002fe400078ec0ff */
[----:B--2---:R-:W-:Y:S02]  /*c450*/  @!P0 LOP3.LUT R9, R14, 0xfffffffe, RZ, 0xc0, !PT ;  /* 0xfffffffe0e098812 */ /* 0x004fe400078ec0ff */
[----:B------:R-:W-:Y:S01]  /*c460*/  @!P2 LEA.HI R16, R16, R16, RZ, 0x1 ;  /* 0x000000101010a211 */ /* 0x000fe200078f08ff */
[----:B------:R-:W-:Y:S01]  /*c470*/  @!P6 IMAD.WIDE R6, R7, 0x4, R2 ;  /* 0x000000040706e825 */ /* 0x000fe200078e0202 */
[----:B------:R-:W-:-:S02]  /*c480*/  @!P1 LEA.HI R15, R15, R15, RZ, 0x1 ;  /* 0x0000000f0f0f9211 */ /* 0x000fc400078f08ff */
[----:B------:R-:W-:Y:S02]  /*c490*/  @!P3 LEA.HI R17, R17, R17, RZ, 0x1 ;  /* 0x000000111111b211 */ /* 0x000fe400078f08ff */
[----:B------:R1:W-:Y:S01]  /*c4a0*/  @!P6 ST.E.64 desc[UR6][R6.64], R126 ;  /* 0x0000007e0600e985 */ /* 0x0003e2000c101b06 */
[----:B------:R-:W-:Y:S01]  /*c4b0*/  @!P4 LEA.HI R20, R20, R20, RZ, 0x1 ;  /* 0x000000141414c211 */ /* 0x000fe200078f08ff */
[----:B0-----:R-:W-:Y:S01]  /*c4c0*/  @!P0 IMAD.WIDE R4, R9, 0x4, R2 ;  /* 0x0000000409048825 */ /* 0x001fe200078e0202 */
[----:B------:R-:W-:Y:S02]  /*c4d0*/  @!P1 LOP3.LUT R15, R15, 0xfffffffe, RZ, 0xc0, !PT ;  /* 0xfffffffe0f0f9812 */ /* 0x000fe400078ec0ff */
[----:B------:R-:W-:Y:S02]  /*c4e0*/  @!P2 LOP3.LUT R11, R16, 0xfffffffe, RZ, 0xc0, !PT ;  /* 0xfffffffe100ba812 */ /* 0x000fe400078ec0ff */
[----:B------:R0:W-:Y:S01]  /*c4f0*/  @!P0 ST.E.64 desc[UR6][R4.64], R130 ;  /* 0x0000008204008985 */ /* 0x0001e2000c101b06 */
[----:B------:R-:W-:-:S02]  /*c500*/  ISETP.GE.AND P0, PT, R0, UR4, PT ;  /* 0x0000000400007c0c */ /* 0x000fc4000bf06270 */
[----:B------:R-:W-:Y:S01]  /*c510*/  @!P3 LOP3.LUT R17, R17, 0xfffffffe, RZ, 0xc0, !PT ;  /* 0xfffffffe1111b812 */ /* 0x000fe200078ec0ff */
[----:B------:R-:W-:Y:S01]  /*c520*/  @!P2 IMAD.WIDE R8, R11, 0x4, R2 ;  /* 0x000000040b08a825 */ /* 0x000fe200078e0202 */
[----:B------:R-:W-:-:S03]  /*c530*/  @!P4 LOP3.LUT R13, R20, 0xfffffffe, RZ, 0xc0, !PT ;  /* 0xfffffffe140dc812 */ /* 0x000fc600078ec0ff */
[----:B-1----:R-:W-:-:S04]  /*c540*/  @!P1 IMAD.WIDE R6, R15, 0x4, R2 ;  /* 0x000000040f069825 */ /* 0x002fc800078e0202 */
[--C-:B------:R-:W-:Y:S01]  /*c550*/  @!P3 IMAD.WIDE R10, R17, 0x4, R2.reuse ;  /* 0x00000004110ab825 */ /* 0x100fe200078e0202 */
[----:B------:R0:W-:Y:S03]  /*c560*/  @!P1 ST.E.64 desc[UR6][R6.64], R134 ;  /* 0x0000008606009985 */ /* 0x0001e6000c101b06 */
[----:B------:R-:W-:Y:S01]  /*c570*/  @!P4 IMAD.WIDE R12, R13, 0x4, R2 ;  /* 0x000000040d0cc825 */ /* 0x000fe200078e0202 */
[----:B------:R0:W-:Y:S04]  /*c580*/  @!P2 ST.E.64 desc[UR6][R8.64], R138 ;  /* 0x0000008a0800a985 */ /* 0x0001e8000c101b06 */
[----:B------:R0:W-:Y:S04]  /*c590*/  @!P3 ST.E.64 desc[UR6][R10.64], R142 ;  /* 0x0000008e0a00b985 */ /* 0x0001e8000c101b06 */
[----:B------:R0:W-:Y:S01]  /*c5a0*/  @!P4 ST.E.64 desc[UR6][R12.64], R146 ;  /* 0x000000920c00c985 */ /* 0x0001e2000c101b06 */
[----:B------:R-:W-:Y:S05]  /*c5b0*/  @P0 BRA `(.L_x_193) ;  /* 0x0000005800f00947 */ /* 0x000fea0003800000 */
[----:B------:R-:W-:Y:S01]  /*c5c0*/  LEA.HI R0, R0, R0, RZ, 0x1 ;  /* 0x0000000000007211 */ /* 0x000fe200078f08ff */
[----:B------:R-:W-:-:S03]  /*c5d0*/  ULDC.64 UR4, c[0x0][0x208] ;  /* 0x0000820000047ab9 */ /* 0x000fc60000000a00 */
[----:B0-----:R-:W-:-:S05]  /*c5e0*/  LOP3.LUT R5, R0, 0xfffffffe, RZ, 0xc0, !PT ;  /* 0xfffffffe00057812 */ /* 0x001fca00078ec0ff */
[----:B------:R-:W-:-:S05]  /*c5f0*/  IMAD.WIDE R2, R5, 0x4, R2 ;  /* 0x0000000405027825 */ /* 0x000fca00078e0202 */
[----:B------:R0:W-:Y:S01]  /*c600*/  ST.E.64 desc[UR4][R2.64], R150 ;  /* 0x0000009602007985 */ /* 0x0001e2000c101b04 */
[----:B------:R-:W-:Y:S05]  /*c610*/  BRA `(.L_x_193) ;  /* 0x0000005800d87947 */ /* 0x000fea0003800000 */
.L_x_221:
[----:B------:R-:W0:Y:S02]  /*c620*/  S2R R0, SR_TID.X ;  /* 0x0000000000007919 */ /* 0x000e240000002100 */
[----:B0-----:R-:W-:-:S05]  /*c630*/  VIADD R2, R0, 0xffffff80 ;  /* 0xffffff8000027836 */ /* 0x001fca0000000000 */
[----:B------:R-:W-:-:S13]  /*c640*/  ISETP.GT.AND P0, PT, R2, 0x3f, PT ;  /* 0x0000003f0200780c */ /* 0x000fda0003f04270 */
[----:B------:R-:W-:Y:S05]  /*c650*/  @P0 BRA `(.L_x_193) ;  /* 0x0000005800c80947 */ /* 0x000fea0003800000 */
[----:B------:R-:W0:Y:S01]  /*c660*/  S2R R3, SR_CTAID.X ;  /* 0x0000000000037919 */ /* 0x000e220000002500 */
[----:B------:R-:W1:Y:S01]  /*c670*/  LDC R6, c[0x0][0xce8] ;  /* 0x00033a00ff067b82 */ /* 0x000e620000000800 */
[----:B------:R-:W-:Y:S01]  /*c680*/  ULDC UR4, c[0x0][0xb88] ;  /* 0x0002e20000047ab9 */ /* 0x000fe20000000800 */
[----:B0-----:R-:W-:Y:S02]  /*c690*/  IMAD R0, R3, 0x40, R0 ;  /* 0x0000004003007824 */ /* 0x001fe400078e0200 */
[----:B-1----:R-:W-:Y:S02]  /*c6a0*/  IMAD R3, R6, UR4, RZ ;  /* 0x0000000406037c24 */ /* 0x002fe4000f8e02ff */
[----:B------:R-:W-:-:S05]  /*c6b0*/  VIADD R0, R0, 0xffffff80 ;  /* 0xffffff8000007836 */ /* 0x000fca0000000000 */
[----:B------:R-:W-:-:S13]  /*c6c0*/  ISETP.GE.AND P0, PT, R0, R3, PT ;  /* 0x000000030000720c */ /* 0x000fda0003f06270 */
[----:B------:R-:W-:Y:S05]  /*c6d0*/  @P0 BRA `(.L_x_193) ;  /* 0x0000005800a80947 */ /* 0x000fea0003800000 */
[----:B------:R-:W2:Y:S01]  /*c6e0*/  LDL R4, [R1] ;  /* 0x0000000001047983 */ /* 0x000ea20000100800 */
[----:B------:R-:W-:Y:S01]  /*c6f0*/  ISETP.NE.AND P0, PT, R6, 0x1, PT ;  /* 0x000000010600780c */ /* 0x000fe20003f05270 */
[----:B------:R-:W-:Y:S01]  /*c700*/  S2UR UR7, SR_CTAID.Z ;  /* 0x00000000000779c3 */ /* 0x000fe20000002700 */
[----:B------:R-:W-:Y:S01]  /*c710*/  ULDC.64 UR8, c[0x0][0xcd0] ;  /* 0x0003340000087ab9 */ /* 0x000fe20000000a00 */
[----:B------:R-:W-:Y:S01]  /*c720*/  IMAD.MOV.U32 R5, RZ, RZ, R0 ;  /* 0x000000ffff057224 */ /* 0x000fe200078e0000 */
[----:B------:R-:W-:-:S05]  /*c730*/  ULDC.64 UR12, c[0x0][0x208] ;  /* 0x00008200000c7ab9 */ /* 0x000fca0000000a00 */
[----:B------:R-:W0:Y:S08]  /*c740*/  LDC.64 R10, c[0x0][0xcd8] ;  /* 0x00033600ff0a7b82 */ /* 0x000e300000000a00 */
[----:B------:R-:W1:Y:S08]  /*c750*/  @P0 LDC R7, c[0x0][0xcec] ;  /* 0x00033b00ff070b82 */ /* 0x000e700000000800 */
[----:B------:R-:W3:Y:S08]  /*c760*/  @P0 LDC R9, c[0x0][0xcf0] ;  /* 0x00033c00ff090b82 */ /* 0x000ef00000000800 */
[----:B------:R-:W4:Y:S08]  /*c770*/  S2UR UR10, SR_CTAID.Y ;  /* 0x00000000000a79c3 */ /* 0x000f300000002600 */
[----:B------:R-:W4:Y:S01]  /*c780*/  LDC R8, c[0x0][0xd50] ;  /* 0x00035400ff087b82 */ /* 0x000f220000000800 */
[----:B--2---:R-:W-:Y:S01]  /*c790*/  R2UR UR11, R4 ;  /* 0x00000000040b72ca */ /* 0x004fe200000e0000 */
[----:B-1----:R-:W-:-:S05]  /*c7a0*/  @P0 IMAD.HI.U32 R4, R0, R7, RZ ;  /* 0x0000000700040227 */ /* 0x002fca00078e00ff */
[----:B---3--:R-:W-:-:S07]  /*c7b0*/  @P0 SHF.R.U32.HI R5, RZ, R9, R4 ;  /* 0x00000009ff050219 */ /* 0x008fce0000011604 */
[----:B------:R-:W-:Y:S02]  /*c7c0*/  USHF.R.S32.HI UR6, URZ, 0x1f, UR11 ;  /* 0x0000001f3f067899 */ /* 0x000fe4000801140b */
[----:B------:R-:W-:Y:S01]  /*c7d0*/  IMAD R7, RZ, RZ, -UR11 ;  /* 0x8000000bff077e24 */ /* 0x000fe2000f8e02ff */
[----:B------:R-:W-:Y:S02]  /*c7e0*/  UIMAD.WIDE.U32 UR4, UR11, UR8, URZ ;  /* 0x000000080b0472a5 */ /* 0x000fe4000f8e003f */
[----:B------:R-:W-:Y:S01]  /*c7f0*/  UIMAD UR6, UR6, UR8, URZ ;  /* 0x00000008060672a4 */ /* 0x000fe2000f8e023f */
[----:B----4-:R-:W-:Y:S01]  /*c800*/  IMAD R9, R8, R7, UR10 ;  /* 0x0000000a08097e24 */ /* 0x010fe2000f8e0207 */
[----:B------:R-:W-:Y:S01]  /*c810*/  USHF.R.S32.HI UR8, URZ, 0x1f, UR7 ;  /* 0x0000001f3f087899 */ /* 0x000fe20008011407 */
[----:B------:R-:W-:Y:S01]  /*c820*/  IMAD.MOV R7, RZ, RZ, -R5 ;  /* 0x000000ffff077224 */ /* 0x000fe200078e0a05 */
[----:B------:R-:W-:Y:S01]  /*c830*/  UIMAD UR6, UR11, UR9, UR6 ;  /* 0x000000090b0672a4 */ /* 0x000fe2000f8e0206 */
[----:B------:R-:W-:Y:S01]  /*c840*/  IMAD.U32 R3, RZ, RZ, UR5 ;  /* 0x00000005ff037e24 */ /* 0x000fe2000f8e00ff */
[----:B------:R-:W-:Y:S01]  /*c850*/  SHF.R.S32.HI R4, RZ, 0x1f, R9 ;  /* 0x0000001fff047819 */ /* 0x000fe20000011409 */
[----:B------:R-:W-:Y:S01]  /*c860*/  IMAD.U32 R2, RZ, RZ, UR4 ;  /* 0x00000004ff027e24 */ /* 0x000fe2000f8e00ff */
[----:B------:R-:W-:Y:S01]  /*c870*/  UIADD3 UR6, UR5, UR6, URZ ;  /* 0x0000000605067290 */ /* 0x000fe2000fffe03f */
[----:B0-----:R-:W-:-:S02]  /*c880*/  IMAD R12, R10, UR8, RZ ;  /* 0x000000080a0c7c24 */ /* 0x001fc4000f8e02ff */
[----:B------:R-:W-:Y:S01]  /*c890*/  ULDC.64 UR4, c[0x0][0xce0] ;  /* 0x0003380000047ab9 */ /* 0x000fe20000000a00 */
[----:B------:R-:W-:Y:S02]  /*c8a0*/  IMAD R7, R6, R7, R0 ;  /* 0x0000000706077224 */ /* 0x000fe400078e0200 */
[----:B------:R-:W-:Y:S02]  /*c8b0*/  IMAD.U32 R3, RZ, RZ, UR6 ;  /* 0x00000006ff037e24 */ /* 0x000fe4000f8e00ff */
[----:B------:R-:W-:Y:S01]  /*c8c0*/  IMAD R11, R11, UR7, R12 ;  /* 0x000000070b0b7c24 */ /* 0x000fe2000f8e020c */
[----:B------:R-:W-:Y:S01]  /*c8d0*/  SHF.R.S32.HI R0, RZ, 0x1f, R7 ;  /* 0x0000001fff007819 */ /* 0x000fe20000011407 */
[----:B------:R-:W-:-:S04]  /*c8e0*/  IMAD.WIDE.U32 R2, R10, UR7, R2 ;  /* 0x000000070a027c25 */ /* 0x000fc8000f8e0002 */
[----:B------:R-:W-:Y:S02]  /*c8f0*/  IMAD.IADD R3, R11, 0x1, R3 ;  /* 0x000000010b037824 */ /* 0x000fe400078e0203 */
[----:B------:R-:W-:Y:S02]  /*c900*/  IMAD R4, R4, UR4, RZ ;  /* 0x0000000404047c24 */ /* 0x000fe4000f8e02ff */
[----:B------:R-:W-:-:S04]  /*c910*/  IMAD.WIDE.U32 R2, R9, UR4, R2 ;  /* 0x0000000409027c25 */ /* 0x000fc8000f8e0002 */
[----:B------:R-:W-:Y:S01]  /*c920*/  IMAD R4, R9, UR5, R4 ;  /* 0x0000000509047c24 */ /* 0x000fe2000f8e0204 */
[----:B------:R-:W-:Y:S01]  /*c930*/  SHF.R.S32.HI R9, RZ, 0x1f, R5 ;  /* 0x0000001fff097819 */ /* 0x000fe20000011405 */
[----:B------:R-:W-:Y:S01]  /*c940*/  ULDC.64 UR4, c[0x0][0xcc8] ;  /* 0x0003320000047ab9 */ /* 0x000fe20000000a00 */
[----:B------:R-:W-:Y:S01]  /*c950*/  IADD3 R2, P0, R5, R2, RZ ;  /* 0x0000000205027210 */ /* 0x000fe20007f1e0ff */
[----:B------:R-:W-:-:S03]  /*c960*/  IMAD R0, R0, UR4, RZ ;  /* 0x0000000400007c24 */ /* 0x000fc6000f8e02ff */
[----:B------:R-:W-:Y:S01]  /*c970*/  IADD3.X R3, R9, R3, R4, P0, !PT ;  /* 0x0000000309037210 */ /* 0x000fe200007fe404 */
[C---:B------:R-:W-:Y:S02]  /*c980*/  IMAD R5, R7.reuse, UR5, R0 ;  /* 0x0000000507057c24 */ /* 0x040fe4000f8e0200 */
[----:B------:R-:W-:Y:S01]  /*c990*/  IMAD.WIDE.U32 R2, R7, UR4, R2 ;  /* 0x0000000407027c25 */ /* 0x000fe2000f8e0002 */
[----:B------:R-:W-:-:S03]  /*c9a0*/  ULDC.64 UR4, c[0x0][0xca8] ;  /* 0x00032a0000047ab9 */ /* 0x000fc60000000a00 */
[----:B------:R-:W-:Y:S01]  /*c9b0*/  IMAD.IADD R3, R3, 0x1, R5 ;  /* 0x0000000103037824 */ /* 0x000fe200078e0205 */
[----:B------:R-:W-:-:S04]  /*c9c0*/  LEA R4, P0, R2, UR4, 0x2 ;  /* 0x0000000402047c11 */ /* 0x000fc8000f8010ff */
[----:B------:R-:W-:Y:S01]  /*c9d0*/  LEA.HI.X R5, R2, UR5, R3, 0x2, P0 ;  /* 0x0000000502057c11 */ /* 0x000fe200080f1403 */
[----:B------:R-:W-:-:S05]  /*c9e0*/  IMAD.MOV.U32 R3, RZ, RZ, -0x800000 ;  /* 0xff800000ff037424 */ /* 0x000fca00078e00ff */
[----:B------:R4:W-:Y:S01]  /*c9f0*/  STG.E desc[UR12][R4.64], R3 ;  /* 0x0000000304007986 */ /* 0x0009e2000c10190c */
[----:B------:R-:W-:Y:S05]  /*ca00*/  BRA `(.L_x_193) ;  /* 0x0000005400dc7947 */ /* 0x000fea0003800000 */
.L_x_191:
[----:B------:R-:W-:-:S08]  /*ca10*/  NOP ;  /* 0x0000000000007918 */ /* 0x000fd00000000000 */
[----:B0-----:R-:W0:-:S00]  /*ca20*/  USETMAXREG.DEALLOC.CTAPOOL 0x18 ;  /* 0x00000018000079c8 */ /* 0x001e0000080e0500 */
[----:B0-----:R-:W-:-:S06]  /*ca30*/  LOP3.LUT R0, R0, 0x3, RZ, 0xc0, !PT ;  /* 0x0000000300007812 */ /* 0x001fcc00078ec0ff */
[----:B------:R-:W0:Y:S01]  /*ca40*/  S2UR UR6, SR_CTAID.Y ;  /* 0x00000000000679c3 */ /* 0x000e220000002600 */
[----:B------:R-:W1:Y:S07]  /*ca50*/  SHFL.IDX PT, R0, R0, RZ, 0x1f ;  /* 0x00001fff00007589 */ /* 0x000e6e00000e0000 */
[----:B------:R-:W2:Y:S01]  /*ca60*/  S2UR UR44, SR_CTAID.Z ;  /* 0x00000000002c79c3 */ /* 0x000ea20000002700 */
[----:B-1----:R-:W-:-:S13]  /*ca70*/  ISETP.NE.AND P0, PT, R0, RZ, PT ;  /* 0x000000ff0000720c */ /* 0x002fda0003f05270 */
[----:B0-2---:R-:W-:Y:S05]  /*ca80*/  @!P0 BRA `(.L_x_225) ;  /* 0x0000000000288947 */ /* 0x005fea0003800000 */
        /* <DEDUP_REMOVED lines=10> */
.L_x_225:
[----:B------:R-:W-:Y:S01]  /*cb30*/  ULDC UR7, c[0x0][0xd50] ;  /* 0x0003540000077ab9 */ /* 0x000fe20000000800 */
[----:B------:R-:W-:Y:S01]  /*cb40*/  UMOV UR36, UR6 ;  /* 0x0000000600247c82 */ /* 0x000fe20008000000 */
[----:B------:R-:W-:-:S11]  /*cb50*/  UISETP.NE.AND UP0, UPT, UR7, 0x1, UPT ;  /* 0x000000010700788c */ /* 0x000fd6000bf05270 */
[----:B------:R-:W-:Y:S01]  /*cb60*/  @UP0 ULDC UR4, c[0x0][0xd54] ;  /* 0x0003550000040ab9 */ /* 0x000fe20000000800 */
[----:B------:R-:W-:Y:S01]  /*cb70*/  @UP0 ULDC UR8, c[0x0][0xd58] ;  /* 0x0003560000080ab9 */ /* 0x000fe20000000800 */
[----:B------:R-:W-:-:S04]  /*cb80*/  UIMAD.WIDE.U32 UR4, UR6, UR4, URZ ;  /* 0x00000004060472a5 */ /* 0x000fc8000f8e003f */
[----:B------:R-:W-:-:S12]  /*cb90*/  @UP0 USHF.R.U32.HI UR36, URZ, UR8, UR5 ;  /* 0x000000083f240299 */ /* 0x000fd80008011605 */
.L_x_226:
[----:B------:R-:W-:Y:S01]  /*cba0*/  ISETP.LE.AND P0, PT, RZ, UR44, PT ;  /* 0x0000002cff007c0c */ /* 0x000fe2000bf03270 */
[----:B------:R-:W-:Y:S01]  /*cbb0*/  UIADD3 UR4, -UR36, URZ, URZ ;  /* 0x0000003f24047290 */ /* 0x000fe2000fffe13f */
[----:B------:R-:W-:Y:S02]  /*cbc0*/  IMAD.MOV.U32 R0, RZ, RZ, 0x1 ;  /* 0x00000001ff007424 */ /* 0x000fe400078e00ff */
[----:B------:R-:W-:Y:S01]  /*cbd0*/  IMAD.MOV.U32 R6, RZ, RZ, RZ ;  /* 0x000000ffff067224 */ /* 0x000fe200078e00ff */
[----:B------:R-:W-:Y:S01]  /*cbe0*/  UIMAD UR4, UR7, UR4, UR6 ;  /* 0x00000004070472a4 */ /* 0x000fe2000f8e0206 */
[----:B------:R-:W-:-:S07]  /*cbf0*/  IMAD.MOV.U32 R9, RZ, RZ, 0x1 ;  /* 0x00000001ff097424 */ /* 0x000fce00078e00ff */
[----:B------:R-:W-:Y:S05]  /*cc00*/  @!P0 BRA `(.L_x_227) ;  /* 0x0000005000948947 */ /* 0x000fea0003800000 */
[----:B------:R-:W-:Y:S01]  /*cc10*/  ULDC.64 UR6, c[0x0][0x418] ;  /* 0x0001060000067ab9 */ /* 0x000fe20000000a00 */
[----:B------:R-:W-:Y:S01]  /*cc20*/  ULDC UR5, c[0x0][0x424] ;  /* 0x0001090000057ab9 */ /* 0x000fe20000000800 */
[----:B------:R-:W-:Y:S02]  /*cc30*/  UISETP.NE.U32.AND UP0, UPT, UR6, URZ, UPT ;  /* 0x0000003f0600728c */ /* 0x000fe4000bf05070 */
[----:B------:R-:W-:Y:S02]  /*cc40*/  ULOP3.LUT UR43, UR4, 0xffff, URZ, 0xc0, !UPT ;  /* 0x0000ffff042b7892 */ /* 0x000fe4000f8ec03f */
[----:B------:R-:W-:Y:S01]  /*cc50*/  UISETP.NE.AND.EX UP0, UPT, UR7, URZ, UPT, UP0 ;  /* 0x0000003f0700728c */ /* 0x000fe2000bf05300 */
[----:B------:R-:W-:Y:S01]  /*cc60*/  ULDC UR6, c[0x0][0x2f0] ;  /* 0x0000bc0000067ab9 */ /* 0x000fe20000000800 */
[----:B------:R-:W-:Y:S02]  /*cc70*/  UMOV UR41, URZ ;  /* 0x0000003f00297c82 */ /* 0x000fe40008000000 */
        /* <DEDUP_REMOVED lines=8> */
[----:B------:R-:W-:Y:S08]  /*cd00*/  @!P0 BRA `(.L_x_228) ;  /* 0x0000000000908947 */ /* 0x000ff00003800000 */
[----:B------:R-:W-:-:S03]  /*cd10*/  USHF.R.U32.HI UR6, URZ, 0x10, UR4 ;  /* 0x000000103f067899 */ /* 0x000fc60008011604 */
[----:B------:R-:W-:Y:S01]  /*cd20*/  UMOV UR4, URZ ;  /* 0x0000003f00047c82 */ /* 0x000fe20008000000 */
[----:B------:R-:W-:-:S11]  /*cd30*/  UISETP.NE.AND UP0, UPT, UR6, URZ, UPT ;  /* 0x0000003f0600728c */ /* 0x000fd6000bf05270 */
[----:B------:R-:W-:Y:S02]  /*cd40*/  @!UP0 ULDC UR6, c[0x0][0xae8] ;  /* 0x0002ba0000068ab9 */ /* 0x000fe40000000800 */
[----:B------:R-:W-:Y:S01]  /*cd50*/  IMAD.U32 R4, RZ, RZ, UR6 ;  /* 0x00000006ff047e24 */ /* 0x000fe2000f8e00ff */
[----:B------:R-:W-:-:S04]  /*cd60*/  UIADD3 UR7, UR40, -0x1, UR6 ;  /* 0xffffffff28077890 */ /* 0x000fc8000fffe006 */
[-C--:B------:R-:W-:Y:S02]  /*cd70*/  IABS R2, R4.reuse ;  /* 0x0000000400027213 */ /* 0x080fe40000000000 */
[----:B------:R-:W-:Y:S01]  /*cd80*/  IABS R5, R4 ;  /* 0x0000000400057213 */ /* 0x000fe20000000000 */
[----:B------:R-:W-:Y:S01]  /*cd90*/  IMAD.U32 R4, RZ, RZ, UR7 ;  /* 0x00000007ff047e24 */ /* 0x000fe2000f8e00ff */
[----:B------:R-:W-:Y:S01]  /*cda0*/  R2UR UR11, R2 ;  /* 0x00000000020b72ca */ /* 0x000fe200000e0000 */
[----:B------:R-:W-:Y:S02]  /*cdb0*/  ULOP3.LUT UR7, UR7, UR6, URZ, 0x3c, !UPT ;  /* 0x0000000607077292 */ /* 0x000fe4000f8e3c3f */
[----:B------:R-:W-:-:S10]  /*cdc0*/  IMAD.MOV R5, RZ, RZ, -R5 ;  /* 0x000000ffff057224 */ /* 0x000fd400078e0a05 */
[----:B------:R-:W0:Y:S08]  /*cdd0*/  I2F.RP R2, UR11 ;  /* 0x0000000b00027d06 */ /* 0x000e300008209400 */
[----:B0-----:R-:W0:Y:S02]  /*cde0*/  MUFU.RCP R2, R2 ;  /* 0x0000000200027308 */ /* 0x001e240000001000 */
[----:B0-----:R-:W-:Y:S01]  /*cdf0*/  VIADD R3, R2, 0xffffffe ;  /* 0x0ffffffe02037836 */ /* 0x001fe20000000000 */
[----:B------:R-:W-:Y:S01]  /*ce00*/  IABS R2, R4 ;  /* 0x0000000400027213 */ /* 0x000fe20000000000 */
[----:B------:R-:W-:-:S03]  /*ce10*/  IMAD.MOV.U32 R4, RZ, RZ, R5 ;  /* 0x000000ffff047224 */ /* 0x000fc600078e0005 */
[----:B------:R-:W-:Y:S01]  /*ce20*/  R2UR UR9, R2 ;  /* 0x00000000020972ca */ /* 0x000fe200000e0000 */
[----:B------:R-:W0:Y:S01]  /*ce30*/  F2I.FTZ.U32.TRUNC.NTZ R3, R3 ;  /* 0x0000000300037305 */ /* 0x000e22000021f000 */
[----:B------:R-:W-:Y:S02]  /*ce40*/  R2UR UR10, R4 ;  /* 0x00000000040a72ca */ /* 0x000fe400000e0000 */
[----:B0-----:R-:W-:-:S13]  /*ce50*/  R2UR UR5, R3 ;  /* 0x00000000030572ca */ /* 0x001fda00000e0000 */
[----:B------:R-:W-:-:S04]  /*ce60*/  UIADD3 UR8, URZ, -UR5, URZ ;  /* 0x800000053f087290 */ /* 0x000fc8000fffe03f */
[----:B------:R-:W-:-:S04]  /*ce70*/  UIMAD UR8, UR8, UR11, URZ ;  /* 0x0000000b080872a4 */ /* 0x000fc8000f8e023f */
[----:B------:R-:W-:-:S04]  /*ce80*/  UIMAD.WIDE.U32 UR4, UR5, UR8, UR4 ;  /* 0x00000008050472a5 */ /* 0x000fc8000f8e0004 */
[----:B------:R-:W-:-:S04]  /*ce90*/  UIMAD.WIDE.U32 UR4, UR5, UR9, URZ ;  /* 0x00000009050472a5 */ /* 0x000fc8000f8e003f */
[----:B------:R-:W-:-:S04]  /*cea0*/  UIMAD UR4, UR5, UR10, UR9 ;  /* 0x0000000a050472a4 */ /* 0x000fc8000f8e0209 */
[----:B------:R-:W-:-:S11]  /*ceb0*/  UISETP.GT.U32.AND UP1, UPT, UR11, UR4, UPT ;  /* 0x000000040b00728c */ /* 0x000fd6000bf24070 */
[----:B------:R-:W-:Y:S02]  /*cec0*/  @!UP1 UIADD3 UR4, UR4, -UR11, URZ ;  /* 0x8000000b04049290 */ /* 0x000fe4000fffe03f */
[----:B------:R-:W-:Y:S02]  /*ced0*/  @!UP1 UIADD3 UR5, UR5, 0x1, URZ ;  /* 0x0000000105059890 */ /* 0x000fe4000fffe03f */
[----:B------:R-:W-:Y:S02]  /*cee0*/  UISETP.GE.U32.AND UP0, UPT, UR4, UR11, UPT ;  /* 0x0000000b0400728c */ /* 0x000fe4000bf06070 */
[----:B------:R-:W-:-:S09]  /*cef0*/  UISETP.GE.AND UP1, UPT, UR7, URZ, UPT ;  /* 0x0000003f0700728c */ /* 0x000fd2000bf26270 */
[----:B------:R-:W-:Y:S02]  /*cf00*/  @UP0 UIADD3 UR5, UR5, 0x1, URZ ;  /* 0x0000000105050890 */ /* 0x000fe4000fffe03f */
[----:B------:R-:W-:Y:S02]  /*cf10*/  UISETP.NE.AND UP0, UPT, UR6, URZ, UPT ;  /* 0x0000003f0600728c */ /* 0x000fe4000bf05270 */
[----:B------:R-:W-:-:S09]  /*cf20*/  @!UP1 UIADD3 UR5, -UR5, URZ, URZ ;  /* 0x0000003f05059290 */ /* 0x000fd2000fffe13f */
[----:B------:R-:W-:-:S07]  /*cf30*/  @!UP0 ULOP3.LUT UR5, URZ, UR6, URZ, 0x33, !UPT ;  /* 0x000000063f058292 */ /* 0x000fce000f8e333f */
[----:B------:R-:W-:-:S05]  /*cf40*/  UMOV UR41, UR5 ;  /* 0x0000000500297c82 */ /* 0x000fca0008000000 */
.L_x_228:
[----:B------:R-:W-:Y:S01]  /*cf50*/  UIMAD UR39, UR43, UR41, URZ ;  /* 0x000000292b2772a4 */ /* 0x000fe2000f8e023f */
[----:B------:R-:W-:Y:S02]  /*cf60*/  IMAD.U32 R2, RZ, RZ, UR40 ;  /* 0x00000028ff027e24 */ /* 0x000fe4000f8e00ff */
[----:B------:R-:W-:Y:S02]  /*cf70*/  IMAD.MOV.U32 R6, RZ, RZ, RZ ;  /* 0x000000ffff067224 */ /* 0x000fe400078e00ff */
[----:B------:R-:W-:Y:S02]  /*cf80*/  IMAD.MOV.U32 R9, RZ, RZ, 0x1 ;  /* 0x00000001ff097424 */ /* 0x000fe400078e00ff */
[----:B------:R-:W-:-:S05]  /*cf90*/  IMAD.U32 R3, RZ, RZ, UR39 ;  /* 0x00000027ff037e24 */ /* 0x000fca000f8e00ff */
[----:B------:R-:W-:-:S04]  /*cfa0*/  VIADDMNMX R19, R3, UR41, R2, PT ;  /* 0x0000002903137c46 */ /* 0x000fc8000b800102 */
[----:B------:R-:W-:Y:S01]  /*cfb0*/  ISETP.GT.AND P0, PT, R19, UR39, PT ;  /* 0x0000002713007c0c */ /* 0x000fe2000bf04270 */
        /* <DEDUP_REMOVED lines=13> */
[----:B------:R-:W-:Y:S02]  /*d090*/  IMAD.U32 R4, RZ, RZ, UR6 ;  /* 0x00000006ff047e24 */ /* 0x000fe4000f8e00ff */
[----:B------:R-:W0:Y:S01]  /*d0a0*/  LDC.64 R2, c[0x4][R2] ;  /* 0x0100000002027b82 */ /* 0x000e220000000a00 */
[----:B------:R-:W-:Y:S02]  /*d0b0*/  IMAD.U32 R5, RZ, RZ, UR7 ;  /* 0x00000007ff057e24 */ /* 0x000fe4000f8e00ff */
[----:B------:R-:W-:Y:S02]  /*d0c0*/  IMAD.U32 R6, RZ, RZ, UR8 ;  /* 0x00000008ff067e24 */ /* 0x000fe4000f8e00ff */
[----:B------:R-:W-:-:S02]  /*d0d0*/  IMAD.U32 R7, RZ, RZ, UR9 ;  /* 0x00000009ff077e24 */ /* 0x000fc4000f8e00ff */
[----:B------:R-:W-:Y:S02]  /*d0e0*/  IMAD.U32 R10, RZ, RZ, UR4 ;  /* 0x00000004ff0a7e24 */ /* 0x000fe4000f8e00ff */
[----:B------:R-:W-:Y:S02]  /*d0f0*/  IMAD.U32 R11, RZ, RZ, UR5 ;  /* 0x00000005ff0b7e24 */ /* 0x000fe4000f8e00ff */
[----:B------:R-:W-:Y:S02]  /*d100*/  IMAD.MOV.U32 R8, RZ, RZ, 0x70 ;  /* 0x00000070ff087424 */ /* 0x000fe400078e00ff */
[----:B------:R-:W-:Y:S02]  /*d110*/  IMAD.MOV.U32 R12, RZ, RZ, 0x1 ;  /* 0x00000001ff0c7424 */ /* 0x000fe400078e00ff */
[----:B------:R-:W-:-:S07]  /*d120*/  IMAD.MOV.U32 R13, RZ, RZ, RZ ;  /* 0x000000ffff0d7224 */ /* 0x000fce00078e00ff */
[----:B------:R-:W-:-:S07]  /*d130*/  LEPC R20, `(.L_x_229) ;  /* 0x000000001014794e */ /* 0x000fce0000000000 */
[----:B0-----:R-:W-:Y:S05]  /*d140*/  CALL.ABS.NOINC R2 ;  /* 0x0000000002007343 */ /* 0x001fea0003c00000 */
.L_x_229:
        /* <DEDUP_REMOVED lines=9> */
[----:B------:R-:W-:Y:S02]  /*d1e0*/  IMAD.U32 R4, RZ, RZ, UR6 ;  /* 0x00000006ff047e24 */ /* 0x000fe4000f8e00ff */
[----:B------:R-:W-:Y:S02]  /*d1f0*/  IMAD.U32 R5, RZ, RZ, UR7 ;  /* 0x00000007ff057e24 */ /* 0x000fe4000f8e00ff */
[----:B------:R-:W-:Y:S02]  /*d200*/  IMAD.U32 R6, RZ, RZ, UR8 ;  /* 0x00000008ff067e24 */ /* 0x000fe4000f8e00ff */
[----:B------:R-:W-:-:S02]  /*d210*/  IMAD.U32 R7, RZ, RZ, UR9 ;  /* 0x00000009ff077e24 */ /* 0x000fc4000f8e00ff */
[----:B------:R-:W-:Y:S02]  /*d220*/  IMAD.U32 R10, RZ, RZ, UR4 ;  /* 0x00000004ff0a7e24 */ /* 0x000fe4000f8e00ff */
[----:B------:R-:W-:Y:S02]  /*d230*/  IMAD.U32 R11, RZ, RZ, UR5 ;  /* 0x00000005ff0b7e24 */ /* 0x000fe4000f8e00ff */
[----:B------:R-:W-:Y:S02]  /*d240*/  IMAD.MOV.U32 R8, RZ, RZ, 0x70 ;  /* 0x00000070ff087424 */ /* 0x000fe400078e00ff */
[----:B------:R-:W-:Y:S02]  /*d250*/  IMAD.MOV.U32 R12, RZ, RZ, 0x1 ;  /* 0x00000001ff0c7424 */ /* 0x000fe400078e00ff */
[----:B0-----:R-:W-:-:S07]  /*d260*/  IMAD.MOV.U32 R13, RZ, RZ, RZ ;  /* 0x000000ffff0d7224 */ /* 0x001fce00078e00ff */
[----:B------:R-:W-:-:S07]  /*d270*/  LEPC R20, `(.L_x_231) ;  /* 0x000000001014794e */ /* 0x000fce0000000000 */
[----:B-1----:R-:W-:Y:S05]  /*d280*/  CALL.ABS.NOINC R2 ;  /* 0x0000000002007343 */ /* 0x002fea0003c00000 */
.L_x_231:
[----:B------:R0:W1:Y:S01]  /*d290*/  LDC.64 R2, c[0x4][R16] ;  /* 0x0100000010027b82 */ /* 0x0000620000000a00 */
[----:B------:R-:W-:Y:S01]  /*d2a0*/  ULDC.64 UR6, c[0x4][0x90] ;  /* 0x0100240000067ab9 */ /* 0x000fe20000000a00 */
[----:B------:R-:W-:Y:S01]  /*d2b0*/  ULDC.64 UR8, c[0x4][0x98] ;  /* 0x0100260000087ab9 */ /* 0x000fe20000000a00 */
[----:B------:R-:W-:Y:S01]  /*d2c0*/  ULDC.64 UR4, c[0x4][0x18] ;  /* 0x0100060000047ab9 */ /* 0x000fe20000000a00 */
        /* <DEDUP_REMOVED lines=11> */
.L_x_230:
[----:B------:R-:W-:Y:S01]  /*d380*/  ULDC.64 UR4, c[0x0][0xaf0] ;  /* 0x0002bc0000047ab9 */ /* 0x000fe20000000a00 */
[----:B------:R-:W-:Y:S01]  /*d390*/  IMAD.U32 R18, RZ, RZ, UR44 ;  /* 0x0000002cff127e24 */ /* 0x000fe2000f8e00ff */
[----:B------:R-:W-:Y:S01]  /*d3a0*/  UISETP.NE.U32.AND UP0, UPT, UR4, URZ, UPT ;  /* 0x0000003f0400728c */ /* 0x000fe2000bf05070 */
[----:B------:R-:W0:Y:S01]  /*d3b0*/  LDC.64 R4, c[0x0][0x418] ;  /* 0x00010600ff047b82 */ /* 0x000e220000000a00 */
[----:B------:R-:W-:Y:S02]  /*d3c0*/  ULDC.64 UR6, c[0x0][0x208] ;  /* 0x0000820000067ab9 */ /* 0x000fe40000000a00 */
[----:B------:R-:W-:-:S06]  /*d3d0*/  UISETP.NE.AND.EX UP0, UPT, UR5, URZ, UPT, UP0 ;  /* 0x0000003f0500728c */ /* 0x000fcc000bf05300 */
[----:B------:R-:W-:-:S05]  /*d3e0*/  PLOP3.LUT P0, PT, PT, PT, UP0, 0x80, 0x0 ;  /* 0x000000000000781c */ /* 0x000fca0003f0f008 */
[----:B------:R-:W-:Y:S02]  /*d3f0*/  @UP0 ULDC.64 UR4, c[0x0][0xaf0] ;  /* 0x0002bc0000040ab9 */ /* 0x000fe40000000a00 */
[----:B------:R-:W-:-:S06]  /*d400*/  @UP0 UIMAD.WIDE UR4, UR44, 0x4, UR4 ;  /* 0x000000042c0408a5 */ /* 0x000fcc000f8e0204 */
[----:B------:R-:W-:Y:S02]  /*d410*/  IMAD.U32 R2, RZ, RZ, UR4 ;  /* 0x00000004ff027e24 */ /* 0x000fe4000f8e00ff */
[----:B------:R-:W-:-:S05]  /*d420*/  IMAD.U32 R3, RZ, RZ, UR5 ;  /* 0x00000005ff037e24 */ /* 0x000fca000f8e00ff */
[----:B------:R-:W2:Y:S01]  /*d430*/  @P0 LDG.E R18, desc[UR6][R2.64] ;  /* 0x0000000602120981 */ /* 0x000ea2000c1e1900 */
[----:B0-----:R-:W-:Y:S01]  /*d440*/  ISETP.NE.U32.AND P0, PT, R4, RZ, PT ;  /* 0x000000ff0400720c */ /* 0x001fe20003f05070 */
[----:B------:R-:W-:Y:S01]  /*d450*/  UMOV UR4, 0xffffffff ;  /* 0xffffffff00047882 */ /* 0x000fe20000000000 */
[----:B------:R-:W-:Y:S01]  /*d460*/  LOP3.LUT R17, R17, 0xfffffffe, RZ, 0xc0, !PT ;  /* 0xfffffffe11117812 */ /* 0x000fe200078ec0ff */
[----:B------:R-:W0:Y:S01]  /*d470*/  S2R R16, SR_TID.X ;  /* 0x0000000000107919 */ /* 0x000e220000002100 */
[----:B------:R-:W-:Y:S01]  /*d480*/  ISETP.NE.AND.EX P1, PT, R5, RZ, PT, P0 ;  /* 0x000000ff0500720c */ /* 0x000fe20003f25300 */
[----:B------:R-:W-:-:S12]  /*d490*/  VIADD R0, R19, 0xffffffff ;  /* 0xffffffff13007836 */ /* 0x000fd80000000000 */
[----:B------:R-:W-:Y:S02]  /*d4a0*/  @P1 LOP3.LUT R17, R17, 0x1, RZ, 0xfc, !PT ;  /* 0x0000000111111812 */ /* 0x000fe400078efcff */
[----:B0-----:R-:W-:-:S04]  /*d4b0*/  SHF.R.U32.HI R6, RZ, 0x5, R16 ;  /* 0x00000005ff067819 */ /* 0x001fc80000011610 */
[----:B------:R-:W-:Y:S02]  /*d4c0*/  LOP3.LUT R6, R6, 0x3, RZ, 0xc0, !PT ;  /* 0x0000000306067812 */ /* 0x000fe400078ec0ff */
[----:B--2---:R-:W-:Y:S02]  /*d4d0*/  SHF.R.S32.HI R19, RZ, 0x1f, R18 ;  /* 0x0000001fff137819 */ /* 0x004fe40000011412 */
[----:B------:R-:W-:Y:S01]  /*d4e0*/  SEL R16, R18, RZ, !P1 ;  /* 0x000000ff12107207 */ /* 0x000fe20004800000 */
[----:B------:R-:W-:Y:S06]  /*d4f0*/  BRA.DIV UR4, `(.L_x_232) ;  /* 0x0000004e04a07947 */ /* 0x000fec000b800000 */
[----:B------:R0:W1:Y:S02]  /*d500*/  SHFL.IDX PT, R14, R6, RZ, 0x1f ;  /* 0x00001fff060e7589 */ /* 0x00006400000e0000 */
.L_x_332:
[----:B------:R2:W-:Y:S01]  /*d510*/  STL [R1+0x8], R0 ;  /* 0x0000080001007387 */ /* 0x0005e20000100800 */
[----:B-1----:R-:W-:Y:S02]  /*d520*/  ISETP.NE.AND P0, PT, R14, RZ, PT ;  /* 0x000000ff0e00720c */ /* 0x002fe40003f05270 */
[----:B------:R-:W-:Y:S02]  /*d530*/  PLOP3.LUT P2, PT, PT, PT, PT, 0x8, 0x0 ;  /* 0x000000000000781c */ /* 0x000fe40003f4e170 */
[----:B------:R-:W-:-:S11]  /*d540*/  LOP3.LUT R17, R17, 0xfffffffd, RZ, 0xc0, !PT ;  /* 0xfffffffd11117812 */ /* 0x000fd600078ec0ff */
[----:B------:R-:W-:Y:S01]  /*d550*/  @P2 LOP3.LUT R17, R17, 0x2, RZ, 0xfc, !PT ;  /* 0x0000000211112812 */ /* 0x000fe200078efcff */
[----:B--2---:R-:W-:Y:S06]  /*d560*/  @P0 BRA `(.L_x_233) ;  /* 0x0000000000ec0947 */ /* 0x004fec0003800000 */
[----:B------:R-:W-:-:S03]  /*d570*/  UMOV UR4, 0xffffffff ;  /* 0xffffffff00047882 */ /* 0x000fc60000000000 */
[----:B------:R-:W-:Y:S05]  /*d580*/  BRA.DIV UR4, `(.L_x_234) ;  /* 0x0000004e049c7947 */ /* 0x000fea000b800000 */
[----:B------:R-:W-:-:S13]  /*d590*/  ELECT P6, URZ, PT ;  /* 0x00000000003f782f */ /* 0x000fda00038c0000 */
.L_x_335:
[----:B------:R-:W-:Y:S05]  /*d5a0*/  @!P6 BRA `(.L_x_233) ;  /* 0x0000000000dce947 */ /* 0x000fea0003800000 */
[----:B------:R-:W-:Y:S01]  /*d5b0*/  IMAD.MOV.U32 R16, RZ, RZ, R18 ;  /* 0x000000ffff107224 */ /* 0x000fe200078e0012 */
[----:B------:R-:W-:Y:S06]  /*d5c0*/  @!P1 BRA `(.L_x_235) ;  /* 0x0000000000549947 */ /* 0x000fec0003800000 */
[----:B------:R-:W-:Y:S01]  /*d5d0*/  IMAD.MOV.U32 R8, RZ, RZ, R0 ;  /* 0x000000ffff087224 */ /* 0x000fe200078e0000 */
[----:B------:R-:W-:Y:S01]  /*d5e0*/  ULDC.64 UR4, c[0x0][0x428] ;  /* 0x00010a0000047ab9 */ /* 0x000fe20000000a00 */
[----:B------:R-:W1:Y:S01]  /*d5f0*/  LDC R0, c[0x0][0x43c] ;  /* 0x00010f00ff007b82 */ /* 0x000e620000000800 */
[----:B------:R-:W-:Y:S01]  /*d600*/  IMAD R7, R19, UR4, RZ ;  /* 0x0000000413077c24 */ /* 0x000fe2000f8e02ff */
[----:B------:R-:W-:Y:S01]  /*d610*/  ULDC.64 UR6, c[0x0][0x208] ;  /* 0x0000820000067ab9 */ /* 0x000fe20000000a00 */
[----:B0-----:R-:W-:Y:S02]  /*d620*/  IMAD.MOV.U32 R6, RZ, RZ, R8 ;  /* 0x000000ffff067224 */ /* 0x001fe400078e0008 */
[----:B------:R-:W-:Y:S01]  /*d630*/  IMAD R7, R18, UR5, R7 ;  /* 0x0000000512077c24 */ /* 0x000fe2000f8e0207 */
[----:B-1----:R-:W-:-:S13]  /*d640*/  ISETP.NE.AND P0, PT, R0, 0x1, PT ;  /* 0x000000010000780c */ /* 0x002fda0003f05270 */
[----:B------:R-:W0:Y:S02]  /*d650*/  @P0 LDC.64 R2, c[0x0][0x440] ;  /* 0x00011000ff020b82 */ /* 0x000e240000000a00 */
[----:B0-----:R-:W-:-:S05]  /*d660*/  @P0 IMAD.HI.U32 R2, R8, R2, RZ ;  /* 0x0000000208020227 */ /* 0x001fca00078e00ff */
[----:B------:R-:W-:-:S04]  /*d670*/  @P0 SHF.R.U32.HI R6, RZ, R3, R2 ;  /* 0x00000003ff060219 */ /* 0x000fc80000011602 */
[--C-:B------:R-:W-:Y:S01]  /*d680*/  SHF.R.S32.HI R3, RZ, 0x1f, R6.reuse ;  /* 0x0000001fff037819 */ /* 0x100fe20000011406 */
[----:B------:R-:W-:-:S04]  /*d690*/  IMAD.MOV.U32 R2, RZ, RZ, R6 ;  /* 0x000000ffff027224 */ /* 0x000fc800078e0006 */
[----:B------:R-:W-:-:S04]  /*d6a0*/  IMAD.WIDE.U32 R2, R18, UR4, R2 ;  /* 0x0000000412027c25 */ /* 0x000fc8000f8e0002 */
[----:B------:R-:W-:Y:S01]  /*d6b0*/  IMAD.IADD R3, R3, 0x1, R7 ;  /* 0x0000000103037824 */ /* 0x000fe200078e0207 */
[----:B------:R-:W-:-:S04]  /*d6c0*/  LEA R4, P0, R2, R4, 0x2 ;  /* 0x0000000402047211 */ /* 0x000fc800078010ff */
[----:B------:R-:W-:-:S05]  /*d6d0*/  LEA.HI.X R5, R2, R5, R3, 0x2, P0 ;  /* 0x0000000502057211 */ /* 0x000fca00000f1403 */
[----:B------:R1:W5:Y:S01]  /*d6e0*/  LDG.E R16, desc[UR6][R4.64] ;  /* 0x0000000604107981 */ /* 0x000362000c1e1900 */
[----:B------:R-:W-:-:S04]  /*d6f0*/  IMAD.MOV R3, RZ, RZ, -R6 ;  /* 0x000000ffff037224 */ /* 0x000fc800078e0a06 */
[----:B------:R-:W-:-:S05]  /*d700*/  IMAD R8, R0, R3, R8 ;  /* 0x0000000300087224 */ /* 0x000fca00078e0208 */
[----:B------:R1:W-:Y:S02]  /*d710*/  STL [R1+0x8], R8 ;  /* 0x0000080801007387 */ /* 0x0003e40000100800 */
.L_x_235:
[----:B------:R-:W-:Y:S01]  /*d720*/  IMAD.MOV.U32 R0, RZ, RZ, 0x1 ;  /* 0x00000001ff007424 */ /* 0x000fe200078e00ff */
[----:B-1----:R-:W1:Y:S04]  /*d730*/  S2R R8, SR_TID.X ;  /* 0x0000000000087919 */ /* 0x002e680000002100 */
[----:B------:R-:W-:-:S04]  /*d740*/  SHF.L.U32 R0, R0, 0x1f, RZ ;  /* 0x0000001f00007819 */ /* 0x000fc800000006ff */
[----:B------:R-:W2:Y:S01]  /*d750*/  SYNCS.PHASECHK.TRANS64.TRYWAIT P0, [UR38+0x38840], R0 ;  /* 0x03884000ff0075a7 */ /* 0x000ea20008000166 */
[----:B-1----:R-:W-:-:S04]  /*d760*/  LOP3.LUT R2, R8, 0x7f, RZ, 0xc0, !PT ;  /* 0x0000007f08027812 */ /* 0x002fc800078ec0ff */
[----:B------:R-:W-:Y:S01]  /*d770*/  ISETP.NE.AND P1, PT, R2, RZ, PT ;  /* 0x000000ff0200720c */ /* 0x000fe20003f25270 */
[----:B--2---:R-:W-:-:S12]  /*d780*/  @!P0 BRA `(.L_x_236) ;  /* 0x0000004c003c8947 */ /* 0x004fd80003800000 */
.L_x_336:
[----:B------:R-:W-:Y:S05]  /*d790*/  @P1 BRA `(.L_x_237) ;  /* 0x0000000000181947 */ /* 0x000fea0003800000 */
[----:B------:R-:W2:Y:S01]  /*d7a0*/  S2R R2, SR_TID.X ;  /* 0x0000000000027919 */ /* 0x000ea20000002100 */
[----:B-1----:R-:W-:-:S04]  /*d7b0*/  IMAD.MOV.U32 R0, RZ, RZ, 0x2000 ;  /* 0x00002000ff007424 */ /* 0x002fc800078e00ff */
[----:B------:R3:W-:Y:S01]  /*d7c0*/  SYNCS.ARRIVE.TRANS64 RZ, [UR38+0x38830], R0 ;  /* 0x03883000ffff79a7 */ /* 0x0007e20008000026 */
[----:B--2---:R-:W-:-:S13]  /*d7d0*/  LOP3.LUT P0, RZ, R2, 0x1f, RZ, 0xc0, !PT ;  /* 0x0000001f02ff7812 */ /* 0x004fda000780c0ff */
[----:B---3--:R-:W-:Y:S05]  /*d7e0*/  @!P0 BRA `(.L_x_237) ;  /* 0x0000000000048947 */ /* 0x008fea0003800000 */
[----:B------:R-:W-:Y:S01]  /*d7f0*/  BPT.TRAP 0x1 ;  /* 0x000000040000795c */ /* 0x000fe20000300000 */
.L_x_237:
[----:B-1----:R-:W2:Y:S01]  /*d800*/  LDL R0, [R1+0x8] ;  /* 0x0000080001007983 */ /* 0x002ea20000100800 */
[----:B------:R-:W-:Y:S01]  /*d810*/  ULDC.64 UR4, c[0x0][0x198] ;  /* 0x0000660000047ab9 */ /* 0x000fe20000000a00 */
[----:B-----5:R-:W-:Y:S01]  /*d820*/  R2UR UR13, R16 ;  /* 0x00000000100d72ca */ /* 0x020fe200000e0000 */
[----:B------:R-:W-:Y:S01]  /*d830*/  UIADD3 UR4, UP0, UR4, 0x370, URZ ;  /* 0x0000037004047890 */ /* 0x000fe2000ff1e03f */
[----:B------:R-:W-:Y:S01]  /*d840*/  PLOP3.LUT P0, PT, PT, PT, PT, 0x80, 0x0 ;  /* 0x000000000000781c */ /* 0x000fe20003f0f070 */
[----:B------:R-:W-:Y:S01]  /*d850*/  UIADD3 UR8, UR38, 0x22400, URZ ;  /* 0x0002240026087890 */ /* 0x000fe2000fffe03f */
[----:B------:R-:W-:Y:S01]  /*d860*/  LOP3.LUT R17, R17, 0xfffffffd, RZ, 0xc0, !PT ;  /* 0xfffffffd11117812 */ /* 0x000fe200078ec0ff */
[----:B------:R-:W-:Y:S02]  /*d870*/  UIADD3 UR9, UR38, 0x38830, URZ ;  /* 0x0003883026097890 */ /* 0x000fe4000fffe03f */
[----:B------:R-:W-:Y:S01]  /*d880*/  UIADD3.X UR5, URZ, UR5, URZ, UP0, !UPT ;  /* 0x000000053f057290 */ /* 0x000fe200087fe43f */
[----:B------:R-:W-:Y:S01]  /*d890*/  UMOV UR6, 0x0 ;  /* 0x0000000000067882 */ /* 0x000fe20000000000 */
[----:B------:R-:W-:Y:S01]  /*d8a0*/  UMOV UR7, 0x14f00000 ;  /* 0x14f0000000077882 */ /* 0x000fe20000000000 */
[----:B------:R-:W-:Y:S01]  /*d8b0*/  UMOV UR10, URZ ;  /* 0x0000003f000a7c82 */ /* 0x000fe20008000000 */
[----:B------:R-:W-:-:S04]  /*d8c0*/  UMOV UR12, UR36 ;  /* 0x00000024000c7c82 */ /* 0x000fc80008000000 */
[----:B------:R-:W-:Y:S02]  /*d8d0*/  @P0 LOP3.LUT R17, R17, 0x2, RZ, 0xfc, !PT ;  /* 0x0000000211110812 */ /* 0x000fe400078efcff */
[----:B--2---:R-:W-:-:S13]  /*d8e0*/  R2UR UR11, R0 ;  /* 0x00000000000b72ca */ /* 0x004fda00000e0000 */
[----:B------:R-:W-:-:S09]  /*d8f0*/  USHF.L.U32 UR11, UR11, 0x6, URZ ;  /* 0x000000060b0b7899 */ /* 0x000fd2000800063f */
[----:B------:R1:W-:Y:S02]  /*d900*/  UTMALDG.4D [UR8], [UR4], desc[UR6] ;  /* 0x00000608040075b4 */ /* 0x0003e40008019000 */
[----:B-1----:R-:W-:Y:S01]  /*d910*/  NOP ;  /* 0x0000000000007918 */ /* 0x002fe20000000000 */
.L_x_233:
[----:B------:R-:W-:Y:S05]  /*d920*/  WARPSYNC.ALL ;  /* 0x0000000000007948 */ /* 0x000fea0003800000 */
[----:B------:R-:W-:Y:S01]  /*d930*/  UIADD3 UR4, UR38, 0x20400, URZ ;  /* 0x0002040026047890 */ /* 0x000fe2000fffe03f */
[----:B------:R-:W-:Y:S01]  /*d940*/  BAR.SYNC.DEFER_BLOCKING 0x8, 0x100 ;  /* 0x0204000000007b1d */ /* 0x000fe20000010000 */
[----:B------:R-:W-:Y:S02]  /*d950*/  USHF.R.S32.HI UR42, URZ, 0x1f, UR36 ;  /* 0x0000001f3f2a7899 */ /* 0x000fe40008011424 */
[----:B------:R-:W-:Y:S02]  /*d960*/  ULOP3.LUT UP0, URZ, UR4, 0x3ff, URZ, 0xc0, !UPT ;  /* 0x000003ff043f7892 */ /* 0x000fe4000f80c03f */
[----:B------:R-:W-:-:S04]  /*d970*/  USHF.R.S32.HI UR45, URZ, 0x1f, UR44 ;  /* 0x0000001f3f2d7899 */ /* 0x000fc8000801142c */
[----:B------:R-:W-:-:S13]  /*d980*/  PLOP3.LUT P0, PT, PT, PT, UP0, 0x80, 0x0 ;  /* 0x000000000000781c */ /* 0x000fda0003f0f008 */
[----:B------:R-:W-:Y:S05]  /*d990*/  @!P0 BRA `(.L_x_238) ;  /* 0x0000000000408947 */ /* 0x000fea0003800000 */
[----:B------:R-:W-:Y:S01]  /*d9a0*/  MOV R2, 0x0 ;  /* 0x0000000000027802 */ /* 0x000fe20000000f00 */
[----:B------:R-:W-:Y:S01]  /*d9b0*/  ULDC.64 UR4, c[0x4][0x90] ;  /* 0x0100240000047ab9 */ /* 0x000fe20000000a00 */
[----:B------:R-:W-:Y:S01]  /*d9c0*/  ULDC.64 UR6, c[0x4][0x98] ;  /* 0x0100260000067ab9 */ /* 0x000fe20000000a00 */
[----:B------:R-:W-:Y:S01]  /*d9d0*/  ULDC.64 UR8, c[0x4][0x20] ;  /* 0x0100080000087ab9 */ /* 0x000fe20000000a00 */
[----:B------:R-:W-:Y:S02]  /*d9e0*/  IMAD.U32 R4, RZ, RZ, UR4 ;  /* 0x00000004ff047e24 */ /* 0x000fe4000f8e00ff */
[----:B------:R-:W1:Y:S01]  /*d9f0*/  LDC.64 R2, c[0x4][R2] ;  /* 0x0100000002027b82 */ /* 0x000e620000000a00 */
[----:B------:R-:W-:Y:S02]  /*da00*/  IMAD.U32 R5, RZ, RZ, UR5 ;  /* 0x00000005ff057e24 */ /* 0x000fe4000f8e00ff */
[----:B0-----:R-:W-:Y:S02]  /*da10*/  IMAD.U32 R6, RZ, RZ, UR6 ;  /* 0x00000006ff067e24 */ /* 0x001fe4000f8e00ff */
[----:B------:R-:W-:-:S02]  /*da20*/  IMAD.U32 R7, RZ, RZ, UR7 ;  /* 0x00000007ff077e24 */ /* 0x000fc4000f8e00ff */
[----:B------:R-:W-:Y:S02]  /*da30*/  IMAD.U32 R10, RZ, RZ, UR8 ;  /* 0x00000008ff0a7e24 */ /* 0x000fe4000f8e00ff */
[----:B------:R-:W-:Y:S02]  /*da40*/  IMAD.U32 R11, RZ, RZ, UR9 ;  /* 0x00000009ff0b7e24 */ /* 0x000fe4000f8e00ff */
[----:B------:R-:W-:Y:S02]  /*da50*/  IMAD.MOV.U32 R8, RZ, RZ, 0x70 ;  /* 0x00000070ff087424 */ /* 0x000fe400078e00ff */
[----:B------:R-:W-:Y:S02]  /*da60*/  IMAD.MOV.U32 R12, RZ, RZ, 0x1 ;  /* 0x00000001ff0c7424 */ /* 0x000fe400078e00ff */
[----:B------:R-:W-:-:S07]  /*da70*/  IMAD.MOV.U32 R13, RZ, RZ, RZ ;  /* 0x000000ffff0d7224 */ /* 0x000fce00078e00ff */
[----:B------:R-:W-:-:S07]  /*da80*/  LEPC R20, `(.L_x_238) ;  /* 0x000000001014794e */ /* 0x000fce0000000000 */
[----:B-1----:R-:W-:Y:S05]  /*da90*/  CALL.ABS.NOINC R2 ;  /* 0x0000000002007343 */ /* 0x002fea0003c00000 */
.L_x_238:
[----:B------:R-:W1:Y:S01]  /*daa0*/  LDC R7, c[0x0][0x448] ;  /* 0x00011200ff077b82 */ /* 0x000e620000000800 */
[----:B------:R-:W2:Y:S01]  /*dab0*/  S2R R13, SR_TID.X ;  /* 0x00000000000d7919 */ /* 0x000ea20000002100 */
[----:B------:R-:W-:Y:S02]  /*dac0*/  ULDC.64 UR8, c[0x0][0x2d8] ;  /* 0x0000b60000087ab9 */ /* 0x000fe40000000a00 */
[----:B------:R-:W-:Y:S01]  /*dad0*/  UIMAD UR6, UR42, UR8, URZ ;  /* 0x000000082a0672a4 */ /* 0x000fe2000f8e023f */
[----:B------:R-:W3:Y:S01]  /*dae0*/  S2R R12, SR_CTAID.X ;  /* 0x00000000000c7919 */ /* 0x000ee20000002500 */
[----:B------:R-:W-:Y:S02]  /*daf0*/  UIMAD.WIDE.U32 UR4, UR36, UR8, URZ ;  /* 0x00000008240472a5 */ /* 0x000fe4000f8e003f */
[----:B------:R-:W-:-:S03]  /*db00*/  UIMAD UR6, UR36, UR9, UR6 ;  /* 0x00000009240672a4 */ /* 0x000fc6000f8e0206 */
[----:B------:R-:W-:Y:S01]  /*db10*/  ULDC.64 UR8, c[0x0][0x2e0] ;  /* 0x0000b80000087ab9 */ /* 0x000fe20000000a00 */
[----:B------:R-:W-:Y:S02]  /*db20*/  UIADD3 UR5, UR5, UR6, URZ ;  /* 0x0000000605057290 */ /* 0x000fe4000fffe03f */
[----:B------:R-:W-:Y:S02]  /*db30*/  UIMAD UR7, UR45, UR8, URZ ;  /* 0x000000082d0772a4 */ /* 0x000fe4000f8e023f */
[----:B------:R-:W-:Y:S02]  /*db40*/  UIMAD.WIDE.U32 UR4, UR44, UR8, UR4 ;  /* 0x000000082c0472a5 */ /* 0x000fe4000f8e0004 */
[----:B------:R-:W-:-:S04]  /*db50*/  UIMAD UR6, UR44, UR9, UR7 ;  /* 0x000000092c0672a4 */ /* 0x000fc8000f8e0207 */
[----:B------:R-:W-:Y:S01]  /*db60*/  IMAD.U32 R4, RZ, RZ, UR4 ;  /* 0x00000004ff047e24 */ /* 0x000fe2000f8e00ff */
[----:B------:R-:W-:Y:S01]  /*db70*/  UIADD3 UR6, UR5, UR6, URZ ;  /* 0x0000000605067290 */ /* 0x000fe2000fffe03f */
[----:B-1----:R-:W-:Y:S02]  /*db80*/  ISETP.NE.AND P0, PT, R7, 0x1, PT ;  /* 0x000000010700780c */ /* 0x002fe40003f05270 */
[----:B------:R-:W-:Y:S01]  /*db90*/  IMAD.MOV.U32 R2, RZ, RZ, R4 ;  /* 0x000000ffff027224 */ /* 0x000fe200078e0004 */
[C---:B--2---:R-:W-:Y:S01]  /*dba0*/  LOP3.LUT R8, R13.reuse, 0x7f, RZ, 0xc0, !PT ;  /* 0x0000007f0d087812 */ /* 0x044fe200078ec0ff */
[----:B------:R-:W-:-:S09]  /*dbb0*/  IMAD.SHL.U32 R3, R13, 0x10, RZ ;  /* 0x000000100d037824 */ /* 0x000fd200078e00ff */
[----:B------:R-:W1:Y:S01]  /*dbc0*/  @P0 LDC R0, c[0x0][0x44c] ;  /* 0x00011300ff000b82 */ /* 0x000e620000000800 */
[----:B0-----:R-:W-:-:S04]  /*dbd0*/  SHF.R.U32.HI R6, RZ, 0x3, R8 ;  /* 0x00000003ff067819 */ /* 0x001fc80000011608 */
[----:B------:R-:W-:-:S03]  /*dbe0*/  LOP3.LUT R3, R6, 0x70, R3, 0xf8, !PT ;  /* 0x0000007006037812 */ /* 0x000fc600078ef803 */
[----:B------:R-:W0:Y:S02]  /*dbf0*/  @P0 LDC R5, c[0x0][0x450] ;  /* 0x00011400ff050b82 */ /* 0x000e240000000800 */
[----:B---3--:R-:W-:Y:S02]  /*dc00*/  IMAD R10, R12, 0x40, R3 ;  /* 0x000000400c0a7824 */ /* 0x008fe400078e0203 */
[----:B------:R-:W-:Y:S02]  /*dc10*/  IMAD.U32 R3, RZ, RZ, UR6 ;  /* 0x00000006ff037e24 */ /* 0x000fe4000f8e00ff */
[----:B------:R-:W-:Y:S02]  /*dc20*/  IMAD.MOV.U32 R9, RZ, RZ, R10 ;  /* 0x000000ffff097224 */ /* 0x000fe400078e000a */
[----:B-1----:R-:W-:-:S05]  /*dc30*/  @P0 IMAD.HI.U32 R0, R10, R0, RZ ;  /* 0x000000000a000227 */ /* 0x002fca00078e00ff */
[----:B0-----:R-:W-:Y:S01]  /*dc40*/  @P0 SHF.R.U32.HI R9, RZ, R5, R0 ;  /* 0x00000005ff090219 */ /* 0x001fe20000011600 */
[----:B------:R-:W-:Y:S01]  /*dc50*/  IMAD.U32 R5, RZ, RZ, UR5 ;  /* 0x00000005ff057e24 */ /* 0x000fe2000f8e00ff */
[----:B------:R-:W-:Y:S02]  /*dc60*/  ULDC.64 UR4, c[0x0][0x2d0] ;  /* 0x0000b40000047ab9 */ /* 0x000fe40000000a00 */
[--C-:B------:R-:W-:Y:S01]  /*dc70*/  SHF.R.S32.HI R0, RZ, 0x1f, R9.reuse ;  /* 0x0000001fff007819 */ /* 0x100fe20000011409 */
[----:B------:R-:W-:Y:S02]  /*dc80*/  IMAD.MOV R4, RZ, RZ, -R9 ;  /* 0x000000ffff047224 */ /* 0x000fe400078e0a09 */
[----:B------:R-:W-:-:S04]  /*dc90*/  IMAD.WIDE.U32 R2, R9, UR4, R2 ;  /* 0x0000000409027c25 */ /* 0x000fc8000f8e0002 */
[----:B------:R-:W-:Y:S02]  /*dca0*/  IMAD R0, R0, UR4, RZ ;  /* 0x0000000400007c24 */ /* 0x000fe4000f8e02ff */
[----:B------:R-:W-:Y:S02]  /*dcb0*/  IMAD R5, R7, R4, R10 ;  /* 0x0000000407057224 */ /* 0x000fe400078e020a */
[----:B------:R-:W-:Y:S01]  /*dcc0*/  IMAD R11, R9, UR5, R0 ;  /* 0x00000005090b7c24 */ /* 0x000fe2000f8e0200 */
[----:B------:R-:W-:Y:S02]  /*dcd0*/  ULDC.64 UR4, c[0x0][0x2c8] ;  /* 0x0000b20000047ab9 */ /* 0x000fe40000000a00 */
[----:B------:R-:W-:Y:S01]  /*dce0*/  SHF.R.S32.HI R0, RZ, 0x1f, R5 ;  /* 0x0000001fff007819 */ /* 0x000fe20000011405 */
[----:B------:R-:W-:-:S04]  /*dcf0*/  IMAD.IADD R3, R3, 0x1, R11 ;  /* 0x0000000103037824 */ /* 0x000fc800078e020b */
[----:B------:R-:W-:Y:S02]  /*dd00*/  IMAD R0, R0, UR4, RZ ;  /* 0x0000000400007c24 */ /* 0x000fe4000f8e02ff */
[----:B------:R-:W-:-:S04]  /*dd10*/  IMAD.WIDE.U32 R2, R5, UR4, R2 ;  /* 0x0000000405027c25 */ /* 0x000fc8000f8e0002 */
[----:B------:R-:W-:Y:S01]  /*dd20*/  IMAD R9, R5, UR5, R0 ;  /* 0x0000000505097c24 */ /* 0x000fe2000f8e0200 */
[----:B------:R-:W-:Y:S02]  /*dd30*/  ULDC.64 UR4, c[0x0][0x280] ;  /* 0x0000a00000047ab9 */ /* 0x000fe40000000a00 */
[----:B------:R-:W-:Y:S01]  /*dd40*/  LEA R0, P0, R2, UR4, 0x1 ;  /* 0x0000000402007c11 */ /* 0x000fe2000f8008ff */
[----:B------:R-:W-:Y:S01]  /*dd50*/  IMAD.IADD R3, R3, 0x1, R9 ;  /* 0x0000000103037824 */ /* 0x000fe200078e0209 */
[----:B------:R-:W-:-:S04]  /*dd60*/  ULDC UR4, c[0x0][0x2b8] ;  /* 0x0000ae0000047ab9 */ /* 0x000fc80000000800 */
[----:B------:R-:W-:Y:S01]  /*dd70*/  LEA.HI.X R3, R2, UR5, R3, 0x1, P0 ;  /* 0x0000000502037c11 */ /* 0x000fe200080f0c03 */
[----:B------:R-:W-:-:S05]  /*dd80*/  IMAD.SHL.U32 R2, R13, 0x8, RZ ;  /* 0x000000080d027824 */ /* 0x000fca00078e00ff */
[C---:B------:R-:W-:Y:S02]  /*dd90*/  LOP3.LUT R10, R2.reuse, 0x38, RZ, 0xc0, !PT ;  /* 0x00000038020a7812 */ /* 0x040fe400078ec0ff */
[----:B------:R-:W-:Y:S02]  /*dda0*/  LOP3.LUT R2, R2, 0x1f8, RZ, 0xc0, !PT ;  /* 0x000001f802027812 */ /* 0x000fe400078ec0ff */
[----:B------:R-:W-:Y:S01]  /*ddb0*/  ISETP.GE.AND P0, PT, R10, UR4, PT ;  /* 0x000000040a007c0c */ /* 0x000fe2000bf06270 */
[----:B------:R-:W-:Y:S01]  /*ddc0*/  UMOV UR4, 0xffffffff ;  /* 0xffffffff00047882 */ /* 0x000fe20000000000 */
[----:B------:R-:W-:Y:S01]  /*ddd0*/  LOP3.LUT R5, R2, 0x38, R13, 0x78, !PT ;  /* 0x0000003802057812 */ /* 0x000fe200078e780d */
[----:B------:R-:W-:-:S05]  /*dde0*/  IMAD.SHL.U32 R2, R8, 0x8, RZ ;  /* 0x0000000808027824 */ /* 0x000fca00078e00ff */
[----:B------:R-:W-:Y:S01]  /*ddf0*/  LOP3.LUT R8, R5, 0x200, R2, 0xf8, !PT ;  /* 0x0000020005087812 */ /* 0x000fe200078ef802 */
[----:B------:R-:W-:Y:S06]  /*de00*/  BRA.DIV UR4, `(.L_x_239) ;  /* 0x0000004604b47947 */ /* 0x000fec000b800000 */
[----:B------:R-:W0:Y:S01]  /*de10*/  S2R R4, SR_CTAID.X ;  /* 0x0000000000047919 */ /* 0x000e220000002500 */
[----:B------:R-:W-:Y:S01]  /*de20*/  ULDC UR4, c[0x0][0x288] ;  /* 0x0000a20000047ab9 */ /* 0x000fe20000000800 */
[----:B------:R-:W-:Y:S01]  /*de30*/  ULDC.64 UR6, c[0x0][0x208] ;  /* 0x0000820000067ab9 */ /* 0x000fe20000000a00 */
[----:B------:R-:W-:Y:S01]  /*de40*/  IMAD R2, R7, UR4, RZ ;  /* 0x0000000407027c24 */ /* 0x000fe2000f8e02ff */
[----:B------:R-:W1:Y:S01]  /*de50*/  SHFL.IDX PT, R14, R0, RZ, 0x181f ;  /* 0x00181fff000e7589 */ /* 0x000e6200000e0000 */
[----:B0-----:R-:W-:-:S03]  /*de60*/  IMAD R11, R4, 0x40, R6 ;  /* 0x00000040040b7824 */ /* 0x001fc600078e0206 */
[----:B------:R-:W0:Y:S01]  /*de70*/  SHFL.IDX PT, R4, R3, RZ, 0x181f ;  /* 0x00181fff03047589 */ /* 0x000e2200000e0000 */
[C---:B------:R-:W-:Y:S01]  /*de80*/  VIADD R12, R11.reuse, 0x10 ;  /* 0x000000100b0c7836 */ /* 0x040fe20000000000 */
[----:B------:R-:W-:Y:S02]  /*de90*/  ISETP.GE.AND P1, PT, R11, R2, PT ;  /* 0x000000020b00720c */ /* 0x000fe40003f26270 */
[----:B------:R-:W-:Y:S04]  /*dea0*/  STL [R1+0x4], R11 ;  /* 0x0000040b01007387 */ /* 0x000fe80000100800 */
[----:B------:R-:W-:Y:S07]  /*deb0*/  STL [R1+0xc], R12 ;  /* 0x00000c0c01007387 */ /* 0x000fee0000100800 */
[----:B-1----:R-:W-:-:S02]  /*dec0*/  @!P1 LEA R14, P2, R10, R14, 0x1 ;  /* 0x0000000e0a0e9211 */ /* 0x002fc400078408ff */
[----:B------:R-:W-:-:S03]  /*ded0*/  @!P1 LEA R9, R8, UR38, 0x1 ;  /* 0x0000002608099c11 */ /* 0x000fc6000f8e08ff */
[----:B0-----:R-:W-:Y:S02]  /*dee0*/  @!P1 IMAD.X R5, RZ, RZ, R4, P2 ;  /* 0x000000ffff059224 */ /* 0x001fe400010e0604 */
[----:B------:R-:W-:Y:S02]  /*def0*/  @!P1 IMAD.MOV.U32 R4, RZ, RZ, R14 ;  /* 0x000000ffff049224 */ /* 0x000fe400078e000e */
[----:B------:R-:W0:Y:S04]  /*df00*/  SHFL.IDX PT, R14, R0, 0x1, 0x181f ;  /* 0x00381f00000e7f89 */ /* 0x000e2800000e0000 */
[----:B------:R1:W-:Y:S01]  /*df10*/  @!P1 LDGSTS.E.BYPASS.LTC128B.128 [R9+0x20400], desc[UR6][R4.64], !P0 ;  /* 0x2040000004099fae */ /* 0x0003e2000c101d46 */
[----:B------:R-:W-:-:S03]  /*df20*/  ISETP.GE.AND P1, PT, R12, R2, PT ;  /* 0x000000020c00720c */ /* 0x000fc60003f26270 */
[----:B-1----:R-:W1:Y:S01]  /*df30*/  SHFL.IDX PT, R4, R3, 0x1, 0x181f ;  /* 0x00381f0003047f89 */ /* 0x002e6200000e0000 */
[----:B------:R-:W-:-:S09]  /*df40*/  VIADD R9, R11, 0x20 ;  /* 0x000000200b097836 */ /* 0x000fd20000000000 */
[----:B------:R-:W-:Y:S01]  /*df50*/  @!P1 LEA R7, R8, UR38, 0x1 ;  /* 0x0000002608079c11 */ /* 0x000fe2000f8e08ff */
[----:B------:R-:W-:Y:S01]  /*df60*/  STL [R1+0x10], R9 ;  /* 0x0000100901007387 */ /* 0x000fe20000100800 */
[----:B0-----:R-:W-:-:S03]  /*df70*/  @!P1 LEA R6, P2, R10, R14, 0x1 ;  /* 0x0000000e0a069211 */ /* 0x001fc600078408ff */
[----:B------:R-:W0:Y:S02]  /*df80*/  SHFL.IDX PT, R14, R0, 0x2, 0x181f ;  /* 0x00581f00000e7f89 */ /* 0x000e2400000e0000 */
[----:B-1----:R-:W-:Y:S02]  /*df90*/  @!P1 IMAD.X R5, RZ, RZ, R4, P2 ;  /* 0x000000ffff059224 */ /* 0x002fe400010e0604 */
[----:B------:R-:W-:-:S05]  /*dfa0*/  @!P1 IMAD.MOV.U32 R4, RZ, RZ, R6 ;  /* 0x000000ffff049224 */ /* 0x000fca00078e0006 */
[----:B------:R1:W-:Y:S01]  /*dfb0*/  @!P1 LDGSTS.E.BYPASS.LTC128B.128 [R7+0x20c00], desc[UR6][R4.64], !P0 ;  /* 0x20c0000004079fae */ /* 0x0003e2000c101d46 */
[----:B------:R-:W-:-:S03]  /*dfc0*/  ISETP.GE.AND P1, PT, R9, R2, PT ;  /* 0x000000020900720c */ /* 0x000fc60003f26270 */
[----:B-1----:R-:W1:Y:S10]  /*dfd0*/  SHFL.IDX PT, R4, R3, 0x2, 0x181f ;  /* 0x00581f0003047f89 */ /* 0x002e7400000e0000 */
[----:B0-----:R-:W-:-:S02]  /*dfe0*/  @!P1 LEA R5, P2, R10, R14, 0x1 ;  /* 0x0000000e0a059211 */ /* 0x001fc400078408ff */
[----:B------:R-:W-:Y:S01]  /*dff0*/  @!P1 LEA R6, R8, UR38, 0x1 ;  /* 0x0000002608069c11 */ /* 0x000fe2000f8e08ff */
[----:B------:R-:W0:Y:S04]  /*e000*/  SHFL.IDX PT, R3, R3, 0x3, 0x181f ;  /* 0x00781f0003037f89 */ /* 0x000e2800000e0000 */
[----:B------:R2:W3:Y:S01]  /*e010*/  SHFL.IDX PT, R14, R0, 0x3, 0x181f ;  /* 0x00781f00000e7f89 */ /* 0x0004e200000e0000 */
[----:B-1----:R-:W-:-:S05]  /*e020*/  @!P1 IMAD.X R4, RZ, RZ, R4, P2 ;  /* 0x000000ffff049224 */ /* 0x002fca00010e0604 */
[----:B------:R-:W-:-:S04]  /*e030*/  @!P1 LOP3.LUT R5, R5, R4, RZ, 0x3c, !PT ;  /* 0x0000000405059212 */ /* 0x000fc800078e3cff */
[----:B------:R-:W-:-:S04]  /*e040*/  @!P1 LOP3.LUT R4, R5, R4, RZ, 0x3c, !PT ;  /* 0x0000000405049212 */ /* 0x000fc800078e3cff */
[----:B------:R-:W-:-:S05]  /*e050*/  @!P1 LOP3.LUT R5, R5, R4, RZ, 0x3c, !PT ;  /* 0x0000000405059212 */ /* 0x000fca00078e3cff */
[----:B0--3--:R2:W-:Y:S02]  /*e060*/  @!P1 LDGSTS.E.BYPASS.LTC128B.128 [R6+0x21400], desc[UR6][R4.64], !P0 ;  /* 0x2140000004069fae */ /* 0x0095e4000c101d46 */
.L_x_345:
[----:B--2---:R-:W2:Y:S01]  /*e070*/  LDL R0, [R1+0x4] ;  /* 0x0000040001007983 */ /* 0x004ea20000100800 */
[----:B------:R-:W-:Y:S01]  /*e080*/  ULDC.64 UR4, c[0x0][0x208] ;  /* 0x0000820000047ab9 */ /* 0x000fe20000000a00 */
[----:B--2---:R-:W-:-:S05]  /*e090*/  VIADD R0, R0, 0x30 ;  /* 0x0000003000007836 */ /* 0x004fca0000000000 */
[----:B------:R-:W-:Y:S01]  /*e0a0*/  ISETP.GE.AND P1, PT, R0, R2, PT ;  /* 0x000000020000720c */ /* 0x000fe20003f26270 */
[----:B------:R0:W-:-:S12]  /*e0b0*/  STL [R1+0x20], R0 ;  /* 0x0000200001007387 */ /* 0x0001d80000100800 */
[----:B------:R-:W-:Y:S02]  /*e0c0*/  @!P1 LEA R2, P2, R10, R14, 0x1 ;  /* 0x0000000e0a029211 */ /* 0x000fe400078408ff */
[----:B------:R-:W-:-:S03]  /*e0d0*/  @!P1 LEA R5, R8, UR38, 0x1 ;  /* 0x0000002608059c11 */ /* 0x000fc6000f8e08ff */
[----:B------:R-:W-:-:S05]  /*e0e0*/  @!P1 IMAD.X R3, RZ, RZ, R3, P2 ;  /* 0x000000ffff039224 */ /* 0x000fca00010e0603 */
[----:B------:R-:W-:Y:S01]  /*e0f0*/  @!PT LDS RZ, [RZ] ;  /* 0x00000000fffff984 */ /* 0x000fe20000000800 */
[----:B------:R-:W-:Y:S01]  /*e100*/  @!PT LDS RZ, [RZ] ;  /* 0x00000000fffff984 */ /* 0x000fe20000000800 */
[----:B------:R-:W-:Y:S01]  /*e110*/  @!PT LDS RZ, [RZ] ;  /* 0x00000000fffff984 */ /* 0x000fe20000000800 */
[----:B------:R1:W-:Y:S01]  /*e120*/  @!P1 LDGSTS.E.BYPASS.LTC128B.128 [R5+0x21c00], desc[UR4][R2.64], !P0 ;  /* 0x21c0000002059fae */ /* 0x0003e2000c101d44 */
[----:B------:R-:W-:Y:S01]  /*e130*/  NOP ;  /* 0x0000000000007918 */ /* 0x000fe20000000000 */
[----:B------:R-:W-:Y:S02]  /*e140*/  SYNCS.ARRIVE.TRANS64.RED.A0T1 RZ, [UR38+0x38800], RZ ;  /* 0x038800ffffff79a7 */ /* 0x000fe40008200426 */
[----:B------:R-:W-:Y:S01]  /*e150*/  ARRIVES.LDGSTSBAR.64.TRANSCNT [UR38+0x38800] ;  /* 0x03880000ff0079b0 */ /* 0x000fe20008000aa6 */
[----:B-1----:R-:W0:Y:S01]  /*e160*/  LDC.64 R2, c[0x0][0x3d8] ;  /* 0x0000f600ff027b82 */ /* 0x002e220000000a00 */
[----:B------:R-:W-:Y:S01]  /*e170*/  NOP ;  /* 0x0000000000007918 */ /* 0x000fe20000000000 */
[C---:B0-----:R-:W-:Y:S01]  /*e180*/  IMAD R0, R2.reuse, UR42, RZ ;  /* 0x0000002a02007c24 */ /* 0x041fe2000f8e02ff */
[----:B------:R-:W-:Y:S01]  /*e190*/  UIADD3 UR4, UR38, 0x26400, URZ ;  /* 0x0002640026047890 */ /* 0x000fe2000fffe03f */
[----:B------:R-:W-:Y:S01]  /*e1a0*/  IMAD.WIDE.U32 R4, R2, UR36, RZ ;  /* 0x0000002402047c25 */ /* 0x000fe2000f8e00ff */
[----:B------:R-:W-:Y:S02]  /*e1b0*/  SYNCS.ARRIVE.TRANS64.A1T0 RZ, [UR38+0x38800], RZ ;  /* 0x038800ffffff79a7 */ /* 0x000fe40008100026 */
[----:B------:R-:W-:Y:S01]  /*e1c0*/  ULOP3.LUT UP0, URZ, UR4, 0x3ff, URZ, 0xc0, !UPT ;  /* 0x000003ff043f7892 */ /* 0x000fe2000f80c03f */
[----:B------:R-:W-:Y:S01]  /*e1d0*/  IMAD R0, R3, UR36, R0 ;  /* 0x0000002403007c24 */ /* 0x000fe2000f8e0200 */
[----:B------:R0:W-:Y:S03]  /*e1e0*/  STL.64 [R1+0x18], R4 ;  /* 0x0000180401007387 */ /* 0x0001e60000100a00 */
[----:B------:R-:W-:Y:S01]  /*e1f0*/  IMAD.IADD R0, R5, 0x1, R0 ;  /* 0x0000000105007824 */ /* 0x000fe200078e0200 */
[----:B------:R-:W-:-:S04]  /*e200*/  PLOP3.LUT P0, PT, PT, PT, UP0, 0x80, 0x0 ;  /* 0x000000000000781c */ /* 0x000fc80003f0f008 */
[----:B------:R0:W-:Y:S09]  /*e210*/  STL [R1+0x24], R0 ;  /* 0x0000240001007387 */ /* 0x0001f20000100800 */
[----:B------:R-:W-:Y:S05]  /*e220*/  @!P0 BRA `(.L_x_240) ;  /* 0x0000000000408947 */ /* 0x000fea0003800000 */
[----:B------:R-:W-:Y:S01]  /*e230*/  MOV R2, 0x0 ;  /* 0x0000000000027802 */ /* 0x000fe20000000f00 */
[----:B------:R-:W-:Y:S01]  /*e240*/  ULDC.64 UR6, c[0x4][0x90] ;  /* 0x0100240000067ab9 */ /* 0x000fe20000000a00 */
[----:B------:R-:W-:Y:S01]  /*e250*/  ULDC.64 UR8, c[0x4][0x98] ;  /* 0x0100260000087ab9 */ /* 0x000fe20000000a00 */
[----:B------:R-:W-:Y:S01]  /*e260*/  ULDC.64 UR4, c[0x4][0x28] ;  /* 0x01000a0000047ab9 */ /* 0x000fe20000000a00 */
[----:B0-----:R-:W-:Y:S02]  /*e270*/  IMAD.U32 R4, RZ, RZ, UR6 ;  /* 0x00000006ff047e24 */ /* 0x001fe4000f8e00ff */
        /* <DEDUP_REMOVED lines=11> */
.L_x_240:
[----:B------:R-:W2:Y:S01]  /*e330*/  LDL.LU.64 R6, [R1+0x18] ;  /* 0x0000180001067983 */ /* 0x000ea20000300a00 */
[----:B------:R-:W-:-:S03]  /*e340*/  ULDC.64 UR8, c[0x0][0x3e0] ;  /* 0x0000f80000087ab9 */ /* 0x000fc60000000a00 */
[----:B------:R-:W3:Y:S01]  /*e350*/  LDL.LU R2, [R1+0x24] ;  /* 0x0000240001027983 */ /* 0x000ee20000300800 */
[----:B0-----:R-:W0:Y:S01]  /*e360*/  S2R R4, SR_TID.X ;  /* 0x0000000000047919 */ /* 0x001e220000002100 */
[----:B------:R-:W1:Y:S01]  /*e370*/  S2R R0, SR_CTAID.X ;  /* 0x0000000000007919 */ /* 0x000e620000002500 */
[C---:B0-----:R-:W-:Y:S01]  /*e380*/  LOP3.LUT R3, R4.reuse, 0x7f, RZ, 0xc0, !PT ;  /* 0x0000007f04037812 */ /* 0x041fe200078ec0ff */
[----:B------:R-:W-:-:S03]  /*e390*/  IMAD.SHL.U32 R15, R4, 0x10, RZ ;  /* 0x00000010040f7824 */ /* 0x000fc600078e00ff */
[----:B------:R-:W-:-:S04]  /*e3a0*/  SHF.R.U32.HI R4, RZ, 0x3, R3 ;  /* 0x00000003ff047819 */ /* 0x000fc80000011603 */
[----:B------:R-:W-:-:S05]  /*e3b0*/  LOP3.LUT R4, R4, 0x70, R15, 0xf8, !PT ;  /* 0x0000007004047812 */ /* 0x000fca00078ef80f */
[----:B-1----:R-:W-:Y:S01]  /*e3c0*/  IMAD R4, R0, 0x40, R4 ;  /* 0x0000004000047824 */ /* 0x002fe200078e0204 */
[----:B------:R-:W0:Y:S01]  /*e3d0*/  S2R R8, SR_TID.X ;  /* 0x0000000000087919 */ /* 0x000e220000002100 */
[----:B------:R-:W-:-:S04]  /*e3e0*/  UIMAD UR6, UR45, UR8, URZ ;  /* 0x000000082d0672a4 */ /* 0x000fc8000f8e023f */
[----:B------:R-:W-:Y:S01]  /*e3f0*/  UIMAD UR6, UR44, UR9, UR6 ;  /* 0x000000092c0672a4 */ /* 0x000fe2000f8e0206 */
[----:B0-----:R-:W-:-:S05]  /*e400*/  IMAD.SHL.U32 R10, R8, 0x8, RZ ;  /* 0x00000008080a7824 */ /* 0x001fca00078e00ff */
[----:B------:R-:W-:Y:S02]  /*e410*/  LOP3.LUT R10, R10, 0x38, RZ, 0xc0, !PT ;  /* 0x000000380a0a7812 */ /* 0x000fe400078ec0ff */
[----:B------:R-:W-:Y:S02]  /*e420*/  LOP3.LUT R17, R17, 0xfffffff7, RZ, 0xc0, !PT ;  /* 0xfffffff711117812 */ /* 0x000fe400078ec0ff */
[----:B--2---:R-:W-:Y:S02]  /*e430*/  R2UR UR5, R7 ;  /* 0x00000000070572ca */ /* 0x004fe400000e0000 */
[----:B------:R-:W0:Y:S01]  /*e440*/  LDC R7, c[0x0][0x448] ;  /* 0x00011200ff077b82 */ /* 0x000e220000000800 */
[----:B---3--:R-:W-:Y:S02]  /*e450*/  R2UR UR5, R2 ;  /* 0x00000000020572ca */ /* 0x008fe400000e0000 */
[----:B0-----:R-:W-:-:S13]  /*e460*/  ISETP.NE.AND P0, PT, R7, 0x1, PT ;  /* 0x000000010700780c */ /* 0x001fda0003f05270 */
[----:B------:R-:W0:Y:S08]  /*e470*/  @P0 LDC R2, c[0x0][0x44c] ;  /* 0x00011300ff020b82 */ /* 0x000e300000000800 */
[----:B------:R-:W1:Y:S01]  /*e480*/  @P0 LDC R0, c[0x0][0x450] ;  /* 0x00011400ff000b82 */ /* 0x000e620000000800 */
[----:B------:R-:W-:Y:S01]  /*e490*/  R2UR UR4, R6 ;  /* 0x00000000060472ca */ /* 0x000fe200000e0000 */
[----:B0-----:R-:W-:-:S04]  /*e4a0*/  @P0 IMAD.HI.U32 R3, R4, R2, RZ ;  /* 0x0000000204030227 */ /* 0x001fc800078e00ff */
[----:B------:R-:W-:Y:S01]  /*e4b0*/  IMAD.MOV.U32 R2, RZ, RZ, R4 ;  /* 0x000000ffff027224 */ /* 0x000fe200078e0004 */
[----:B-1----:R-:W-:-:S07]  /*e4c0*/  @P0 SHF.R.U32.HI R2, RZ, R0, R3 ;  /* 0x00000000ff020219 */ /* 0x002fce0000011603 */
[----:B------:R-:W-:Y:S01]  /*e4d0*/  UIMAD.WIDE.U32 UR4, UR44, UR8, UR4 ;  /* 0x000000082c0472a5 */ /* 0x000fe2000f8e0004 */
[--C-:B------:R-:W-:Y:S01]  /*e4e0*/  SHF.R.S32.HI R3, RZ, 0x1f, R2.reuse ;  /* 0x0000001fff037819 */ /* 0x100fe20000011402 */
[----:B------:R-:W-:Y:S01]  /*e4f0*/  IMAD.MOV R0, RZ, RZ, -R2 ;  /* 0x000000ffff007224 */ /* 0x000fe200078e0a02 */
[----:B------:R-:W-:Y:S01]  /*e500*/  ULDC.64 UR8, c[0x0][0x3d0] ;  /* 0x0000f40000087ab9 */ /* 0x000fe20000000a00 */
[----:B------:R-:W-:Y:S02]  /*e510*/  UIADD3 UR5, UR5, UR6, URZ ;  /* 0x0000000605057290 */ /* 0x000fe4000fffe03f */
[----:B------:R-:W-:Y:S02]  /*e520*/  IMAD R0, R7, R0, R4 ;  /* 0x0000000007007224 */ /* 0x000fe400078e0204 */
[----:B------:R-:W-:Y:S02]  /*e530*/  IMAD R5, R3, UR8, RZ ;  /* 0x0000000803057c24 */ /* 0x000fe4000f8e02ff */
[----:B------:R-:W-:Y:S01]  /*e540*/  IMAD.U32 R3, RZ, RZ, UR8 ;  /* 0x00000008ff037e24 */ /* 0x000fe2000f8e00ff */
[----:B------:R-:W-:Y:S01]  /*e550*/  SHF.R.S32.HI R4, RZ, 0x1f, R0 ;  /* 0x0000001fff047819 */ /* 0x000fe20000011400 */
[----:B------:R-:W-:-:S02]  /*e560*/  IMAD R5, R2, UR9, R5 ;  /* 0x0000000902057c24 */ /* 0x000fc4000f8e0205 */
[----:B------:R-:W-:Y:S01]  /*e570*/  IMAD.WIDE.U32 R2, R2, R3, UR4 ;  /* 0x0000000402027e25 */ /* 0x000fe2000f8e0003 */
[----:B------:R-:W-:-:S03]  /*e580*/  ULDC.64 UR4, c[0x0][0x3c8] ;  /* 0x0000f20000047ab9 */ /* 0x000fc60000000a00 */
[----:B------:R-:W-:Y:S02]  /*e590*/  IMAD.IADD R3, R3, 0x1, R5 ;  /* 0x0000000103037824 */ /* 0x000fe400078e0205 */
[----:B------:R-:W-:Y:S02]  /*e5a0*/  IMAD R4, R4, UR4, RZ ;  /* 0x0000000404047c24 */ /* 0x000fe4000f8e02ff */
[----:B------:R-:W-:-:S04]  /*e5b0*/  IMAD.WIDE.U32 R2, R0, UR4, R2 ;  /* 0x0000000400027c25 */ /* 0x000fc8000f8e0002 */
[----:B------:R-:W-:Y:S01]  /*e5c0*/  IMAD R5, R0, UR5, R4 ;  /* 0x0000000500057c24 */ /* 0x000fe2000f8e0204 */
[----:B------:R-:W-:Y:S02]  /*e5d0*/  ULDC.64 UR4, c[0x0][0x390] ;  /* 0x0000e40000047ab9 */ /* 0x000fe40000000a00 */
[----:B------:R-:W-:Y:S01]  /*e5e0*/  LEA R0, P0, R2, UR4, 0x1 ;  /* 0x0000000402007c11 */ /* 0x000fe2000f8008ff */
[----:B------:R-:W-:Y:S01]  /*e5f0*/  IMAD.IADD R3, R3, 0x1, R5 ;  /* 0x0000000103037824 */ /* 0x000fe200078e0205 */
[----:B------:R-:W-:-:S04]  /*e600*/  ULDC UR4, c[0x0][0x3b8] ;  /* 0x0000ee0000047ab9 */ /* 0x000fc80000000800 */
[----:B------:R-:W-:Y:S02]  /*e610*/  LEA.HI.X R6, R2, UR5, R3, 0x1, P0 ;  /* 0x0000000502067c11 */ /* 0x000fe400080f0c03 */
[----:B------:R-:W-:-:S04]  /*e620*/  LOP3.LUT R2, R10, 0x40, RZ, 0xfc, !PT ;  /* 0x000000400a027812 */ /* 0x000fc800078efcff */
[----:B------:R-:W-:Y:S02]  /*e630*/  ISETP.GE.AND P1, PT, R2, UR4, PT ;  /* 0x0000000402007c0c */ /* 0x000fe4000bf26270 */
[C---:B------:R-:W-:Y:S02]  /*e640*/  LOP3.LUT R2, R10.reuse, 0x80, RZ, 0xfc, !PT ;  /* 0x000000800a027812 */ /* 0x040fe400078efcff */
[----:B------:R-:W-:Y:S02]  /*e650*/  ISETP.GE.AND P3, PT, R10, UR4, PT ;  /* 0x000000040a007c0c */ /* 0x000fe4000bf66270 */
[----:B------:R-:W-:Y:S02]  /*e660*/  ISETP.GE.AND P2, PT, R2, UR4, PT ;  /* 0x0000000402007c0c */ /* 0x000fe4000bf46270 */
[----:B------:R-:W-:Y:S02]  /*e670*/  SEL R2, RZ, 0x1, P3 ;  /* 0x00000001ff027807 */ /* 0x000fe40001800000 */
[----:B------:R-:W-:-:S02]  /*e680*/  SEL R3, RZ, 0x4, P2 ;  /* 0x00000004ff037807 */ /* 0x000fc40001000000 */
[----:B------:R-:W-:-:S04]  /*e690*/  SEL R4, RZ, 0x2, P1 ;  /* 0x00000002ff047807 */ /* 0x000fc80000800000 */
[----:B------:R-:W-:Y:S02]  /*e6a0*/  IADD3 R2, R3, R4, R2 ;  /* 0x0000000403027210 */ /* 0x000fe40007ffe002 */
[----:B------:R-:W-:-:S04]  /*e6b0*/  LOP3.LUT R3, R10, 0xc0, RZ, 0xfc, !PT ;  /* 0x000000c00a037812 */ /* 0x000fc800078efcff */
[----:B------:R-:W-:Y:S02]  /*e6c0*/  ISETP.GE.AND P5, PT, R3, UR4, PT ;  /* 0x0000000403007c0c */ /* 0x000fe4000bfa6270 */
[----:B------:R-:W-:-:S04]  /*e6d0*/  LOP3.LUT R3, R10, 0x100, RZ, 0xfc, !PT ;  /* 0x000001000a037812 */ /* 0x000fc800078efcff */
[----:B------:R-:W-:Y:S02]  /*e6e0*/  ISETP.GE.AND P0, PT, R3, UR4, PT ;  /* 0x0000000403007c0c */ /* 0x000fe4000bf06270 */
[----:B------:R-:W-:Y:S02]  /*e6f0*/  SEL R4, RZ, 0x8, P5 ;  /* 0x00000008ff047807 */ /* 0x000fe40002800000 */
[----:B------:R-:W-:-:S04]  /*e700*/  SEL R3, RZ, 0x10, P0 ;  /* 0x00000010ff037807 */ /* 0x000fc80000000000 */
[----:B------:R-:W-:Y:S02]  /*e710*/  IADD3 R2, R3, R2, R4 ;  /* 0x0000000203027210 */ /* 0x000fe40007ffe004 */
[C---:B------:R-:W-:Y:S02]  /*e720*/  LOP3.LUT R3, R10.reuse, 0x180, RZ, 0xfc, !PT ;  /* 0x000001800a037812 */ /* 0x040fe400078efcff */
[----:B------:R-:W-:Y:S02]  /*e730*/  @P1 LOP3.LUT R17, R17, 0x8, RZ, 0xfc, !PT ;  /* 0x0000000811111812 */ /* 0x000fe400078efcff */
[----:B------:R-:W-:Y:S02]  /*e740*/  ISETP.GE.AND P1, PT, R3, UR4, PT ;  /* 0x0000000403007c0c */ /* 0x000fe4000bf26270 */
[----:B------:R-:W-:Y:S02]  /*e750*/  LOP3.LUT R3, R10, 0x140, RZ, 0xfc, !PT ;  /* 0x000001400a037812 */ /* 0x000fe400078efcff */
[----:B------:R-:W-:-:S02]  /*e760*/  SEL R4, RZ, 0x40, P1 ;  /* 0x00000040ff047807 */ /* 0x000fc40000800000 */
[----:B------:R-:W-:Y:S02]  /*e770*/  LOP3.LUT R17, R17, 0xfffffffb, RZ, 0xc0, !PT ;  /* 0xfffffffb11117812 */ /* 0x000fe400078ec0ff */
[----:B------:R-:W-:Y:S02]  /*e780*/  ISETP.GE.AND P1, PT, R3, UR4, PT ;  /* 0x0000000403007c0c */ /* 0x000fe4000bf26270 */
[----:B------:R-:W-:Y:S02]  /*e790*/  LOP3.LUT R17, R17, 0xffffffef, RZ, 0xc0, !PT ;  /* 0xffffffef11117812 */ /* 0x000fe400078ec0ff */
[----:B------:R-:W-:Y:S02]  /*e7a0*/  SEL R3, RZ, 0x20, P1 ;  /* 0x00000020ff037807 */ /* 0x000fe40000800000 */
[----:B------:R-:W-:Y:S02]  /*e7b0*/  @P3 LOP3.LUT R17, R17, 0x10, RZ, 0xfc, !PT ;  /* 0x0000001011113812 */ /* 0x000fe400078efcff */
[----:B------:R-:W-:-:S02]  /*e7c0*/  IADD3 R4, R4, R2, R3 ;  /* 0x0000000204047210 */ /* 0x000fc40007ffe003 */
[----:B------:R-:W-:Y:S02]  /*e7d0*/  LOP3.LUT R2, R10, 0x1c0, RZ, 0xfc, !PT ;  /* 0x000001c00a027812 */ /* 0x000fe400078efcff */
[----:B------:R-:W-:Y:S02]  /*e7e0*/  @P2 LOP3.LUT R17, R17, 0x4, RZ, 0xfc, !PT ;  /* 0x0000000411112812 */ /* 0x000fe400078efcff */
[----:B------:R-:W-:Y:S01]  /*e7f0*/  ISETP.GE.AND P2, PT, R2, UR4, PT ;  /* 0x0000000402007c0c */ /* 0x000fe2000bf46270 */
[----:B------:R-:W-:-:S03]  /*e800*/  UMOV UR4, 0xffffffff ;  /* 0xffffffff00047882 */ /* 0x000fc60000000000 */
[----:B------:R-:W-:-:S05]  /*e810*/  SEL R5, RZ, 0x80, P2 ;  /* 0x00000080ff057807 */ /* 0x000fca0001000000 */
[----:B------:R-:W-:Y:S01]  /*e820*/  IMAD.IADD R5, R4, 0x1, R5 ;  /* 0x0000000104057824 */ /* 0x000fe200078e0205 */
[----:B------:R-:W-:Y:S06]  /*e830*/  BRA.DIV UR4, `(.L_x_241) ;  /* 0x0000004204787947 */ /* 0x000fec000b800000 */
[----:B------:R-:W2:Y:S01]  /*e840*/  LDL.LU R3, [R1+0x4] ;  /* 0x0000040001037983 */ /* 0x000ea20000300800 */
[----:B------:R-:W-:-:S03]  /*e850*/  ULDC UR4, c[0x0][0x288] ;  /* 0x0000a20000047ab9 */ /* 0x000fc60000000800 */
[----:B------:R-:W3:Y:S01]  /*e860*/  LDL.LU R2, [R1+0xc] ;  /* 0x00000c0001027983 */ /* 0x000ee20000300800 */
[----:B------:R-:W-:Y:S01]  /*e870*/  IMAD R7, R7, UR4, RZ ;  /* 0x0000000407077c24 */ /* 0x000fe2000f8e02ff */
[----:B------:R-:W-:Y:S02]  /*e880*/  LOP3.LUT R17, R17, 0xffffff7f, RZ, 0xc0, !PT ;  /* 0xffffff7f11117812 */ /* 0x000fe400078ec0ff */
[----:B------:R-:W4:Y:S02]  /*e890*/  LDL.LU R15, [R1+0x10] ;  /* 0x00001000010f7983 */ /* 0x000f240000300800 */
[----:B------:R-:W-:Y:S01]  /*e8a0*/  @P0 LOP3.LUT R17, R17, 0x80, RZ, 0xfc, !PT ;  /* 0x0000008011110812 */ /* 0x000fe200078efcff */
[----:B------:R-:W0:Y:S03]  /*e8b0*/  S2R R9, SR_TID.X ;  /* 0x0000000000097919 */ /* 0x000e260000002100 */
[C---:B------:R-:W-:Y:S01]  /*e8c0*/  LOP3.LUT P0, RZ, R17.reuse, 0x10, RZ, 0xc0, !PT ;  /* 0x0000001011ff7812 */ /* 0x040fe2000780c0ff */
[----:B------:R-:W1:Y:S01]  /*e8d0*/  S2R R11, SR_TID.X ;  /* 0x00000000000b7919 */ /* 0x000e620000002100 */
[----:B------:R-:W-:-:S04]  /*e8e0*/  LOP3.LUT R17, R17, 0xffffffbf, RZ, 0xc0, !PT ;  /* 0xffffffbf11117812 */ /* 0x000fc800078ec0ff */
[----:B------:R-:W-:-:S04]  /*e8f0*/  @P1 LOP3.LUT R17, R17, 0x40, RZ, 0xfc, !PT ;  /* 0x0000004011111812 */ /* 0x000fc800078efcff */
[C---:B------:R-:W-:Y:S01]  /*e900*/  LOP3.LUT P1, RZ, R17.reuse, 0x8, RZ, 0xc0, !PT ;  /* 0x0000000811ff7812 */ /* 0x040fe2000782c0ff */
[----:B------:R-:W-:Y:S01]  /*e910*/  ULDC.64 UR6, c[0x0][0x208] ;  /* 0x0000820000067ab9 */ /* 0x000fe20000000a00 */
[----:B------:R-:W-:Y:S01]  /*e920*/  LOP3.LUT P3, RZ, R17, 0x4, RZ, 0xc0, !PT ;  /* 0x0000000411ff7812 */ /* 0x000fe2000786c0ff */
[----:B0-----:R-:W-:Y:S01]  /*e930*/  IMAD.SHL.U32 R13, R9, 0x8, RZ ;  /* 0x00000008090d7824 */ /* 0x001fe200078e00ff */
[----:B-1----:R-:W-:-:S04]  /*e940*/  LOP3.LUT R11, R11, 0x7f, RZ, 0xc0, !PT ;  /* 0x0000007f0b0b7812 */ /* 0x002fc800078ec0ff */
[----:B------:R-:W-:Y:S01]  /*e950*/  LOP3.LUT R13, R13, 0x38, RZ, 0xc0, !PT ;  /* 0x000000380d0d7812 */ /* 0x000fe200078ec0ff */
[----:B------:R-:W-:Y:S02]  /*e960*/  IMAD.SHL.U32 R12, R11, 0x8, RZ ;  /* 0x000000080b0c7824 */ /* 0x000fe400078e00ff */
[----:B------:R-:W-:-:S05]  /*e970*/  IMAD.SHL.U32 R11, R9, 0x8, RZ ;  /* 0x00000008090b7824 */ /* 0x000fca00078e00ff */
[----:B------:R-:W-:-:S04]  /*e980*/  LOP3.LUT R11, R11, 0x1f8, RZ, 0xc0, !PT ;  /* 0x000001f80b0b7812 */ /* 0x000fc800078ec0ff */
[----:B------:R-:W-:-:S04]  /*e990*/  LOP3.LUT R11, R11, 0x38, R9, 0x78, !PT ;  /* 0x000000380b0b7812 */ /* 0x000fc800078e7809 */
[----:B------:R-:W-:Y:S01]  /*e9a0*/  LOP3.LUT R11, R11, 0x200, R12, 0xf8, !PT ;  /* 0x000002000b0b7812 */ /* 0x000fe200078ef80c */
[----:B------:R-:W-:Y:S01]  /*e9b0*/  SHFL.IDX PT, R14, R0, 0x1, 0x181f ;  /* 0x00381f00000e7f89 */ /* 0x000fe200000e0000 */
[----:B--2---:R-:W-:-:S03]  /*e9c0*/  ISETP.GE.AND P2, PT, R3, R7, PT ;  /* 0x000000070300720c */ /* 0x004fc60003f46270 */
[----:B------:R-:W0:Y:S01]  /*e9d0*/  SHFL.IDX PT, R3, R0, RZ, 0x181f ;  /* 0x00181fff00037589 */ /* 0x000e2200000e0000 */
[----:B---3--:R-:W-:-:S03]  /*e9e0*/  IMAD.MOV.U32 R10, RZ, RZ, R2 ;  /* 0x000000ffff0a7224 */ /* 0x008fc600078e0002 */
[----:B------:R-:W1:Y:S06]  /*e9f0*/  SHFL.IDX PT, R2, R6, RZ, 0x181f ;  /* 0x00181fff06027589 */ /* 0x000e6c00000e0000 */
[----:B------:R-:W-:-:S04]  /*ea00*/  @!P2 LOP3.LUT R8, R4, 0x40, RZ, 0xc0, !PT ;  /* 0x000000400408a812 */ /* 0x000fc800078ec0ff */
[----:B------:R-:W-:Y:S02]  /*ea10*/  @!P2 SHF.R.U32.HI R8, RZ, 0x2, R8 ;  /* 0x00000002ff08a819 */ /* 0x000fe40000011608 */
[----:B------:R-:W-:Y:S02]  /*ea20*/  @!P2 LEA R9, R11, UR38, 0x1 ;  /* 0x000000260b09ac11 */ /* 0x000fe4000f8e08ff */
[----:B------:R-:W-:Y:S02]  /*ea30*/  @!P2 ISETP.NE.U32.AND P4, PT, R8, RZ, PT ;  /* 0x000000ff0800a20c */ /* 0x000fe40003f85070 */
[----:B------:R-:W-:Y:S02]  /*ea40*/  @!P2 LOP3.LUT R8, R5, 0x80, RZ, 0xc0, !PT ;  /* 0x000000800508a812 */ /* 0x000fe400078ec0ff */
[----:B0-----:R-:W-:-:S05]  /*ea50*/  @!P2 LEA R3, P6, R13, R3, 0x1 ;  /* 0x000000030d03a211 */ /* 0x001fca00078c08ff */
[----:B-1----:R-:W-:-:S05]  /*ea60*/  @!P2 IMAD.X R2, RZ, RZ, R2, P6 ;  /* 0x000000ffff02a224 */ /* 0x002fca00030e0602 */
[----:B------:R-:W-:-:S04]  /*ea70*/  @!P2 LOP3.LUT R3, R3, R2, RZ, 0x3c, !PT ;  /* 0x000000020303a212 */ /* 0x000fc800078e3cff */
[----:B------:R-:W-:-:S04]  /*ea80*/  @!P2 LOP3.LUT R2, R3, R2, RZ, 0x3c, !PT ;  /* 0x000000020302a212 */ /* 0x000fc800078e3cff */
[----:B------:R-:W-:Y:S02]  /*ea90*/  @!P2 LOP3.LUT R3, R3, R2, RZ, 0x3c, !PT ;  /* 0x000000020303a212 */ /* 0x000fe400078e3cff */
[----:B------:R-:W-:-:S03]  /*eaa0*/  @!P2 SHF.R.U32.HI R8, RZ, 0x3, R8 ;  /* 0x00000003ff08a819 */ /* 0x000fc60000011608 */
[----:B------:R-:W-:Y:S01]  /*eab0*/  @!P2 LDGSTS.E.BYPASS.LTC128B.128 [R9+0x26400], desc[UR6][R2.64], !P0 ;  /* 0x264000000209afae */ /* 0x000fe2000c101d46 */
[----:B------:R-:W-:-:S03]  /*eac0*/  LOP3.LUT P0, RZ, R17, 0x80, RZ, 0xc0, !PT ;  /* 0x0000008011ff7812 */ /* 0x000fc6000780c0ff */
[----:B------:R-:W-:Y:S01]  /*ead0*/  @!P2 LDGSTS.E.BYPASS.LTC128B.128 [R9+0x28400], desc[UR6][R2.64+0x80], !P1 ;  /* 0x284000800209afae */ /* 0x000fe2000c901d46 */
[----:B------:R-:W-:Y:S02]  /*eae0*/  LOP3.LUT P1, RZ, R17, 0x40, RZ, 0xc0, !PT ;  /* 0x0000004011ff7812 */ /* 0x000fe4000782c0ff */
[----:B------:R-:W-:Y:S01]  /*eaf0*/  @!P2 ISETP.NE.U32.AND P6, PT, R8, RZ, PT ;  /* 0x000000ff0800a20c */ /* 0x000fe20003fc5070 */
[----:B------:R-:W-:Y:S04]  /*eb00*/  @!P2 LDGSTS.E.BYPASS.LTC128B.128 [R9+0x2a400], desc[UR6][R2.64+0x100], !P3 ;  /* 0x2a4001000209afae */ /* 0x000fe8000d901d46 */
[----:B------:R-:W0:Y:S04]  /*eb10*/  SHFL.IDX PT, R8, R6, 0x1, 0x181f ;  /* 0x00381f0006087f89 */ /* 0x000e2800000e0000 */
[----:B------:R-:W-:Y:S04]  /*eb20*/  @!P2 LDGSTS.E.BYPASS.LTC128B.128 [R9+0x2c400], desc[UR6][R2.64+0x180], !P5 ;  /* 0x2c4001800209afae */ /* 0x000fe8000e901d46 */
[----:B------:R-:W-:Y:S04]  /*eb30*/  @!P2 LDGSTS.E.BYPASS.LTC128B.128 [R9+0x2e400], desc[UR6][R2.64+0x200], !P0 ;  /* 0x2e4002000209afae */ /* 0x000fe8000c101d46 */
[----:B------:R-:W-:Y:S04]  /*eb40*/  @!P2 LDGSTS.E.BYPASS.LTC128B.128 [R9+0x30400], desc[UR6][R2.64+0x280], !P1 ;  /* 0x304002800209afae */ /* 0x000fe8000c901d46 */
[----:B------:R-:W-:Y:S04]  /*eb50*/  @!P2 LDGSTS.E.BYPASS.LTC128B.128 [R9+0x32400], desc[UR6][R2.64+0x300], P4 ;  /* 0x324003000209afae */ /* 0x000fe8000a101d46 */
[----:B------:R1:W-:Y:S01]  /*eb60*/  @!P2 LDGSTS.E.BYPASS.LTC128B.128 [R9+0x34400], desc[UR6][R2.64+0x380], P6 ;  /* 0x344003800209afae */ /* 0x0003e2000b101d46 */
[----:B------:R-:W-:-:S13]  /*eb70*/  ISETP.GE.AND P2, PT, R10, R7, PT ;  /* 0x000000070a00720c */ /* 0x000fda0003f46270 */
[----:B------:R-:W-:-:S05]  /*eb80*/  @!P2 LEA R10, P4, R13, R14, 0x1 ;  /* 0x0000000e0d0aa211 */ /* 0x000fca00078808ff */
[----:B0-----:R-:W-:Y:S01]  /*eb90*/  @!P2 IMAD.X R14, RZ, RZ, R8, P4 ;  /* 0x000000ffff0ea224 */ /* 0x001fe200020e0608 */
[----:B------:R-:W-:Y:S02]  /*eba0*/  LOP3.LUT P4, RZ, R17, 0x10, RZ, 0xc0, !PT ;  /* 0x0000001011ff7812 */ /* 0x000fe4000788c0ff */
[----:B------:R-:W-:Y:S01]  /*ebb0*/  @!P2 LOP3.LUT R8, R4, 0x40, RZ, 0xc0, !PT ;  /* 0x000000400408a812 */ /* 0x000fe200078ec0ff */
[----:B-1----:R-:W-:Y:S01]  /*ebc0*/  @!P2 IMAD.MOV.U32 R2, RZ, RZ, R10 ;  /* 0x000000ffff02a224 */ /* 0x002fe200078e000a */
[----:B------:R-:W-:Y:S01]  /*ebd0*/  @!P2 LEA R21, R11, UR38, 0x1 ;  /* 0x000000260b15ac11 */ /* 0x000fe2000f8e08ff */
[----:B------:R-:W-:Y:S01]  /*ebe0*/  @!P2 IMAD.MOV.U32 R3, RZ, RZ, R14 ;  /* 0x000000ffff03a224 */ /* 0x000fe200078e000e */
[----:B------:R-:W-:Y:S02]  /*ebf0*/  LOP3.LUT P6, RZ, R17, 0x8, RZ, 0xc0, !PT ;  /* 0x0000000811ff7812 */ /* 0x000fe400078cc0ff */
[----:B------:R-:W-:-:S05]  /*ec00*/  @!P2 SHF.R.U32.HI R8, RZ, 0x2, R8 ;  /* 0x00000002ff08a819 */ /* 0x000fca0000011608 */
[----:B------:R-:W-:Y:S01]  /*ec10*/  @!P2 LDGSTS.E.BYPASS.LTC128B.128 [R21+0x26c00], desc[UR6][R2.64], !P4 ;  /* 0x26c000000215afae */ /* 0x000fe2000e101d46 */
[----:B------:R-:W-:Y:S02]  /*ec20*/  @!P2 ISETP.NE.U32.AND P4, PT, R8, RZ, PT ;  /* 0x000000ff0800a20c */ /* 0x000fe40003f85070 */
[----:B------:R-:W-:-:S03]  /*ec30*/  @!P2 LOP3.LUT R8, R5, 0x80, RZ, 0xc0, !PT ;  /* 0x000000800508a812 */ /* 0x000fc600078ec0ff */
[----:B------:R-:W-:Y:S01]  /*ec40*/  @!P2 LDGSTS.E.BYPASS.LTC128B.128 [R21+0x28c00], desc[UR6][R2.64+0x80], !P6 ;  /* 0x28c000800215afae */ /* 0x000fe2000f101d46 */
[----:B------:R-:W-:-:S03]  /*ec50*/  @!P2 SHF.R.U32.HI R8, RZ, 0x3, R8 ;  /* 0x00000003ff08a819 */ /* 0x000fc60000011608 */
[----:B------:R-:W-:Y:S04]  /*ec60*/  @!P2 LDGSTS.E.BYPASS.LTC128B.128 [R21+0x2ac00], desc[UR6][R2.64+0x100], !P3 ;  /* 0x2ac001000215afae */ /* 0x000fe8000d901d46 */
[----:B------:R-:W-:Y:S04]  /*ec70*/  @!P2 LDGSTS.E.BYPASS.LTC128B.128 [R21+0x2cc00], desc[UR6][R2.64+0x180], !P5 ;  /* 0x2cc001800215afae */ /* 0x000fe8000e901d46 */
[----:B------:R-:W-:Y:S04]  /*ec80*/  @!P2 LDGSTS.E.BYPASS.LTC128B.128 [R21+0x2ec00], desc[UR6][R2.64+0x200], !P0 ;  /* 0x2ec002000215afae */ /* 0x000fe8000c101d46 */
[----:B------:R-:W-:Y:S04]  /*ec90*/  @!P2 LDGSTS.E.BYPASS.LTC128B.128 [R21+0x30c00], desc[UR6][R2.64+0x280], !P1 ;  /* 0x30c002800215afae */ /* 0x000fe8000c901d46 */
[----:B------:R-:W-:Y:S01]  /*eca0*/  @!P2 LDGSTS.E.BYPASS.LTC128B.128 [R21+0x32c00], desc[UR6][R2.64+0x300], P4 ;  /* 0x32c003000215afae */ /* 0x000fe2000a101d46 */
[----:B------:R-:W-:-:S03]  /*ecb0*/  @!P2 ISETP.NE.U32.AND P4, PT, R8, RZ, PT ;  /* 0x000000ff0800a20c */ /* 0x000fc60003f85070 */
[----:B------:R-:W0:Y:S10]  /*ecc0*/  SHFL.IDX PT, R14, R0, 0x2, 0x181f ;  /* 0x00581f00000e7f89 */ /* 0x000e3400000e0000 */
[----:B------:R1:W-:Y:S01]  /*ecd0*/  @!P2 LDGSTS.E.BYPASS.LTC128B.128 [R21+0x34c00], desc[UR6][R2.64+0x380], P4 ;  /* 0x34c003800215afae */ /* 0x0003e2000a101d46 */
[----:B----4-:R-:W-:-:S03]  /*ece0*/  ISETP.GE.AND P2, PT, R15, R7, PT ;  /* 0x000000070f00720c */ /* 0x010fc60003f46270 */
[----:B-1----:R-:W1:Y:S10]  /*ecf0*/  SHFL.IDX PT, R2, R6, 0x2, 0x181f ;  /* 0x00581f0006027f89 */ /* 0x002e7400000e0000 */
[----:B0-----:R-:W-:-:S02]  /*ed00*/  @!P2 LEA R3, P4, R13, R14, 0x1 ;  /* 0x0000000e0d03a211 */ /* 0x001fc400078808ff */
[----:B------:R-:W-:Y:S02]  /*ed10*/  @!P2 LOP3.LUT R8, R4, 0x40, RZ, 0xc0, !PT ;  /* 0x000000400408a812 */ /* 0x000fe400078ec0ff */
[----:B------:R-:W-:Y:S02]  /*ed20*/  @!P2 LEA R9, R11, UR38, 0x1 ;  /* 0x000000260b09ac11 */ /* 0x000fe4000f8e08ff */
[----:B------:R-:W-:Y:S01]  /*ed30*/  @!P2 SHF.R.U32.HI R8, RZ, 0x2, R8 ;  /* 0x00000002ff08a819 */ /* 0x000fe20000011608 */
[----:B-1----:R-:W-:Y:S01]  /*ed40*/  @!P2 IMAD.X R2, RZ, RZ, R2, P4 ;  /* 0x000000ffff02a224 */ /* 0x002fe200020e0602 */
[----:B------:R-:W-:-:S04]  /*ed50*/  LOP3.LUT P4, RZ, R17, 0x10, RZ, 0xc0, !PT ;  /* 0x0000001011ff7812 */ /* 0x000fc8000788c0ff */
[----:B------:R-:W-:-:S04]  /*ed60*/  @!P2 LOP3.LUT R3, R3, R2, RZ, 0x3c, !PT ;  /* 0x000000020303a212 */ /* 0x000fc800078e3cff */
[----:B------:R-:W-:-:S04]  /*ed70*/  @!P2 LOP3.LUT R2, R3, R2, RZ, 0x3c, !PT ;  /* 0x000000020302a212 */ /* 0x000fc800078e3cff */
[----:B------:R-:W-:-:S05]  /*ed80*/  @!P2 LOP3.LUT R3, R3, R2, RZ, 0x3c, !PT ;  /* 0x000000020303a212 */ /* 0x000fca00078e3cff */
[----:B------:R0:W-:Y:S01]  /*ed90*/  @!P2 LDGSTS.E.BYPASS.LTC128B.128 [R9+0x27400], desc[UR6][R2.64], !P4 ;  /* 0x274000000209afae */ /* 0x0001e2000e101d46 */
[----:B------:R-:W-:Y:S02]  /*eda0*/  @!P2 ISETP.NE.U32.AND P4, PT, R8, RZ, PT ;  /* 0x000000ff0800a20c */ /* 0x000fe40003f85070 */
[----:B------:R-:W-:Y:S01]  /*edb0*/  @!P2 LOP3.LUT R8, R5, 0x80, RZ, 0xc0, !PT ;  /* 0x000000800508a812 */ /* 0x000fe200078ec0ff */
[----:B------:R0:W-:Y:S03]  /*edc0*/  @!P2 LDGSTS.E.BYPASS.LTC128B.128 [R9+0x29400], desc[UR6][R2.64+0x80], !P6 ;  /* 0x294000800209afae */ /* 0x0001e6000f101d46 */
[----:B------:R-:W-:Y:S01]  /*edd0*/  @!P2 SHF.R.U32.HI R8, RZ, 0x3, R8 ;  /* 0x00000003ff08a819 */ /* 0x000fe20000011608 */
[----:B------:R0:W-:Y:S04]  /*ede0*/  @!P2 LDGSTS.E.BYPASS.LTC128B.128 [R9+0x2b400], desc[UR6][R2.64+0x100], !P3 ;  /* 0x2b4001000209afae */ /* 0x0001e8000d901d46 */
[----:B------:R0:W-:Y:S04]  /*edf0*/  @!P2 LDGSTS.E.BYPASS.LTC128B.128 [R9+0x2d400], desc[UR6][R2.64+0x180], !P5 ;  /* 0x2d4001800209afae */ /* 0x0001e8000e901d46 */
[----:B------:R0:W-:Y:S04]  /*ee00*/  @!P2 LDGSTS.E.BYPASS.LTC128B.128 [R9+0x2f400], desc[UR6][R2.64+0x200], !P0 ;  /* 0x2f4002000209afae */ /* 0x0001e8000c101d46 */
[----:B------:R0:W-:Y:S04]  /*ee10*/  @!P2 LDGSTS.E.BYPASS.LTC128B.128 [R9+0x31400], desc[UR6][R2.64+0x280], !P1 ;  /* 0x314002800209afae */ /* 0x0001e8000c901d46 */
[----:B------:R0:W-:Y:S01]  /*ee20*/  @!P2 LDGSTS.E.BYPASS.LTC128B.128 [R9+0x33400], desc[UR6][R2.64+0x300], P4 ;  /* 0x334003000209afae */ /* 0x0001e2000a101d46 */
[----:B------:R-:W-:-:S03]  /*ee30*/  @!P2 ISETP.NE.U32.AND P4, PT, R8, RZ, PT ;  /* 0x000000ff0800a20c */ /* 0x000fc60003f85070 */
[----:B------:R-:W1:Y:S04]  /*ee40*/  SHFL.IDX PT, R6, R6, 0x3, 0x181f ;  /* 0x00781f0006067f89 */ /* 0x000e6800000e0000 */
[----:B------:R0:W2:Y:S06]  /*ee50*/  SHFL.IDX PT, R14, R0, 0x3, 0x181f ;  /* 0x00781f00000e7f89 */ /* 0x0000ac00000e0000 */
[----:B------:R0:W-:Y:S02]  /*ee60*/  @!P2 LDGSTS.E.BYPASS.LTC128B.128 [R9+0x35400], desc[UR6][R2.64+0x380], P4 ;  /* 0x354003800209afae */ /* 0x0001e4000a101d46 */
.L_x_355:
[----:B0-----:R-:W3:Y:S01]  /*ee70*/  LDL.LU R0, [R1+0x20] ;  /* 0x0000200001007983 */ /* 0x001ee20000300800 */
[----:B------:R-:W-:Y:S01]  /*ee80*/  BSSY B0, `(.L_x_242) ;  /* 0x0000025000007945 */ /* 0x000fe20003800000 */
[----:B---3--:R-:W-:-:S13]  /*ee90*/  ISETP.GE.AND P2, PT, R0, R7, PT ;  /* 0x000000070000720c */ /* 0x008fda0003f46270 */
[----:B------:R-:W-:Y:S05]  /*eea0*/  @P2 BRA `(.L_x_243) ;  /* 0x0000000000882947 */ /* 0x000fea0003800000 */
[----:B------:R-:W0:Y:S01]  /*eeb0*/  S2R R0, SR_TID.X ;  /* 0x0000000000007919 */ /* 0x000e220000002100 */
[C---:B------:R-:W-:Y:S01]  /*eec0*/  LOP3.LUT P6, RZ, R17.reuse, 0x10, RZ, 0xc0, !PT ;  /* 0x0000001011ff7812 */ /* 0x040fe200078cc0ff */
[----:B------:R-:W-:Y:S01]  /*eed0*/  ULDC.64 UR4, c[0x0][0x208] ;  /* 0x0000820000047ab9 */ /* 0x000fe20000000a00 */
[C---:B------:R-:W-:Y:S01]  /*eee0*/  LOP3.LUT P4, RZ, R17.reuse, 0x8, RZ, 0xc0, !PT ;  /* 0x0000000811ff7812 */ /* 0x040fe2000788c0ff */
[----:B------:R-:W3:Y:S01]  /*eef0*/  S2R R3, SR_TID.X ;  /* 0x0000000000037919 */ /* 0x000ee20000002100 */
[----:B------:R-:W-:Y:S02]  /*ef00*/  LOP3.LUT P3, RZ, R17, 0x4, RZ, 0xc0, !PT ;  /* 0x0000000411ff7812 */ /* 0x000fe4000786c0ff */
[----:B------:R-:W-:Y:S02]  /*ef10*/  LOP3.LUT R4, R4, 0x40, RZ, 0xc0, !PT ;  /* 0x0000004004047812 */ /* 0x000fe400078ec0ff */
[----:B------:R-:W-:Y:S02]  /*ef20*/  LOP3.LUT R5, R5, 0x80, RZ, 0xc0, !PT ;  /* 0x0000008005057812 */ /* 0x000fe400078ec0ff */
[----:B------:R-:W-:-:S02]  /*ef30*/  SHF.R.U32.HI R4, RZ, 0x2, R4 ;  /* 0x00000002ff047819 */ /* 0x000fc40000011604 */
[----:B------:R-:W-:Y:S02]  /*ef40*/  SHF.R.U32.HI R5, RZ, 0x3, R5 ;  /* 0x00000003ff057819 */ /* 0x000fe40000011605 */
[----:B0-----:R-:W-:Y:S01]  /*ef50*/  LOP3.LUT R0, R0, 0x7f, RZ, 0xc0, !PT ;  /* 0x0000007f00007812 */ /* 0x001fe200078ec0ff */
[----:B---3--:R-:W-:-:S04]  /*ef60*/  IMAD.SHL.U32 R2, R3, 0x8, RZ ;  /* 0x0000000803027824 */ /* 0x008fc800078e00ff */
[----:B------:R-:W-:Y:S02]  /*ef70*/  IMAD.SHL.U32 R8, R0, 0x8, RZ ;  /* 0x0000000800087824 */ /* 0x000fe400078e00ff */
[----:B------:R-:W-:Y:S01]  /*ef80*/  IMAD.SHL.U32 R0, R3, 0x8, RZ ;  /* 0x0000000803007824 */ /* 0x000fe200078e00ff */
[----:B------:R-:W-:-:S04]  /*ef90*/  LOP3.LUT R2, R2, 0x38, RZ, 0xc0, !PT ;  /* 0x0000003802027812 */ /* 0x000fc800078ec0ff */
[----:B------:R-:W-:Y:S02]  /*efa0*/  LOP3.LUT R0, R0, 0x1f8, RZ, 0xc0, !PT ;  /* 0x000001f800007812 */ /* 0x000fe400078ec0ff */
[----:B--2---:R-:W-:Y:S02]  /*efb0*/  LEA R2, P2, R2, R14, 0x1 ;  /* 0x0000000e02027211 */ /* 0x004fe400078408ff */
[----:B------:R-:W-:-:S03]  /*efc0*/  LOP3.LUT R0, R0, 0x38, R3, 0x78, !PT ;  /* 0x0000003800007812 */ /* 0x000fc600078e7803 */
[----:B-1----:R-:W-:Y:S01]  /*efd0*/  IMAD.X R3, RZ, RZ, R6, P2 ;  /* 0x000000ffff037224 */ /* 0x002fe200010e0606 */
[----:B------:R-:W-:Y:S02]  /*efe0*/  LOP3.LUT R0, R0, 0x200, R8, 0xf8, !PT ;  /* 0x0000020000007812 */ /* 0x000fe400078ef808 */
[----:B------:R-:W-:Y:S02]  /*eff0*/  ISETP.NE.U32.AND P2, PT, R4, RZ, PT ;  /* 0x000000ff0400720c */ /* 0x000fe40003f45070 */
[----:B------:R-:W-:-:S05]  /*f000*/  LEA R7, R0, UR38, 0x1 ;  /* 0x0000002600077c11 */ /* 0x000fca000f8e08ff */
[----:B------:R-:W-:Y:S01]  /*f010*/  @!PT LDS RZ, [RZ] ;  /* 0x00000000fffff984 */ /* 0x000fe20000000800 */
[----:B------:R-:W-:Y:S01]  /*f020*/  @!PT LDS RZ, [RZ] ;  /* 0x00000000fffff984 */ /* 0x000fe20000000800 */
[----:B------:R-:W-:Y:S01]  /*f030*/  @!PT LDS RZ, [RZ] ;  /* 0x00000000fffff984 */ /* 0x000fe20000000800 */
[----:B------:R0:W-:Y:S04]  /*f040*/  LDGSTS.E.BYPASS.LTC128B.128 [R7+0x27c00], desc[UR4][R2.64], !P6 ;  /* 0x27c0000002077fae */ /* 0x0001e8000f101d44 */
[----:B------:R0:W-:Y:S04]  /*f050*/  LDGSTS.E.BYPASS.LTC128B.128 [R7+0x29c00], desc[UR4][R2.64+0x80], !P4 ;  /* 0x29c0008002077fae */ /* 0x0001e8000e101d44 */
[----:B------:R0:W-:Y:S01]  /*f060*/  LDGSTS.E.BYPASS.LTC128B.128 [R7+0x2bc00], desc[UR4][R2.64+0x100], !P3 ;  /* 0x2bc0010002077fae */ /* 0x0001e2000d901d44 */
[----:B------:R-:W-:-:S03]  /*f070*/  ISETP.NE.U32.AND P3, PT, R5, RZ, PT ;  /* 0x000000ff0500720c */ /* 0x000fc60003f65070 */
[----:B------:R0:W-:Y:S04]  /*f080*/  LDGSTS.E.BYPASS.LTC128B.128 [R7+0x2dc00], desc[UR4][R2.64+0x180], !P5 ;  /* 0x2dc0018002077fae */ /* 0x0001e8000e901d44 */
[----:B------:R0:W-:Y:S04]  /*f090*/  LDGSTS.E.BYPASS.LTC128B.128 [R7+0x2fc00], desc[UR4][R2.64+0x200], !P0 ;  /* 0x2fc0020002077fae */ /* 0x0001e8000c101d44 */
[----:B------:R0:W-:Y:S04]  /*f0a0*/  LDGSTS.E.BYPASS.LTC128B.128 [R7+0x31c00], desc[UR4][R2.64+0x280], !P1 ;  /* 0x31c0028002077fae */ /* 0x0001e8000c901d44 */
[----:B------:R0:W-:Y:S04]  /*f0b0*/  LDGSTS.E.BYPASS.LTC128B.128 [R7+0x33c00], desc[UR4][R2.64+0x300], P2 ;  /* 0x33c0030002077fae */ /* 0x0001e80009101d44 */
[----:B------:R0:W-:Y:S02]  /*f0c0*/  LDGSTS.E.BYPASS.LTC128B.128 [R7+0x35c00], desc[UR4][R2.64+0x380], P3 ;  /* 0x35c0038002077fae */ /* 0x0001e40009901d44 */
.L_x_243:
[----:B------:R-:W-:Y:S05]  /*f0d0*/  BSYNC B0 ;  /* 0x0000000000007941 */ /* 0x000fea0003800000 */
.L_x_242:
[----:B------:R-:W-:Y:S01]  /*f0e0*/  NOP ;  /* 0x0000000000007918 */ /* 0x000fe20000000000 */
[----:B------:R-:W-:Y:S01]  /*f0f0*/  SYNCS.ARRIVE.TRANS64.RED.A0T1 RZ, [UR38+0x38810], RZ ;  /* 0x038810ffffff79a7 */ /* 0x000fe20008200426 */
[----:B0-----:R-:W-:Y:S01]  /*f100*/  IMAD.MOV.U32 R2, RZ, RZ, 0x1 ;  /* 0x00000001ff027424 */ /* 0x001fe200078e00ff */
[----:B------:R-:W-:Y:S04]  /*f110*/  ARRIVES.LDGSTSBAR.64.TRANSCNT [UR38+0x38810] ;  /* 0x03881000ff0079b0 */ /* 0x000fe80008000aa6 */
[----:B------:R-:W-:Y:S01]  /*f120*/  SHF.L.U32 R2, R2, 0x1f, RZ ;  /* 0x0000001f02027819 */ /* 0x000fe200000006ff */
[----:B------:R-:W-:Y:S01]  /*f130*/  NOP ;  /* 0x0000000000007918 */ /* 0x000fe20000000000 */
[----:B------:R-:W-:Y:S02]  /*f140*/  SYNCS.ARRIVE.TRANS64.A1T0 RZ, [UR38+0x38810], RZ ;  /* 0x038810ffffff79a7 */ /* 0x000fe40008100026 */
[----:B------:R-:W0:Y:S02]  /*f150*/  SYNCS.PHASECHK.TRANS64.TRYWAIT P0, [UR38+0x38820], R2 ;  /* 0x03882002ff0075a7 */ /* 0x000e240008000166 */
[----:B0-----:R-:W-:Y:S05]  /*f160*/  @!P0 BRA `(.L_x_244) ;  /* 0x0000004000a08947 */ /* 0x001fea0003800000 */
.L_x_356:
[----:B------:R-:W-:Y:S01]  /*f170*/  LOP3.LUT P0, RZ, R17, 0x2, RZ, 0xc0, !PT ;  /* 0x0000000211ff7812 */ /* 0x000fe2000780c0ff */
[----:B------:R-:W-:Y:S01]  /*f180*/  BSSY B0, `(.L_x_245) ;  /* 0x000007f000007945 */ /* 0x000fe20003800000 */
[----:B------:R-:W-:-:S11]  /*f190*/  IMAD.MOV.U32 R0, RZ, RZ, 0x1 ;  /* 0x00000001ff007424 */ /* 0x000fd600078e00ff */
[----:B------:R-:W-:Y:S05]  /*f1a0*/  @!P0 BRA `(.L_x_246) ;  /* 0x0000000400f08947 */ /* 0x000fea0003800000 */
[----:B------:R-:W3:Y:S01]  /*f1b0*/  SYNCS.PHASECHK.TRANS64.TRYWAIT P0, [UR38+0x38860], R2 ;  /* 0x03886002ff0075a7 */ /* 0x000ee20008000166 */
[----:B0-----:R-:W0:Y:S02]  /*f1c0*/  S2R R3, SR_TID.X ;  /* 0x0000000000037919 */ /* 0x001e240000002100 */
[----:B0-----:R-:W-:-:S04]  /*f1d0*/  LOP3.LUT R3, R3, 0x7f, RZ, 0xc0, !PT ;  /* 0x0000007f03037812 */ /* 0x001fc800078ec0ff */
[----:B------:R-:W-:Y:S01]  /*f1e0*/  ISETP.NE.AND P1, PT, R3, RZ, PT ;  /* 0x000000ff0300720c */ /* 0x000fe20003f25270 */
[----:B---3--:R-:W-:-:S12]  /*f1f0*/  @!P0 BRA `(.L_x_247) ;  /* 0x0000004000948947 */ /* 0x008fd80003800000 */
.L_x_357:
[----:B------:R-:W-:Y:S04]  /*f200*/  BSSY B1, `(.L_x_248) ;  /* 0x0000008000017945 */ /* 0x000fe80003800000 */
[----:B------:R-:W-:Y:S05]  /*f210*/  @P1 BRA `(.L_x_249) ;  /* 0x0000000000181947 */ /* 0x000fea0003800000 */
[----:B0-----:R-:W0:Y:S01]  /*f220*/  S2R R3, SR_TID.X ;  /* 0x0000000000037919 */ /* 0x001e220000002100 */
[----:B------:R-:W-:-:S04]  /*f230*/  IMAD.MOV.U32 R2, RZ, RZ, 0x10000 ;  /* 0x00010000ff027424 */ /* 0x000fc800078e00ff */
[----:B------:R3:W-:Y:S01]  /*f240*/  SYNCS.ARRIVE.TRANS64 RZ, [UR38+0x38850], R2 ;  /* 0x03885002ffff79a7 */ /* 0x0007e20008000026 */
[----:B0-----:R-:W-:-:S13]  /*f250*/  LOP3.LUT P0, RZ, R3, 0x1f, RZ, 0xc0, !PT ;  /* 0x0000001f03ff7812 */ /* 0x001fda000780c0ff */
[----:B---3--:R-:W-:Y:S05]  /*f260*/  @!P0 BRA `(.L_x_249) ;  /* 0x0000000000048947 */ /* 0x008fea0003800000 */
[----:B------:R-:W-:Y:S01]  /*f270*/  BPT.TRAP 0x1 ;  /* 0x000000040000795c */ /* 0x000fe20000300000 */
.L_x_249:
[----:B------:R-:W-:Y:S05]  /*f280*/  BSYNC B1 ;  /* 0x0000000000017941 */ /* 0x000fea0003800000 */
.L_x_248:
[----:B0-----:R-:W3:Y:S01]  /*f290*/  LDL.LU R2, [R1+0x8] ;  /* 0x0000080001027983 */ /* 0x001ee20000300800 */
        /* <DEDUP_REMOVED lines=9> */
[----:B---3--:R-:W-:-:S08]  /*f330*/  IMAD.SHL.U32 R2, R2, 0x40, RZ ;  /* 0x0000004002027824 */ /* 0x008fd000078e00ff */
.L_x_250:
        /* <DEDUP_REMOVED lines=8> */
[----:B------:R-:W-:Y:S01]  /*f3c0*/  PLOP3.LUT P0, PT, PT, PT, PT, 0x80, 0x0 ;  /* 0x000000000000781c */ /* 0x000fe20003f0f070 */
[----:B------:R-:W-:Y:S01]  /*f3d0*/  UIADD3 UR8, UR38, 0x2400, URZ ;  /* 0x0000240026087890 */ /* 0x000fe2000fffe03f */
[----:B------:R-:W-:Y:S01]  /*f3e0*/  UMOV UR6, 0x0 ;  /* 0x0000000000067882 */ /* 0x000fe20000000000 */
[----:B------:R-:W-:Y:S01]  /*f3f0*/  UMOV UR7, 0x14f00000 ;  /* 0x14f0000000077882 */ /* 0x000fe20000000000 */
[----:B------:R-:W-:-:S09]  /*f400*/  UMOV UR10, 0x40 ;  /* 0x00000040000a7882 */ /* 0x000fd20000000000 */
.L_x_251:
        /* <DEDUP_REMOVED lines=13> */
.L_x_252:
        /* <DEDUP_REMOVED lines=13> */
.L_x_253:
        /* <DEDUP_REMOVED lines=13> */
.L_x_254:
        /* <DEDUP_REMOVED lines=13> */
.L_x_255:
        /* <DEDUP_REMOVED lines=13> */
.L_x_256:
        /* <DEDUP_REMOVED lines=13> */
.L_x_257:
[----:B------:R-:W-:-:S13]  /*f8f0*/  @P0 ELECT P1, URZ, PT ;  /* 0x00000000003f082f */ /* 0x000fda0003820000 */
[----:B------:R-:W-:Y:S01]  /*f900*/  @P1 R2UR UR13, R16 ;  /* 0x00000000100d12ca */ /* 0x000fe200000e0000 */
[----:B------:R-:W-:Y:S01]  /*f910*/  UMOV UR12, UR36 ;  /* 0x00000024000c7c82 */ /* 0x000fe20008000000 */
[----:B------:R-:W-:Y:S02]  /*f920*/  @P1 R2UR UR11, R2 ;  /* 0x00000000020b12ca */ /* 0x000fe400000e0000 */
[----:B------:R-:W-:Y:S02]  /*f930*/  @P1 PLOP3.LUT P0, PT, P1, PT, PT, 0x8, 0x0 ;  /* 0x000000000000181c */ /* 0x000fe40000f0e170 */
[----:B------:R-:W-:-:S09]  /*f940*/  PLOP3.LUT P1, PT, PT, PT, PT, 0x8, 0x0 ;  /* 0x000000000000781c */ /* 0x000fd20003f2e170 */
[----:B------:R3:W-:Y:S02]  /*f950*/  UTMALDG.4D [UR8], [UR4], desc[UR6] ;  /* 0x00000608040075b4 */ /* 0x0007e40008019000 */
[----:B---3--:R-:W-:Y:S05]  /*f960*/  @P0 BRA.U.ANY `(.L_x_257) ;  /* 0xfffffffd00e00947 */ /* 0x008fea000393ffff */
.L_x_246:
[----:B------:R-:W-:Y:S05]  /*f970*/  BSYNC B0 ;  /* 0x0000000000007941 */ /* 0x000fea0003800000 */
.L_x_245:
[----:B0-----:R-:W3:Y:S01]  /*f980*/  LDL.LU R3, [R1+0x14] ;  /* 0x0000140001037983 */ /* 0x001ee20000300800 */
[----:B------:R-:W-:Y:S02]  /*f990*/  IMAD.MOV.U32 R9, RZ, RZ, RZ ;  /* 0x000000ffff097224 */ /* 0x000fe400078e00ff */
[----:B-1----:R-:W-:Y:S02]  /*f9a0*/  IMAD.MOV.U32 R6, RZ, RZ, 0x1 ;  /* 0x00000001ff067424 */ /* 0x002fe400078e00ff */
[----:B---3--:R-:W-:-:S05]  /*f9b0*/  VIADD R8, R3, 0xfffffffe ;  /* 0xfffffffe03087836 */ /* 0x008fca0000000000 */
[----:B------:R-:W-:-:S13]  /*f9c0*/  ISETP.GE.AND P0, PT, R8, UR39, PT ;  /* 0x0000002708007c0c */ /* 0x000fda000bf06270 */
[----:B------:R-:W-:Y:S05]  /*f9d0*/  @!P0 BRA `(.L_x_227) ;  /* 0x0000002400208947 */ /* 0x000fea0003800000 */
[----:B------:R-:W-:Y:S01]  /*f9e0*/  UIADD3 UR4, UR43, 0x1, URZ ;  /* 0x000000012b047890 */ /* 0x000fe2000fffe03f */
[----:B------:R-:W-:Y:S01]  /*f9f0*/  LOP3.LUT R0, RZ, UR39, RZ, 0x33, !PT ;  /* 0x00000027ff007c12 */ /* 0x000fe2000f8e33ff */
[----:B------:R-:W0:Y:S01]  /*fa00*/  S2R R4, SR_TID.X ;  /* 0x0000000000047919 */ /* 0x000e220000002100 */
[----:B------:R-:W-:Y:S01]  /*fa10*/  IMAD.MOV.U32 R6, RZ, RZ, 0x1 ;  /* 0x00000001ff067424 */ /* 0x000fe200078e00ff */
[----:B------:R-:W-:-:S04]  /*fa20*/  UIMAD UR4, UR4, UR41, URZ ;  /* 0x00000029040472a4 */ /* 0x000fc8000f8e023f */
[----:B------:R-:W-:-:S04]  /*fa30*/  UISETP.LT.AND UP0, UPT, UR40, UR4, UPT ;  /* 0x000000042800728c */ /* 0x000fc8000bf01270 */
[----:B------:R-:W-:-:S06]  /*fa40*/  USEL UR4, UR40, UR4, UP0 ;  /* 0x0000000428047287 */ /* 0x000fcc0008000000 */
[----:B------:R-:W-:-:S05]  /*fa50*/  IMAD R3, RZ, RZ, -UR4 ;  /* 0x80000004ff037e24 */ /* 0x000fca000f8e02ff */
[----:B------:R-:W-:-:S04]  /*fa60*/  VIADDMNMX R0, R3, 0x1, R0, !PT ;  /* 0x0000000103007846 */ /* 0x000fc80007800100 */
[----:B------:R-:W-:Y:S02]  /*fa70*/  R2UR UR5, R0 ;  /* 0x00000000000572ca */ /* 0x000fe400000e0000 */
[----:B------:R-:W-:Y:S02]  /*fa80*/  LOP3.LUT R0, RZ, UR4, RZ, 0x33, !PT ;  /* 0x00000004ff007c12 */ /* 0x000fe4000f8e33ff */
[----:B0-----:R-:W-:-:S09]  /*fa90*/  LOP3.LUT R10, R4, 0x1f, RZ, 0xc0, !PT ;  /* 0x0000001f040a7812 */ /* 0x001fd200078ec0ff */
[----:B------:R-:W-:Y:S02]  /*faa0*/  UIADD3 UR6, UR5, -0x2, URZ ;  /* 0xfffffffe05067890 */ /* 0x000fe4000fffe03f */
[----:B------:R-:W-:-:S04]  /*fab0*/  UIADD3 UR5, UR4, UR5, URZ ;  /* 0x0000000504057290 */ /* 0x000fc8000fffe03f */
[----:B------:R-:W-:Y:S01]  /*fac0*/  ISETP.NE.AND P0, PT, R0, UR6, PT ;  /* 0x0000000600007c0c */ /* 0x000fe2000bf05270 */
[----:B------:R-:W-:Y:S02]  /*fad0*/  IMAD.MOV.U32 R0, RZ, RZ, 0x1 ;  /* 0x00000001ff007424 */ /* 0x000fe400078e00ff */
[----:B------:R-:W-:-:S05]  /*fae0*/  IMAD.U32 R11, RZ, RZ, UR5 ;  /* 0x00000005ff0b7e24 */ /* 0x000fca000f8e00ff */
[----:B------:R-:W-:-:S05]  /*faf0*/  LOP3.LUT R11, R11, 0x1, RZ, 0xc0, !PT ;  /* 0x000000010b0b7812 */ /* 0x000fca00078ec0ff */
[----:B------:R-:W-:Y:S05]  /*fb00*/  @!P0 BRA `(.L_x_258) ;  /* 0x0000001400e88947 */ /* 0x000fea0003800000 */
[----:B------:R-:W-:Y:S01]  /*fb10*/  R2UR UR4, R11 ;  /* 0x000000000b0472ca */ /* 0x000fe200000e0000 */
[----:B------:R-:W-:Y:S01]  /*fb20*/  BSSY B0, `(.L_x_258) ;  /* 0x0000178000007945 */ /* 0x000fe20003800000 */
[----:B------:R-:W-:-:S11]  /*fb30*/  IMAD.MOV.U32 R0, RZ, RZ, 0x1 ;  /* 0x00000001ff007424 */ /* 0x000fd600078e00ff */
[----:B------:R-:W-:-:S06]  /*fb40*/  UIADD3 UR4, UR5, -UR4, URZ ;  /* 0x8000000405047290 */ /* 0x000fcc000fffe03f */
[----:B------:R-:W-:-:S07]  /*fb50*/  IMAD.U32 R7, RZ, RZ, UR4 ;  /* 0x00000004ff077e24 */ /* 0x000fce000f8e00ff */
.L_x_299:
[----:B------:R-:W-:Y:S01]  /*fb60*/  LOP3.LUT P0, RZ, R17, 0x2, RZ, 0xc0, !PT ;  /* 0x0000000211ff7812 */ /* 0x000fe2000780c0ff */
[----:B------:R-:W-:Y:S01]  /*fb70*/  VIADD R7, R7, 0xfffffffe ;  /* 0xfffffffe07077836 */ /* 0x000fe20000000000 */
[----:B------:R-:W-:Y:S04]  /*fb80*/  BSSY B1, `(.L_x_259) ;  /* 0x00000b6000017945 */ /* 0x000fe80003800000 */
[----:B------:R-:W-:-:S07]  /*fb90*/  ISETP.NE.AND P1, PT, R7, RZ, PT ;  /* 0x000000ff0700720c */ /* 0x000fce0003f25270 */
[----:B------:R-:W-:Y:S06]  /*fba0*/  @!P0 BRA `(.L_x_260) ;  /* 0x0000000800cc8947 */ /* 0x000fec0003800000 */
[----:B------:R-:W-:Y:S01]  /*fbb0*/  LOP3.LUT P0, RZ, R17, 0x1, RZ, 0xc0, !PT ;  /* 0x0000000111ff7812 */ /* 0x000fe2000780c0ff */
[----:B------:R-:W-:-:S12]  /*fbc0*/  IMAD.MOV.U32 R12, RZ, RZ, R8 ;  /* 0x000000ffff0c7224 */ /* 0x000fd800078e0008 */
[----:B------:R-:W-:Y:S05]  /*fbd0*/  @!P0 BRA `(.L_x_261) ;  /* 0x0000000000508947 */ /* 0x000fea0003800000 */
[----:B------:R-:W0:Y:S01]  /*fbe0*/  LDC R12, c[0x0][0x43c] ;  /* 0x00010f00ff0c7b82 */ /* 0x000e220000000800 */
[----:B------:R-:W-:Y:S01]  /*fbf0*/  IMAD.MOV.U32 R13, RZ, RZ, R8 ;  /* 0x000000ffff0d7224 */ /* 0x000fe200078e0008 */
[----:B------:R-:W-:Y:S01]  /*fc00*/  ULDC.64 UR4, c[0x0][0x428] ;  /* 0x00010a0000047ab9 */ /* 0x000fe20000000a00 */
[----:B------:R-:W-:Y:S01]  /*fc10*/  ULDC.64 UR6, c[0x0][0x208] ;  /* 0x0000820000067ab9 */ /* 0x000fe20000000a00 */
        /* <DEDUP_REMOVED lines=16> */
.L_x_261:
[----:B------:R-:W1:Y:S01]  /*fd20*/  S2R R2, SR_TID.X ;  /* 0x0000000000027919 */ /* 0x000e620000002100 */
[----:B------:R-:W-:Y:S01]  /*fd30*/  BSSY B2, `(.L_x_262) ;  /* 0x0000006000027945 */ /* 0x000fe20003800000 */
[----:B-1----:R-:W-:Y:S02]  /*fd40*/  LOP3.LUT R3, R2, 0x7f, RZ, 0xc0, !PT ;  /* 0x0000007f02037812 */ /* 0x002fe400078ec0ff */
[----:B------:R-:W-:Y:S02]  /*fd50*/  SHF.L.U32 R2, R0, 0x1f, RZ ;  /* 0x0000001f00027819 */ /* 0x000fe400000006ff */
[----:B------:R-:W-:Y:S02]  /*fd60*/  ISETP.NE.AND P2, PT, R3, RZ, PT ;  /* 0x000000ff0300720c */ /* 0x000fe40003f45270 */
[----:B------:R-:W1:Y:S02]  /*fd70*/  SYNCS.PHASECHK.TRANS64.TRYWAIT P0, [UR38+0x38848], R2 ;  /* 0x03884802ff0075a7 */ /* 0x000e640008000166 */
[----:B-1----:R-:W-:Y:S09]  /*fd80*/  @!P0 BRA `(.L_x_263) ;  /* 0x0000003400c88947 */ /* 0x002ff20003800000 */
.L_x_358:
[----:B------:R-:W-:Y:S05]  /*fd90*/  BSYNC B2 ;  /* 0x0000000000027941 */ /* 0x000fea0003800000 */
.L_x_262:
[----:B------:R-:W-:Y:S04]  /*fda0*/  BSSY B2, `(.L_x_264) ;  /* 0x0000007000027945 */ /* 0x000fe80003800000 */
[----:B------:R-:W-:Y:S05]  /*fdb0*/  @P2 BRA `(.L_x_265) ;  /* 0x0000000000142947 */ /* 0x000fea0003800000 */
[----:B------:R-:W-:Y:S01]  /*fdc0*/  ISETP.NE.AND P0, PT, R10, RZ, PT ;  /* 0x000000ff0a00720c */ /* 0x000fe20003f05270 */
[----:B-1----:R-:W-:-:S04]  /*fdd0*/  IMAD.MOV.U32 R3, RZ, RZ, 0x2000 ;  /* 0x00002000ff037424 */ /* 0x002fc800078e00ff */
[----:B------:R3:W-:Y:S08]  /*fde0*/  SYNCS.ARRIVE.TRANS64 RZ, [UR38+0x38838], R3 ;  /* 0x03883803ffff79a7 */ /* 0x0007f00008000026 */
[----:B---3--:R-:W-:Y:S05]  /*fdf0*/  @!P0 BRA `(.L_x_265) ;  /* 0x0000000000048947 */ /* 0x008fea0003800000 */
[----:B------:R-:W-:Y:S01]  /*fe00*/  BPT.TRAP 0x1 ;  /* 0x000000040000795c */ /* 0x000fe20000300000 */
.L_x_265:
[----:B------:R-:W-:Y:S05]  /*fe10*/  BSYNC B2 ;  /* 0x0000000000027941 */ /* 0x000fea0003800000 */
.L_x_264:
[----:B0-----:R-:W-:Y:S01]  /*fe20*/  IMAD.MOV.U32 R4, RZ, RZ, RZ ;  /* 0x000000ffff047224 */ /* 0x001fe200078e00ff */
        /* <DEDUP_REMOVED lines=10> */
.L_x_266:
        /* <DEDUP_REMOVED lines=10> */
.L_x_359:
[----:B------:R-:W-:Y:S05]  /*ff70*/  BSYNC B2 ;  /* 0x0000000000027941 */ /* 0x000fea0003800000 */
.L_x_267:
        /* <DEDUP_REMOVED lines=9> */
.L_x_270:
[----:B------:R-:W-:Y:S05]  /*10010*/  BSYNC B2 ;  /* 0x0000000000027941 */ /* 0x000fea0003800000 */
.L_x_269:
        /* <DEDUP_REMOVED lines=9> */
.L_x_271:
        /* <DEDUP_REMOVED lines=13> */
.L_x_272:
        /* <DEDUP_REMOVED lines=13> */
.L_x_273:
        /* <DEDUP_REMOVED lines=13> */
.L_x_274:
        /* <DEDUP_REMOVED lines=13> */
.L_x_275:
        /* <DEDUP_REMOVED lines=13> */
.L_x_276:
        /* <DEDUP_REMOVED lines=13> */
.L_x_277:
        /* <DEDUP_REMOVED lines=13> */
.L_x_278:
        /* <DEDUP_REMOVED lines=8> */
.L_x_260:
[----:B------:R-:W-:Y:S05]  /*106e0*/  BSYNC B1 ;  /* 0x0000000000017941 */ /* 0x000fea0003800000 */
.L_x_259:
[----:B------:R-:W-:Y:S01]  /*106f0*/  LOP3.LUT P3, RZ, R17, 0x2, RZ, 0xc0, !PT ;  /* 0x0000000211ff7812 */ /* 0x000fe2000786c0ff */
[----:B------:R-:W-:Y:S01]  /*10700*/  BSSY B1, `(.L_x_279) ;  /* 0x00000b7000017945 */ /* 0x000fe20003800000 */
[----:B------:R-:W-:-:S11]  /*10710*/  LOP3.LUT R0, R0, 0x1, RZ, 0x3c, !PT ;  /* 0x0000000100007812 */ /* 0x000fd600078e3cff */
[----:B------:R-:W-:Y:S05]  /*10720*/  @!P3 BRA `(.L_x_280) ;  /* 0x0000000800d0b947 */ /* 0x000fea0003800000 */
[----:B------:R-:W-:Y:S01]  /*10730*/  LOP3.LUT P3, RZ, R17, 0x1, RZ, 0xc0, !PT ;  /* 0x0000000111ff7812 */ /* 0x000fe2000786c0ff */
[----:B------:R-:W-:-:S12]  /*10740*/  VIADD R12, R8, 0xffffffff ;  /* 0xffffffff080c7836 */ /* 0x000fd80000000000 */
[----:B------:R-:W-:Y:S05]  /*10750*/  @!P3 BRA `(.L_x_281) ;  /* 0x000000000050b947 */ /* 0x000fea0003800000 */
[----:B--2---:R-:W0:Y:S01]  /*10760*/  LDC R14, c[0x0][0x43c] ;  /* 0x00010f00ff0e7b82 */ /* 0x004e220000000800 */
        /* <DEDUP_REMOVED lines=19> */
.L_x_281:
[----:B------:R-:W1:Y:S01]  /*108a0*/  S2R R2, SR_TID.X ;  /* 0x0000000000027919 */ /* 0x000e620000002100 */
[----:B------:R-:W-:Y:S01]  /*108b0*/  BSSY B2, `(.L_x_282) ;  /* 0x0000006000027945 */ /* 0x000fe20003800000 */
[----:B-1----:R-:W-:Y:S02]  /*108c0*/  LOP3.LUT R3, R2, 0x7f, RZ, 0xc0, !PT ;  /* 0x0000007f02037812 */ /* 0x002fe400078ec0ff */
[----:B------:R-:W-:Y:S02]  /*108d0*/  SHF.L.U32 R2, R0, 0x1f, RZ ;  /* 0x0000001f00027819 */ /* 0x000fe400000006ff */
[----:B------:R-:W-:Y:S02]  /*108e0*/  ISETP.NE.AND P2, PT, R3, RZ, PT ;  /* 0x000000ff0300720c */ /* 0x000fe40003f45270 */
[----:B------:R-:W1:Y:S02]  /*108f0*/  SYNCS.PHASECHK.TRANS64.TRYWAIT P0, [UR38+0x38840], R2 ;  /* 0x03884002ff0075a7 */ /* 0x000e640008000166 */
[----:B-1----:R-:W-:Y:S09]  /*10900*/  @!P0 BRA `(.L_x_283) ;  /* 0x0000002c00188947 */ /* 0x002ff20003800000 */
.L_x_360:
[----:B------:R-:W-:Y:S05]  /*10910*/  BSYNC B2 ;  /* 0x0000000000027941 */ /* 0x000fea0003800000 */
.L_x_282:
[----:B------:R-:W-:Y:S04]  /*10920*/  BSSY B2, `(.L_x_284) ;  /* 0x0000007000027945 */ /* 0x000fe80003800000 */
[----:B------:R-:W-:Y:S05]  /*10930*/  @P2 BRA `(.L_x_285) ;  /* 0x0000000000142947 */ /* 0x000fea0003800000 */
[----:B------:R-:W-:Y:S01]  /*10940*/  ISETP.NE.AND P0, PT, R10, RZ, PT ;  /* 0x000000ff0a00720c */ /* 0x000fe20003f05270 */
[----:B-1----:R-:W-:-:S04]  /*10950*/  IMAD.MOV.U32 R3, RZ, RZ, 0x2000 ;  /* 0x00002000ff037424 */ /* 0x002fc800078e00ff */
[----:B------:R3:W-:Y:S08]  /*10960*/  SYNCS.ARRIVE.TRANS64 RZ, [UR38+0x38830], R3 ;  /* 0x03883003ffff79a7 */ /* 0x0007f00008000026 */
[----:B---3--:R-:W-:Y:S05]  /*10970*/  @!P0 BRA `(.L_x_285) ;  /* 0x0000000000048947 */ /* 0x008fea0003800000 */
[----:B------:R-:W-:Y:S01]  /*10980*/  BPT.TRAP 0x1 ;  /* 0x000000040000795c */ /* 0x000fe20000300000 */
.L_x_285:
[----:B------:R-:W-:Y:S05]  /*10990*/  BSYNC B2 ;  /* 0x0000000000027941 */ /* 0x000fea0003800000 */
.L_x_284:
        /* <DEDUP_REMOVED lines=11> */
.L_x_286:
        /* <DEDUP_REMOVED lines=11> */
.L_x_361:
[----:B------:R-:W-:Y:S05]  /*10b00*/  BSYNC B2 ;  /* 0x0000000000027941 */ /* 0x000fea0003800000 */
.L_x_287:
        /* <DEDUP_REMOVED lines=9> */
.L_x_290:
[----:B------:R-:W-:Y:S05]  /*10ba0*/  BSYNC B2 ;  /* 0x0000000000027941 */ /* 0x000fea0003800000 */
.L_x_289:
        /* <DEDUP_REMOVED lines=9> */
.L_x_291:
        /* <DEDUP_REMOVED lines=13> */
.L_x_292:
        /* <DEDUP_REMOVED lines=13> */
.L_x_293:
        /* <DEDUP_REMOVED lines=13> */
.L_x_294:
        /* <DEDUP_REMOVED lines=13> */
.L_x_295:
        /* <DEDUP_REMOVED lines=13> */
.L_x_296:
        /* <DEDUP_REMOVED lines=13> */
.L_x_297:
        /* <DEDUP_REMOVED lines=13> */
.L_x_298:
        /* <DEDUP_REMOVED lines=8> */
.L_x_280:
[----:B------:R-:W-:Y:S05]  /*11270*/  BSYNC B1 ;  /* 0x0000000000017941 */ /* 0x000fea0003800000 */
.L_x_279:
[----:B------:R-:W-:Y:S01]  /*11280*/  VIADD R8, R8, 0xfffffffe ;  /* 0xfffffffe08087836 */ /* 0x000fe20000000000 */
[----:B------:R-:W-:Y:S06]  /*11290*/  @P1 BRA `(.L_x_299) ;  /* 0xffffffe800301947 */ /* 0x000fec000383ffff */
[----:B------:R-:W-:Y:S05]  /*112a0*/  BSYNC B0 ;  /* 0x0000000000007941 */ /* 0x000fea0003800000 */
.L_x_258:
[----:B------:R-:W-:-:S13]  /*112b0*/  ISETP.NE.AND P0, PT, R11, RZ, PT ;  /* 0x000000ff0b00720c */ /* 0x000fda0003f05270 */
[----:B------:R-:W-:Y:S05]  /*112c0*/  @!P0 BRA `(.L_x_227) ;  /* 0x0000000800e48947 */ /* 0x000fea0003800000 */
[----:B------:R-:W-:Y:S01]  /*112d0*/  LOP3.LUT P1, RZ, R17, 0x2, RZ, 0xc0, !PT ;  /* 0x0000000211ff7812 */ /* 0x000fe2000782c0ff */
[----:B------:R-:W-:-:S12]  /*112e0*/  BSSY B0, `(.L_x_300) ;  /* 0x00000b4000007945 */ /* 0x000fd80003800000 */
[----:B------:R-:W-:Y:S05]  /*112f0*/  @!P1 BRA `(.L_x_301) ;  /* 0x0000000800c89947 */ /* 0x000fea0003800000 */
[----:B------:R-:W-:-:S13]  /*11300*/  LOP3.LUT P1, RZ, R17, 0x1, RZ, 0xc0, !PT ;  /* 0x0000000111ff7812 */ /* 0x000fda000782c0ff */
[----:B------:R-:W-:Y:S05]  /*11310*/  @!P1 BRA `(.L_x_302) ;  /* 0x00000000004c9947 */ /* 0x000fea0003800000 */
[----:B------:R-:W0:Y:S01]  /*11320*/  LDC R5, c[0x0][0x43c] ;  /* 0x00010f00ff057b82 */ /* 0x000e220000000800 */
[----:B------:R-:W-:Y:S01]  /*11330*/  ULDC.64 UR4, c[0x0][0x428] ;  /* 0x00010a0000047ab9 */ /* 0x000fe20000000a00 */
[----:B------:R-:W-:Y:S01]  /*11340*/  ULDC.64 UR6, c[0x0][0x208] ;  /* 0x0000820000067ab9 */ /* 0x000fe20000000a00 */
[----:B------:R-:W-:-:S04]  /*11350*/  IMAD R19, R19, UR4, RZ ;  /* 0x0000000413137c24 */ /* 0x000fc8000f8e02ff */
[----:B------:R-:W-:Y:S01]  /*11360*/  IMAD R7, R18, UR5, R19 ;  /* 0x0000000512077c24 */ /* 0x000fe2000f8e0213 */
[----:B0-----:R-:W-:-:S13]  /*11370*/  ISETP.NE.AND P0, PT, R5, 0x1, PT ;  /* 0x000000010500780c */ /* 0x001fda0003f05270 */
[----:B------:R-:W0:Y:S02]  /*11380*/  @P0 LDC.64 R2, c[0x0][0x440] ;  /* 0x00011000ff020b82 */ /* 0x000e240000000a00 */
[----:B0-----:R-:W-:-:S04]  /*11390*/  @P0 IMAD.HI.U32 R4, R8, R2, RZ ;  /* 0x0000000208040227 */ /* 0x001fc800078e00ff */
[----:B------:R-:W-:Y:S01]  /*113a0*/  IMAD.MOV.U32 R2, RZ, RZ, R8 ;  /* 0x000000ffff027224 */ /* 0x000fe200078e0008 */
[----:B------:R-:W-:-:S04]  /*113b0*/  @P0 SHF.R.U32.HI R2, RZ, R3, R4 ;  /* 0x00000003ff020219 */ /* 0x000fc80000011604 */
[----:B------:R-:W-:-:S03]  /*113c0*/  SHF.R.S32.HI R3, RZ, 0x1f, R2 ;  /* 0x0000001fff037819 */ /* 0x000fc60000011402 */
        /* <DEDUP_REMOVED lines=8> */
.L_x_302:
[----:B------:R-:W1:Y:S01]  /*11450*/  S2R R2, SR_TID.X ;  /* 0x0000000000027919 */ /* 0x000e620000002100 */
[----:B------:R-:W-:Y:S01]  /*11460*/  BSSY B1, `(.L_x_303) ;  /* 0x0000006000017945 */ /* 0x000fe20003800000 */
[----:B-1----:R-:W-:Y:S02]  /*11470*/  LOP3.LUT R3, R2, 0x7f, RZ, 0xc0, !PT ;  /* 0x0000007f02037812 */ /* 0x002fe400078ec0ff */
[----:B------:R-:W-:Y:S02]  /*11480*/  SHF.L.U32 R2, R0, 0x1f, RZ ;  /* 0x0000001f00027819 */ /* 0x000fe400000006ff */
[----:B------:R-:W-:Y:S02]  /*11490*/  ISETP.NE.AND P1, PT, R3, RZ, PT ;  /* 0x000000ff0300720c */ /* 0x000fe40003f25270 */
[----:B------:R-:W1:Y:S02]  /*114a0*/  SYNCS.PHASECHK.TRANS64.TRYWAIT P0, [UR38+0x38848], R2 ;  /* 0x03884802ff0075a7 */ /* 0x000e640008000166 */
[----:B-1----:R-:W-:Y:S09]  /*114b0*/  @!P0 BRA `(.L_x_304) ;  /* 0x00000020005c8947 */ /* 0x002ff20003800000 */
.L_x_362:
[----:B------:R-:W-:Y:S05]  /*114c0*/  BSYNC B1 ;  /* 0x0000000000017941 */ /* 0x000fea0003800000 */
.L_x_303:
[----:B------:R-:W-:Y:S04]  /*114d0*/  BSSY B1, `(.L_x_305) ;  /* 0x0000007000017945 */ /* 0x000fe80003800000 */
[----:B------:R-:W-:Y:S05]  /*114e0*/  @P1 BRA `(.L_x_306) ;  /* 0x0000000000141947 */ /* 0x000fea0003800000 */
[----:B------:R-:W-:Y:S01]  /*114f0*/  ISETP.NE.AND P0, PT, R10, RZ, PT ;  /* 0x000000ff0a00720c */ /* 0x000fe20003f05270 */
[----:B-1----:R-:W-:-:S04]  /*11500*/  IMAD.MOV.U32 R3, RZ, RZ, 0x2000 ;  /* 0x00002000ff037424 */ /* 0x002fc800078e00ff */
[----:B------:R3:W-:Y:S08]  /*11510*/  SYNCS.ARRIVE.TRANS64 RZ, [UR38+0x38838], R3 ;  /* 0x03883803ffff79a7 */ /* 0x0007f00008000026 */
[----:B---3--:R-:W-:Y:S05]  /*11520*/  @!P0 BRA `(.L_x_306) ;  /* 0x0000000000048947 */ /* 0x008fea0003800000 */
[----:B------:R-:W-:Y:S01]  /*11530*/  BPT.TRAP 0x1 ;  /* 0x000000040000795c */ /* 0x000fe20000300000 */
.L_x_306:
[----:B------:R-:W-:Y:S05]  /*11540*/  BSYNC B1 ;  /* 0x0000000000017941 */ /* 0x000fea0003800000 */
.L_x_305:
        /* <DEDUP_REMOVED lines=11> */
.L_x_307:
        /* <DEDUP_REMOVED lines=11> */
.L_x_363:
[----:B------:R-:W-:Y:S05]  /*116b0*/  BSYNC B1 ;  /* 0x0000000000017941 */ /* 0x000fea0003800000 */
.L_x_308:
[----:B------:R-:W-:Y:S01]  /*116c0*/  BSSY B1, `(.L_x_310) ;  /* 0x0000009000017945 */ /* 0x000fe20003800000 */
[----:B-1----:R-:W-:Y:S02]  /*116d0*/  IMAD.MOV.U32 R2, RZ, RZ, 0x0 ;  /* 0x00000000ff027424 */ /* 0x002fe400078e00ff */
[----:B------:R-:W-:Y:S01]  /*116e0*/  IMAD.MOV.U32 R3, RZ, RZ, 0x14f00000 ;  /* 0x14f00000ff037424 */ /* 0x000fe200078e00ff */
[----:B------:R-:W-:Y:S06]  /*116f0*/  @P1 BRA `(.L_x_311) ;  /* 0x0000000000141947 */ /* 0x000fec0003800000 */
[----:B------:R-:W-:Y:S01]  /*11700*/  ISETP.NE.AND P0, PT, R10, RZ, PT ;  /* 0x000000ff0a00720c */ /* 0x000fe20003f05270 */
[----:B------:R-:W-:-:S04]  /*11710*/  IMAD.MOV.U32 R5, RZ, RZ, 0x10000 ;  /* 0x00010000ff057424 */ /* 0x000fc800078e00ff */
[----:B------:R1:W-:Y:S08]  /*11720*/  SYNCS.ARRIVE.TRANS64 RZ, [UR38+0x38858], R5 ;  /* 0x03885805ffff79a7 */ /* 0x0003f00008000026 */
[----:B-1----:R-:W-:Y:S05]  /*11730*/  @!P0 BRA `(.L_x_311) ;  /* 0x0000000000048947 */ /* 0x002fea0003800000 */
[----:B------:R-:W-:Y:S01]  /*11740*/  BPT.TRAP 0x1 ;  /* 0x000000040000795c */ /* 0x000fe20000300000 */
.L_x_311:
[----:B------:R-:W-:Y:S05]  /*11750*/  BSYNC B1 ;  /* 0x0000000000017941 */ /* 0x000fea0003800000 */
.L_x_310:
        /* <DEDUP_REMOVED lines=9> */
.L_x_312:
        /* <DEDUP_REMOVED lines=8> */
[----:B------:R-:W-:Y:S01]  /*11870*/  R2UR UR6, R2 ;  /* 0x00000000020672ca */ /* 0x000fe200000e0000 */
[----:B------:R-:W-:Y:S01]  /*11880*/  UIADD3 UR8, UR38, 0x12400, URZ ;  /* 0x0001240026087890 */ /* 0x000fe2000fffe03f */
[----:B------:R-:W-:Y:S01]  /*11890*/  R2UR UR7, R3 ;  /* 0x00000000030772ca */ /* 0x000fe200000e0000 */
[----:B------:R-:W-:Y:S01]  /*118a0*/  UMOV UR10, 0x40 ;  /* 0x00000040000a7882 */ /* 0x000fe20000000000 */
[----:B------:R-:W-:-:S13]  /*118b0*/  PLOP3.LUT P0, PT, PT, PT, PT, 0x80, 0x0 ;  /* 0x000000000000781c */ /* 0x000fda0003f0f070 */
.L_x_313:
        /* <DEDUP_REMOVED lines=13> */
.L_x_314:
        /* <DEDUP_REMOVED lines=13> */
.L_x_315:
        /* <DEDUP_REMOVED lines=13> */
.L_x_316:
        /* <DEDUP_REMOVED lines=13> */
.L_x_317:
        /* <DEDUP_REMOVED lines=13> */
.L_x_318:
        /* <DEDUP_REMOVED lines=13> */
.L_x_319:
        /* <DEDUP_REMOVED lines=8> */
.L_x_301:
[----:B------:R-:W-:Y:S05]  /*11e20*/  BSYNC B0 ;  /* 0x0000000000007941 */ /* 0x000fea0003800000 */
.L_x_300:
[----:B------:R-:W-:Y:S01]  /*11e30*/  LOP3.LUT R0, R0, 0x1, RZ, 0x3c, !PT ;  /* 0x0000000100007812 */ /* 0x000fe200078e3cff */
[----:B------:R-:W-:Y:S02]  /*11e40*/  IMAD.MOV.U32 R6, RZ, RZ, RZ ;  /* 0x000000ffff067224 */ /* 0x000fe400078e00ff */
[----:B------:R-:W-:-:S07]  /*11e50*/  IMAD.MOV.U32 R9, RZ, RZ, RZ ;  /* 0x000000ffff097224 */ /* 0x000fce00078e00ff */
.L_x_227:
[----:B------:R-:W1:Y:S01]  /*11e60*/  S2R R3, SR_CgaCtaId ;  /* 0x0000000000037919 */ /* 0x000e620000008800 */
[----:B------:R-:W-:Y:S02]  /*11e70*/  MOV R2, 0x400 ;  /* 0x0000040000027802 */ /* 0x000fe40000000f00 */
[----:B------:R-:W-:Y:S02]  /*11e80*/  SHF.L.U32 R9, R9, 0x1f, RZ ;  /* 0x0000001f09097819 */ /* 0x000fe400000006ff */
[----:B-1----:R-:W-:-:S04]  /*11e90*/  LEA R2, R3, R2, 0x18 ;  /* 0x0000000203027211 */ /* 0x002fc800078ec0ff */
[----:B------:R-:W1:Y:S02]  /*11ea0*/  SYNCS.PHASECHK.TRANS64.TRYWAIT P0, [R2+URZ+0x38820], R9 ;  /* 0x03882009020075a7 */ /* 0x000e64000800017f */
[----:B-1----:R-:W-:Y:S05]  /*11eb0*/  @!P0 BRA `(.L_x_320) ;  /* 0x00000018000c8947 */ /* 0x002fea0003800000 */
.L_x_364:
[----:B------:R-:W-:-:S03]  /*11ec0*/  UMOV UR4, 0xffffffff ;  /* 0xffffffff00047882 */ /* 0x000fc60000000000 */
[----:B------:R-:W-:Y:S05]  /*11ed0*/  BRA.DIV UR4, `(.L_x_321) ;  /* 0x0000001a04187947 */ /* 0x000fea000b800000 */
[----:B------:R-:W3:Y:S02]  /*11ee0*/  S2R R3, SR_TID.X ;  /* 0x0000000000037919 */ /* 0x000ee40000002100 */
[----:B---3--:R-:W-:-:S04]  /*11ef0*/  SHF.R.U32.HI R3, RZ, 0x5, R3 ;  /* 0x00000005ff037819 */ /* 0x008fc80000011603 */
[----:B------:R-:W-:-:S05]  /*11f00*/  LOP3.LUT R3, R3, 0x3, RZ, 0xc0, !PT ;  /* 0x0000000303037812 */ /* 0x000fca00078ec0ff */
[----:B--2---:R2:W3:Y:S02]  /*11f10*/  SHFL.IDX PT, R14, R3, RZ, 0x1f ;  /* 0x00001fff030e7589 */ /* 0x0044e400000e0000 */
.L_x_367:
[----:B---3--:R-:W-:-:S13]  /*11f20*/  ISETP.NE.AND P0, PT, R14, RZ, PT ;  /* 0x000000ff0e00720c */ /* 0x008fda0003f05270 */
[----:B------:R-:W-:Y:S05]  /*11f30*/  @P0 BRA `(.L_x_193) ;  /* 0x0000000000900947 */ /* 0x000fea0003800000 */
[----:B------:R-:W-:-:S03]  /*11f40*/  UMOV UR4, 0xffffffff ;  /* 0xffffffff00047882 */ /* 0x000fc60000000000 */
[----:B------:R-:W-:Y:S05]  /*11f50*/  BRA.DIV UR4, `(.L_x_322) ;  /* 0x0000001a042c7947 */ /* 0x000fea000b800000 */
[----:B------:R-:W-:-:S13]  /*11f60*/  ELECT P6, URZ, PT ;  /* 0x00000000003f782f */ /* 0x000fda00038c0000 */
.L_x_370:
[----:B------:R-:W-:Y:S05]  /*11f70*/  @!P6 BRA `(.L_x_193) ;  /* 0x000000000080e947 */ /* 0x000fea0003800000 */
[----:B--2---:R-:W2:Y:S02]  /*11f80*/  LDL R3, [R1+0x28] ;  /* 0x0000280001037983 */ /* 0x004ea40000100800 */
[----:B--2---:R-:W-:-:S13]  /*11f90*/  R2UR UR4, R3 ;  /* 0x00000000030472ca */ /* 0x004fda00000e0000 */
[----:B------:R-:W-:-:S06]  /*11fa0*/  ULOP3.LUT UR4, UR4, 0x2, URZ, 0xfc, !UPT ;  /* 0x0000000204047892 */ /* 0x000fcc000f8efc3f */
[----:B------:R-:W-:-:S05]  /*11fb0*/  IMAD.U32 R3, RZ, RZ, UR4 ;  /* 0x00000004ff037e24 */ /* 0x000fca000f8e00ff */
[----:B------:R-:W-:-:S13]  /*11fc0*/  ISETP.NE.AND P2, PT, R3, 0x3, PT ;  /* 0x000000030300780c */ /* 0x000fda0003f45270 */
[----:B------:R-:W-:Y:S05]  /*11fd0*/  @!P2 BRA `(.L_x_323) ;  /* 0x000000000004a947 */ /* 0x000fea0003800000 */
[----:B------:R-:W-:Y:S01]  /*11fe0*/  BPT.TRAP 0x1 ;  /* 0x000000040000795c */ /* 0x000fe20000300000 */
.L_x_323:
[----:B------:R-:W-:Y:S01]  /*11ff0*/  VIADD R8, R2, 0x38840 ;  /* 0x0003884002087836 */ /* 0x000fe20000000000 */
[----:B------:R-:W-:Y:S01]  /*12000*/  SHF.L.U32 R4, R0, 0x1f, RZ ;  /* 0x0000001f00047819 */ /* 0x000fe200000006ff */
[C---:B------:R-:W-:Y:S02]  /*12010*/  VIADD R3, R6.reuse, 0x1 ;  /* 0x0000000106037836 */ /* 0x040fe40000000000 */
[----:B------:R-:W-:-:S03]  /*12020*/  IMAD R7, R6, 0x8, R8 ;  /* 0x0000000806077824 */ /* 0x000fc600078e0208 */
[C---:B------:R-:W-:Y:S01]  /*12030*/  ISETP.NE.AND P1, PT, R3.reuse, 0x2, PT ;  /* 0x000000020300780c */ /* 0x040fe20003f25270 */
[----:B------:R-:W2:Y:S03]  /*12040*/  SYNCS.PHASECHK.TRANS64.TRYWAIT P0, [R7+URZ], R4 ;  /* 0x00000004070075a7 */ /* 0x000ea6000800017f */
[----:B------:R-:W-:Y:S02]  /*12050*/  SEL R5, RZ, 0x1, P1 ;  /* 0x00000001ff057807 */ /* 0x000fe40000800000 */
[----:B------:R-:W-:Y:S02]  /*12060*/  SEL R3, R3, RZ, P1 ;  /* 0x000000ff03037207 */ /* 0x000fe40000800000 */
[----:B------:R-:W-:-:S03]  /*12070*/  LOP3.LUT R0, R0, R5, RZ, 0x3c, !PT ;  /* 0x0000000500007212 */ /* 0x000fc600078e3cff */
[----:B------:R-:W-:Y:S01]  /*12080*/  IMAD R5, R3, 0x8, R8 ;  /* 0x0000000803057824 */ /* 0x000fe200078e0208 */
[----:B------:R-:W-:Y:S01]  /*12090*/  SHF.L.U32 R0, R0, 0x1f, RZ ;  /* 0x0000001f00007819 */ /* 0x000fe200000006ff */
[----:B--2---:R-:W-:Y:S06]  /*120a0*/  @!P0 BRA `(.L_x_324) ;  /* 0x0000001400f88947 */ /* 0x004fec0003800000 */
.L_x_371:
[----:B------:R-:W3:Y:S02]  /*120b0*/  SYNCS.PHASECHK.TRANS64.TRYWAIT P0, [R5+URZ], R0 ;  /* 0x00000000050075a7 */ /* 0x000ee4000800017f */
[----:B---3--:R-:W-:Y:S05]  /*120c0*/  @!P0 BRA `(.L_x_325) ;  /* 0x0000001800048947 */ /* 0x008fea0003800000 */
.L_x_372:
[----:B------:R-:W-:Y:S05]  /*120d0*/  @!P2 BRA `(.L_x_326) ;  /* 0x000000000004a947 */ /* 0x000fea0003800000 */
[----:B------:R-:W-:Y:S01]  /*120e0*/  BPT.TRAP 0x1 ;  /* 0x000000040000795c */ /* 0x000fe20000300000 */
.L_x_326:
[----:B-1----:R-:W-:-:S04]  /*120f0*/  VIADD R2, R2, 0x38860 ;  /* 0x0003886002027836 */ /* 0x002fc80000000000 */
[----:B---3--:R-:W-:-:S04]  /*12100*/  IMAD R5, R6, 0x8, R2 ;  /* 0x0000000806057824 */ /* 0x008fc800078e0202 */
[----:B------:R-:W1:Y:S02]  /*12110*/  SYNCS.PHASECHK.TRANS64.TRYWAIT P0, [R5+URZ], R4 ;  /* 0x00000004050075a7 */ /* 0x000e64000800017f */
[----:B-1----:R-:W-:Y:S05]  /*12120*/  @!P0 BRA `(.L_x_327) ;  /* 0x0000001800008947 */ /* 0x002fea0003800000 */
.L_x_373:
[----:B------:R-:W-:-:S07]  /*12130*/  IMAD R3, R3, 0x8, R2 ;  /* 0x0000000803037824 */ /* 0x000fce00078e0202 */
.L_x_328:
[----:B---3--:R3:W4:Y:S02]  /*12140*/  SYNCS.PHASECHK.TRANS64.TRYWAIT P0, [R3+URZ], R0 ;  /* 0x00000000030075a7 */ /* 0x008724000800017f */
[----:B----4-:R-:W-:Y:S05]  /*12150*/  @!P0 NANOSLEEP.SYNCS 0x989680 ;  /* 0x009896800000895d */ /* 0x010fea0003900000 */
[----:B------:R-:W4:Y:S02]  /*12160*/  @!P0 SYNCS.PHASECHK.TRANS64 P0, [R3+URZ], R0 ;  /* 0x00000000030085a7 */ /* 0x000f24000800007f */
[----:B----4-:R-:W-:Y:S05]  /*12170*/  @!P0 BRA `(.L_x_328) ;  /* 0xfffffffc00f08947 */ /* 0x010fea000383ffff */
.L_x_193:
[----:B------:R-:W-:Y:S05]  /*12180*/  BSYNC B6 ;  /* 0x0000000000067941 */ /* 0x000fea0003800000 */
.L_x_190:
[----:B------:R-:W-:Y:S05]  /*12190*/  EXIT ;  /* 0x000000000000794d */ /* 0x000fea0003800000 */
.L_x_201:
[----:B0-----:R0:W1:Y:S02]  /*121a0*/  SYNCS.PHASECHK.TRANS64.TRYWAIT P0, [R184+URZ+0x38800], R7 ;  /* 0x03880007b80075a7 */ /* 0x001064000800017f */
[----:B-1----:R-:W-:Y:S05]  /*121b0*/  @!P0 NANOSLEEP.SYNCS 0x989680 ;  /* 0x009896800000895d */ /* 0x002fea0003900000 */
[----:B------:R-:W1:Y:S02]  /*121c0*/  @!P0 SYNCS.PHASECHK.TRANS64 P0, [R184+URZ+0x38800], R7 ;  /* 0x03880007b80085a7 */ /* 0x000e64000800007f */
[----:B-1----:R-:W-:Y:S05]  /*121d0*/  @!P0 BRA `(.L_x_201) ;  /* 0xfffffffc00f08947 */ /* 0x002fea000383ffff */
[----:B------:R-:W-:Y:S05]  /*121e0*/  BRA `(.L_x_329) ;  /* 0xffffff1000947947 */ /* 0x000fea000383ffff */
.L_x_205:
[----:B--2---:R2:W3:Y:S02]  /*121f0*/  SYNCS.PHASECHK.TRANS64.TRYWAIT P1, [R184+URZ+0x38830], R7 ;  /* 0x03883007b80075a7 */ /* 0x0044e4000802017f */
[----:B---3--:R-:W-:Y:S05]  /*12200*/  @!P1 NANOSLEEP.SYNCS 0x989680 ;  /* 0x009896800000995d */ /* 0x008fea0003900000 */
[----:B------:R-:W3:Y:S02]  /*12210*/  @!P1 SYNCS.PHASECHK.TRANS64 P1, [R184+URZ+0x38830], R7 ;  /* 0x03883007b80095a7 */ /* 0x000ee4000802007f */
[----:B---3--:R-:W-:Y:S05]  /*12220*/  @!P1 BRA `(.L_x_205) ;  /* 0xfffffffc00f09947 */ /* 0x008fea000383ffff */
[----:B------:R-:W-:Y:S05]  /*12230*/  BRA `(.L_x_204) ;  /* 0xffffff1000e07947 */ /* 0x000fea000383ffff */
.L_x_206:
[----:B---3--:R3:W4:Y:S02]  /*12240*/  SYNCS.PHASECHK.TRANS64.TRYWAIT P1, [R184+URZ+0x38810], R7 ;  /* 0x03881007b80075a7 */ /* 0x008724000802017f */
[----:B----4-:R-:W-:Y:S05]  /*12250*/  @!P1 NANOSLEEP.SYNCS 0x989680 ;  /* 0x009896800000995d */ /* 0x010fea0003900000 */
[----:B------:R-:W4:Y:S02]  /*12260*/  @!P1 SYNCS.PHASECHK.TRANS64 P1, [R184+URZ+0x38810], R7 ;  /* 0x03881007b80095a7 */ /* 0x000f24000802007f */
[----:B----4-:R-:W-:Y:S05]  /*12270*/  @!P1 BRA `(.L_x_206) ;  /* 0xfffffffc00f09947 */ /* 0x010fea000383ffff */
[----:B------:R-:W-:Y:S05]  /*12280*/  BRA `(.L_x_330) ;  /* 0xffffff1400d07947 */ /* 0x000fea000383ffff */
.L_x_210:
[----:B------:R0:W0:Y:S02]  /*12290*/  SYNCS.PHASECHK.TRANS64.TRYWAIT P1, [R184+URZ+0x38850], R7 ;  /* 0x03885007b80075a7 */ /* 0x000024000802017f */
[----:B0-----:R-:W-:Y:S05]  /*122a0*/  @!P1 NANOSLEEP.SYNCS 0x989680 ;  /* 0x009896800000995d */ /* 0x001fea0003900000 */
[----:B------:R-:W0:Y:S02]  /*122b0*/  @!P1 SYNCS.PHASECHK.TRANS64 P1, [R184+URZ+0x38850], R7 ;  /* 0x03885007b80095a7 */ /* 0x000e24000802007f */
[----:B0-----:R-:W-:Y:S05]  /*122c0*/  @!P1 BRA `(.L_x_210) ;  /* 0xfffffffc00f09947 */ /* 0x001fea000383ffff */
[----:B------:R-:W-:Y:S05]  /*122d0*/  BRA `(.L_x_209) ;  /* 0xffffff1400fc7947 */ /* 0x000fea000383ffff */
.L_x_215:
[----:B-1----:R1:W2:Y:S02]  /*122e0*/  SYNCS.PHASECHK.TRANS64.TRYWAIT P3, [R195+URZ+0x38830], R200 ;  /* 0x038830c8c30075a7 */ /* 0x0022a4000806017f */
[----:B--2---:R-:W-:Y:S05]  /*122f0*/  @!P3 NANOSLEEP.SYNCS 0x989680 ;  /* 0x009896800000b95d */ /* 0x004fea0003900000 */
[----:B------:R-:W2:Y:S02]  /*12300*/  @!P3 SYNCS.PHASECHK.TRANS64 P3, [R195+URZ+0x38830], R200 ;  /* 0x038830c8c300b5a7 */ /* 0x000ea4000806007f */
[----:B--2---:R-:W-:Y:S05]  /*12310*/  @!P3 BRA `(.L_x_215) ;  /* 0xfffffffc00f0b947 */ /* 0x004fea000383ffff */
[----:B------:R-:W-:Y:S05]  /*12320*/  BRA `(.L_x_214) ;  /* 0xffffff4400347947 */ /* 0x000fea000383ffff */
.L_x_219:
[----:B---3--:R3:W4:Y:S02]  /*12330*/  SYNCS.PHASECHK.TRANS64.TRYWAIT P3, [R195+URZ+0x38850], R200 ;  /* 0x038850c8c30075a7 */ /* 0x008724000806017f */
[----:B----4-:R-:W-:Y:S05]  /*12340*/  @!P3 NANOSLEEP.SYNCS 0x989680 ;  /* 0x009896800000b95d */ /* 0x010fea0003900000 */
[----:B------:R-:W4:Y:S02]  /*12350*/  @!P3 SYNCS.PHASECHK.TRANS64 P3, [R195+URZ+0x38850], R200 ;  /* 0x038850c8c300b5a7 */ /* 0x000f24000806007f */
[----:B----4-:R-:W-:Y:S05]  /*12360*/  @!P3 BRA `(.L_x_219) ;  /* 0xfffffffc00f0b947 */ /* 0x010fea000383ffff */
[----:B------:R-:W-:Y:S05]  /*12370*/  BRA `(.L_x_218) ;  /* 0xffffff4400fc7947 */ /* 0x000fea000383ffff */
.L_x_232:
[----:B------:R-:W-:Y:S02]  /*12380*/  IMAD.MOV.U32 R13, RZ, RZ, R6 ;  /* 0x000000ffff0d7224 */ /* 0x000fe400078e0006 */
[----:B------:R-:W-:Y:S02]  /*12390*/  IMAD.MOV.U32 R12, RZ, RZ, RZ ;  /* 0x000000ffff0c7224 */ /* 0x000fe400078e00ff */
[----:B------:R-:W-:Y:S02]  /*123a0*/  IMAD.MOV.U32 R11, RZ, RZ, 0x1f ;  /* 0x0000001fff0b7424 */ /* 0x000fe400078e00ff */
[----:B------:R-:W-:-:S07]  /*123b0*/  IMAD.MOV.U32 R15, RZ, RZ, -0x1 ;  /* 0xffffffffff0f7424 */ /* 0x000fce00078e00ff */
[----:B------:R-:W-:Y:S05]  /*123c0*/  WARPSYNC.COLLECTIVE R15, `(.L_x_331) ;  /* 0x000000000f087348 */ /* 0x000fea0003c00000 */
[----:B------:R0:W1:Y:S02]  /*123d0*/  SHFL.IDX P6, R14, R13, R12, R11 ;  /* 0x0000000c0d0e7389 */ /* 0x00006400000c000b */
[----:B01----:R-:W-:Y:S01]  /*123e0*/  ENDCOLLECTIVE ;  /* 0x000000000000791b */ /* 0x003fe20003800000 */
.L_x_331:
[----:B------:R-:W-:Y:S05]  /*123f0*/  BRA `(.L_x_332) ;  /* 0xffffffb000447947 */ /* 0x000fea000383ffff */
.L_x_234:
[----:B------:R-:W-:Y:S01]  /*12400*/  BSSY B0, `(.L_x_333) ;  /* 0x0000006000007945 */ /* 0x000fe20003800000 */
[----:B------:R-:W-:-:S07]  /*12410*/  IMAD.MOV.U32 R15, RZ, RZ, -0x1 ;  /* 0xffffffffff0f7424 */ /* 0x000fce00078e00ff */
[----:B0-----:R-:W-:Y:S05]  /*12420*/  WARPSYNC.COLLECTIVE R15, `(.L_x_334) ;  /* 0x000000000f0c7348 */ /* 0x001fea0003c00000 */
[----:B------:R-:W-:Y:S02]  /*12430*/  ELECT P6, UR62, PT ;  /* 0x00000000003e782f */ /* 0x000fe400038c0000 */
[----:B------:R-:W-:Y:S01]  /*12440*/  MOV R14, UR62 ;  /* 0x0000003e000e7c02 */ /* 0x000fe20008000f00 */
[----:B0-----:R-:W-:Y:S10]  /*12450*/  ENDCOLLECTIVE ;  /* 0x000000000000791b */ /* 0x001ff40003800000 */
.L_x_334:
[----:B------:R-:W-:Y:S05]  /*12460*/  BSYNC B0 ;  /* 0x0000000000007941 */ /* 0x000fea0003800000 */
.L_x_333:
[----:B------:R-:W-:Y:S05]  /*12470*/  BRA `(.L_x_335) ;  /* 0xffffffb000487947 */ /* 0x000fea000383ffff */
.L_x_236:
[----:B-1----:R-:W-:-:S04]  /*12480*/  IMAD.U32 R3, RZ, RZ, UR38 ;  /* 0x00000026ff037e24 */ /* 0x002fc8000f8e00ff */
[----:B------:R1:W2:Y:S03]  /*12490*/  SYNCS.PHASECHK.TRANS64.TRYWAIT P0, [R3+URZ+0x38840], R0 ;  /* 0x03884000030075a7 */ /* 0x0002a6000800017f */
[----:B--2---:R-:W-:Y:S05]  /*124a0*/  @!P0 NANOSLEEP.SYNCS 0x989680 ;  /* 0x009896800000895d */ /* 0x004fea0003900000 */
[----:B------:R-:W2:Y:S02]  /*124b0*/  @!P0 SYNCS.PHASECHK.TRANS64 P0, [R3+URZ+0x38840], R0 ;  /* 0x03884000030085a7 */ /* 0x000ea4000800007f */
[----:B--2---:R-:W-:Y:S05]  /*124c0*/  @!P0 BRA `(.L_x_236) ;  /* 0xfffffffc00ec8947 */ /* 0x004fea000383ffff */
[----:B------:R-:W-:Y:S05]  /*124d0*/  BRA `(.L_x_336) ;  /* 0xffffffb000ac7947 */ /* 0x000fea000383ffff */
.L_x_239:
[----:B------:R-:W-:Y:S02]  /*124e0*/  IMAD R6, R12, 0x40, R6 ;  /* 0x000000400c067824 */ /* 0x000fe400078e0206 */
[----:B------:R-:W-:Y:S02]  /*124f0*/  IMAD.MOV.U32 R13, RZ, RZ, R3 ;  /* 0x000000ffff0d7224 */ /* 0x000fe400078e0003 */
[----:B------:R-:W-:Y:S01]  /*12500*/  IMAD.MOV.U32 R12, RZ, RZ, RZ ;  /* 0x000000ffff0c7224 */ /* 0x000fe200078e00ff */
[----:B------:R0:W-:Y:S01]  /*12510*/  STL [R1+0x4], R6 ;  /* 0x0000040601007387 */ /* 0x0001e20000100800 */
[----:B------:R-:W-:Y:S02]  /*12520*/  IMAD.MOV.U32 R11, RZ, RZ, 0x181f ;  /* 0x0000181fff0b7424 */ /* 0x000fe400078e00ff */
[----:B------:R-:W-:-:S07]  /*12530*/  IMAD.MOV.U32 R15, RZ, RZ, -0x1 ;  /* 0xffffffffff0f7424 */ /* 0x000fce00078e00ff */
[----:B0-----:R-:W-:Y:S05]  /*12540*/  WARPSYNC.COLLECTIVE R15, `(.L_x_337) ;  /* 0x000000000f087348 */ /* 0x001fea0003c00000 */
[----:B------:R1:W2:Y:S02]  /*12550*/  SHFL.IDX P6, R14, R13, R12, R11 ;  /* 0x0000000c0d0e7389 */ /* 0x0002a400000c000b */
[----:B012---:R-:W-:Y:S01]  /*12560*/  ENDCOLLECTIVE ;  /* 0x000000000000791b */ /* 0x007fe20003800000 */
.L_x_337:
[----:B------:R-:W-:Y:S02]  /*12570*/  IMAD.MOV.U32 R13, RZ, RZ, R0 ;  /* 0x000000ffff0d7224 */ /* 0x000fe400078e0000 */
[----:B------:R-:W-:-:S07]  /*12580*/  IMAD.MOV.U32 R4, RZ, RZ, R14 ;  /* 0x000000ffff047224 */ /* 0x000fce00078e000e */
[----:B------:R-:W-:Y:S05]  /*12590*/  WARPSYNC.COLLECTIVE R15, `(.L_x_338) ;  /* 0x000000000f087348 */ /* 0x000fea0003c00000 */
[----:B------:R0:W1:Y:S02]  /*125a0*/  SHFL.IDX P6, R14, R13, R12, R11 ;  /* 0x0000000c0d0e7389 */ /* 0x00006400000c000b */
[----:B01----:R-:W-:Y:S01]  /*125b0*/  ENDCOLLECTIVE ;  /* 0x000000000000791b */ /* 0x003fe20003800000 */
.L_x_338:
[----:B------:R-:W-:Y:S01]  /*125c0*/  ULDC UR4, c[0x0][0x288] ;  /* 0x0000a20000047ab9 */ /* 0x000fe20000000800 */
[----:B------:R-:W-:Y:S01]  /*125d0*/  ULDC.64 UR6, c[0x0][0x208] ;  /* 0x0000820000067ab9 */ /* 0x000fe20000000a00 */
[----:B------:R-:W-:-:S05]  /*125e0*/  IMAD R2, R7, UR4, RZ ;  /* 0x0000000407027c24 */ /* 0x000fca000f8e02ff */
[----:B------:R-:W-:Y:S01]  /*125f0*/  ISETP.GE.AND P1, PT, R6, R2, PT ;  /* 0x000000020600720c */ /* 0x000fe20003f26270 */
[----:B------:R-:W-:Y:S02]  /*12600*/  IMAD.MOV.U32 R13, RZ, RZ, R3 ;  /* 0x000000ffff0d7224 */ /* 0x000fe400078e0003 */
[----:B------:R-:W-:-:S10]  /*12610*/  IMAD.MOV.U32 R12, RZ, RZ, 0x1 ;  /* 0x00000001ff0c7424 */ /* 0x000fd400078e00ff */
[----:B------:R-:W-:Y:S02]  /*12620*/  @!P1 LEA R9, R8, UR38, 0x1 ;  /* 0x0000002608099c11 */ /* 0x000fe4000f8e08ff */
[----:B------:R-:W-:-:S05]  /*12630*/  @!P1 LEA R14, P2, R10, R14, 0x1 ;  /* 0x0000000e0a0e9211 */ /* 0x000fca00078408ff */
[----:B------:R-:W-:Y:S02]  /*12640*/  @!P1 IMAD.X R5, RZ, RZ, R4, P2 ;  /* 0x000000ffff059224 */ /* 0x000fe400010e0604 */
[----:B------:R-:W-:-:S05]  /*12650*/  @!P1 IMAD.MOV.U32 R4, RZ, RZ, R14 ;  /* 0x000000ffff049224 */ /* 0x000fca00078e000e */
[----:B------:R-:W-:Y:S01]  /*12660*/  @!PT LDS RZ, [RZ] ;  /* 0x00000000fffff984 */ /* 0x000fe20000000800 */
[----:B------:R-:W-:Y:S01]  /*12670*/  @!PT LDS RZ, [RZ] ;  /* 0x00000000fffff984 */ /* 0x000fe20000000800 */
[----:B------:R-:W-:Y:S01]  /*12680*/  @!PT LDS RZ, [RZ] ;  /* 0x00000000fffff984 */ /* 0x000fe20000000800 */
[----:B------:R0:W-:Y:S02]  /*12690*/  @!P1 LDGSTS.E.BYPASS.LTC128B.128 [R9+0x20400], desc[UR6][R4.64], !P0 ;  /* 0x2040000004099fae */ /* 0x0001e4000c101d46 */
[----:B0-----:R-:W-:Y:S05]  /*126a0*/  WARPSYNC.COLLECTIVE R15, `(.L_x_339) ;  /* 0x000000000f087348 */ /* 0x001fea0003c00000 */
[----:B------:R1:W2:Y:S02]  /*126b0*/  SHFL.IDX P6, R14, R13, R12, R11 ;  /* 0x0000000c0d0e7389 */ /* 0x0002a400000c000b */
[----:B012---:R-:W-:Y:S01]  /*126c0*/  ENDCOLLECTIVE ;  /* 0x000000000000791b */ /* 0x007fe20003800000 */
.L_x_339:
[----:B------:R-:W-:-:S04]  /*126d0*/  IMAD.MOV.U32 R9, RZ, RZ, R6 ;  /* 0x000000ffff097224 */ /* 0x000fc800078e0006 */
[C---:B------:R-:W-:Y:S02]  /*126e0*/  VIADD R5, R9.reuse, 0x10 ;  /* 0x0000001009057836 */ /* 0x040fe40000000000 */
[----:B------:R-:W-:Y:S02]  /*126f0*/  IMAD.MOV.U32 R13, RZ, RZ, R0 ;  /* 0x000000ffff0d7224 */ /* 0x000fe400078e0000 */
[----:B------:R-:W-:Y:S01]  /*12700*/  VIADD R9, R9, 0x20 ;  /* 0x0000002009097836 */ /* 0x000fe20000000000 */
[----:B------:R-:W-:Y:S01]  /*12710*/  ISETP.GE.AND P1, PT, R5, R2, PT ;  /* 0x000000020500720c */ /* 0x000fe20003f26270 */
[----:B------:R0:W-:Y:S04]  /*12720*/  STL [R1+0xc], R5 ;  /* 0x00000c0501007387 */ /* 0x0001e80000100800 */
[----:B------:R0:W-:Y:S01]  /*12730*/  STL [R1+0x10], R9 ;  /* 0x0000100901007387 */ /* 0x0001e20000100800 */
[----:B------:R-:W-:-:S07]  /*12740*/  IMAD.MOV.U32 R4, RZ, RZ, R14 ;  /* 0x000000ffff047224 */ /* 0x000fce00078e000e */
[----:B0-----:R-:W-:Y:S05]  /*12750*/  WARPSYNC.COLLECTIVE R15, `(.L_x_340) ;  /* 0x000000000f087348 */ /* 0x001fea0003c00000 */
[----:B------:R1:W2:Y:S02]  /*12760*/  SHFL.IDX P6, R14, R13, R12, R11 ;  /* 0x0000000c0d0e7389 */ /* 0x0002a400000c000b */
[----:B012---:R-:W-:Y:S01]  /*12770*/  ENDCOLLECTIVE ;  /* 0x000000000000791b */ /* 0x007fe20003800000 */
.L_x_340:
[----:B------:R-:W-:Y:S01]  /*12780*/  ULDC.64 UR4, c[0x0][0x208] ;  /* 0x0000820000047ab9 */ /* 0x000fe20000000a00 */
[----:B------:R-:W-:Y:S01]  /*12790*/  @!P1 LEA R7, R8, UR38, 0x1 ;  /* 0x0000002608079c11 */ /* 0x000fe2000f8e08ff */
[----:B------:R-:W-:Y:S02]  /*127a0*/  IMAD.MOV.U32 R13, RZ, RZ, R3 ;  /* 0x000000ffff0d7224 */ /* 0x000fe400078e0003 */
[----:B------:R-:W-:Y:S01]  /*127b0*/  IMAD.MOV.U32 R12, RZ, RZ, 0x2 ;  /* 0x00000002ff0c7424 */ /* 0x000fe200078e00ff */
[----:B------:R-:W-:-:S05]  /*127c0*/  @!P1 LEA R6, P2, R10, R14, 0x1 ;  /* 0x0000000e0a069211 */ /* 0x000fca00078408ff */
[----:B------:R-:W-:Y:S02]  /*127d0*/  @!P1 IMAD.X R5, RZ, RZ, R4, P2 ;  /* 0x000000ffff059224 */ /* 0x000fe400010e0604 */
[----:B------:R-:W-:-:S05]  /*127e0*/  @!P1 IMAD.MOV.U32 R4, RZ, RZ, R6 ;  /* 0x000000ffff049224 */ /* 0x000fca00078e0006 */
[----:B------:R-:W-:Y:S01]  /*127f0*/  @!PT LDS RZ, [RZ] ;  /* 0x00000000fffff984 */ /* 0x000fe20000000800 */
[----:B------:R-:W-:Y:S01]  /*12800*/  @!PT LDS RZ, [RZ] ;  /* 0x00000000fffff984 */ /* 0x000fe20000000800 */
[----:B------:R-:W-:Y:S01]  /*12810*/  @!PT LDS RZ, [RZ] ;  /* 0x00000000fffff984 */ /* 0x000fe20000000800 */
[----:B------:R0:W-:Y:S01]  /*12820*/  @!P1 LDGSTS.E.BYPASS.LTC128B.128 [R7+0x20c00], desc[UR4][R4.64], !P0 ;  /* 0x20c0000004079fae */ /* 0x0001e2000c101d44 */
[----:B------:R-:W-:-:S13]  /*12830*/  ISETP.GE.AND P1, PT, R9, R2, PT ;  /* 0x000000020900720c */ /* 0x000fda0003f26270 */
[----:B0-----:R-:W-:Y:S05]  /*12840*/  WARPSYNC.COLLECTIVE R15, `(.L_x_341) ;  /* 0x000000000f087348 */ /* 0x001fea0003c00000 */
[----:B------:R1:W2:Y:S02]  /*12850*/  SHFL.IDX P6, R14, R13, R12, R11 ;  /* 0x0000000c0d0e7389 */ /* 0x0002a400000c000b */
[----:B012---:R-:W-:Y:S01]  /*12860*/  ENDCOLLECTIVE ;  /* 0x000000000000791b */ /* 0x007fe20003800000 */
.L_x_341:
[----:B------:R-:W-:Y:S01]  /*12870*/  @!P1 LEA R6, R8, UR38, 0x1 ;  /* 0x0000002608069c11 */ /* 0x000fe2000f8e08ff */
[----:B------:R-:W-:Y:S02]  /*12880*/  IMAD.MOV.U32 R13, RZ, RZ, R0 ;  /* 0x000000ffff0d7224 */ /* 0x000fe400078e0000 */
[----:B------:R-:W-:-:S07]  /*12890*/  IMAD.MOV.U32 R4, RZ, RZ, R14 ;  /* 0x000000ffff047224 */ /* 0x000fce00078e000e */
[----:B------:R-:W-:Y:S05]  /*128a0*/  WARPSYNC.COLLECTIVE R15, `(.L_x_342) ;  /* 0x000000000f087348 */ /* 0x000fea0003c00000 */
[----:B------:R0:W1:Y:S02]  /*128b0*/  SHFL.IDX P6, R14, R13, R12, R11 ;  /* 0x0000000c0d0e7389 */ /* 0x00006400000c000b */
[----:B01----:R-:W-:Y:S01]  /*128c0*/  ENDCOLLECTIVE ;  /* 0x000000000000791b */ /* 0x003fe20003800000 */
.L_x_342:
[----:B------:R-:W-:Y:S01]  /*128d0*/  ULDC.64 UR4, c[0x0][0x208] ;  /* 0x0000820000047ab9 */ /* 0x000fe20000000a00 */
[----:B------:R-:W-:Y:S02]  /*128e0*/  IMAD.MOV.U32 R13, RZ, RZ, R3 ;  /* 0x000000ffff0d7224 */ /* 0x000fe400078e0003 */
[----:B------:R-:W-:Y:S01]  /*128f0*/  IMAD.MOV.U32 R12, RZ, RZ, 0x3 ;  /* 0x00000003ff0c7424 */ /* 0x000fe200078e00ff */
[----:B------:R-:W-:-:S05]  /*12900*/  @!P1 LEA R5, P2, R10, R14, 0x1 ;  /* 0x0000000e0a059211 */ /* 0x000fca00078408ff */
[----:B------:R-:W-:-:S05]  /*12910*/  @!P1 IMAD.X R4, RZ, RZ, R4, P2 ;  /* 0x000000ffff049224 */ /* 0x000fca00010e0604 */
[----:B------:R-:W-:-:S04]  /*12920*/  @!P1 LOP3.LUT R5, R5, R4, RZ, 0x3c, !PT ;  /* 0x0000000405059212 */ /* 0x000fc800078e3cff */
[----:B------:R-:W-:-:S04]  /*12930*/  @!P1 LOP3.LUT R4, R5, R4, RZ, 0x3c, !PT ;  /* 0x0000000405049212 */ /* 0x000fc800078e3cff */
[----:B------:R-:W-:-:S05]  /*12940*/  @!P1 LOP3.LUT R5, R5, R4, RZ, 0x3c, !PT ;  /* 0x0000000405059212 */ /* 0x000fca00078e3cff */
[----:B------:R-:W-:Y:S01]  /*12950*/  @!PT LDS RZ, [RZ] ;  /* 0x00000000fffff984 */ /* 0x000fe20000000800 */
[----:B------:R-:W-:Y:S01]  /*12960*/  @!PT LDS RZ, [RZ] ;  /* 0x00000000fffff984 */ /* 0x000fe20000000800 */
[----:B------:R-:W-:Y:S01]  /*12970*/  @!PT LDS RZ, [RZ] ;  /* 0x00000000fffff984 */ /* 0x000fe20000000800 */
[----:B------:R0:W-:Y:S02]  /*12980*/  @!P1 LDGSTS.E.BYPASS.LTC128B.128 [R6+0x21400], desc[UR4][R4.64], !P0 ;  /* 0x2140000004069fae */ /* 0x0001e4000c101d44 */
[----:B0-----:R-:W-:Y:S05]  /*12990*/  WARPSYNC.COLLECTIVE R15, `(.L_x_343) ;  /* 0x000000000f087348 */ /* 0x001fea0003c00000 */
[----:B------:R1:W2:Y:S02]  /*129a0*/  SHFL.IDX P6, R14, R13, R12, R11 ;  /* 0x0000000c0d0e7389 */ /* 0x0002a400000c000b */
[----:B012---:R-:W-:Y:S01]  /*129b0*/  ENDCOLLECTIVE ;  /* 0x000000000000791b */ /* 0x007fe20003800000 */
.L_x_343:
[----:B------:R-:W-:Y:S02]  /*129c0*/  IMAD.MOV.U32 R13, RZ, RZ, R0 ;  /* 0x000000ffff0d7224 */ /* 0x000fe400078e0000 */
[----:B------:R-:W-:-:S07]  /*129d0*/  IMAD.MOV.U32 R3, RZ, RZ, R14 ;  /* 0x000000ffff037224 */ /* 0x000fce00078e000e */
[----:B------:R-:W-:Y:S05]  /*129e0*/  WARPSYNC.COLLECTIVE R15, `(.L_x_344) ;  /* 0x000000000f087348 */ /* 0x000fea0003c00000 */
[----:B------:R0:W1:Y:S02]  /*129f0*/  SHFL.IDX P6, R14, R13, R12, R11 ;  /* 0x0000000c0d0e7389 */ /* 0x00006400000c000b */
[----:B01----:R-:W-:Y:S01]  /*12a00*/  ENDCOLLECTIVE ;  /* 0x000000000000791b */ /* 0x003fe20003800000 */
.L_x_344:
[----:B------:R-:W-:Y:S05]  /*12a10*/  BRA `(.L_x_345) ;  /* 0xffffffb400947947 */ /* 0x000fea000383ffff */
.L_x_241:
[----:B------:R-:W-:Y:S01]  /*12a20*/  BSSY B0, `(.L_x_346) ;  /* 0x0000008000007945 */ /* 0x000fe20003800000 */
[----:B------:R-:W-:Y:S02]  /*12a30*/  IMAD.MOV.U32 R13, RZ, RZ, R6 ;  /* 0x000000ffff0d7224 */ /* 0x000fe400078e0006 */
[----:B------:R-:W-:Y:S02]  /*12a40*/  IMAD.MOV.U32 R12, RZ, RZ, RZ ;  /* 0x000000ffff0c7224 */ /* 0x000fe400078e00ff */
[----:B------:R-:W-:Y:S02]  /*12a50*/  IMAD.MOV.U32 R11, RZ, RZ, 0x181f ;  /* 0x0000181fff0b7424 */ /* 0x000fe400078e00ff */
[----:B------:R-:W-:-:S07]  /*12a60*/  IMAD.MOV.U32 R15, RZ, RZ, -0x1 ;  /* 0xffffffffff0f7424 */ /* 0x000fce00078e00ff */
[----:B------:R-:W-:Y:S05]  /*12a70*/  WARPSYNC.COLLECTIVE R15, `(.L_x_347) ;  /* 0x000000000f087348 */ /* 0x000fea0003c00000 */
[----:B------:R0:W1:Y:S02]  /*12a80*/  SHFL.IDX P6, R14, R13, R12, R11 ;  /* 0x0000000c0d0e7389 */ /* 0x00006400000c000b */
[----:B01----:R-:W-:Y:S01]  /*12a90*/  ENDCOLLECTIVE ;  /* 0x000000000000791b */ /* 0x003fe20003800000 */
.L_x_347:
[----:B------:R-:W-:Y:S05]  /*12aa0*/  BSYNC B0 ;  /* 0x0000000000007941 */ /* 0x000fea0003800000 */
.L_x_346:
[----:B------:R-:W0:Y:S01]  /*12ab0*/  S2R R3, SR_TID.X ;  /* 0x0000000000037919 */ /* 0x000e220000002100 */
[----:B------:R-:W-:-:S05]  /*12ac0*/  LOP3.LUT R8, R8, 0x7f, RZ, 0xc0, !PT ;  /* 0x0000007f08087812 */ /* 0x000fca00078ec0ff */
[----:B------:R-:W-:Y:S02]  /*12ad0*/  IMAD.SHL.U32 R9, R8, 0x8, RZ ;  /* 0x0000000808097824 */ /* 0x000fe400078e00ff */
[----:B------:R-:W-:Y:S02]  /*12ae0*/  IMAD.MOV.U32 R13, RZ, RZ, R0 ;  /* 0x000000ffff0d7224 */ /* 0x000fe400078e0000 */
[----:B------:R-:W-:Y:S02]  /*12af0*/  IMAD.MOV.U32 R12, RZ, RZ, RZ ;  /* 0x000000ffff0c7224 */ /* 0x000fe400078e00ff */
[----:B------:R-:W-:Y:S02]  /*12b00*/  IMAD.MOV.U32 R11, RZ, RZ, 0x181f ;  /* 0x0000181fff0b7424 */ /* 0x000fe400078e00ff */
[----:B------:R-:W-:Y:S02]  /*12b10*/  IMAD.MOV.U32 R15, RZ, RZ, -0x1 ;  /* 0xffffffffff0f7424 */ /* 0x000fe400078e00ff */
[----:B0-----:R-:W-:-:S05]  /*12b20*/  IMAD.SHL.U32 R8, R3, 0x8, RZ ;  /* 0x0000000803087824 */ /* 0x001fca00078e00ff */
[----:B------:R-:W-:-:S04]  /*12b30*/  LOP3.LUT R8, R8, 0x1f8, RZ, 0xc0, !PT ;  /* 0x000001f808087812 */ /* 0x000fc800078ec0ff */
[----:B------:R-:W-:-:S04]  /*12b40*/  LOP3.LUT R8, R8, 0x38, R3, 0x78, !PT ;  /* 0x0000003808087812 */ /* 0x000fc800078e7803 */
[----:B------:R-:W-:Y:S01]  /*12b50*/  LOP3.LUT R8, R8, 0x200, R9, 0xf8, !PT ;  /* 0x0000020008087812 */ /* 0x000fe200078ef809 */
[----:B------:R-:W-:Y:S01]  /*12b60*/  IMAD.MOV.U32 R2, RZ, RZ, R14 ;  /* 0x000000ffff027224 */ /* 0x000fe200078e000e */
[----:B------:R0:W5:Y:S03]  /*12b70*/  LDL.LU R9, [R1+0xc] ;  /* 0x00000c0001097983 */ /* 0x0001660000300800 */
[----:B------:R-:W-:-:S07]  /*12b80*/  IMAD.MOV.U32 R3, RZ, RZ, R8 ;  /* 0x000000ffff037224 */ /* 0x000fce00078e0008 */
[----:B0----5:R-:W-:Y:S05]  /*12b90*/  WARPSYNC.COLLECTIVE R15, `(.L_x_348) ;  /* 0x000000000f087348 */ /* 0x021fea0003c00000 */
[----:B------:R1:W2:Y:S02]  /*12ba0*/  SHFL.IDX P6, R14, R13, R12, R11 ;  /* 0x0000000c0d0e7389 */ /* 0x0002a400000c000b */
[----:B012--5:R-:W-:Y:S01]  /*12bb0*/  ENDCOLLECTIVE ;  /* 0x000000000000791b */ /* 0x027fe20003800000 */
.L_x_348:
[----:B------:R-:W-:Y:S01]  /*12bc0*/  ULDC UR4, c[0x0][0x288] ;  /* 0x0000a20000047ab9 */ /* 0x000fe20000000800 */
[----:B------:R-:W2:Y:S04]  /*12bd0*/  LDL.LU R8, [R1+0x10] ;  /* 0x0000100001087983 */ /* 0x000ea80000300800 */
[----:B------:R-:W3:Y:S01]  /*12be0*/  LDL.LU R11, [R1+0x4] ;  /* 0x00000400010b7983 */ /* 0x000ee20000300800 */
[----:B------:R-:W-:Y:S01]  /*12bf0*/  IMAD R7, R7, UR4, RZ ;  /* 0x0000000407077c24 */ /* 0x000fe2000f8e02ff */
[----:B------:R-:W-:Y:S01]  /*12c00*/  LOP3.LUT R17, R17, 0xffffff7f, RZ, 0xc0, !PT ;  /* 0xffffff7f11117812 */ /* 0x000fe200078ec0ff */
[----:B------:R-:W-:-:S03]  /*12c10*/  IMAD.MOV.U32 R15, RZ, RZ, R3 ;  /* 0x000000ffff0f7224 */ /* 0x000fc600078e0003 */
[----:B------:R-:W-:Y:S01]  /*12c20*/  @P1 LOP3.LUT R17, R17, 0x80, RZ, 0xfc, !PT ;  /* 0x0000008011111812 */ /* 0x000fe200078efcff */
[----:B------:R-:W-:-:S03]  /*12c30*/  IMAD.MOV.U32 R3, RZ, RZ, R14 ;  /* 0x000000ffff037224 */ /* 0x000fc600078e000e */
[C---:B------:R-:W-:Y:S02]  /*12c40*/  LOP3.LUT P1, RZ, R17.reuse, 0x10, RZ, 0xc0, !PT ;  /* 0x0000001011ff7812 */ /* 0x040fe4000782c0ff */
[----:B------:R-:W-:Y:S01]  /*12c50*/  LOP3.LUT R17, R17, 0xffffffbf, RZ, 0xc0, !PT ;  /* 0xffffffbf11117812 */ /* 0x000fe200078ec0ff */
[----:B------:R-:W-:Y:S01]  /*12c60*/  ULDC.64 UR6, c[0x0][0x208] ;  /* 0x0000820000067ab9 */ /* 0x000fe20000000a00 */
[----:B------:R-:W-:Y:S02]  /*12c70*/  IMAD.MOV.U32 R13, RZ, RZ, R6 ;  /* 0x000000ffff0d7224 */ /* 0x000fe400078e0006 */
[----:B------:R-:W-:Y:S01]  /*12c80*/  IMAD.MOV.U32 R12, RZ, RZ, 0x1 ;  /* 0x00000001ff0c7424 */ /* 0x000fe200078e00ff */
[-C--:B--2---:R-:W-:Y:S02]  /*12c90*/  ISETP.GE.AND P3, PT, R8, R7.reuse, PT ;  /* 0x000000070800720c */ /* 0x084fe40003f66270 */
[----:B---3--:R-:W-:-:S11]  /*12ca0*/  ISETP.GE.AND P4, PT, R11, R7, PT ;  /* 0x000000070b00720c */ /* 0x008fd60003f86270 */
[----:B------:R-:W-:Y:S02]  /*12cb0*/  @P3 LOP3.LUT R17, R17, 0x40, RZ, 0xfc, !PT ;  /* 0x0000004011113812 */ /* 0x000fe400078efcff */
[----:B------:R-:W-:-:S05]  /*12cc0*/  @!P4 LEA R3, P6, R10, R3, 0x1 ;  /* 0x000000030a03c211 */ /* 0x000fca00078c08ff */
[----:B------:R-:W-:Y:S01]  /*12cd0*/  @!P4 IMAD.X R2, RZ, RZ, R2, P6 ;  /* 0x000000ffff02c224 */ /* 0x000fe200030e0602 */
[----:B------:R-:W-:-:S04]  /*12ce0*/  LOP3.LUT P6, RZ, R17, 0x8, RZ, 0xc0, !PT ;  /* 0x0000000811ff7812 */ /* 0x000fc800078cc0ff */
[----:B------:R-:W-:-:S04]  /*12cf0*/  @!P4 LOP3.LUT R3, R3, R2, RZ, 0x3c, !PT ;  /* 0x000000020303c212 */ /* 0x000fc800078e3cff */
[----:B------:R-:W-:Y:S02]  /*12d00*/  @!P4 LOP3.LUT R2, R3, R2, RZ, 0x3c, !PT ;  /* 0x000000020302c212 */ /* 0x000fe400078e3cff */
[----:B------:R-:W-:Y:S02]  /*12d10*/  ISETP.GE.AND P2, PT, R9, R7, PT ;  /* 0x000000070900720c */ /* 0x000fe40003f46270 */
[----:B------:R-:W-:Y:S02]  /*12d20*/  @!P4 LOP3.LUT R8, R4, 0x40, RZ, 0xc0, !PT ;  /* 0x000000400408c812 */ /* 0x000fe400078ec0ff */
[----:B------:R-:W-:Y:S02]  /*12d30*/  @!P4 LEA R9, R15, UR38, 0x1 ;  /* 0x000000260f09cc11 */ /* 0x000fe4000f8e08ff */
[----:B------:R-:W-:Y:S02]  /*12d40*/  @!P4 LOP3.LUT R3, R3, R2, RZ, 0x3c, !PT ;  /* 0x000000020303c212 */ /* 0x000fe400078e3cff */
[----:B------:R-:W-:-:S02]  /*12d50*/  LOP3.LUT P3, RZ, R17, 0x4, RZ, 0xc0, !PT ;  /* 0x0000000411ff7812 */ /* 0x000fc4000786c0ff */
[----:B------:R-:W-:Y:S01]  /*12d60*/  @!P4 SHF.R.U32.HI R8, RZ, 0x2, R8 ;  /* 0x00000002ff08c819 */ /* 0x000fe20000011608 */
[----:B------:R-:W-:Y:S01]  /*12d70*/  @!PT LDS RZ, [RZ] ;  /* 0x00000000fffff984 */ /* 0x000fe20000000800 */
[----:B------:R-:W-:Y:S01]  /*12d80*/  @!PT LDS RZ, [RZ] ;  /* 0x00000000fffff984 */ /* 0x000fe20000000800 */
[----:B------:R-:W-:Y:S01]  /*12d90*/  @!PT LDS RZ, [RZ] ;  /* 0x00000000fffff984 */ /* 0x000fe20000000800 */
[----:B------:R-:W-:Y:S01]  /*12da0*/  @!P4 LDGSTS.E.BYPASS.LTC128B.128 [R9+0x26400], desc[UR6][R2.64], !P1 ;  /* 0x264000000209cfae */ /* 0x000fe2000c901d46 */
[----:B------:R-:W-:-:S03]  /*12db0*/  LOP3.LUT P1, RZ, R17, 0x80, RZ, 0xc0, !PT ;  /* 0x0000008011ff7812 */ /* 0x000fc6000782c0ff */
        /* <DEDUP_REMOVED lines=8> */
[----:B------:R-:W-:Y:S01]  /*12e40*/  @!P4 LDGSTS.E.BYPASS.LTC128B.128 [R9+0x32400], desc[UR6][R2.64+0x300], P6 ;  /* 0x324003000209cfae */ /* 0x000fe2000b101d46 */
[----:B------:R-:W-:Y:S01]  /*12e50*/  @!P4 ISETP.NE.U32.AND P6, PT, R8, RZ, PT ;  /* 0x000000ff0800c20c */ /* 0x000fe20003fc5070 */
[----:B------:R-:W-:-:S12]  /*12e60*/  IMAD.MOV.U32 R11, RZ, RZ, 0x181f ;  /* 0x0000181fff0b7424 */ /* 0x000fd800078e00ff */
[----:B------:R0:W-:Y:S02]  /*12e70*/  @!P4 LDGSTS.E.BYPASS.LTC128B.128 [R9+0x34400], desc[UR6][R2.64+0x380], P6 ;  /* 0x344003800209cfae */ /* 0x0001e4000b101d46 */
[----:B0-----:R-:W-:Y:S02]  /*12e80*/  IMAD.MOV.U32 R9, RZ, RZ, R15 ;  /* 0x000000ffff097224 */ /* 0x001fe400078e000f */
[----:B------:R-:W-:-:S07]  /*12e90*/  IMAD.MOV.U32 R15, RZ, RZ, -0x1 ;  /* 0xffffffffff0f7424 */ /* 0x000fce00078e00ff */
[----:B------:R-:W-:Y:S05]  /*12ea0*/  WARPSYNC.COLLECTIVE R15, `(.L_x_349) ;  /* 0x000000000f087348 */ /* 0x000fea0003c00000 */
[----:B------:R0:W1:Y:S02]  /*12eb0*/  SHFL.IDX P6, R14, R13, R12, R11 ;  /* 0x0000000c0d0e7389 */ /* 0x00006400000c000b */
[----:B01----:R-:W-:Y:S01]  /*12ec0*/  ENDCOLLECTIVE ;  /* 0x000000000000791b */ /* 0x003fe20003800000 */
.L_x_349:
[----:B------:R-:W-:Y:S02]  /*12ed0*/  IMAD.MOV.U32 R13, RZ, RZ, R0 ;  /* 0x000000ffff0d7224 */ /* 0x000fe400078e0000 */
[----:B------:R-:W-:-:S07]  /*12ee0*/  IMAD.MOV.U32 R8, RZ, RZ, R14 ;  /* 0x000000ffff087224 */ /* 0x000fce00078e000e */
[----:B------:R-:W-:Y:S05]  /*12ef0*/  WARPSYNC.COLLECTIVE R15, `(.L_x_350) ;  /* 0x000000000f087348 */ /* 0x000fea0003c00000 */
[----:B------:R0:W1:Y:S02]  /*12f00*/  SHFL.IDX P6, R14, R13, R12, R11 ;  /* 0x0000000c0d0e7389 */ /* 0x00006400000c000b */
[----:B01----:R-:W-:Y:S01]  /*12f10*/  ENDCOLLECTIVE ;  /* 0x000000000000791b */ /* 0x003fe20003800000 */
.L_x_350:
[----:B------:R-:W-:Y:S01]  /*12f20*/  @!P2 LEA R21, R9, UR38, 0x1 ;  /* 0x000000260915ac11 */ /* 0x000fe2000f8e08ff */
[----:B------:R-:W-:Y:S01]  /*12f30*/  ULDC.64 UR4, c[0x0][0x208] ;  /* 0x0000820000047ab9 */ /* 0x000fe20000000a00 */
[----:B------:R-:W-:-:S05]  /*12f40*/  @!P2 LEA R10, P4, R10, R14, 0x1 ;  /* 0x0000000e0a0aa211 */ /* 0x000fca00078808ff */
[----:B------:R-:W-:Y:S01]  /*12f50*/  @!P2 IMAD.X R14, RZ, RZ, R8, P4 ;  /* 0x000000ffff0ea224 */ /* 0x000fe200020e0608 */
[C---:B------:R-:W-:Y:S02]  /*12f60*/  LOP3.LUT P4, RZ, R17.reuse, 0x10, RZ, 0xc0, !PT ;  /* 0x0000001011ff7812 */ /* 0x040fe4000788c0ff */
[----:B------:R-:W-:Y:S01]  /*12f70*/  @!P2 LOP3.LUT R8, R4, 0x40, RZ, 0xc0, !PT ;  /* 0x000000400408a812 */ /* 0x000fe200078ec0ff */
[----:B------:R-:W-:Y:S01]  /*12f80*/  @!P2 IMAD.MOV.U32 R2, RZ, RZ, R10 ;  /* 0x000000ffff02a224 */ /* 0x000fe200078e000a */
[----:B------:R-:W-:Y:S01]  /*12f90*/  LOP3.LUT P6, RZ, R17, 0x8, RZ, 0xc0, !PT ;  /* 0x0000000811ff7812 */ /* 0x000fe200078cc0ff */
[----:B------:R-:W-:Y:S01]  /*12fa0*/  @!P2 IMAD.MOV.U32 R3, RZ, RZ, R14 ;  /* 0x000000ffff03a224 */ /* 0x000fe200078e000e */
[----:B------:R-:W-:-:S07]  /*12fb0*/  @!P2 SHF.R.U32.HI R8, RZ, 0x2, R8 ;  /* 0x00000002ff08a819 */ /* 0x000fce0000011608 */
[----:B------:R-:W-:Y:S01]  /*12fc0*/  @!PT LDS RZ, [RZ] ;  /* 0x00000000fffff984 */ /* 0x000fe20000000800 */
[----:B------:R-:W-:Y:S01]  /*12fd0*/  @!PT LDS RZ, [RZ] ;  /* 0x00000000fffff984 */ /* 0x000fe20000000800 */
[----:B------:R-:W-:Y:S01]  /*12fe0*/  @!PT LDS RZ, [RZ] ;  /* 0x00000000fffff984 */ /* 0x000fe20000000800 */
        /* <DEDUP_REMOVED lines=10> */
[----:B------:R-:W-:Y:S01]  /*13090*/  @!P2 ISETP.NE.U32.AND P4, PT, R8, RZ, PT ;  /* 0x000000ff0800a20c */ /* 0x000fe20003f85070 */
[----:B------:R-:W-:-:S02]  /*130a0*/  IMAD.MOV.U32 R13, RZ, RZ, R6 ;  /* 0x000000ffff0d7224 */ /* 0x000fc400078e0006 */
[----:B------:R-:W-:Y:S01]  /*130b0*/  IMAD.MOV.U32 R12, RZ, RZ, 0x2 ;  /* 0x00000002ff0c7424 */ /* 0x000fe200078e00ff */
[----:B------:R-:W1:Y:S09]  /*130c0*/  S2R R10, SR_TID.X ;  /* 0x00000000000a7919 */ /* 0x000e720000002100 */
[----:B------:R0:W-:Y:S02]  /*130d0*/  @!P2 LDGSTS.E.BYPASS.LTC128B.128 [R21+0x34c00], desc[UR4][R2.64+0x380], P4 ;  /* 0x34c003800215afae */ /* 0x0001e4000a101d44 */
[----:B01----:R-:W-:Y:S05]  /*130e0*/  WARPSYNC.COLLECTIVE R15, `(.L_x_351) ;  /* 0x000000000f087348 */ /* 0x003fea0003c00000 */
[----:B------:R2:W3:Y:S02]  /*130f0*/  SHFL.IDX P6, R14, R13, R12, R11 ;  /* 0x0000000c0d0e7389 */ /* 0x0004e400000c000b */
[----:B0123--:R-:W-:Y:S01]  /*13100*/  ENDCOLLECTIVE ;  /* 0x000000000000791b */ /* 0x00ffe20003800000 */
.L_x_351:
[----:B------:R-:W-:Y:S02]  /*13110*/  IMAD.MOV.U32 R13, RZ, RZ, R0 ;  /* 0x000000ffff0d7224 */ /* 0x000fe400078e0000 */
[----:B------:R-:W-:-:S07]  /*13120*/  IMAD.MOV.U32 R2, RZ, RZ, R14 ;  /* 0x000000ffff027224 */ /* 0x000fce00078e000e */
[----:B------:R-:W-:Y:S05]  /*13130*/  WARPSYNC.COLLECTIVE R15, `(.L_x_352) ;  /* 0x000000000f087348 */ /* 0x000fea0003c00000 */
[----:B------:R0:W1:Y:S02]  /*13140*/  SHFL.IDX P6, R14, R13, R12, R11 ;  /* 0x0000000c0d0e7389 */ /* 0x00006400000c000b */
[----:B01----:R-:W-:Y:S01]  /*13150*/  ENDCOLLECTIVE ;  /* 0x000000000000791b */ /* 0x003fe20003800000 */
.L_x_352:
[----:B------:R-:W-:Y:S01]  /*13160*/  LOP3.LUT P3, RZ, R17, 0x40, RZ, 0xc0, !PT ;  /* 0x0000004011ff7812 */ /* 0x000fe2000786c0ff */
[----:B------:R-:W-:-:S05]  /*13170*/  IMAD.SHL.U32 R10, R10, 0x8, RZ ;  /* 0x000000080a0a7824 */ /* 0x000fca00078e00ff */
[----:B------:R-:W-:-:S07]  /*13180*/  LOP3.LUT R10, R10, 0x38, RZ, 0xc0, !PT ;  /* 0x000000380a0a7812 */ /* 0x000fce00078ec0ff */
[----:B------:R-:W-:-:S05]  /*13190*/  @!P3 LEA R3, P4, R10, R14, 0x1 ;  /* 0x0000000e0a03b211 */ /* 0x000fca00078808ff */
[----:B------:R-:W-:Y:S01]  /*131a0*/  @!P3 IMAD.X R2, RZ, RZ, R2, P4 ;  /* 0x000000ffff02b224 */ /* 0x000fe200020e0602 */
[----:B------:R-:W-:-:S04]  /*131b0*/  LOP3.LUT P4, RZ, R17, 0x10, RZ, 0xc0, !PT ;  /* 0x0000001011ff7812 */ /* 0x000fc8000788c0ff */
[-C--:B------:R-:W-:Y:S02]  /*131c0*/  @!P3 LOP3.LUT R3, R3, R2.reuse, RZ, 0x3c, !PT ;  /* 0x000000020303b212 */ /* 0x080fe400078e3cff */
[----:B------:R-:W-:Y:S02]  /*131d0*/  @!P3 LOP3.LUT R8, R4, 0x40, RZ, 0xc0, !PT ;  /* 0x000000400408b812 */ /* 0x000fe400078ec0ff */
[----:B------:R-:W-:Y:S02]  /*131e0*/  @!P3 LOP3.LUT R2, R3, R2, RZ, 0x3c, !PT ;  /* 0x000000020302b212 */ /* 0x000fe400078e3cff */
[----:B------:R-:W-:Y:S02]  /*131f0*/  @!P3 LEA R9, R9, UR38, 0x1 ;  /* 0x000000260909bc11 */ /* 0x000fe4000f8e08ff */
[----:B------:R-:W-:Y:S02]  /*13200*/  @!P3 LOP3.LUT R3, R3, R2, RZ, 0x3c, !PT ;  /* 0x000000020303b212 */ /* 0x000fe400078e3cff */
[C---:B------:R-:W-:Y:S01]  /*13210*/  LOP3.LUT P6, RZ, R17.reuse, 0x8, RZ, 0xc0, !PT ;  /* 0x0000000811ff7812 */ /* 0x040fe200078cc0ff */
[----:B------:R-:W-:Y:S01]  /*13220*/  ULDC.64 UR4, c[0x0][0x208] ;  /* 0x0000820000047ab9 */ /* 0x000fe20000000a00 */
[----:B------:R-:W-:Y:S01]  /*13230*/  LOP3.LUT P2, RZ, R17, 0x4, RZ, 0xc0, !PT ;  /* 0x0000000411ff7812 */ /* 0x000fe2000784c0ff */
[----:B------:R-:W-:Y:S01]  /*13240*/  @!PT LDS RZ, [RZ] ;  /* 0x00000000fffff984 */ /* 0x000fe20000000800 */
[----:B------:R-:W-:Y:S01]  /*13250*/  @!PT LDS RZ, [RZ] ;  /* 0x00000000fffff984 */ /* 0x000fe20000000800 */
[----:B------:R-:W-:Y:S01]  /*13260*/  @!PT LDS RZ, [RZ] ;  /* 0x00000000fffff984 */ /* 0x000fe20000000800 */
[----:B------:R0:W-:Y:S01]  /*13270*/  @!P3 LDGSTS.E.BYPASS.LTC128B.128 [R9+0x27400], desc[UR4][R2.64], !P4 ;  /* 0x274000000209bfae */ /* 0x0001e2000e101d44 */
[----:B------:R-:W-:-:S04]  /*13280*/  @!P3 SHF.R.U32.HI R8, RZ, 0x2, R8 ;  /* 0x00000002ff08b819 */ /* 0x000fc80000011608 */
[----:B------:R-:W-:Y:S02]  /*13290*/  @!P3 ISETP.NE.U32.AND P4, PT, R8, RZ, PT ;  /* 0x000000ff0800b20c */ /* 0x000fe40003f85070 */
[----:B------:R-:W-:-:S03]  /*132a0*/  @!P3 LOP3.LUT R8, R5, 0x80, RZ, 0xc0, !PT ;  /* 0x000000800508b812 */ /* 0x000fc600078ec0ff */
[----:B------:R0:W-:Y:S01]  /*132b0*/  @!P3 LDGSTS.E.BYPASS.LTC128B.128 [R9+0x29400], desc[UR4][R2.64+0x80], !P6 ;  /* 0x294000800209bfae */ /* 0x0001e2000f101d44 */
[----:B------:R-:W-:-:S03]  /*132c0*/  @!P3 SHF.R.U32.HI R8, RZ, 0x3, R8 ;  /* 0x00000003ff08b819 */ /* 0x000fc60000011608 */
[----:B------:R0:W-:Y:S04]  /*132d0*/  @!P3 LDGSTS.E.BYPASS.LTC128B.128 [R9+0x2b400], desc[UR4][R2.64+0x100], !P2 ;  /* 0x2b4001000209bfae */ /* 0x0001e8000d101d44 */
[----:B------:R0:W-:Y:S04]  /*132e0*/  @!P3 LDGSTS.E.BYPASS.LTC128B.128 [R9+0x2d400], desc[UR4][R2.64+0x180], !P5 ;  /* 0x2d4001800209bfae */ /* 0x0001e8000e901d44 */
[----:B------:R0:W-:Y:S04]  /*132f0*/  @!P3 LDGSTS.E.BYPASS.LTC128B.128 [R9+0x2f400], desc[UR4][R2.64+0x200], !P0 ;  /* 0x2f4002000209bfae */ /* 0x0001e8000c101d44 */
[----:B------:R0:W-:Y:S04]  /*13300*/  @!P3 LDGSTS.E.BYPASS.LTC128B.128 [R9+0x31400], desc[UR4][R2.64+0x280], !P1 ;  /* 0x314002800209bfae */ /* 0x0001e8000c901d44 */
[----:B------:R0:W-:Y:S01]  /*13310*/  @!P3 LDGSTS.E.BYPASS.LTC128B.128 [R9+0x33400], desc[UR4][R2.64+0x300], P4 ;  /* 0x334003000209bfae */ /* 0x0001e2000a101d44 */
[----:B------:R-:W-:Y:S01]  /*13320*/  @!P3 ISETP.NE.U32.AND P4, PT, R8, RZ, PT ;  /* 0x000000ff0800b20c */ /* 0x000fe20003f85070 */
[----:B------:R-:W-:-:S02]  /*13330*/  IMAD.MOV.U32 R13, RZ, RZ, R6 ;  /* 0x000000ffff0d7224 */ /* 0x000fc400078e0006 */
[----:B------:R-:W-:-:S10]  /*13340*/  IMAD.MOV.U32 R12, RZ, RZ, 0x3 ;  /* 0x00000003ff0c7424 */ /* 0x000fd400078e00ff */
[----:B------:R0:W-:Y:S02]  /*13350*/  @!P3 LDGSTS.E.BYPASS.LTC128B.128 [R9+0x35400], desc[UR4][R2.64+0x380], P4 ;  /* 0x354003800209bfae */ /* 0x0001e4000a101d44 */
[----:B0-----:R-:W-:Y:S05]  /*13360*/  WARPSYNC.COLLECTIVE R15, `(.L_x_353) ;  /* 0x000000000f087348 */ /* 0x001fea0003c00000 */
[----:B------:R1:W2:Y:S02]  /*13370*/  SHFL.IDX P6, R14, R13, R12, R11 ;  /* 0x0000000c0d0e7389 */ /* 0x0002a400000c000b */
[----:B012---:R-:W-:Y:S01]  /*13380*/  ENDCOLLECTIVE ;  /* 0x000000000000791b */ /* 0x007fe20003800000 */
.L_x_353:
[----:B------:R-:W-:Y:S02]  /*13390*/  IMAD.MOV.U32 R13, RZ, RZ, R0 ;  /* 0x000000ffff0d7224 */ /* 0x000fe400078e0000 */
[----:B------:R-:W-:-:S07]  /*133a0*/  IMAD.MOV.U32 R6, RZ, RZ, R14 ;  /* 0x000000ffff067224 */ /* 0x000fce00078e000e */
[----:B------:R-:W-:Y:S05]  /*133b0*/  WARPSYNC.COLLECTIVE R15, `(.L_x_354) ;  /* 0x000000000f087348 */ /* 0x000fea0003c00000 */
[----:B------:R0:W1:Y:S02]  /*133c0*/  SHFL.IDX P6, R14, R13, R12, R11 ;  /* 0x0000000c0d0e7389 */ /* 0x00006400000c000b */
[----:B01----:R-:W-:Y:S01]  /*133d0*/  ENDCOLLECTIVE ;  /* 0x000000000000791b */ /* 0x003fe20003800000 */
.L_x_354:
[----:B------:R-:W-:Y:S05]  /*133e0*/  BRA `(.L_x_355) ;  /* 0xffffffb800a07947 */ /* 0x000fea000383ffff */
.L_x_244:
[----:B0-----:R-:W-:-:S04]  /*133f0*/  IMAD.U32 R3, RZ, RZ, UR38 ;  /* 0x00000026ff037e24 */ /* 0x001fc8000f8e00ff */
[----:B------:R0:W3:Y:S03]  /*13400*/  SYNCS.PHASECHK.TRANS64.TRYWAIT P0, [R3+URZ+0x38820], R2 ;  /* 0x03882002030075a7 */ /* 0x0000e6000800017f */
[----:B---3--:R-:W-:Y:S05]  /*13410*/  @!P0 NANOSLEEP.SYNCS 0x989680 ;  /* 0x009896800000895d */ /* 0x008fea0003900000 */
[----:B------:R-:W3:Y:S02]  /*13420*/  @!P0 SYNCS.PHASECHK.TRANS64 P0, [R3+URZ+0x38820], R2 ;  /* 0x03882002030085a7 */ /* 0x000ee4000800007f */
[----:B---3--:R-:W-:Y:S05]  /*13430*/  @!P0 BRA `(.L_x_244) ;  /* 0xfffffffc00ec8947 */ /* 0x008fea000383ffff */
[----:B------:R-:W-:Y:S05]  /*13440*/  BRA `(.L_x_356) ;  /* 0xffffffbc00487947 */ /* 0x000fea000383ffff */
.L_x_247:
[----:B0-----:R-:W-:-:S04]  /*13450*/  IMAD.U32 R3, RZ, RZ, UR38 ;  /* 0x00000026ff037e24 */ /* 0x001fc8000f8e00ff */
[----:B------:R0:W3:Y:S03]  /*13460*/  SYNCS.PHASECHK.TRANS64.TRYWAIT P0, [R3+URZ+0x38860], R2 ;  /* 0x03886002030075a7 */ /* 0x0000e6000800017f */
[----:B---3--:R-:W-:Y:S05]  /*13470*/  @!P0 NANOSLEEP.SYNCS 0x989680 ;  /* 0x009896800000895d */ /* 0x008fea0003900000 */
[----:B------:R-:W3:Y:S02]  /*13480*/  @!P0 SYNCS.PHASECHK.TRANS64 P0, [R3+URZ+0x38860], R2 ;  /* 0x03886002030085a7 */ /* 0x000ee4000800007f */
[----:B---3--:R-:W-:Y:S05]  /*13490*/  @!P0 BRA `(.L_x_247) ;  /* 0xfffffffc00ec8947 */ /* 0x008fea000383ffff */
[----:B------:R-:W-:Y:S05]  /*134a0*/  BRA `(.L_x_357) ;  /* 0xffffffbc00547947 */ /* 0x000fea000383ffff */
.L_x_263:
[----:B-1----:R-:W-:-:S04]  /*134b0*/  IMAD.U32 R3, RZ, RZ, UR38 ;  /* 0x00000026ff037e24 */ /* 0x002fc8000f8e00ff */
[----:B------:R1:W3:Y:S03]  /*134c0*/  SYNCS.PHASECHK.TRANS64.TRYWAIT P0, [R3+URZ+0x38848], R2 ;  /* 0x03884802030075a7 */ /* 0x0002e6000800017f */
[----:B---3--:R-:W-:Y:S05]  /*134d0*/  @!P0 NANOSLEEP.SYNCS 0x989680 ;  /* 0x009896800000895d */ /* 0x008fea0003900000 */
[----:B------:R-:W3:Y:S02]  /*134e0*/  @!P0 SYNCS.PHASECHK.TRANS64 P0, [R3+URZ+0x38848], R2 ;  /* 0x03884802030085a7 */ /* 0x000ee4000800007f */
[----:B---3--:R-:W-:Y:S05]  /*134f0*/  @!P0 BRA `(.L_x_263) ;  /* 0xfffffffc00ec8947 */ /* 0x008fea000383ffff */
[----:B------:R-:W-:Y:S05]  /*13500*/  BRA `(.L_x_358) ;  /* 0xffffffc800207947 */ /* 0x000fea000383ffff */
.L_x_268:
[----:B01----:R-:W-:-:S04]  /*13510*/  IMAD.U32 R3, RZ, RZ, UR38 ;  /* 0x00000026ff037e24 */ /* 0x003fc8000f8e00ff */
[----:B------:R0:W1:Y:S03]  /*13520*/  SYNCS.PHASECHK.TRANS64.TRYWAIT P0, [R3+URZ+0x38868], R2 ;  /* 0x03886802030075a7 */ /* 0x000066000800017f */
[----:B-1----:R-:W-:Y:S05]  /*13530*/  @!P0 NANOSLEEP.SYNCS 0x989680 ;  /* 0x009896800000895d */ /* 0x002fea0003900000 */
[----:B------:R-:W1:Y:S02]  /*13540*/  @!P0 SYNCS.PHASECHK.TRANS64 P0, [R3+URZ+0x38868], R2 ;  /* 0x03886802030085a7 */ /* 0x000e64000800007f */
[----:B-1----:R-:W-:Y:S05]  /*13550*/  @!P0 BRA `(.L_x_268) ;  /* 0xfffffffc00ec8947 */ /* 0x002fea000383ffff */
[----:B------:R-:W-:Y:S05]  /*13560*/  BRA `(.L_x_359) ;  /* 0xffffffc800807947 */ /* 0x000fea000383ffff */
.L_x_283:
[----:B-1----:R-:W-:-:S04]  /*13570*/  IMAD.U32 R3, RZ, RZ, UR38 ;  /* 0x00000026ff037e24 */ /* 0x002fc8000f8e00ff */
[----:B------:R1:W3:Y:S03]  /*13580*/  SYNCS.PHASECHK.TRANS64.TRYWAIT P0, [R3+URZ+0x38840], R2 ;  /* 0x03884002030075a7 */ /* 0x0002e6000800017f */
[----:B---3--:R-:W-:Y:S05]  /*13590*/  @!P0 NANOSLEEP.SYNCS 0x989680 ;  /* 0x009896800000895d */ /* 0x008fea0003900000 */
[----:B------:R-:W3:Y:S02]  /*135a0*/  @!P0 SYNCS.PHASECHK.TRANS64 P0, [R3+URZ+0x38840], R2 ;  /* 0x03884002030085a7 */ /* 0x000ee4000800007f */
[----:B---3--:R-:W-:Y:S05]  /*135b0*/  @!P0 BRA `(.L_x_283) ;  /* 0xfffffffc00ec8947 */ /* 0x008fea000383ffff */
[----:B------:R-:W-:Y:S05]  /*135c0*/  BRA `(.L_x_360) ;  /* 0xffffffd000d07947 */ /* 0x000fea000383ffff */
.L_x_288:
[----:B01----:R-:W-:-:S04]  /*135d0*/  IMAD.U32 R3, RZ, RZ, UR38 ;  /* 0x00000026ff037e24 */ /* 0x003fc8000f8e00ff */
[----:B------:R0:W1:Y:S03]  /*135e0*/  SYNCS.PHASECHK.TRANS64.TRYWAIT P0, [R3+URZ+0x38860], R2 ;  /* 0x03886002030075a7 */ /* 0x000066000800017f */
[----:B-1----:R-:W-:Y:S05]  /*135f0*/  @!P0 NANOSLEEP.SYNCS 0x989680 ;  /* 0x009896800000895d */ /* 0x002fea0003900000 */
[----:B------:R-:W1:Y:S02]  /*13600*/  @!P0 SYNCS.PHASECHK.TRANS64 P0, [R3+URZ+0x38860], R2 ;  /* 0x03886002030085a7 */ /* 0x000e64000800007f */
[----:B-1----:R-:W-:Y:S05]  /*13610*/  @!P0 BRA `(.L_x_288) ;  /* 0xfffffffc00ec8947 */ /* 0x002fea000383ffff */
[----:B------:R-:W-:Y:S05]  /*13620*/  BRA `(.L_x_361) ;  /* 0xffffffd400347947 */ /* 0x000fea000383ffff */
.L_x_304:
[----:B-1----:R-:W-:-:S04]  /*13630*/  IMAD.U32 R3, RZ, RZ, UR38 ;  /* 0x00000026ff037e24 */ /* 0x002fc8000f8e00ff */
[----:B------:R1:W3:Y:S03]  /*13640*/  SYNCS.PHASECHK.TRANS64.TRYWAIT P0, [R3+URZ+0x38848], R2 ;  /* 0x03884802030075a7 */ /* 0x0002e6000800017f */
[----:B---3--:R-:W-:Y:S05]  /*13650*/  @!P0 NANOSLEEP.SYNCS 0x989680 ;  /* 0x009896800000895d */ /* 0x008fea0003900000 */
[----:B------:R-:W3:Y:S02]  /*13660*/  @!P0 SYNCS.PHASECHK.TRANS64 P0, [R3+URZ+0x38848], R2 ;  /* 0x03884802030085a7 */ /* 0x000ee4000800007f */
[----:B---3--:R-:W-:Y:S05]  /*13670*/  @!P0 BRA `(.L_x_304) ;  /* 0xfffffffc00ec8947 */ /* 0x008fea000383ffff */
[----:B------:R-:W-:Y:S05]  /*13680*/  BRA `(.L_x_362) ;  /* 0xffffffdc008c7947 */ /* 0x000fea000383ffff */
.L_x_309:
[----:B-1----:R-:W-:-:S04]  /*13690*/  IMAD.U32 R3, RZ, RZ, UR38 ;  /* 0x00000026ff037e24 */ /* 0x002fc8000f8e00ff */
[----:B------:R1:W3:Y:S03]  /*136a0*/  SYNCS.PHASECHK.TRANS64.TRYWAIT P0, [R3+URZ+0x38868], R2 ;  /* 0x03886802030075a7 */ /* 0x0002e6000800017f */
[----:B---3--:R-:W-:Y:S05]  /*136b0*/  @!P0 NANOSLEEP.SYNCS 0x989680 ;  /* 0x009896800000895d */ /* 0x008fea0003900000 */
[----:B------:R-:W3:Y:S02]  /*136c0*/  @!P0 SYNCS.PHASECHK.TRANS64 P0, [R3+URZ+0x38868], R2 ;  /* 0x03886802030085a7 */ /* 0x000ee4000800007f */
[----:B---3--:R-:W-:Y:S05]  /*136d0*/  @!P0 BRA `(.L_x_309) ;  /* 0xfffffffc00ec8947 */ /* 0x008fea000383ffff */
[----:B------:R-:W-:Y:S05]  /*136e0*/  BRA `(.L_x_363) ;  /* 0xffffffdc00f07947 */ /* 0x000fea000383ffff */
.L_x_320:
[----:B-1----:R1:W3:Y:S02]  /*136f0*/  SYNCS.PHASECHK.TRANS64.TRYWAIT P0, [R2+URZ+0x38820], R9 ;  /* 0x03882009020075a7 */ /* 0x0022e4000800017f */
[----:B---3--:R-:W-:Y:S05]  /*13700*/  @!P0 NANOSLEEP.SYNCS 0x989680 ;  /* 0x009896800000895d */ /* 0x008fea0003900000 */
[----:B------:R-:W3:Y:S02]  /*13710*/  @!P0 SYNCS.PHASECHK.TRANS64 P0, [R2+URZ+0x38820], R9 ;  /* 0x03882009020085a7 */ /* 0x000ee4000800007f */
[----:B---3--:R-:W-:Y:S05]  /*13720*/  @!P0 BRA `(.L_x_320) ;  /* 0xfffffffc00f08947 */ /* 0x008fea000383ffff */
[----:B------:R-:W-:Y:S05]  /*13730*/  BRA `(.L_x_364) ;  /* 0xffffffe400e07947 */ /* 0x000fea000383ffff */
.L_x_321:
[----:B------:R-:W3:Y:S01]  /*13740*/  S2R R3, SR_TID.X ;  /* 0x0000000000037919 */ /* 0x000ee20000002100 */
[----:B------:R-:W-:Y:S01]  /*13750*/  BSSY B0, `(.L_x_365) ;  /* 0x000000a000007945 */ /* 0x000fe20003800000 */
[----:B------:R-:W-:Y:S02]  /*13760*/  IMAD.MOV.U32 R12, RZ, RZ, RZ ;  /* 0x000000ffff0c7224 */ /* 0x000fe400078e00ff */
[----:B------:R-:W-:Y:S02]  /*13770*/  IMAD.MOV.U32 R11, RZ, RZ, 0x1f ;  /* 0x0000001fff0b7424 */ /* 0x000fe400078e00ff */
[----:B------:R-:W-:Y:S01]  /*13780*/  IMAD.MOV.U32 R15, RZ, RZ, -0x1 ;  /* 0xffffffffff0f7424 */ /* 0x000fe200078e00ff */
[----:B---3--:R-:W-:-:S04]  /*13790*/  SHF.R.U32.HI R3, RZ, 0x5, R3 ;  /* 0x00000005ff037819 */ /* 0x008fc80000011603 */
[----:B------:R-:W-:-:S05]  /*137a0*/  LOP3.LUT R3, R3, 0x3, RZ, 0xc0, !PT ;  /* 0x0000000303037812 */ /* 0x000fca00078ec0ff */
[----:B------:R-:W-:-:S07]  /*137b0*/  IMAD.MOV.U32 R13, RZ, RZ, R3 ;  /* 0x000000ffff0d7224 */ /* 0x000fce00078e0003 */
[----:B012---:R-:W-:Y:S05]  /*137c0*/  WARPSYNC.COLLECTIVE R15, `(.L_x_366) ;  /* 0x000000000f087348 */ /* 0x007fea0003c00000 */
[----:B--2---:R2:W3:Y:S02]  /*137d0*/  SHFL.IDX P6, R14, R13, R12, R11 ;  /* 0x0000000c0d0e7389 */ /* 0x0044e400000c000b */
[----:B0123--:R-:W-:Y:S01]  /*137e0*/  ENDCOLLECTIVE ;  /* 0x000000000000791b */ /* 0x00ffe20003800000 */
.L_x_366:
[----:B------:R-:W-:Y:S05]  /*137f0*/  BSYNC B0 ;  /* 0x0000000000007941 */ /* 0x000fea0003800000 */
.L_x_365:
[----:B------:R-:W-:Y:S05]  /*13800*/  BRA `(.L_x_367) ;  /* 0xffffffe400c47947 */ /* 0x000fea000383ffff */
.L_x_322:
[----:B------:R-:W-:Y:S01]  /*13810*/  BSSY B0, `(.L_x_368) ;  /* 0x0000006000007945 */ /* 0x000fe20003800000 */
[----:B------:R-:W-:-:S07]  /*13820*/  IMAD.MOV.U32 R15, RZ, RZ, -0x1 ;  /* 0xffffffffff0f7424 */ /* 0x000fce00078e00ff */
[----:B012---:R-:W-:Y:S05]  /*13830*/  WARPSYNC.COLLECTIVE R15, `(.L_x_369) ;  /* 0x000000000f0c7348 */ /* 0x007fea0003c00000 */
[----:B------:R-:W-:Y:S02]  /*13840*/  ELECT P6, UR62, PT ;  /* 0x00000000003e782f */ /* 0x000fe400038c0000 */
[----:B------:R-:W-:Y:S01]  /*13850*/  MOV R14, UR62 ;  /* 0x0000003e000e7c02 */ /* 0x000fe20008000f00 */
[----:B012---:R-:W-:Y:S10]  /*13860*/  ENDCOLLECTIVE ;  /* 0x000000000000791b */ /* 0x007ff40003800000 */
.L_x_369:
[----:B------:R-:W-:Y:S05]  /*13870*/  BSYNC B0 ;  /* 0x0000000000007941 */ /* 0x000fea0003800000 */
.L_x_368:
[----:B------:R-:W-:Y:S05]  /*13880*/  BRA `(.L_x_370) ;  /* 0xffffffe400b87947 */ /* 0x000fea000383ffff */
.L_x_324:
[----:B--2---:R2:W3:Y:S02]  /*13890*/  SYNCS.PHASECHK.TRANS64.TRYWAIT P0, [R7+URZ], R4 ;  /* 0x00000004070075a7 */ /* 0x0044e4000800017f */
[----:B---3--:R-:W-:Y:S05]  /*138a0*/  @!P0 NANOSLEEP.SYNCS 0x989680 ;  /* 0x009896800000895d */ /* 0x008fea0003900000 */
[----:B------:R-:W3:Y:S02]  /*138b0*/  @!P0 SYNCS.PHASECHK.TRANS64 P0, [R7+URZ], R4 ;  /* 0x00000004070085a7 */ /* 0x000ee4000800007f */
[----:B---3--:R-:W-:Y:S05]  /*138c0*/  @!P0 BRA `(.L_x_324) ;  /* 0xfffffffc00f08947 */ /* 0x008fea000383ffff */
[----:B------:R-:W-:Y:S05]  /*138d0*/  BRA `(.L_x_371) ;  /* 0xffffffe400f47947 */ /* 0x000fea000383ffff */
.L_x_325:
[----:B---3--:R3:W4:Y:S02]  /*138e0*/  SYNCS.PHASECHK.TRANS64.TRYWAIT P0, [R5+URZ], R0 ;  /* 0x00000000050075a7 */ /* 0x008724000800017f */
[----:B----4-:R-:W-:Y:S05]  /*138f0*/  @!P0 NANOSLEEP.SYNCS 0x989680 ;  /* 0x009896800000895d */ /* 0x010fea0003900000 */
[----:B------:R-:W4:Y:S02]  /*13900*/  @!P0 SYNCS.PHASECHK.TRANS64 P0, [R5+URZ], R0 ;  /* 0x00000000050085a7 */ /* 0x000f24000800007f */
[----:B----4-:R-:W-:Y:S05]  /*13910*/  @!P0 BRA `(.L_x_325) ;  /* 0xfffffffc00f08947 */ /* 0x010fea000383ffff */
[----:B------:R-:W-:Y:S05]  /*13920*/  BRA `(.L_x_372) ;  /* 0xffffffe400e87947 */ /* 0x000fea000383ffff */
.L_x_327:
[----:B-1----:R1:W3:Y:S02]  /*13930*/  SYNCS.PHASECHK.TRANS64.TRYWAIT P0, [R5+URZ], R4 ;  /* 0x00000004050075a7 */ /* 0x0022e4000800017f */
[----:B---3--:R-:W-:Y:S05]  /*13940*/  @!P0 NANOSLEEP.SYNCS 0x989680 ;  /* 0x009896800000895d */ /* 0x008fea0003900000 */
[----:B------:R-:W3:Y:S02]  /*13950*/  @!P0 SYNCS.PHASECHK.TRANS64 P0, [R5+URZ], R4 ;  /* 0x00000004050085a7 */ /* 0x000ee4000800007f */
[----:B---3--:R-:W-:Y:S05]  /*13960*/  @!P0 BRA `(.L_x_327) ;  /* 0xfffffffc00f08947 */ /* 0x008fea000383ffff */
[----:B------:R-:W-:Y:S05]  /*13970*/  BRA `(.L_x_373) ;  /* 0xffffffe400ec7947 */ /* 0x000fea000383ffff */
.L_x_374:
        /* <DEDUP_REMOVED lines=16> */
.L_x_6039:


//--------------------- .text._ZN7cutlass13device_kernelIN5flash11enable_sm90INS1_16FlashAttnFwdSm90INS1_25CollectiveMainloopFwdSm90ILi2EN4cute5tupleIJNS5_1CILi1EEES8_S8_EEENS6_IJNS7_ILi64EEESA_SA_EEELi512ENS_10bfloat16_tEfNS_4arch4Sm90ELb0ELb0ELb1ELb1ELb0ELb0ELb0ELb0ELb0ELb1ELb1ELb0EEENS1_21CollectiveEpilogueFwdINS6_IJSA_NS7_ILi512EEESA_EEES9_SC_SE_Li256ELb1ELb1ELb1ELb0EEENS1_36VarlenDynamicPersistentTileSchedulerILi64ELi64ELi256ELi128ELb1ELb1ELb1ELb0ELb1ELb1EEEEEEEEEvNT_6ParamsE --------------------------
	.section	.text._ZN7cutlass13device_kernelIN5flash11enable_sm90INS1_16FlashAttnFwdSm90INS1_25CollectiveMainloopFwdSm90ILi2EN4cute5tupleIJNS5_1CILi1EEES8_S8_EEENS6_IJNS7_ILi64EEESA_SA_EEELi512ENS_10bfloat16_tEfNS_4arch4Sm90ELb0ELb0ELb1ELb1ELb0ELb0ELb0ELb0ELb0ELb1ELb1ELb0EEENS1_21CollectiveEpilogueFwdINS6_IJSA_NS7_ILi512EEESA_EEES9_SC_SE_Li256ELb1ELb1ELb1ELb0EEENS1_36VarlenDynamicPersistentTileSchedulerILi64ELi64ELi256ELi128ELb1ELb1ELb1ELb0ELb1ELb1EEEEEEEEEvNT_6ParamsE,"ax",@progbits
	.align	128
.text._ZN7cutlass13device_kernelIN5flash11enable_sm90INS1_16FlashAttnFwdSm90INS1_25CollectiveMainloopFwdSm90ILi2EN4cute5tupleIJNS5_1CILi1EEES8_S8_EEENS6_IJNS7_ILi64EEESA_SA_EEELi512ENS_10bfloat16_tEfNS_4arch4Sm90ELb0ELb0ELb1ELb1ELb0ELb0ELb0ELb0ELb0ELb1ELb1ELb0EEENS1_21CollectiveEpilogueFwdINS6_IJSA_NS7_ILi512EEESA_EEES9_SC_SE_Li256ELb1ELb1ELb1ELb0EEENS1_36VarlenDynamicPersistentTileSchedulerILi64ELi64ELi256ELi128ELb1ELb1ELb1ELb0ELb1ELb1EEEEEEEEEvNT_6ParamsE:
        .type           _ZN7cutlass13device_kernelIN5flash11enable_sm90INS1_16FlashAttnFwdSm90INS1_25CollectiveMainloopFwdSm90ILi2EN4cute5tupleIJNS5_1CILi1EEES8_S8_EEENS6_IJNS7_ILi64EEESA_SA_EEELi512ENS_10bfloat16_tEfNS_4arch4Sm90ELb0ELb0ELb1ELb1ELb0ELb0ELb0ELb0ELb0ELb1ELb1ELb0EEENS1_21CollectiveEpilogueFwdINS6_IJSA_NS7_ILi512EEESA_EEES9_SC_SE_Li256ELb1ELb1ELb1ELb0EEENS1_36VarlenDynamicPersistentTileSchedulerILi64ELi64ELi256ELi128ELb1ELb1ELb1ELb0ELb1ELb1EEEEEEEEEvNT_6ParamsE,@function
        .size           _ZN7cutlass13device_kernelIN5flash11enable_sm90INS1_16FlashAttnFwdSm90INS1_25CollectiveMainloopFwdSm90ILi2EN4cute5tupleIJNS5_1CILi1EEES8_S8_EEENS6_IJNS7_ILi64EEESA_SA_EEELi512ENS_10bfloat16_tEfNS_4arch4Sm90ELb0ELb0ELb1ELb1ELb0ELb0ELb0ELb0ELb0ELb1ELb1ELb0EEENS1_21CollectiveEpilogueFwdINS6_IJSA_NS7_ILi512EEESA_EEES9_SC_SE_Li256ELb1ELb1ELb1ELb0EEENS1_36VarlenDynamicPersistentTileSchedulerILi64ELi64ELi256ELi128ELb1ELb1ELb1ELb0ELb1ELb1EEEEEEEEEvNT_6ParamsE,(.L_x_6040 - _ZN7cutlass13device_kernelIN5flash11enable_sm90INS1_16FlashAttnFwdSm90INS1_25CollectiveMainloopFwdSm90ILi2EN4cute5tupleIJNS5_1CILi1EEES8_S8_EEENS6_IJNS7_ILi64EEESA_SA_EEELi512ENS_10bfloat16_tEfNS_4arch4Sm90ELb0ELb0ELb1ELb1ELb0ELb0ELb0ELb0ELb0ELb1ELb1ELb0EEENS1_21CollectiveEpilogueFwdINS6_IJSA_NS7_ILi512EEESA_EEES9_SC_SE_Li256ELb1ELb1ELb1ELb0EEENS1_36VarlenDynamicPersistentTileSchedulerILi64ELi64ELi256ELi128ELb1ELb1ELb1ELb0ELb1ELb1EEEEEEEEEvNT_6ParamsE)
        .other          _ZN7cutlass13device_kernelIN5flash11enable_sm90INS1_16FlashAttnFwdSm90INS1_25CollectiveMainloopFwdSm90ILi2EN4cute5tupleIJNS5_1CILi1EEES8_S8_EEENS6_IJNS7_ILi64EEESA_SA_EEELi512ENS_10bfloat16_tEfNS_4arch4Sm90ELb0ELb0ELb1ELb1ELb0ELb0ELb0ELb0ELb0ELb1ELb1ELb0EEENS1_21CollectiveEpilogueFwdINS6_IJSA_NS7_ILi512EEESA_EEES9_SC_SE_Li256ELb1ELb1ELb1ELb0EEENS1_36VarlenDynamicPersistentTileSchedulerILi64ELi64ELi256ELi128ELb1ELb1ELb1ELb0ELb1ELb1EEEEEEEEEvNT_6ParamsE,@"STO_CUDA_ENTRY STV_DEFAULT"
_ZN7cutlass13device_kernelIN5flash11enable_sm90INS1_16FlashAttnFwdSm90INS1_25CollectiveMainloopFwdSm90ILi2EN4cute5tupleIJNS5_1CILi1EEES8_S8_EEENS6_IJNS7_ILi64EEESA_SA_EEELi512ENS_10bfloat16_tEfNS_4arch4Sm90ELb0ELb0ELb1ELb1ELb0ELb0ELb0ELb0ELb0ELb1ELb1ELb0EEENS1_21CollectiveEpilogueFwdINS6_IJSA_NS7_ILi512EEESA_EEES9_SC_SE_Li256ELb1ELb1ELb1ELb0EEENS1_36VarlenDynamicPersistentTileSchedulerILi64ELi64ELi256ELi128ELb1ELb1ELb1ELb0ELb1ELb1EEEEEEEEEvNT_6ParamsE:
[----:B------:R-:W0:Y:S02]  /*0000*/  LDC R1, c[0x0][0x28] ;  /* 0x00000a00ff017b82 */ /* 0x000e240000000800 */
[----:B0-----:R-:W-:Y:S01]  /*0010*/  VIADD R1, R1, 0xffffffa0 ;  /* 0xffffffa001017836 */ /* 0x001fe20000000000 */
[----:B------:R-:W0:Y:S01]  /*0020*/  S2R R6, SR_TID.X ;  /* 0x0000000000067919 */ /* 0x000e220000002100 */
[----:B------:R-:W-:Y:S01]  /*0030*/  ELECT P0, URZ, PT ;  /* 0x00000000003f782f */ /* 0x000fe20003800000 */
[----:B------:R-:W-:Y:S01]  /*0040*/  BSSY B0, `(.L_x_375) ;  /* 0x000000e000007945 */ /* 0x000fe20003800000 */
[----:B0-----:R-:W-:-:S05]  /*0050*/  SHF.R.U32.HI R0, RZ, 0x5, R6 ;  /* 0x00000005ff007819 */ /* 0x001fca0000011606 */
[----:B------:R-:W0:Y:S02]  /*0060*/  SHFL.IDX PT, R2, R0, RZ, 0x1f ;  /* 0x00001fff00027589 */ /* 0x000e2400000e0000 */
[----:B0-----:R-:W-:Y:S02]  /*0070*/  ISETP.EQ.AND P0, PT, R2, RZ, P0 ;  /* 0x000000ff0200720c */ /* 0x001fe40000702270 */
[----:B------:R-:W-:-:S11]  /*0080*/  SHF.R.U32.HI R2, RZ, 0x7, R6 ;  /* 0x00000007ff027819 */ /* 0x000fd60000011606 */
        /* <DEDUP_REMOVED lines=9> */
.L_x_376:
[----:B------:R-:W-:Y:S05]  /*0120*/  BSYNC B0 ;  /* 0x0000000000007941 */ /* 0x000fea0003800000 */
.L_x_375:
        /* <DEDUP_REMOVED lines=20> */
[----:B0-----:R0:W1:Y:S05]  /*0270*/  @UP1 SYNCS.EXCH.64 URZ, [UR8+0x28c00], UR4 ;  /* 0x028c0004083f15b2 */ /* 0x00106a0008000100 */
[----:B------:R0:W2:Y:S01]  /*0280*/  @UP2 SYNCS.EXCH.64 URZ, [UR8+0x28c20], UR6 ;  /* 0x028c2006083f25b2 */ /* 0x0000a20008000100 */
        /* <DEDUP_REMOVED lines=13> */
[----:B------:R3:W0:Y:S02]  /*0360*/  SYNCS.EXCH.64 URZ, [UR6+0x28c48], UR4 ;  /* 0x028c4804063f75b2 */ /* 0x0006240008000100 */
[----:B---3--:R-:W-:Y:S01]  /*0370*/  NOP ;  /* 0x0000000000007918 */ /* 0x008fe20000000000 */
.L_x_377:
[----:B------:R-:W3:Y:S01]  /*0380*/  SHFL.IDX PT, R2, R0, RZ, 0x1f ;  /* 0x00001fff00027589 */ /* 0x000ee200000e0000 */
[----:B------:R-:W-:Y:S01]  /*0390*/  NOP ;  /* 0x0000000000007918 */ /* 0x000fe20000000000 */
[----:B---3--:R-:W-:-:S13]  /*03a0*/  ISETP.NE.AND P0, PT, R2, RZ, PT ;  /* 0x000000ff0200720c */ /* 0x008fda0003f05270 */
        /* <DEDUP_REMOVED lines=18> */
[----:B---3--:R-:W-:Y:S01]  /*04d0*/  NOP ;  /* 0x0000000000007918 */ /* 0x008fe20000000000 */
.L_x_378:
[----:B------:R-:W3:Y:S01]  /*04e0*/  SHFL.IDX PT, R2, R0, RZ, 0x1f ;  /* 0x00001fff00027589 */ /* 0x000ee200000e0000 */
[----:B------:R-:W-:Y:S01]  /*04f0*/  NOP ;  /* 0x0000000000007918 */ /* 0x000fe20000000000 */
[----:B---3--:R-:W-:-:S13]  /*0500*/  ISETP.NE.AND P0, PT, R2, RZ, PT ;  /* 0x000000ff0200720c */ /* 0x008fda0003f05270 */
        /* <DEDUP_REMOVED lines=14> */
[----:B---3--:R-:W-:Y:S01]  /*05f0*/  NOP ;  /* 0x0000000000007918 */ /* 0x008fe20000000000 */
.L_x_379:
        /* <DEDUP_REMOVED lines=22> */
.L_x_380:
        /* <DEDUP_REMOVED lines=22> */
.L_x_381:
[----:B------:R-:W-:Y:S01]  /*08c0*/  PLOP3.LUT P0, PT, PT, PT, UP0, 0x80, 0x0 ;  /* 0x000000000000781c */ /* 0x000fe20003f0f008 */
[----:B------:R-:W-:Y:S01]  /*08d0*/  UMOV UR36, 0x1 ;  /* 0x0000000100247882 */ /* 0x000fe20000000000 */
[----:B------:R-:W-:Y:S01]  /*08e0*/  NOP ;  /* 0x0000000000007918 */ /* 0x000fe20000000000 */
[----:B------:R-:W-:Y:S01]  /*08f0*/  USEL UR36, UR36, 0x2, !UP0 ;  /* 0x0000000224247887 */ /* 0x000fe2000c000000 */
[----:B------:R-:W-:Y:S01]  /*0900*/  ULDC.64 UR40, c[0x0][0x208] ;  /* 0x0000820000287ab9 */ /* 0x000fe20000000a00 */
[----:B012-4-:R-:W-:Y:S08]  /*0910*/  BAR.SYNC.DEFER_BLOCKING 0x0 ;  /* 0x0000000000007b1d */ /* 0x017ff00000010000 */
[----:B------:R-:W-:Y:S05]  /*0920*/  @!P0 BRA `(.L_x_382) ;  /* 0x000000c0008c8947 */ /* 0x000fea0003800000 */
.L_x_383:
[----:B------:R-:W-:-:S08]  /*0930*/  NOP ;  /* 0x0000000000007918 */ /* 0x000fd00000000000 */
[----:B------:R-:W0:Y:S02]  /*0940*/  USETMAXREG.TRY_ALLOC.CTAPOOL UP0, 0xf0 ;  /* 0x000000f0000079c8 */ /* 0x000e240008000600 */
[----:B0-----:R-:W-:-:S13]  /*0950*/  PLOP3.LUT P0, PT, PT, PT, UP0, 0x80, 0x0 ;  /* 0x000000000000781c */ /* 0x001fda0003f0f008 */
[----:B------:R-:W-:Y:S05]  /*0960*/  @!P0 BRA `(.L_x_383) ;  /* 0xfffffffc00f08947 */ /* 0x000fea000383ffff */
[----:B------:R-:W-:Y:S01]  /*0970*/  LOP3.LUT R0, R6, 0xffffff80, RZ, 0xc0, !PT ;  /* 0xffffff8006007812 */ /* 0x000fe200078ec0ff */
[----:B------:R-:W0:Y:S01]  /*0980*/  S2UR UR4, SR_CgaCtaId ;  /* 0x00000000000479c3 */ /* 0x000e220000008800 */
[----:B------:R-:W-:Y:S02]  /*0990*/  UMOV UR38, 0x400 ;  /* 0x0000040000267882 */ /* 0x000fe40000000000 */
[----:B------:R-:W-:-:S13]  /*09a0*/  ISETP.NE.AND P0, PT, R0, 0x80, PT ;  /* 0x000000800000780c */ /* 0x000fda0003f05270 */
[----:B------:R-:W-:Y:S06]  /*09b0*/  @!P0 BAR.ARV 0x8, 0x100 ;  /* 0x0204000000008b1d */ /* 0x000fec0000002000 */
[----:B------:R-:W-:Y:S01]  /*09c0*/  ISETP.GE.U32.AND P0, PT, R6, 0x100, PT ;  /* 0x000001000600780c */ /* 0x000fe20003f06070 */
[----:B0-----:R-:W-:-:S03]  /*09d0*/  ULEA UR38, UR4, UR38, 0x18 ;  /* 0x0000002604267291 */ /* 0x001fc6000f8ec03f */
[----:B------:R-:W-:-:S09]  /*09e0*/  ULDC UR4, c[0x0][0xc3c] ;  /* 0x00030f0000047ab9 */ /* 0x000fd20000000800 */
[----:B------:R-:W-:Y:S08]  /*09f0*/  @P0 BAR.ARV 0xf, 0x100 ;  /* 0x03c4000000000b1d */ /* 0x000ff00000002000 */
[----:B------:R-:W-:Y:S06]  /*0a00*/  BAR.SYNC.DEFER_BLOCKING 0x5, 0x180 ;  /* 0x0146000000007b1d */ /* 0x000fec0000010000 */
[----:B------:R-:W0:Y:S02]  /*0a10*/  LDS.128 R8, [UR38+0x28cd0] ;  /* 0x028cd026ff087984 */ /* 0x000e240008000c00 */
[----:B------:R-:W-:Y:S06]  /*0a20*/  BAR.ARV 0x4, 0x180 ;  /* 0x0106000000007b1d */ /* 0x000fec0000002000 */
[----:B0-----:R-:W-:-:S13]  /*0a30*/  ISETP.GE.AND P0, PT, R11, UR4, PT ;  /* 0x000000040b007c0c */ /* 0x001fda000bf06270 */
[----:B------:R-:W-:Y:S05]  /*0a40*/  @P0 EXIT ;  /* 0x000000000000094d */ /* 0x000fea0003800000 */
[----:B------:R-:W-:Y:S01]  /*0a50*/  VIADD R6, R6, 0xffffff80 ;  /* 0xffffff8006067836 */ /* 0x000fe20000000000 */
[----:B------:R-:W-:Y:S01]  /*0a60*/  R2UR UR5, R9 ;  /* 0x00000000090572ca */ /* 0x000fe200000e0000 */
[----:B------:R-:W-:Y:S01]  /*0a70*/  IMAD.MOV.U32 R22, RZ, RZ, 0x40 ;  /* 0x00000040ff167424 */ /* 0x000fe200078e00ff */
[----:B------:R-:W-:Y:S01]  /*0a80*/  R2UR UR7, R11 ;  /* 0x000000000b0772ca */ /* 0x000fe200000e0000 */
[----:B------:R-:W-:Y:S01]  /*0a90*/  ULOP3.LUT UR49, UR36, 0x1, URZ, 0xfc, !UPT ;  /* 0x0000000124317892 */ /* 0x000fe2000f8efc3f */
[----:B------:R-:W-:Y:S01]  /*0aa0*/  SHF.R.S32.HI R3, RZ, 0x1f, R6 ;  /* 0x0000001fff037819 */ /* 0x000fe20000011406 */
[----:B------:R-:W-:Y:S01]  /*0ab0*/  UMOV UR48, URZ ;  /* 0x0000003f00307c82 */ /* 0x000fe20008000000 */
[----:B------:R-:W-:Y:S01]  /*0ac0*/  R2UR UR6, R10 ;  /* 0x000000000a0672ca */ /* 0x000fe200000e0000 */
[----:B------:R-:W-:Y:S01]  /*0ad0*/  UMOV UR47, URZ ;  /* 0x0000003f002f7c82 */ /* 0x000fe20008000000 */
[CC--:B------:R-:W-:Y:S01]  /*0ae0*/  LEA.HI R0, R3.reuse, R6.reuse, RZ, 0x4 ;  /* 0x0000000603007211 */ /* 0x0c0fe200078f20ff */
[----:B------:R-:W-:Y:S01]  /*0af0*/  UMOV UR37, URZ ;  /* 0x0000003f00257c82 */ /* 0x000fe20008000000 */
[----:B------:R-:W-:-:S02]  /*0b00*/  LEA.HI R2, R3, R6, RZ, 0x5 ;  /* 0x0000000603027211 */ /* 0x000fc400078f28ff */
[CC--:B------:R-:W-:Y:S02]  /*0b10*/  LEA.HI R5, R3.reuse, R6.reuse, RZ, 0x7 ;  /* 0x0000000603057211 */ /* 0x0c0fe400078f38ff */
[CC--:B------:R-:W-:Y:S02]  /*0b20*/  LEA.HI R4, R3.reuse, R6.reuse, RZ, 0x3 ;  /* 0x0000000603047211 */ /* 0x0c0fe400078f18ff */
[----:B------:R-:W-:Y:S02]  /*0b30*/  LEA.HI R3, R3, R6, RZ, 0x2 ;  /* 0x0000000603037211 */ /* 0x000fe400078f10ff */
[----:B------:R-:W-:Y:S02]  /*0b40*/  SHF.R.S32.HI R9, RZ, 0x4, R0 ;  /* 0x00000004ff097819 */ /* 0x000fe40000011400 */
[----:B------:R-:W-:Y:S02]  /*0b50*/  SHF.R.S32.HI R11, RZ, 0x5, R2 ;  /* 0x00000005ff0b7819 */ /* 0x000fe40000011402 */
[----:B------:R-:W-:-:S02]  /*0b60*/  LOP3.LUT R7, R0, 0xfffffff0, RZ, 0xc0, !PT ;  /* 0xfffffff000077812 */ /* 0x000fc400078ec0ff */
[----:B------:R-:W-:Y:S02]  /*0b70*/  SHF.R.S32.HI R2, RZ, 0x1f, R2 ;  /* 0x0000001fff027819 */ /* 0x000fe40000011402 */
[----:B------:R-:W-:Y:S01]  /*0b80*/  LOP3.LUT R15, R3, 0xfffffffc, RZ, 0xc0, !PT ;  /* 0xfffffffc030f7812 */ /* 0x000fe200078ec0ff */
[----:B------:R-:W-:Y:S01]  /*0b90*/  IMAD.IADD R7, R6, 0x1, -R7 ;  /* 0x0000000106077824 */ /* 0x000fe200078e0a07 */
[----:B------:R-:W-:Y:S02]  /*0ba0*/  LOP3.LUT R3, R5, 0xffffff80, RZ, 0xc0, !PT ;  /* 0xffffff8005037812 */ /* 0x000fe400078ec0ff */
[----:B------:R-:W-:Y:S01]  /*0bb0*/  LEA.HI R0, R0, R9, RZ, 0x1 ;  /* 0x0000000900007211 */ /* 0x000fe200078f08ff */
[----:B------:R-:W-:Y:S01]  /*0bc0*/  IMAD.IADD R15, R6, 0x1, -R15 ;  /* 0x00000001060f7824 */ /* 0x000fe200078e0a0f */
[----:B------:R-:W-:Y:S01]  /*0bd0*/  LEA.HI R2, R2, R11, RZ, 0x2 ;  /* 0x0000000b02027211 */ /* 0x000fe200078f10ff */
[----:B------:R-:W-:Y:S01]  /*0be0*/  IMAD.IADD R3, R6, 0x1, -R3 ;  /* 0x0000000106037824 */ /* 0x000fe200078e0a03 */
[----:B------:R-:W-:-:S02]  /*0bf0*/  LOP3.LUT R0, R0, 0x1ffffffe, RZ, 0xc0, !PT ;  /* 0x1ffffffe00007812 */ /* 0x000fc400078ec0ff */
[----:B------:R-:W-:Y:S02]  /*0c00*/  LOP3.LUT R13, R4, 0xfffffff8, RZ, 0xc0, !PT ;  /* 0xfffffff8040d7812 */ /* 0x000fe400078ec0ff */
[----:B------:R-:W-:Y:S01]  /*0c10*/  LOP3.LUT R4, R2, 0x3ffffc, RZ, 0xc0, !PT ;  /* 0x003ffffc02047812 */ /* 0x000fe200078ec0ff */
[----:B------:R-:W-:Y:S01]  /*0c20*/  IMAD.IADD R9, R9, 0x1, -R0 ;  /* 0x0000000109097824 */ /* 0x000fe200078e0a00 */
[----:B------:R-:W-:Y:S01]  /*0c30*/  SHF.R.S32.HI R220, RZ, 0x7, R5 ;  /* 0x00000007ffdc7819 */ /* 0x000fe20000011405 */
[----:B------:R-:W-:Y:S01]  /*0c40*/  IMAD.IADD R13, R6, 0x1, -R13 ;  /* 0x00000001060d7824 */ /* 0x000fe200078e0a0d */
[----:B------:R-:W-:Y:S01]  /*0c50*/  SHF.R.S32.HI R2, RZ, 0x1f, R7 ;  /* 0x0000001fff027819 */ /* 0x000fe20000011407 */
[----:B------:R-:W-:Y:S01]  /*0c60*/  IMAD.IADD R8, R11, 0x1, -R4 ;  /* 0x000000010b087824 */ /* 0x000fe200078e0a04 */
[----:B------:R-:W-:Y:S01]  /*0c70*/  SHF.R.S32.HI R0, RZ, 0x1f, R3 ;  /* 0x0000001fff007819 */ /* 0x000fe20000011403 */
[----:B------:R-:W-:Y:S01]  /*0c80*/  IMAD R17, R220, 0x100, R7 ;  /* 0x00000100dc117824 */ /* 0x000fe200078e0207 */
[----:B------:R-:W-:Y:S01]  /*0c90*/  LEA.HI R6, R2, R7, RZ, 0x3 ;  /* 0x0000000702067211 */ /* 0x000fe200078f18ff */
[----:B------:R-:W-:Y:S01]  /*0ca0*/  IMAD.SHL.U32 R9, R9, 0x8, RZ ;  /* 0x0000000809097824 */ /* 0x000fe200078e00ff */
[----:B------:R-:W-:Y:S01]  /*0cb0*/  LEA.HI R2, R0, R3, RZ, 0x2 ;  /* 0x0000000300027211 */ /* 0x000fe200078f10ff */
[----:B------:R-:W-:Y:S01]  /*0cc0*/  IMAD R12, R8, 0x10, R17 ;  /* 0x00000010080c7824 */ /* 0x000fe200078e0211 */
[C---:B------:R-:W-:Y:S01]  /*0cd0*/  LOP3.LUT R4, R6.reuse, 0xfffffff8, RZ, 0xc0, !PT ;  /* 0xfffffff806047812 */ /* 0x040fe200078ec0ff */
[----:B------:R-:W-:Y:S01]  /*0ce0*/  IMAD.SHL.U32 R6, R6, 0x40, RZ ;  /* 0x0000004006067824 */ /* 0x000fe200078e00ff */
[----:B------:R-:W-:-:S02]  /*0cf0*/  LOP3.LUT R8, R2, 0x7ffffffc, RZ, 0xc0, !PT ;  /* 0x7ffffffc02087812 */ /* 0x000fc400078ec0ff */
[----:B------:R-:W-:Y:S01]  /*0d00*/  LEA.HI R10, R15, R15, RZ, 0x1 ;  /* 0x0000000f0f0a7211 */ /* 0x000fe200078f08ff */
[----:B------:R-:W-:Y:S01]  /*0d10*/  IMAD.IADD R7, R7, 0x1, -R4 ;  /* 0x0000000107077824 */ /* 0x000fe200078e0a04 */
[----:B------:R-:W-:Y:S01]  /*0d20*/  LEA.HI R4, R0, R3, RZ, 0x5 ;  /* 0x0000000300047211 */ /* 0x000fe200078f28ff */
[----:B------:R-:W-:Y:S01]  /*0d30*/  IMAD.IADD R8, R3, 0x1, -R8 ;  /* 0x0000000103087824 */ /* 0x000fe200078e0a08 */
[--C-:B------:R-:W-:Y:S02]  /*0d40*/  SHF.R.S32.HI R0, RZ, 0x2, R2.reuse ;  /* 0x00000002ff007819 */ /* 0x100fe40000011402 */
[----:B------:R-:W-:Y:S01]  /*0d50*/  SHF.R.S32.HI R3, RZ, 0x1f, R2 ;  /* 0x0000001fff037819 */ /* 0x000fe20000011402 */
[----:B------:R-:W-:Y:S01]  /*0d60*/  IMAD.SHL.U32 R2, R7, 0x40, RZ ;  /* 0x0000004007027824 */ /* 0x000fe200078e00ff */
[----:B------:R-:W-:Y:S01]  /*0d70*/  LOP3.LUT R10, R10, 0x1ffffffe, RZ, 0xc0, !PT ;  /* 0x1ffffffe0a0a7812 */ /* 0x000fe200078ec0ff */
[----:B------:R-:W-:Y:S01]  /*0d80*/  IMAD.SHL.U32 R223, R8, 0x2, RZ ;  /* 0x0000000208df7824 */ /* 0x000fe200078e00ff */
[----:B------:R-:W-:-:S02]  /*0d90*/  LEA.HI R5, R5, R220, RZ, 0x1 ;  /* 0x000000dc05057211 */ /* 0x000fc400078f08ff */
[----:B------:R-:W-:Y:S01]  /*0da0*/  LOP3.LUT R2, R2, 0x1c0, RZ, 0xc0, !PT ;  /* 0x000001c002027812 */ /* 0x000fe200078ec0ff */
[----:B------:R-:W-:Y:S01]  /*0db0*/  IMAD.IADD R15, R15, 0x1, -R10 ;  /* 0x000000010f0f7824 */ /* 0x000fe200078e0a0a */
[----:B------:R-:W-:Y:S01]  /*0dc0*/  LEA.HI R3, R3, R0, RZ, 0x3 ;  /* 0x0000000003037211 */ /* 0x000fe200078f18ff */
[--C-:B------:R-:W-:Y:S01]  /*0dd0*/  IMAD.U32 R10, R12, 0x40, R9.reuse ;  /* 0x000000400c0a7824 */ /* 0x100fe200078e0009 */
[----:B------:R-:W-:Y:S02]  /*0de0*/  LOP3.LUT R9, R2, 0x8, R9, 0xf8, !PT ;  /* 0x0000000802097812 */ /* 0x000fe400078ef809 */
[----:B------:R-:W-:Y:S02]  /*0df0*/  LOP3.LUT R6, R6, 0x7ffffe00, RZ, 0xc0, !PT ;  /* 0x7ffffe0006067812 */ /* 0x000fe400078ec0ff */
[----:B------:R-:W-:Y:S01]  /*0e00*/  SHF.R.U32.HI R2, RZ, 0x3, R2 ;  /* 0x00000003ff027819 */ /* 0x000fe20000011602 */
[----:B------:R0:W-:Y:S01]  /*0e10*/  STL [R1+0x50], R10 ;  /* 0x0000500a01007387 */ /* 0x0001e20000100800 */
[----:B------:R-:W-:Y:S01]  /*0e20*/  LOP3.LUT R5, R5, 0xfffffe, RZ, 0xc0, !PT ;  /* 0x00fffffe05057812 */ /* 0x000fe200078ec0ff */
[----:B------:R-:W-:Y:S01]  /*0e30*/  IMAD R6, R11, 0x400, R6 ;  /* 0x000004000b067824 */ /* 0x000fe200078e0206 */
[----:B------:R-:W-:-:S02]  /*0e40*/  LOP3.LUT R3, R3, 0xfffffff8, RZ, 0xc0, !PT ;  /* 0xfffffff803037812 */ /* 0x000fc400078ec0ff */
[----:B------:R-:W-:Y:S01]  /*0e50*/  LOP3.LUT R9, R9, R2, RZ, 0x3c, !PT ;  /* 0x0000000209097212 */ /* 0x000fe200078e3cff */
[----:B------:R-:W-:Y:S01]  /*0e60*/  IMAD.IADD R5, R220, 0x1, -R5 ;  /* 0x00000001dc057824 */ /* 0x000fe200078e0a05 */
[----:B------:R-:W-:Y:S01]  /*0e70*/  SHF.R.S32.HI R4, RZ, 0x5, R4 ;  /* 0x00000005ff047819 */ /* 0x000fe20000011404 */
[----:B------:R-:W-:Y:S01]  /*0e80*/  IMAD.IADD R3, R0, 0x1, -R3 ;  /* 0x0000000100037824 */ /* 0x000fe200078e0a03 */
[----:B------:R-:W-:Y:S01]  /*0e90*/  R2P PR, R7, 0x6 ;  /* 0x0000000607007804 */ /* 0x000fe20000000000 */
[----:B------:R-:W-:Y:S02]  /*0ea0*/  IMAD.IADD R6, R6, 0x1, R9 ;  /* 0x0000000106067824 */ /* 0x000fe400078e0209 */
[----:B0-----:R-:W-:Y:S02]  /*0eb0*/  IMAD.SHL.U32 R10, R5, 0x100, RZ ;  /* 0x00000100050a7824 */ /* 0x001fe400078e00ff */
[----:B------:R-:W-:Y:S01]  /*0ec0*/  IMAD.SHL.U32 R2, R13, 0x8, RZ ;  /* 0x000000080d027824 */ /* 0x000fe200078e00ff */
[----:B------:R-:W-:Y:S01]  /*0ed0*/  LEA R18, R6, UR38, 0x1 ;  /* 0x0000002606127c11 */ /* 0x000fe2000f8e08ff */
[----:B------:R-:W-:Y:S01]  /*0ee0*/  IMAD R16, R4, 0x10, R3 ;  /* 0x0000001004107824 */ /* 0x000fe200078e0203 */
[----:B------:R-:W-:Y:S01]  /*0ef0*/  STL [R1+0x4c], R10 ;  /* 0x00004c0a01007387 */ /* 0x000fe20000100800 */
[----:B------:R-:W-:Y:S01]  /*0f00*/  IMAD.IADD R17, R223, 0x1, R10 ;  /* 0x00000001df117824 */ /* 0x000fe200078e020a */
[----:B------:R-:W-:Y:S01]  /*0f10*/  SEL R22, R22, 0xffffffc0, !P2 ;  /* 0xffffffc016167807 */ /* 0x000fe20005000000 */
[----:B------:R-:W-:-:S02]  /*0f20*/  VIADD R188, R2, 0x40 ;  /* 0x0000004002bc7836 */ /* 0x000fc40000000000 */
[C---:B------:R-:W-:Y:S01]  /*0f30*/  VIADD R219, R17.reuse, 0x8 ;  /* 0x0000000811db7836 */ /* 0x040fe20000000000 */
[----:B------:R-:W-:Y:S01]  /*0f40*/  SHF.R.S32.HI R0, RZ, 0x1f, R17 ;  /* 0x0000001fff007819 */ /* 0x000fe20000011411 */
[----:B------:R-:W-:Y:S01]  /*0f50*/  VIADD R218, R17, 0x10 ;  /* 0x0000001011da7836 */ /* 0x000fe20000000000 */
[----:B------:R-:W-:Y:S01]  /*0f60*/  SHF.R.S32.HI R3, RZ, 0x1f, R188 ;  /* 0x0000001fff037819 */ /* 0x000fe200000114bc */
[----:B------:R-:W-:Y:S01]  /*0f70*/  IMAD R4, R15, 0x8, R16 ;  /* 0x000000080f047824 */ /* 0x000fe200078e0210 */
[----:B------:R-:W-:Y:S01]  /*0f80*/  SHF.R.S32.HI R3, RZ, 0x1f, R219 ;  /* 0x0000001fff037819 */ /* 0x000fe200000114db */
[C---:B------:R-:W-:Y:S01]  /*0f90*/  VIADD R217, R17.reuse, 0x18 ;  /* 0x0000001811d97836 */ /* 0x040fe20000000000 */
[----:B------:R-:W-:Y:S01]  /*0fa0*/  SHF.R.S32.HI R0, RZ, 0x1f, R218 ;  /* 0x0000001fff007819 */ /* 0x000fe200000114da */
[C---:B------:R-:W-:Y:S01]  /*0fb0*/  VIADD R216, R17.reuse, 0x20 ;  /* 0x0000002011d87836 */ /* 0x040fe20000000000 */
[----:B------:R0:W-:Y:S01]  /*0fc0*/  STL [R1+0x48], R4 ;  /* 0x0000480401007387 */ /* 0x0001e20000100800 */
[----:B------:R-:W-:-:S02]  /*0fd0*/  VIADD R215, R17, 0x28 ;  /* 0x0000002811d77836 */ /* 0x000fc40000000000 */
[C---:B------:R-:W-:Y:S01]  /*0fe0*/  VIADD R214, R17.reuse, 0x30 ;  /* 0x0000003011d67836 */ /* 0x040fe20000000000 */
[----:B------:R-:W-:Y:S01]  /*0ff0*/  SHF.R.S32.HI R3, RZ, 0x1f, R216 ;  /* 0x0000001fff037819 */ /* 0x000fe200000114d8 */
[C---:B------:R-:W-:Y:S01]  /*1000*/  VIADD R213, R17.reuse, 0x38 ;  /* 0x0000003811d57836 */ /* 0x040fe20000000000 */
[----:B------:R-:W-:Y:S01]  /*1010*/  SHF.R.S32.HI R0, RZ, 0x1f, R215 ;  /* 0x0000001fff007819 */ /* 0x000fe200000114d7 */
[C---:B------:R-:W-:Y:S02]  /*1020*/  VIADD R212, R17.reuse, 0x40 ;  /* 0x0000004011d47836 */ /* 0x040fe40000000000 */
[C---:B------:R-:W-:Y:S01]  /*1030*/  VIADD R23, R18.reuse, 0x26800 ;  /* 0x0002680012177836 */ /* 0x040fe20000000000 */
[----:B0-----:R-:W-:Y:S01]  /*1040*/  SHF.R.S32.HI R4, RZ, 0x1f, R217 ;  /* 0x0000001fff047819 */ /* 0x001fe200000114d9 */
[C---:B------:R-:W-:Y:S01]  /*1050*/  VIADD R211, R17.reuse, 0x48 ;  /* 0x0000004811d37836 */ /* 0x040fe20000000000 */
[----:B------:R-:W-:Y:S01]  /*1060*/  SHF.R.S32.HI R4, RZ, 0x1f, R214 ;  /* 0x0000001fff047819 */ /* 0x000fe200000114d6 */
        /* <DEDUP_REMOVED lines=42> */
[----:B------:R-:W-:Y:S01]  /*1310*/  VIADD R189, R17, 0xf8 ;  /* 0x000000f811bd7836 */ /* 0x000fe20000000000 */
[----:B------:R-:W-:Y:S01]  /*1320*/  SHF.R.S32.HI R227, RZ, 0x1f, R192 ;  /* 0x0000001fffe37819 */ /* 0x000fe200000114c0 */
[----:B------:R-:W-:Y:S01]  /*1330*/  VIADD R19, R18, 0x26820 ;  /* 0x0002682012137836 */ /* 0x000fe20000000000 */
[----:B------:R-:W-:Y:S01]  /*1340*/  SHF.R.S32.HI R226, RZ, 0x1f, R191 ;  /* 0x0000001fffe27819 */ /* 0x000fe200000114bf */
[C---:B------:R-:W-:Y:S01]  /*1350*/  @P1 VIADD R19, R23.reuse, 0xffffffe0 ;  /* 0xffffffe017131836 */ /* 0x040fe20000000000 */
[----:B------:R-:W-:Y:S01]  /*1360*/  SHF.R.S32.HI R225, RZ, 0x1f, R190 ;  /* 0x0000001fffe17819 */ /* 0x000fe200000114be */
[----:B------:R-:W-:Y:S01]  /*1370*/  IMAD.IADD R23, R23, 0x1, R22 ;  /* 0x0000000117177824 */ /* 0x000fe200078e0216 */
[----:B------:R-:W-:Y:S01]  /*1380*/  SHF.R.S32.HI R224, RZ, 0x1f, R189 ;  /* 0x0000001fffe07819 */ /* 0x000fe200000114bd */
[----:B------:R-:W-:-:S02]  /*1390*/  VIADD R187, R2, 0x80 ;  /* 0x0000008002bb7836 */ /* 0x000fc40000000000 */
[C---:B------:R-:W-:Y:S02]  /*13a0*/  VIADD R186, R2.reuse, 0xc0 ;  /* 0x000000c002ba7836 */ /* 0x040fe40000000000 */
[C---:B------:R-:W-:Y:S02]  /*13b0*/  VIADD R185, R2.reuse, 0x100 ;  /* 0x0000010002b97836 */ /* 0x040fe40000000000 */
[C---:B------:R-:W-:Y:S02]  /*13c0*/  VIADD R184, R2.reuse, 0x140 ;  /* 0x0000014002b87836 */ /* 0x040fe40000000000 */
[C---:B------:R-:W-:Y:S02]  /*13d0*/  VIADD R222, R2.reuse, 0x180 ;  /* 0x0000018002de7836 */ /* 0x040fe40000000000 */
[----:B------:R-:W-:Y:S02]  /*13e0*/  VIADD R221, R2, 0x1c0 ;  /* 0x000001c002dd7836 */ /* 0x000fe40000000000 */
[----:B------:R-:W-:-:S07]  /*13f0*/  IMAD.IADD R22, R22, 0x1, R19 ;  /* 0x0000000116167824 */ /* 0x000fce00078e0213 */
.L_x_432:
[----:B------:R-:W-:Y:S01]  /*1400*/  ULDC.64 UR8, c[0x0][0xc88] ;  /* 0x0003220000087ab9 */ /* 0x000fe20000000a00 */
[----:B------:R-:W-:Y:S01]  /*1410*/  ULDC.64 UR10, c[0x0][0xa20] ;  /* 0x00028800000a7ab9 */ /* 0x000fe20000000a00 */
[----:B------:R-:W-:Y:S02]  /*1420*/  UIMAD.WIDE UR8, UR7, 0x4, UR8 ;  /* 0x00000004070878a5 */ /* 0x000fe4000f8e0208 */
[----:B------:R-:W-:Y:S01]  /*1430*/  UISETP.NE.U32.AND UP1, UPT, UR10, URZ, UPT ;  /* 0x0000003f0a00728c */ /* 0x000fe2000bf25070 */
[----:B------:R-:W-:Y:S01]  /*1440*/  UMOV UR43, UR5 ;  /* 0x00000005002b7c82 */ /* 0x000fe20008000000 */
[----:B------:R-:W-:Y:S02]  /*1450*/  ULOP3.LUT UR4, UR6, 0xff0000, URZ, 0xc0, !UPT ;  /* 0x00ff000006047892 */ /* 0x000fe4000f8ec03f */
[----:B0123--:R-:W-:Y:S01]  /*1460*/  IMAD.U32 R4, RZ, RZ, UR8 ;  /* 0x00000008ff047e24 */ /* 0x00ffe2000f8e00ff */
[----:B------:R-:W-:Y:S01]  /*1470*/  ULDC UR7, c[0x0][0x424] ;  /* 0x0001090000077ab9 */ /* 0x000fe20000000800 */
[----:B----4-:R-:W-:Y:S01]  /*1480*/  IMAD.U32 R5, RZ, RZ, UR9 ;  /* 0x00000009ff057e24 */ /* 0x010fe2000f8e00ff */
[----:B------:R-:W-:-:S04]  /*1490*/  ULDC.64 UR8, c[0x0][0xa28] ;  /* 0x00028a0000087ab9 */ /* 0x000fc80000000a00 */
[----:B------:R-:W2:Y:S01]  /*14a0*/  LDG.E R4, desc[UR40][R4.64] ;  /* 0x0000002804047981 */ /* 0x000ea2000c1e1900 */
[----:B------:R-:W-:Y:S02]  /*14b0*/  UISETP.NE.U32.AND UP0, UPT, UR8, URZ, UPT ;  /* 0x0000003f0800728c */ /* 0x000fe4000bf05070 */
[----:B------:R-:W-:Y:S02]  /*14c0*/  UISETP.NE.AND.EX UP1, UPT, UR11, URZ, UPT, UP1 ;  /* 0x0000003f0b00728c */ /* 0x000fe4000bf25310 */
[----:B------:R-:W-:-:S04]  /*14d0*/  UISETP.NE.AND.EX UP0, UPT, UR9, URZ, UPT, UP0 ;  /* 0x0000003f0900728c */ /* 0x000fc8000bf05300 */
[----:B------:R-:W-:Y:S02]  /*14e0*/  PLOP3.LUT P1, PT, PT, PT, UP1, 0x80, 0x0 ;  /* 0x000000000000781c */ /* 0x000fe40003f2f018 */
[----:B------:R-:W-:Y:S02]  /*14f0*/  PLOP3.LUT P0, PT, PT, PT, UP0, 0x80, 0x0 ;  /* 0x000000000000781c */ /* 0x000fe40003f0f008 */
[----:B--2---:R-:W-:-:S13]  /*1500*/  R2UR UR39, R4 ;  /* 0x00000000042772ca */ /* 0x004fda00000e0000 */
[----:B------:R-:W-:Y:S02]  /*1510*/  USHF.R.S32.HI UR42, URZ, 0x1f, UR39 ;  /* 0x0000001f3f2a7899 */ /* 0x000fe40008011427 */
[----:B------:R-:W-:-:S04]  /*1520*/  @UP0 ULEA UR8, UP2, UR39, UR8, 0x2 ;  /* 0x0000000827080291 */ /* 0x000fc8000f84103f */
[----:B------:R-:W-:Y:S02]  /*1530*/  @UP0 ULEA.HI.X UR9, UR39, UR9, UR42, 0x2, UP2 ;  /* 0x0000000927090291 */ /* 0x000fe400090f142a */
[----:B------:R-:W-:Y:S01]  /*1540*/  @UP1 ULEA UR10, UP0, UR39, UR10, 0x2 ;  /* 0x0000000a270a1291 */ /* 0x000fe2000f80103f */
[----:B------:R-:W-:-:S03]  /*1550*/  IMAD.U32 R4, RZ, RZ, UR8 ;  /* 0x00000008ff047e24 */ /* 0x000fc6000f8e00ff */
[----:B------:R-:W-:Y:S01]  /*1560*/  @UP1 ULEA.HI.X UR11, UR39, UR11, UR42, 0x2, UP0 ;  /* 0x0000000b270b1291 */ /* 0x000fe200080f142a */
[----:B------:R-:W-:Y:S01]  /*1570*/  IMAD.U32 R5, RZ, RZ, UR9 ;  /* 0x00000009ff057e24 */ /* 0x000fe2000f8e00ff */
[----:B------:R-:W-:Y:S01]  /*1580*/  ULDC.64 UR8, c[0x0][0x418] ;  /* 0x0001060000087ab9 */ /* 0x000fe20000000a00 */
[----:B------:R-:W-:-:S03]  /*1590*/  IMAD.U32 R6, RZ, RZ, UR10 ;  /* 0x0000000aff067e24 */ /* 0x000fc6000f8e00ff */
[----:B------:R-:W-:Y:S01]  /*15a0*/  IMAD.U32 R7, RZ, RZ, UR11 ;  /* 0x0000000bff077e24 */ /* 0x000fe2000f8e00ff */
[----:B------:R-:W2:Y:S04]  /*15b0*/  @P0 LDG.E R4, desc[UR40][R4.64] ;  /* 0x0000002804040981 */ /* 0x000ea8000c1e1900 */
[----:B------:R-:W3:Y:S01]  /*15c0*/  @P1 LDG.E R6, desc[UR40][R6.64] ;  /* 0x0000002806061981 */ /* 0x000ee2000c1e1900 */
[----:B------:R-:W-:Y:S02]  /*15d0*/  UISETP.NE.U32.AND UP0, UPT, UR8, URZ, UPT ;  /* 0x0000003f0800728c */ /* 0x000fe4000bf05070 */
[----:B------:R-:W-:Y:S02]  /*15e0*/  ULOP3.LUT UR5, UR6, 0xff000000, URZ, 0xc0, !UPT ;  /* 0xff00000006057892 */ /* 0x000fe4000f8ec03f */
[----:B------:R-:W-:-:S02]  /*15f0*/  UISETP.NE.AND.EX UP0, UPT, UR9, URZ, UPT, UP0 ;  /* 0x0000003f0900728c */ /* 0x000fc4000bf05300 */
[----:B------:R-:W-:Y:S02]  /*1600*/  USHF.R.U32.HI UR5, URZ, 0x8, UR5 ;  /* 0x000000083f057899 */ /* 0x000fe40008011605 */
[----:B------:R-:W-:Y:S02]  /*1610*/  USEL UR7, UR7, 0x1, UP0 ;  /* 0x0000000107077887 */ /* 0x000fe40008000000 */
[----:B------:R-:W-:Y:S01]  /*1620*/  ULEA.HI UR46, UR4, UR5, URZ, 0x10 ;  /* 0x00000005042e7291 */ /* 0x000fe2000f8f803f */
[----:B------:R-:W-:Y:S02]  /*1630*/  UMOV UR53, URZ ;  /* 0x0000003f00357c82 */ /* 0x000fe40008000000 */
[----:B------:R-:W-:Y:S01]  /*1640*/  ULDC UR4, c[0x0][0x2f0] ;  /* 0x0000bc0000047ab9 */ /* 0x000fe20000000800 */
[----:B------:R-:W-:Y:S02]  /*1650*/  ULOP3.LUT UR44, UR6, 0xffff, URZ, 0xc0, !UPT ;  /* 0x0000ffff062c7892 */ /* 0x000fe4000f8ec03f */
[----:B------:R-:W-:Y:S01]  /*1660*/  UIMAD UR7, UR7, UR4, URZ ;  /* 0x00000004070772a4 */ /* 0x000fe2000f8e023f */
[----:B------:R-:W-:Y:S01]  /*1670*/  ULDC UR6, c[0x0][0x9f0] ;  /* 0x00027c0000067ab9 */ /* 0x000fe20000000800 */
[----:B--2---:R-:W-:-:S05]  /*1680*/  @P0 R2UR UR53, R4 ;  /* 0x00000000043502ca */ /* 0x004fca00000e0000 */
[----:B---3--:R-:W-:Y:S01]  /*1690*/  @P1 R2UR UR7, R6 ;  /* 0x00000000060712ca */ /* 0x008fe200000e0000 */
[----:B-----5:R-:W-:-:S14]  /*16a0*/  @P1 BRA `(.L_x_384) ;  /* 0x0000000000341947 */ /* 0x020fdc0003800000 */
[----:B------:R-:W-:Y:S02]  /*16b0*/  ULDC.64 UR4, c[0x0][0xa08] ;  /* 0x0002820000047ab9 */ /* 0x000fe40000000a00 */
[----:B------:R-:W-:-:S04]  /*16c0*/  ISETP.NE.U32.AND P0, PT, RZ, UR4, PT ;  /* 0x00000004ff007c0c */ /* 0x000fc8000bf05070 */
[----:B------:R-:W-:-:S13]  /*16d0*/  ISETP.NE.AND.EX P0, PT, RZ, UR5, PT, P0 ;  /* 0x00000005ff007c0c */ /* 0x000fda000bf05300 */
[----:B------:R-:W-:Y:S05]  /*16e0*/  @!P0 BRA `(.L_x_384) ;  /* 0x0000000000248947 */ /* 0x000fea0003800000 */
[----:B------:R-:W-:Y:S02]  /*16f0*/  ULDC.64 UR4, c[0x0][0xa08] ;  /* 0x0002820000047ab9 */ /* 0x000fe40000000a00 */
[----:B------:R-:W-:-:S06]  /*1700*/  UIMAD.WIDE UR4, UR39, 0x4, UR4 ;  /* 0x00000004270478a5 */ /* 0x000fcc000f8e0204 */
[----:B------:R-:W-:Y:S02]  /*1710*/  IMAD.U32 R4, RZ, RZ, UR4 ;  /* 0x00000004ff047e24 */ /* 0x000fe4000f8e00ff */
[----:B------:R-:W-:-:S05]  /*1720*/  IMAD.U32 R5, RZ, RZ, UR5 ;  /* 0x00000005ff057e24 */ /* 0x000fca000f8e00ff */
[----:B------:R-:W2:Y:S04]  /*1730*/  LDG.E R3, desc[UR40][R4.64] ;  /* 0x0000002804037981 */ /* 0x000ea8000c1e1900 */
[----:B------:R-:W3:Y:S01]  /*1740*/  LDG.E R0, desc[UR40][R4.64+0x4] ;  /* 0x0000042804007981 */ /* 0x000ee2000c1e1900 */
[----:B--2---:R-:W-:Y:S02]  /*1750*/  R2UR UR7, R3 ;  /* 0x00000000030772ca */ /* 0x004fe400000e0000 */
[----:B---3--:R-:W-:-:S13]  /*1760*/  R2UR UR4, R0 ;  /* 0x00000000000472ca */ /* 0x008fda00000e0000 */
[----:B------:R-:W-:-:S12]  /*1770*/  UIADD3 UR7, -UR7, UR4, URZ ;  /* 0x0000000407077290 */ /* 0x000fd8000fffe13f */
.L_x_384:
[----:B------:R-:W-:Y:S02]  /*1780*/  UISETP.NE.AND UP1, UPT, UR50, 0x1, UPT ;  /* 0x000000013200788c */ /* 0x000fe4000bf25270 */
[----:B------:R-:W-:Y:S02]  /*1790*/  UIADD3 UR53, -UR53, UR7, URZ ;  /* 0x0000000735357290 */ /* 0x000fe4000fffe13f */
[----:B------:R-:W-:Y:S02]  /*17a0*/  ULOP3.LUT UR45, UR46, 0xff, URZ, 0xc0, !UPT ;  /* 0x000000ff2e2d7892 */ /* 0x000fe4000f8ec03f */
[----:B------:R-:W-:Y:S01]  /*17b0*/  UIADD3 UR4, UR53, 0x3f, URZ ;  /* 0x0000003f35047890 */ /* 0x000fe2000fffe03f */
[----:B------:R-:W-:Y:S01]  /*17c0*/  PLOP3.LUT P0, PT, PT, PT, UP1, 0x80, 0x0 ;  /* 0x000000000000781c */ /* 0x000fe20003f0f018 */
[----:B------:R-:W-:Y:S02]  /*17d0*/  USHF.R.U32.HI UR46, URZ, 0x10, UR46 ;  /* 0x000000103f2e7899 */ /* 0x000fe4000801162e */
[----:B------:R-:W-:-:S02]  /*17e0*/  USHF.R.S32.HI UR5, URZ, 0x1f, UR4 ;  /* 0x0000001f3f057899 */ /* 0x000fc40008011404 */
[----:B------:R-:W-:Y:S02]  /*17f0*/  UISETP.NE.AND UP0, UPT, UR46, URZ, UPT ;  /* 0x0000003f2e00728c */ /* 0x000fe4000bf05270 */
[----:B------:R-:W-:Y:S02]  /*1800*/  ULEA.HI UR5, UR5, UR4, URZ, 0x6 ;  /* 0x0000000405057291 */ /* 0x000fe4000f8f303f */
[----:B------:R-:W-:Y:S02]  /*1810*/  USEL UR10, UR46, UR6, UP0 ;  /* 0x000000062e0a7287 */ /* 0x000fe40008000000 */
[----:B------:R-:W-:Y:S02]  /*1820*/  USHF.R.S32.HI UR9, URZ, 0x6, UR5 ;  /* 0x000000063f097899 */ /* 0x000fe40008011405 */
[----:B------:R-:W-:Y:S10]  /*1830*/  @!P0 BRA `(.L_x_385) ;  /* 0x00000020000c8947 */ /* 0x000ff40003800000 */
        /* <DEDUP_REMOVED lines=15> */
[----:B------:R-:W0:Y:S08]  /*1930*/  I2F.RP R0, UR11 ;  /* 0x0000000b00007d06 */ /* 0x000e300008209400 */
[----:B0-----:R-:W0:Y:S02]  /*1940*/  MUFU.RCP R0, R0 ;  /* 0x0000000000007308 */ /* 0x001e240000001000 */
        /* <DEDUP_REMOVED lines=20> */
.L_x_386:
[----:B------:R-:W-:Y:S01]  /*1a90*/  UIMAD UR21, UR45, UR4, URZ ;  /* 0x000000042d1572a4 */ /* 0x000fe2000f8e023f */
[----:B------:R-:W-:Y:S01]  /*1aa0*/  IMAD.U32 R0, RZ, RZ, UR9 ;  /* 0x00000009ff007e24 */ /* 0x000fe2000f8e00ff */
[----:B------:R-:W-:Y:S01]  /*1ab0*/  PLOP3.LUT P0, PT, PT, PT, PT, 0x80, 0x0 ;  /* 0x000000000000781c */ /* 0x000fe20003f0f070 */
[----:B------:R-:W-:Y:S01]  /*1ac0*/  IMAD.U32 R3, RZ, RZ, UR4 ;  /* 0x00000004ff037e24 */ /* 0x000fe2000f8e00ff */
[----:B------:R-:W-:Y:S02]  /*1ad0*/  CS2R R12, SRZ ;  /* 0x00000000000c7805 */ /* 0x000fe4000001ff00 */
[----:B------:R-:W-:Y:S02]  /*1ae0*/  CS2R R150, SRZ ;  /* 0x0000000000967805 */ /* 0x000fe4000001ff00 */
[----:B------:R-:W-:Y:S02]  /*1af0*/  CS2R R148, SRZ ;  /* 0x0000000000947805 */ /* 0x000fe4000001ff00 */
[----:B------:R-:W-:-:S02]  /*1b00*/  CS2R R146, SRZ ;  /* 0x0000000000927805 */ /* 0x000fc4000001ff00 */
[----:B------:R-:W-:Y:S02]  /*1b10*/  VIADDMNMX R0, R3, UR21, R0, PT ;  /* 0x0000001503007c46 */ /* 0x000fe4000b800100 */
[----:B------:R-:W-:Y:S02]  /*1b20*/  CS2R R144, SRZ ;  /* 0x0000000000907805 */ /* 0x000fe4000001ff00 */
[----:B------:R-:W-:Y:S02]  /*1b30*/  CS2R R142, SRZ ;  /* 0x00000000008e7805 */ /* 0x000fe4000001ff00 */
[----:B------:R-:W-:Y:S02]  /*1b40*/  CS2R R140, SRZ ;  /* 0x00000000008c7805 */ /* 0x000fe4000001ff00 */
[----:B------:R-:W-:Y:S02]  /*1b50*/  R2UR UR16, R0 ;  /* 0x00000000001072ca */ /* 0x000fe400000e0000 */
        /* <DEDUP_REMOVED lines=11> */
[----:B------:R-:W-:Y:S01]  /*1c10*/  CS2R R116, SRZ ;  /* 0x0000000000747805 */ /* 0x000fe2000001ff00 */
[----:B------:R-:W-:Y:S01]  /*1c20*/  UISETP.GT.AND UP0, UPT, UR16, UR21, UPT ;  /* 0x000000151000728c */ /* 0x000fe2000bf04270 */
[----:B------:R-:W-:-:S02]  /*1c30*/  CS2R R114, SRZ ;  /* 0x0000000000727805 */ /* 0x000fc4000001ff00 */
[----:B------:R-:W-:Y:S02]  /*1c40*/  CS2R R112, SRZ ;  /* 0x0000000000707805 */ /* 0x000fe4000001ff00 */
[----:B------:R-:W-:Y:S02]  /*1c50*/  CS2R R110, SRZ ;  /* 0x00000000006e7805 */ /* 0x000fe4000001ff00 */
[----:B------:R-:W-:Y:S02]  /*1c60*/  CS2R R108, SRZ ;  /* 0x00000000006c7805 */ /* 0x000fe4000001ff00 */
[----:B------:R-:W-:Y:S02]  /*1c70*/  CS2R R106, SRZ ;  /* 0x00000000006a7805 */ /* 0x000fe4000001ff00 */
[----:B------:R-:W-:Y:S02]  /*1c80*/  PLOP3.LUT P1, PT, PT, PT, UP0, 0x80, 0x0 ;  /* 0x000000000000781c */ /* 0x000fe40003f2f008 */
        /* <DEDUP_REMOVED lines=42> */
[----:B------:R-:W0:Y:S01]  /*1f30*/  SHFL.IDX PT, R0, R220, RZ, 0x1f ;  /* 0x00001fffdc007589 */ /* 0x000e2200000e0000 */
[----:B------:R-:W-:-:S06]  /*1f40*/  UISETP.NE.AND UP0, UPT, UR49, 0x3, UPT ;  /* 0x000000033100788c */ /* 0x000fcc000bf05270 */
[----:B------:R-:W-:Y:S02]  /*1f50*/  PLOP3.LUT P0, PT, PT, PT, UP0, 0x80, 0x0 ;  /* 0x000000000000781c */ /* 0x000fe40003f0f008 */
[----:B0-----:R-:W-:-:S13]  /*1f60*/  R2UR UR4, R0 ;  /* 0x00000000000472ca */ /* 0x001fda00000e0000 */
[----:B------:R-:W-:-:S04]  /*1f70*/  ULEA.HI UR5, UR4, UR4, URZ, 0x1 ;  /* 0x0000000404057291 */ /* 0x000fc8000f8f083f */
[----:B------:R-:W-:-:S04]  /*1f80*/  ULOP3.LUT UR5, UR5, 0x1fffe, URZ, 0xc0, !UPT ;  /* 0x0001fffe05057892 */ /* 0x000fc8000f8ec03f */
[----:B------:R-:W-:-:S04]  /*1f90*/  UIADD3 UR5, UR4, -UR5, URZ ;  /* 0x8000000504057290 */ /* 0x000fc8000fffe03f */
[----:B------:R-:W-:-:S04]  /*1fa0*/  ULEA UR5, UR5, UR38, 0xf ;  /* 0x0000002605057291 */ /* 0x000fc8000f8e783f */
[----:B------:R-:W-:-:S04]  /*1fb0*/  UIADD3 UR5, UR5, 0x400, URZ ;  /* 0x0000040005057890 */ /* 0x000fc8000fffe03f */
[----:B------:R-:W-:-:S04]  /*1fc0*/  USHF.R.U32.HI UR5, URZ, 0x4, UR5 ;  /* 0x000000043f057899 */ /* 0x000fc80008011605 */
[----:B------:R-:W-:-:S04]  /*1fd0*/  ULOP3.LUT UR5, UR5, 0x3fff, URZ, 0xc0, !UPT ;  /* 0x00003fff05057892 */ /* 0x000fc8000f8ec03f */
[----:B------:R-:W-:Y:S01]  /*1fe0*/  ULOP3.LUT UR20, UR5, 0x2000000, URZ, 0xfc, !UPT ;  /* 0x0200000005147892 */ /* 0x000fe2000f8efc3f */
[----:B------:R-:W-:Y:S11]  /*1ff0*/  @!P0 BRA `(.L_x_388) ;  /* 0x0000000000048947 */ /* 0x000ff60003800000 */
[----:B------:R-:W-:Y:S01]  /*2000*/  BPT.TRAP 0x1 ;  /* 0x000000040000795c */ /* 0x000fe20000300000 */
.L_x_388:
[----:B------:R-:W-:Y:S01]  /*2010*/  ULEA UR17, UR37, UR38, 0x3 ;  /* 0x0000002625117291 */ /* 0x000fe2000f8e183f */
[----:B------:R-:W-:-:S05]  /*2020*/  IMAD.U32 R0, RZ, RZ, UR47 ;  /* 0x0000002fff007e24 */ /* 0x000fca000f8e00ff */
[----:B------:R-:W-:-:S04]  /*2030*/  SHF.L.U32 R0, R0, 0x1f, RZ ;  /* 0x0000001f00007819 */ /* 0x000fc800000006ff */
[----:B------:R-:W0:Y:S02]  /*2040*/  SYNCS.PHASECHK.TRANS64.TRYWAIT P0, [UR17+0x28c50], R0 ;  /* 0x028c5000ff0075a7 */ /* 0x000e240008000151 */
[----:B0-----:R-:W-:Y:S05]  /*2050*/  @!P0 BRA `(.L_x_389) ;  /* 0x0000011c00248947 */ /* 0x001fea0003800000 */
.L_x_571:
[----:B------:R-:W-:Y:S01]  /*2060*/  BAR.SYNC.DEFER_BLOCKING 0xe, 0x100 ;  /* 0x0384000000007b1d */ /* 0x000fe20000010000 */
[----:B------:R-:W-:Y:S01]  /*2070*/  UIADD3 UR4, UR38, 0x26800, URZ ;  /* 0x0002680026047890 */ /* 0x000fe2000fffe03f */
[----:B0-----:R-:W-:Y:S01]  /*2080*/  IMAD.U32 R0, RZ, RZ, UR17 ;  /* 0x00000011ff007e24 */ /* 0x001fe2000f8e00ff */
[----:B------:R-:W-:Y:S02]  /*2090*/  ULEA UR12, UR37, UR20, 0xc ;  /* 0x00000014250c7291 */ /* 0x000fe4000f8e603f */
[----:B------:R-:W-:Y:S01]  /*20a0*/  USHF.R.U32.HI UR4, URZ, 0x4, UR4 ;  /* 0x000000043f047899 */ /* 0x000fe20008011604 */
[----:B------:R-:W-:Y:S01]  /*20b0*/  UMOV UR7, 0x40000040 ;  /* 0x4000004000077882 */ /* 0x000fe20000000000 */
[----:B------:R-:W-:Y:S02]  /*20c0*/  UMOV UR5, 0x40000040 ;  /* 0x4000004000057882 */ /* 0x000fe40000000000 */
[----:B------:R-:W-:Y:S01]  /*20d0*/  ULOP3.LUT UR4, UR4, 0x3fff, URZ, 0xc0, !UPT ;  /* 0x00003fff04047892 */ /* 0x000fe2000f8ec03f */
[----:B------:R-:W0:Y:S01]  /*20e0*/  S2R R3, SR_TID.X ;  /* 0x0000000000037919 */ /* 0x000e220000002100 */
[----:B------:R-:W-:Y:S01]  /*20f0*/  UMOV UR6, UR12 ;  /* 0x0000000c00067c82 */ /* 0x000fe20008000000 */
[----:B------:R-:W-:-:S02]  /*2100*/  UIADD3 UR10, UR12, 0x100, URZ ;  /* 0x000001000c0a7890 */ /* 0x000fc4000fffe03f */
[----:B------:R-:W-:Y:S01]  /*2110*/  ULOP3.LUT UR13, UR4, 0x10000, URZ, 0xfc, !UPT ;  /* 0x00010000040d7892 */ /* 0x000fe2000f8efc3f */
[----:B------:R-:W-:Y:S01]  /*2120*/  UMOV UR11, 0x40000040 ;  /* 0x40000040000b7882 */ /* 0x000fe20000000000 */
[----:B------:R-:W-:Y:S02]  /*2130*/  UMOV UR9, 0x40000040 ;  /* 0x4000004000097882 */ /* 0x000fe40000000000 */
[----:B------:R-:W-:Y:S02]  /*2140*/  UIADD3 UR8, UR13, 0x4, URZ ;  /* 0x000000040d087890 */ /* 0x000fe4000fffe03f */
[----:B------:R-:W-:Y:S01]  /*2150*/  UIADD3 UR14, UR12, 0x180, URZ ;  /* 0x000001800c0e7890 */ /* 0x000fe2000fffe03f */
[----:B------:R-:W-:Y:S01]  /*2160*/  UMOV UR4, UR13 ;  /* 0x0000000d00047c82 */ /* 0x000fe20008000000 */
[----:B------:R-:W-:Y:S01]  /*2170*/  UMOV UR15, 0x40000040 ;  /* 0x40000040000f7882 */ /* 0x000fe20000000000 */
[----:B------:R-:W-:-:S06]  /*2180*/  WARPGROUP.ARRIVE ;  /* 0x00000000000079c5 */ /* 0x000fcc0000000000 */
[----:B------:R-:W-:Y:S01]  /*2190*/  HGMMA.64x256x16.F32.BF16 R24, gdesc[UR4].tnspB, RZ, !UPT, gsb0 ;  /* 0x43e00000041879f0 */ /* 0x000fe2000c0018ff */
[----:B------:R-:W-:Y:S02]  /*21a0*/  UIADD3 UR6, UR12, 0x80, URZ ;  /* 0x000000800c067890 */ /* 0x000fe4000fffe03f */
[----:B------:R-:W-:Y:S01]  /*21b0*/  UIADD3 UR4, UR13, 0x2, URZ ;  /* 0x000000020d047890 */ /* 0x000fe2000fffe03f */
[----:B------:R-:W-:Y:S01]  /*21c0*/  UMOV UR7, 0x40000040 ;  /* 0x4000004000077882 */ /* 0x000fe20000000000 */
[----:B------:R-:W-:Y:S01]  /*21d0*/  UMOV UR5, 0x40000040 ;  /* 0x4000004000057882 */ /* 0x000fe20000000000 */
[----:B------:R-:W-:-:S03]  /*21e0*/  UIADD3 UR12, UR13, 0x6, URZ ;  /* 0x000000060d0c7890 */ /* 0x000fc6000fffe03f */
[----:B------:R-:W-:Y:S01]  /*21f0*/  UMOV UR13, 0x40000040 ;  /* 0x40000040000d7882 */ /* 0x000fe20000000000 */
[----:B0-----:R-:W-:-:S04]  /*2200*/  LOP3.LUT R3, R3, 0x7f, RZ, 0xc0, !PT ;  /* 0x0000007f03037812 */ /* 0x001fc800078ec0ff */
[----:B------:R-:W-:-:S13]  /*2210*/  ISETP.NE.AND P0, PT, R3, RZ, PT ;  /* 0x000000ff0300720c */ /* 0x000fda0003f05270 */
[----:B------:R-:W-:-:S05]  /*2220*/  @!P0 VIADD R0, R0, 0x28c60 ;  /* 0x00028c6000008836 */ /* 0x000fca0000000000 */
[----:B------:R-:W-:Y:S01]  /*2230*/  @!P0 PRMT R0, RZ, 0x654, R0 ;  /* 0x00000654ff008816 */ /* 0x000fe20000000000 */
[----:B------:R-:W-:Y:S02]  /*2240*/  WARPGROUP.DEPBAR.LE gsb0, 0x0 ;  /* 0x00008000000079c5 */ /* 0x000fe40000010000 */
[----:B------:R-:W-:-:S06]  /*2250*/  WARPGROUP.ARRIVE ;  /* 0x00000000000079c5 */ /* 0x000fcc0000000000 */
[----:B------:R-:W-:Y:S01]  /*2260*/  HGMMA.64x256x16.F32.BF16 R24, gdesc[UR4].tnspB, R24, gsb0 ;  /* 0x43e00000041879f0 */ /* 0x000fe20008001818 */
[----:B------:R-:W-:-:S04]  /*2270*/  UIADD3 UR6, UR16, -0x2, URZ ;  /* 0xfffffffe10067890 */ /* 0x000fc8000fffe03f */
[----:B------:R-:W-:Y:S01]  /*2280*/  UISETP.GE.AND UP0, UPT, UR6, UR21, UPT ;  /* 0x000000150600728c */ /* 0x000fe2000bf06270 */
[----:B------:R-:W-:Y:S02]  /*2290*/  WARPGROUP.DEPBAR.LE gsb0, 0x0 ;  /* 0x00008000000079c5 */ /* 0x000fe40000010000 */
[----:B------:R-:W-:-:S15]  /*22a0*/  WARPGROUP.ARRIVE ;  /* 0x00000000000079c5 */ /* 0x000fde0000000000 */
[----:B------:R-:W-:-:S05]  /*22b0*/  NOP ;  /* 0x0000000000007918 */ /* 0x000fca0000000000 */
        /* <DEDUP_REMOVED lines=8> */
[----:B------:R-:W-:-:S13]  /*2340*/  PLOP3.LUT P0, PT, PT, PT, UP0, 0x80, 0x0 ;  /* 0x000000000000781c */ /* 0x000fda0003f0f008 */
[----:B0-----:R-:W-:Y:S05]  /*2350*/  @!P0 BRA `(.L_x_390) ;  /* 0x0000000c00088947 */ /* 0x001fea0003800000 */
[----:B------:R-:W-:-:S05]  /*2360*/  UMOV UR22, UR6 ;  /* 0x0000000600167c82 */ /* 0x000fca0008000000 */
.L_x_395:
[----:B------:R-:W-:Y:S01]  /*2370*/  BAR.SYNC.DEFER_BLOCKING 0xe, 0x100 ;  /* 0x0384000000007b1d */ /* 0x000fe20000010000 */
[----:B------:R-:W-:Y:S01]  /*2380*/  IMAD.U32 R3, RZ, RZ, UR37 ;  /* 0x00000025ff037e24 */ /* 0x000fe2000f8e00ff */
[----:B------:R-:W-:Y:S02]  /*2390*/  UISETP.NE.AND UP2, UPT, UR49, 0x3, UPT ;  /* 0x000000033100788c */ /* 0x000fe4000bf45270 */
[----:B------:R-:W-:Y:S01]  /*23a0*/  UIADD3 UR37, UR37, 0x1, URZ ;  /* 0x0000000125257890 */ /* 0x000fe2000fffe03f */
[----:B------:R-:W-:Y:S01]  /*23b0*/  IMAD R0, R3, 0x40, R16 ;  /* 0x0000004003007824 */ /* 0x000fe200078e0210 */
[----:B------:R-:W-:Y:S01]  /*23c0*/  UMOV UR6, UR22 ;  /* 0x0000001600067c82 */ /* 0x000fe20008000000 */
[----:B------:R-:W-:Y:S01]  /*23d0*/  UIADD3 UR22, UR22, -0x1, URZ ;  /* 0xffffffff16167890 */ /* 0x000fe2000fffe03f */
[----:B------:R-:W-:Y:S01]  /*23e0*/  PLOP3.LUT P1, PT, PT, PT, UP2, 0x80, 0x0 ;  /* 0x000000000000781c */ /* 0x000fe20003f2f028 */
[----:B------:R-:W-:Y:S01]  /*23f0*/  UISETP.NE.AND UP0, UPT, UR37, 0x2, UPT ;  /* 0x000000022500788c */ /* 0x000fe2000bf05270 */
[----:B------:R-:W-:Y:S01]  /*2400*/  LEA R0, R0, UR38, 0x2 ;  /* 0x0000002600007c11 */ /* 0x000fe2000f8e10ff */
[----:B------:R-:W-:-:S02]  /*2410*/  UISETP.GT.AND UP1, UPT, UR6, UR21, UPT ;  /* 0x000000150600728c */ /* 0x000fc4000bf24270 */
[----:B------:R-:W-:Y:S02]  /*2420*/  USEL UR6, URZ, 0x1, UP0 ;  /* 0x000000013f067887 */ /* 0x000fe40008000000 */
[----:B------:R-:W-:Y:S02]  /*2430*/  USEL UR37, UR37, URZ, UP0 ;  /* 0x0000003f25257287 */ /* 0x000fe40008000000 */
[----:B------:R-:W-:Y:S01]  /*2440*/  ULOP3.LUT UR47, UR47, UR6, URZ, 0x3c, !UPT ;  /* 0x000000062f2f7292 */ /* 0x000fe2000f8e3c3f */
        /* <DEDUP_REMOVED lines=132> */
.L_x_391:
[----:B------:R-:W-:Y:S01]  /*2c90*/  ULEA UR6, UR37, UR38, 0x3 ;  /* 0x0000002625067291 */ /* 0x000fe2000f8e183f */
[----:B------:R-:W-:-:S05]  /*2ca0*/  IMAD.U32 R0, RZ, RZ, UR47 ;  /* 0x0000002fff007e24 */ /* 0x000fca000f8e00ff */
[----:B------:R-:W-:-:S04]  /*2cb0*/  SHF.L.U32 R0, R0, 0x1f, RZ ;  /* 0x0000001f00007819 */ /* 0x000fc800000006ff */
[----:B------:R0:W1:Y:S01]  /*2cc0*/  SYNCS.PHASECHK.TRANS64.TRYWAIT P0, [UR6+0x28c50], R0 ;  /* 0x028c5000ff0075a7 */ /* 0x0000620008000146 */
[----:B------:R-:W-:Y:S05]  /*2cd0*/  @!P1 BRA `(.L_x_392) ;  /* 0x0000000000049947 */ /* 0x000fea0003800000 */
[----:B------:R-:W-:Y:S01]  /*2ce0*/  BPT.TRAP 0x1 ;  /* 0x000000040000795c */ /* 0x000fe20000300000 */
.L_x_392:
[----:B-1----:R-:W-:Y:S05]  /*2cf0*/  @P0 BRA `(.L_x_393) ;  /* 0x0000000000080947 */ /* 0x002fea0003800000 */
[----:B------:R-:W1:Y:S02]  /*2d00*/  SYNCS.PHASECHK.TRANS64.TRYWAIT P0, [UR6+0x28c50], R0 ;  /* 0x028c5000ff0075a7 */ /* 0x000e640008000146 */
[----:B-1----:R-:W-:Y:S05]  /*2d10*/  @!P0 BRA `(.L_x_394) ;  /* 0x00000110000c8947 */ /* 0x002fea0003800000 */
.L_x_393:
[----:B------:R-:W-:Y:S01]  /*2d20*/  UIADD3 UR6, UR38, 0x26800, URZ ;  /* 0x0002680026067890 */ /* 0x000fe2000fffe03f */
[----:B------:R-:W-:Y:S01]  /*2d30*/  WARPGROUP.ARRIVE ;  /* 0x00000000000079c5 */ /* 0x000fe20000000000 */
[----:B------:R-:W-:-:S05]  /*2d40*/  ULEA UR18, UR37, UR20, 0xc ;  /* 0x0000001425127291 */ /* 0x000fca000f8e603f */
[----:B-1----:R-:W1:Y:S01]  /*2d50*/  S2R R3, SR_TID.X ;  /* 0x0000000000037919 */ /* 0x002e620000002100 */
[----:B------:R-:W-:Y:S01]  /*2d60*/  USHF.R.U32.HI UR6, URZ, 0x4, UR6 ;  /* 0x000000043f067899 */ /* 0x000fe20008011606 */
[----:B0-----:R-:W-:Y:S01]  /*2d70*/  IMAD.U32 R0, RZ, RZ, UR37 ;  /* 0x00000025ff007e24 */ /* 0x001fe2000f8e00ff */
[----:B------:R-:W-:Y:S01]  /*2d80*/  UMOV UR19, 0x40000040 ;  /* 0x4000004000137882 */ /* 0x000fe20000000000 */
[----:B------:R-:W-:Y:S01]  /*2d90*/  UMOV UR17, 0x40000040 ;  /* 0x4000004000117882 */ /* 0x000fe20000000000 */
[----:B------:R-:W-:Y:S01]  /*2da0*/  ULOP3.LUT UR6, UR6, 0x3fff, URZ, 0xc0, !UPT ;  /* 0x00003fff06067892 */ /* 0x000fe2000f8ec03f */
[----:B------:R-:W-:Y:S01]  /*2db0*/  UMOV UR7, 0x40000040 ;  /* 0x4000004000077882 */ /* 0x000fe20000000000 */
[----:B------:R-:W-:Y:S02]  /*2dc0*/  UIADD3 UR10, UR18, 0x100, URZ ;  /* 0x00000100120a7890 */ /* 0x000fe4000fffe03f */
[----:B------:R-:W-:Y:S02]  /*2dd0*/  ULOP3.LUT UR16, UR6, 0x10000, URZ, 0xfc, !UPT ;  /* 0x0001000006107892 */ /* 0x000fe4000f8efc3f */
[----:B------:R-:W-:Y:S01]  /*2de0*/  UIADD3 UR6, UR18, 0x80, URZ ;  /* 0x0000008012067890 */ /* 0x000fe2000fffe03f */
[----:B------:R-:W-:Y:S01]  /*2df0*/  UMOV UR11, 0x40000040 ;  /* 0x40000040000b7882 */ /* 0x000fe20000000000 */
[----:B------:R-:W-:Y:S01]  /*2e00*/  UIADD3 UR14, UR18, 0x180, URZ ;  /* 0x00000180120e7890 */ /* 0x000fe2000fffe03f */
[----:B------:R-:W-:-:S04]  /*2e10*/  UMOV UR15, 0x40000040 ;  /* 0x40000040000f7882 */ /* 0x000fc80000000000 */
[----:B------:R-:W-:Y:S01]  /*2e20*/  HGMMA.64x256x16.F32.BF16 R24, gdesc[UR16].tnspB, R24, gsb0 ;  /* 0x43e00000101879f0 */ /* 0x000fe20008001818 */
[----:B-1----:R-:W-:-:S04]  /*2e30*/  LOP3.LUT R3, R3, 0x7f, RZ, 0xc0, !PT ;  /* 0x0000007f03037812 */ /* 0x002fc800078ec0ff */
[----:B------:R-:W-:-:S13]  /*2e40*/  ISETP.NE.AND P0, PT, R3, RZ, PT ;  /* 0x000000ff0300720c */ /* 0x000fda0003f05270 */
[----:B------:R-:W-:-:S05]  /*2e50*/  @!P0 LEA R0, R0, UR38, 0x3 ;  /* 0x0000002600008c11 */ /* 0x000fca000f8e18ff */
        /* <DEDUP_REMOVED lines=17> */
[----:B0-----:R-:W-:Y:S05]  /*2f70*/  @P0 BRA `(.L_x_395) ;  /* 0xfffffff000fc0947 */ /* 0x001fea000383ffff */
.L_x_390:
[----:B------:R-:W-:Y:S01]  /*2f80*/  BAR.SYNC.DEFER_BLOCKING 0xe, 0x100 ;  /* 0x0384000000007b1d */ /* 0x000fe20000010000 */
[----:B------:R-:W-:Y:S01]  /*2f90*/  IMAD.U32 R3, RZ, RZ, UR37 ;  /* 0x00000025ff037e24 */ /* 0x000fe2000f8e00ff */
[----:B------:R-:W-:Y:S01]  /*2fa0*/  UIADD3 UR37, UR37, 0x1, URZ ;  /* 0x0000000125257890 */ /* 0x000fe2000fffe03f */
[----:B------:R-:W-:Y:S02]  /*2fb0*/  PLOP3.LUT P0, PT, PT, PT, PT, 0x8, 0x0 ;  /* 0x000000000000781c */ /* 0x000fe40003f0e170 */
[----:B------:R-:W-:Y:S01]  /*2fc0*/  CS2R R12, SRZ ;  /* 0x00000000000c7805 */ /* 0x000fe2000001ff00 */
[----:B------:R-:W-:Y:S01]  /*2fd0*/  IMAD R0, R3, 0x40, R16 ;  /* 0x0000004003007824 */ /* 0x000fe200078e0210 */
[----:B------:R-:W-:-:S04]  /*2fe0*/  UISETP.NE.AND UP0, UPT, UR37, 0x2, UPT ;  /* 0x000000022500788c */ /* 0x000fc8000bf05270 */
[----:B------:R-:W-:Y:S01]  /*2ff0*/  LEA R4, R0, UR38, 0x2 ;  /* 0x0000002600047c11 */ /* 0x000fe2000f8e10ff */
        /* <DEDUP_REMOVED lines=135> */
.L_x_385:
        /* <DEDUP_REMOVED lines=37> */
.L_x_396:
        /* <DEDUP_REMOVED lines=74> */
[----:B------:R-:W0:Y:S02]  /*3f60*/  SHFL.IDX PT, R0, R220, RZ, 0x1f ;  /* 0x00001fffdc007589 */ /* 0x000e2400000e0000 */
[----:B0-----:R-:W-:-:S13]  /*3f70*/  R2UR UR4, R0 ;  /* 0x00000000000472ca */ /* 0x001fda00000e0000 */
        /* <DEDUP_REMOVED lines=27> */
.L_x_397:
[----:B------:R-:W-:Y:S01]  /*4130*/  ULEA.HI UR4, UR48, UR48, URZ, 0x1 ;  /* 0x0000003030047291 */ /* 0x000fe2000f8f083f */
[----:B------:R-:W-:-:S03]  /*4140*/  IMAD.U32 R3, RZ, RZ, UR49 ;  /* 0x00000031ff037e24 */ /* 0x000fc6000f8e00ff */
[----:B------:R-:W-:Y:S02]  /*4150*/  ULOP3.LUT UR4, UR4, 0xfffffffe, URZ, 0xc0, !UPT ;  /* 0xfffffffe04047892 */ /* 0x000fe4000f8ec03f */
[----:B------:R-:W-:Y:S02]  /*4160*/  ISETP.NE.AND P0, PT, R3, 0x3, PT ;  /* 0x000000030300780c */ /* 0x000fe40003f05270 */
[----:B------:R-:W-:-:S06]  /*4170*/  UIADD3 UR4, UR48, -UR4, URZ ;  /* 0x8000000430047290 */ /* 0x000fcc000fffe03f */
[----:B------:R-:W-:-:S05]  /*4180*/  IMAD.U32 R0, RZ, RZ, UR4 ;  /* 0x00000004ff007e24 */ /* 0x000fca000f8e00ff */
[----:B------:R-:W-:-:S04]  /*4190*/  SHF.L.U32 R0, R0, 0x1f, RZ ;  /* 0x0000001f00007819 */ /* 0x000fc800000006ff */
[----:B------:R-:W0:Y:S02]  /*41a0*/  SYNCS.PHASECHK.TRANS64.TRYWAIT P1, [UR38+0x28c00], R0 ;  /* 0x028c0000ff0075a7 */ /* 0x000e240008020166 */
[----:B0-----:R-:W-:Y:S05]  /*41b0*/  @!P1 BRA `(.L_x_398) ;  /* 0x000000f800fc9947 */ /* 0x001fea0003800000 */
.L_x_572:
[----:B------:R-:W-:Y:S05]  /*41c0*/  @!P0 BRA `(.L_x_399) ;  /* 0x0000000000048947 */ /* 0x000fea0003800000 */
[----:B------:R-:W-:Y:S01]  /*41d0*/  BPT.TRAP 0x1 ;  /* 0x000000040000795c */ /* 0x000fe20000300000 */
.L_x_399:
[----:B------:R-:W-:Y:S02]  /*41e0*/  IMAD.U32 R7, RZ, RZ, UR37 ;  /* 0x00000025ff077e24 */ /* 0x000fe4000f8e00ff */
[----:B------:R-:W-:-:S03]  /*41f0*/  IMAD.U32 R8, RZ, RZ, UR47 ;  /* 0x0000002fff087e24 */ /* 0x000fc6000f8e00ff */
[----:B------:R-:W-:Y:S02]  /*4200*/  LEA R7, R7, UR38, 0x3 ;  /* 0x0000002607077c11 */ /* 0x000fe4000f8e18ff */
[----:B------:R-:W-:-:S04]  /*4210*/  SHF.L.U32 R8, R8, 0x1f, RZ ;  /* 0x0000001f08087819 */ /* 0x000fc800000006ff */
[----:B------:R1:W2:Y:S01]  /*4220*/  SYNCS.PHASECHK.TRANS64.TRYWAIT P1, [R7+URZ+0x28c30], R8 ;  /* 0x028c3008070075a7 */ /* 0x0002a2000802017f */
[----:B------:R-:W-:Y:S05]  /*4230*/  @!P0 BRA `(.L_x_400) ;  /* 0x0000000000048947 */ /* 0x000fea0003800000 */
[----:B------:R-:W-:Y:S01]  /*4240*/  BPT.TRAP 0x1 ;  /* 0x000000040000795c */ /* 0x000fe20000300000 */
.L_x_400:
[----:B--2---:R-:W-:Y:S05]  /*4250*/  @P1 BRA `(.L_x_401) ;  /* 0x0000000000081947 */ /* 0x004fea0003800000 */
[----:B------:R-:W2:Y:S02]  /*4260*/  SYNCS.PHASECHK.TRANS64.TRYWAIT P1, [R7+URZ+0x28c30], R8 ;  /* 0x028c3008070075a7 */ /* 0x000ea4000802017f */
[----:B--2---:R-:W-:Y:S05]  /*4270*/  @!P1 BRA `(.L_x_402) ;  /* 0x000000f800e49947 */ /* 0x004fea0003800000 */
.L_x_401:
[----:B0-----:R-:W0:Y:S01]  /*4280*/  S2R R0, SR_TID.X ;  /* 0x0000000000007919 */ /* 0x001e220000002100 */
[----:B------:R-:W-:-:S04]  /*4290*/  UIADD3 UR4, UR38, 0x22400, URZ ;  /* 0x0002240026047890 */ /* 0x000fc8000fffe03f */
[----:B------:R-:W-:-:S04]  /*42a0*/  USHF.R.U32.HI UR4, URZ, 0x4, UR4 ;  /* 0x000000043f047899 */ /* 0x000fc80008011604 */
[----:B------:R-:W-:-:S06]  /*42b0*/  ULOP3.LUT UR4, UR4, 0x3fff, URZ, 0xc0, !UPT ;  /* 0x00003fff04047892 */ /* 0x000fcc000f8ec03f */
[----:B------:R-:W-:Y:S01]  /*42c0*/  IMAD.U32 R3, RZ, RZ, UR4 ;  /* 0x00000004ff037e24 */ /* 0x000fe2000f8e00ff */
[----:B------:R-:W-:Y:S05]  /*42d0*/  WARPSYNC.ALL ;  /* 0x0000000000007948 */ /* 0x000fea0003800000 */
[----:B------:R-:W-:Y:S02]  /*42e0*/  LOP3.LUT R3, R3, 0x10000, RZ, 0xfc, !PT ;  /* 0x0001000003037812 */ /* 0x000fe400078efcff */
[----:B0-----:R-:W-:-:S04]  /*42f0*/  LOP3.LUT R0, R0, 0x7f, RZ, 0xc0, !PT ;  /* 0x0000007f00007812 */ /* 0x001fc800078ec0ff */
[----:B------:R-:W-:Y:S02]  /*4300*/  ISETP.NE.AND P1, PT, R0, RZ, PT ;  /* 0x000000ff0000720c */ /* 0x000fe40003f25270 */
[----:B------:R-:W-:Y:S01]  /*4310*/  R2UR UR12, R3 ;  /* 0x00000000030c72ca */ /* 0x000fe200000e0000 */
[----:B------:R-:W-:Y:S01]  /*4320*/  UIADD3 UR4, UR38, 0x20400, URZ ;  /* 0x0002040026047890 */ /* 0x000fe2000fffe03f */
[----:B------:R-:W-:Y:S01]  /*4330*/  WARPGROUP.ARRIVE ;  /* 0x00000000000079c5 */ /* 0x000fe20000000000 */
[----:B------:R-:W-:Y:S01]  /*4340*/  UMOV UR7, 0x40000040 ;  /* 0x4000004000077882 */ /* 0x000fe20000000000 */
[----:B------:R-:W-:Y:S01]  /*4350*/  UMOV UR5, 0x40000040 ;  /* 0x4000004000057882 */ /* 0x000fe20000000000 */
[----:B------:R-:W-:Y:S01]  /*4360*/  USHF.R.U32.HI UR4, URZ, 0x4, UR4 ;  /* 0x000000043f047899 */ /* 0x000fe20008011604 */
[----:B------:R-:W-:Y:S01]  /*4370*/  UMOV UR11, 0x40000040 ;  /* 0x40000040000b7882 */ /* 0x000fe20000000000 */
[----:B------:R-:W-:Y:S02]  /*4380*/  UMOV UR9, 0x40000040 ;  /* 0x4000004000097882 */ /* 0x000fe40000000000 */
[----:B------:R-:W-:Y:S01]  /*4390*/  ULOP3.LUT UR4, UR4, 0x3fff, URZ, 0xc0, !UPT ;  /* 0x00003fff04047892 */ /* 0x000fe2000f8ec03f */
[----:B------:R-:W-:Y:S01]  /*43a0*/  UMOV UR15, 0x40000040 ;  /* 0x40000040000f7882 */ /* 0x000fe20000000000 */
[----:B------:R-:W-:-:S02]  /*43b0*/  UIMAD UR53, UR52, -0x40, UR53 ;  /* 0xffffffc0343578a4 */ /* 0x000fc4000f8e0235 */
[----:B------:R-:W-:Y:S02]  /*43c0*/  ULEA UR12, UR37, UR12, 0x9 ;  /* 0x0000000c250c7291 */ /* 0x000fe4000f8e483f */
[----:B------:R-:W-:Y:S02]  /*43d0*/  ULOP3.LUT UR13, UR4, 0x10000, URZ, 0xfc, !UPT ;  /* 0x00010000040d7892 */ /* 0x000fe4000f8efc3f */
[----:B------:R-:W-:Y:S01]  /*43e0*/  UIADD3 UR10, UR12, 0x4, URZ ;  /* 0x000000040c0a7890 */ /* 0x000fe2000fffe03f */
[----:B------:R-:W-:Y:S01]  /*43f0*/  IMAD.U32 R0, RZ, RZ, UR53 ;  /* 0x00000035ff007e24 */ /* 0x000fe2000f8e00ff */
[----:B------:R-:W-:Y:S01]  /*4400*/  UIADD3 UR8, UR13, 0x4, URZ ;  /* 0x000000040d087890 */ /* 0x000fe2000fffe03f */
[----:B------:R-:W-:Y:S02]  /*4410*/  UMOV UR6, UR12 ;  /* 0x0000000c00067c82 */ /* 0x000fe40008000000 */
[----:B------:R-:W-:Y:S01]  /*4420*/  UMOV UR4, UR13 ;  /* 0x0000000d00047c82 */ /* 0x000fe20008000000 */
[----:B------:R-:W-:Y:S01]  /*4430*/  UIADD3 UR14, UR12, 0x6, URZ ;  /* 0x000000060c0e7890 */ /* 0x000fe2000fffe03f */
[----:B------:R-:W-:Y:S01]  /*4440*/  HGMMA.64x64x16.F32.BF16 R24, gdesc[UR4], RZ, !UPT, gsb0 ;  /* 0x00e00000041879f0 */ /* 0x000fe2000c0018ff */
[----:B------:R-:W-:Y:S01]  /*4450*/  UIADD3 UR6, UR12, 0x2, URZ ;  /* 0x000000020c067890 */ /* 0x000fe2000fffe03f */
[----:B------:R-:W-:Y:S01]  /*4460*/  IADD3 R0, -R223, 0x40, R0 ;  /* 0x00000040df007810 */ /* 0x000fe20007ffe100 */
[----:B------:R-:W-:Y:S01]  /*4470*/  UIADD3 UR4, UR13, 0x2, URZ ;  /* 0x000000020d047890 */ /* 0x000fe2000fffe03f */
[----:B------:R-:W-:Y:S01]  /*4480*/  UMOV UR7, 0x40000040 ;  /* 0x4000004000077882 */ /* 0x000fe20000000000 */
[----:B------:R-:W-:Y:S01]  /*4490*/  UMOV UR5, 0x40000040 ;  /* 0x4000004000057882 */ /* 0x000fe20000000000 */
[----:B------:R-:W-:Y:S01]  /*44a0*/  UIADD3 UR12, UR13, 0x6, URZ ;  /* 0x000000060d0c7890 */ /* 0x000fe2000fffe03f */
[C---:B------:R-:W-:Y:S01]  /*44b0*/  ISETP.GT.AND P3, PT, R0.reuse, RZ, PT ;  /* 0x000000ff0000720c */ /* 0x040fe20003f64270 */
[----:B------:R-:W-:Y:S01]  /*44c0*/  ULDC UR21, c[0x0][0x988] ;  /* 0x0002620000157ab9 */ /* 0x000fe20000000800 */
[----:B------:R-:W-:Y:S01]  /*44d0*/  UMOV UR13, 0x40000040 ;  /* 0x40000040000d7882 */ /* 0x000fe20000000000 */
[----:B------:R-:W-:-:S02]  /*44e0*/  ISETP.GT.AND P6, PT, R0, 0x1, PT ;  /* 0x000000010000780c */ /* 0x000fc40003fc4270 */
[C---:B------:R-:W-:Y:S02]  /*44f0*/  ISETP.GT.AND P5, PT, R0.reuse, 0x8, PT ;  /* 0x000000080000780c */ /* 0x040fe40003fa4270 */
[C---:B------:R-:W-:Y:S02]  /*4500*/  ISETP.GT.AND P4, PT, R0.reuse, 0x9, PT ;  /* 0x000000090000780c */ /* 0x040fe40003f84270 */
[----:B------:R-:W-:Y:S01]  /*4510*/  ISETP.GT.AND P2, PT, R0, 0x10, PT ;  /* 0x000000100000780c */ /* 0x000fe20003f44270 */
[----:B------:R-:W-:Y:S02]  /*4520*/  WARPGROUP.DEPBAR.LE gsb0, 0x0 ;  /* 0x00008000000079c5 */ /* 0x000fe40000010000 */
[----:B------:R-:W-:-:S06]  /*4530*/  WARPGROUP.ARRIVE ;  /* 0x00000000000079c5 */ /* 0x000fcc0000000000 */
[----:B------:R-:W-:Y:S01]  /*4540*/  HGMMA.64x64x16.F32.BF16 R24, gdesc[UR4], R24, gsb0 ;  /* 0x00e00000041879f0 */ /* 0x000fe20008001818 */
[----:B------:R-:W-:Y:S02]  /*4550*/  ULDC UR6, c[0x0][0x9d8] ;  /* 0x0002760000067ab9 */ /* 0x000fe40000000800 */
        /* <DEDUP_REMOVED lines=50> */
[----:B0-----:R-:W-:-:S04]  /*4880*/  FSEL R29, R29, -INF , P4 ;  /* 0xff8000001d1d7808 */ /* 0x001fc80002000000 */
[----:B------:R-:W-:-:S03]  /*4890*/  FMNMX.FTZ R13, R29, R6, !PT ;  /* 0x000000061d0d7209 */ /* 0x000fc60007810000 */
[----:B------:R-:W0:Y:S01]  /*48a0*/  MUFU.TANH R5, R27 ;  /* 0x0000001b00057308 */ /* 0x000e220000002400 */
[----:B---3--:R-:W-:Y:S02]  /*48b0*/  FSEL R4, R4, -INF , P3 ;  /* 0xff80000004047808 */ /* 0x008fe40001800000 */
[----:B------:R-:W-:-:S05]  /*48c0*/  ISETP.GT.AND P3, PT, R0, 0x11, PT ;  /* 0x000000110000780c */ /* 0x000fca0003f64270 */
[----:B------:R-:W3:Y:S01]  /*48d0*/  MUFU.TANH R33, R33 ;  /* 0x0000002100217308 */ /* 0x000ee20000002400 */
[----:B----4-:R-:W-:-:S04]  /*48e0*/  FSEL R32, R32, -INF , P2 ;  /* 0xff80000020207808 */ /* 0x010fc80001000000 */
[----:B------:R-:W-:-:S03]  /*48f0*/  FMNMX.FTZ R6, R32, R13, !PT ;  /* 0x0000000d20067209 */ /* 0x000fc60007810000 */
[----:B------:R-:W4:Y:S01]  /*4900*/  MUFU.TANH R9, R30 ;  /* 0x0000001e00097308 */ /* 0x000f220000002400 */
[----:B0-----:R-:W-:Y:S02]  /*4910*/  FSEL R5, R5, -INF , P6 ;  /* 0xff80000005057808 */ /* 0x001fe40003000000 */
[----:B------:R-:W-:-:S05]  /*4920*/  ISETP.GT.AND P6, PT, R0, 0x18, PT ;  /* 0x000000180000780c */ /* 0x000fca0003fc4270 */
[----:B------:R-:W0:Y:S01]  /*4930*/  MUFU.TANH R36, R36 ;  /* 0x0000002400247308 */ /* 0x000e220000002400 */
[----:B---3--:R-:W-:-:S04]  /*4940*/  FSEL R33, R33, -INF , P3 ;  /* 0xff80000021217808 */ /* 0x008fc80001800000 */
[----:B------:R-:W-:-:S03]  /*4950*/  FMNMX.FTZ R13, R33, R6, !PT ;  /* 0x00000006210d7209 */ /* 0x000fc60007810000 */
[----:B------:R-:W3:Y:S01]  /*4960*/  MUFU.TANH R10, R31 ;  /* 0x0000001f000a7308 */ /* 0x000ee20000002400 */
[----:B----4-:R-:W-:Y:S02]  /*4970*/  FSEL R9, R9, -INF , P5 ;  /* 0xff80000009097808 */ /* 0x010fe40002800000 */
[----:B------:R-:W-:-:S05]  /*4980*/  ISETP.GT.AND P5, PT, R0, 0x19, PT ;  /* 0x000000190000780c */ /* 0x000fca0003fa4270 */
        /* <DEDUP_REMOVED lines=52> */
[----:B----4-:R-:W-:-:S04]  /*4cd0*/  FSEL R53, R53, -INF , P2 ;  /* 0xff80000035357808 */ /* 0x010fc80001000000 */
[----:B------:R-:W-:Y:S02]  /*4ce0*/  FMNMX.FTZ R6, R53, R0, !PT ;  /* 0x0000000035067209 */ /* 0x000fe40007810000 */
[----:B------:R-:W-:Y:S01]  /*4cf0*/  FMNMX.FTZ R0, R4, R5, !PT ;  /* 0x0000000504007209 */ /* 0x000fe20007810000 */
[----:B------:R-:W4:Y:S01]  /*4d00*/  MUFU.TANH R51, R51 ;  /* 0x0000003300337308 */ /* 0x000f220000002400 */
[----:B0-----:R-:W-:Y:S01]  /*4d10*/  FSEL R47, R47, -INF , P6 ;  /* 0xff8000002f2f7808 */ /* 0x001fe20003000000 */
[----:B------:R-:W0:Y:S06]  /*4d20*/  SHFL.BFLY PT, R13, R6, 0x2, 0x1f ;  /* 0x0c401f00060d7f89 */ /* 0x000e2c00000e0000 */
[----:B------:R-:W5:Y:S01]  /*4d30*/  MUFU.TANH R54, R54 ;  /* 0x0000003600367308 */ /* 0x000f620000002400 */
[----:B---3--:R-:W-:-:S07]  /*4d40*/  FSEL R50, R50, -INF , P5 ;  /* 0xff80000032327808 */ /* 0x008fce0002800000 */
[----:B------:R-:W3:Y:S01]  /*4d50*/  MUFU.TANH R55, R55 ;  /* 0x0000003700377308 */ /* 0x000ee20000002400 */
[----:B----4-:R-:W-:Y:S02]  /*4d60*/  FSEL R51, R51, -INF , P4 ;  /* 0xff80000033337808 */ /* 0x010fe40002000000 */
[----:B-----5:R-:W-:Y:S02]  /*4d70*/  FSEL R54, R54, -INF , P3 ;  /* 0xff80000036367808 */ /* 0x020fe40001800000 */
[----:B0-----:R-:W-:Y:S02]  /*4d80*/  FMNMX.FTZ R14, R6, R13, !PT ;  /* 0x0000000d060e7209 */ /* 0x001fe40007810000 */
[----:B------:R-:W-:-:S03]  /*4d90*/  FMNMX.FTZ R13, R9, R0, !PT ;  /* 0x00000000090d7209 */ /* 0x000fc60007810000 */
[----:B------:R-:W0:Y:S01]  /*4da0*/  SHFL.BFLY PT, R15, R14, 0x1, 0x1f ;  /* 0x0c201f000e0f7f89 */ /* 0x000e2200000e0000 */
[----:B------:R-:W-:Y:S02]  /*4db0*/  FMNMX.FTZ R0, R10, R13, !PT ;  /* 0x0000000d0a007209 */ /* 0x000fe40007810000 */
[----:B---3--:R-:W-:Y:S02]  /*4dc0*/  FSEL R55, R55, -INF , P2 ;  /* 0xff80000037377808 */ /* 0x008fe40001000000 */
[----:B------:R-:W-:-:S04]  /*4dd0*/  FMNMX.FTZ R13, R11, R0, !PT ;  /* 0x000000000b0d7209 */ /* 0x000fc80007810000 */
[----:B------:R-:W-:-:S04]  /*4de0*/  FMNMX.FTZ R13, R12, R13, !PT ;  /* 0x0000000d0c0d7209 */ /* 0x000fc80007810000 */
[----:B------:R-:W-:-:S04]  /*4df0*/  FMNMX.FTZ R0, R38, R13, !PT ;  /* 0x0000000d26007209 */ /* 0x000fc80007810000 */
[----:B------:R-:W-:-:S04]  /*4e00*/  FMNMX.FTZ R13, R39, R0, !PT ;  /* 0x00000000270d7209 */ /* 0x000fc80007810000 */
[----:B------:R-:W-:Y:S02]  /*4e10*/  FMNMX.FTZ R0, R42, R13, !PT ;  /* 0x0000000d2a007209 */ /* 0x000fe40007810000 */
[----:B0-----:R-:W-:Y:S02]  /*4e20*/  FMNMX.FTZ R6, R14, R15, !PT ;  /* 0x0000000f0e067209 */ /* 0x001fe40007810000 */
        /* <DEDUP_REMOVED lines=13> */
[----:B------:R-:W-:Y:S01]  /*4f00*/  MUFU.EX2 R24, R24 ;  /* 0x0000001800187308 */ /* 0x000fe20000000800 */
        /* <DEDUP_REMOVED lines=8> */
[----:B------:R-:W3:Y:S01]  /*4f90*/  MUFU.EX2 R25, R25 ;  /* 0x0000001900197308 */ /* 0x000ee20000000800 */
[--C-:B------:R-:W-:Y:S01]  /*4fa0*/  FFMA.FTZ R44, R44, UR21, -R14.reuse ;  /* 0x000000152c2c7c23 */ /* 0x100fe2000801080e */
[--C-:B------:R-:W-:Y:S01]  /*4fb0*/  FFMA.FTZ R45, R45, UR21, -R14.reuse ;  /* 0x000000152d2d7c23 */ /* 0x100fe2000801080e */
[--C-:B------:R-:W-:Y:S01]  /*4fc0*/  FFMA.FTZ R48, R48, UR21, -R14.reuse ;  /* 0x0000001530307c23 */ /* 0x100fe2000801080e */
[--C-:B------:R-:W-:Y:S01]  /*4fd0*/  FFMA.FTZ R49, R49, UR21, -R14.reuse ;  /* 0x0000001531317c23 */ /* 0x100fe2000801080e */
[--C-:B------:R-:W-:Y:S01]  /*4fe0*/  FFMA.FTZ R52, R52, UR21, -R14.reuse ;  /* 0x0000001534347c23 */ /* 0x100fe2000801080e */
[----:B------:R-:W-:-:S02]  /*4ff0*/  FFMA.FTZ R14, R53, UR21, -R14 ;  /* 0x00000015350e7c23 */ /* 0x000fc4000801080e */
[----:B------:R-:W-:Y:S08]  /*5000*/  MUFU.EX2 R28, R28 ;  /* 0x0000001c001c7308 */ /* 0x000ff00000000800 */
[----:B------:R-:W4:Y:S01]  /*5010*/  MUFU.EX2 R29, R29 ;  /* 0x0000001d001d7308 */ /* 0x000f220000000800 */
[----:B---3--:R-:W-:Y:S02]  /*5020*/  F2FP.BF16.F32.PACK_AB R152, R25, R24 ;  /* 0x000000181998723e */ /* 0x008fe400000010ff */
[----:B0-----:R-:W-:-:S05]  /*5030*/  FMNMX.FTZ R13, R0, R13, !PT ;  /* 0x0000000d000d7209 */ /* 0x001fca0007810000 */
[----:B------:R-:W-:Y:S01]  /*5040*/  MUFU.EX2 R32, R32 ;  /* 0x0000002000207308 */ /* 0x000fe20000000800 */
[----:B------:R-:W0:Y:S07]  /*5050*/  SHFL.BFLY PT, R0, R13, 0x1, 0x1f ;  /* 0x0c201f000d007f89 */ /* 0x000e2e00000e0000 */
[----:B------:R-:W3:Y:S01]  /*5060*/  MUFU.EX2 R33, R33 ;  /* 0x0000002100217308 */ /* 0x000ee20000000800 */
[----:B----4-:R-:W-:-:S07]  /*5070*/  F2FP.BF16.F32.PACK_AB R154, R29, R28 ;  /* 0x0000001c1d9a723e */ /* 0x010fce00000010ff */
[----:B------:R-:W-:Y:S08]  /*5080*/  MUFU.EX2 R36, R36 ;  /* 0x0000002400247308 */ /* 0x000ff00000000800 */
[----:B------:R-:W4:Y:S01]  /*5090*/  MUFU.EX2 R37, R37 ;  /* 0x0000002500257308 */ /* 0x000f220000000800 */
[----:B---3--:R-:W-:Y:S02]  /*50a0*/  F2FP.BF16.F32.PACK_AB R156, R33, R32 ;  /* 0x00000020219c723e */ /* 0x008fe400000010ff */
[----:B0-----:R-:W-:-:S04]  /*50b0*/  FMNMX.FTZ R0, R13, R0, !PT ;  /* 0x000000000d007209 */ /* 0x001fc80007810000 */
[C---:B------:R-:W-:Y:S01]  /*50c0*/  FSETP.NEU.FTZ.AND P2, PT, R0.reuse, -INF , PT ;  /* 0xff8000000000780b */ /* 0x040fe20003f5d000 */
[----:B------:R-:W-:Y:S01]  /*50d0*/  FMUL.FTZ R13, R0, UR21 ;  /* 0x00000015000d7c20 */ /* 0x000fe20008410000 */
[----:B------:R-:W-:Y:S04]  /*50e0*/  MUFU.EX2 R40, R40 ;  /* 0x0000002800287308 */ /* 0x000fe80000000800 */
[----:B------:R-:W-:Y:S02]  /*50f0*/  FSEL R15, R13, RZ, P2 ;  /* 0x000000ff0d0f7208 */ /* 0x000fe40001000000 */
[----:B----4-:R-:W-:Y:S02]  /*5100*/  F2FP.BF16.F32.PACK_AB R158, R37, R36 ;  /* 0x00000024259e723e */ /* 0x010fe400000010ff */
[----:B------:R-:W-:Y:S01]  /*5110*/  MUFU.EX2 R13, R14 ;  /* 0x0000000e000d7308 */ /* 0x000fe20000000800 */
[--C-:B------:R-:W-:Y:S01]  /*5120*/  FFMA.FTZ R4, R4, UR21, -R15.reuse ;  /* 0x0000001504047c23 */ /* 0x100fe2000801080f */
[--C-:B------:R-:W-:Y:S01]  /*5130*/  FFMA.FTZ R5, R5, UR21, -R15.reuse ;  /* 0x0000001505057c23 */ /* 0x100fe2000801080f */
[--C-:B------:R-:W-:Y:S01]  /*5140*/  FFMA.FTZ R9, R9, UR21, -R15.reuse ;  /* 0x0000001509097c23 */ /* 0x100fe2000801080f */
[--C-:B------:R-:W-:Y:S01]  /*5150*/  FFMA.FTZ R10, R10, UR21, -R15.reuse ;  /* 0x000000150a0a7c23 */ /* 0x100fe2000801080f */
[--C-:B------:R-:W-:Y:S01]  /*5160*/  FFMA.FTZ R11, R11, UR21, -R15.reuse ;  /* 0x000000150b0b7c23 */ /* 0x100fe2000801080f */
[--C-:B------:R-:W-:Y:S01]  /*5170*/  FFMA.FTZ R12, R12, UR21, -R15.reuse ;  /* 0x000000150c0c7c23 */ /* 0x100fe2000801080f */
[--C-:B------:R-:W-:Y:S01]  /*5180*/  FFMA.FTZ R38, R38, UR21, -R15.reuse ;  /* 0x0000001526267c23 */ /* 0x100fe2000801080f */
[----:B------:R0:W-:Y:S01]  /*5190*/  MUFU.EX2 R153, R4 ;  /* 0x0000000400997308 */ /* 0x0001e20000000800 */
[--C-:B------:R-:W-:Y:S01]  /*51a0*/  FFMA.FTZ R39, R39, UR21, -R15.reuse ;  /* 0x0000001527277c23 */ /* 0x100fe2000801080f */
[--C-:B------:R-:W-:Y:S01]  /*51b0*/  FFMA.FTZ R42, R42, UR21, -R15.reuse ;  /* 0x000000152a2a7c23 */ /* 0x100fe2000801080f */
[--C-:B------:R-:W-:Y:S01]  /*51c0*/  FFMA.FTZ R43, R43, UR21, -R15.reuse ;  /* 0x000000152b2b7c23 */ /* 0x100fe2000801080f */
[--C-:B------:R-:W-:Y:S01]  /*51d0*/  FFMA.FTZ R46, R46, UR21, -R15.reuse ;  /* 0x000000152e2e7c23 */ /* 0x100fe2000801080f */
[--C-:B------:R-:W-:Y:S01]  /*51e0*/  FFMA.FTZ R47, R47, UR21, -R15.reuse ;  /* 0x000000152f2f7c23 */ /* 0x100fe2000801080f */
[--C-:B------:R-:W-:Y:S01]  /*51f0*/  FFMA.FTZ R50, R50, UR21, -R15.reuse ;  /* 0x0000001532327c23 */ /* 0x100fe2000801080f */
[----:B------:R-:W-:Y:S01]  /*5200*/  FFMA.FTZ R51, R51, UR21, -R15 ;  /* 0x0000001533337c23 */ /* 0x000fe2000801080f */
[----:B------:R3:W4:Y:S01]  /*5210*/  MUFU.EX2 R20, R5 ;  /* 0x0000000500147308 */ /* 0x0007220000000800 */
[----:B0-----:R-:W-:-:S02]  /*5220*/  @!P1 VIADD R4, R7, 0x28c40 ;  /* 0x00028c4007049836 */ /* 0x001fc40000000000 */
[--C-:B------:R-:W-:Y:S01]  /*5230*/  FFMA.FTZ R54, R54, UR21, -R15.reuse ;  /* 0x0000001536367c23 */ /* 0x100fe2000801080f */
[----:B------:R-:W-:Y:S02]  /*5240*/  FFMA.FTZ R15, R55, UR21, -R15 ;  /* 0x00000015370f7c23 */ /* 0x000fe4000801080f */
[----:B------:R-:W-:Y:S02]  /*5250*/  @!P1 PRMT R4, RZ, 0x654, R4 ;  /* 0x00000654ff049816 */ /* 0x000fe40000000004 */
[----:B------:R-:W0:Y:S01]  /*5260*/  MUFU.EX2 R9, R9 ;  /* 0x0000000900097308 */ /* 0x000e220000000800 */
[----:B---3--:R-:W-:Y:S01]  /*5270*/  FADD.FTZ R5, R24, R25 ;  /* 0x0000001918057221 */ /* 0x008fe20000010000 */
[----:B------:R3:W-:Y:S03]  /*5280*/  @!P1 SYNCS.ARRIVE.TRANS64.RED.A1T0 RZ, [R4+URZ], RZ ;  /* 0x000000ff04ff99a7 */ /* 0x0007e6000810043f */
[----:B------:R-:W-:-:S03]  /*5290*/  FADD.FTZ R26, R28, R5 ;  /* 0x000000051c1a7221 */ /* 0x000fc60000010000 */
[----:B------:R-:W3:Y:S01]  /*52a0*/  MUFU.EX2 R10, R10 ;  /* 0x0000000a000a7308 */ /* 0x000ee20000000800 */
[----:B----4-:R-:W-:Y:S01]  /*52b0*/  FADD.FTZ R14, R153, R20 ;  /* 0x00000014990e7221 */ /* 0x010fe20000010000 */
[----:B------:R-:W-:Y:S01]  /*52c0*/  FADD.FTZ R21, R29, R26 ;  /* 0x0000001a1d157221 */ /* 0x000fe20000010000 */
[----:B------:R-:W-:-:S05]  /*52d0*/  F2FP.BF16.F32.PACK_AB R153, R20, R153 ;  /* 0x000000991499723e */ /* 0x000fca00000010ff */
[----:B------:R-:W4:Y:S01]  /*52e0*/  MUFU.EX2 R11, R11 ;  /* 0x0000000b000b7308 */ /* 0x000f220000000800 */
[----:B0-----:R-:W-:Y:S01]  /*52f0*/  FADD.FTZ R5, R9, R14 ;  /* 0x0000000e09057221 */ /* 0x001fe20000010000 */
[----:B------:R-:W-:-:S04]  /*5300*/  FADD.FTZ R14, R32, R21 ;  /* 0x00000015200e7221 */ /* 0x000fc80000010000 */
[----:B------:R-:W-:Y:S02]  /*5310*/  FADD.FTZ R21, R33, R14 ;  /* 0x0000000e21157221 */ /* 0x000fe40000010000 */
[----:B------:R-:W0:Y:S01]  /*5320*/  MUFU.EX2 R12, R12 ;  /* 0x0000000c000c7308 */ /* 0x000e220000000800 */
[C---:B---3--:R-:W-:Y:S01]  /*5330*/  FADD.FTZ R4, R10.reuse, R5 ;  /* 0x000000050a047221 */ /* 0x048fe20000010000 */
[----:B------:R-:W-:Y:S01]  /*5340*/  F2FP.BF16.F32.PACK_AB R155, R10, R9 ;  /* 0x000000090a9b723e */ /* 0x000fe200000010ff */
[----:B------:R-:W-:Y:S06]  /*5350*/  BAR.SYNC.DEFER_BLOCKING 0xf, 0x100 ;  /* 0x03c4000000007b1d */ /* 0x000fec0000010000 */
[----:B------:R-:W3:Y:S01]  /*5360*/  MUFU.EX2 R38, R38 ;  /* 0x0000002600267308 */ /* 0x000ee20000000800 */
[----:B----4-:R-:W-:Y:S01]  /*5370*/  FADD.FTZ R5, R11, R4 ;  /* 0x000000040b057221 */ /* 0x010fe20000010000 */
[----:B------:R-:W-:-:S04]  /*5380*/  FADD.FTZ R4, R36, R21 ;  /* 0x0000001524047221 */ /* 0x000fc80000010000 */
[----:B------:R-:W-:Y:S02]  /*5390*/  FADD.FTZ R21, R37, R4 ;  /* 0x0000000425157221 */ /* 0x000fe40000010000 */
[----:B------:R-:W4:Y:S01]  /*53a0*/  MUFU.EX2 R39, R39 ;  /* 0x0000002700277308 */ /* 0x000f220000000800 */
[----:B0-----:R-:W-:Y:S01]  /*53b0*/  FADD.FTZ R5, R12, R5 ;  /* 0x000000050c057221 */ /* 0x001fe20000010000 */
[----:B------:R-:W-:Y:S01]  /*53c0*/  FADD.FTZ R14, R40, R21 ;  /* 0x00000015280e7221 */ /* 0x000fe20000010000 */
[----:B------:R-:W-:-:S05]  /*53d0*/  F2FP.BF16.F32.PACK_AB R157, R12, R11 ;  /* 0x0000000b0c9d723e */ /* 0x000fca00000010ff */
[----:B------:R-:W0:Y:S01]  /*53e0*/  MUFU.EX2 R42, R42 ;  /* 0x0000002a002a7308 */ /* 0x000e220000000800 */
[----:B---3--:R-:W-:Y:S01]  /*53f0*/  FADD.FTZ R4, R38, R5 ;  /* 0x0000000526047221 */ /* 0x008fe20000010000 */
[----:B------:R3:W-:Y:S06]  /*5400*/  STSM.16.M88.4 [R18+0x26800], R152 ;  /* 0x0268009812007844 */ /* 0x0007ec0000000200 */
[----:B------:R-:W5:Y:S01]  /*5410*/  MUFU.EX2 R41, R41 ;  /* 0x0000002900297308 */ /* 0x000f620000000800 */
[C---:B----4-:R-:W-:Y:S01]  /*5420*/  FADD.FTZ R5, R39.reuse, R4 ;  /* 0x0000000427057221 */ /* 0x050fe20000010000 */
[----:B------:R-:W-:-:S05]  /*5430*/  F2FP.BF16.F32.PACK_AB R159, R39, R38 ;  /* 0x00000026279f723e */ /* 0x000fca00000010ff */
[----:B------:R3:W-:Y:S01]  /*5440*/  STSM.16.M88.4 [R19], R156 ;  /* 0x0000009c13007844 */ /* 0x0007e20000000200 */
[----:B------:R-:W4:Y:S01]  /*5450*/  MUFU.EX2 R43, R43 ;  /* 0x0000002b002b7308 */ /* 0x000f220000000800 */
[----:B0-----:R-:W-:-:S07]  /*5460*/  FADD.FTZ R4, R42, R5 ;  /* 0x000000052a047221 */ /* 0x001fce0000010000 */
[----:B------:R-:W0:Y:S01]  /*5470*/  MUFU.EX2 R44, R44 ;  /* 0x0000002c002c7308 */ /* 0x000e220000000800 */
[C---:B-----5:R-:W-:Y:S01]  /*5480*/  FADD.FTZ R21, R41.reuse, R14 ;  /* 0x0000000e29157221 */ /* 0x060fe20000010000 */
[----:B------:R-:W-:-:S06]  /*5490*/  F2FP.BF16.F32.PACK_AB R160, R41, R40 ;  /* 0x0000002829a0723e */ /* 0x000fcc00000010ff */
[----:B------:R-:W5:Y:S01]  /*54a0*/  MUFU.EX2 R46, R46 ;  /* 0x0000002e002e7308 */ /* 0x000f620000000800 */
[C---:B----4-:R-:W-:Y:S01]  /*54b0*/  FADD.FTZ R5, R43.reuse, R4 ;  /* 0x000000042b057221 */ /* 0x050fe20000010000 */
[----:B------:R-:W-:-:S06]  /*54c0*/  F2FP.BF16.F32.PACK_AB R161, R43, R42 ;  /* 0x0000002a2ba1723e */ /* 0x000fcc00000010ff */
[----:B------:R-:W4:Y:S01]  /*54d0*/  MUFU.EX2 R45, R45 ;  /* 0x0000002d002d7308 */ /* 0x000f220000000800 */
[----:B0-----:R-:W-:-:S07]  /*54e0*/  FADD.FTZ R4, R44, R21 ;  /* 0x000000152c047221 */ /* 0x001fce0000010000 */
[----:B------:R-:W0:Y:S01]  /*54f0*/  MUFU.EX2 R47, R47 ;  /* 0x0000002f002f7308 */ /* 0x000e220000000800 */
[----:B-----5:R-:W-:-:S07]  /*5500*/  FADD.FTZ R10, R46, R5 ;  /* 0x000000052e0a7221 */ /* 0x020fce0000010000 */
[----:B------:R-:W-:Y:S01]  /*5510*/  MUFU.EX2 R48, R48 ;  /* 0x0000003000307308 */ /* 0x000fe20000000800 */
[C---:B----4-:R-:W-:Y:S01]  /*5520*/  F2FP.BF16.F32.PACK_AB R162, R45.reuse, R44 ;  /* 0x0000002c2da2723e */ /* 0x050fe200000010ff */
[----:B------:R-:W-:-:S06]  /*5530*/  FADD.FTZ R45, R45, R4 ;  /* 0x000000042d2d7221 */ /* 0x000fcc0000010000 */
[----:B------:R-:W4:Y:S01]  /*5540*/  MUFU.EX2 R49, R49 ;  /* 0x0000003100317308 */ /* 0x000f220000000800 */
[C---:B0-----:R-:W-:Y:S01]  /*5550*/  F2FP.BF16.F32.PACK_AB R163, R47.reuse, R46 ;  /* 0x0000002e2fa3723e */ /* 0x041fe200000010ff */
[----:B------:R-:W-:-:S04]  /*5560*/  FADD.FTZ R47, R47, R10 ;  /* 0x0000000a2f2f7221 */ /* 0x000fc80000010000 */
[----:B------:R3:W-:Y:S02]  /*5570*/  STSM.16.M88.4 [R23], R160 ;  /* 0x000000a017007844 */ /* 0x0007e40000000200 */
[----:B------:R-:W-:Y:S08]  /*5580*/  MUFU.EX2 R50, R50 ;  /* 0x0000003200327308 */ /* 0x000ff00000000800 */
[----:B------:R-:W0:Y:S01]  /*5590*/  MUFU.EX2 R51, R51 ;  /* 0x0000003300337308 */ /* 0x000e220000000800 */
[----:B----4-:R-:W-:Y:S01]  /*55a0*/  F2FP.BF16.F32.PACK_AB R164, R49, R48 ;  /* 0x0000003031a4723e */ /* 0x010fe200000010ff */
[----:B------:R-:W-:-:S04]  /*55b0*/  FADD.FTZ R48, R48, R45 ;  /* 0x0000002d30307221 */ /* 0x000fc80000010000 */
[----:B------:R-:W-:Y:S02]  /*55c0*/  FADD.FTZ R49, R49, R48 ;  /* 0x0000003031317221 */ /* 0x000fe40000010000 */
[----:B------:R-:W4:Y:S08]  /*55d0*/  MUFU.EX2 R52, R52 ;  /* 0x0000003400347308 */ /* 0x000f300000000800 */
[----:B------:R-:W-:Y:S01]  /*55e0*/  MUFU.EX2 R54, R54 ;  /* 0x0000003600367308 */ /* 0x000fe20000000800 */
[----:B0-----:R-:W-:Y:S01]  /*55f0*/  F2FP.BF16.F32.PACK_AB R165, R51, R50 ;  /* 0x0000003233a5723e */ /* 0x001fe200000010ff */
[----:B------:R-:W-:-:S04]  /*5600*/  FADD.FTZ R50, R50, R47 ;  /* 0x0000002f32327221 */ /* 0x000fc80000010000 */
[----:B------:R-:W-:Y:S02]  /*5610*/  FADD.FTZ R51, R51, R50 ;  /* 0x0000003233337221 */ /* 0x000fe40000010000 */
[----:B------:R-:W0:Y:S01]  /*5620*/  MUFU.EX2 R15, R15 ;  /* 0x0000000f000f7308 */ /* 0x000e220000000800 */
[----:B----4-:R-:W-:Y:S01]  /*5630*/  F2FP.BF16.F32.PACK_AB R166, R13, R52 ;  /* 0x000000340da6723e */ /* 0x010fe200000010ff */
[----:B------:R-:W-:-:S04]  /*5640*/  FADD.FTZ R4, R52, R49 ;  /* 0x0000003134047221 */ /* 0x000fc80000010000 */
[----:B------:R-:W-:Y:S01]  /*5650*/  FADD.FTZ R4, R13, R4 ;  /* 0x000000040d047221 */ /* 0x000fe20000010000 */
[----:B0-----:R-:W-:Y:S01]  /*5660*/  F2FP.BF16.F32.PACK_AB R167, R15, R54 ;  /* 0x000000360fa7723e */ /* 0x001fe200000010ff */
[----:B------:R-:W-:-:S04]  /*5670*/  FADD.FTZ R54, R54, R51 ;  /* 0x0000003336367221 */ /* 0x000fc80000010000 */
[----:B------:R3:W-:Y:S01]  /*5680*/  STSM.16.M88.4 [R22], R164 ;  /* 0x000000a416007844 */ /* 0x0007e20000000200 */
[----:B------:R-:W-:Y:S01]  /*5690*/  FADD.FTZ R5, R15, R54 ;  /* 0x000000360f057221 */ /* 0x000fe20000010000 */
[----:B------:R-:W-:Y:S06]  /*56a0*/  @!P0 BRA `(.L_x_403) ;  /* 0x0000000000048947 */ /* 0x000fec0003800000 */
[----:B------:R-:W-:Y:S01]  /*56b0*/  BPT.TRAP 0x1 ;  /* 0x000000040000795c */ /* 0x000fe20000300000 */
.L_x_403:
[----:B------:R0:W4:Y:S01]  /*56c0*/  SYNCS.PHASECHK.TRANS64.TRYWAIT P2, [R7+URZ+0x28c50], R8 ;  /* 0x028c5008070075a7 */ /* 0x000122000804017f */
[----:B------:R-:W-:Y:S05]  /*56d0*/  @!P0 BRA `(.L_x_404) ;  /* 0x0000000000048947 */ /* 0x000fea0003800000 */
[----:B------:R-:W-:Y:S01]  /*56e0*/  BPT.TRAP 0x1 ;  /* 0x000000040000795c */ /* 0x000fe20000300000 */
.L_x_404:
[----:B------:R-:W-:Y:S01]  /*56f0*/  ULOP3.LUT UR54, UR54, 0x2000000, URZ, 0xfc, !UPT ;  /* 0x0200000036367892 */ /* 0x000fe2000f8efc3f */
[----:B----4-:R-:W-:Y:S11]  /*5700*/  @P2 BRA `(.L_x_405) ;  /* 0x0000000000082947 */ /* 0x010ff60003800000 */
[----:B------:R-:W4:Y:S02]  /*5710*/  SYNCS.PHASECHK.TRANS64.TRYWAIT P2, [R7+URZ+0x28c50], R8 ;  /* 0x028c5008070075a7 */ /* 0x000f24000804017f */
[----:B----4-:R-:W-:Y:S05]  /*5720*/  @!P2 BRA `(.L_x_406) ;  /* 0x000000e400cca947 */ /* 0x010fea0003800000 */
.L_x_405:
[----:B------:R-:W-:Y:S01]  /*5730*/  ULEA UR10, UR37, UR54, 0xc ;  /* 0x00000036250a7291 */ /* 0x000fe2000f8e603f */
[----:B------:R-:W-:Y:S01]  /*5740*/  WARPGROUP.ARRIVE ;  /* 0x00000000000079c5 */ /* 0x000fe20000000000 */
[----:B------:R-:W-:Y:S01]  /*5750*/  UMOV UR7, 0x40000040 ;  /* 0x4000004000077882 */ /* 0x000fe20000000000 */
[----:B------:R-:W-:Y:S01]  /*5760*/  UIADD3 UR20, UR52, -0x2, URZ ;  /* 0xfffffffe34147890 */ /* 0x000fe2000fffe03f */
[----:B012-4-:R-:W-:-:S03]  /*5770*/  @!P1 VIADD R7, R7, 0x28c60 ;  /* 0x00028c6007079836 */ /* 0x017fc60000000000 */
[----:B------:R-:W-:Y:S01]  /*5780*/  UMOV UR6, UR10 ;  /* 0x0000000a00067c82 */ /* 0x000fe20008000000 */
[----:B------:R-:W-:Y:S01]  /*5790*/  UISETP.GE.AND UP0, UPT, UR20, UR51, UPT ;  /* 0x000000331400728c */ /* 0x000fe2000bf06270 */
[----:B------:R-:W-:Y:S01]  /*57a0*/  HGMMA.64x256x16.F32.BF16 R24, R152, gdesc[UR4].tnspB, RZ, !UPT, gsb0 ;  /* 0x43e0000498187df0 */ /* 0x000fe2000c0018ff */
[----:B------:R-:W-:Y:S01]  /*57b0*/  UIADD3 UR6, UR10, 0x80, URZ ;  /* 0x000000800a067890 */ /* 0x000fe2000fffe03f */
[----:B------:R-:W-:Y:S01]  /*57c0*/  @!P1 PRMT R7, RZ, 0x654, R7 ;  /* 0x00000654ff079816 */ /* 0x000fe20000000007 */
[----:B------:R-:W-:Y:S02]  /*57d0*/  UMOV UR7, 0x40000040 ;  /* 0x4000004000077882 */ /* 0x000fe40000000000 */
[----:B------:R-:W-:Y:S01]  /*57e0*/  PLOP3.LUT P2, PT, PT, PT, UP0, 0x80, 0x0 ;  /* 0x000000000000781c */ /* 0x000fe20003f4f008 */
[----:B------:R-:W-:Y:S02]  /*57f0*/  WARPGROUP.DEPBAR.LE gsb0, 0x0 ;  /* 0x00008000000079c5 */ /* 0x000fe40000010000 */
[----:B------:R-:W-:-:S15]  /*5800*/  WARPGROUP.ARRIVE ;  /* 0x00000000000079c5 */ /* 0x000fde0000000000 */
[----:B------:R-:W-:-:S05]  /*5810*/  NOP ;  /* 0x0000000000007918 */ /* 0x000fca0000000000 */
[----:B------:R-:W-:Y:S01]  /*5820*/  HGMMA.64x256x16.F32.BF16 R24, R156, gdesc[UR4].tnspB, R24, gsb0 ;  /* 0x43e000049c187df0 */ /* 0x000fe20008001818 */
[----:B------:R-:W-:Y:S01]  /*5830*/  UIADD3 UR6, UR10, 0x100, URZ ;  /* 0x000001000a067890 */ /* 0x000fe2000fffe03f */
[----:B------:R-:W-:Y:S01]  /*5840*/  UMOV UR7, 0x40000040 ;  /* 0x4000004000077882 */ /* 0x000fe20000000000 */
[----:B------:R-:W-:Y:S02]  /*5850*/  WARPGROUP.DEPBAR.LE gsb0, 0x0 ;  /* 0x00008000000079c5 */ /* 0x000fe40000010000 */
[----:B------:R-:W-:-:S15]  /*5860*/  WARPGROUP.ARRIVE ;  /* 0x00000000000079c5 */ /* 0x000fde0000000000 */
[----:B------:R-:W-:-:S08]  /*5870*/  NOP ;  /* 0x0000000000007918 */ /* 0x000fd00000000000 */
[----:B------:R-:W-:Y:S01]  /*5880*/  HGMMA.64x256x16.F32.BF16 R24, R160, gdesc[UR4].tnspB, R24, gsb0 ;  /* 0x43e00004a0187df0 */ /* 0x000fe20008001818 */
[----:B------:R-:W-:Y:S01]  /*5890*/  UIADD3 UR6, UR10, 0x180, URZ ;  /* 0x000001800a067890 */ /* 0x000fe2000fffe03f */
        /* <DEDUP_REMOVED lines=16> */
[----:B------:R-:W-:Y:S01]  /*59a0*/  IMAD.MOV.U32 R8, RZ, RZ, R0 ;  /* 0x000000ffff087224 */ /* 0x000fe200078e0000 */
[----:B------:R-:W-:Y:S01]  /*59b0*/  UMOV UR22, UR37 ;  /* 0x0000002500167c82 */ /* 0x000fe20008000000 */
[----:B------:R-:W-:Y:S01]  /*59c0*/  IMAD.MOV.U32 R9, RZ, RZ, R6 ;  /* 0x000000ffff097224 */ /* 0x000fe200078e0006 */
[----:B------:R-:W-:Y:S01]  /*59d0*/  ULDC UR23, c[0x0][0x9d8] ;  /* 0x0002760000177ab9 */ /* 0x000fe20000000800 */
[----:B------:R-:W-:-:S05]  /*59e0*/  ULDC UR21, c[0x0][0x988] ;  /* 0x0002620000157ab9 */ /* 0x000fca0000000800 */
.L_x_416:
[----:B------:R-:W-:Y:S01]  /*59f0*/  UIADD3 UR37, UR22, 0x1, URZ ;  /* 0x0000000116257890 */ /* 0x000fe2000fffe03f */
[----:B------:R-:W-:Y:S01]  /*5a00*/  UMOV UR6, UR20 ;  /* 0x0000001400067c82 */ /* 0x000fe20008000000 */
[----:B------:R-:W-:Y:S02]  /*5a10*/  UIADD3 UR20, UR20, -0x1, URZ ;  /* 0xffffffff14147890 */ /* 0x000fe4000fffe03f */
[----:B------:R-:W-:-:S04]  /*5a20*/  UISETP.NE.AND UP0, UPT, UR37, 0x2, UPT ;  /* 0x000000022500788c */ /* 0x000fc8000bf05270 */
[----:B------:R-:W-:Y:S02]  /*5a30*/  USEL UR7, URZ, 0x1, UP0 ;  /* 0x000000013f077887 */ /* 0x000fe40008000000 */
[----:B------:R-:W-:Y:S02]  /*5a40*/  USEL UR37, UR37, URZ, UP0 ;  /* 0x0000003f25257287 */ /* 0x000fe40008000000 */
[----:B------:R-:W-:Y:S02]  /*5a50*/  ULOP3.LUT UR47, UR47, UR7, URZ, 0x3c, !UPT ;  /* 0x000000072f2f7292 */ /* 0x000fe4000f8e3c3f */
[----:B------:R-:W-:Y:S01]  /*5a60*/  UISETP.GT.AND UP0, UPT, UR6, UR51, UPT ;  /* 0x000000330600728c */ /* 0x000fe2000bf04270 */
[----:B01----:R-:W-:Y:S10]  /*5a70*/  @!P0 BRA `(.L_x_408) ;  /* 0x0000000000048947 */ /* 0x003ff40003800000 */
[----:B------:R-:W-:Y:S01]  /*5a80*/  BPT.TRAP 0x1 ;  /* 0x000000040000795c */ /* 0x000fe20000300000 */
.L_x_408:
[----:B------:R-:W-:Y:S01]  /*5a90*/  ULEA UR24, UR37, UR38, 0x3 ;  /* 0x0000002625187291 */ /* 0x000fe2000f8e183f */
[----:B0-----:R-:W-:-:S05]  /*5aa0*/  IMAD.U32 R7, RZ, RZ, UR47 ;  /* 0x0000002fff077e24 */ /* 0x001fca000f8e00ff */
[----:B------:R-:W-:-:S04]  /*5ab0*/  SHF.L.U32 R7, R7, 0x1f, RZ ;  /* 0x0000001f07077819 */ /* 0x000fc800000006ff */
[----:B------:R0:W1:Y:S01]  /*5ac0*/  SYNCS.PHASECHK.TRANS64.TRYWAIT P2, [UR24+0x28c30], R7 ;  /* 0x028c3007ff0075a7 */ /* 0x0000620008040158 */
[----:B------:R-:W-:Y:S05]  /*5ad0*/  @!P0 BRA `(.L_x_409) ;  /* 0x0000000000048947 */ /* 0x000fea0003800000 */
[----:B------:R-:W-:Y:S01]  /*5ae0*/  BPT.TRAP 0x1 ;  /* 0x000000040000795c */ /* 0x000fe20000300000 */
.L_x_409:
[----:B-1----:R-:W-:Y:S05]  /*5af0*/  @P2 BRA `(.L_x_410) ;  /* 0x0000000000082947 */ /* 0x002fea0003800000 */
[----:B------:R-:W1:Y:S02]  /*5b00*/  SYNCS.PHASECHK.TRANS64.TRYWAIT P2, [UR24+0x28c30], R7 ;  /* 0x028c3007ff0075a7 */ /* 0x000e640008040158 */
[----:B-1----:R-:W-:Y:S05]  /*5b10*/  @!P2 BRA `(.L_x_411) ;  /* 0x000000e000e4a947 */ /* 0x002fea0003800000 */
.L_x_410:
[----:B------:R-:W-:Y:S01]  /*5b20*/  R2UR UR18, R3 ;  /* 0x00000000031272ca */ /* 0x000fe200000e0000 */
[----:B------:R-:W-:Y:S01]  /*5b30*/  UIADD3 UR6, UR38, 0x20400, URZ ;  /* 0x0002040026067890 */ /* 0x000fe2000fffe03f */
[----:B---3--:R-:W-:Y:S01]  /*5b40*/  WARPGROUP.ARRIVE ;  /* 0x00000000000079c5 */ /* 0x008fe20000000000 */
[----:B------:R-:W-:Y:S01]  /*5b50*/  UMOV UR19, 0x40000040 ;  /* 0x4000004000137882 */ /* 0x000fe20000000000 */
[----:B------:R-:W-:Y:S01]  /*5b60*/  UMOV UR17, 0x40000040 ;  /* 0x4000004000117882 */ /* 0x000fe20000000000 */
[----:B------:R-:W-:Y:S01]  /*5b70*/  USHF.R.U32.HI UR6, URZ, 0x4, UR6 ;  /* 0x000000043f067899 */ /* 0x000fe20008011606 */
[----:B------:R-:W-:Y:S01]  /*5b80*/  ISETP.NE.AND P2, PT, R17, RZ, PT ;  /* 0x000000ff1100720c */ /* 0x000fe20003f45270 */
[----:B------:R-:W-:Y:S01]  /*5b90*/  UMOV UR7, 0x40000040 ;  /* 0x4000004000077882 */ /* 0x000fe20000000000 */
[----:B------:R-:W-:Y:S01]  /*5ba0*/  UMOV UR11, 0x40000040 ;  /* 0x40000040000b7882 */ /* 0x000fe20000000000 */
[----:B------:R-:W-:Y:S01]  /*5bb0*/  ULOP3.LUT UR6, UR6, 0x3fff, URZ, 0xc0, !UPT ;  /* 0x00003fff06067892 */ /* 0x000fe2000f8ec03f */
[----:B------:R-:W-:-:S03]  /*5bc0*/  UMOV UR15, 0x40000040 ;  /* 0x40000040000f7882 */ /* 0x000fc60000000000 */
[----:B------:R-:W-:Y:S02]  /*5bd0*/  ULEA UR18, UR37, UR18, 0x9 ;  /* 0x0000001225127291 */ /* 0x000fe4000f8e483f */
[----:B------:R-:W-:Y:S02]  /*5be0*/  ULOP3.LUT UR16, UR6, 0x10000, URZ, 0xfc, !UPT ;  /* 0x0001000006107892 */ /* 0x000fe4000f8efc3f */
[----:B------:R-:W-:Y:S02]  /*5bf0*/  UIADD3 UR6, UR18, 0x2, URZ ;  /* 0x0000000212067890 */ /* 0x000fe4000fffe03f */
[----:B------:R-:W-:Y:S02]  /*5c00*/  UIADD3 UR10, UR18, 0x4, URZ ;  /* 0x00000004120a7890 */ /* 0x000fe4000fffe03f */
[----:B------:R-:W-:-:S03]  /*5c10*/  UIADD3 UR14, UR18, 0x6, URZ ;  /* 0x00000006120e7890 */ /* 0x000fc6000fffe03f */
[----:B------:R-:W-:Y:S03]  /*5c20*/  HGMMA.64x64x16.F32.BF16 R152, gdesc[UR16], RZ, !UPT, gsb0 ;  /* 0x00e00000109879f0 */ /* 0x000fe6000c0018ff */
        /* <DEDUP_REMOVED lines=10> */
[----:B-1----:R-:W-:Y:S01]  /*5cd0*/  FMUL.FTZ R0, R152, UR23 ;  /* 0x0000001798007c20 */ /* 0x002fe20008410000 */
        /* <DEDUP_REMOVED lines=19> */
[----:B------:R-:W-:-:S02]  /*5e10*/  FMUL.FTZ R172, R183, UR23 ;  /* 0x00000017b7ac7c20 */ /* 0x000fc40008410000 */
        /* <DEDUP_REMOVED lines=28> */
[----:B------:R-:W-:Y:S01]  /*5fe0*/  MUFU.TANH R155, R155 ;  /* 0x0000009b009b7308 */ /* 0x000fe20000002400 */
[----:B---3--:R-:W-:-:S07]  /*5ff0*/  FMNMX.FTZ R6, R164, R6, !PT ;  /* 0x00000006a4067209 */ /* 0x008fce0007810000 */
[----:B------:R-:W-:Y:S01]  /*6000*/  MUFU.TANH R172, R172 ;  /* 0x000000ac00ac7308 */ /* 0x000fe20000002400 */
[----:B-1----:R-:W-:-:S05]  /*6010*/  FMNMX.FTZ R6, R165, R6, !PT ;  /* 0x00000006a5067209 */ /* 0x002fca0007810000 */
[----:B------:R-:W1:Y:S02]  /*6020*/  SHFL.BFLY PT, R157, R6, 0x2, 0x1f ;  /* 0x0c401f00069d7f89 */ /* 0x000e6400000e0000 */
[----:B-1----:R-:W-:Y:S01]  /*6030*/  FMNMX.FTZ R6, R6, R157, !PT ;  /* 0x0000009d06067209 */ /* 0x002fe20007810000 */
[----:B------:R-:W-:-:S04]  /*6040*/  FMUL.FTZ R157, R154, UR23 ;  /* 0x000000179a9d7c20 */ /* 0x000fc80008410000 */
[----:B------:R-:W1:Y:S02]  /*6050*/  SHFL.BFLY PT, R168, R6, 0x1, 0x1f ;  /* 0x0c201f0006a87f89 */ /* 0x000e6400000e0000 */
[----:B------:R-:W-:Y:S01]  /*6060*/  MUFU.TANH R157, R157 ;  /* 0x0000009d009d7308 */ /* 0x000fe20000002400 */
[----:B-1----:R-:W-:-:S05]  /*6070*/  FMNMX.FTZ R6, R6, R168, !PT ;  /* 0x000000a806067209 */ /* 0x002fca0007810000 */
[C---:B------:R-:W-:Y:S01]  /*6080*/  FADD.FTZ R168, -R6.reuse, R9 ;  /* 0x0000000906a87221 */ /* 0x040fe20000010100 */
[----:B------:R-:W-:Y:S01]  /*6090*/  FMUL.FTZ R154, R6, UR21 ;  /* 0x00000015069a7c20 */ /* 0x000fe20008410000 */
[----:B------:R1:W-:Y:S03]  /*60a0*/  MUFU.TANH R9, R158 ;  /* 0x0000009e00097308 */ /* 0x0003e60000002400 */
[--C-:B------:R-:W-:Y:S01]  /*60b0*/  FFMA.FTZ R0, R0, UR21, -R154.reuse ;  /* 0x0000001500007c23 */ /* 0x100fe2000801089a */
[--C-:B------:R-:W-:Y:S01]  /*60c0*/  FFMA.FTZ R10, R10, UR21, -R154.reuse ;  /* 0x000000150a0a7c23 */ /* 0x100fe2000801089a */
[--C-:B------:R-:W-:Y:S01]  /*60d0*/  FFMA.FTZ R11, R11, UR21, -R154.reuse ;  /* 0x000000150b0b7c23 */ /* 0x100fe2000801089a */
[--C-:B------:R-:W-:Y:S01]  /*60e0*/  FFMA.FTZ R12, R12, UR21, -R154.reuse ;  /* 0x000000150c0c7c23 */ /* 0x100fe2000801089a */
[--C-:B------:R-:W-:Y:S01]  /*60f0*/  FFMA.FTZ R13, R13, UR21, -R154.reuse ;  /* 0x000000150d0d7c23 */ /* 0x100fe2000801089a */
[--C-:B------:R-:W-:Y:S01]  /*6100*/  FFMA.FTZ R14, R14, UR21, -R154.reuse ;  /* 0x000000150e0e7c23 */ /* 0x100fe2000801089a */
[----:B-1----:R-:W-:Y:S01]  /*6110*/  FMUL.FTZ R158, R168, UR21 ;  /* 0x00000015a89e7c20 */ /* 0x002fe20008410000 */
        /* <DEDUP_REMOVED lines=8> */
[----:B------:R-:W1:Y:S01]  /*61a0*/  MUFU.EX2 R158, R158 ;  /* 0x0000009e009e7308 */ /* 0x000e620000000800 */
[--C-:B------:R-:W-:Y:S01]  /*61b0*/  FFMA.FTZ R161, R161, UR21, -R154.reuse ;  /* 0x00000015a1a17c23 */ /* 0x100fe2000801089a */
[--C-:B------:R-:W-:Y:S01]  /*61c0*/  FFMA.FTZ R164, R164, UR21, -R154.reuse ;  /* 0x00000015a4a47c23 */ /* 0x100fe2000801089a */
[----:B------:R-:W-:-:S05]  /*61d0*/  FFMA.FTZ R165, R165, UR21, -R154 ;  /* 0x00000015a5a57c23 */ /* 0x000fca000801089a */
[----:B------:R2:W3:Y:S08]  /*61e0*/  MUFU.EX2 R152, R10 ;  /* 0x0000000a00987308 */ /* 0x0004f00000000800 */
[----:B------:R-:W-:Y:S01]  /*61f0*/  MUFU.EX2 R12, R12 ;  /* 0x0000000c000c7308 */ /* 0x000fe20000000800 */
[----:B-1----:R-:W-:Y:S01]  /*6200*/  FFMA.FTZ R154, R158, R4, R0 ;  /* 0x000000049e9a7223 */ /* 0x002fe20000010000 */
[----:B------:R-:W-:Y:S01]  /*6210*/  FMUL.FTZ R4, R163, UR23 ;  /* 0x00000017a3047c20 */ /* 0x000fe20008410000 */
[----:B--2---:R-:W-:Y:S01]  /*6220*/  FMUL.FTZ R10, R159, UR23 ;  /* 0x000000179f0a7c20 */ /* 0x004fe20008410000 */
[----:B------:R-:W-:Y:S01]  /*6230*/  FMUL.FTZ R159, R162, UR23 ;  /* 0x00000017a29f7c20 */ /* 0x000fe20008410000 */
[-C--:B------:R-:W-:Y:S01]  /*6240*/  FMUL.FTZ R24, R24, R158.reuse ;  /* 0x0000009e18187220 */ /* 0x080fe20000410000 */
[-C--:B------:R-:W-:Y:S01]  /*6250*/  FMUL.FTZ R25, R25, R158.reuse ;  /* 0x0000009e19197220 */ /* 0x080fe20000410000 */
[----:B------:R-:W-:Y:S01]  /*6260*/  FMUL.FTZ R28, R28, R158 ;  /* 0x0000009e1c1c7220 */ /* 0x000fe20000410000 */
[----:B------:R1:W-:Y:S01]  /*6270*/  MUFU.EX2 R163, R14 ;  /* 0x0000000e00a37308 */ /* 0x0003e20000000800 */
[C---:B---3--:R-:W-:Y:S01]  /*6280*/  FADD.FTZ R154, R152.reuse, R154 ;  /* 0x0000009a989a7221 */ /* 0x048fe20000010000 */
[----:B------:R-:W-:Y:S01]  /*6290*/  F2FP.BF16.F32.PACK_AB R152, R152, R0 ;  /* 0x000000009898723e */ /* 0x000fe200000010ff */
[-C--:B------:R-:W-:Y:S01]  /*62a0*/  FMUL.FTZ R29, R29, R158.reuse ;  /* 0x0000009e1d1d7220 */ /* 0x080fe20000410000 */
[-C--:B------:R-:W-:Y:S01]  /*62b0*/  FMUL.FTZ R32, R32, R158.reuse ;  /* 0x0000009e20207220 */ /* 0x080fe20000410000 */
[-C--:B------:R-:W-:Y:S01]  /*62c0*/  FMUL.FTZ R33, R33, R158.reuse ;  /* 0x0000009e21217220 */ /* 0x080fe20000410000 */
[-C--:B------:R-:W-:Y:S01]  /*62d0*/  FMUL.FTZ R36, R36, R158.reuse ;  /* 0x0000009e24247220 */ /* 0x080fe20000410000 */
[-C--:B------:R-:W-:Y:S01]  /*62e0*/  FMUL.FTZ R37, R37, R158.reuse ;  /* 0x0000009e25257220 */ /* 0x080fe20000410000 */
[----:B------:R2:W3:Y:S01]  /*62f0*/  MUFU.EX2 R0, R11 ;  /* 0x0000000b00007308 */ /* 0x0004e20000000800 */
[----:B-1----:R-:W-:Y:S01]  /*6300*/  FMUL.FTZ R14, R171, UR23 ;  /* 0x00000017ab0e7c20 */ /* 0x002fe20008410000 */
[----:B------:R-:W-:Y:S01]  /*6310*/  FMUL.FTZ R171, R182, UR23 ;  /* 0x00000017b6ab7c20 */ /* 0x000fe20008410000 */
[-C--:B------:R-:W-:Y:S01]  /*6320*/  FMUL.FTZ R40, R40, R158.reuse ;  /* 0x0000009e28287220 */ /* 0x080fe20000410000 */
[-C--:B------:R-:W-:Y:S01]  /*6330*/  FMUL.FTZ R41, R41, R158.reuse ;  /* 0x0000009e29297220 */ /* 0x080fe20000410000 */
[-C--:B------:R-:W-:Y:S01]  /*6340*/  FMUL.FTZ R44, R44, R158.reuse ;  /* 0x0000009e2c2c7220 */ /* 0x080fe20000410000 */
[-C--:B------:R-:W-:Y:S01]  /*6350*/  FMUL.FTZ R45, R45, R158.reuse ;  /* 0x0000009e2d2d7220 */ /* 0x080fe20000410000 */
[-C--:B------:R-:W-:Y:S01]  /*6360*/  FMUL.FTZ R48, R48, R158.reuse ;  /* 0x0000009e30307220 */ /* 0x080fe20000410000 */
[----:B------:R-:W-:Y:S01]  /*6370*/  MUFU.TANH R10, R10 ;  /* 0x0000000a000a7308 */ /* 0x000fe20000002400 */
[----:B--2---:R-:W-:Y:S01]  /*6380*/  FMUL.FTZ R11, R166, UR23 ;  /* 0x00000017a60b7c20 */ /* 0x004fe20008410000 */
[----:B------:R-:W-:Y:S01]  /*6390*/  FMUL.FTZ R166, R175, UR23 ;  /* 0x00000017afa67c20 */ /* 0x000fe20008410000 */
[-C--:B------:R-:W-:Y:S01]  /*63a0*/  FMUL.FTZ R49, R49, R158.reuse ;  /* 0x0000009e31317220 */ /* 0x080fe20000410000 */
[-C--:B------:R-:W-:Y:S01]  /*63b0*/  FMUL.FTZ R52, R52, R158.reuse ;  /* 0x0000009e34347220 */ /* 0x080fe20000410000 */
[-C--:B------:R-:W-:Y:S01]  /*63c0*/  FMUL.FTZ R53, R53, R158.reuse ;  /* 0x0000009e35357220 */ /* 0x080fe20000410000 */
[-C--:B------:R-:W-:Y:S01]  /*63d0*/  FMUL.FTZ R56, R56, R158.reuse ;  /* 0x0000009e38387220 */ /* 0x080fe20000410000 */
[-C--:B------:R-:W-:Y:S01]  /*63e0*/  FMUL.FTZ R57, R57, R158.reuse ;  /* 0x0000009e39397220 */ /* 0x080fe20000410000 */
[----:B------:R-:W-:Y:S01]  /*63f0*/  MUFU.TANH R159, R159 ;  /* 0x0000009f009f7308 */ /* 0x000fe20000002400 */
[----:B---3--:R-:W-:Y:S01]  /*6400*/  FADD.FTZ R154, R0, R154 ;  /* 0x0000009a009a7221 */ /* 0x008fe20000010000 */
[-C--:B------:R-:W-:Y:S01]  /*6410*/  FMUL.FTZ R60, R60, R158.reuse ;  /* 0x0000009e3c3c7220 */ /* 0x080fe20000410000 */
[-C--:B------:R-:W-:Y:S01]  /*6420*/  FMUL.FTZ R61, R61, R158.reuse ;  /* 0x0000009e3d3d7220 */ /* 0x080fe20000410000 */
[----:B------:R-:W-:Y:S01]  /*6430*/  FMUL.FTZ R64, R64, R158 ;  /* 0x0000009e40407220 */ /* 0x000fe20000410000 */
[C---:B------:R-:W-:Y:S01]  /*6440*/  FADD.FTZ R156, R12.reuse, R154 ;  /* 0x0000009a0c9c7221 */ /* 0x040fe20000010000 */
[----:B------:R-:W-:Y:S01]  /*6450*/  F2FP.BF16.F32.PACK_AB R154, R12, R0 ;  /* 0x000000000c9a723e */ /* 0x000fe200000010ff */
[----:B------:R-:W-:Y:S01]  /*6460*/  FMUL.FTZ R12, R167, UR23 ;  /* 0x00000017a70c7c20 */ /* 0x000fe20008410000 */
[----:B------:R1:W2:Y:S01]  /*6470*/  MUFU.EX2 R0, R13 ;  /* 0x0000000d00007308 */ /* 0x0002a20000000800 */
[----:B------:R-:W-:Y:S01]  /*6480*/  FMUL.FTZ R167, R178, UR23 ;  /* 0x00000017b2a77c20 */ /* 0x000fe20008410000 */
[-C--:B------:R-:W-:Y:S01]  /*6490*/  FMUL.FTZ R65, R65, R158.reuse ;  /* 0x0000009e41417220 */ /* 0x080fe20000410000 */
[-C--:B------:R-:W-:Y:S01]  /*64a0*/  FMUL.FTZ R68, R68, R158.reuse ;  /* 0x0000009e44447220 */ /* 0x080fe20000410000 */
[-C--:B------:R-:W-:Y:S01]  /*64b0*/  FMUL.FTZ R69, R69, R158.reuse ;  /* 0x0000009e45457220 */ /* 0x080fe20000410000 */
[-C--:B------:R-:W-:Y:S01]  /*64c0*/  FMUL.FTZ R72, R72, R158.reuse ;  /* 0x0000009e48487220 */ /* 0x080fe20000410000 */
[-C--:B------:R-:W-:Y:S01]  /*64d0*/  FMUL.FTZ R73, R73, R158.reuse ;  /* 0x0000009e49497220 */ /* 0x080fe20000410000 */
[-C--:B------:R-:W-:Y:S01]  /*64e0*/  FMUL.FTZ R76, R76, R158.reuse ;  /* 0x0000009e4c4c7220 */ /* 0x080fe20000410000 */
[----:B------:R-:W3:Y:S01]  /*64f0*/  MUFU.TANH R4, R4 ;  /* 0x0000000400047308 */ /* 0x000ee20000002400 */
[----:B-1----:R-:W-:Y:S01]  /*6500*/  FMUL.FTZ R13, R170, UR23 ;  /* 0x00000017aa0d7c20 */ /* 0x002fe20008410000 */
[----:B------:R-:W-:Y:S01]  /*6510*/  FMUL.FTZ R170, R179, UR23 ;  /* 0x00000017b3aa7c20 */ /* 0x000fe20008410000 */
[-C--:B------:R-:W-:Y:S01]  /*6520*/  FMUL.FTZ R77, R77, R158.reuse ;  /* 0x0000009e4d4d7220 */ /* 0x080fe20000410000 */
[-C--:B------:R-:W-:Y:S01]  /*6530*/  FMUL.FTZ R80, R80, R158.reuse ;  /* 0x0000009e50507220 */ /* 0x080fe20000410000 */
[-C--:B------:R-:W-:Y:S01]  /*6540*/  FMUL.FTZ R81, R81, R158.reuse ;  /* 0x0000009e51517220 */ /* 0x080fe20000410000 */
[-C--:B------:R-:W-:Y:S01]  /*6550*/  FMUL.FTZ R84, R84, R158.reuse ;  /* 0x0000009e54547220 */ /* 0x080fe20000410000 */
[-C--:B------:R-:W-:Y:S01]  /*6560*/  FMUL.FTZ R85, R85, R158.reuse ;  /* 0x0000009e55557220 */ /* 0x080fe20000410000 */
[----:B------:R-:W1:Y:S01]  /*6570*/  MUFU.TANH R11, R11 ;  /* 0x0000000b000b7308 */ /* 0x000e620000002400 */
[----:B--2---:R-:W-:Y:S01]  /*6580*/  FADD.FTZ R156, R0, R156 ;  /* 0x0000009c009c7221 */ /* 0x004fe20000010000 */
[-C--:B------:R-:W-:Y:S01]  /*6590*/  FMUL.FTZ R88, R88, R158.reuse ;  /* 0x0000009e58587220 */ /* 0x080fe20000410000 */
[-C--:B------:R-:W-:Y:S01]  /*65a0*/  FMUL.FTZ R89, R89, R158.reuse ;  /* 0x0000009e59597220 */ /* 0x080fe20000410000 */
[----:B------:R-:W-:Y:S01]  /*65b0*/  FMUL.FTZ R92, R92, R158 ;  /* 0x0000009e5c5c7220 */ /* 0x000fe20000410000 */
[C---:B------:R-:W-:Y:S01]  /*65c0*/  FADD.FTZ R162, R163.reuse, R156 ;  /* 0x0000009ca3a27221 */ /* 0x040fe20000010000 */
[----:B------:R-:W-:Y:S01]  /*65d0*/  F2FP.BF16.F32.PACK_AB R156, R163, R0 ;  /* 0x00000000a39c723e */ /* 0x000fe200000010ff */
[----:B------:R-:W-:Y:S01]  /*65e0*/  FMUL.FTZ R163, R174, UR23 ;  /* 0x00000017aea37c20 */ /* 0x000fe20008410000 */
[----:B------:R-:W-:Y:S01]  /*65f0*/  FMNMX.FTZ R0, R157, R8, !PT ;  /* 0x000000089d007209 */ /* 0x000fe20007810000 */
[----:B------:R-:W2:Y:S01]  /*6600*/  MUFU.TANH R12, R12 ;  /* 0x0000000c000c7308 */ /* 0x000ea20000002400 */
[-C--:B------:R-:W-:Y:S01]  /*6610*/  FMUL.FTZ R93, R93, R158.reuse ;  /* 0x0000009e5d5d7220 */ /* 0x080fe20000410000 */
[----:B------:R-:W-:Y:S01]  /*6620*/  FMUL.FTZ R96, R96, R158 ;  /* 0x0000009e60607220 */ /* 0x000fe20000410000 */
[----:B------:R-:W-:Y:S01]  /*6630*/  FMNMX.FTZ R0, R155, R0, !PT ;  /* 0x000000009b007209 */ /* 0x000fe20007810000 */
[-C--:B------:R-:W-:Y:S01]  /*6640*/  FMUL.FTZ R97, R97, R158.reuse ;  /* 0x0000009e61617220 */ /* 0x080fe20000410000 */
[-C--:B------:R-:W-:Y:S01]  /*6650*/  FMUL.FTZ R100, R100, R158.reuse ;  /* 0x0000009e64647220 */ /* 0x080fe20000410000 */
[----:B------:R-:W-:Y:S01]  /*6660*/  FMUL.FTZ R101, R101, R158 ;  /* 0x0000009e65657220 */ /* 0x000fe20000410000 */
[----:B------:R-:W-:Y:S01]  /*6670*/  FMNMX.FTZ R0, R9, R0, !PT ;  /* 0x0000000009007209 */ /* 0x000fe20007810000 */
[----:B------:R-:W4:Y:S01]  /*6680*/  MUFU.TANH R13, R13 ;  /* 0x0000000d000d7308 */ /* 0x000f220000002400 */
[-C--:B------:R-:W-:Y:S01]  /*6690*/  FMUL.FTZ R104, R104, R158.reuse ;  /* 0x0000009e68687220 */ /* 0x080fe20000410000 */
[----:B------:R-:W-:Y:S01]  /*66a0*/  FMUL.FTZ R105, R105, R158 ;  /* 0x0000009e69697220 */ /* 0x000fe20000410000 */
[----:B------:R-:W-:Y:S01]  /*66b0*/  FMNMX.FTZ R0, R10, R0, !PT ;  /* 0x000000000a007209 */ /* 0x000fe20007810000 */
[-C--:B------:R-:W-:Y:S01]  /*66c0*/  FMUL.FTZ R108, R108, R158.reuse ;  /* 0x0000009e6c6c7220 */ /* 0x080fe20000410000 */
[-C--:B------:R-:W-:Y:S01]  /*66d0*/  FMUL.FTZ R109, R109, R158.reuse ;  /* 0x0000009e6d6d7220 */ /* 0x080fe20000410000 */
[----:B------:R-:W-:Y:S01]  /*66e0*/  FMUL.FTZ R112, R112, R158 ;  /* 0x0000009e70707220 */ /* 0x000fe20000410000 */
[----:B------:R-:W-:Y:S01]  /*66f0*/  FMNMX.FTZ R0, R159, R0, !PT ;  /* 0x000000009f007209 */ /* 0x000fe20007810000 */
[----:B------:R-:W5:Y:S01]  /*6700*/  MUFU.TANH R14, R14 ;  /* 0x0000000e000e7308 */ /* 0x000f620000002400 */
[-C--:B------:R-:W-:Y:S01]  /*6710*/  FMUL.FTZ R113, R113, R158.reuse ;  /* 0x0000009e71717220 */ /* 0x080fe20000410000 */
[----:B------:R-:W-:Y:S01]  /*6720*/  FMUL.FTZ R116, R116, R158 ;  /* 0x0000009e74747220 */ /* 0x000fe20000410000 */
[----:B---3--:R-:W-:Y:S01]  /*6730*/  FMNMX.FTZ R0, R4, R0, !PT ;  /* 0x0000000004007209 */ /* 0x008fe20007810000 */
[-C--:B------:R-:W-:Y:S01]  /*6740*/  FMUL.FTZ R117, R117, R158.reuse ;  /* 0x0000009e75757220 */ /* 0x080fe20000410000 */
[-C--:B------:R-:W-:Y:S01]  /*6750*/  FMUL.FTZ R120, R120, R158.reuse ;  /* 0x0000009e78787220 */ /* 0x080fe20000410000 */
[----:B------:R-:W-:Y:S01]  /*6760*/  FMUL.FTZ R121, R121, R158 ;  /* 0x0000009e79797220 */ /* 0x000fe20000410000 */
[----:B-1----:R-:W-:Y:S01]  /*6770*/  FMNMX.FTZ R0, R11, R0, !PT ;  /* 0x000000000b007209 */ /* 0x002fe20007810000 */
[----:B------:R-:W1:Y:S01]  /*6780*/  MUFU.TANH R163, R163 ;  /* 0x000000a300a37308 */ /* 0x000e620000002400 */
[-C--:B------:R-:W-:Y:S01]  /*6790*/  FMUL.FTZ R124, R124, R158.reuse ;  /* 0x0000009e7c7c7220 */ /* 0x080fe20000410000 */
[----:B------:R-:W-:Y:S01]  /*67a0*/  FMUL.FTZ R125, R125, R158 ;  /* 0x0000009e7d7d7220 */ /* 0x000fe20000410000 */
[----:B--2---:R-:W-:Y:S01]  /*67b0*/  FMNMX.FTZ R0, R12, R0, !PT ;  /* 0x000000000c007209 */ /* 0x004fe20007810000 */
[-C--:B------:R-:W-:Y:S01]  /*67c0*/  FMUL.FTZ R128, R128, R158.reuse ;  /* 0x0000009e80807220 */ /* 0x080fe20000410000 */
[-C--:B------:R-:W-:Y:S01]  /*67d0*/  FMUL.FTZ R129, R129, R158.reuse ;  /* 0x0000009e81817220 */ /* 0x080fe20000410000 */
[----:B------:R-:W-:Y:S01]  /*67e0*/  FMUL.FTZ R132, R132, R158 ;  /* 0x0000009e84847220 */ /* 0x000fe20000410000 */
[----:B----4-:R-:W-:Y:S01]  /*67f0*/  FMNMX.FTZ R0, R13, R0, !PT ;  /* 0x000000000d007209 */ /* 0x010fe20007810000 */
[----:B------:R-:W2:Y:S01]  /*6800*/  MUFU.TANH R166, R166 ;  /* 0x000000a600a67308 */ /* 0x000ea20000002400 */
[-C--:B------:R-:W-:Y:S01]  /*6810*/  FMUL.FTZ R133, R133, R158.reuse ;  /* 0x0000009e85857220 */ /* 0x080fe20000410000 */
[----:B------:R-:W-:Y:S01]  /*6820*/  FMUL.FTZ R136, R136, R158 ;  /* 0x0000009e88887220 */ /* 0x000fe20000410000 */
[----:B-----5:R-:W-:Y:S01]  /*6830*/  FMNMX.FTZ R0, R14, R0, !PT ;  /* 0x000000000e007209 */ /* 0x020fe20007810000 */
[-C--:B------:R-:W-:Y:S01]  /*6840*/  FMUL.FTZ R137, R137, R158.reuse ;  /* 0x0000009e89897220 */ /* 0x080fe20000410000 */
[-C--:B------:R-:W-:Y:S01]  /*6850*/  FMUL.FTZ R140, R140, R158.reuse ;  /* 0x0000009e8c8c7220 */ /* 0x080fe20000410000 */
[-C--:B------:R-:W-:Y:S01]  /*6860*/  FMUL.FTZ R141, R141, R158.reuse ;  /* 0x0000009e8d8d7220 */ /* 0x080fe20000410000 */
[----:B------:R-:W-:Y:S01]  /*6870*/  FMUL.FTZ R144, R144, R158 ;  /* 0x0000009e90907220 */ /* 0x000fe20000410000 */
[----:B------:R-:W3:Y:S01]  /*6880*/  MUFU.TANH R167, R167 ;  /* 0x000000a700a77308 */ /* 0x000ee20000002400 */
[----:B-1----:R-:W-:Y:S01]  /*6890*/  FMNMX.FTZ R0, R163, R0, !PT ;  /* 0x00000000a3007209 */ /* 0x002fe20007810000 */
[-C--:B------:R-:W-:Y:S01]  /*68a0*/  FMUL.FTZ R145, R145, R158.reuse ;  /* 0x0000009e91917220 */ /* 0x080fe20000410000 */
[-C--:B------:R-:W-:Y:S01]  /*68b0*/  FMUL.FTZ R148, R148, R158.reuse ;  /* 0x0000009e94947220 */ /* 0x080fe20000410000 */
[----:B------:R-:W-:-:S04]  /*68c0*/  FMUL.FTZ R149, R149, R158 ;  /* 0x0000009e95957220 */ /* 0x000fc80000410000 */
[----:B------:R-:W1:Y:S01]  /*68d0*/  MUFU.TANH R170, R170 ;  /* 0x000000aa00aa7308 */ /* 0x000e620000002400 */
[----:B--2---:R-:W-:-:S07]  /*68e0*/  FMNMX.FTZ R0, R166, R0, !PT ;  /* 0x00000000a6007209 */ /* 0x004fce0007810000 */
[----:B------:R-:W2:Y:S01]  /*68f0*/  MUFU.TANH R171, R171 ;  /* 0x000000ab00ab7308 */ /* 0x000ea20000002400 */
[----:B---3--:R-:W-:-:S07]  /*6900*/  FMNMX.FTZ R0, R167, R0, !PT ;  /* 0x00000000a7007209 */ /* 0x008fce0007810000 */
[----:B------:R-:W3:Y:S01]  /*6910*/  MUFU.EX2 R15, R15 ;  /* 0x0000000f000f7308 */ /* 0x000ee20000000800 */
[----:B-1----:R-:W-:-:S07]  /*6920*/  FMNMX.FTZ R0, R170, R0, !PT ;  /* 0x00000000aa007209 */ /* 0x002fce0007810000 */
[----:B------:R-:W1:Y:S01]  /*6930*/  MUFU.EX2 R20, R20 ;  /* 0x0000001400147308 */ /* 0x000e620000000800 */
[----:B--2---:R-:W-:-:S04]  /*6940*/  FMNMX.FTZ R0, R171, R0, !PT ;  /* 0x00000000ab007209 */ /* 0x004fc80007810000 */
[----:B------:R-:W-:-:S03]  /*6950*/  FMNMX.FTZ R0, R172, R0, !PT ;  /* 0x00000000ac007209 */ /* 0x000fc60007810000 */
[----:B------:R-:W2:Y:S01]  /*6960*/  MUFU.EX2 R21, R21 ;  /* 0x0000001500157308 */ /* 0x000ea20000000800 */
[----:B---3--:R-:W-:Y:S01]  /*6970*/  FADD.FTZ R162, R15, R162 ;  /* 0x000000a20fa27221 */ /* 0x008fe20000010000 */
[----:B------:R-:W3:Y:S06]  /*6980*/  SHFL.BFLY PT, R173, R0, 0x2, 0x1f ;  /* 0x0c401f0000ad7f89 */ /* 0x000eec00000e0000 */
[----:B------:R-:W4:Y:S01]  /*6990*/  MUFU.EX2 R168, R168 ;  /* 0x000000a800a87308 */ /* 0x000f220000000800 */
[----:B-1----:R-:W-:-:S07]  /*69a0*/  FADD.FTZ R162, R20, R162 ;  /* 0x000000a214a27221 */ /* 0x002fce0000010000 */
[----:B------:R-:W1:Y:S01]  /*69b0*/  MUFU.EX2 R153, R153 ;  /* 0x0000009900997308 */ /* 0x000e620000000800 */
[----:B--2---:R-:W-:-:S07]  /*69c0*/  FADD.FTZ R162, R21, R162 ;  /* 0x000000a215a27221 */ /* 0x004fce0000010000 */
[----:B------:R-:W-:Y:S01]  /*69d0*/  MUFU.EX2 R169, R169 ;  /* 0x000000a900a97308 */ /* 0x000fe20000000800 */
[----:B----4-:R-:W-:Y:S01]  /*69e0*/  FADD.FTZ R162, R168, R162 ;  /* 0x000000a2a8a27221 */ /* 0x010fe20000010000 */
[----:B---3--:R-:W-:-:S05]  /*69f0*/  FMNMX.FTZ R0, R0, R173, !PT ;  /* 0x000000ad00007209 */ /* 0x008fca0007810000 */
[----:B------:R-:W2:Y:S01]  /*6a00*/  SHFL.BFLY PT, R175, R0, 0x1, 0x1f ;  /* 0x0c201f0000af7f89 */ /* 0x000ea200000e0000 */
[----:B------:R-:W-:Y:S01]  /*6a10*/  MUFU.EX2 R173, R160 ;  /* 0x000000a000ad7308 */ /* 0x000fe20000000800 */
[----:B-1----:R-:W-:-:S07]  /*6a20*/  FADD.FTZ R162, R153, R162 ;  /* 0x000000a299a27221 */ /* 0x002fce0000010000 */
[----:B------:R-:W1:Y:S08]  /*6a30*/  MUFU.EX2 R174, R161 ;  /* 0x000000a100ae7308 */ /* 0x000e700000000800 */
[----:B------:R1:W-:Y:S01]  /*6a40*/  MUFU.EX2 R161, R164 ;  /* 0x000000a400a17308 */ /* 0x0003e20000000800 */
[----:B--2---:R-:W-:-:S07]  /*6a50*/  FMNMX.FTZ R0, R0, R175, !PT ;  /* 0x000000af00007209 */ /* 0x004fce0007810000 */
[----:B------:R-:W-:Y:S01]  /*6a60*/  MUFU.EX2 R165, R165 ;  /* 0x000000a500a57308 */ /* 0x000fe20000000800 */
[----:B-1----:R-:W-:Y:S01]  /*6a70*/  F2FP.BF16.F32.PACK_AB R164, R174, R173 ;  /* 0x000000adaea4723e */ /* 0x002fe200000010ff */
[C---:B------:R-:W-:Y:S01]  /*6a80*/  FADD.FTZ R8, -R0.reuse, R8 ;  /* 0x0000000800087221 */ /* 0x040fe20000010100 */
[----:B------:R-:W-:-:S03]  /*6a90*/  FMUL.FTZ R160, R0, UR21 ;  /* 0x0000001500a07c20 */ /* 0x000fc60008410000 */
[----:B------:R-:W-:Y:S01]  /*6aa0*/  FMUL.FTZ R8, R8, UR21 ;  /* 0x0000001508087c20 */ /* 0x000fe20008410000 */
        /* <DEDUP_REMOVED lines=8> */
[--C-:B------:R-:W-:Y:S01]  /*6b30*/  FFMA.FTZ R12, R12, UR21, -R160.reuse ;  /* 0x000000150c0c7c23 */ /* 0x100fe200080108a0 */
[--C-:B------:R-:W-:Y:S01]  /*6b40*/  FFMA.FTZ R13, R13, UR21, -R160.reuse ;  /* 0x000000150d0d7c23 */ /* 0x100fe200080108a0 */
[--C-:B------:R-:W-:Y:S01]  /*6b50*/  FFMA.FTZ R14, R14, UR21, -R160.reuse ;  /* 0x000000150e0e7c23 */ /* 0x100fe200080108a0 */
[--C-:B------:R-:W-:Y:S01]  /*6b60*/  FFMA.FTZ R163, R163, UR21, -R160.reuse ;  /* 0x00000015a3a37c23 */ /* 0x100fe200080108a0 */
[--C-:B------:R-:W-:Y:S01]  /*6b70*/  FFMA.FTZ R166, R166, UR21, -R160.reuse ;  /* 0x00000015a6a67c23 */ /* 0x100fe200080108a0 */
[----:B------:R-:W2:Y:S01]  /*6b80*/  MUFU.EX2 R157, R157 ;  /* 0x0000009d009d7308 */ /* 0x000ea20000000800 */
[--C-:B------:R-:W-:Y:S01]  /*6b90*/  FFMA.FTZ R167, R167, UR21, -R160.reuse ;  /* 0x00000015a7a77c23 */ /* 0x100fe200080108a0 */
[--C-:B------:R-:W-:Y:S01]  /*6ba0*/  FFMA.FTZ R170, R170, UR21, -R160.reuse ;  /* 0x00000015aaaa7c23 */ /* 0x100fe200080108a0 */
[--C-:B------:R-:W-:Y:S01]  /*6bb0*/  FFMA.FTZ R171, R171, UR21, -R160.reuse ;  /* 0x00000015abab7c23 */ /* 0x100fe200080108a0 */
[----:B------:R-:W-:-:S04]  /*6bc0*/  FFMA.FTZ R172, R172, UR21, -R160 ;  /* 0x00000015acac7c23 */ /* 0x000fc800080108a0 */
[----:B------:R-:W3:Y:S01]  /*6bd0*/  MUFU.EX2 R155, R155 ;  /* 0x0000009b009b7308 */ /* 0x000ee20000000800 */
[-C--:B-1----:R-:W-:Y:S01]  /*6be0*/  FMUL.FTZ R26, R26, R8.reuse ;  /* 0x000000081a1a7220 */ /* 0x082fe20000410000 */
[-C--:B------:R-:W-:Y:S01]  /*6bf0*/  FMUL.FTZ R27, R27, R8.reuse ;  /* 0x000000081b1b7220 */ /* 0x080fe20000410000 */
[-C--:B------:R-:W-:Y:S01]  /*6c00*/  FMUL.FTZ R30, R30, R8.reuse ;  /* 0x000000081e1e7220 */ /* 0x080fe20000410000 */
[-C--:B------:R-:W-:Y:S01]  /*6c10*/  FMUL.FTZ R31, R31, R8.reuse ;  /* 0x000000081f1f7220 */ /* 0x080fe20000410000 */
[-C--:B------:R-:W-:Y:S01]  /*6c20*/  FMUL.FTZ R34, R34, R8.reuse ;  /* 0x0000000822227220 */ /* 0x080fe20000410000 */
[-C--:B------:R-:W-:Y:S01]  /*6c30*/  FMUL.FTZ R35, R35, R8.reuse ;  /* 0x0000000823237220 */ /* 0x080fe20000410000 */
[-C--:B------:R-:W-:Y:S01]  /*6c40*/  FMUL.FTZ R38, R38, R8.reuse ;  /* 0x0000000826267220 */ /* 0x080fe20000410000 */
[----:B------:R1:W4:Y:S01]  /*6c50*/  MUFU.EX2 R175, R9 ;  /* 0x0000000900af7308 */ /* 0x0003220000000800 */
[----:B--2---:R-:W-:Y:S01]  /*6c60*/  FFMA.FTZ R5, R8, R5, R157 ;  /* 0x0000000508057223 */ /* 0x004fe2000001009d */
[-C--:B------:R-:W-:Y:S01]  /*6c70*/  FMUL.FTZ R39, R39, R8.reuse ;  /* 0x0000000827277220 */ /* 0x080fe20000410000 */
[-C--:B------:R-:W-:Y:S01]  /*6c80*/  FMUL.FTZ R42, R42, R8.reuse ;  /* 0x000000082a2a7220 */ /* 0x080fe20000410000 */
[-C--:B------:R-:W-:Y:S01]  /*6c90*/  FMUL.FTZ R43, R43, R8.reuse ;  /* 0x000000082b2b7220 */ /* 0x080fe20000410000 */
[-C--:B------:R-:W-:Y:S01]  /*6ca0*/  FMUL.FTZ R46, R46, R8.reuse ;  /* 0x000000082e2e7220 */ /* 0x080fe20000410000 */
[-C--:B------:R-:W-:Y:S01]  /*6cb0*/  FMUL.FTZ R47, R47, R8.reuse ;  /* 0x000000082f2f7220 */ /* 0x080fe20000410000 */
[----:B------:R-:W-:Y:S01]  /*6cc0*/  FMUL.FTZ R50, R50, R8 ;  /* 0x0000000832327220 */ /* 0x000fe20000410000 */
[----:B------:R2:W-:Y:S01]  /*6cd0*/  MUFU.EX2 R176, R4 ;  /* 0x0000000400b07308 */ /* 0x0005e20000000800 */
[----:B-1----:R-:W-:-:S02]  /*6ce0*/  IMAD.U32 R9, RZ, RZ, UR24 ;  /* 0x00000018ff097e24 */ /* 0x002fc4000f8e00ff */
[----:B---3--:R-:W-:Y:S01]  /*6cf0*/  FADD.FTZ R5, R155, R5 ;  /* 0x000000059b057221 */ /* 0x008fe20000010000 */
[-C--:B------:R-:W-:Y:S01]  /*6d00*/  FMUL.FTZ R51, R51, R8.reuse ;  /* 0x0000000833337220 */ /* 0x080fe20000410000 */
[-C--:B------:R-:W-:Y:S01]  /*6d10*/  FMUL.FTZ R54, R54, R8.reuse ;  /* 0x0000000836367220 */ /* 0x080fe20000410000 */
[----:B------:R-:W-:Y:S02]  /*6d20*/  @!P1 VIADD R160, R9, 0x28c40 ;  /* 0x00028c4009a09836 */ /* 0x000fe40000000000 */
[-C--:B------:R-:W-:Y:S01]  /*6d30*/  FMUL.FTZ R55, R55, R8.reuse ;  /* 0x0000000837377220 */ /* 0x080fe20000410000 */
[-C--:B------:R-:W-:Y:S01]  /*6d40*/  FMUL.FTZ R58, R58, R8.reuse ;  /* 0x000000083a3a7220 */ /* 0x080fe20000410000 */
[----:B------:R-:W1:Y:S01]  /*6d50*/  MUFU.EX2 R10, R10 ;  /* 0x0000000a000a7308 */ /* 0x000e620000000800 */
[----:B--2---:R-:W-:Y:S01]  /*6d60*/  IMAD.U32 R4, RZ, RZ, UR22 ;  /* 0x00000016ff047e24 */ /* 0x004fe2000f8e00ff */
[----:B------:R-:W-:Y:S01]  /*6d70*/  @!P1 PRMT R160, RZ, 0x654, R160 ;  /* 0x00000654ffa09816 */ /* 0x000fe200000000a0 */
[-C--:B------:R-:W-:Y:S01]  /*6d80*/  FMUL.FTZ R59, R59, R8.reuse ;  /* 0x000000083b3b7220 */ /* 0x080fe20000410000 */
[-C--:B------:R-:W-:Y:S01]  /*6d90*/  FMUL.FTZ R62, R62, R8.reuse ;  /* 0x000000083e3e7220 */ /* 0x080fe20000410000 */
[----:B------:R-:W-:Y:S01]  /*6da0*/  @!P2 IMAD R4, R4, 0x40, R16 ;  /* 0x000000400404a824 */ /* 0x000fe200078e0210 */
[----:B------:R2:W-:Y:S01]  /*6db0*/  @!P1 SYNCS.ARRIVE.TRANS64.RED.A1T0 RZ, [R160+URZ], RZ ;  /* 0x000000ffa0ff99a7 */ /* 0x0005e2000810043f */
[-C--:B------:R-:W-:Y:S01]  /*6dc0*/  FMUL.FTZ R63, R63, R8.reuse ;  /* 0x000000083f3f7220 */ /* 0x080fe20000410000 */
[----:B------:R-:W3:Y:S01]  /*6dd0*/  MUFU.EX2 R159, R159 ;  /* 0x0000009f009f7308 */ /* 0x000ee20000000800 */
[-C--:B------:R-:W-:Y:S01]  /*6de0*/  FMUL.FTZ R66, R66, R8.reuse ;  /* 0x0000000842427220 */ /* 0x080fe20000410000 */
[----:B------:R-:W-:Y:S01]  /*6df0*/  @!P2 LEA R4, R4, UR38, 0x2 ;  /* 0x000000260404ac11 */ /* 0x000fe2000f8e10ff */
[-C--:B------:R-:W-:Y:S01]  /*6e00*/  FMUL.FTZ R67, R67, R8.reuse ;  /* 0x0000000843437220 */ /* 0x080fe20000410000 */
[-C--:B------:R-:W-:Y:S01]  /*6e10*/  FMUL.FTZ R70, R70, R8.reuse ;  /* 0x0000000846467220 */ /* 0x080fe20000410000 */
[-C--:B------:R-:W-:Y:S01]  /*6e20*/  FMUL.FTZ R71, R71, R8.reuse ;  /* 0x0000000847477220 */ /* 0x080fe20000410000 */
[----:B--2---:R-:W-:Y:S01]  /*6e30*/  F2FP.BF16.F32.PACK_AB R160, R168, R21 ;  /* 0x00000015a8a0723e */ /* 0x004fe200000010ff */
[----:B------:R2:W-:Y:S01]  /*6e40*/  @!P2 STS [R4+0x28800], R158 ;  /* 0x0288009e0400a388 */ /* 0x0005e20000000800 */
[----:B------:R-:W5:Y:S01]  /*6e50*/  MUFU.EX2 R11, R11 ;  /* 0x0000000b000b7308 */ /* 0x000f620000000800 */
[-C--:B------:R-:W-:Y:S01]  /*6e60*/  FMUL.FTZ R74, R74, R8.reuse ;  /* 0x000000084a4a7220 */ /* 0x080fe20000410000 */
[-C--:B------:R-:W-:Y:S01]  /*6e70*/  FMUL.FTZ R75, R75, R8.reuse ;  /* 0x000000084b4b7220 */ /* 0x080fe20000410000 */
[----:B------:R0:W-:Y:S01]  /*6e80*/  @!P2 STS [R4+0x28820], R8 ;  /* 0x028820080400a388 */ /* 0x0001e20000000800 */
[-C--:B------:R-:W-:Y:S01]  /*6e90*/  FMUL.FTZ R78, R78, R8.reuse ;  /* 0x000000084e4e7220 */ /* 0x080fe20000410000 */
[-C--:B------:R-:W-:Y:S01]  /*6ea0*/  FMUL.FTZ R79, R79, R8.reuse ;  /* 0x000000084f4f7220 */ /* 0x080fe20000410000 */
[-C--:B------:R-:W-:Y:S01]  /*6eb0*/  FMUL.FTZ R82, R82, R8.reuse ;  /* 0x0000000852527220 */ /* 0x080fe20000410000 */
[-C--:B------:R-:W-:Y:S01]  /*6ec0*/  FMUL.FTZ R83, R83, R8.reuse ;  /* 0x0000000853537220 */ /* 0x080fe20000410000 */
[----:B------:R-:W5:Y:S01]  /*6ed0*/  MUFU.EX2 R12, R12 ;  /* 0x0000000c000c7308 */ /* 0x000f620000000800 */
[----:B--2---:R-:W-:Y:S01]  /*6ee0*/  F2FP.BF16.F32.PACK_AB R158, R20, R15 ;  /* 0x0000000f149e723e */ /* 0x004fe200000010ff */
[----:B----4-:R-:W-:Y:S01]  /*6ef0*/  FADD.FTZ R15, R175, R5 ;  /* 0x00000005af0f7221 */ /* 0x010fe20000010000 */
[-C--:B------:R-:W-:Y:S01]  /*6f00*/  FMUL.FTZ R86, R86, R8.reuse ;  /* 0x0000000856567220 */ /* 0x080fe20000410000 */
[-C--:B------:R-:W-:Y:S01]  /*6f10*/  FMUL.FTZ R87, R87, R8.reuse ;  /* 0x0000000857577220 */ /* 0x080fe20000410000 */
[C---:B0-----:R-:W-:Y:S01]  /*6f20*/  FADD.FTZ R4, R169.reuse, R162 ;  /* 0x000000a2a9047221 */ /* 0x041fe20000010000 */
[----:B-1----:R-:W-:Y:S01]  /*6f30*/  FADD.FTZ R15, R10, R15 ;  /* 0x0000000f0a0f7221 */ /* 0x002fe20000010000 */
[----:B------:R-:W-:Y:S01]  /*6f40*/  F2FP.BF16.F32.PACK_AB R162, R169, R153 ;  /* 0x00000099a9a2723e */ /* 0x000fe200000010ff */
[----:B------:R-:W0:Y:S01]  /*6f50*/  MUFU.EX2 R13, R13 ;  /* 0x0000000d000d7308 */ /* 0x000e220000000800 */
[----:B------:R-:W-:Y:S01]  /*6f60*/  FADD.FTZ R4, R173, R4 ;  /* 0x00000004ad047221 */ /* 0x000fe20000010000 */
[----:B---3--:R-:W-:Y:S01]  /*6f70*/  FADD.FTZ R15, R159, R15 ;  /* 0x0000000f9f0f7221 */ /* 0x008fe20000010000 */
[----:B------:R-:W-:Y:S01]  /*6f80*/  F2FP.BF16.F32.PACK_AB R153, R155, R157 ;  /* 0x0000009d9b99723e */ /* 0x000fe200000010ff */
[-C--:B------:R-:W-:Y:S01]  /*6f90*/  FMUL.FTZ R90, R90, R8.reuse ;  /* 0x000000085a5a7220 */ /* 0x080fe20000410000 */
[----:B------:R-:W-:Y:S01]  /*6fa0*/  FADD.FTZ R4, R174, R4 ;  /* 0x00000004ae047221 */ /* 0x000fe20000010000 */
[----:B------:R-:W-:Y:S01]  /*6fb0*/  FADD.FTZ R15, R176, R15 ;  /* 0x0000000fb00f7221 */ /* 0x000fe20000010000 */
[----:B------:R-:W-:Y:S01]  /*6fc0*/  F2FP.BF16.F32.PACK_AB R155, R10, R175 ;  /* 0x000000af0a9b723e */ /* 0x000fe200000010ff */
[----:B------:R-:W1:Y:S01]  /*6fd0*/  MUFU.EX2 R14, R14 ;  /* 0x0000000e000e7308 */ /* 0x000e620000000800 */
[----:B------:R-:W-:Y:S01]  /*6fe0*/  FADD.FTZ R4, R161, R4 ;  /* 0x00000004a1047221 */ /* 0x000fe20000010000 */
[----:B-----5:R-:W-:Y:S01]  /*6ff0*/  FADD.FTZ R15, R11, R15 ;  /* 0x0000000f0b0f7221 */ /* 0x020fe20000010000 */
[----:B------:R-:W-:Y:S01]  /*7000*/  BAR.SYNC.DEFER_BLOCKING 0xf, 0x100 ;  /* 0x03c4000000007b1d */ /* 0x000fe20000010000 */
[----:B------:R-:W-:Y:S01]  /*7010*/  F2FP.BF16.F32.PACK_AB R157, R176, R159 ;  /* 0x0000009fb09d723e */ /* 0x000fe200000010ff */
[----:B------:R-:W-:Y:S01]  /*7020*/  FADD.FTZ R4, R165, R4 ;  /* 0x00000004a5047221 */ /* 0x000fe20000010000 */
[C---:B------:R-:W-:Y:S01]  /*7030*/  FADD.FTZ R15, R12.reuse, R15 ;  /* 0x0000000f0c0f7221 */ /* 0x040fe20000010000 */
[----:B------:R-:W-:Y:S01]  /*7040*/  F2FP.BF16.F32.PACK_AB R159, R12, R11 ;  /* 0x0000000b0c9f723e */ /* 0x000fe200000010ff */
[-C--:B------:R-:W-:Y:S01]  /*7050*/  FMUL.FTZ R91, R91, R8.reuse ;  /* 0x000000085b5b7220 */ /* 0x080fe20000410000 */
[----:B------:R-:W2:Y:S01]  /*7060*/  MUFU.EX2 R163, R163 ;  /* 0x000000a300a37308 */ /* 0x000ea20000000800 */
[----:B0-----:R-:W-:Y:S01]  /*7070*/  FADD.FTZ R15, R13, R15 ;  /* 0x0000000f0d0f7221 */ /* 0x001fe20000010000 */
[-C--:B------:R-:W-:Y:S01]  /*7080*/  FMUL.FTZ R94, R94, R8.reuse ;  /* 0x000000085e5e7220 */ /* 0x080fe20000410000 */
[-C--:B------:R-:W-:Y:S01]  /*7090*/  FMUL.FTZ R95, R95, R8.reuse ;  /* 0x000000085f5f7220 */ /* 0x080fe20000410000 */
[-C--:B------:R-:W-:Y:S01]  /*70a0*/  FMUL.FTZ R98, R98, R8.reuse ;  /* 0x0000000862627220 */ /* 0x080fe20000410000 */
[-C--:B------:R-:W-:Y:S01]  /*70b0*/  FMUL.FTZ R99, R99, R8.reuse ;  /* 0x0000000863637220 */ /* 0x080fe20000410000 */
[-C--:B------:R-:W-:Y:S01]  /*70c0*/  FMUL.FTZ R102, R102, R8.reuse ;  /* 0x0000000866667220 */ /* 0x080fe20000410000 */
[-C--:B------:R-:W-:Y:S01]  /*70d0*/  FMUL.FTZ R103, R103, R8.reuse ;  /* 0x0000000867677220 */ /* 0x080fe20000410000 */
[----:B------:R0:W3:Y:S01]  /*70e0*/  MUFU.EX2 R5, R166 ;  /* 0x000000a600057308 */ /* 0x0000e20000000800 */
[----:B-1----:R-:W-:Y:S01]  /*70f0*/  FADD.FTZ R15, R14, R15 ;  /* 0x0000000f0e0f7221 */ /* 0x002fe20000010000 */
[-C--:B------:R-:W-:Y:S01]  /*7100*/  FMUL.FTZ R106, R106, R8.reuse ;  /* 0x000000086a6a7220 */ /* 0x080fe20000410000 */
[-C--:B------:R-:W-:Y:S01]  /*7110*/  FMUL.FTZ R107, R107, R8.reuse ;  /* 0x000000086b6b7220 */ /* 0x080fe20000410000 */
[-C--:B------:R-:W-:Y:S01]  /*7120*/  FMUL.FTZ R110, R110, R8.reuse ;  /* 0x000000086e6e7220 */ /* 0x080fe20000410000 */
[-C--:B------:R-:W-:Y:S01]  /*7130*/  FMUL.FTZ R111, R111, R8.reuse ;  /* 0x000000086f6f7220 */ /* 0x080fe20000410000 */
[-C--:B------:R-:W-:Y:S01]  /*7140*/  FMUL.FTZ R114, R114, R8.reuse ;  /* 0x0000000872727220 */ /* 0x080fe20000410000 */
[-C--:B------:R-:W-:Y:S01]  /*7150*/  FMUL.FTZ R115, R115, R8.reuse ;  /* 0x0000000873737220 */ /* 0x080fe20000410000 */
[----:B------:R-:W-:Y:S01]  /*7160*/  MUFU.EX2 R170, R170 ;  /* 0x000000aa00aa7308 */ /* 0x000fe20000000800 */
[----:B0-----:R-:W-:Y:S01]  /*7170*/  F2FP.BF16.F32.PACK_AB R166, R165, R161 ;  /* 0x000000a1a5a6723e */ /* 0x001fe200000010ff */
[----:B--2---:R-:W-:Y:S01]  /*7180*/  FADD.FTZ R15, R163, R15 ;  /* 0x0000000fa30f7221 */ /* 0x004fe20000010000 */
[----:B------:R-:W-:Y:S01]  /*7190*/  F2FP.BF16.F32.PACK_AB R161, R14, R13 ;  /* 0x0000000d0ea1723e */ /* 0x000fe200000010ff */
[----:B------:R0:W-:Y:S01]  /*71a0*/  STSM.16.M88.4 [R18+0x26800], R152 ;  /* 0x0268009812007844 */ /* 0x0001e20000000200 */
[-C--:B------:R-:W-:Y:S01]  /*71b0*/  FMUL.FTZ R118, R118, R8.reuse ;  /* 0x0000000876767220 */ /* 0x080fe20000410000 */
[-C--:B------:R-:W-:Y:S01]  /*71c0*/  FMUL.FTZ R119, R119, R8.reuse ;  /* 0x0000000877777220 */ /* 0x080fe20000410000 */
[-C--:B------:R-:W-:Y:S01]  /*71d0*/  FMUL.FTZ R122, R122, R8.reuse ;  /* 0x000000087a7a7220 */ /* 0x080fe20000410000 */
[----:B------:R-:W1:Y:S01]  /*71e0*/  MUFU.EX2 R165, R167 ;  /* 0x000000a700a57308 */ /* 0x000e620000000800 */
[C---:B---3--:R-:W-:Y:S01]  /*71f0*/  FADD.FTZ R15, R5.reuse, R15 ;  /* 0x0000000f050f7221 */ /* 0x048fe20000010000 */
[----:B------:R-:W-:Y:S01]  /*7200*/  F2FP.BF16.F32.PACK_AB R163, R5, R163 ;  /* 0x000000a305a3723e */ /* 0x000fe200000010ff */
[----:B------:R0:W-:Y:S01]  /*7210*/  STSM.16.M88.4 [R19], R156 ;  /* 0x0000009c13007844 */ /* 0x0001e20000000200 */
[-C--:B------:R-:W-:Y:S01]  /*7220*/  FMUL.FTZ R123, R123, R8.reuse ;  /* 0x000000087b7b7220 */ /* 0x080fe20000410000 */
[-C--:B------:R-:W-:Y:S01]  /*7230*/  FMUL.FTZ R126, R126, R8.reuse ;  /* 0x000000087e7e7220 */ /* 0x080fe20000410000 */
[-C--:B------:R-:W-:Y:S01]  /*7240*/  FMUL.FTZ R127, R127, R8.reuse ;  /* 0x000000087f7f7220 */ /* 0x080fe20000410000 */
[----:B------:R0:W-:Y:S01]  /*7250*/  STSM.16.M88.4 [R23], R160 ;  /* 0x000000a017007844 */ /* 0x0001e20000000200 */
        /* <DEDUP_REMOVED lines=8> */
[----:B------:R-:W3:Y:S01]  /*72e0*/  MUFU.EX2 R172, R172 ;  /* 0x000000ac00ac7308 */ /* 0x000ee20000000800 */
[----:B-1----:R-:W-:Y:S01]  /*72f0*/  FADD.FTZ R15, R165, R15 ;  /* 0x0000000fa50f7221 */ /* 0x002fe20000010000 */
[----:B------:R-:W-:Y:S01]  /*7300*/  F2FP.BF16.F32.PACK_AB R165, R170, R165 ;  /* 0x000000a5aaa5723e */ /* 0x000fe200000010ff */
[-C--:B------:R-:W-:Y:S01]  /*7310*/  FMUL.FTZ R143, R143, R8.reuse ;  /* 0x000000088f8f7220 */ /* 0x080fe20000410000 */
[-C--:B------:R-:W-:Y:S01]  /*7320*/  FMUL.FTZ R146, R146, R8.reuse ;  /* 0x0000000892927220 */ /* 0x080fe20000410000 */
[----:B------:R-:W-:Y:S01]  /*7330*/  FADD.FTZ R15, R170, R15 ;  /* 0x0000000faa0f7221 */ /* 0x000fe20000010000 */
[-C--:B------:R-:W-:Y:S01]  /*7340*/  FMUL.FTZ R147, R147, R8.reuse ;  /* 0x0000000893937220 */ /* 0x080fe20000410000 */
[-C--:B------:R-:W-:Y:S01]  /*7350*/  FMUL.FTZ R150, R150, R8.reuse ;  /* 0x0000000896967220 */ /* 0x080fe20000410000 */
[----:B------:R-:W-:Y:S01]  /*7360*/  FMUL.FTZ R151, R151, R8 ;  /* 0x0000000897977220 */ /* 0x000fe20000410000 */
[----:B--2---:R-:W-:Y:S01]  /*7370*/  FADD.FTZ R15, R167, R15 ;  /* 0x0000000fa70f7221 */ /* 0x004fe20000010000 */
[----:B---3--:R-:W-:-:S03]  /*7380*/  F2FP.BF16.F32.PACK_AB R167, R172, R167 ;  /* 0x000000a7aca7723e */ /* 0x008fc600000010ff */
[----:B------:R-:W-:Y:S02]  /*7390*/  FADD.FTZ R5, R172, R15 ;  /* 0x0000000fac057221 */ /* 0x000fe40000010000 */
[----:B------:R0:W-:Y:S01]  /*73a0*/  STSM.16.M88.4 [R22], R164 ;  /* 0x000000a416007844 */ /* 0x0001e20000000200 */
[----:B------:R-:W-:Y:S05]  /*73b0*/  @!P0 BRA `(.L_x_412) ;  /* 0x0000000000048947 */ /* 0x000fea0003800000 */
[----:B------:R-:W-:Y:S01]  /*73c0*/  BPT.TRAP 0x1 ;  /* 0x000000040000795c */ /* 0x000fe20000300000 */
.L_x_412:
[----:B------:R1:W2:Y:S01]  /*73d0*/  SYNCS.PHASECHK.TRANS64.TRYWAIT P2, [UR24+0x28c50], R7 ;  /* 0x028c5007ff0075a7 */ /* 0x0002a20008040158 */
[----:B------:R-:W-:Y:S05]  /*73e0*/  @!P0 BRA `(.L_x_413) ;  /* 0x0000000000048947 */ /* 0x000fea0003800000 */
[----:B------:R-:W-:Y:S01]  /*73f0*/  BPT.TRAP 0x1 ;  /* 0x000000040000795c */ /* 0x000fe20000300000 */
.L_x_413:
[----:B--2---:R-:W-:Y:S05]  /*7400*/  @P2 BRA `(.L_x_414) ;  /* 0x0000000000082947 */ /* 0x004fea0003800000 */
[----:B------:R-:W2:Y:S02]  /*7410*/  SYNCS.PHASECHK.TRANS64.TRYWAIT P2, [UR24+0x28c50], R7 ;  /* 0x028c5007ff0075a7 */ /* 0x000ea40008040158 */
[----:B--2---:R-:W-:Y:S05]  /*7420*/  @!P2 BRA `(.L_x_415) ;  /* 0x000000c800b8a947 */ /* 0x004fea0003800000 */
.L_x_414:
[----:B------:R-:W-:Y:S01]  /*7430*/  ULEA UR10, UR37, UR54, 0xc ;  /* 0x00000036250a7291 */ /* 0x000fe2000f8e603f */
[----:B------:R-:W-:Y:S01]  /*7440*/  WARPGROUP.ARRIVE ;  /* 0x00000000000079c5 */ /* 0x000fe20000000000 */
[----:B------:R-:W-:Y:S01]  /*7450*/  UMOV UR7, 0x40000040 ;  /* 0x4000004000077882 */ /* 0x000fe20000000000 */
[----:B------:R-:W-:Y:S01]  /*7460*/  PLOP3.LUT P2, PT, PT, PT, UP0, 0x80, 0x0 ;  /* 0x000000000000781c */ /* 0x000fe20003f4f008 */
[----:B--2---:R-:W-:Y:S01]  /*7470*/  @!P1 VIADD R9, R9, 0x28c60 ;  /* 0x00028c6009099836 */ /* 0x004fe20000000000 */
[----:B------:R-:W-:Y:S01]  /*7480*/  UMOV UR22, UR37 ;  /* 0x0000002500167c82 */ /* 0x000fe20008000000 */
[----:B------:R-:W-:Y:S01]  /*7490*/  IMAD.MOV.U32 R8, RZ, RZ, R0 ;  /* 0x000000ffff087224 */ /* 0x000fe200078e0000 */
[----:B------:R-:W-:Y:S02]  /*74a0*/  UMOV UR6, UR10 ;  /* 0x0000000a00067c82 */ /* 0x000fe40008000000 */
[----:B------:R-:W-:Y:S01]  /*74b0*/  HGMMA.64x256x16.F32.BF16 R24, R152, gdesc[UR4].tnspB, R24, gsb0 ;  /* 0x43e0000498187df0 */ /* 0x000fe20008001818 */
[----:B------:R-:W-:Y:S01]  /*74c0*/  UIADD3 UR6, UR10, 0x80, URZ ;  /* 0x000000800a067890 */ /* 0x000fe2000fffe03f */
[----:B------:R-:W-:Y:S01]  /*74d0*/  @!P1 PRMT R9, RZ, 0x654, R9 ;  /* 0x00000654ff099816 */ /* 0x000fe20000000009 */
[----:B------:R-:W-:Y:S01]  /*74e0*/  UMOV UR7, 0x40000040 ;  /* 0x4000004000077882 */ /* 0x000fe20000000000 */
[----:B------:R-:W-:-:S02]  /*74f0*/  WARPGROUP.DEPBAR.LE gsb0, 0x0 ;  /* 0x00008000000079c5 */ /* 0x000fc40000010000 */
[----:B------:R-:W-:-:S15]  /*7500*/  WARPGROUP.ARRIVE ;  /* 0x00000000000079c5 */ /* 0x000fde0000000000 */
[----:B------:R-:W-:-:S07]  /*7510*/  NOP ;  /* 0x0000000000007918 */ /* 0x000fce0000000000 */
        /* <DEDUP_REMOVED lines=22> */
[----:B------:R2:W-:Y:S02]  /*7680*/  @!P1 SYNCS.ARRIVE.TRANS64.RED.A1T0 RZ, [R9+URZ], RZ ;  /* 0x000000ff09ff99a7 */ /* 0x0005e4000810043f */
[----:B--2---:R-:W-:Y:S01]  /*7690*/  IMAD.MOV.U32 R9, RZ, RZ, R6 ;  /* 0x000000ffff097224 */ /* 0x004fe200078e0006 */
[----:B------:R-:W-:Y:S06]  /*76a0*/  @P2 BRA `(.L_x_416) ;  /* 0xffffffe000d02947 */ /* 0x000fec000383ffff */
.L_x_407:
[----:B------:R-:W2:Y:S01]  /*76b0*/  SHFL.BFLY PT, R3, R4, 0x2, 0x1f ;  /* 0x0c401f0004037f89 */ /* 0x000ea200000e0000 */
[----:B------:R-:W-:Y:S08]  /*76c0*/  BAR.ARV 0x8, 0x100 ;  /* 0x0204000000007b1d */ /* 0x000ff00000002000 */
[----:B------:R-:W-:Y:S01]  /*76d0*/  BAR.SYNC.DEFER_BLOCKING 0xf, 0x100 ;  /* 0x03c4000000007b1d */ /* 0x000fe20000010000 */
[----:B------:R-:W-:Y:S01]  /*76e0*/  ISETP.NE.AND P2, PT, R17, RZ, PT ;  /* 0x000000ff1100720c */ /* 0x000fe20003f45270 */
[----:B------:R-:W-:Y:S01]  /*76f0*/  IMAD.MOV.U32 R13, RZ, RZ, -0x800000 ;  /* 0xff800000ff0d7424 */ /* 0x000fe200078e00ff */
[----:B------:R-:W-:Y:S01]  /*7700*/  UIADD3 UR48, UR48, 0x1, URZ ;  /* 0x0000000130307890 */ /* 0x000fe2000fffe03f */
[----:B------:R-:W-:-:S02]  /*7710*/  IMAD.MOV.U32 R12, RZ, RZ, -0x800000 ;  /* 0xff800000ff0c7424 */ /* 0x000fc400078e00ff */
[----:B------:R-:W4:Y:S01]  /*7720*/  SHFL.BFLY PT, R10, R5, 0x2, 0x1f ;  /* 0x0c401f00050a7f89 */ /* 0x000f2200000e0000 */
[----:B--2---:R-:W-:Y:S01]  /*7730*/  FADD.FTZ R3, R3, R4 ;  /* 0x0000000403037221 */ /* 0x004fe20000010000 */
[----:B------:R-:W-:-:S04]  /*7740*/  IMAD.MOV.U32 R4, RZ, RZ, RZ ;  /* 0x000000ffff047224 */ /* 0x000fc800078e00ff */
[----:B------:R-:W2:Y:S01]  /*7750*/  SHFL.BFLY PT, R8, R3, 0x1, 0x1f ;  /* 0x0c201f0003087f89 */ /* 0x000ea200000e0000 */
[----:B----4-:R-:W-:Y:S01]  /*7760*/  FADD.FTZ R10, R10, R5 ;  /* 0x000000050a0a7221 */ /* 0x010fe20000010000 */
[----:B------:R-:W-:-:S04]  /*7770*/  IMAD.U32 R5, RZ, RZ, UR21 ;  /* 0x00000015ff057e24 */ /* 0x000fc8000f8e00ff */
[----:B01----:R-:W0:Y:S01]  /*7780*/  SHFL.BFLY PT, R7, R10, 0x1, 0x1f ;  /* 0x0c201f000a077f89 */ /* 0x003e2200000e0000 */
[----:B--2---:R-:W-:Y:S01]  /*7790*/  FADD.FTZ R9, R3, R8 ;  /* 0x0000000803097221 */ /* 0x004fe20000010000 */
[----:B------:R-:W-:-:S04]  /*77a0*/  IMAD.MOV.U32 R3, RZ, RZ, RZ ;  /* 0x000000ffff037224 */ /* 0x000fc800078e00ff */
[----:B------:R-:W-:-:S13]  /*77b0*/  FSETP.NE.FTZ.AND P0, PT, R9, RZ, PT ;  /* 0x000000ff0900720b */ /* 0x000fda0003f15000 */
[----:B------:R-:W1:Y:S01]  /*77c0*/  @P0 MUFU.LG2 R8, R9 ;  /* 0x0000000900080308 */ /* 0x000e620000000c00 */
[----:B------:R-:W-:Y:S01]  /*77d0*/  @P0 FMUL.FTZ R5, R5, 0.69314718246459960938 ;  /* 0x3f31721805050820 */ /* 0x000fe20000410000 */
[----:B0-----:R-:W-:-:S05]  /*77e0*/  FADD.FTZ R7, R10, R7 ;  /* 0x000000070a077221 */ /* 0x001fca0000010000 */
[----:B------:R-:W-:Y:S01]  /*77f0*/  FSETP.NE.FTZ.AND P1, PT, R7, RZ, PT ;  /* 0x000000ff0700720b */ /* 0x000fe20003f35000 */
[----:B------:R-:W0:Y:S01]  /*7800*/  @P0 MUFU.RCP R4, R9 ;  /* 0x0000000900040308 */ /* 0x000e220000001000 */
[----:B-1----:R-:W-:-:S11]  /*7810*/  @P0 FMUL.FTZ R8, R8, 0.69314718246459960938 ;  /* 0x3f31721808080820 */ /* 0x002fd60000410000 */
[----:B------:R-:W1:Y:S01]  /*7820*/  @P1 MUFU.RCP R3, R7 ;  /* 0x0000000700031308 */ /* 0x000e620000001000 */
[----:B------:R-:W-:Y:S01]  /*7830*/  @P0 FFMA.FTZ R13, R5, R6, R8 ;  /* 0x00000006050d0223 */ /* 0x000fe20000010008 */
[----:B------:R-:W-:Y:S01]  /*7840*/  IMAD.U32 R5, RZ, RZ, UR37 ;  /* 0x00000025ff057e24 */ /* 0x000fe2000f8e00ff */
[----:B------:R-:W-:Y:S01]  /*7850*/  UIADD3 UR37, UR37, 0x1, URZ ;  /* 0x0000000125257890 */ /* 0x000fe2000fffe03f */
[----:B------:R-:W-:Y:S01]  /*7860*/  PLOP3.LUT P0, PT, PT, PT, PT, 0x8, 0x0 ;  /* 0x000000000000781c */ /* 0x000fe20003f0e170 */
[-C--:B0-----:R-:W-:Y:S01]  /*7870*/  FMUL.FTZ R24, R24, R4.reuse ;  /* 0x0000000418187220 */ /* 0x081fe20000410000 */
[----:B------:R-:W-:Y:S02]  /*7880*/  @!P2 IMAD R5, R5, 0x40, R16 ;  /* 0x000000400505a824 */ /* 0x000fe400078e0210 */
[-C--:B------:R-:W-:Y:S01]  /*7890*/  FMUL.FTZ R25, R25, R4.reuse ;  /* 0x0000000419197220 */ /* 0x080fe20000410000 */
[-C--:B------:R-:W-:Y:S01]  /*78a0*/  FMUL.FTZ R28, R28, R4.reuse ;  /* 0x000000041c1c7220 */ /* 0x080fe20000410000 */
[-C--:B------:R-:W-:Y:S01]  /*78b0*/  FMUL.FTZ R29, R29, R4.reuse ;  /* 0x000000041d1d7220 */ /* 0x080fe20000410000 */
[-C--:B------:R-:W-:Y:S01]  /*78c0*/  FMUL.FTZ R32, R32, R4.reuse ;  /* 0x0000000420207220 */ /* 0x080fe20000410000 */
[----:B------:R-:W-:Y:S01]  /*78d0*/  @!P2 LEA R6, R5, UR38, 0x2 ;  /* 0x000000260506ac11 */ /* 0x000fe2000f8e10ff */
[-C--:B------:R-:W-:Y:S01]  /*78e0*/  FMUL.FTZ R33, R33, R4.reuse ;  /* 0x0000000421217220 */ /* 0x080fe20000410000 */
[----:B------:R-:W0:Y:S01]  /*78f0*/  @P1 MUFU.LG2 R5, R7 ;  /* 0x0000000700051308 */ /* 0x000e220000000c00 */
[-C--:B------:R-:W-:Y:S01]  /*7900*/  FMUL.FTZ R36, R36, R4.reuse ;  /* 0x0000000424247220 */ /* 0x080fe20000410000 */
[-C--:B------:R-:W-:Y:S01]  /*7910*/  FMUL.FTZ R37, R37, R4.reuse ;  /* 0x0000000425257220 */ /* 0x080fe20000410000 */
[----:B------:R2:W-:Y:S01]  /*7920*/  @!P2 STS [R6+0x28800], R4 ;  /* 0x028800040600a388 */ /* 0x0005e20000000800 */
[-C--:B------:R-:W-:Y:S01]  /*7930*/  FMUL.FTZ R40, R40, R4.reuse ;  /* 0x0000000428287220 */ /* 0x080fe20000410000 */
[-C--:B------:R-:W-:Y:S01]  /*7940*/  FMUL.FTZ R41, R41, R4.reuse ;  /* 0x0000000429297220 */ /* 0x080fe20000410000 */
[-C--:B------:R-:W-:Y:S01]  /*7950*/  FMUL.FTZ R44, R44, R4.reuse ;  /* 0x000000042c2c7220 */ /* 0x080fe20000410000 */
[----:B-1----:R1:W-:Y:S01]  /*7960*/  @!P2 STS [R6+0x28820], R3 ;  /* 0x028820030600a388 */ /* 0x0023e20000000800 */
        /* <DEDUP_REMOVED lines=53> */
[----:B--2---:R-:W-:Y:S01]  /*7cc0*/  IMAD.U32 R4, RZ, RZ, UR21 ;  /* 0x00000015ff047e24 */ /* 0x004fe2000f8e00ff */
[----:B------:R-:W-:Y:S01]  /*7cd0*/  UISETP.NE.AND UP0, UPT, UR37, 0x2, UPT ;  /* 0x000000022500788c */ /* 0x000fe2000bf05270 */
[----:B0-----:R-:W-:Y:S01]  /*7ce0*/  @P1 FMUL.FTZ R5, R5, 0.69314718246459960938 ;  /* 0x3f31721805051820 */ /* 0x001fe20000410000 */
[-C--:B------:R-:W-:Y:S01]  /*7cf0*/  FMUL.FTZ R26, R26, R3.reuse ;  /* 0x000000031a1a7220 */ /* 0x080fe20000410000 */
[----:B------:R-:W-:Y:S01]  /*7d00*/  @P1 FMUL.FTZ R4, R4, 0.69314718246459960938 ;  /* 0x3f31721804041820 */ /* 0x000fe20000410000 */
[----:B------:R-:W-:Y:S01]  /*7d10*/  USEL UR4, URZ, 0x1, UP0 ;  /* 0x000000013f047887 */ /* 0x000fe20008000000 */
        /* <DEDUP_REMOVED lines=64> */
[----:B------:R-:W-:-:S02]  /*8120*/  USEL UR37, UR37, URZ, UP0 ;  /* 0x0000003f25257287 */ /* 0x000fc40008000000 */
[----:B------:R-:W-:Y:S01]  /*8130*/  ULOP3.LUT UR47, UR47, UR4, URZ, 0x3c, !UPT ;  /* 0x000000042f2f7292 */ /* 0x000fe2000f8e3c3f */
[----:B-1----:R-:W-:Y:S11]  /*8140*/  BAR.ARV 0xe, 0x100 ;  /* 0x0384000000007b1d */ /* 0x002ff60000002000 */
.L_x_387:
[----:B------:R-:W0:Y:S08]  /*8150*/  S2UR UR4, SR_CgaCtaId ;  /* 0x00000000000479c3 */ /* 0x000e300000008800 */
[----:B------:R-:W-:Y:S06]  /*8160*/  BAR.SYNC.DEFER_BLOCKING 0x5, 0x180 ;  /* 0x0146000000007b1d */ /* 0x000fec0000010000 */
[----:B------:R-:W-:Y:S01]  /*8170*/  UMOV UR38, 0x400 ;  /* 0x0000040000267882 */ /* 0x000fe20000000000 */
[----:B------:R-:W-:Y:S01]  /*8180*/  BSSY B0, `(.L_x_417) ;  /* 0x0000498000007945 */ /* 0x000fe20003800000 */
[----:B0-----:R-:W-:-:S09]  /*8190*/  ULEA UR38, UR4, UR38, 0x18 ;  /* 0x0000002604267291 */ /* 0x001fd2000f8ec03f */
[----:B------:R-:W0:Y:S02]  /*81a0*/  LDS.128 R4, [UR38+0x28cd0] ;  /* 0x028cd026ff047984 */ /* 0x000e240008000c00 */
[----:B0-----:R-:W-:Y:S02]  /*81b0*/  R2UR UR5, R5 ;  /* 0x00000000050572ca */ /* 0x001fe400000e0000 */
[----:B------:R-:W-:Y:S02]  /*81c0*/  R2UR UR6, R6 ;  /* 0x00000000060672ca */ /* 0x000fe400000e0000 */
[----:B------:R-:W-:Y:S01]  /*81d0*/  R2UR UR7, R7 ;  /* 0x00000000070772ca */ /* 0x000fe200000e0000 */
[----:B------:R-:W-:Y:S06]  /*81e0*/  BAR.ARV 0x4, 0x180 ;  /* 0x0106000000007b1d */ /* 0x000fec0000002000 */
[----:B------:R-:W-:Y:S08]  /*81f0*/  @P0 BRA `(.L_x_418) ;  /* 0x0000003800440947 */ /* 0x000ff00003800000 */
[----:B------:R-:W2:Y:S01]  /*8200*/  LDL R0, [R1+0x50] ;  /* 0x0000500001007983 */ /* 0x000ea20000100800 */
[----:B------:R-:W0:Y:S01]  /*8210*/  S2UR UR4, SR_SWINHI ;  /* 0x00000000000479c3 */ /* 0x000e220000002f00 */
[----:B------:R-:W-:Y:S01]  /*8220*/  F2FP.BF16.F32.PACK_AB R6, R29, R28 ;  /* 0x0000001c1d06723e */ /* 0x000fe200000010ff */
[----:B------:R-:W-:Y:S01]  /*8230*/  USHF.L.U64.HI UR12, UR39, 0x2, UR42 ;  /* 0x00000002270c7899 */ /* 0x000fe2000801022a */
[----:B------:R-:W-:Y:S01]  /*8240*/  F2FP.BF16.F32.PACK_AB R7, R31, R30 ;  /* 0x0000001e1f07723e */ /* 0x000fe200000010ff */
[----:B------:R-:W-:Y:S01]  /*8250*/  ULDC.64 UR10, c[0x0][0xc00] ;  /* 0x00030000000a7ab9 */ /* 0x000fe20000000a00 */
[----:B------:R-:W-:Y:S02]  /*8260*/  F2FP.BF16.F32.PACK_AB R9, R35, R34 ;  /* 0x000000222309723e */ /* 0x000fe400000010ff */
[----:B------:R-:W-:Y:S02]  /*8270*/  F2FP.BF16.F32.PACK_AB R10, R37, R36 ;  /* 0x00000024250a723e */ /* 0x000fe400000010ff */
[----:B------:R-:W-:Y:S01]  /*8280*/  F2FP.BF16.F32.PACK_AB R11, R39, R38 ;  /* 0x00000026270b723e */ /* 0x000fe200000010ff */
[----:B------:R-:W-:Y:S01]  /*8290*/  UMOV UR8, UR38 ;  /* 0x0000002600087c82 */ /* 0x000fe20008000000 */
[----:B0-----:R-:W-:Y:S01]  /*82a0*/  UMOV UR9, UR4 ;  /* 0x0000000400097c82 */ /* 0x001fe20008000000 */
[----:B------:R-:W-:Y:S01]  /*82b0*/  USHF.L.U32 UR4, UR39, 0x2, URZ ;  /* 0x0000000227047899 */ /* 0x000fe2000800063f */
[----:B------:R-:W-:-:S02]  /*82c0*/  IMAD.U32 R14, RZ, RZ, UR8 ;  /* 0x00000008ff0e7e24 */ /* 0x000fc4000f8e00ff */
[----:B------:R-:W-:Y:S01]  /*82d0*/  IMAD.U32 R15, RZ, RZ, UR9 ;  /* 0x00000009ff0f7e24 */ /* 0x000fe2000f8e00ff */
[----:B------:R-:W-:Y:S02]  /*82e0*/  ULDC.64 UR8, c[0x0][0xc08] ;  /* 0x0003020000087ab9 */ /* 0x000fe40000000a00 */
[----:B------:R-:W-:-:S04]  /*82f0*/  UISETP.NE.U32.AND UP0, UPT, UR8, URZ, UPT ;  /* 0x0000003f0800728c */ /* 0x000fc8000bf05070 */
[----:B------:R-:W-:Y:S01]  /*8300*/  UISETP.NE.AND.EX UP0, UPT, UR9, URZ, UPT, UP0 ;  /* 0x0000003f0900728c */ /* 0x000fe2000bf05300 */
[----:B------:R-:W-:Y:S05]  /*8310*/  BAR.SYNC.DEFER_BLOCKING 0x1, 0x100 ;  /* 0x0044000000007b1d */ /* 0x000fea0000010000 */
[----:B------:R-:W-:-:S05]  /*8320*/  PLOP3.LUT P1, PT, PT, PT, UP0, 0x80, 0x0 ;  /* 0x000000000000781c */ /* 0x000fca0003f2f008 */
[----:B------:R-:W-:-:S04]  /*8330*/  @UP0 UIADD3 UR8, UP1, UR4, UR8, URZ ;  /* 0x0000000804080290 */ /* 0x000fc8000ff3e03f */
[----:B------:R-:W-:Y:S02]  /*8340*/  @UP0 UIADD3.X UR9, UR12, UR9, URZ, UP1, !UPT ;  /* 0x000000090c090290 */ /* 0x000fe40008ffe43f */
[----:B------:R-:W-:Y:S01]  /*8350*/  UIADD3 UR4, UP0, UR4, UR10, URZ ;  /* 0x0000000a04047290 */ /* 0x000fe2000ff1e03f */
[----:B--2---:R-:W-:-:S03]  /*8360*/  IMAD.WIDE R20, R0, 0x2, R14 ;  /* 0x0000000200147825 */ /* 0x004fc600078e020e */
[C---:B------:R-:W-:Y:S02]  /*8370*/  LOP3.LUT R5, R20.reuse, 0x380, RZ, 0xc0, !PT ;  /* 0x0000038014057812 */ /* 0x040fe400078ec0ff */
[----:B------:R-:W-:Y:S02]  /*8380*/  IADD3 R8, P0, R20, 0x20, RZ ;  /* 0x0000002014087810 */ /* 0x000fe40007f1e0ff */
[----:B------:R-:W-:Y:S02]  /*8390*/  SHF.R.U64 R5, R5, 0x3, RZ ;  /* 0x0000000305057819 */ /* 0x000fe400000012ff */
[----:B------:R-:W-:Y:S02]  /*83a0*/  LOP3.LUT R3, R8, 0x380, RZ, 0xc0, !PT ;  /* 0x0000038008037812 */ /* 0x000fe400078ec0ff */
[----:B------:R-:W-:Y:S01]  /*83b0*/  LOP3.LUT R4, R5, R20, RZ, 0x3c, !PT ;  /* 0x0000001405047212 */ /* 0x000fe200078e3cff */
[----:B------:R-:W-:Y:S01]  /*83c0*/  IMAD.MOV.U32 R5, RZ, RZ, R21 ;  /* 0x000000ffff057224 */ /* 0x000fe200078e0015 */
[----:B------:R-:W-:-:S04]  /*83d0*/  SHF.R.U64 R3, R3, 0x3, RZ ;  /* 0x0000000303037819 */ /* 0x000fc800000012ff */
[----:B------:R-:W-:Y:S02]  /*83e0*/  MOV R0, R4 ;  /* 0x0000000400007202 */ /* 0x000fe40000000f00 */
[----:B------:R-:W-:Y:S02]  /*83f0*/  F2FP.BF16.F32.PACK_AB R4, R25, R24 ;  /* 0x000000181904723e */ /* 0x000fe400000010ff */
[----:B------:R-:W-:-:S05]  /*8400*/  F2FP.BF16.F32.PACK_AB R5, R27, R26 ;  /* 0x0000001a1b05723e */ /* 0x000fca00000010ff */
[----:B------:R0:W-:Y:S02]  /*8410*/  STSM.16.M88.4 [R0], R4 ;  /* 0x0000000400007844 */ /* 0x0001e40000000200 */
[----:B0-----:R-:W-:Y:S01]  /*8420*/  IMAD.X R5, RZ, RZ, R21, P0 ;  /* 0x000000ffff057224 */ /* 0x001fe200000e0615 */
[----:B------:R-:W-:Y:S02]  /*8430*/  LOP3.LUT R4, R3, R8, RZ, 0x3c, !PT ;  /* 0x0000000803047212 */ /* 0x000fe400078e3cff */
[----:B------:R-:W-:Y:S02]  /*8440*/  F2FP.BF16.F32.PACK_AB R8, R33, R32 ;  /* 0x000000202108723e */ /* 0x000fe400000010ff */
[----:B------:R-:W-:Y:S02]  /*8450*/  MOV R3, R4 ;  /* 0x0000000400037202 */ /* 0x000fe40000000f00 */
[----:B------:R-:W-:Y:S02]  /*8460*/  IADD3 R5, P0, R20, 0x40, RZ ;  /* 0x0000004014057810 */ /* 0x000fe40007f1e0ff */
[----:B------:R-:W-:Y:S01]  /*8470*/  F2FP.BF16.F32.PACK_AB R6, R45, R44 ;  /* 0x0000002c2d06723e */ /* 0x000fe200000010ff */
[----:B------:R0:W-:Y:S01]  /*8480*/  STSM.16.M88.4 [R3], R8 ;  /* 0x0000000803007844 */ /* 0x0001e20000000200 */
[----:B------:R-:W-:-:S02]  /*8490*/  LOP3.LUT R4, R5, 0x380, RZ, 0xc0, !PT ;  /* 0x0000038005047812 */ /* 0x000fc400078ec0ff */
[----:B------:R-:W-:Y:S02]  /*84a0*/  F2FP.BF16.F32.PACK_AB R7, R47, R46 ;  /* 0x0000002e2f07723e */ /* 0x000fe400000010ff */
[----:B------:R-:W-:-:S04]  /*84b0*/  SHF.R.U64 R4, R4, 0x3, RZ ;  /* 0x0000000304047819 */ /* 0x000fc800000012ff */
[----:B------:R-:W-:Y:S01]  /*84c0*/  LOP3.LUT R4, R4, R5, RZ, 0x3c, !PT ;  /* 0x0000000504047212 */ /* 0x000fe200078e3cff */
[----:B------:R-:W-:-:S05]  /*84d0*/  IMAD.X R5, RZ, RZ, R21, P0 ;  /* 0x000000ffff057224 */ /* 0x000fca00000e0615 */
[----:B------:R-:W-:Y:S02]  /*84e0*/  MOV R0, R4 ;  /* 0x0000000400007202 */ /* 0x000fe40000000f00 */
[----:B0-----:R-:W-:Y:S02]  /*84f0*/  IADD3 R8, P0, R20, 0x60, RZ ;  /* 0x0000006014087810 */ /* 0x001fe40007f1e0ff */
[----:B------:R-:W-:Y:S02]  /*8500*/  F2FP.BF16.F32.PACK_AB R4, R41, R40 ;  /* 0x000000282904723e */ /* 0x000fe400000010ff */
[----:B------:R-:W-:Y:S02]  /*8510*/  LOP3.LUT R3, R8, 0x380, RZ, 0xc0, !PT ;  /* 0x0000038008037812 */ /* 0x000fe400078ec0ff */
[----:B------:R-:W-:Y:S02]  /*8520*/  F2FP.BF16.F32.PACK_AB R5, R43, R42 ;  /* 0x0000002a2b05723e */ /* 0x000fe400000010ff */
[----:B------:R-:W-:-:S02]  /*8530*/  SHF.R.U64 R3, R3, 0x3, RZ ;  /* 0x0000000303037819 */ /* 0x000fc400000012ff */
[----:B------:R-:W-:Y:S01]  /*8540*/  F2FP.BF16.F32.PACK_AB R9, R51, R50 ;  /* 0x000000323309723e */ /* 0x000fe200000010ff */
[----:B------:R0:W-:Y:S01]  /*8550*/  STSM.16.M88.4 [R0], R4 ;  /* 0x0000000400007844 */ /* 0x0001e20000000200 */
[----:B------:R-:W-:Y:S02]  /*8560*/  F2FP.BF16.F32.PACK_AB R10, R53, R52 ;  /* 0x00000034350a723e */ /* 0x000fe400000010ff */
[----:B------:R-:W-:Y:S01]  /*8570*/  F2FP.BF16.F32.PACK_AB R11, R55, R54 ;  /* 0x00000036370b723e */ /* 0x000fe200000010ff */
[----:B0-----:R-:W-:Y:S01]  /*8580*/  IMAD.X R5, RZ, RZ, R21, P0 ;  /* 0x000000ffff057224 */ /* 0x001fe200000e0615 */
[----:B------:R-:W-:Y:S02]  /*8590*/  LOP3.LUT R4, R3, R8, RZ, 0x3c, !PT ;  /* 0x0000000803047212 */ /* 0x000fe400078e3cff */
[----:B------:R-:W-:Y:S02]  /*85a0*/  F2FP.BF16.F32.PACK_AB R8, R49, R48 ;  /* 0x000000303108723e */ /* 0x000fe400000010ff */
[----:B------:R-:W-:-:S02]  /*85b0*/  MOV R3, R4 ;  /* 0x0000000400037202 */ /* 0x000fc40000000f00 */
[----:B------:R-:W-:Y:S02]  /*85c0*/  IADD3 R5, P0, R20, 0x2000, RZ ;  /* 0x0000200014057810 */ /* 0x000fe40007f1e0ff */
[----:B------:R-:W-:Y:S01]  /*85d0*/  F2FP.BF16.F32.PACK_AB R6, R61, R60 ;  /* 0x0000003c3d06723e */ /* 0x000fe200000010ff */
[----:B------:R0:W-:Y:S01]  /*85e0*/  STSM.16.M88.4 [R3], R8 ;  /* 0x0000000803007844 */ /* 0x0001e20000000200 */
[----:B------:R-:W-:Y:S02]  /*85f0*/  LOP3.LUT R4, R5, 0x380, RZ, 0xc0, !PT ;  /* 0x0000038005047812 */ /* 0x000fe400078ec0ff */
        /* <DEDUP_REMOVED lines=117> */
[----:B------:R-:W-:Y:S01]  /*8d50*/  LOP3.LUT R3, R8, 0x380, RZ, 0xc0, !PT ;  /* 0x0000038008037812 */ /* 0x000fe200078ec0ff */
[----:B------:R-:W-:Y:S01]  /*8d60*/  IMAD.X R21, RZ, RZ, R21, P0 ;  /* 0x000000ffff157224 */ /* 0x000fe200000e0615 */
[----:B------:R-:W-:Y:S02]  /*8d70*/  F2FP.BF16.F32.PACK_AB R5, R139, R138 ;  /* 0x0000008a8b05723e */ /* 0x000fe400000010ff */
[----:B------:R-:W-:-:S02]  /*8d80*/  SHF.R.U64 R3, R3, 0x3, RZ ;  /* 0x0000000303037819 */ /* 0x000fc400000012ff */
[----:B------:R-:W-:Y:S01]  /*8d90*/  ISETP.NE.U32.AND P0, PT, RZ, UR10, PT ;  /* 0x0000000aff007c0c */ /* 0x000fe2000bf05070 */
[----:B------:R0:W-:Y:S01]  /*8da0*/  STSM.16.M88.4 [R0], R4 ;  /* 0x0000000400007844 */ /* 0x0001e20000000200 */
[----:B------:R-:W-:Y:S02]  /*8db0*/  LOP3.LUT R20, R3, R8, RZ, 0x3c, !PT ;  /* 0x0000000803147212 */ /* 0x000fe400078e3cff */
[----:B------:R-:W-:Y:S02]  /*8dc0*/  ISETP.NE.AND.EX P0, PT, RZ, UR11, PT, P0 ;  /* 0x0000000bff007c0c */ /* 0x000fe4000bf05300 */
[----:B------:R-:W-:Y:S02]  /*8dd0*/  MOV R20, R20 ;  /* 0x0000001400147202 */ /* 0x000fe40000000f00 */
[----:B0-----:R-:W-:Y:S02]  /*8de0*/  F2FP.BF16.F32.PACK_AB R4, R145, R144 ;  /* 0x000000909104723e */ /* 0x001fe400000010ff */
[----:B------:R-:W-:-:S02]  /*8df0*/  F2FP.BF16.F32.PACK_AB R5, R147, R146 ;  /* 0x000000929305723e */ /* 0x000fc400000010ff */
[----:B------:R-:W-:Y:S02]  /*8e00*/  F2FP.BF16.F32.PACK_AB R6, R149, R148 ;  /* 0x000000949506723e */ /* 0x000fe400000010ff */
[----:B------:R-:W-:-:S05]  /*8e10*/  F2FP.BF16.F32.PACK_AB R7, R151, R150 ;  /* 0x000000969707723e */ /* 0x000fca00000010ff */
[----:B------:R0:W-:Y:S02]  /*8e20*/  STSM.16.M88.4 [R20], R4 ;  /* 0x0000000414007844 */ /* 0x0001e40000000200 */
[----:B0-----:R-:W-:Y:S01]  /*8e30*/  IMAD.U32 R4, RZ, RZ, UR8 ;  /* 0x00000008ff047e24 */ /* 0x001fe2000f8e00ff */
[----:B------:R-:W-:Y:S01]  /*8e40*/  UIADD3.X UR8, UR12, UR11, URZ, UP0, !UPT ;  /* 0x0000000b0c087290 */ /* 0x000fe200087fe43f */
[----:B------:R-:W-:Y:S01]  /*8e50*/  IMAD.U32 R5, RZ, RZ, UR9 ;  /* 0x00000009ff057e24 */ /* 0x000fe2000f8e00ff */
[----:B------:R-:W-:Y:S06]  /*8e60*/  BAR.SYNC.DEFER_BLOCKING 0x1, 0x100 ;  /* 0x0044000000007b1d */ /* 0x000fec0000010000 */
[----:B------:R0:W2:Y:S02]  /*8e70*/  @P1 LDG.E R3, desc[UR40][R4.64] ;  /* 0x0000002804031981 */ /* 0x0000a4000c1e1900 */
[----:B0-----:R-:W-:Y:S01]  /*8e80*/  IMAD.U32 R4, RZ, RZ, UR4 ;  /* 0x00000004ff047e24 */ /* 0x001fe2000f8e00ff */
[----:B------:R-:W-:Y:S01]  /*8e90*/  UISETP.NE.AND UP0, UPT, UR46, URZ, UPT ;  /* 0x0000003f2e00728c */ /* 0x000fe2000bf05270 */
[----:B------:R-:W-:Y:S01]  /*8ea0*/  IMAD.U32 R5, RZ, RZ, UR8 ;  /* 0x00000008ff057e24 */ /* 0x000fe2000f8e00ff */
[----:B------:R-:W-:-:S04]  /*8eb0*/  ULDC UR4, c[0x0][0xad4] ;  /* 0x0002b50000047ab9 */ /* 0x000fc80000000800 */
[----:B------:R0:W5:Y:S01]  /*8ec0*/  @P0 LDG.E R0, desc[UR40][R4.64] ;  /* 0x0000002804000981 */ /* 0x000162000c1e1900 */
[----:B------:R-:W-:Y:S01]  /*8ed0*/  ULDC UR8, c[0x0][0xa88] ;  /* 0x0002a20000087ab9 */ /* 0x000fe20000000800 */
[----:B------:R-:W-:Y:S01]  /*8ee0*/  USEL UR46, UR46, UR4, UP0 ;  /* 0x000000042e2e7287 */ /* 0x000fe20008000000 */
[----:B--2---:R-:W-:Y:S01]  /*8ef0*/  @P1 R2UR UR8, R3 ;  /* 0x00000000030812ca */ /* 0x004fe200000e0000 */
[----:B0-----:R-:W-:-:S14]  /*8f00*/  @P1 BRA `(.L_x_419) ;  /* 0x0000000000181947 */ /* 0x001fdc0003800000 */
[----:B------:R-:W-:Y:S05]  /*8f10*/  @!P0 BRA `(.L_x_419) ;  /* 0x0000000000148947 */ /* 0x000fea0003800000 */
[----:B------:R-:W2:Y:S04]  /*8f20*/  LDG.E R6, desc[UR40][R4.64] ;  /* 0x0000002804067981 */ /* 0x000ea8000c1e1900 */
[----:B------:R-:W4:Y:S01]  /*8f30*/  LDG.E R3, desc[UR40][R4.64+0x4] ;  /* 0x0000042804037981 */ /* 0x000f22000c1e1900 */
[----:B--2---:R-:W-:Y:S02]  /*8f40*/  R2UR UR4, R6 ;  /* 0x00000000060472ca */ /* 0x004fe400000e0000 */
[----:B----4-:R-:W-:-:S13]  /*8f50*/  R2UR UR8, R3 ;  /* 0x00000000030872ca */ /* 0x010fda00000e0000 */
[----:B------:R-:W-:-:S12]  /*8f60*/  UIADD3 UR8, -UR4, UR8, URZ ;  /* 0x0000000804087290 */ /* 0x000fd8000fffe13f */
.L_x_419:
[----:B------:R-:W0:Y:S01]  /*8f70*/  SHFL.IDX PT, R3, R220, RZ, 0x1f ;  /* 0x00001fffdc037589 */ /* 0x000e2200000e0000 */
[----:B------:R-:W-:Y:S01]  /*8f80*/  UMOV UR4, URZ ;  /* 0x0000003f00047c82 */ /* 0x000fe20008000000 */
[----:B-----5:R-:W-:Y:S01]  /*8f90*/  @P0 R2UR UR4, R0 ;  /* 0x00000000000402ca */ /* 0x020fe200000e0000 */
[----:B------:R-:W-:Y:S02]  /*8fa0*/  UISETP.NE.U32.AND UP0, UPT, UR10, URZ, UPT ;  /* 0x0000003f0a00728c */ /* 0x000fe4000bf05070 */
[----:B------:R-:W-:Y:S02]  /*8fb0*/  UISETP.GT.AND UP1, UPT, UR46, 0x1, UPT ;  /* 0x000000012e00788c */ /* 0x000fe4000bf24270 */
[----:B------:R-:W-:-:S04]  /*8fc0*/  UISETP.NE.AND.EX UP0, UPT, UR11, URZ, UPT, UP0 ;  /* 0x0000003f0b00728c */ /* 0x000fc8000bf05300 */
[----:B------:R-:W-:Y:S01]  /*8fd0*/  PLOP3.LUT P1, PT, PT, PT, UP1, 0x80, 0x0 ;  /* 0x000000000000781c */ /* 0x000fe20003f2f018 */
[----:B------:R-:W-:-:S03]  /*8fe0*/  USEL UR9, UR39, URZ, !UP0 ;  /* 0x0000003f27097287 */ /* 0x000fc6000c000000 */
[----:B------:R-:W-:Y:S01]  /*8ff0*/  USHF.R.S32.HI UR18, URZ, 0x1f, UR4 ;  /* 0x0000001f3f127899 */ /* 0x000fe20008011404 */
[----:B0-----:R-:W-:-:S13]  /*9000*/  ISETP.NE.AND P0, PT, R3, RZ, PT ;  /* 0x000000ff0300720c */ /* 0x001fda0003f05270 */
[----:B------:R-:W-:Y:S05]  /*9010*/  @P0 BRA `(.L_x_420) ;  /* 0x0000000400080947 */ /* 0x000fea0003800000 */
[----:B------:R-:W2:Y:S01]  /*9020*/  LDL R6, [R1+0x48] ;  /* 0x0000480001067983 */ /* 0x000ea20000100800 */
[----:B------:R-:W0:Y:S01]  /*9030*/  LDC R0, c[0x0][0xbe8] ;  /* 0x0002fa00ff007b82 */ /* 0x000e220000000800 */
[----:B------:R-:W-:Y:S01]  /*9040*/  UISETP.GT.AND UP1, UPT, UR46, 0x1, UPT ;  /* 0x000000012e00788c */ /* 0x000fe2000bf24270 */
[----:B------:R-:W-:Y:S01]  /*9050*/  IMAD.U32 R9, RZ, RZ, UR43 ;  /* 0x0000002bff097e24 */ /* 0x000fe2000f8e00ff */
[----:B------:R-:W4:Y:S01]  /*9060*/  LDL R10, [R1+0x4c] ;  /* 0x00004c00010a7983 */ /* 0x000f220000100800 */
[----:B------:R-:W-:Y:S01]  /*9070*/  UMOV UR19, 0x9b8 ;  /* 0x000009b800137882 */ /* 0x000fe20000000000 */
[----:B0-----:R-:W-:Y:S01]  /*9080*/  ISETP.NE.AND P0, PT, R0, 0x1, PT ;  /* 0x000000010000780c */ /* 0x001fe20003f05270 */
[----:B------:R-:W-:Y:S02]  /*9090*/  USEL UR19, UR19, 0x978, UP1 ;  /* 0x0000097813137887 */ /* 0x000fe40008800000 */
[----:B------:R-:W-:-:S10]  /*90a0*/  UISETP.NE.U32.AND UP0, UPT, UR10, URZ, UPT ;  /* 0x0000003f0a00728c */ /* 0x000fd4000bf05070 */
[----:B------:R-:W0:Y:S08]  /*90b0*/  @P0 LDC R4, c[0x0][0xbec] ;  /* 0x0002fb00ff040b82 */ /* 0x000e300000000800 */
[----:B------:R-:W1:Y:S01]  /*90c0*/  @P0 LDC R5, c[0x0][0xbf0] ;  /* 0x0002fc00ff050b82 */ /* 0x000e620000000800 */
[----:B------:R-:W-:Y:S02]  /*90d0*/  UISETP.NE.AND.EX UP0, UPT, UR11, URZ, UPT, UP0 ;  /* 0x0000003f0b00728c */ /* 0x000fe4000bf05300 */
[----:B------:R-:W-:-:S02]  /*90e0*/  USEL UR16, UR45, URZ, UP1 ;  /* 0x0000003f2d107287 */ /* 0x000fc40008800000 */
[----:B------:R-:W-:Y:S01]  /*90f0*/  USEL UR39, UR39, URZ, !UP0 ;  /* 0x0000003f27277287 */ /* 0x000fe2000c000000 */
[----:B------:R-:W-:Y:S01]  /*9100*/  ULDC.64 UR14, c[0x0][UR19+0x228] ;  /* 0x00008a00130e7abb */ /* 0x000fe20008000a00 */
[----:B------:R-:W-:Y:S01]  /*9110*/  ULDC.64 UR12, c[0x0][UR19+0x220] ;  /* 0x00008800130c7abb */ /* 0x000fe20008000a00 */
[----:B------:R-:W-:Y:S02]  /*9120*/  UIMAD.WIDE.U32 UR20, UR14, UR16, URZ ;  /* 0x000000100e1472a5 */ /* 0x000fe4000f8e003f */
[----:B------:R-:W-:Y:S02]  /*9130*/  UIMAD UR22, UR15, UR16, URZ ;  /* 0x000000100f1672a4 */ /* 0x000fe4000f8e023f */
[----:B------:R-:W-:Y:S01]  /*9140*/  UIMAD.WIDE.U32 UR14, UR12, UR39, URZ ;  /* 0x000000270c0e72a5 */ /* 0x000fe2000f8e003f */
[----:B------:R-:W-:Y:S01]  /*9150*/  ULDC.64 UR10, c[0x0][UR19+0x218] ;  /* 0x00008600130a7abb */ /* 0x000fe20008000a00 */
[----:B------:R-:W-:Y:S02]  /*9160*/  USEL UR42, UR42, URZ, !UP0 ;  /* 0x0000003f2a2a7287 */ /* 0x000fe4000c000000 */
[----:B------:R-:W-:-:S02]  /*9170*/  UIMAD UR39, UR13, UR39, URZ ;  /* 0x000000270d2772a4 */ /* 0x000fc4000f8e023f */
[----:B------:R-:W-:Y:S02]  /*9180*/  UIMAD.WIDE.U32 UR16, UR10, UR44, URZ ;  /* 0x0000002c0a1072a5 */ /* 0x000fe4000f8e003f */
[----:B------:R-:W-:Y:S02]  /*9190*/  UIMAD UR10, UR11, UR44, URZ ;  /* 0x0000002c0b0a72a4 */ /* 0x000fe4000f8e023f */
[----:B------:R-:W-:Y:S02]  /*91a0*/  UIMAD UR39, UR12, UR42, UR39 ;  /* 0x0000002a0c2772a4 */ /* 0x000fe4000f8e0227 */
[----:B------:R-:W-:Y:S02]  /*91b0*/  UIADD3 UR22, UR21, UR22, URZ ;  /* 0x0000001615167290 */ /* 0x000fe4000fffe03f */
[----:B------:R-:W-:Y:S02]  /*91c0*/  UIADD3 UR11, UR17, UR10, URZ ;  /* 0x0000000a110b7290 */ /* 0x000fe4000fffe03f */
[----:B------:R-:W-:-:S02]  /*91d0*/  UIADD3 UR16, UP0, UP2, UR14, UR16, UR4 ;  /* 0x000000100e107290 */ /* 0x000fc4000fa1e004 */
[----:B------:R-:W-:-:S04]  /*91e0*/  UIADD3 UR10, UR15, UR39, URZ ;  /* 0x000000270f0a7290 */ /* 0x000fc8000fffe03f */
[----:B------:R-:W-:Y:S01]  /*91f0*/  UIADD3.X UR10, UR10, UR11, UR18, UP0, UP2 ;  /* 0x0000000b0a0a7290 */ /* 0x000fe200087e4412 */
[----:B------:R-:W-:Y:S02]  /*9200*/  IMAD.U32 R11, RZ, RZ, UR43 ;  /* 0x0000002bff0b7e24 */ /* 0x000fe4000f8e00ff */
[----:B--2---:R-:W-:-:S04]  /*9210*/  IMAD R9, R9, 0x40, R6 ;  /* 0x0000004009097824 */ /* 0x004fc800078e0206 */
[----:B0-----:R-:W-:-:S04]  /*9220*/  @P0 IMAD.HI.U32 R4, R9, R4, RZ ;  /* 0x0000000409040227 */ /* 0x001fc800078e00ff */
[----:B------:R-:W-:Y:S01]  /*9230*/  IMAD.MOV.U32 R3, RZ, RZ, R9 ;  /* 0x000000ffff037224 */ /* 0x000fe200078e0009 */
[----:B-1----:R-:W-:Y:S01]  /*9240*/  @P0 SHF.R.U32.HI R3, RZ, R5, R4 ;  /* 0x00000005ff030219 */ /* 0x002fe20000011604 */
[----:B------:R-:W-:Y:S02]  /*9250*/  IMAD.U32 R4, RZ, RZ, UR20 ;  /* 0x00000014ff047e24 */ /* 0x000fe4000f8e00ff */
[----:B------:R-:W-:Y:S02]  /*9260*/  IMAD.U32 R6, RZ, RZ, UR22 ;  /* 0x00000016ff067e24 */ /* 0x000fe4000f8e00ff */
[--C-:B------:R-:W-:Y:S01]  /*9270*/  IMAD.MOV R7, RZ, RZ, -R3.reuse ;  /* 0x000000ffff077224 */ /* 0x100fe200078e0a03 */
[----:B------:R-:W-:Y:S02]  /*9280*/  IADD3 R4, P0, P2, R3, UR16, R4 ;  /* 0x0000001003047c10 */ /* 0x000fe4000fa1e004 */
[----:B------:R-:W-:Y:S01]  /*9290*/  SHF.R.S32.HI R3, RZ, 0x1f, R3 ;  /* 0x0000001fff037819 */ /* 0x000fe20000011403 */
[----:B------:R-:W-:-:S03]  /*92a0*/  IMAD R7, R0, R7, R9 ;  /* 0x0000000700077224 */ /* 0x000fc600078e0209 */
[----:B------:R-:W-:Y:S01]  /*92b0*/  IADD3.X R5, R3, UR10, R6, P0, P2 ;  /* 0x0000000a03057c10 */ /* 0x000fe200087e4406 */
[----:B------:R-:W-:Y:S01]  /*92c0*/  ULDC.64 UR10, c[0x0][UR19+0x210] ;  /* 0x00008400130a7abb */ /* 0x000fe20008000a00 */
[----:B------:R-:W-:Y:S01]  /*92d0*/  SHF.R.S32.HI R3, RZ, 0x1f, R7 ;  /* 0x0000001fff037819 */ /* 0x000fe20000011407 */
[C---:B------:R-:W-:Y:S02]  /*92e0*/  IMAD R6, R7.reuse, UR11, RZ ;  /* 0x0000000b07067c24 */ /* 0x040fe4000f8e02ff */
[----:B------:R-:W-:-:S04]  /*92f0*/  IMAD.WIDE.U32 R4, R7, UR10, R4 ;  /* 0x0000000a07047c25 */ /* 0x000fc8000f8e0004 */
[----:B------:R-:W-:Y:S01]  /*9300*/  IMAD R3, R3, UR10, R6 ;  /* 0x0000000a03037c24 */ /* 0x000fe2000f8e0206 */
[----:B------:R-:W-:Y:S01]  /*9310*/  ULDC.64 UR10, c[0x0][0xba8] ;  /* 0x0002ea00000a7ab9 */ /* 0x000fe20000000a00 */
[----:B------:R-:W-:Y:S01]  /*9320*/  @!UP1 ULDC UR10, c[0x0][0xb50] ;  /* 0x0002d400000a9ab9 */ /* 0x000fe20000000800 */
[----:B------:R-:W-:Y:S01]  /*9330*/  @!UP1 ULDC UR11, c[0x0][0xb54] ;  /* 0x0002d500000b9ab9 */ /* 0x000fe20000000800 */
[----:B------:R-:W-:Y:S01]  /*9340*/  IMAD.IADD R3, R5, 0x1, R3 ;  /* 0x0000000105037824 */ /* 0x000fe200078e0203 */
[----:B------:R-:W-:-:S04]  /*9350*/  LEA R8, P0, R4, UR10, 0x2 ;  /* 0x0000000a04087c11 */ /* 0x000fc8000f8010ff */
[----:B------:R-:W-:Y:S01]  /*9360*/  LEA.HI.X R3, R4, UR11, R3, 0x2, P0 ;  /* 0x0000000b04037c11 */ /* 0x000fe200080f1403 */
[----:B----4-:R-:W-:Y:S01]  /*9370*/  IMAD.MOV R4, RZ, RZ, -R10 ;  /* 0x000000ffff047224 */ /* 0x010fe200078e0a0a */
[----:B------:R-:W-:Y:S01]  /*9380*/  SHFL.IDX PT, R6, R8, 0x1, 0x1c1f ;  /* 0x003c1f0008067f89 */ /* 0x000fe200000e0000 */
[----:B------:R-:W-:-:S03]  /*9390*/  IMAD R9, R0, UR8, RZ ;  /* 0x0000000800097c24 */ /* 0x000fc6000f8e02ff */
[----:B------:R-:W-:Y:S01]  /*93a0*/  ISETP.NE.AND P0, PT, R223, R4, PT ;  /* 0x00000004df00720c */ /* 0x000fe20003f05270 */
[----:B------:R-:W-:Y:S01]  /*93b0*/  SHFL.IDX PT, R5, R3, RZ, 0x1c1f ;  /* 0x001c1fff03057589 */ /* 0x000fe200000e0000 */
[----:B------:R-:W-:-:S03]  /*93c0*/  IMAD R0, R11, 0x40, R16 ;  /* 0x000000400b007824 */ /* 0x000fc600078e0210 */
[----:B------:R-:W0:Y:S04]  /*93d0*/  SHFL.IDX PT, R4, R8, RZ, 0x1c1f ;  /* 0x001c1fff08047589 */ /* 0x000e2800000e0000 */
[----:B------:R-:W1:Y:S01]  /*93e0*/  SHFL.IDX PT, R7, R3, 0x1, 0x1c1f ;  /* 0x003c1f0003077f89 */ /* 0x000e6200000e0000 */
[C---:B------:R-:W-:Y:S01]  /*93f0*/  ISETP.GE.OR P2, PT, R0.reuse, R9, P0 ;  /* 0x000000090000720c */ /* 0x040fe20000746670 */
[----:B------:R-:W-:-:S05]  /*9400*/  VIADD R0, R0, 0x8 ;  /* 0x0000000800007836 */ /* 0x000fca0000000000 */
[----:B------:R-:W-:-:S07]  /*9410*/  ISETP.GE.OR P0, PT, R0, R9, P0 ;  /* 0x000000090000720c */ /* 0x000fce0000706670 */
[----:B0-----:R0:W-:Y:S06]  /*9420*/  @!P2 ST.E desc[UR40][R4.64], R13 ;  /* 0x0000000d0400a985 */ /* 0x0011ec000c101928 */
[----:B-1----:R0:W-:Y:S02]  /*9430*/  @!P0 ST.E desc[UR40][R6.64], R12 ;  /* 0x0000000c06008985 */ /* 0x0021e4000c101928 */
.L_x_420:
[----:B------:R-:W-:Y:S05]  /*9440*/  @P1 BRA `(.L_x_421) ;  /* 0x0000001000541947 */ /* 0x000fea0003800000 */
[----:B------:R-:W1:Y:S01]  /*9450*/  S2R R0, SR_TID.X ;  /* 0x0000000000007919 */ /* 0x000e620000002100 */
[----:B------:R-:W2:Y:S01]  /*9460*/  LDC R80, c[0x0][0xbe8] ;  /* 0x0002fa00ff507b82 */ /* 0x000ea20000000800 */
[----:B------:R-:W-:Y:S01]  /*9470*/  ULDC UR14, c[0x0][0xac8] ;  /* 0x0002b200000e7ab9 */ /* 0x000fe20000000800 */
[----:B------:R-:W-:Y:S01]  /*9480*/  ULDC.64 UR12, c[0x0][0xaa0] ;  /* 0x0002a800000c7ab9 */ /* 0x000fe20000000a00 */
[----:B-1----:R-:W-:-:S05]  /*9490*/  VIADD R0, R0, 0xffffff80 ;  /* 0xffffff8000007836 */ /* 0x002fca0000000000 */
[----:B------:R-:W-:-:S04]  /*94a0*/  SHF.R.S32.HI R3, RZ, 0x1f, R0 ;  /* 0x0000001fff037819 */ /* 0x000fc80000011400 */
[----:B------:R-:W-:-:S04]  /*94b0*/  LEA.HI R20, R3, R0, RZ, 0x3 ;  /* 0x0000000003147211 */ /* 0x000fc800078f18ff */
[----:B------:R-:W-:-:S05]  /*94c0*/  SHF.R.S32.HI R3, RZ, 0x3, R20 ;  /* 0x00000003ff037819 */ /* 0x000fca0000011414 */
[----:B0-----:R-:W-:-:S04]  /*94d0*/  IMAD R5, R3, 0x40, R2 ;  /* 0x0000004003057824 */ /* 0x001fc800078e0202 */
[----:B------:R-:W-:-:S03]  /*94e0*/  IMAD.WIDE R14, R5, 0x2, R14 ;  /* 0x00000002050e7825 */ /* 0x000fc600078e020e */
[C---:B------:R-:W-:Y:S02]  /*94f0*/  IADD3 R33, P0, R14.reuse, 0x5000, RZ ;  /* 0x000050000e217810 */ /* 0x040fe40007f1e0ff */
[C---:B------:R-:W-:Y:S02]  /*9500*/  IADD3 R41, P2, R14.reuse, 0x7000, RZ ;  /* 0x000070000e297810 */ /* 0x040fe40007f5e0ff */
[----:B------:R-:W-:Y:S02]  /*9510*/  LOP3.LUT R32, R33, 0x380, RZ, 0xc0, !PT ;  /* 0x0000038021207812 */ /* 0x000fe400078ec0ff */
[----:B------:R-:W-:Y:S02]  /*9520*/  IADD3 R37, P1, R14, 0x6000, RZ ;  /* 0x000060000e257810 */ /* 0x000fe40007f3e0ff */
[----:B------:R-:W-:Y:S02]  /*9530*/  LOP3.LUT R40, R41, 0x380, RZ, 0xc0, !PT ;  /* 0x0000038029287812 */ /* 0x000fe400078ec0ff */
[----:B------:R-:W-:-:S02]  /*9540*/  SHF.R.U64 R32, R32, 0x3, RZ ;  /* 0x0000000320207819 */ /* 0x000fc400000012ff */
[----:B------:R-:W-:Y:S02]  /*9550*/  LOP3.LUT R36, R37, 0x380, RZ, 0xc0, !PT ;  /* 0x0000038025247812 */ /* 0x000fe400078ec0ff */
[----:B------:R-:W-:Y:S02]  /*9560*/  SHF.R.U64 R40, R40, 0x3, RZ ;  /* 0x0000000328287819 */ /* 0x000fe400000012ff */
[----:B------:R-:W-:Y:S01]  /*9570*/  LOP3.LUT R32, R32, R33, RZ, 0x3c, !PT ;  /* 0x0000002120207212 */ /* 0x000fe200078e3cff */
[--C-:B------:R-:W-:Y:S01]  /*9580*/  IMAD.X R33, RZ, RZ, R15.reuse, P0 ;  /* 0x000000ffff217224 */ /* 0x100fe200000e060f */
[----:B------:R-:W-:Y:S02]  /*9590*/  SHF.R.U64 R36, R36, 0x3, RZ ;  /* 0x0000000324247819 */ /* 0x000fe400000012ff */
[----:B------:R-:W-:Y:S02]  /*95a0*/  IADD3 R61, P0, R14, 0xc000, RZ ;  /* 0x0000c0000e3d7810 */ /* 0x000fe40007f1e0ff */
[----:B------:R-:W-:Y:S01]  /*95b0*/  LOP3.LUT R40, R40, R41, RZ, 0x3c, !PT ;  /* 0x0000002928287212 */ /* 0x000fe200078e3cff */
[--C-:B------:R-:W-:Y:S01]  /*95c0*/  IMAD.X R41, RZ, RZ, R15.reuse, P2 ;  /* 0x000000ffff297224 */ /* 0x100fe200010e060f */
[----:B------:R-:W-:Y:S01]  /*95d0*/  IADD3 R69, P2, R14, 0xe000, RZ ;  /* 0x0000e0000e457810 */ /* 0x000fe20007f5e0ff */
[----:B------:R-:W-:Y:S01]  /*95e0*/  UIMAD UR18, UR18, UR12, URZ ;  /* 0x0000000c121272a4 */ /* 0x000fe2000f8e023f */
[----:B------:R-:W-:Y:S01]  /*95f0*/  LOP3.LUT R36, R36, R37, RZ, 0x3c, !PT ;  /* 0x0000002524247212 */ /* 0x000fe200078e3cff */
[----:B------:R-:W-:Y:S01]  /*9600*/  IMAD.X R37, RZ, RZ, R15, P1 ;  /* 0x000000ffff257224 */ /* 0x000fe200008e060f */
[----:B------:R-:W-:Y:S01]  /*9610*/  LOP3.LUT R60, R61, 0x380, RZ, 0xc0, !PT ;  /* 0x000003803d3c7812 */ /* 0x000fe200078ec0ff */
[----:B------:R-:W-:Y:S01]  /*9620*/  UIMAD.WIDE.U32 UR10, UR4, UR12, URZ ;  /* 0x0000000c040a72a5 */ /* 0x000fe2000f8e003f */
[----:B------:R-:W-:Y:S01]  /*9630*/  IADD3 R65, P1, R14, 0xd000, RZ ;  /* 0x0000d0000e417810 */ /* 0x000fe20007f3e0ff */
[----:B------:R-:W-:Y:S01]  /*9640*/  IMAD.U32 R81, RZ, RZ, UR43 ;  /* 0x0000002bff517e24 */ /* 0x000fe2000f8e00ff */
[----:B------:R-:W-:-:S02]  /*9650*/  LOP3.LUT R68, R69, 0x380, RZ, 0xc0, !PT ;  /* 0x0000038045447812 */ /* 0x000fc400078ec0ff */
[----:B------:R-:W-:Y:S02]  /*9660*/  LOP3.LUT R77, R20, 0xfffffff8, RZ, 0xc0, !PT ;  /* 0xfffffff8144d7812 */ /* 0x000fe400078ec0ff */
[C---:B------:R-:W-:Y:S02]  /*9670*/  IADD3 R9, P3, R14.reuse, 0x1000, RZ ;  /* 0x000010000e097810 */ /* 0x040fe40007f7e0ff */
[C---:B------:R-:W-:Y:S02]  /*9680*/  IADD3 R13, P4, R14.reuse, 0x2000, RZ ;  /* 0x000020000e0d7810 */ /* 0x040fe40007f9e0ff */
[C---:B------:R-:W-:Y:S02]  /*9690*/  IADD3 R25, P5, R14.reuse, 0x3000, RZ ;  /* 0x000030000e197810 */ /* 0x040fe40007fbe0ff */
[----:B------:R-:W-:Y:S01]  /*96a0*/  IADD3 R29, P6, R14, 0x4000, RZ ;  /* 0x000040000e1d7810 */ /* 0x000fe20007fde0ff */
[----:B------:R-:W-:Y:S01]  /*96b0*/  UIMAD UR18, UR4, UR13, UR18 ;  /* 0x0000000d041272a4 */ /* 0x000fe2000f8e0212 */
[----:B------:R-:W-:Y:S01]  /*96c0*/  SHF.R.U64 R60, R60, 0x3, RZ ;  /* 0x000000033c3c7819 */ /* 0x000fe200000012ff */
[----:B------:R-:W5:Y:S01]  /*96d0*/  LD.E.128 R32, desc[UR40][R32.64] ;  /* 0x0000002820207980 */ /* 0x000f62000c101d00 */
[----:B------:R-:W-:Y:S01]  /*96e0*/  LOP3.LUT R64, R65, 0x380, RZ, 0xc0, !PT ;  /* 0x0000038041407812 */ /* 0x000fe200078ec0ff */
[----:B------:R-:W-:Y:S01]  /*96f0*/  ULDC.64 UR12, c[0x0][0xae8] ;  /* 0x0002ba00000c7ab9 */ /* 0x000fe20000000a00 */
[----:B------:R-:W-:Y:S01]  /*9700*/  SHF.R.U64 R68, R68, 0x3, RZ ;  /* 0x0000000344447819 */ /* 0x000fe200000012ff */
[----:B------:R-:W5:Y:S01]  /*9710*/  LD.E.128 R36, desc[UR40][R36.64] ;  /* 0x0000002824247980 */ /* 0x000f62000c101d00 */
[----:B------:R-:W-:Y:S01]  /*9720*/  LOP3.LUT R60, R60, R61, RZ, 0x3c, !PT ;  /* 0x0000003d3c3c7212 */ /* 0x000fe200078e3cff */
[----:B------:R-:W-:Y:S01]  /*9730*/  IMAD.X R61, RZ, RZ, R15, P0 ;  /* 0x000000ffff3d7224 */ /* 0x000fe200000e060f */
[----:B------:R-:W-:Y:S01]  /*9740*/  SHF.R.U64 R64, R64, 0x3, RZ ;  /* 0x0000000340407819 */ /* 0x000fe200000012ff */
[----:B------:R-:W5:Y:S01]  /*9750*/  LD.E.128 R40, desc[UR40][R40.64] ;  /* 0x0000002828287980 */ /* 0x000f62000c101d00 */
[----:B------:R-:W-:-:S02]  /*9760*/  ISETP.GE.AND P0, PT, R188, UR14, PT ;  /* 0x0000000ebc007c0c */ /* 0x000fc4000bf06270 */
[----:B------:R-:W-:Y:S01]  /*9770*/  LOP3.LUT R68, R68, R69, RZ, 0x3c, !PT ;  /* 0x0000004544447212 */ /* 0x000fe200078e3cff */
[--C-:B------:R-:W-:Y:S01]  /*9780*/  IMAD.X R69, RZ, RZ, R15.reuse, P2 ;  /* 0x000000ffff457224 */ /* 0x100fe200010e060f */
[----:B--2---:R-:W-:Y:S02]  /*9790*/  ISETP.NE.AND P2, PT, R80, 0x1, PT ;  /* 0x000000015000780c */ /* 0x004fe40003f45270 */
[----:B------:R-:W-:Y:S02]  /*97a0*/  LOP3.LUT R8, R9, 0x380, RZ, 0xc0, !PT ;  /* 0x0000038009087812 */ /* 0x000fe400078ec0ff */
[----:B------:R-:W-:Y:S02]  /*97b0*/  LOP3.LUT R12, R13, 0x380, RZ, 0xc0, !PT ;  /* 0x000003800d0c7812 */ /* 0x000fe400078ec0ff */
[----:B------:R-:W-:Y:S02]  /*97c0*/  LOP3.LUT R24, R25, 0x380, RZ, 0xc0, !PT ;  /* 0x0000038019187812 */ /* 0x000fe400078ec0ff */
[----:B------:R-:W-:Y:S01]  /*97d0*/  LOP3.LUT R28, R29, 0x380, RZ, 0xc0, !PT ;  /* 0x000003801d1c7812 */ /* 0x000fe200078ec0ff */
[----:B------:R-:W-:Y:S01]  /*97e0*/  UIADD3 UR11, UR11, UR18, URZ ;  /* 0x000000120b0b7290 */ /* 0x000fe2000fffe03f */
[----:B------:R-:W-:Y:S01]  /*97f0*/  LOP3.LUT R64, R64, R65, RZ, 0x3c, !PT ;  /* 0x0000004140407212 */ /* 0x000fe200078e3cff */
[----:B------:R-:W-:Y:S01]  /*9800*/  IMAD.X R65, RZ, RZ, R15, P1 ;  /* 0x000000ffff417224 */ /* 0x000fe200008e060f */
[----:B------:R-:W-:Y:S01]  /*9810*/  SEL R76, RZ, 0xffffffff, P0 ;  /* 0xffffffffff4c7807 */ /* 0x000fe20000000000 */
[----:B------:R-:W0:Y:S01]  /*9820*/  @P2 LDC R79, c[0x0][0xbf0] ;  /* 0x0002fc00ff4f2b82 */ /* 0x000e220000000800 */
[----:B------:R-:W-:Y:S01]  /*9830*/  ISETP.GE.AND P1, PT, R2, UR14, PT ;  /* 0x0000000e02007c0c */ /* 0x000fe2000bf26270 */
[----:B------:R-:W-:Y:S01]  /*9840*/  USHF.R.S32.HI UR4, URZ, 0x1f, UR9 ;  /* 0x0000001f3f047899 */ /* 0x000fe20008011409 */
[----:B------:R-:W-:Y:S01]  /*9850*/  SHF.R.U64 R8, R8, 0x3, RZ ;  /* 0x0000000308087819 */ /* 0x000fe200000012ff */
[----:B------:R-:W-:Y:S01]  /*9860*/  IMAD.SHL.U32 R76, R76, 0x2, RZ ;  /* 0x000000024c4c7824 */ /* 0x000fe200078e00ff */
[----:B------:R-:W-:Y:S01]  /*9870*/  SEL R21, RZ, 0x1, P1 ;  /* 0x00000001ff157807 */ /* 0x000fe20000800000 */
[----:B------:R-:W5:Y:S01]  /*9880*/  LD.E.128 R60, desc[UR40][R60.64] ;  /* 0x000000283c3c7980 */ /* 0x000f62000c101d00 */
[----:B------:R-:W-:-:S02]  /*9890*/  ISETP.GE.AND P0, PT, R187, UR14, PT ;  /* 0x0000000ebb007c0c */ /* 0x000fc4000bf06270 */
[----:B------:R-:W-:Y:S01]  /*98a0*/  LOP3.LUT R21, R76, 0x2, R21, 0xe2, !PT ;  /* 0x000000024c157812 */ /* 0x000fe200078ee215 */
[----:B------:R-:W-:Y:S01]  /*98b0*/  IMAD.IADD R76, R0, 0x1, -R77 ;  /* 0x00000001004c7824 */ /* 0x000fe200078e0a4d */
[----:B------:R-:W-:Y:S01]  /*98c0*/  LOP3.LUT R8, R8, R9, RZ, 0x3c, !PT ;  /* 0x0000000908087212 */ /* 0x000fe200078e3cff */
[----:B------:R-:W1:Y:S01]  /*98d0*/  @P2 LDC R77, c[0x0][0xbec] ;  /* 0x0002fb00ff4d2b82 */ /* 0x000e620000000800 */
[----:B------:R-:W-:Y:S01]  /*98e0*/  SEL R20, RZ, 0xffffffff, P0 ;  /* 0xffffffffff147807 */ /* 0x000fe20000000000 */
[----:B------:R-:W-:Y:S01]  /*98f0*/  IMAD.X R9, RZ, RZ, R15, P3 ;  /* 0x000000ffff097224 */ /* 0x000fe200018e060f */
[----:B------:R-:W-:Y:S01]  /*9900*/  ISETP.GE.AND P0, PT, R186, UR14, PT ;  /* 0x0000000eba007c0c */ /* 0x000fe2000bf06270 */
[----:B------:R-:W5:Y:S01]  /*9910*/  LD.E.128 R68, desc[UR40][R68.64] ;  /* 0x0000002844447980 */ /* 0x000f62000c101d00 */
[----:B------:R-:W-:Y:S01]  /*9920*/  IADD3 R45, P3, R14, 0x8000, RZ ;  /* 0x000080000e2d7810 */ /* 0x000fe20007f7e0ff */
[----:B------:R-:W-:Y:S01]  /*9930*/  IMAD.SHL.U32 R20, R20, 0x4, RZ ;  /* 0x0000000414147824 */ /* 0x000fe200078e00ff */
[----:B------:R-:W-:-:S02]  /*9940*/  SEL R0, RZ, 0xffffffff, P0 ;  /* 0xffffffffff007807 */ /* 0x000fc40000000000 */
[----:B------:R-:W-:Y:S02]  /*9950*/  SHF.R.U64 R12, R12, 0x3, RZ ;  /* 0x000000030c0c7819 */ /* 0x000fe400000012ff */
[----:B------:R-:W-:Y:S02]  /*9960*/  SHF.R.U64 R24, R24, 0x3, RZ ;  /* 0x0000000318187819 */ /* 0x000fe400000012ff */
[----:B------:R-:W-:Y:S01]  /*9970*/  SHF.R.U64 R28, R28, 0x3, RZ ;  /* 0x000000031c1c7819 */ /* 0x000fe200000012ff */
[----:B------:R-:W-:Y:S01]  /*9980*/  UIMAD.WIDE.U32 UR10, UR44, UR12, UR10 ;  /* 0x0000000c2c0a72a5 */ /* 0x000fe2000f8e000a */
[----:B------:R-:W-:Y:S01]  /*9990*/  LOP3.LUT R44, R45, 0x380, RZ, 0xc0, !PT ;  /* 0x000003802d2c7812 */ /* 0x000fe200078ec0ff */
[----:B------:R-:W5:Y:S01]  /*99a0*/  LD.E.128 R8, desc[UR40][R8.64] ;  /* 0x0000002808087980 */ /* 0x000f62000c101d00 */
[----:B------:R-:W-:Y:S01]  /*99b0*/  LOP3.LUT R21, R20, 0x4, R21, 0xe2, !PT ;  /* 0x0000000414157812 */ /* 0x000fe200078ee215 */
[----:B------:R-:W-:Y:S01]  /*99c0*/  IMAD.SHL.U32 R20, R0, 0x8, RZ ;  /* 0x0000000800147824 */ /* 0x000fe200078e00ff */
[----:B------:R-:W-:Y:S01]  /*99d0*/  SHF.R.U64 R44, R44, 0x3, RZ ;  /* 0x000000032c2c7819 */ /* 0x000fe200000012ff */
[----:B------:R-:W-:Y:S01]  /*99e0*/  IMAD R0, R76, 0x20, R3 ;  /* 0x000000204c007824 */ /* 0x000fe200078e0203 */
[----:B------:R-:W-:Y:S01]  /*99f0*/  ISETP.GE.AND P0, PT, R185, UR14, PT ;  /* 0x0000000eb9007c0c */ /* 0x000fe2000bf06270 */
[----:B------:R-:W5:Y:S01]  /*9a00*/  LD.E.128 R64, desc[UR40][R64.64] ;  /* 0x0000002840407980 */ /* 0x000f62000c101d00 */
[----:B------:R-:W-:Y:S01]  /*9a10*/  LOP3.LUT R12, R12, R13, RZ, 0x3c, !PT ;  /* 0x0000000d0c0c7212 */ /* 0x000fe200078e3cff */
[----:B------:R-:W-:Y:S01]  /*9a20*/  IMAD R78, R81, 0x40, R0 ;  /* 0x00000040514e7824 */ /* 0x000fe200078e0200 */
[----:B------:R-:W-:Y:S01]  /*9a30*/  LOP3.LUT R24, R24, R25, RZ, 0x3c, !PT ;  /* 0x0000001918187212 */ /* 0x000fe200078e3cff */
[--C-:B------:R-:W-:Y:S01]  /*9a40*/  IMAD.X R13, RZ, RZ, R15.reuse, P4 ;  /* 0x000000ffff0d7224 */ /* 0x100fe200020e060f */
[----:B------:R-:W-:Y:S01]  /*9a50*/  LOP3.LUT R28, R28, R29, RZ, 0x3c, !PT ;  /* 0x0000001d1c1c7212 */ /* 0x000fe200078e3cff */
[--C-:B------:R-:W-:Y:S01]  /*9a60*/  IMAD.X R25, RZ, RZ, R15.reuse, P5 ;  /* 0x000000ffff197224 */ /* 0x100fe200028e060f */
[----:B------:R-:W-:Y:S01]  /*9a70*/  LOP3.LUT R44, R44, R45, RZ, 0x3c, !PT ;  /* 0x0000002d2c2c7212 */ /* 0x000fe200078e3cff */
[----:B------:R-:W-:Y:S01]  /*9a80*/  IMAD.X R29, RZ, RZ, R15, P6 ;  /* 0x000000ffff1d7224 */ /* 0x000fe200030e060f */
[----:B------:R-:W-:Y:S01]  /*9a90*/  LOP3.LUT R21, R20, 0x8, R21, 0xe2, !PT ;  /* 0x0000000814157812 */ /* 0x000fe200078ee215 */
[----:B------:R-:W-:Y:S01]  /*9aa0*/  IMAD.X R45, RZ, RZ, R15, P3 ;  /* 0x000000ffff2d7224 */ /* 0x000fe200018e060f */
[C---:B------:R-:W-:Y:S01]  /*9ab0*/  IADD3 R49, P4, R14.reuse, 0x9000, RZ ;  /* 0x000090000e317810 */ /* 0x040fe20007f9e0ff */
[----:B------:R-:W-:Y:S01]  /*9ac0*/  UIMAD UR11, UR44, UR13, UR11 ;  /* 0x0000000d2c0b72a4 */ /* 0x000fe2000f8e020b */
[----:B------:R-:W-:Y:S01]  /*9ad0*/  IADD3 R53, P5, R14, 0xa000, RZ ;  /* 0x0000a0000e357810 */ /* 0x000fe20007fbe0ff */
[----:B-1----:R-:W-:Y:S01]  /*9ae0*/  @P2 IMAD.HI.U32 R0, R78, R77, RZ ;  /* 0x0000004d4e002227 */ /* 0x002fe200078e00ff */
[C---:B------:R-:W-:Y:S01]  /*9af0*/  IADD3 R57, P6, R14.reuse, 0xb000, RZ ;  /* 0x0000b0000e397810 */ /* 0x040fe20007fde0ff */
[----:B------:R-:W-:Y:S01]  /*9b00*/  ULDC.64 UR12, c[0x0][0xaf0] ;  /* 0x0002bc00000c7ab9 */ /* 0x000fe20000000a00 */
[----:B------:R-:W-:Y:S01]  /*9b10*/  SEL R20, RZ, 0xffffffff, P0 ;  /* 0xffffffffff147807 */ /* 0x000fe20000000000 */
[----:B------:R-:W5:Y:S01]  /*9b20*/  LD.E.128 R24, desc[UR40][R24.64] ;  /* 0x0000002818187980 */ /* 0x000f62000c101d00 */
[----:B------:R-:W-:Y:S01]  /*9b30*/  IADD3 R7, P3, R14, 0xf000, RZ ;  /* 0x0000f0000e077810 */ /* 0x000fe20007f7e0ff */
[----:B------:R-:W-:Y:S01]  /*9b40*/  UIMAD UR4, UR4, UR12, URZ ;  /* 0x0000000c040472a4 */ /* 0x000fe2000f8e023f */
[----:B------:R-:W-:Y:S01]  /*9b50*/  ISETP.GE.AND P0, PT, R184, UR14, PT ;  /* 0x0000000eb8007c0c */ /* 0x000fe2000bf06270 */
[----:B------:R-:W-:Y:S01]  /*9b60*/  IMAD.SHL.U32 R76, R20, 0x10, RZ ;  /* 0x00000010144c7824 */ /* 0x000fe200078e00ff */
[----:B------:R-:W-:Y:S01]  /*9b70*/  LOP3.LUT R48, R49, 0x380, RZ, 0xc0, !PT ;  /* 0x0000038031307812 */ /* 0x000fe200078ec0ff */
[----:B------:R-:W5:Y:S01]  /*9b80*/  LD.E.128 R28, desc[UR40][R28.64] ;  /* 0x000000281c1c7980 */ /* 0x000f62000c101d00 */
[----:B------:R-:W-:-:S02]  /*9b90*/  LOP3.LUT R52, R53, 0x380, RZ, 0xc0, !PT ;  /* 0x0000038035347812 */ /* 0x000fc400078ec0ff */
[----:B------:R-:W-:Y:S02]  /*9ba0*/  LOP3.LUT R56, R57, 0x380, RZ, 0xc0, !PT ;  /* 0x0000038039387812 */ /* 0x000fe400078ec0ff */
[----:B------:R-:W-:Y:S01]  /*9bb0*/  LOP3.LUT R5, R14, 0x380, RZ, 0xc0, !PT ;  /* 0x000003800e057812 */ /* 0x000fe200078ec0ff */
[----:B------:R-:W-:Y:S01]  /*9bc0*/  IMAD.MOV.U32 R77, RZ, RZ, R78 ;  /* 0x000000ffff4d7224 */ /* 0x000fe200078e004e */
[----:B------:R-:W-:Y:S01]  /*9bd0*/  LOP3.LUT R6, R7, 0x380, RZ, 0xc0, !PT ;  /* 0x0000038007067812 */ /* 0x000fe200078ec0ff */
[----:B------:R-:W-:Y:S01]  /*9be0*/  UIMAD.WIDE.U32 UR10, UR9, UR12, UR10 ;  /* 0x0000000c090a72a5 */ /* 0x000fe2000f8e000a */
[----:B------:R-:W-:Y:S01]  /*9bf0*/  SEL R20, RZ, 0xffffffff, P0 ;  /* 0xffffffffff147807 */ /* 0x000fe20000000000 */
[----:B------:R-:W-:Y:S01]  /*9c00*/  UIMAD UR4, UR9, UR13, UR4 ;  /* 0x0000000d090472a4 */ /* 0x000fe2000f8e0204 */
[----:B0-----:R-:W-:Y:S01]  /*9c10*/  @P2 SHF.R.U32.HI R77, RZ, R79, R0 ;  /* 0x0000004fff4d2219 */ /* 0x001fe20000011600 */
[----:B------:R-:W-:Y:S01]  /*9c20*/  IMAD.X R73, RZ, RZ, R15, P3 ;  /* 0x000000ffff497224 */ /* 0x000fe200018e060f */
[----:B------:R-:W-:Y:S01]  /*9c30*/  SHF.R.U64 R48, R48, 0x3, RZ ;  /* 0x0000000330307819 */ /* 0x000fe200000012ff */
[----:B------:R-:W5:Y:S01]  /*9c40*/  LD.E.128 R44, desc[UR40][R44.64] ;  /* 0x000000282c2c7980 */ /* 0x000f62000c101d00 */
[----:B------:R-:W-:-:S02]  /*9c50*/  SHF.R.U64 R52, R52, 0x3, RZ ;  /* 0x0000000334347819 */ /* 0x000fc400000012ff */
[----:B------:R-:W-:Y:S02]  /*9c60*/  SHF.R.U64 R56, R56, 0x3, RZ ;  /* 0x0000000338387819 */ /* 0x000fe400000012ff */
[----:B------:R-:W-:Y:S02]  /*9c70*/  SHF.R.U64 R5, R5, 0x3, RZ ;  /* 0x0000000305057819 */ /* 0x000fe400000012ff */
[----:B------:R-:W-:Y:S02]  /*9c80*/  SHF.R.U64 R6, R6, 0x3, RZ ;  /* 0x0000000306067819 */ /* 0x000fe400000012ff */
[----:B------:R-:W-:Y:S01]  /*9c90*/  LOP3.LUT R0, R76, 0x10, R21, 0xe2, !PT ;  /* 0x000000104c007812 */ /* 0x000fe200078ee215 */
[----:B------:R-:W-:Y:S01]  /*9ca0*/  UIADD3 UR4, UR11, UR4, URZ ;  /* 0x000000040b047290 */ /* 0x000fe2000fffe03f */
[--C-:B------:R-:W-:Y:S01]  /*9cb0*/  SHF.R.S32.HI R76, RZ, 0x1f, R77.reuse ;  /* 0x0000001fff4c7819 */ /* 0x100fe2000001144d */
[----:B------:R-:W-:Y:S01]  /*9cc0*/  IMAD.SHL.U32 R81, R20, 0x20, RZ ;  /* 0x0000002014517824 */ /* 0x000fe200078e00ff */
[----:B------:R-:W-:Y:S01]  /*9cd0*/  LOP3.LUT R48, R48, R49, RZ, 0x3c, !PT ;  /* 0x0000003130307212 */ /* 0x000fe200078e3cff */
[----:B------:R-:W-:Y:S01]  /*9ce0*/  IMAD.MOV R79, RZ, RZ, -R77 ;  /* 0x000000ffff4f7224 */ /* 0x000fe200078e0a4d */
[----:B------:R-:W-:Y:S01]  /*9cf0*/  LOP3.LUT R52, R52, R53, RZ, 0x3c, !PT ;  /* 0x0000003534347212 */ /* 0x000fe200078e3cff */
[--C-:B------:R-:W-:Y:S01]  /*9d00*/  IMAD.X R49, RZ, RZ, R15.reuse, P4 ;  /* 0x000000ffff317224 */ /* 0x100fe200020e060f */
[----:B------:R-:W-:Y:S01]  /*9d10*/  LOP3.LUT R56, R56, R57, RZ, 0x3c, !PT ;  /* 0x0000003938387212 */ /* 0x000fe200078e3cff */
[--C-:B------:R-:W-:Y:S01]  /*9d20*/  IMAD.X R53, RZ, RZ, R15.reuse, P5 ;  /* 0x000000ffff357224 */ /* 0x100fe200028e060f */
[----:B------:R-:W-:Y:S01]  /*9d30*/  LOP3.LUT R4, R5, R14, RZ, 0x3c, !PT ;  /* 0x0000000e05047212 */ /* 0x000fe200078e3cff */
[--C-:B------:R-:W-:Y:S01]  /*9d40*/  IMAD.X R57, RZ, RZ, R15.reuse, P6 ;  /* 0x000000ffff397224 */ /* 0x100fe200030e060f */
[----:B------:R-:W-:Y:S01]  /*9d50*/  LOP3.LUT R72, R6, R7, RZ, 0x3c, !PT ;  /* 0x0000000706487212 */ /* 0x000fe200078e3cff */
[----:B------:R-:W-:Y:S01]  /*9d60*/  IMAD.MOV.U32 R5, RZ, RZ, R15 ;  /* 0x000000ffff057224 */ /* 0x000fe200078e000f */
[----:B------:R-:W5:Y:S01]  /*9d70*/  LD.E.128 R48, desc[UR40][R48.64] ;  /* 0x0000002830307980 */ /* 0x000f62000c101d00 */
[----:B------:R-:W-:-:S02]  /*9d80*/  IMAD.U32 R20, RZ, RZ, UR10 ;  /* 0x0000000aff147e24 */ /* 0x000fc4000f8e00ff */
[----:B------:R-:W-:Y:S01]  /*9d90*/  IMAD.U32 R21, RZ, RZ, UR11 ;  /* 0x0000000bff157e24 */ /* 0x000fe2000f8e00ff */
[----:B------:R-:W-:Y:S01]  /*9da0*/  ULDC.64 UR10, c[0x0][0xae0] ;  /* 0x0002b800000a7ab9 */ /* 0x000fe20000000a00 */
[----:B------:R-:W-:Y:S01]  /*9db0*/  IMAD R79, R80, R79, R78 ;  /* 0x0000004f504f7224 */ /* 0x000fe200078e024e */
[----:B------:R-:W5:Y:S01]  /*9dc0*/  LD.E.128 R4, desc[UR40][R4.64] ;  /* 0x0000002804047980 */ /* 0x000f62000c101d00 */
[----:B------:R-:W-:Y:S01]  /*9dd0*/  IMAD R76, R76, UR10, RZ ;  /* 0x0000000a4c4c7c24 */ /* 0x000fe2000f8e02ff */
[----:B------:R-:W-:Y:S01]  /*9de0*/  LOP3.LUT R0, R81, 0x20, R0, 0xe2, !PT ;  /* 0x0000002051007812 */ /* 0x000fe200078ee200 */
[----:B------:R-:W-:Y:S01]  /*9df0*/  IMAD.U32 R21, RZ, RZ, UR4 ;  /* 0x00000004ff157e24 */ /* 0x000fe2000f8e00ff */
[----:B------:R-:W5:Y:S01]  /*9e00*/  LD.E.128 R12, desc[UR40][R12.64] ;  /* 0x000000280c0c7980 */ /* 0x000f62000c101d00 */
[----:B------:R-:W-:Y:S01]  /*9e10*/  IMAD R81, R77, UR11, R76 ;  /* 0x0000000b4d517c24 */ /* 0x000fe2000f8e024c */
[----:B------:R-:W-:Y:S02]  /*9e20*/  ISETP.GE.AND P0, PT, R222, UR14, PT ;  /* 0x0000000ede007c0c */ /* 0x000fe4000bf06270 */
[----:B------:R-:W5:Y:S01]  /*9e30*/  LD.E.128 R52, desc[UR40][R52.64] ;  /* 0x0000002834347980 */ /* 0x000f62000c101d00 */
[----:B------:R-:W-:-:S03]  /*9e40*/  SHF.R.S32.HI R76, RZ, 0x1f, R79 ;  /* 0x0000001fff4c7819 */ /* 0x000fc6000001144f */
[----:B------:R-:W5:Y:S01]  /*9e50*/  LD.E.128 R56, desc[UR40][R56.64] ;  /* 0x0000002838387980 */ /* 0x000f62000c101d00 */
[----:B------:R-:W-:Y:S01]  /*9e60*/  IMAD.WIDE.U32 R20, R77, UR10, R20 ;  /* 0x0000000a4d147c25 */ /* 0x000fe2000f8e0014 */
[----:B------:R-:W-:Y:S02]  /*9e70*/  ULDC.64 UR10, c[0x0][0xad8] ;  /* 0x0002b600000a7ab9 */ /* 0x000fe40000000a00 */
[----:B------:R-:W5:Y:S01]  /*9e80*/  LD.E.128 R72, desc[UR40][R72.64] ;  /* 0x0000002848487980 */ /* 0x000f62000c101d00 */
[----:B------:R-:W-:Y:S01]  /*9e90*/  IMAD.U32 R88, RZ, RZ, UR43 ;  /* 0x0000002bff587e24 */ /* 0x000fe2000f8e00ff */
[----:B------:R-:W-:Y:S01]  /*9ea0*/  @!PT LDS RZ, [RZ] ;  /* 0x00000000fffff984 */ /* 0x000fe20000000800 */
[----:B------:R-:W-:Y:S01]  /*9eb0*/  @!PT LDS RZ, [RZ] ;  /* 0x00000000fffff984 */ /* 0x000fe20000000800 */
[----:B------:R-:W-:Y:S01]  /*9ec0*/  @!PT LDS RZ, [RZ] ;  /* 0x00000000fffff984 */ /* 0x000fe20000000800 */
[----:B------:R-:W-:Y:S01]  /*9ed0*/  @!PT LDS RZ, [RZ] ;  /* 0x00000000fffff984 */ /* 0x000fe20000000800 */
[----:B------:R0:W-:Y:S06]  /*9ee0*/  MEMBAR.ALL.CTA ;  /* 0x0000000000007992 */ /* 0x0001ec0000008000 */
[----:B0-----:R-:W0:Y:S01]  /*9ef0*/  FENCE.VIEW.ASYNC.S ;  /* 0x00000000000073c6 */ /* 0x001e220000000000 */
[----:B------:R-:W-:Y:S01]  /*9f00*/  SEL R77, RZ, 0x40, P0 ;  /* 0x00000040ff4d7807 */ /* 0x000fe20000000000 */
[----:B------:R-:W-:Y:S01]  /*9f10*/  IMAD.IADD R21, R21, 0x1, R81 ;  /* 0x0000000115157824 */ /* 0x000fe200078e0251 */
[----:B------:R-:W-:Y:S01]  /*9f20*/  ISETP.GE.AND P0, PT, R221, UR14, PT ;  /* 0x0000000edd007c0c */ /* 0x000fe2000bf06270 */
[----:B------:R-:W-:-:S02]  /*9f30*/  IMAD R76, R76, UR10, RZ ;  /* 0x0000000a4c4c7c24 */ /* 0x000fc4000f8e02ff */
[----:B------:R-:W-:Y:S02]  /*9f40*/  IMAD R88, R88, 0x40, R3 ;  /* 0x0000004058587824 */ /* 0x000fe400078e0203 */
[----:B------:R-:W-:Y:S01]  /*9f50*/  IMAD R89, R80, UR8, RZ ;  /* 0x0000000850597c24 */ /* 0x000fe2000f8e02ff */
[----:B------:R-:W-:Y:S01]  /*9f60*/  LOP3.LUT R0, R0, R77, RZ, 0xfc, !PT ;  /* 0x0000004d00007212 */ /* 0x000fe200078efcff */
[C---:B------:R-:W-:Y:S01]  /*9f70*/  IMAD R77, R79.reuse, UR11, R76 ;  /* 0x0000000b4f4d7c24 */ /* 0x040fe2000f8e024c */
[----:B------:R-:W-:Y:S01]  /*9f80*/  UIADD3 UR4, UR38, 0x28c20, URZ ;  /* 0x00028c2026047890 */ /* 0x000fe2000fffe03f */
[----:B------:R-:W-:Y:S01]  /*9f90*/  IMAD.WIDE.U32 R20, R79, UR10, R20 ;  /* 0x0000000a4f147c25 */ /* 0x000fe2000f8e0014 */
[----:B------:R-:W-:Y:S01]  /*9fa0*/  SEL R3, RZ, 0x80, P0 ;  /* 0x00000080ff037807 */ /* 0x000fe20000000000 */
[----:B------:R-:W-:Y:S01]  /*9fb0*/  ULDC.64 UR10, c[0x0][0xa80] ;  /* 0x0002a000000a7ab9 */ /* 0x000fe20000000a00 */
[----:B------:R-:W-:Y:S01]  /*9fc0*/  ISETP.GE.AND P0, PT, R88, R89, PT ;  /* 0x000000595800720c */ /* 0x000fe20003f06270 */
[----:B------:R-:W-:Y:S01]  /*9fd0*/  IMAD.IADD R21, R21, 0x1, R77 ;  /* 0x0000000115157824 */ /* 0x000fe200078e024d */
[----:B------:R-:W-:Y:S01]  /*9fe0*/  UPRMT UR4, URZ, 0x654, UR4 ;  /* 0x000006543f047896 */ /* 0x000fe20008000004 */
[----:B------:R-:W-:-:S04]  /*9ff0*/  LEA R86, P1, R20, UR10, 0x1 ;  /* 0x0000000a14567c11 */ /* 0x000fc8000f8208ff */
[----:B------:R-:W-:Y:S01]  /*a000*/  LEA.HI.X R87, R20, UR11, R21, 0x1, P1 ;  /* 0x0000000b14577c11 */ /* 0x000fe200088f0c15 */
[----:B------:R-:W-:Y:S01]  /*a010*/  BSSY B1, `(.L_x_422) ;  /* 0x000002c000017945 */ /* 0x000fe20003800000 */
[----:B0-----:R0:W1:Y:S02]  /*a020*/  SHFL.IDX PT, R20, R86, RZ, 0x181f ;  /* 0x00181fff56147589 */ /* 0x00106400000e0000 */
[----:B------:R-:W-:Y:S02]  /*a030*/  SYNCS.ARRIVE.TRANS64.RED.A1T0 RZ, [UR4], RZ ;  /* 0x000000ffffff79a7 */ /* 0x000fe40008100404 */
[----:B------:R0:W2:Y:S01]  /*a040*/  SHFL.IDX PT, R21, R87, RZ, 0x181f ;  /* 0x00181fff57157589 */ /* 0x0000a200000e0000 */
[----:B------:R-:W-:Y:S02]  /*a050*/  LOP3.LUT R3, R0, R3, RZ, 0xfc, !PT ;  /* 0x0000000300037212 */ /* 0x000fe400078efcff */
[----:B---3--:R-:W-:Y:S01]  /*a060*/  SHF.R.S32.HI R152, RZ, 0x1f, R188 ;  /* 0x0000001fff987819 */ /* 0x008fe200000114bc */
[----:B------:R-:W-:Y:S06]  /*a070*/  @P0 BRA `(.L_x_423) ;  /* 0x0000000000940947 */ /* 0x000fec0003800000 */
[----:B------:R-:W-:Y:S02]  /*a080*/  ISETP.GE.AND P1, PT, R188, UR14, PT ;  /* 0x0000000ebc007c0c */ /* 0x000fe4000bf26270 */
[----:B------:R-:W-:Y:S02]  /*a090*/  ISETP.GE.AND P0, PT, R2, UR14, PT ;  /* 0x0000000e02007c0c */ /* 0x000fe4000bf06270 */
[----:B------:R-:W-:Y:S02]  /*a0a0*/  ISETP.GE.AND P4, PT, R187, UR14, PT ;  /* 0x0000000ebb007c0c */ /* 0x000fe4000bf86270 */
[----:B------:R-:W-:Y:S02]  /*a0b0*/  ISETP.GE.AND P3, PT, R186, UR14, PT ;  /* 0x0000000eba007c0c */ /* 0x000fe4000bf66270 */
[----:B------:R-:W-:Y:S02]  /*a0c0*/  SHF.R.S32.HI R80, RZ, 0x1f, R187 ;  /* 0x0000001fff507819 */ /* 0x000fe400000114bb */
[----:B------:R-:W-:-:S02]  /*a0d0*/  SHF.R.S32.HI R83, RZ, 0x1f, R186 ;  /* 0x0000001fff537819 */ /* 0x000fc400000114ba */
[----:B------:R-:W-:Y:S02]  /*a0e0*/  SHF.R.S32.HI R81, RZ, 0x1f, R185 ;  /* 0x0000001fff517819 */ /* 0x000fe400000114b9 */
[-C--:B-1----:R-:W-:Y:S01]  /*a0f0*/  @!P1 LEA R76, P2, R188, R20.reuse, 0x1 ;  /* 0x00000014bc4c9211 */ /* 0x082fe200078408ff */
[----:B--2---:R-:W-:Y:S02]  /*a100*/  @!P0 IMAD.WIDE R78, R2, 0x2, R20 ;  /* 0x00000002024e8825 */ /* 0x004fe400078e0214 */
[----:B------:R-:W-:Y:S02]  /*a110*/  @!P4 LEA R84, P5, R187, R20, 0x1 ;  /* 0x00000014bb54c211 */ /* 0x000fe400078a08ff */
[----:B------:R-:W-:Y:S01]  /*a120*/  @!P1 LEA.HI.X R77, R188, R21, R152, 0x1, P2 ;  /* 0x00000015bc4d9211 */ /* 0x000fe200010f0c98 */
[----:B-----5:R1:W-:Y:S01]  /*a130*/  @!P0 ST.E.128 desc[UR40][R78.64], R4 ;  /* 0x000000044e008985 */ /* 0x0203e2000c101d28 */
[----:B------:R-:W-:Y:S02]  /*a140*/  ISETP.GE.AND P2, PT, R185, UR14, PT ;  /* 0x0000000eb9007c0c */ /* 0x000fe4000bf46270 */
[----:B------:R-:W-:Y:S01]  /*a150*/  LOP3.LUT P0, RZ, R0, 0x40, RZ, 0xc0, !PT ;  /* 0x0000004000ff7812 */ /* 0x000fe2000780c0ff */
[----:B------:R2:W-:Y:S01]  /*a160*/  @!P1 ST.E.128 desc[UR40][R76.64], R12 ;  /* 0x0000000c4c009985 */ /* 0x0005e2000c101d28 */
[----:B------:R-:W-:-:S02]  /*a170*/  ISETP.GE.AND P1, PT, R184, UR14, PT ;  /* 0x0000000eb8007c0c */ /* 0x000fc4000bf26270 */
[CC--:B------:R-:W-:Y:S02]  /*a180*/  @!P3 LEA R82, P6, R186.reuse, R20.reuse, 0x1 ;  /* 0x00000014ba52b211 */ /* 0x0c0fe400078c08ff */
[-C--:B------:R-:W-:Y:S02]  /*a190*/  @!P4 LEA.HI.X R85, R187, R21.reuse, R80, 0x1, P5 ;  /* 0x00000015bb55c211 */ /* 0x080fe400028f0c50 */
[-C--:B------:R-:W-:Y:S02]  /*a1a0*/  @!P3 LEA.HI.X R83, R186, R21.reuse, R83, 0x1, P6 ;  /* 0x00000015ba53b211 */ /* 0x080fe400030f0c53 */
[----:B------:R-:W-:Y:S01]  /*a1b0*/  LOP3.LUT P6, RZ, R3, 0x80, RZ, 0xc0, !PT ;  /* 0x0000008003ff7812 */ /* 0x000fe200078cc0ff */
[----:B------:R3:W-:Y:S01]  /*a1c0*/  @!P4 ST.E.128 desc[UR40][R84.64], R28 ;  /* 0x0000001c5400c985 */ /* 0x0007e2000c101d28 */
[C---:B------:R-:W-:Y:S02]  /*a1d0*/  @!P2 LEA R80, P5, R185.reuse, R20, 0x1 ;  /* 0x00000014b950a211 */ /* 0x040fe400078a08ff */
[----:B-1----:R-:W-:Y:S01]  /*a1e0*/  SHF.R.S32.HI R7, RZ, 0x1f, R184 ;  /* 0x0000001fff077819 */ /* 0x002fe200000114b8 */
[----:B------:R3:W-:Y:S01]  /*a1f0*/  @!P3 ST.E.128 desc[UR40][R82.64], R36 ;  /* 0x000000245200b985 */ /* 0x0007e2000c101d28 */
[----:B------:R-:W-:-:S02]  /*a200*/  @!P2 LEA.HI.X R81, R185, R21, R81, 0x1, P5 ;  /* 0x00000015b951a211 */ /* 0x000fc400028f0c51 */
[CC--:B------:R-:W-:Y:S02]  /*a210*/  @!P1 LEA R6, P5, R184.reuse, R20.reuse, 0x1 ;  /* 0x00000014b8069211 */ /* 0x0c0fe400078a08ff */
[----:B------:R-:W-:Y:S01]  /*a220*/  SHF.R.S32.HI R5, RZ, 0x1f, R222 ;  /* 0x0000001fff057819 */ /* 0x000fe200000114de */
[----:B------:R3:W-:Y:S01]  /*a230*/  @!P2 ST.E.128 desc[UR40][R80.64], R44 ;  /* 0x0000002c5000a985 */ /* 0x0007e2000c101d28 */
[-C--:B------:R-:W-:Y:S02]  /*a240*/  @!P1 LEA.HI.X R7, R184, R21.reuse, R7, 0x1, P5 ;  /* 0x00000015b8079211 */ /* 0x080fe400028f0c07 */
[C---:B------:R-:W-:Y:S02]  /*a250*/  @P0 LEA R4, P5, R222.reuse, R20, 0x1 ;  /* 0x00000014de040211 */ /* 0x040fe400078a08ff */
[----:B--2---:R-:W-:Y:S01]  /*a260*/  SHF.R.S32.HI R13, RZ, 0x1f, R221 ;  /* 0x0000001fff0d7819 */ /* 0x004fe200000114dd */
[----:B------:R3:W-:Y:S01]  /*a270*/  @!P1 ST.E.128 desc[UR40][R6.64], R52 ;  /* 0x0000003406009985 */ /* 0x0007e2000c101d28 */
[----:B------:R-:W-:-:S02]  /*a280*/  @P0 LEA.HI.X R5, R222, R21, R5, 0x1, P5 ;  /* 0x00000015de050211 */ /* 0x000fc400028f0c05 */
[----:B------:R-:W-:-:S03]  /*a290*/  @P6 LEA R12, P5, R221, R20, 0x1 ;  /* 0x00000014dd0c6211 */ /* 0x000fc600078a08ff */
[----:B------:R3:W-:Y:S01]  /*a2a0*/  @P0 ST.E.128 desc[UR40][R4.64], R60 ;  /* 0x0000003c04000985 */ /* 0x0007e2000c101d28 */
[----:B------:R-:W-:-:S05]  /*a2b0*/  @P6 LEA.HI.X R13, R221, R21, R13, 0x1, P5 ;  /* 0x00000015dd0d6211 */ /* 0x000fca00028f0c0d */
[----:B------:R3:W-:Y:S04]  /*a2c0*/  @P6 ST.E.128 desc[UR40][R12.64], R68 ;  /* 0x000000440c006985 */ /* 0x0007e8000c101d28 */
.L_x_423:
[----:B------:R-:W-:Y:S05]  /*a2d0*/  BSYNC B1 ;  /* 0x0000000000017941 */ /* 0x000fea0003800000 */
.L_x_422:
[----:B---3-5:R-:W-:Y:S01]  /*a2e0*/  VIADD R6, R88, 0x20 ;  /* 0x0000002058067836 */ /* 0x028fe20000000000 */
[----:B------:R3:W4:Y:S04]  /*a2f0*/  SHFL.IDX PT, R5, R87, 0x1, 0x181f ;  /* 0x00381f0057057f89 */ /* 0x00072800000e0000 */
[----:B------:R-:W-:Y:S01]  /*a300*/  ISETP.GE.AND P0, PT, R6, R89, PT ;  /* 0x000000590600720c */ /* 0x000fe20003f06270 */
[----:B------:R3:W0:-:S12]  /*a310*/  SHFL.IDX PT, R4, R86, 0x1, 0x181f ;  /* 0x00381f0056047f89 */ /* 0x00061800000e0000 */
[----:B---3--:R-:W-:Y:S05]  /*a320*/  @P0 BRA `(.L_x_424) ;  /* 0x0000002400f40947 */ /* 0x008fea0003800000 */
[----:B------:R-:W-:Y:S02]  /*a330*/  ISETP.GE.AND P0, PT, R188, UR14, PT ;  /* 0x0000000ebc007c0c */ /* 0x000fe4000bf06270 */
[----:B------:R-:W-:Y:S02]  /*a340*/  ISETP.GE.AND P5, PT, R2, UR14, PT ;  /* 0x0000000e02007c0c */ /* 0x000fe4000bfa6270 */
[----:B------:R-:W-:Y:S02]  /*a350*/  ISETP.GE.AND P2, PT, R187, UR14, PT ;  /* 0x0000000ebb007c0c */ /* 0x000fe4000bf46270 */
[----:B------:R-:W-:Y:S02]  /*a360*/  ISETP.GE.AND P1, PT, R186, UR14, PT ;  /* 0x0000000eba007c0c */ /* 0x000fe4000bf26270 */
[----:B------:R-:W-:Y:S02]  /*a370*/  ISETP.GE.AND P3, PT, R185, UR14, PT ;  /* 0x0000000eb9007c0c */ /* 0x000fe4000bf66270 */
[----:B------:R-:W-:-:S02]  /*a380*/  SHF.R.S32.HI R15, RZ, 0x1f, R187 ;  /* 0x0000001fff0f7819 */ /* 0x000fc400000114bb */
[----:B--2---:R-:W-:Y:S02]  /*a390*/  SHF.R.S32.HI R21, RZ, 0x1f, R186 ;  /* 0x0000001fff157819 */ /* 0x004fe400000114ba */
[----:B0-----:R-:W-:Y:S01]  /*a3a0*/  @!P0 LEA R12, P4, R188, R4, 0x1 ;  /* 0x00000004bc0c8211 */ /* 0x001fe200078808ff */
[----:B----4-:R-:W-:Y:S01]  /*a3b0*/  @!P5 IMAD.WIDE R6, R2, 0x2, R4 ;  /* 0x000000020206d825 */ /* 0x010fe200078e0204 */
[----:B------:R-:W-:Y:S02]  /*a3c0*/  SHF.R.S32.HI R31, RZ, 0x1f, R184 ;  /* 0x0000001fff1f7819 */ /* 0x000fe400000114b8 */
[----:B------:R-:W-:Y:S02]  /*a3d0*/  @!P0 LEA.HI.X R13, R188, R5, R152, 0x1, P4 ;  /* 0x00000005bc0d8211 */ /* 0x000fe400020f0c98 */
[----:B------:R-:W-:Y:S01]  /*a3e0*/  ISETP.GE.AND P4, PT, R184, UR14, PT ;  /* 0x0000000eb8007c0c */ /* 0x000fe2000bf86270 */
[----:B------:R0:W-:Y:S01]  /*a3f0*/  @!P5 ST.E.128 desc[UR40][R6.64], R8 ;  /* 0x000000080600d985 */ /* 0x0001e2000c101d28 */
[----:B------:R-:W-:-:S02]  /*a400*/  LOP3.LUT P5, RZ, R0, 0x40, RZ, 0xc0, !PT ;  /* 0x0000004000ff7812 */ /* 0x000fc400078ac0ff */
[CC--:B------:R-:W-:Y:S01]  /*a410*/  @!P2 LEA R14, P6, R187.reuse, R4.reuse, 0x1 ;  /* 0x00000004bb0ea211 */ /* 0x0c0fe200078c08ff */
[----:B------:R3:W-:Y:S01]  /*a420*/  @!P0 ST.E.128 desc[UR40][R12.64], R24 ;  /* 0x000000180c008985 */ /* 0x0007e2000c101d28 */
[----:B------:R-:W-:Y:S02]  /*a430*/  SHF.R.S32.HI R0, RZ, 0x1f, R185 ;  /* 0x0000001fff007819 */ /* 0x000fe400000114b9 */
[----:B------:R-:W-:Y:S02]  /*a440*/  @!P2 LEA.HI.X R15, R187, R5, R15, 0x1, P6 ;  /* 0x00000005bb0fa211 */ /* 0x000fe400030f0c0f */
[-C--:B-1----:R-:W-:Y:S02]  /*a450*/  @!P1 LEA R20, P6, R186, R4.reuse, 0x1 ;  /* 0x00000004ba149211 */ /* 0x082fe400078c08ff */
[----:B------:R-:W-:Y:S01]  /*a460*/  SHF.R.S32.HI R37, RZ, 0x1f, R222 ;  /* 0x0000001fff257819 */ /* 0x000fe200000114de */
[----:B------:R3:W-:Y:S01]  /*a470*/  @!P2 ST.E.128 desc[UR40][R14.64], R32 ;  /* 0x000000200e00a985 */ /* 0x0007e2000c101d28 */
[----:B------:R-:W-:-:S02]  /*a480*/  @!P3 LEA R28, P2, R185, R4, 0x1 ;  /* 0x00000004b91cb211 */ /* 0x000fc400078408ff */
[-C--:B------:R-:W-:Y:S02]  /*a490*/  @!P4 LEA R30, P0, R184, R4.reuse, 0x1 ;  /* 0x00000004b81ec211 */ /* 0x080fe400078008ff */
[-C--:B------:R-:W-:Y:S02]  /*a4a0*/  @!P1 LEA.HI.X R21, R186, R5.reuse, R21, 0x1, P6 ;  /* 0x00000005ba159211 */ /* 0x080fe400030f0c15 */
[----:B0-----:R-:W-:Y:S02]  /*a4b0*/  @P5 LEA R6, P6, R222, R4, 0x1 ;  /* 0x00000004de065211 */ /* 0x001fe400078c08ff */
[-C--:B------:R-:W-:Y:S01]  /*a4c0*/  @!P3 LEA.HI.X R29, R185, R5.reuse, R0, 0x1, P2 ;  /* 0x00000005b91db211 */ /* 0x080fe200010f0c00 */
[----:B------:R3:W-:Y:S01]  /*a4d0*/  @!P1 ST.E.128 desc[UR40][R20.64], R40 ;  /* 0x0000002814009985 */ /* 0x0007e2000c101d28 */
[-C--:B------:R-:W-:Y:S02]  /*a4e0*/  @!P4 LEA.HI.X R31, R184, R5.reuse, R31, 0x1, P0 ;  /* 0x00000005b81fc211 */ /* 0x080fe400000f0c1f */
[----:B------:R-:W-:Y:S01]  /*a4f0*/  @P5 LEA.HI.X R7, R222, R5, R37, 0x1, P6 ;  /* 0x00000005de075211 */ /* 0x000fe200030f0c25 */
[----:B------:R3:W-:Y:S01]  /*a500*/  @!P3 ST.E.128 desc[UR40][R28.64], R48 ;  /* 0x000000301c00b985 */ /* 0x0007e2000c101d28 */
[----:B------:R-:W-:-:S03]  /*a510*/  LOP3.LUT P0, RZ, R3, 0x80, RZ, 0xc0, !PT ;  /* 0x0000008003ff7812 */ /* 0x000fc6000780c0ff */
[----:B------:R3:W-:Y:S04]  /*a520*/  @!P4 ST.E.128 desc[UR40][R30.64], R56 ;  /* 0x000000381e00c985 */ /* 0x0007e8000c101d28 */
[----:B------:R3:W-:Y:S06]  /*a530*/  @P5 ST.E.128 desc[UR40][R6.64], R64 ;  /* 0x0000004006005985 */ /* 0x0007ec000c101d28 */
[----:B------:R-:W-:Y:S05]  /*a540*/  @!P0 BRA `(.L_x_424) ;  /* 0x00000024006c8947 */ /* 0x000fea0003800000 */
[----:B------:R-:W-:Y:S02]  /*a550*/  LEA R4, P0, R221, R4, 0x1 ;  /* 0x00000004dd047211 */ /* 0x000fe400078008ff */
[----:B------:R-:W-:-:S04]  /*a560*/  SHF.R.S32.HI R0, RZ, 0x1f, R221 ;  /* 0x0000001fff007819 */ /* 0x000fc800000114dd */
[----:B------:R-:W-:-:S05]  /*a570*/  LEA.HI.X R5, R221, R5, R0, 0x1, P0 ;  /* 0x00000005dd057211 */ /* 0x000fca00000f0c00 */
[----:B------:R0:W-:Y:S01]  /*a580*/  ST.E.128 desc[UR40][R4.64], R72 ;  /* 0x0000004804007985 */ /* 0x0001e2000c101d28 */
[----:B------:R-:W-:Y:S05]  /*a590*/  BRA `(.L_x_424) ;  /* 0x0000002400587947 */ /* 0x000fea0003800000 */
.L_x_421:
[----:B------:R-:W2:Y:S01]  /*a5a0*/  LDL R0, [R1+0x48] ;  /* 0x0000480001007983 */ /* 0x000ea20000100800 */
[----:B------:R-:W-:Y:S01]  /*a5b0*/  ULDC.64 UR12, c[0x0][0xb08] ;  /* 0x0002c200000c7ab9 */ /* 0x000fe20000000a00 */
[----:B------:R-:W-:Y:S01]  /*a5c0*/  ULDC UR14, c[0x0][0xbe8] ;  /* 0x0002fa00000e7ab9 */ /* 0x000fe20000000800 */
[----:B------:R-:W-:Y:S01]  /*a5d0*/  UIMAD UR18, UR18, UR12, URZ ;  /* 0x0000000c121272a4 */ /* 0x000fe2000f8e023f */
[----:B0-----:R-:W-:Y:S01]  /*a5e0*/  IMAD.U32 R6, RZ, RZ, UR43 ;  /* 0x0000002bff067e24 */ /* 0x001fe2000f8e00ff */
[----:B------:R-:W-:Y:S01]  /*a5f0*/  UIMAD.WIDE.U32 UR10, UR4, UR12, URZ ;  /* 0x0000000c040a72a5 */ /* 0x000fe2000f8e003f */
[----:B------:R-:W-:Y:S01]  /*a600*/  BSSY B1, `(.L_x_425) ;  /* 0x00000c8000017945 */ /* 0x000fe20003800000 */
[----:B------:R-:W-:Y:S01]  /*a610*/  UIMAD UR18, UR4, UR13, UR18 ;  /* 0x0000000d041272a4 */ /* 0x000fe2000f8e0212 */
[----:B------:R-:W-:Y:S01]  /*a620*/  SHF.R.S32.HI R21, RZ, 0x1f, R203 ;  /* 0x0000001fff157819 */ /* 0x000fe200000114cb */
[----:B------:R-:W-:Y:S01]  /*a630*/  UISETP.NE.AND UP0, UPT, UR14, 0x1, UPT ;  /* 0x000000010e00788c */ /* 0x000fe2000bf05270 */
[----:B---3--:R-:W-:Y:S01]  /*a640*/  SHF.R.S32.HI R152, RZ, 0x1f, R204 ;  /* 0x0000001fff987819 */ /* 0x008fe200000114cc */
[----:B------:R-:W-:Y:S01]  /*a650*/  UIADD3 UR11, UR11, UR18, URZ ;  /* 0x000000120b0b7290 */ /* 0x000fe2000fffe03f */
[----:B------:R-:W-:Y:S01]  /*a660*/  SHF.R.S32.HI R153, RZ, 0x1f, R205 ;  /* 0x0000001fff997819 */ /* 0x000fe200000114cd */
[----:B------:R-:W-:Y:S01]  /*a670*/  ULDC.64 UR12, c[0x0][0xb38] ;  /* 0x0002ce00000c7ab9 */ /* 0x000fe20000000a00 */
[----:B------:R-:W-:Y:S01]  /*a680*/  USHF.R.S32.HI UR4, URZ, 0x1f, UR9 ;  /* 0x0000001f3f047899 */ /* 0x000fe20008011409 */
[----:B------:R-:W-:Y:S01]  /*a690*/  PLOP3.LUT P0, PT, PT, PT, UP0, 0x80, 0x0 ;  /* 0x000000000000781c */ /* 0x000fe20003f0f008 */
[----:B------:R-:W-:Y:S01]  /*a6a0*/  UIMAD.WIDE.U32 UR10, UR44, UR12, UR10 ;  /* 0x0000000c2c0a72a5 */ /* 0x000fe2000f8e000a */
[----:B------:R-:W-:Y:S01]  /*a6b0*/  SHF.R.S32.HI R154, RZ, 0x1f, R206 ;  /* 0x0000001fff9a7819 */ /* 0x000fe200000114ce */
[----:B------:R-:W-:Y:S01]  /*a6c0*/  UIMAD UR8, UR8, UR14, URZ ;  /* 0x0000000e080872a4 */ /* 0x000fe2000f8e023f */
[----:B------:R-:W-:Y:S01]  /*a6d0*/  SHF.R.S32.HI R155, RZ, 0x1f, R207 ;  /* 0x0000001fff9b7819 */ /* 0x000fe200000114cf */
[----:B------:R-:W-:Y:S01]  /*a6e0*/  UIMAD UR11, UR44, UR13, UR11 ;  /* 0x0000000d2c0b72a4 */ /* 0x000fe2000f8e020b */
[----:B------:R-:W-:-:S02]  /*a6f0*/  SHF.R.S32.HI R156, RZ, 0x1f, R208 ;  /* 0x0000001fff9c7819 */ /* 0x000fc400000114d0 */
[----:B------:R-:W-:Y:S01]  /*a700*/  ULDC.64 UR12, c[0x0][0xb40] ;  /* 0x0002d000000c7ab9 */ /* 0x000fe20000000a00 */
[----:B------:R-:W-:Y:S01]  /*a710*/  SHF.R.S32.HI R157, RZ, 0x1f, R209 ;  /* 0x0000001fff9d7819 */ /* 0x000fe200000114d1 */
[----:B------:R-:W-:Y:S01]  /*a720*/  UIMAD UR4, UR4, UR12, URZ ;  /* 0x0000000c040472a4 */ /* 0x000fe2000f8e023f */
[----:B------:R-:W-:Y:S01]  /*a730*/  SHF.R.S32.HI R158, RZ, 0x1f, R210 ;  /* 0x0000001fff9e7819 */ /* 0x000fe200000114d2 */
[----:B------:R-:W-:Y:S01]  /*a740*/  UIMAD.WIDE.U32 UR10, UR9, UR12, UR10 ;  /* 0x0000000c090a72a5 */ /* 0x000fe2000f8e000a */
[----:B------:R-:W-:Y:S01]  /*a750*/  SHF.R.S32.HI R159, RZ, 0x1f, R211 ;  /* 0x0000001fff9f7819 */ /* 0x000fe200000114d3 */
[----:B------:R-:W-:Y:S01]  /*a760*/  UIMAD UR4, UR9, UR13, UR4 ;  /* 0x0000000d090472a4 */ /* 0x000fe2000f8e0204 */
[----:B------:R-:W-:Y:S02]  /*a770*/  SHF.R.S32.HI R160, RZ, 0x1f, R212 ;  /* 0x0000001fffa07819 */ /* 0x000fe400000114d4 */
[----:B------:R-:W-:Y:S01]  /*a780*/  @UP0 ULDC UR9, c[0x0][0xbec] ;  /* 0x0002fb0000090ab9 */ /* 0x000fe20000000800 */
[----:B------:R-:W-:Y:S01]  /*a790*/  UIADD3 UR11, UR11, UR4, URZ ;  /* 0x000000040b0b7290 */ /* 0x000fe2000fffe03f */
[----:B------:R-:W-:Y:S01]  /*a7a0*/  SHF.R.S32.HI R161, RZ, 0x1f, R213 ;  /* 0x0000001fffa17819 */ /* 0x000fe200000114d5 */
[----:B------:R-:W-:Y:S01]  /*a7b0*/  ULDC.64 UR12, c[0x0][0xb48] ;  /* 0x0002d200000c7ab9 */ /* 0x000fe20000000a00 */
[----:B------:R-:W-:Y:S01]  /*a7c0*/  @UP0 ULDC UR4, c[0x0][0xbf0] ;  /* 0x0002fc0000040ab9 */ /* 0x000fe20000000800 */
[----:B------:R-:W-:Y:S01]  /*a7d0*/  UIMAD.WIDE.U32 UR10, UR45, UR12, UR10 ;  /* 0x0000000c2d0a72a5 */ /* 0x000fe2000f8e000a */
[----:B------:R-:W-:-:S02]  /*a7e0*/  SHF.R.S32.HI R162, RZ, 0x1f, R214 ;  /* 0x0000001fffa27819 */ /* 0x000fc400000114d6 */
[----:B------:R-:W-:Y:S01]  /*a7f0*/  SHF.R.S32.HI R163, RZ, 0x1f, R215 ;  /* 0x0000001fffa37819 */ /* 0x000fe200000114d7 */
[----:B------:R-:W-:Y:S01]  /*a800*/  UIMAD UR45, UR45, UR13, UR11 ;  /* 0x0000000d2d2d72a4 */ /* 0x000fe2000f8e020b */
[----:B------:R-:W-:Y:S01]  /*a810*/  SHF.R.S32.HI R164, RZ, 0x1f, R216 ;  /* 0x0000001fffa47819 */ /* 0x000fe200000114d8 */
[----:B------:R-:W-:Y:S01]  /*a820*/  IMAD.U32 R5, RZ, RZ, UR11 ;  /* 0x0000000bff057e24 */ /* 0x000fe2000f8e00ff */
[----:B------:R-:W-:Y:S01]  /*a830*/  ULDC.64 UR12, c[0x0][0xb30] ;  /* 0x0002cc00000c7ab9 */ /* 0x000fe20000000a00 */
[----:B------:R-:W-:Y:S01]  /*a840*/  IMAD.U32 R4, RZ, RZ, UR10 ;  /* 0x0000000aff047e24 */ /* 0x000fe2000f8e00ff */
[----:B------:R-:W-:Y:S01]  /*a850*/  ULDC.64 UR10, c[0x0][0xb28] ;  /* 0x0002ca00000a7ab9 */ /* 0x000fe20000000a00 */
[----:B------:R-:W-:Y:S01]  /*a860*/  IMAD.U32 R5, RZ, RZ, UR45 ;  /* 0x0000002dff057e24 */ /* 0x000fe2000f8e00ff */
[----:B------:R-:W-:Y:S02]  /*a870*/  SHF.R.S32.HI R13, RZ, 0x1f, R217 ;  /* 0x0000001fff0d7819 */ /* 0x000fe400000114d9 */
[----:B------:R-:W-:-:S02]  /*a880*/  SHF.R.S32.HI R165, RZ, 0x1f, R218 ;  /* 0x0000001fffa57819 */ /* 0x000fc400000114da */
[----:B------:R-:W-:Y:S02]  /*a890*/  SHF.R.S32.HI R166, RZ, 0x1f, R219 ;  /* 0x0000001fffa67819 */ /* 0x000fe400000114db */
[----:B------:R-:W-:Y:S01]  /*a8a0*/  SHF.R.S32.HI R167, RZ, 0x1f, R17 ;  /* 0x0000001fffa77819 */ /* 0x000fe20000011411 */
[----:B--2---:R-:W-:-:S04]  /*a8b0*/  IMAD R6, R6, 0x40, R0 ;  /* 0x0000004006067824 */ /* 0x004fc800078e0200 */
[----:B------:R-:W-:-:S04]  /*a8c0*/  @P0 IMAD.HI.U32 R0, R6, UR9, RZ ;  /* 0x0000000906000c27 */ /* 0x000fc8000f8e00ff */
[----:B------:R-:W-:Y:S01]  /*a8d0*/  IMAD.MOV.U32 R3, RZ, RZ, R6 ;  /* 0x000000ffff037224 */ /* 0x000fe200078e0006 */
[----:B------:R-:W-:Y:S01]  /*a8e0*/  @P0 SHF.R.U32.HI R3, RZ, UR4, R0 ;  /* 0x00000004ff030c19 */ /* 0x000fe20008011600 */
[----:B------:R-:W-:-:S03]  /*a8f0*/  UIADD3 UR4, UR38, 0x28c20, URZ ;  /* 0x00028c2026047890 */ /* 0x000fc6000fffe03f */
[--C-:B------:R-:W-:Y:S01]  /*a900*/  SHF.R.S32.HI R0, RZ, 0x1f, R3.reuse ;  /* 0x0000001fff007819 */ /* 0x100fe20000011403 */
[----:B------:R-:W-:Y:S01]  /*a910*/  IMAD.MOV R7, RZ, RZ, -R3 ;  /* 0x000000ffff077224 */ /* 0x000fe200078e0a03 */
[----:B------:R-:W-:Y:S01]  /*a920*/  UPRMT UR4, URZ, 0x654, UR4 ;  /* 0x000006543f047896 */ /* 0x000fe20008000004 */
[----:B------:R-:W-:-:S04]  /*a930*/  IMAD.WIDE.U32 R4, R3, UR12, R4 ;  /* 0x0000000c03047c25 */ /* 0x000fc8000f8e0004 */
[----:B------:R-:W-:Y:S02]  /*a940*/  IMAD R0, R0, UR12, RZ ;  /* 0x0000000c00007c24 */ /* 0x000fe4000f8e02ff */
[----:B------:R-:W-:Y:S02]  /*a950*/  IMAD R7, R7, UR14, R6 ;  /* 0x0000000e07077c24 */ /* 0x000fe4000f8e0206 */
[----:B------:R-:W-:Y:S01]  /*a960*/  IMAD R9, R3, UR13, R0 ;  /* 0x0000000d03097c24 */ /* 0x000fe2000f8e0200 */
[----:B------:R-:W-:Y:S02]  /*a970*/  SYNCS.ARRIVE.TRANS64.RED.A1T0 RZ, [UR4], RZ ;  /* 0x000000ffffff79a7 */ /* 0x000fe40008100404 */
[----:B------:R-:W-:Y:S01]  /*a980*/  SHF.R.S32.HI R0, RZ, 0x1f, R7 ;  /* 0x0000001fff007819 */ /* 0x000fe20000011407 */
[----:B------:R-:W-:Y:S02]  /*a990*/  IMAD.IADD R5, R5, 0x1, R9 ;  /* 0x0000000105057824 */ /* 0x000fe400078e0209 */
[----:B------:R-:W-:-:S02]  /*a9a0*/  IMAD.U32 R9, RZ, RZ, UR43 ;  /* 0x0000002bff097e24 */ /* 0x000fc4000f8e00ff */
[----:B------:R-:W-:Y:S02]  /*a9b0*/  IMAD R0, R0, UR10, RZ ;  /* 0x0000000a00007c24 */ /* 0x000fe4000f8e02ff */
[----:B------:R-:W-:-:S04]  /*a9c0*/  IMAD.WIDE.U32 R4, R7, UR10, R4 ;  /* 0x0000000a07047c25 */ /* 0x000fc8000f8e0004 */
[----:B------:R-:W-:Y:S01]  /*a9d0*/  IMAD R3, R7, UR11, R0 ;  /* 0x0000000b07037c24 */ /* 0x000fe2000f8e0200 */
[----:B------:R-:W-:Y:S01]  /*a9e0*/  ULDC.64 UR10, c[0x0][0xb00] ;  /* 0x0002c000000a7ab9 */ /* 0x000fe20000000a00 */
[----:B------:R-:W-:Y:S02]  /*a9f0*/  IMAD R0, R9, 0x40, R16 ;  /* 0x0000004009007824 */ /* 0x000fe400078e0210 */
[----:B------:R-:W-:Y:S01]  /*aa00*/  IMAD.IADD R5, R5, 0x1, R3 ;  /* 0x0000000105057824 */ /* 0x000fe200078e0203 */
[----:B------:R-:W-:Y:S02]  /*aa10*/  LEA R3, P1, R4, UR10, 0x2 ;  /* 0x0000000a04037c11 */ /* 0x000fe4000f8210ff */
[----:B------:R-:W-:Y:S02]  /*aa20*/  ISETP.GE.AND P0, PT, R0, UR8, PT ;  /* 0x0000000800007c0c */ /* 0x000fe4000bf06270 */
[----:B------:R-:W-:Y:S01]  /*aa30*/  LEA.HI.X R10, R4, UR11, R5, 0x2, P1 ;  /* 0x0000000b040a7c11 */ /* 0x000fe200088f1405 */
[----:B------:R0:W1:Y:S04]  /*aa40*/  SHFL.IDX PT, R11, R3, RZ, 0x1c1f ;  /* 0x001c1fff030b7589 */ /* 0x00006800000e0000 */
[----:B------:R0:W2:Y:S06]  /*aa50*/  SHFL.IDX PT, R12, R10, RZ, 0x1c1f ;  /* 0x001c1fff0a0c7589 */ /* 0x0000ac00000e0000 */
[----:B------:R-:W-:Y:S05]  /*aa60*/  @P0 BRA `(.L_x_426) ;  /* 0x0000000800040947 */ /* 0x000fea0003800000 */
[----:B------:R-:W-:Y:S02]  /*aa70*/  ULDC UR4, c[0x0][0xac8] ;  /* 0x0002b20000047ab9 */ /* 0x000fe40000000800 */
[----:B------:R-:W-:Y:S02]  /*aa80*/  ISETP.GE.AND P3, PT, R17, UR4, PT ;  /* 0x0000000411007c0c */ /* 0x000fe4000bf66270 */
[----:B------:R-:W-:Y:S02]  /*aa90*/  ISETP.GE.AND P4, PT, R219, UR4, PT ;  /* 0x00000004db007c0c */ /* 0x000fe4000bf86270 */
[----:B------:R-:W-:Y:S02]  /*aaa0*/  ISETP.GE.AND P2, PT, R218, UR4, PT ;  /* 0x00000004da007c0c */ /* 0x000fe4000bf46270 */
[----:B------:R-:W-:-:S07]  /*aab0*/  ISETP.GE.AND P1, PT, R217, UR4, PT ;  /* 0x00000004d9007c0c */ /* 0x000fce000bf26270 */
[-C--:B-1----:R-:W-:Y:S02]  /*aac0*/  @!P3 LEA R4, P0, R17, R11.reuse, 0x2 ;  /* 0x0000000b1104b211 */ /* 0x082fe400078010ff */
[----:B------:R-:W-:Y:S02]  /*aad0*/  @!P4 LEA R6, P5, R219, R11, 0x2 ;  /* 0x0000000bdb06c211 */ /* 0x000fe400078a10ff */
[-C--:B--2---:R-:W-:Y:S02]  /*aae0*/  @!P3 LEA.HI.X R5, R17, R12.reuse, R167, 0x2, P0 ;  /* 0x0000000c1105b211 */ /* 0x084fe400000f14a7 */
[----:B------:R-:W-:Y:S02]  /*aaf0*/  ISETP.GE.AND P0, PT, R216, UR4, PT ;  /* 0x00000004d8007c0c */ /* 0x000fe4000bf06270 */
[----:B------:R-:W-:Y:S01]  /*ab00*/  @!P4 LEA.HI.X R7, R219, R12, R166, 0x2, P5 ;  /* 0x0000000cdb07c211 */ /* 0x000fe200028f14a6 */
[----:B------:R1:W-:Y:S01]  /*ab10*/  @!P3 ST.E.64 desc[UR40][R4.64], R24 ;  /* 0x000000180400b985 */ /* 0x0003e2000c101b28 */
[----:B------:R-:W-:-:S03]  /*ab20*/  ISETP.GE.AND P3, PT, R215, UR4, PT ;  /* 0x00000004d7007c0c */ /* 0x000fc6000bf66270 */
[----:B------:R2:W-:Y:S01]  /*ab30*/  @!P4 ST.E.64 desc[UR40][R6.64], R28 ;  /* 0x0000001c0600c985 */ /* 0x0005e2000c101b28 */
[----:B------:R-:W-:Y:S02]  /*ab40*/  ISETP.GE.AND P4, PT, R214, UR4, PT ;  /* 0x00000004d6007c0c */ /* 0x000fe4000bf86270 */
[CC--:B-1----:R-:W-:Y:S02]  /*ab50*/  @!P2 LEA R4, P6, R218.reuse, R11.reuse, 0x2 ;  /* 0x0000000bda04a211 */ /* 0x0c2fe400078c10ff */
[CC--:B--2---:R-:W-:Y:S02]  /*ab60*/  @!P1 LEA R6, P5, R217.reuse, R11.reuse, 0x2 ;  /* 0x0000000bd9069211 */ /* 0x0c4fe400078a10ff */
[-C--:B------:R-:W-:Y:S02]  /*ab70*/  @!P2 LEA.HI.X R5, R218, R12.reuse, R165, 0x2, P6 ;  /* 0x0000000cda05a211 */ /* 0x080fe400030f14a5 */
[----:B------:R-:W-:Y:S02]  /*ab80*/  @!P0 LEA R8, P6, R216, R11, 0x2 ;  /* 0x0000000bd8088211 */ /* 0x000fe400078c10ff */
[----:B------:R-:W-:Y:S01]  /*ab90*/  @!P1 LEA.HI.X R7, R217, R12, R13, 0x2, P5 ;  /* 0x0000000cd9079211 */ /* 0x000fe200028f140d */
[----:B------:R1:W-:Y:S01]  /*aba0*/  @!P2 ST.E.64 desc[UR40][R4.64], R32 ;  /* 0x000000200400a985 */ /* 0x0003e2000c101b28 */
[----:B------:R-:W-:-:S02]  /*abb0*/  ISETP.GE.AND P5, PT, R213, UR4, PT ;  /* 0x00000004d5007c0c */ /* 0x000fc4000bfa6270 */
[----:B------:R-:W-:Y:S01]  /*abc0*/  @!P0 LEA.HI.X R9, R216, R12, R164, 0x2, P6 ;  /* 0x0000000cd8098211 */ /* 0x000fe200030f14a4 */
[----:B------:R2:W-:Y:S04]  /*abd0*/  @!P1 ST.E.64 desc[UR40][R6.64], R36 ;  /* 0x0000002406009985 */ /* 0x0005e8000c101b28 */
[----:B------:R3:W-:Y:S01]  /*abe0*/  @!P0 ST.E.64 desc[UR40][R8.64], R40 ;  /* 0x0000002808008985 */ /* 0x0007e2000c101b28 */
[----:B------:R-:W-:Y:S02]  /*abf0*/  ISETP.GE.AND P0, PT, R212, UR4, PT ;  /* 0x00000004d4007c0c */ /* 0x000fe4000bf06270 */
[-C--:B-1----:R-:W-:Y:S02]  /*ac00*/  @!P3 LEA R4, P1, R215, R11.reuse, 0x2 ;  /* 0x0000000bd704b211 */ /* 0x082fe400078210ff */
[----:B--2---:R-:W-:-:S02]  /*ac10*/  @!P4 LEA R6, P2, R214, R11, 0x2 ;  /* 0x0000000bd606c211 */ /* 0x004fc400078410ff */
[-C--:B------:R-:W-:Y:S02]  /*ac20*/  @!P3 LEA.HI.X R5, R215, R12.reuse, R163, 0x2, P1 ;  /* 0x0000000cd705b211 */ /* 0x080fe400008f14a3 */
[----:B------:R-:W-:Y:S02]  /*ac30*/  ISETP.GE.AND P1, PT, R211, UR4, PT ;  /* 0x00000004d3007c0c */ /* 0x000fe4000bf26270 */
[----:B------:R-:W-:Y:S01]  /*ac40*/  @!P4 LEA.HI.X R7, R214, R12, R162, 0x2, P2 ;  /* 0x0000000cd607c211 */ /* 0x000fe200010f14a2 */
[----:B------:R1:W-:Y:S01]  /*ac50*/  @!P3 ST.E.64 desc[UR40][R4.64], R44 ;  /* 0x0000002c0400b985 */ /* 0x0003e2000c101b28 */
[----:B------:R-:W-:Y:S02]  /*ac60*/  ISETP.GE.AND P2, PT, R210, UR4, PT ;  /* 0x00000004d2007c0c */ /* 0x000fe4000bf46270 */
[----:B---3--:R-:W-:Y:S01]  /*ac70*/  @!P5 LEA R8, P6, R213, R11, 0x2 ;  /* 0x0000000bd508d211 */ /* 0x008fe200078c10ff */
[----:B------:R2:W-:Y:S01]  /*ac80*/  @!P4 ST.E.64 desc[UR40][R6.64], R48 ;  /* 0x000000300600c985 */ /* 0x0005e2000c101b28 */
[----:B------:R-:W-:-:S02]  /*ac90*/  ISETP.GE.AND P3, PT, R209, UR4, PT ;  /* 0x00000004d1007c0c */ /* 0x000fc4000bf66270 */
[----:B------:R-:W-:Y:S02]  /*aca0*/  @!P5 LEA.HI.X R9, R213, R12, R161, 0x2, P6 ;  /* 0x0000000cd509d211 */ /* 0x000fe400030f14a1 */
[----:B------:R-:W-:-:S03]  /*acb0*/  ISETP.GE.AND P4, PT, R208, UR4, PT ;  /* 0x00000004d0007c0c */ /* 0x000fc6000bf86270 */
[----:B------:R3:W-:Y:S01]  /*acc0*/  @!P5 ST.E.64 desc[UR40][R8.64], R52 ;  /* 0x000000340800d985 */ /* 0x0007e2000c101b28 */
[CC--:B-1----:R-:W-:Y:S02]  /*acd0*/  @!P0 LEA R4, P6, R212.reuse, R11.reuse, 0x2 ;  /* 0x0000000bd4048211 */ /* 0x0c2fe400078c10ff */
[CC--:B--2---:R-:W-:Y:S02]  /*ace0*/  @!P1 LEA R6, P5, R211.reuse, R11.reuse, 0x2 ;  /* 0x0000000bd3069211 */ /* 0x0c4fe400078a10ff */
[-C--:B------:R-:W-:Y:S02]  /*acf0*/  @!P0 LEA.HI.X R5, R212, R12.reuse, R160, 0x2, P6 ;  /* 0x0000000cd4058211 */ /* 0x080fe400030f14a0 */
[----:B------:R-:W-:Y:S02]  /*ad00*/  @!P1 LEA.HI.X R7, R211, R12, R159, 0x2, P5 ;  /* 0x0000000cd3079211 */ /* 0x000fe400028f149f */
[----:B------:R-:W-:Y:S01]  /*ad10*/  ISETP.GE.AND P5, PT, R207, UR4, PT ;  /* 0x00000004cf007c0c */ /* 0x000fe2000bfa6270 */
[----:B------:R1:W-:Y:S01]  /*ad20*/  @!P0 ST.E.64 desc[UR40][R4.64], R56 ;  /* 0x0000003804008985 */ /* 0x0003e2000c101b28 */
[----:B---3--:R-:W-:-:S02]  /*ad30*/  @!P2 LEA R8, P6, R210, R11, 0x2 ;  /* 0x0000000bd208a211 */ /* 0x008fc400078c10ff */
[----:B------:R-:W-:Y:S01]  /*ad40*/  ISETP.GE.AND P0, PT, R206, UR4, PT ;  /* 0x00000004ce007c0c */ /* 0x000fe2000bf06270 */
[----:B------:R2:W-:Y:S01]  /*ad50*/  @!P1 ST.E.64 desc[UR40][R6.64], R60 ;  /* 0x0000003c06009985 */ /* 0x0005e2000c101b28 */
        /* <DEDUP_REMOVED lines=9> */
[----:B---3--:R-:W-:-:S03]  /*adf0*/  @!P5 LEA R8, P6, R207, R11, 0x2 ;  /* 0x0000000bcf08d211 */ /* 0x008fc600078c10ff */
[----:B------:R2:W-:Y:S01]  /*ae00*/  @!P4 ST.E.64 desc[UR40][R6.64], R72 ;  /* 0x000000480600c985 */ /* 0x0005e2000c101b28 */
[----:B------:R-:W-:-:S05]  /*ae10*/  @!P5 LEA.HI.X R9, R207, R12, R155, 0x2, P6 ;  /* 0x0000000ccf09d211 */ /* 0x000fca00030f149b */
[----:B------:R3:W-:Y:S01]  /*ae20*/  @!P5 ST.E.64 desc[UR40][R8.64], R76 ;  /* 0x0000004c0800d985 */ /* 0x0007e2000c101b28 */
[----:B------:R-:W-:Y:S02]  /*ae30*/  ISETP.GE.AND P5, PT, R203, UR4, PT ;  /* 0x00000004cb007c0c */ /* 0x000fe4000bfa6270 */
[----:B-1----:R-:W-:-:S04]  /*ae40*/  @!P0 LEA R4, P4, R206, R11, 0x2 ;  /* 0x0000000bce048211 */ /* 0x002fc800078810ff */
[-C--:B------:R-:W-:Y:S02]  /*ae50*/  @!P0 LEA.HI.X R5, R206, R12.reuse, R154, 0x2, P4 ;  /* 0x0000000cce058211 */ /* 0x080fe400020f149a */
[----:B------:R-:W-:Y:S02]  /*ae60*/  ISETP.GE.AND P4, PT, R202, UR4, PT ;  /* 0x00000004ca007c0c */ /* 0x000fe4000bf86270 */
[CC--:B--2---:R-:W-:Y:S01]  /*ae70*/  @!P1 LEA R6, P3, R205.reuse, R11.reuse, 0x2 ;  /* 0x0000000bcd069211 */ /* 0x0c4fe200078610ff */
[----:B------:R1:W-:Y:S01]  /*ae80*/  @!P0 ST.E.64 desc[UR40][R4.64], R80 ;  /* 0x0000005004008985 */ /* 0x0003e2000c101b28 */
[----:B---3--:R-:W-:Y:S02]  /*ae90*/  @!P2 LEA R8, P6, R204, R11, 0x2 ;  /* 0x0000000bcc08a211 */ /* 0x008fe400078c10ff */
[----:B------:R-:W-:Y:S02]  /*aea0*/  @!P1 LEA.HI.X R7, R205, R12, R153, 0x2, P3 ;  /* 0x0000000ccd079211 */ /* 0x000fe400018f1499 */
[----:B------:R-:W-:-:S02]  /*aeb0*/  ISETP.GE.AND P3, PT, R201, UR4, PT ;  /* 0x00000004c9007c0c */ /* 0x000fc4000bf66270 */
[----:B------:R-:W-:Y:S01]  /*aec0*/  @!P2 LEA.HI.X R9, R204, R12, R152, 0x2, P6 ;  /* 0x0000000ccc09a211 */ /* 0x000fe200030f1498 */
[----:B------:R2:W-:Y:S01]  /*aed0*/  @!P1 ST.E.64 desc[UR40][R6.64], R84 ;  /* 0x0000005406009985 */ /* 0x0005e2000c101b28 */
[----:B------:R-:W-:-:S03]  /*aee0*/  ISETP.GE.AND P1, PT, R199, UR4, PT ;  /* 0x00000004c7007c0c */ /* 0x000fc6000bf26270 */
[----:B------:R3:W-:Y:S01]  /*aef0*/  @!P2 ST.E.64 desc[UR40][R8.64], R88 ;  /* 0x000000580800a985 */ /* 0x0007e2000c101b28 */
[----:B------:R-:W-:Y:S02]  /*af00*/  ISETP.GE.AND P2, PT, R200, UR4, PT ;  /* 0x00000004c8007c0c */ /* 0x000fe4000bf46270 */
[----:B-1----:R-:W-:-:S04]  /*af10*/  @!P5 LEA R4, P6, R203, R11, 0x2 ;  /* 0x0000000bcb04d211 */ /* 0x002fc800078c10ff */
[----:B------:R-:W-:Y:S02]  /*af20*/  @!P5 LEA.HI.X R5, R203, R12, R21, 0x2, P6 ;  /* 0x0000000ccb05d211 */ /* 0x000fe400030f1415 */
[----:B--2---:R-:W-:-:S03]  /*af30*/  @!P4 LEA R6, P0, R202, R11, 0x2 ;  /* 0x0000000bca06c211 */ /* 0x004fc600078010ff */
[----:B------:R1:W-:Y:S01]  /*af40*/  @!P5 ST.E.64 desc[UR40][R4.64], R92 ;  /* 0x0000005c0400d985 */ /* 0x0003e2000c101b28 */
[----:B------:R-:W-:Y:S02]  /*af50*/  ISETP.GE.AND P5, PT, R197, UR4, PT ;  /* 0x00000004c5007c0c */ /* 0x000fe4000bfa6270 */
[-C--:B------:R-:W-:Y:S02]  /*af60*/  @!P4 LEA.HI.X R7, R202, R12.reuse, R237, 0x2, P0 ;  /* 0x0000000cca07c211 */ /* 0x080fe400000f14ed */
[----:B------:R-:W-:Y:S02]  /*af70*/  ISETP.GE.AND P0, PT, R198, UR4, PT ;  /* 0x00000004c6007c0c */ /* 0x000fe4000bf06270 */
[C---:B---3--:R-:W-:Y:S01]  /*af80*/  @!P3 LEA R8, P6, R201.reuse, R11, 0x2 ;  /* 0x0000000bc908b211 */ /* 0x048fe200078c10ff */
[----:B------:R2:W-:Y:S01]  /*af90*/  @!P4 ST.E.64 desc[UR40][R6.64], R96 ;  /* 0x000000600600c985 */ /* 0x0005e2000c101b28 */
[----:B------:R-:W-:Y:S02]  /*afa0*/  ISETP.GE.AND P4, PT, R196, UR4, PT ;  /* 0x00000004c4007c0c */ /* 0x000fe4000bf86270 */
[----:B------:R-:W-:-:S02]  /*afb0*/  @!P3 LEA.HI.X R9, R201, R12, R236, 0x2, P6 ;  /* 0x0000000cc909b211 */ /* 0x000fc400030f14ec */
[----:B-1----:R-:W-:-:S03]  /*afc0*/  @!P2 LEA R4, P6, R200, R11, 0x2 ;  /* 0x0000000bc804a211 */ /* 0x002fc600078c10ff */
[----:B------:R1:W-:Y:S01]  /*afd0*/  @!P3 ST.E.64 desc[UR40][R8.64], R100 ;  /* 0x000000640800b985 */ /* 0x0003e2000c101b28 */
[----:B------:R-:W-:Y:S02]  /*afe0*/  @!P2 LEA.HI.X R5, R200, R12, R235, 0x2, P6 ;  /* 0x0000000cc805a211 */ /* 0x000fe400030f14eb */
[----:B--2---:R-:W-:-:S03]  /*aff0*/  @!P1 LEA R6, P3, R199, R11, 0x2 ;  /* 0x0000000bc7069211 */ /* 0x004fc600078610ff */
[----:B------:R2:W-:Y:S01]  /*b000*/  @!P2 ST.E.64 desc[UR40][R4.64], R104 ;  /* 0x000000680400a985 */ /* 0x0005e2000c101b28 */
[-C--:B------:R-:W-:Y:S02]  /*b010*/  @!P1 LEA.HI.X R7, R199, R12.reuse, R234, 0x2, P3 ;  /* 0x0000000cc7079211 */ /* 0x080fe400018f14ea */
[----:B------:R-:W-:Y:S02]  /*b020*/  ISETP.GE.AND P3, PT, R195, UR4, PT ;  /* 0x00000004c3007c0c */ /* 0x000fe4000bf66270 */
[CC--:B-1----:R-:W-:Y:S01]  /*b030*/  @!P0 LEA R8, P6, R198.reuse, R11.reuse, 0x2 ;  /* 0x0000000bc6088211 */ /* 0x0c2fe200078c10ff */
[----:B------:R1:W-:Y:S03]  /*b040*/  @!P1 ST.E.64 desc[UR40][R6.64], R108 ;  /* 0x0000006c06009985 */ /* 0x0003e6000c101b28 */
[----:B------:R-:W-:Y:S02]  /*b050*/  @!P0 LEA.HI.X R9, R198, R12, R233, 0x2, P6 ;  /* 0x0000000cc6098211 */ /* 0x000fe400030f14e9 */
[----:B--2---:R-:W-:-:S03]  /*b060*/  @!P5 LEA R4, P1, R197, R11, 0x2 ;  /* 0x0000000bc504d211 */ /* 0x004fc600078210ff */
[----:B------:R2:W-:Y:S01]  /*b070*/  @!P0 ST.E.64 desc[UR40][R8.64], R112 ;  /* 0x0000007008008985 */ /* 0x0005e2000c101b28 */
[----:B------:R-:W-:Y:S02]  /*b080*/  ISETP.GE.AND P0, PT, R194, UR4, PT ;  /* 0x00000004c2007c0c */ /* 0x000fe4000bf06270 */
[-C--:B------:R-:W-:Y:S02]  /*b090*/  @!P5 LEA.HI.X R5, R197, R12.reuse, R232, 0x2, P1 ;  /* 0x0000000cc505d211 */ /* 0x080fe400008f14e8 */
[----:B------:R-:W-:Y:S02]  /*b0a0*/  ISETP.GE.AND P1, PT, R193, UR4, PT ;  /* 0x00000004c1007c0c */ /* 0x000fe4000bf26270 */
[C---:B-1----:R-:W-:Y:S01]  /*b0b0*/  @!P4 LEA R6, P2, R196.reuse, R11, 0x2 ;  /* 0x0000000bc406c211 */ /* 0x042fe200078410ff */
[----:B------:R1:W-:Y:S03]  /*b0c0*/  @!P5 ST.E.64 desc[UR40][R4.64], R116 ;  /* 0x000000740400d985 */ /* 0x0003e6000c101b28 */
[----:B------:R-:W-:-:S02]  /*b0d0*/  @!P4 LEA.HI.X R7, R196, R12, R231, 0x2, P2 ;  /* 0x0000000cc407c211 */ /* 0x000fc400010f14e7 */
[----:B------:R-:W-:Y:S02]  /*b0e0*/  ISETP.GE.AND P2, PT, R190, UR4, PT ;  /* 0x00000004be007c0c */ /* 0x000fe4000bf46270 */
[CC--:B--2---:R-:W-:Y:S01]  /*b0f0*/  @!P3 LEA R8, P6, R195.reuse, R11.reuse, 0x2 ;  /* 0x0000000bc308b211 */ /* 0x0c4fe200078c10ff */
[----:B------:R2:W-:Y:S01]  /*b100*/  @!P4 ST.E.64 desc[UR40][R6.64], R120 ;  /* 0x000000780600c985 */ /* 0x0005e2000c101b28 */
[----:B------:R-:W-:Y:S02]  /*b110*/  ISETP.GE.AND P4, PT, R192, UR4, PT ;  /* 0x00000004c0007c0c */ /* 0x000fe4000bf86270 */
[----:B------:R-:W-:Y:S02]  /*b120*/  @!P3 LEA.HI.X R9, R195, R12, R230, 0x2, P6 ;  /* 0x0000000cc309b211 */ /* 0x000fe400030f14e6 */
[----:B-1----:R-:W-:-:S03]  /*b130*/  @!P0 LEA R4, P5, R194, R11, 0x2 ;  /* 0x0000000bc2048211 */ /* 0x002fc600078a10ff */
[----:B------:R1:W-:Y:S01]  /*b140*/  @!P3 ST.E.64 desc[UR40][R8.64], R124 ;  /* 0x0000007c0800b985 */ /* 0x0003e2000c101b28 */
[----:B------:R-:W-:Y:S02]  /*b150*/  ISETP.GE.AND P3, PT, R191, UR4, PT ;  /* 0x00000004bf007c0c */ /* 0x000fe4000bf66270 */
[-C--:B------:R-:W-:Y:S02]  /*b160*/  @!P0 LEA.HI.X R5, R194, R12.reuse, R229, 0x2, P5 ;  /* 0x0000000cc2058211 */ /* 0x080fe400028f14e5 */
[----:B------:R-:W-:Y:S02]  /*b170*/  ISETP.GE.AND P5, PT, R189, UR4, PT ;  /* 0x00000004bd007c0c */ /* 0x000fe4000bfa6270 */
[C---:B--2---:R-:W-:Y:S01]  /*b180*/  @!P1 LEA R6, P6, R193.reuse, R11, 0x2 ;  /* 0x0000000bc1069211 */ /* 0x044fe200078c10ff */
[----:B------:R2:W-:Y:S03]  /*b190*/  @!P0 ST.E.64 desc[UR40][R4.64], R128 ;  /* 0x0000008004008985 */ /* 0x0005e6000c101b28 */
[----:B------:R-:W-:-:S03]  /*b1a0*/  @!P1 LEA.HI.X R7, R193, R12, R228, 0x2, P6 ;  /* 0x0000000cc1079211 */ /* 0x000fc600030f14e4 */
[CC--:B-1----:R-:W-:Y:S02]  /*b1b0*/  @!P3 LEA R8, P6, R191.reuse, R11.reuse, 0x2 ;  /* 0x0000000bbf08b211 */ /* 0x0c2fe400078c10ff */
[----:B------:R1:W-:Y:S02]  /*b1c0*/  @!P1 ST.E.64 desc[UR40][R6.64], R132 ;  /* 0x0000008406009985 */ /* 0x0003e4000c101b28 */
[----:B------:R-:W-:Y:S02]  /*b1d0*/  @!P3 LEA.HI.X R9, R191, R12, R226, 0x2, P6 ;  /* 0x0000000cbf09b211 */ /* 0x000fe400030f14e2 */
[----:B--2---:R-:W-:-:S04]  /*b1e0*/  @!P4 LEA R4, P0, R192, R11, 0x2 ;  /* 0x0000000bc004c211 */ /* 0x004fc800078010ff */
[-C--:B------:R-:W-:Y:S02]  /*b1f0*/  @!P4 LEA.HI.X R5, R192, R12.reuse, R227, 0x2, P0 ;  /* 0x0000000cc005c211 */ /* 0x080fe400000f14e3 */
[CC--:B------:R-:W-:Y:S02]  /*b200*/  @!P5 LEA R14, P0, R189.reuse, R11.reuse, 0x2 ;  /* 0x0000000bbd0ed211 */ /* 0x0c0fe400078010ff */
[C---:B-1----:R-:W-:Y:S01]  /*b210*/  @!P2 LEA R6, P1, R190.reuse, R11, 0x2 ;  /* 0x0000000bbe06a211 */ /* 0x042fe200078210ff */
[----:B------:R3:W-:Y:S01]  /*b220*/  @!P4 ST.E.64 desc[UR40][R4.64], R136 ;  /* 0x000000880400c985 */ /* 0x0007e2000c101b28 */
[-C--:B------:R-:W-:Y:S02]  /*b230*/  @!P5 LEA.HI.X R15, R189, R12.reuse, R224, 0x2, P0 ;  /* 0x0000000cbd0fd211 */ /* 0x080fe400000f14e0 */
[----:B------:R-:W-:Y:S01]  /*b240*/  @!P2 LEA.HI.X R7, R190, R12, R225, 0x2, P1 ;  /* 0x0000000cbe07a211 */ /* 0x000fe200008f14e1 */
[----:B------:R3:W-:Y:S04]  /*b250*/  @!P3 ST.E.64 desc[UR40][R8.64], R140 ;  /* 0x0000008c0800b985 */ /* 0x0007e8000c101b28 */
[----:B------:R3:W-:Y:S04]  /*b260*/  @!P2 ST.E.64 desc[UR40][R6.64], R144 ;  /* 0x000000900600a985 */ /* 0x0007e8000c101b28 */
[----:B------:R3:W-:Y:S02]  /*b270*/  @!P5 ST.E.64 desc[UR40][R14.64], R148 ;  /* 0x000000940e00d985 */ /* 0x0007e4000c101b28 */
.L_x_426:
[----:B------:R-:W-:Y:S05]  /*b280*/  BSYNC B1 ;  /* 0x0000000000017941 */ /* 0x000fea0003800000 */
.L_x_425:
[----:B------:R-:W-:Y:S01]  /*b290*/  VIADD R0, R0, 0x8 ;  /* 0x0000000800007836 */ /* 0x000fe20000000000 */
[----:B------:R4:W0:Y:S04]  /*b2a0*/  SHFL.IDX PT, R20, R10, 0x1, 0x1c1f ;  /* 0x003c1f000a147f89 */ /* 0x00082800000e0000 */
[----:B------:R-:W-:Y:S01]  /*b2b0*/  ISETP.GE.AND P0, PT, R0, UR8, PT ;  /* 0x0000000800007c0c */ /* 0x000fe2000bf06270 */
[----:B------:R4:W0:-:S12]  /*b2c0*/  SHFL.IDX PT, R24, R3, 0x1, 0x1c1f ;  /* 0x003c1f0003187f89 */ /* 0x00081800000e0000 */
[----:B----4-:R-:W-:Y:S05]  /*b2d0*/  @P0 BRA `(.L_x_424) ;  /* 0x0000001800080947 */ /* 0x010fea0003800000 */
[----:B------:R-:W-:Y:S02]  /*b2e0*/  ULDC UR4, c[0x0][0xac8] ;  /* 0x0002b20000047ab9 */ /* 0x000fe40000000800 */
[----:B------:R-:W-:Y:S02]  /*b2f0*/  ISETP.GE.AND P4, PT, R17, UR4, PT ;  /* 0x0000000411007c0c */ /* 0x000fe4000bf86270 */
[----:B------:R-:W-:Y:S02]  /*b300*/  ISETP.GE.AND P2, PT, R219, UR4, PT ;  /* 0x00000004db007c0c */ /* 0x000fe4000bf46270 */
[----:B------:R-:W-:Y:S02]  /*b310*/  ISETP.GE.AND P1, PT, R218, UR4, PT ;  /* 0x00000004da007c0c */ /* 0x000fe4000bf26270 */
[----:B------:R-:W-:-:S07]  /*b320*/  ISETP.GE.AND P0, PT, R217, UR4, PT ;  /* 0x00000004d9007c0c */ /* 0x000fce000bf06270 */
[-C--:B0-----:R-:W-:Y:S02]  /*b330*/  @!P4 LEA R10, P3, R17, R24.reuse, 0x2 ;  /* 0x00000018110ac211 */ /* 0x081fe400078610ff */
[----:B---3--:R-:W-:Y:S02]  /*b340*/  @!P2 LEA R4, P6, R219, R24, 0x2 ;  /* 0x00000018db04a211 */ /* 0x008fe400078c10ff */
[----:B-1----:R-:W-:Y:S02]  /*b350*/  @!P4 LEA.HI.X R11, R17, R20, R167, 0x2, P3 ;  /* 0x00000014110bc211 */ /* 0x002fe400018f14a7 */
[----:B------:R-:W-:Y:S02]  /*b360*/  ISETP.GE.AND P3, PT, R216, UR4, PT ;  /* 0x00000004d8007c0c */ /* 0x000fe4000bf66270 */
[----:B------:R-:W-:Y:S01]  /*b370*/  @!P1 LEA R6, P5, R218, R24, 0x2 ;  /* 0x00000018da069211 */ /* 0x000fe200078a10ff */
[----:B------:R0:W-:Y:S01]  /*b380*/  @!P4 ST.E.64 desc[UR40][R10.64], R26 ;  /* 0x0000001a0a00c985 */ /* 0x0001e2000c101b28 */
[----:B------:R-:W-:-:S02]  /*b390*/  ISETP.GE.AND P4, PT, R215, UR4, PT ;  /* 0x00000004d7007c0c */ /* 0x000fc4000bf86270 */
[----:B------:R-:W-:Y:S02]  /*b3a0*/  @!P2 LEA.HI.X R5, R219, R20, R166, 0x2, P6 ;  /* 0x00000014db05a211 */ /* 0x000fe400030f14a6 */
[C---:B------:R-:W-:Y:S02]  /*b3b0*/  @!P0 LEA R8, P6, R217.reuse, R24, 0x2 ;  /* 0x00000018d9088211 */ /* 0x040fe400078c10ff */
[-C--:B------:R-:W-:Y:S01]  /*b3c0*/  @!P1 LEA.HI.X R7, R218, R20.reuse, R165, 0x2, P5 ;  /* 0x00000014da079211 */ /* 0x080fe200028f14a5 */
[----:B------:R1:W-:Y:S01]  /*b3d0*/  @!P2 ST.E.64 desc[UR40][R4.64], R30 ;  /* 0x0000001e0400a985 */ /* 0x0003e2000c101b28 */
[----:B------:R-:W-:Y:S02]  /*b3e0*/  ISETP.GE.AND P5, PT, R214, UR4, PT ;  /* 0x00000004d6007c0c */ /* 0x000fe4000bfa6270 */
[----:B------:R-:W-:Y:S01]  /*b3f0*/  @!P0 LEA.HI.X R9, R217, R20, R13, 0x2, P6 ;  /* 0x00000014d9098211 */ /* 0x000fe200030f140d */
[----:B------:R3:W-:Y:S01]  /*b400*/  @!P1 ST.E.64 desc[UR40][R6.64], R34 ;  /* 0x0000002206009985 */ /* 0x0007e2000c101b28 */
[----:B0-----:R-:W-:-:S03]  /*b410*/  @!P3 LEA R10, P1, R216, R24, 0x2 ;  /* 0x00000018d80ab211 */ /* 0x001fc600078210ff */
[----:B------:R0:W-:Y:S01]  /*b420*/  @!P0 ST.E.64 desc[UR40][R8.64], R38 ;  /* 0x0000002608008985 */ /* 0x0001e2000c101b28 */
[----:B------:R-:W-:Y:S02]  /*b430*/  ISETP.GE.AND P0, PT, R213, UR4, PT ;  /* 0x00000004d5007c0c */ /* 0x000fe4000bf06270 */
[C---:B--2---:R-:W-:Y:S02]  /*b440*/  @!P4 LEA R12, P2, R215.reuse, R24, 0x2 ;  /* 0x00000018d70cc211 */ /* 0x044fe400078410ff */
[-C--:B------:R-:W-:Y:S02]  /*b450*/  @!P3 LEA.HI.X R11, R216, R20.reuse, R164, 0x2, P1 ;  /* 0x00000014d80bb211 */ /* 0x080fe400008f14a4 */
[----:B------:R-:W-:Y:S02]  /*b460*/  ISETP.GE.AND P1, PT, R212, UR4, PT ;  /* 0x00000004d4007c0c */ /* 0x000fe4000bf26270 */
[----:B------:R-:W-:Y:S01]  /*b470*/  @!P4 LEA.HI.X R13, R215, R20, R163, 0x2, P2 ;  /* 0x00000014d70dc211 */ /* 0x000fe200010f14a3 */
[----:B------:R2:W-:Y:S01]  /*b480*/  @!P3 ST.E.64 desc[UR40][R10.64], R42 ;  /* 0x0000002a0a00b985 */ /* 0x0005e2000c101b28 */
[----:B------:R-:W-:-:S02]  /*b490*/  ISETP.GE.AND P2, PT, R211, UR4, PT ;  /* 0x00000004d3007c0c */ /* 0x000fc4000bf46270 */
[----:B------:R-:W-:Y:S01]  /*b4a0*/  @!P5 LEA R14, P6, R214, R24, 0x2 ;  /* 0x00000018d60ed211 */ /* 0x000fe200078c10ff */
[----:B------:R4:W-:Y:S01]  /*b4b0*/  @!P4 ST.E.64 desc[UR40][R12.64], R46 ;  /* 0x0000002e0c00c985 */ /* 0x0009e2000c101b28 */
[----:B------:R-:W-:Y:S02]  /*b4c0*/  ISETP.GE.AND P3, PT, R210, UR4, PT ;  /* 0x00000004d2007c0c */ /* 0x000fe4000bf66270 */
[----:B------:R-:W-:Y:S02]  /*b4d0*/  @!P5 LEA.HI.X R15, R214, R20, R162, 0x2, P6 ;  /* 0x00000014d60fd211 */ /* 0x000fe400030f14a2 */
[-C--:B-1----:R-:W-:Y:S02]  /*b4e0*/  @!P0 LEA R4, P6, R213, R24.reuse, 0x2 ;  /* 0x00000018d5048211 */ /* 0x082fe400078c10ff */
[----:B------:R-:W-:Y:S01]  /*b4f0*/  ISETP.GE.AND P4, PT, R209, UR4, PT ;  /* 0x00000004d1007c0c */ /* 0x000fe2000bf86270 */
[----:B------:R1:W-:Y:S01]  /*b500*/  @!P5 ST.E.64 desc[UR40][R14.64], R50 ;  /* 0x000000320e00d985 */ /* 0x0003e2000c101b28 */
[----:B---3--:R-:W-:-:S02]  /*b510*/  @!P1 LEA R6, P5, R212, R24, 0x2 ;  /* 0x00000018d4069211 */ /* 0x008fc400078a10ff */
[----:B------:R-:W-:Y:S02]  /*b520*/  @!P0 LEA.HI.X R5, R213, R20, R161, 0x2, P6 ;  /* 0x00000014d5058211 */ /* 0x000fe400030f14a1 */
[C---:B0-----:R-:W-:Y:S02]  /*b530*/  @!P2 LEA R8, P6, R211.reuse, R24, 0x2 ;  /* 0x00000018d308a211 */ /* 0x041fe400078c10ff */
[-C--:B------:R-:W-:Y:S01]  /*b540*/  @!P1 LEA.HI.X R7, R212, R20.reuse, R160, 0x2, P5 ;  /* 0x00000014d4079211 */ /* 0x080fe200028f14a0 */
[----:B------:R0:W-:Y:S01]  /*b550*/  @!P0 ST.E.64 desc[UR40][R4.64], R54 ;  /* 0x0000003604008985 */ /* 0x0001e2000c101b28 */
[----:B------:R-:W-:Y:S02]  /*b560*/  ISETP.GE.AND P5, PT, R208, UR4, PT ;  /* 0x00000004d0007c0c */ /* 0x000fe4000bfa6270 */
[----:B------:R-:W-:Y:S01]  /*b570*/  @!P2 LEA.HI.X R9, R211, R20, R159, 0x2, P6 ;  /* 0x00000014d309a211 */ /* 0x000fe200030f149f */
[----:B------:R3:W-:Y:S01]  /*b580*/  @!P1 ST.E.64 desc[UR40][R6.64], R58 ;  /* 0x0000003a06009985 */ /* 0x0007e2000c101b28 */
[----:B------:R-:W-:-:S02]  /*b590*/  ISETP.GE.AND P0, PT, R207, UR4, PT ;  /* 0x00000004cf007c0c */ /* 0x000fc4000bf06270 */
[-C--:B--2---:R-:W-:Y:S01]  /*b5a0*/  @!P3 LEA R10, P6, R210, R24.reuse, 0x2 ;  /* 0x00000018d20ab211 */ /* 0x084fe200078c10ff */
[----:B------:R2:W-:Y:S01]  /*b5b0*/  @!P2 ST.E.64 desc[UR40][R8.64], R62 ;  /* 0x0000003e0800a985 */ /* 0x0005e2000c101b28 */
[C---:B----4-:R-:W-:Y:S02]  /*b5c0*/  @!P4 LEA R12, P2, R209.reuse, R24, 0x2 ;  /* 0x00000018d10cc211 */ /* 0x050fe400078410ff */
[----:B------:R-:W-:Y:S02]  /*b5d0*/  ISETP.GE.AND P1, PT, R206, UR4, PT ;  /* 0x00000004ce007c0c */ /* 0x000fe4000bf26270 */
[-C--:B------:R-:W-:Y:S02]  /*b5e0*/  @!P3 LEA.HI.X R11, R210, R20.reuse, R158, 0x2, P6 ;  /* 0x00000014d20bb211 */ /* 0x080fe400030f149e */
[----:B------:R-:W-:Y:S02]  /*b5f0*/  @!P4 LEA.HI.X R13, R209, R20, R157, 0x2, P2 ;  /* 0x00000014d10dc211 */ /* 0x000fe400010f149d */
[----:B------:R-:W-:Y:S01]  /*b600*/  ISETP.GE.AND P2, PT, R205, UR4, PT ;  /* 0x00000004cd007c0c */ /* 0x000fe2000bf46270 */
[----:B------:R-:W-:Y:S01]  /*b610*/  @!P3 ST.E.64 desc[UR40][R10.64], R66 ;  /* 0x000000420a00b985 */ /* 0x000fe2000c101b28 */
[----:B-1----:R-:W-:-:S03]  /*b620*/  @!P5 LEA R14, P6, R208, R24, 0x2 ;  /* 0x00000018d00ed211 */ /* 0x002fc600078c10ff */
[----:B------:R1:W-:Y:S01]  /*b630*/  @!P4 ST.E.64 desc[UR40][R12.64], R70 ;  /* 0x000000460c00c985 */ /* 0x0003e2000c101b28 */
[----:B------:R-:W-:Y:S02]  /*b640*/  @!P5 LEA.HI.X R15, R208, R20, R156, 0x2, P6 ;  /* 0x00000014d00fd211 */ /* 0x000fe400030f149c */
[CC--:B0-----:R-:W-:Y:S02]  /*b650*/  @!P0 LEA R4, P4, R207.reuse, R24.reuse, 0x2 ;  /* 0x00000018cf048211 */ /* 0x0c1fe400078810ff */
[----:B---3--:R-:W-:Y:S01]  /*b660*/  @!P1 LEA R6, P3, R206, R24, 0x2 ;  /* 0x00000018ce069211 */ /* 0x008fe200078610ff */
[----:B------:R0:W-:Y:S01]  /*b670*/  @!P5 ST.E.64 desc[UR40][R14.64], R74 ;  /* 0x0000004a0e00d985 */ /* 0x0001e2000c101b28 */
[----:B------:R-:W-:Y:S02]  /*b680*/  @!P0 LEA.HI.X R5, R207, R20, R155, 0x2, P4 ;  /* 0x00000014cf058211 */ /* 0x000fe400020f149b */
[----:B------:R-:W-:Y:S02]  /*b690*/  ISETP.GE.AND P4, PT, R203, UR4, PT ;  /* 0x00000004cb007c0c */ /* 0x000fe4000bf86270 */
[----:B------:R-:W-:Y:S01]  /*b6a0*/  ISETP.GE.AND P5, PT, R204, UR4, PT ;  /* 0x00000004cc007c0c */ /* 0x000fe2000bfa6270 */
[----:B------:R3:W-:Y:S01]  /*b6b0*/  @!P0 ST.E.64 desc[UR40][R4.64], R78 ;  /* 0x0000004e04008985 */ /* 0x0007e2000c101b28 */
[----:B--2---:R-:W-:-:S02]  /*b6c0*/  @!P2 LEA R8, P6, R205, R24, 0x2 ;  /* 0x00000018cd08a211 */ /* 0x004fc400078c10ff */
[-C--:B------:R-:W-:Y:S02]  /*b6d0*/  @!P1 LEA.HI.X R7, R206, R20.reuse, R154, 0x2, P3 ;  /* 0x00000014ce079211 */ /* 0x080fe400018f149a */
[----:B------:R-:W-:Y:S02]  /*b6e0*/  ISETP.GE.AND P3, PT, R202, UR4, PT ;  /* 0x00000004ca007c0c */ /* 0x000fe4000bf66270 */
[----:B------:R-:W-:Y:S01]  /*b6f0*/  @!P2 LEA.HI.X R9, R205, R20, R153, 0x2, P6 ;  /* 0x00000014cd09a211 */ /* 0x000fe200030f1499 */
[----:B------:R2:W-:Y:S01]  /*b700*/  @!P1 ST.E.64 desc[UR40][R6.64], R82 ;  /* 0x0000005206009985 */ /* 0x0005e2000c101b28 */
[----:B------:R-:W-:Y:S02]  /*b710*/  ISETP.GE.AND P1, PT, R200, UR4, PT ;  /* 0x00000004c8007c0c */ /* 0x000fe4000bf26270 */
[----:B-1----:R-:W-:Y:S01]  /*b720*/  @!P4 LEA R12, P0, R203, R24, 0x2 ;  /* 0x00000018cb0cc211 */ /* 0x002fe200078010ff */
[----:B------:R1:W-:Y:S01]  /*b730*/  @!P2 ST.E.64 desc[UR40][R8.64], R86 ;  /* 0x000000560800a985 */ /* 0x0003e2000c101b28 */
[----:B------:R-:W-:-:S02]  /*b740*/  ISETP.GE.AND P2, PT, R201, UR4, PT ;  /* 0x00000004c9007c0c */ /* 0x000fc4000bf46270 */
[C---:B------:R-:W-:Y:S02]  /*b750*/  @!P5 LEA R10, P6, R204.reuse, R24, 0x2 ;  /* 0x00000018cc0ad211 */ /* 0x040fe400078c10ff */
[-C--:B------:R-:W-:Y:S02]  /*b760*/  @!P4 LEA.HI.X R13, R203, R20.reuse, R21, 0x2, P0 ;  /* 0x00000014cb0dc211 */ /* 0x080fe400000f1415 */
[----:B------:R-:W-:Y:S02]  /*b770*/  @!P5 LEA.HI.X R11, R204, R20, R152, 0x2, P6 ;  /* 0x00000014cc0bd211 */ /* 0x000fe400030f1498 */
[----:B------:R-:W-:Y:S02]  /*b780*/  ISETP.GE.AND P0, PT, R199, UR4, PT ;  /* 0x00000004c7007c0c */ /* 0x000fe4000bf06270 */
[----:B0-----:R-:W-:Y:S01]  /*b790*/  @!P3 LEA R14, P6, R202, R24, 0x2 ;  /* 0x00000018ca0eb211 */ /* 0x001fe200078c10ff */
[----:B------:R0:W-:Y:S01]  /*b7a0*/  @!P5 ST.E.64 desc[UR40][R10.64], R90 ;  /* 0x0000005a0a00d985 */ /* 0x0001e2000c101b28 */
[----:B------:R-:W-:-:S02]  /*b7b0*/  ISETP.GE.AND P5, PT, R198, UR4, PT ;  /* 0x00000004c6007c0c */ /* 0x000fc4000bfa6270 */
[----:B------:R-:W-:Y:S01]  /*b7c0*/  @!P3 LEA.HI.X R15, R202, R20, R237, 0x2, P6 ;  /* 0x00000014ca0fb211 */ /* 0x000fe200030f14ed */
[----:B------:R4:W-:Y:S01]  /*b7d0*/  @!P4 ST.E.64 desc[UR40][R12.64], R94 ;  /* 0x0000005e0c00c985 */ /* 0x0009e2000c101b28 */
[-C--:B---3--:R-:W-:Y:S02]  /*b7e0*/  @!P2 LEA R4, P6, R201, R24.reuse, 0x2 ;  /* 0x00000018c904a211 */ /* 0x088fe400078c10ff */
[----:B------:R-:W-:Y:S01]  /*b7f0*/  ISETP.GE.AND P4, PT, R197, UR4, PT ;  /* 0x00000004c5007c0c */ /* 0x000fe2000bf86270 */
[----:B------:R3:W-:Y:S01]  /*b800*/  @!P3 ST.E.64 desc[UR40][R14.64], R98 ;  /* 0x000000620e00b985 */ /* 0x0007e2000c101b28 */
[----:B--2---:R-:W-:Y:S02]  /*b810*/  @!P1 LEA R6, P3, R200, R24, 0x2 ;  /* 0x00000018c8069211 */ /* 0x004fe400078610ff */
[----:B------:R-:W-:Y:S02]  /*b820*/  @!P2 LEA.HI.X R5, R201, R20, R236, 0x2, P6 ;  /* 0x00000014c905a211 */ /* 0x000fe400030f14ec */
[----:B-1----:R-:W-:-:S02]  /*b830*/  @!P0 LEA R8, P6, R199, R24, 0x2 ;  /* 0x00000018c7088211 */ /* 0x002fc400078c10ff */
[-C--:B------:R-:W-:Y:S01]  /*b840*/  @!P1 LEA.HI.X R7, R200, R20.reuse, R235, 0x2, P3 ;  /* 0x00000014c8079211 */ /* 0x080fe200018f14eb */
[----:B------:R1:W-:Y:S01]  /*b850*/  @!P2 ST.E.64 desc[UR40][R4.64], R102 ;  /* 0x000000660400a985 */ /* 0x0003e2000c101b28 */
[----:B------:R-:W-:Y:S02]  /*b860*/  ISETP.GE.AND P3, PT, R196, UR4, PT ;  /* 0x00000004c4007c0c */ /* 0x000fe4000bf66270 */
[----:B------:R-:W-:Y:S01]  /*b870*/  @!P0 LEA.HI.X R9, R199, R20, R234, 0x2, P6 ;  /* 0x00000014c7098211 */ /* 0x000fe200030f14ea */
[----:B------:R2:W-:Y:S01]  /*b880*/  @!P1 ST.E.64 desc[UR40][R6.64], R106 ;  /* 0x0000006a06009985 */ /* 0x0005e2000c101b28 */
[-C--:B0-----:R-:W-:Y:S02]  /*b890*/  @!P5 LEA R10, P1, R198, R24.reuse, 0x2 ;  /* 0x00000018c60ad211 */ /* 0x081fe400078210ff */
[----:B----4-:R-:W-:Y:S01]  /*b8a0*/  @!P4 LEA R12, P2, R197, R24, 0x2 ;  /* 0x00000018c50cc211 */ /* 0x010fe200078410ff */
[----:B------:R0:W-:Y:S01]  /*b8b0*/  @!P0 ST.E.64 desc[UR40][R8.64], R110 ;  /* 0x0000006e08008985 */ /* 0x0001e2000c101b28 */
[----:B------:R-:W-:-:S02]  /*b8c0*/  ISETP.GE.AND P0, PT, R195, UR4, PT ;  /* 0x00000004c3007c0c */ /* 0x000fc4000bf06270 */
[----:B------:R-:W-:Y:S02]  /*b8d0*/  @!P5 LEA.HI.X R11, R198, R20, R233, 0x2, P1 ;  /* 0x00000014c60bd211 */ /* 0x000fe400008f14e9 */
[----:B------:R-:W-:Y:S02]  /*b8e0*/  ISETP.GE.AND P1, PT, R194, UR4, PT ;  /* 0x00000004c2007c0c */ /* 0x000fe4000bf26270 */
[C---:B---3--:R-:W-:Y:S01]  /*b8f0*/  @!P3 LEA R14, P6, R196.reuse, R24, 0x2 ;  /* 0x00000018c40eb211 */ /* 0x048fe200078c10ff */
[----:B------:R3:W-:Y:S01]  /*b900*/  @!P5 ST.E.64 desc[UR40][R10.64], R114 ;  /* 0x000000720a00d985 */ /* 0x0007e2000c101b28 */
[-C--:B------:R-:W-:Y:S02]  /*b910*/  @!P4 LEA.HI.X R13, R197, R20.reuse, R232, 0x2, P2 ;  /* 0x00000014c50dc211 */ /* 0x080fe400010f14e8 */
[----:B------:R-:W-:Y:S02]  /*b920*/  @!P3 LEA.HI.X R15, R196, R20, R231, 0x2, P6 ;  /* 0x00000014c40fb211 */ /* 0x000fe400030f14e7 */
[----:B------:R-:W-:Y:S01]  /*b930*/  ISETP.GE.AND P2, PT, R191, UR4, PT ;  /* 0x00000004bf007c0c */ /* 0x000fe2000bf46270 */
[----:B------:R4:W-:Y:S01]  /*b940*/  @!P4 ST.E.64 desc[UR40][R12.64], R118 ;  /* 0x000000760c00c985 */ /* 0x0009e2000c101b28 */
[----:B------:R-:W-:-:S02]  /*b950*/  ISETP.GE.AND P4, PT, R193, UR4, PT ;  /* 0x00000004c1007c0c */ /* 0x000fc4000bf86270 */
[C---:B-1----:R-:W-:Y:S01]  /*b960*/  @!P0 LEA R4, P5, R195.reuse, R24, 0x2 ;  /* 0x00000018c3048211 */ /* 0x042fe200078a10ff */
[----:B------:R1:W-:Y:S01]  /*b970*/  @!P3 ST.E.64 desc[UR40][R14.64], R122 ;  /* 0x0000007a0e00b985 */ /* 0x0003e2000c101b28 */
[----:B------:R-:W-:Y:S02]  /*b980*/  ISETP.GE.AND P3, PT, R192, UR4, PT ;  /* 0x00000004c0007c0c */ /* 0x000fe4000bf66270 */
[----:B------:R-:W-:Y:S02]  /*b990*/  @!P0 LEA.HI.X R5, R195, R20, R230, 0x2, P5 ;  /* 0x00000014c3058211 */ /* 0x000fe400028f14e6 */
[----:B------:R-:W-:Y:S02]  /*b9a0*/  ISETP.GE.AND P5, PT, R190, UR4, PT ;  /* 0x00000004be007c0c */ /* 0x000fe4000bfa6270 */
[-C--:B--2---:R-:W-:Y:S01]  /*b9b0*/  @!P1 LEA R6, P6, R194, R24.reuse, 0x2 ;  /* 0x00000018c2069211 */ /* 0x084fe200078c10ff */
[----:B------:R2:W-:Y:S02]  /*b9c0*/  @!P0 ST.E.64 desc[UR40][R4.64], R126 ;  /* 0x0000007e04008985 */ /* 0x0005e4000c101b28 */
[----:B0-----:R-:W-:-:S02]  /*b9d0*/  @!P4 LEA R8, P0, R193, R24, 0x2 ;  /* 0x00000018c108c211 */ /* 0x001fc400078010ff */
[----:B------:R-:W-:Y:S02]  /*b9e0*/  @!P1 LEA.HI.X R7, R194, R20, R229, 0x2, P6 ;  /* 0x00000014c2079211 */ /* 0x000fe400030f14e5 */
[----:B---3--:R-:W-:Y:S02]  /*b9f0*/  @!P3 LEA R10, P6, R192, R24, 0x2 ;  /* 0x00000018c00ab211 */ /* 0x008fe400078c10ff */
[----:B------:R-:W-:Y:S01]  /*ba00*/  @!P4 LEA.HI.X R9, R193, R20, R228, 0x2, P0 ;  /* 0x00000014c109c211 */ /* 0x000fe200000f14e4 */
[----:B------:R2:W-:Y:S01]  /*ba10*/  @!P1 ST.E.64 desc[UR40][R6.64], R130 ;  /* 0x0000008206009985 */ /* 0x0005e2000c101b28 */
[-C--:B----4-:R-:W-:Y:S02]  /*ba20*/  @!P2 LEA R12, P1, R191, R24.reuse, 0x2 ;  /* 0x00000018bf0ca211 */ /* 0x090fe400078210ff */
[----:B-1----:R-:W-:Y:S01]  /*ba30*/  @!P5 LEA R14, P0, R190, R24, 0x2 ;  /* 0x00000018be0ed211 */ /* 0x002fe200078010ff */
[----:B------:R2:W-:Y:S01]  /*ba40*/  @!P4 ST.E.64 desc[UR40][R8.64], R134 ;  /* 0x000000860800c985 */ /* 0x0005e2000c101b28 */
[----:B------:R-:W-:-:S02]  /*ba50*/  @!P3 LEA.HI.X R11, R192, R20, R227, 0x2, P6 ;  /* 0x00000014c00bb211 */ /* 0x000fc400030f14e3 */
[-C--:B------:R-:W-:Y:S02]  /*ba60*/  @!P2 LEA.HI.X R13, R191, R20.reuse, R226, 0x2, P1 ;  /* 0x00000014bf0da211 */ /* 0x080fe400008f14e2 */
[----:B------:R-:W-:Y:S01]  /*ba70*/  @!P5 LEA.HI.X R15, R190, R20, R225, 0x2, P0 ;  /* 0x00000014be0fd211 */ /* 0x000fe200000f14e1 */
[----:B------:R2:W-:Y:S01]  /*ba80*/  @!P3 ST.E.64 desc[UR40][R10.64], R138 ;  /* 0x0000008a0a00b985 */ /* 0x0005e2000c101b28 */
[----:B------:R-:W-:-:S03]  /*ba90*/  ISETP.GE.AND P0, PT, R189, UR4, PT ;  /* 0x00000004bd007c0c */ /* 0x000fc6000bf06270 */
[----:B------:R2:W-:Y:S04]  /*baa0*/  @!P2 ST.E.64 desc[UR40][R12.64], R142 ;  /* 0x0000008e0c00a985 */ /* 0x0005e8000c101b28 */
[----:B------:R2:W-:Y:S06]  /*bab0*/  @!P5 ST.E.64 desc[UR40][R14.64], R146 ;  /* 0x000000920e00d985 */ /* 0x0005ec000c101b28 */
[----:B------:R-:W-:Y:S05]  /*bac0*/  @P0 BRA `(.L_x_424) ;  /* 0x00000010000c0947 */ /* 0x000fea0003800000 */
[----:B--2---:R-:W-:-:S04]  /*bad0*/  LEA R4, P0, R189, R24, 0x2 ;  /* 0x00000018bd047211 */ /* 0x004fc800078010ff */
[----:B------:R-:W-:-:S05]  /*bae0*/  LEA.HI.X R5, R189, R20, R224, 0x2, P0 ;  /* 0x00000014bd057211 */ /* 0x000fca00000f14e0 */
[----:B------:R0:W-:Y:S01]  /*baf0*/  ST.E.64 desc[UR40][R4.64], R150 ;  /* 0x0000009604007985 */ /* 0x0001e2000c101b28 */
[----:B------:R-:W-:Y:S05]  /*bb00*/  BRA `(.L_x_424) ;  /* 0x0000000c00fc7947 */ /* 0x000fea0003800000 */
.L_x_418:
[----:B------:R-:W-:Y:S02]  /*bb10*/  ULDC.64 UR8, c[0x0][0xc00] ;  /* 0x0003000000087ab9 */ /* 0x000fe40000000a00 */
[----:B------:R-:W-:-:S04]  /*bb20*/  UISETP.NE.U32.AND UP0, UPT, UR8, URZ, UPT ;  /* 0x0000003f0800728c */ /* 0x000fc8000bf05070 */
[----:B------:R-:W-:-:S03]  /*bb30*/  UISETP.NE.AND.EX UP0, UPT, UR9, URZ, UPT, UP0 ;  /* 0x0000003f0900728c */ /* 0x000fc6000bf05300 */
[----:B------:R-:W-:Y:S02]  /*bb40*/  ULDC.64 UR8, c[0x0][0xc00] ;  /* 0x0003000000087ab9 */ /* 0x000fe40000000a00 */
[----:B------:R-:W-:Y:S01]  /*bb50*/  UIMAD.WIDE UR8, UR39, 0x4, UR8 ;  /* 0x00000004270878a5 */ /* 0x000fe2000f8e0208 */
[----:B------:R-:W-:-:S05]  /*bb60*/  PLOP3.LUT P1, PT, PT, PT, UP0, 0x80, 0x0 ;  /* 0x000000000000781c */ /* 0x000fca0003f2f008 */
[----:B------:R-:W-:Y:S02]  /*bb70*/  IMAD.U32 R4, RZ, RZ, UR8 ;  /* 0x00000008ff047e24 */ /* 0x000fe4000f8e00ff */
[----:B------:R-:W-:Y:S01]  /*bb80*/  IMAD.U32 R5, RZ, RZ, UR9 ;  /* 0x00000009ff057e24 */ /* 0x000fe2000f8e00ff */
[----:B------:R-:W-:Y:S02]  /*bb90*/  ULDC.64 UR8, c[0x0][0xc08] ;  /* 0x0003020000087ab9 */ /* 0x000fe40000000a00 */
[----:B------:R-:W-:-:S03]  /*bba0*/  UISETP.NE.U32.AND UP1, UPT, UR8, URZ, UPT ;  /* 0x0000003f0800728c */ /* 0x000fc6000bf25070 */
[----:B------:R-:W2:Y:S01]  /*bbb0*/  @P1 LDG.E R8, desc[UR40][R4.64] ;  /* 0x0000002804081981 */ /* 0x000ea2000c1e1900 */
[----:B------:R-:W-:Y:S01]  /*bbc0*/  UISETP.NE.AND.EX UP1, UPT, UR9, URZ, UPT, UP1 ;  /* 0x0000003f0900728c */ /* 0x000fe2000bf25310 */
[----:B------:R-:W-:Y:S02]  /*bbd0*/  ULDC UR4, c[0x0][0xa88] ;  /* 0x0002a20000047ab9 */ /* 0x000fe40000000800 */
[----:B------:R-:W-:-:S03]  /*bbe0*/  IMAD.U32 R0, RZ, RZ, UR4 ;  /* 0x00000004ff007e24 */ /* 0x000fc6000f8e00ff */
[----:B------:R-:W-:-:S05]  /*bbf0*/  PLOP3.LUT P2, PT, PT, PT, UP1, 0x80, 0x0 ;  /* 0x000000000000781c */ /* 0x000fca0003f4f018 */
[----:B------:R-:W-:Y:S02]  /*bc00*/  @UP1 ULDC.64 UR8, c[0x0][0xc08] ;  /* 0x0003020000081ab9 */ /* 0x000fe40000000a00 */
[----:B------:R-:W-:-:S06]  /*bc10*/  @UP1 UIMAD.WIDE UR8, UR39, 0x4, UR8 ;  /* 0x00000004270818a5 */ /* 0x000fcc000f8e0208 */
[----:B------:R-:W-:Y:S02]  /*bc20*/  IMAD.U32 R6, RZ, RZ, UR8 ;  /* 0x00000008ff067e24 */ /* 0x000fe4000f8e00ff */
[----:B------:R-:W-:-:S05]  /*bc30*/  IMAD.U32 R7, RZ, RZ, UR9 ;  /* 0x00000009ff077e24 */ /* 0x000fca000f8e00ff */
[----:B------:R0:W5:Y:S01]  /*bc40*/  @P2 LDG.E R0, desc[UR40][R6.64] ;  /* 0x0000002806002981 */ /* 0x000162000c1e1900 */
[----:B------:R-:W-:Y:S01]  /*bc50*/  UMOV UR4, URZ ;  /* 0x0000003f00047c82 */ /* 0x000fe20008000000 */
[----:B------:R-:W-:Y:S01]  /*bc60*/  UISETP.NE.AND UP1, UPT, UR46, URZ, UPT ;  /* 0x0000003f2e00728c */ /* 0x000fe2000bf25270 */
[----:B------:R-:W1:Y:S10]  /*bc70*/  S2R R3, SR_TID.X ;  /* 0x0000000000037919 */ /* 0x000e740000002100 */
[----:B------:R-:W-:Y:S01]  /*bc80*/  @!UP1 ULDC UR46, c[0x0][0xad4] ;  /* 0x0002b500002e9ab9 */ /* 0x000fe20000000800 */
[----:B--2---:R-:W-:Y:S01]  /*bc90*/  @P1 R2UR UR4, R8 ;  /* 0x00000000080412ca */ /* 0x004fe200000e0000 */
[----:B-1----:R-:W-:-:S05]  /*bca0*/  VIADD R8, R3, 0xffffff80 ;  /* 0xffffff8003087836 */ /* 0x002fca0000000000 */
[----:B------:R-:W-:-:S07]  /*bcb0*/  ISETP.GT.AND P0, PT, R8, 0x3f, PT ;  /* 0x0000003f0800780c */ /* 0x000fce0003f04270 */
[----:B------:R-:W-:Y:S01]  /*bcc0*/  USHF.R.S32.HI UR19, URZ, 0x1f, UR4 ;  /* 0x0000001f3f137899 */ /* 0x000fe20008011404 */
[----:B0-----:R-:W-:Y:S11]  /*bcd0*/  @P2 BRA `(.L_x_427) ;  /* 0x0000000000102947 */ /* 0x001ff60003800000 */
[----:B------:R-:W-:Y:S05]  /*bce0*/  @!P1 BRA `(.L_x_427) ;  /* 0x00000000000c9947 */ /* 0x000fea0003800000 */
[----:B------:R-:W2:Y:S04]  /*bcf0*/  LDG.E R3, desc[UR40][R4.64] ;  /* 0x0000002804037981 */ /* 0x000ea8000c1e1900 */
[----:B-----5:R-:W2:Y:S02]  /*bd00*/  LDG.E R0, desc[UR40][R4.64+0x4] ;  /* 0x0000042804007981 */ /* 0x020ea4000c1e1900 */
[----:B--2---:R-:W-:-:S07]  /*bd10*/  IMAD.IADD R0, R0, 0x1, -R3 ;  /* 0x0000000100007824 */ /* 0x004fce00078e0a03 */
.L_x_427:
[----:B------:R-:W-:Y:S01]  /*bd20*/  USEL UR39, UR39, URZ, !UP0 ;  /* 0x0000003f27277287 */ /* 0x000fe2000c000000 */
[----:B------:R-:W-:Y:S01]  /*bd30*/  BSSY B1, `(.L_x_428) ;  /* 0x0000039000017945 */ /* 0x000fe20003800000 */
[----:B------:R-:W-:-:S03]  /*bd40*/  USEL UR42, UR42, URZ, !UP0 ;  /* 0x0000003f2a2a7287 */ /* 0x000fc6000c000000 */
[----:B------:R-:W-:Y:S09]  /*bd50*/  @P0 BRA `(.L_x_429) ;  /* 0x0000000000d80947 */ /* 0x000ff20003800000 */
[----:B------:R-:W0:Y:S01]  /*bd60*/  S2R R3, SR_TID.X ;  /* 0x0000000000037919 */ /* 0x000e220000002100 */
[----:B------:R-:W1:Y:S01]  /*bd70*/  LDC R9, c[0x0][0xbe8] ;  /* 0x0002fa00ff097b82 */ /* 0x000e620000000800 */
[----:B------:R-:W-:-:S04]  /*bd80*/  IMAD.U32 R4, RZ, RZ, UR43 ;  /* 0x0000002bff047e24 */ /* 0x000fc8000f8e00ff */
[----:B0-----:R-:W-:Y:S02]  /*bd90*/  IMAD R3, R4, 0x40, R3 ;  /* 0x0000004004037824 */ /* 0x001fe400078e0203 */
[----:B-1---5:R-:W-:Y:S02]  /*bda0*/  IMAD R4, R0, R9, RZ ;  /* 0x0000000900047224 */ /* 0x022fe400078e02ff */
[----:B------:R-:W-:-:S05]  /*bdb0*/  VIADD R6, R3, 0xffffff80 ;  /* 0xffffff8003067836 */ /* 0x000fca0000000000 */
[----:B------:R-:W-:-:S13]  /*bdc0*/  ISETP.GE.AND P0, PT, R6, R4, PT ;  /* 0x000000040600720c */ /* 0x000fda0003f06270 */
[----:B------:R-:W-:Y:S05]  /*bdd0*/  @P0 BRA `(.L_x_429) ;  /* 0x0000000000b80947 */ /* 0x000fea0003800000 */
[----:B------:R-:W-:Y:S01]  /*bde0*/  ISETP.NE.AND P0, PT, R9, 0x1, PT ;  /* 0x000000010900780c */ /* 0x000fe20003f05270 */
[----:B------:R-:W-:Y:S01]  /*bdf0*/  UISETP.GT.AND UP0, UPT, UR46, 0x1, UPT ;  /* 0x000000012e00788c */ /* 0x000fe2000bf04270 */
[----:B------:R-:W-:-:S03]  /*be00*/  UMOV UR17, 0x9b8 ;  /* 0x000009b800117882 */ /* 0x000fc60000000000 */
[----:B------:R-:W-:Y:S02]  /*be10*/  USEL UR17, UR17, 0x978, UP0 ;  /* 0x0000097811117887 */ /* 0x000fe40008000000 */
[----:B------:R-:W-:-:S06]  /*be20*/  USEL UR16, UR45, URZ, UP0 ;  /* 0x0000003f2d107287 */ /* 0x000fcc0008000000 */
[----:B------:R-:W0:Y:S04]  /*be30*/  @P0 LDC R3, c[0x0][0xbec] ;  /* 0x0002fb00ff030b82 */ /* 0x000e280000000800 */
[----:B------:R-:W-:Y:S01]  /*be40*/  ULDC.64 UR8, c[0x0][UR17+0x218] ;  /* 0x0000860011087abb */ /* 0x000fe20008000a00 */
[----:B------:R-:W-:Y:S01]  /*be50*/  ULDC.64 UR12, c[0x0][UR17+0x220] ;  /* 0x00008800110c7abb */ /* 0x000fe20008000a00 */
[----:B------:R-:W-:Y:S01]  /*be60*/  ULDC.64 UR14, c[0x0][UR17+0x228] ;  /* 0x00008a00110e7abb */ /* 0x000fe20008000a00 */
[----:B------:R-:W-:Y:S01]  /*be70*/  UIMAD.WIDE.U32 UR10, UR8, UR44, URZ ;  /* 0x0000002c080a72a5 */ /* 0x000fe2000f8e003f */
[----:B------:R-:W1:Y:S01]  /*be80*/  @P0 LDC R5, c[0x0][0xbf0] ;  /* 0x0002fc00ff050b82 */ /* 0x000e620000000800 */
[----:B------:R-:W-:Y:S02]  /*be90*/  UIMAD UR18, UR9, UR44, URZ ;  /* 0x0000002c091272a4 */ /* 0x000fe4000f8e023f */
[----:B------:R-:W-:-:S02]  /*bea0*/  UIMAD UR13, UR13, UR39, URZ ;  /* 0x000000270d0d72a4 */ /* 0x000fc4000f8e023f */
[----:B------:R-:W-:Y:S02]  /*beb0*/  UIMAD.WIDE.U32 UR20, UR14, UR16, URZ ;  /* 0x000000100e1472a5 */ /* 0x000fe4000f8e003f */
[----:B------:R-:W-:Y:S02]  /*bec0*/  UIMAD.WIDE.U32 UR8, UR12, UR39, URZ ;  /* 0x000000270c0872a5 */ /* 0x000fe4000f8e003f */
[----:B------:R-:W-:Y:S02]  /*bed0*/  UIMAD UR14, UR15, UR16, URZ ;  /* 0x000000100f0e72a4 */ /* 0x000fe4000f8e023f */
[----:B------:R-:W-:Y:S02]  /*bee0*/  UIMAD UR13, UR12, UR42, UR13 ;  /* 0x0000002a0c0d72a4 */ /* 0x000fe4000f8e020d */
[----:B------:R-:W-:Y:S02]  /*bef0*/  UIADD3 UR10, UP1, UP2, UR8, UR10, UR4 ;  /* 0x0000000a080a7290 */ /* 0x000fe4000fa3e004 */
[----:B------:R-:W-:Y:S01]  /*bf00*/  UIADD3 UR14, UR21, UR14, URZ ;  /* 0x0000000e150e7290 */ /* 0x000fe2000fffe03f */
[----:B0-----:R-:W-:Y:S01]  /*bf10*/  @P0 IMAD.HI.U32 R4, R6, R3, RZ ;  /* 0x0000000306040227 */ /* 0x001fe200078e00ff */
[----:B------:R-:W-:-:S02]  /*bf20*/  UIADD3 UR18, UR11, UR18, URZ ;  /* 0x000000120b127290 */ /* 0x000fc4000fffe03f */
[----:B------:R-:W-:Y:S01]  /*bf30*/  UIADD3 UR13, UR9, UR13, URZ ;  /* 0x0000000d090d7290 */ /* 0x000fe2000fffe03f */
[----:B------:R-:W-:Y:S02]  /*bf40*/  IMAD.MOV.U32 R3, RZ, RZ, R6 ;  /* 0x000000ffff037224 */ /* 0x000fe400078e0006 */
[----:B------:R-:W-:Y:S01]  /*bf50*/  IMAD.U32 R10, RZ, RZ, UR14 ;  /* 0x0000000eff0a7e24 */ /* 0x000fe2000f8e00ff */
[----:B------:R-:W-:Y:S01]  /*bf60*/  ULDC.64 UR8, c[0x0][UR17+0x210] ;  /* 0x0000840011087abb */ /* 0x000fe20008000a00 */
[----:B-1----:R-:W-:Y:S01]  /*bf70*/  @P0 SHF.R.U32.HI R3, RZ, R5, R4 ;  /* 0x00000005ff030219 */ /* 0x002fe20000011604 */
[----:B------:R-:W-:Y:S02]  /*bf80*/  IMAD.U32 R4, RZ, RZ, UR20 ;  /* 0x00000014ff047e24 */ /* 0x000fe4000f8e00ff */
[----:B------:R-:W-:Y:S01]  /*bf90*/  IMAD.U32 R5, RZ, RZ, UR21 ;  /* 0x00000015ff057e24 */ /* 0x000fe2000f8e00ff */
[--C-:B------:R-:W-:Y:S01]  /*bfa0*/  SHF.R.S32.HI R5, RZ, 0x1f, R3.reuse ;  /* 0x0000001fff057819 */ /* 0x100fe20000011403 */
[----:B------:R-:W-:Y:S01]  /*bfb0*/  IMAD.MOV R7, RZ, RZ, -R3 ;  /* 0x000000ffff077224 */ /* 0x000fe200078e0a03 */
[----:B------:R-:W-:Y:S01]  /*bfc0*/  IADD3 R4, P0, P1, R3, UR10, R4 ;  /* 0x0000000a03047c10 */ /* 0x000fe2000f91e004 */
[----:B------:R-:W-:-:S02]  /*bfd0*/  UIADD3.X UR10, UR13, UR18, UR19, UP1, UP2 ;  /* 0x000000120d0a7290 */ /* 0x000fc40008fe4413 */
[----:B------:R-:W-:-:S04]  /*bfe0*/  IMAD R7, R9, R7, R6 ;  /* 0x0000000709077224 */ /* 0x000fc800078e0206 */
[----:B------:R-:W-:Y:S01]  /*bff0*/  IADD3.X R5, R5, UR10, R10, P0, P1 ;  /* 0x0000000a05057c10 */ /* 0x000fe200087e240a */
[C---:B------:R-:W-:Y:S01]  /*c000*/  IMAD R6, R7.reuse, UR9, RZ ;  /* 0x0000000907067c24 */ /* 0x040fe2000f8e02ff */
[----:B------:R-:W-:Y:S01]  /*c010*/  SHF.R.S32.HI R3, RZ, 0x1f, R7 ;  /* 0x0000001fff037819 */ /* 0x000fe20000011407 */
[----:B------:R-:W-:Y:S01]  /*c020*/  ULDC.64 UR10, c[0x0][0xba8] ;  /* 0x0002ea00000a7ab9 */ /* 0x000fe20000000a00 */
[----:B------:R-:W-:Y:S01]  /*c030*/  @!UP0 ULDC UR10, c[0x0][0xb50] ;  /* 0x0002d400000a8ab9 */ /* 0x000fe20000000800 */
[----:B------:R-:W-:Y:S01]  /*c040*/  IMAD.WIDE.U32 R4, R7, UR8, R4 ;  /* 0x0000000807047c25 */ /* 0x000fe2000f8e0004 */
[----:B------:R-:W-:-:S03]  /*c050*/  @!UP0 ULDC UR11, c[0x0][0xb54] ;  /* 0x0002d500000b8ab9 */ /* 0x000fc60000000800 */
[----:B------:R-:W-:Y:S01]  /*c060*/  IMAD R3, R3, UR8, R6 ;  /* 0x0000000803037c24 */ /* 0x000fe2000f8e0206 */
[----:B------:R-:W-:-:S03]  /*c070*/  LEA R6, P0, R4, UR10, 0x2 ;  /* 0x0000000a04067c11 */ /* 0x000fc6000f8010ff */
[----:B------:R-:W-:-:S05]  /*c080*/  IMAD.IADD R3, R5, 0x1, R3 ;  /* 0x0000000105037824 */ /* 0x000fca00078e0203 */
[----:B------:R-:W-:Y:S01]  /*c090*/  LEA.HI.X R7, R4, UR11, R3, 0x2, P0 ;  /* 0x0000000b04077c11 */ /* 0x000fe200080f1403 */
[----:B------:R-:W-:-:S05]  /*c0a0*/  IMAD.MOV.U32 R3, RZ, RZ, -0x800000 ;  /* 0xff800000ff037424 */ /* 0x000fca00078e00ff */
[----:B------:R0:W-:Y:S02]  /*c0b0*/  STG.E desc[UR40][R6.64], R3 ;  /* 0x0000000306007986 */ /* 0x0001e4000c101928 */
.L_x_429:
[----:B------:R-:W-:Y:S05]  /*c0c0*/  BSYNC B1 ;  /* 0x0000000000017941 */ /* 0x000fea0003800000 */
.L_x_428:
[----:B------:R-:W-:-:S06]  /*c0d0*/  UISETP.GT.AND UP0, UPT, UR46, 0x1, UPT ;  /* 0x000000012e00788c */ /* 0x000fcc000bf04270 */
[----:B------:R-:W-:-:S13]  /*c0e0*/  PLOP3.LUT P0, PT, PT, PT, UP0, 0x80, 0x0 ;  /* 0x000000000000781c */ /* 0x000fda0003f0f008 */
[----:B------:R-:W-:Y:S05]  /*c0f0*/  @P0 BRA `(.L_x_424) ;  /* 0x0000000800800947 */ /* 0x000fea0003800000 */
[----:B------:R-:W1:Y:S01]  /*c100*/  LDC R11, c[0x0][0xbe8] ;  /* 0x0002fa00ff0b7b82 */ /* 0x000e620000000800 */
[----:B0-----:R-:W-:Y:S01]  /*c110*/  SHF.R.S32.HI R3, RZ, 0x1f, R8 ;  /* 0x0000001fff037819 */ /* 0x001fe20000011408 */
[----:B------:R-:W-:Y:S01]  /*c120*/  ULDC.64 UR12, c[0x0][0xaa0] ;  /* 0x0002a800000c7ab9 */ /* 0x000fe20000000a00 */
[----:B------:R-:W-:Y:S01]  /*c130*/  BSSY B1, `(.L_x_430) ;  /* 0x0000078000017945 */ /* 0x000fe20003800000 */
[----:B------:R-:W-:Y:S01]  /*c140*/  UIMAD UR10, UR19, UR12, URZ ;  /* 0x0000000c130a72a4 */ /* 0x000fe2000f8e023f */
[----:B------:R-:W-:Y:S01]  /*c150*/  LEA.HI R3, R3, R8, RZ, 0x3 ;  /* 0x0000000803037211 */ /* 0x000fe200078f18ff */
[----:B------:R-:W-:Y:S01]  /*c160*/  UIMAD.WIDE.U32 UR8, UR4, UR12, URZ ;  /* 0x0000000c040872a5 */ /* 0x000fe2000f8e003f */
[----:B------:R-:W-:Y:S01]  /*c170*/  SHF.R.S32.HI R27, RZ, 0x1f, R221 ;  /* 0x0000001fff1b7819 */ /* 0x000fe200000114dd */
[----:B------:R-:W-:Y:S01]  /*c180*/  UIMAD UR10, UR4, UR13, UR10 ;  /* 0x0000000d040a72a4 */ /* 0x000fe2000f8e020a */
[----:B------:R-:W-:Y:S01]  /*c190*/  LOP3.LUT R7, R3, 0xfffffff8, RZ, 0xc0, !PT ;  /* 0xfffffff803077812 */ /* 0x000fe200078ec0ff */
[----:B------:R-:W-:Y:S01]  /*c1a0*/  ULDC UR12, c[0x0][0xac8] ;  /* 0x0002b200000c7ab9 */ /* 0x000fe20000000800 */
[----:B------:R-:W-:Y:S01]  /*c1b0*/  SHF.R.S32.HI R26, RZ, 0x3, R3 ;  /* 0x00000003ff1a7819 */ /* 0x000fe20000011403 */
[----:B------:R-:W-:Y:S01]  /*c1c0*/  UIADD3 UR9, UR9, UR10, URZ ;  /* 0x0000000a09097290 */ /* 0x000fe2000fffe03f */
[----:B------:R-:W-:Y:S01]  /*c1d0*/  ISETP.GE.AND P2, PT, R188, UR12, PT ;  /* 0x0000000cbc007c0c */ /* 0x000fe2000bf46270 */
[----:B------:R-:W-:Y:S01]  /*c1e0*/  IMAD.IADD R9, R8, 0x1, -R7 ;  /* 0x0000000108097824 */ /* 0x000fe200078e0a07 */
[----:B------:R-:W-:Y:S01]  /*c1f0*/  ULDC.64 UR10, c[0x0][0xae8] ;  /* 0x0002ba00000a7ab9 */ /* 0x000fe20000000a00 */
[----:B------:R-:W-:Y:S01]  /*c200*/  IMAD.U32 R8, RZ, RZ, UR43 ;  /* 0x0000002bff087e24 */ /* 0x000fe2000f8e00ff */
[----:B------:R-:W-:Y:S01]  /*c210*/  ISETP.GE.AND P1, PT, R187, UR12, PT ;  /* 0x0000000cbb007c0c */ /* 0x000fe2000bf26270 */
[----:B------:R-:W-:Y:S01]  /*c220*/  IMAD R3, R9, 0x20, R26 ;  /* 0x0000002009037824 */ /* 0x000fe200078e021a */
[----:B------:R-:W-:Y:S01]  /*c230*/  UIMAD.WIDE.U32 UR8, UR44, UR10, UR8 ;  /* 0x0000000a2c0872a5 */ /* 0x000fe2000f8e0008 */
[----:B------:R-:W-:-:S02]  /*c240*/  ISETP.GE.AND P3, PT, R2, UR12, PT ;  /* 0x0000000c02007c0c */ /* 0x000fc4000bf66270 */
[----:B------:R-:W-:Y:S01]  /*c250*/  IMAD R8, R8, 0x40, R3 ;  /* 0x0000004008087824 */ /* 0x000fe200078e0203 */
[----:B------:R-:W-:Y:S01]  /*c260*/  SEL R3, RZ, 0xffffffff, P2 ;  /* 0xffffffffff037807 */ /* 0x000fe20001000000 */
[----:B------:R-:W-:Y:S01]  /*c270*/  UIMAD UR9, UR44, UR11, UR9 ;  /* 0x0000000b2c0972a4 */ /* 0x000fe2000f8e0209 */
[----:B-1----:R-:W-:Y:S01]  /*c280*/  ISETP.NE.AND P0, PT, R11, 0x1, PT ;  /* 0x000000010b00780c */ /* 0x002fe20003f05270 */
[----:B-----5:R-:W-:Y:S01]  /*c290*/  IMAD R25, R0, R11, RZ ;  /* 0x0000000b00197224 */ /* 0x020fe200078e02ff */
[----:B------:R-:W-:Y:S01]  /*c2a0*/  SEL R9, RZ, 0xffffffff, P1 ;  /* 0xffffffffff097807 */ /* 0x000fe20000800000 */
[----:B------:R-:W-:Y:S01]  /*c2b0*/  IMAD.SHL.U32 R13, R3, 0x2, RZ ;  /* 0x00000002030d7824 */ /* 0x000fe200078e00ff */
[----:B------:R-:W-:Y:S01]  /*c2c0*/  SEL R6, RZ, 0x1, P3 ;  /* 0x00000001ff067807 */ /* 0x000fe20001800000 */
[----:B------:R-:W-:Y:S01]  /*c2d0*/  ULDC.64 UR10, c[0x0][0xaf0] ;  /* 0x0002bc00000a7ab9 */ /* 0x000fe20000000a00 */
[----:B------:R-:W-:Y:S01]  /*c2e0*/  IMAD.MOV.U32 R3, RZ, RZ, R8 ;  /* 0x000000ffff037224 */ /* 0x000fe200078e0008 */
[----:B------:R-:W-:Y:S01]  /*c2f0*/  UIMAD UR42, UR42, UR10, URZ ;  /* 0x0000000a2a2a72a4 */ /* 0x000fe2000f8e023f */
[----:B------:R-:W-:Y:S01]  /*c300*/  IMAD.SHL.U32 R9, R9, 0x4, RZ ;  /* 0x0000000409097824 */ /* 0x000fe200078e00ff */
[----:B------:R-:W-:Y:S01]  /*c310*/  LOP3.LUT R6, R13, 0x2, R6, 0xe2, !PT ;  /* 0x000000020d067812 */ /* 0x000fe200078ee206 */
[----:B------:R-:W-:Y:S01]  /*c320*/  UIMAD.WIDE.U32 UR8, UR39, UR10, UR8 ;  /* 0x0000000a270872a5 */ /* 0x000fe2000f8e0008 */
[----:B------:R-:W-:Y:S01]  /*c330*/  ISETP.GE.AND P1, PT, R221, UR12, PT ;  /* 0x0000000cdd007c0c */ /* 0x000fe2000bf26270 */
[----:B------:R-:W-:Y:S01]  /*c340*/  UIMAD UR4, UR39, UR11, UR42 ;  /* 0x0000000b270472a4 */ /* 0x000fe2000f8e022a */
[----:B------:R-:W0:Y:S01]  /*c350*/  @P0 LDC R5, c[0x0][0xbec] ;  /* 0x0002fb00ff050b82 */ /* 0x000e220000000800 */
[----:B------:R-:W-:-:S02]  /*c360*/  LOP3.LUT R10, R9, 0x4, R6, 0xe2, !PT ;  /* 0x00000004090a7812 */ /* 0x000fc400078ee206 */
[----:B------:R-:W-:Y:S01]  /*c370*/  UIADD3 UR4, UR9, UR4, URZ ;  /* 0x0000000409047290 */ /* 0x000fe2000fffe03f */
[----:B------:R-:W-:Y:S02]  /*c380*/  SEL R0, RZ, 0x80, P1 ;  /* 0x00000080ff007807 */ /* 0x000fe40000800000 */
[----:B------:R-:W-:Y:S02]  /*c390*/  SHF.R.S32.HI R28, RZ, 0x1f, R187 ;  /* 0x0000001fff1c7819 */ /* 0x000fe400000114bb */
[----:B------:R-:W1:Y:S01]  /*c3a0*/  @P0 LDC R7, c[0x0][0xbf0] ;  /* 0x0002fc00ff070b82 */ /* 0x000e620000000800 */
[----:B------:R-:W-:Y:S02]  /*c3b0*/  SHF.R.S32.HI R29, RZ, 0x1f, R186 ;  /* 0x0000001fff1d7819 */ /* 0x000fe400000114ba */
[----:B------:R-:W-:Y:S02]  /*c3c0*/  SHF.R.S32.HI R31, RZ, 0x1f, R184 ;  /* 0x0000001fff1f7819 */ /* 0x000fe400000114b8 */
[----:B------:R-:W-:-:S02]  /*c3d0*/  SHF.R.S32.HI R33, RZ, 0x1f, R222 ;  /* 0x0000001fff217819 */ /* 0x000fc400000114de */
[----:B------:R-:W-:Y:S02]  /*c3e0*/  SHF.R.S32.HI R30, RZ, 0x1f, R185 ;  /* 0x0000001fff1e7819 */ /* 0x000fe400000114b9 */
[----:B------:R-:W-:Y:S01]  /*c3f0*/  SHF.R.S32.HI R32, RZ, 0x1f, R188 ;  /* 0x0000001fff207819 */ /* 0x000fe200000114bc */
[----:B0-----:R-:W-:-:S04]  /*c400*/  @P0 IMAD.HI.U32 R4, R8, R5, RZ ;  /* 0x0000000508040227 */ /* 0x001fc800078e00ff */
[----:B------:R-:W-:Y:S02]  /*c410*/  IMAD.U32 R5, RZ, RZ, UR9 ;  /* 0x00000009ff057e24 */ /* 0x000fe4000f8e00ff */
[----:B------:R-:W-:Y:S01]  /*c420*/  IMAD.U32 R5, RZ, RZ, UR4 ;  /* 0x00000004ff057e24 */ /* 0x000fe2000f8e00ff */
[----:B-1----:R-:W-:Y:S01]  /*c430*/  @P0 SHF.R.U32.HI R3, RZ, R7, R4 ;  /* 0x00000007ff030219 */ /* 0x002fe20000011604 */
[----:B------:R-:W-:Y:S01]  /*c440*/  IMAD.U32 R4, RZ, RZ, UR8 ;  /* 0x00000008ff047e24 */ /* 0x000fe2000f8e00ff */
[----:B------:R-:W-:Y:S01]  /*c450*/  ISETP.GE.AND P0, PT, R186, UR12, PT ;  /* 0x0000000cba007c0c */ /* 0x000fe2000bf06270 */
[----:B------:R-:W-:Y:S01]  /*c460*/  ULDC.64 UR8, c[0x0][0xae0] ;  /* 0x0002b80000087ab9 */ /* 0x000fe20000000a00 */
[--C-:B------:R-:W-:Y:S01]  /*c470*/  SHF.R.S32.HI R6, RZ, 0x1f, R3.reuse ;  /* 0x0000001fff067819 */ /* 0x100fe20000011403 */
[----:B------:R-:W-:Y:S01]  /*c480*/  IMAD.MOV R7, RZ, RZ, -R3 ;  /* 0x000000ffff077224 */ /* 0x000fe200078e0a03 */
[----:B------:R-:W-:Y:S01]  /*c490*/  SEL R9, RZ, 0xffffffff, P0 ;  /* 0xffffffffff097807 */ /* 0x000fe20000000000 */
[----:B------:R-:W-:Y:S01]  /*c4a0*/  IMAD.WIDE.U32 R4, R3, UR8, R4 ;  /* 0x0000000803047c25 */ /* 0x000fe2000f8e0004 */
[----:B------:R-:W-:-:S03]  /*c4b0*/  ISETP.GE.AND P0, PT, R185, UR12, PT ;  /* 0x0000000cb9007c0c */ /* 0x000fc6000bf06270 */
[----:B------:R-:W-:Y:S02]  /*c4c0*/  IMAD R6, R6, UR8, RZ ;  /* 0x0000000806067c24 */ /* 0x000fe4000f8e02ff */
[----:B------:R-:W-:Y:S02]  /*c4d0*/  IMAD.SHL.U32 R13, R9, 0x8, RZ ;  /* 0x00000008090d7824 */ /* 0x000fe400078e00ff */
[----:B------:R-:W-:Y:S01]  /*c4e0*/  IMAD R9, R3, UR9, R6 ;  /* 0x0000000903097c24 */ /* 0x000fe2000f8e0206 */
[----:B------:R-:W-:Y:S01]  /*c4f0*/  SEL R6, RZ, 0xffffffff, P0 ;  /* 0xffffffffff067807 */ /* 0x000fe20000000000 */
[----:B------:R-:W-:Y:S01]  /*c500*/  IMAD R7, R11, R7, R8 ;  /* 0x000000070b077224 */ /* 0x000fe200078e0208 */
[----:B------:R-:W-:Y:S01]  /*c510*/  ISETP.GE.AND P0, PT, R184, UR12, PT ;  /* 0x0000000cb8007c0c */ /* 0x000fe2000bf06270 */
[----:B------:R-:W-:Y:S01]  /*c520*/  IMAD.IADD R5, R5, 0x1, R9 ;  /* 0x0000000105057824 */ /* 0x000fe200078e0209 */
[----:B------:R-:W-:Y:S01]  /*c530*/  LOP3.LUT R10, R13, 0x8, R10, 0xe2, !PT ;  /* 0x000000080d0a7812 */ /* 0x000fe200078ee20a */
[----:B------:R-:W-:Y:S01]  /*c540*/  IMAD.SHL.U32 R13, R6, 0x10, RZ ;  /* 0x00000010060d7824 */ /* 0x000fe200078e00ff */
[----:B------:R-:W-:Y:S01]  /*c550*/  SEL R8, RZ, 0xffffffff, P0 ;  /* 0xffffffffff087807 */ /* 0x000fe20000000000 */
[----:B------:R-:W-:Y:S01]  /*c560*/  ULDC.64 UR8, c[0x0][0xad8] ;  /* 0x0002b60000087ab9 */ /* 0x000fe20000000a00 */
[----:B------:R-:W-:Y:S01]  /*c570*/  SHF.R.S32.HI R3, RZ, 0x1f, R7 ;  /* 0x0000001fff037819 */ /* 0x000fe20000011407 */
[----:B------:R-:W-:Y:S01]  /*c580*/  IMAD.WIDE.U32 R4, R7, UR8, R4 ;  /* 0x0000000807047c25 */ /* 0x000fe2000f8e0004 */
[----:B------:R-:W-:-:S02]  /*c590*/  LOP3.LUT R10, R13, 0x10, R10, 0xe2, !PT ;  /* 0x000000100d0a7812 */ /* 0x000fc400078ee20a */
[----:B------:R-:W-:Y:S01]  /*c5a0*/  ISETP.GE.AND P0, PT, R222, UR12, PT ;  /* 0x0000000cde007c0c */ /* 0x000fe2000bf06270 */
[----:B------:R-:W-:Y:S02]  /*c5b0*/  IMAD.SHL.U32 R9, R8, 0x20, RZ ;  /* 0x0000002008097824 */ /* 0x000fe400078e00ff */
[----:B------:R-:W-:-:S03]  /*c5c0*/  IMAD R6, R3, UR8, RZ ;  /* 0x0000000803067c24 */ /* 0x000fc6000f8e02ff */
[----:B------:R-:W-:Y:S01]  /*c5d0*/  LOP3.LUT R10, R9, 0x20, R10, 0xe2, !PT ;  /* 0x00000020090a7812 */ /* 0x000fe200078ee20a */
[----:B------:R-:W-:Y:S01]  /*c5e0*/  IMAD R3, R7, UR9, R6 ;  /* 0x0000000907037c24 */ /* 0x000fe2000f8e0206 */
[----:B------:R-:W-:Y:S01]  /*c5f0*/  ULDC.64 UR8, c[0x0][0xa80] ;  /* 0x0002a00000087ab9 */ /* 0x000fe20000000a00 */
[----:B------:R-:W-:Y:S01]  /*c600*/  IMAD.U32 R9, RZ, RZ, UR43 ;  /* 0x0000002bff097e24 */ /* 0x000fe2000f8e00ff */
[----:B------:R-:W-:Y:S01]  /*c610*/  SEL R7, RZ, 0x40, P0 ;  /* 0x00000040ff077807 */ /* 0x000fe20000000000 */
[----:B------:R-:W-:Y:S01]  /*c620*/  IMAD.IADD R3, R5, 0x1, R3 ;  /* 0x0000000105037824 */ /* 0x000fe200078e0203 */
[----:B------:R-:W-:Y:S01]  /*c630*/  LEA R20, P0, R4, UR8, 0x1 ;  /* 0x0000000804147c11 */ /* 0x000fe2000f8008ff */
[----:B------:R-:W-:Y:S01]  /*c640*/  IMAD R26, R9, 0x40, R26 ;  /* 0x00000040091a7824 */ /* 0x000fe200078e021a */
[----:B------:R-:W-:Y:S02]  /*c650*/  LOP3.LUT R21, R10, R7, RZ, 0xfc, !PT ;  /* 0x000000070a157212 */ /* 0x000fe400078efcff */
[----:B------:R-:W-:Y:S01]  /*c660*/  LEA.HI.X R3, R4, UR9, R3, 0x1, P0 ;  /* 0x0000000904037c11 */ /* 0x000fe200080f0c03 */
[----:B------:R0:W1:Y:S01]  /*c670*/  SHFL.IDX PT, R6, R20, RZ, 0x181f ;  /* 0x00181fff14067589 */ /* 0x00006200000e0000 */
[----:B------:R-:W-:-:S02]  /*c680*/  ISETP.GE.AND P0, PT, R26, R25, PT ;  /* 0x000000191a00720c */ /* 0x000fc40003f06270 */
[----:B------:R-:W-:Y:S01]  /*c690*/  LOP3.LUT R24, R21, R0, RZ, 0xfc, !PT ;  /* 0x0000000015187212 */ /* 0x000fe200078efcff */
[----:B------:R0:W2:Y:S10]  /*c6a0*/  SHFL.IDX PT, R7, R3, RZ, 0x181f ;  /* 0x00181fff03077589 */ /* 0x0000b400000e0000 */
[----:B0-----:R-:W-:Y:S05]  /*c6b0*/  @P0 BRA `(.L_x_431) ;  /* 0x00000000007c0947 */ /* 0x001fea0003800000 */
[----:B------:R-:W-:Y:S02]  /*c6c0*/  ISETP.GE.AND P2, PT, R188, UR12, PT ;  /* 0x0000000cbc007c0c */ /* 0x000fe4000bf46270 */
[----:B------:R-:W-:Y:S02]  /*c6d0*/  ISETP.GE.AND P1, PT, R2, UR12, PT ;  /* 0x0000000c02007c0c */ /* 0x000fe4000bf26270 */
[----:B------:R-:W-:Y:S02]  /*c6e0*/  ISETP.GE.AND P5, PT, R187, UR12, PT ;  /* 0x0000000cbb007c0c */ /* 0x000fe4000bfa6270 */
[----:B------:R-:W-:-:S07]  /*c6f0*/  ISETP.GE.AND P3, PT, R186, UR12, PT ;  /* 0x0000000cba007c0c */ /* 0x000fce000bf66270 */
[-C--:B-1----:R-:W-:Y:S02]  /*c700*/  @!P2 LEA R8, P0, R188, R6.reuse, 0x1 ;  /* 0x00000006bc08a211 */ /* 0x082fe400078008ff */
[----:B--2---:R-:W-:Y:S02]  /*c710*/  @!P1 IMAD.WIDE R4, R2, 0x2, R6 ;  /* 0x0000000202049825 */ /* 0x004fe400078e0206 */
[----:B------:R-:W-:Y:S02]  /*c720*/  @!P2 LEA.HI.X R9, R188, R7, R32, 0x1, P0 ;  /* 0x00000007bc09a211 */ /* 0x000fe400000f0c20 */
[----:B------:R-:W-:Y:S01]  /*c730*/  @!P5 LEA R10, P4, R187, R6, 0x1 ;  /* 0x00000006bb0ad211 */ /* 0x000fe200078808ff */
[----:B------:R-:W-:Y:S01]  /*c740*/  @!P1 ST.E.128 desc[UR40][R4.64], RZ ;  /* 0x000000ff04009985 */ /* 0x000fe2000c101d28 */
[----:B------:R-:W-:Y:S02]  /*c750*/  ISETP.GE.AND P1, PT, R184, UR12, PT ;  /* 0x0000000cb8007c0c */ /* 0x000fe4000bf26270 */
[----:B------:R-:W-:Y:S01]  /*c760*/  LOP3.LUT P0, RZ, R21, 0x40, RZ, 0xc0, !PT ;  /* 0x0000004015ff7812 */ /* 0x000fe2000780c0ff */
[----:B------:R0:W-:Y:S01]  /*c770*/  @!P2 ST.E.128 desc[UR40][R8.64], RZ ;  /* 0x000000ff0800a985 */ /* 0x0001e2000c101d28 */
[----:B------:R-:W-:-:S02]  /*c780*/  ISETP.GE.AND P2, PT, R185, UR12, PT ;  /* 0x0000000cb9007c0c */ /* 0x000fc4000bf46270 */
[-C--:B------:R-:W-:Y:S02]  /*c790*/  @!P5 LEA.HI.X R11, R187, R7.reuse, R28, 0x1, P4 ;  /* 0x00000007bb0bd211 */ /* 0x080fe400020f0c1c */
[----:B------:R-:W-:Y:S02]  /*c7a0*/  LOP3.LUT P4, RZ, R24, 0x80, RZ, 0xc0, !PT ;  /* 0x0000008018ff7812 */ /* 0x000fe4000788c0ff */
[CC--:B------:R-:W-:Y:S01]  /*c7b0*/  @!P3 LEA R12, P6, R186.reuse, R6.reuse, 0x1 ;  /* 0x00000006ba0cb211 */ /* 0x0c0fe200078c08ff */
[----:B------:R4:W-:Y:S03]  /*c7c0*/  @!P5 ST.E.128 desc[UR40][R10.64], RZ ;  /* 0x000000ff0a00d985 */ /* 0x0009e6000c101d28 */
[----:B------:R-:W-:Y:S02]  /*c7d0*/  @!P3 LEA.HI.X R13, R186, R7, R29, 0x1, P6 ;  /* 0x00000007ba0db211 */ /* 0x000fe400030f0c1d */
[----:B0-----:R-:W-:-:S02]  /*c7e0*/  @!P1 LEA R8, P6, R184, R6, 0x1 ;  /* 0x00000006b8089211 */ /* 0x001fc400078c08ff */
[CC--:B------:R-:W-:Y:S01]  /*c7f0*/  @!P2 LEA R4, P5, R185.reuse, R6.reuse, 0x1 ;  /* 0x00000006b904a211 */ /* 0x0c0fe200078a08ff */
[----:B------:R4:W-:Y:S01]  /*c800*/  @!P3 ST.E.128 desc[UR40][R12.64], RZ ;  /* 0x000000ff0c00b985 */ /* 0x0009e2000c101d28 */
[-C--:B------:R-:W-:Y:S02]  /*c810*/  @P0 LEA R14, P3, R222, R6.reuse, 0x1 ;  /* 0x00000006de0e0211 */ /* 0x080fe400078608ff */
[-C--:B------:R-:W-:Y:S02]  /*c820*/  @!P2 LEA.HI.X R5, R185, R7.reuse, R30, 0x1, P5 ;  /* 0x00000007b905a211 */ /* 0x080fe400028f0c1e */
[----:B------:R-:W-:Y:S02]  /*c830*/  @P4 LEA R6, P5, R221, R6, 0x1 ;  /* 0x00000006dd064211 */ /* 0x000fe400078a08ff */
[-C--:B------:R-:W-:Y:S01]  /*c840*/  @!P1 LEA.HI.X R9, R184, R7.reuse, R31, 0x1, P6 ;  /* 0x00000007b8099211 */ /* 0x080fe200030f0c1f */
[----:B------:R4:W-:Y:S01]  /*c850*/  @!P2 ST.E.128 desc[UR40][R4.64], RZ ;  /* 0x000000ff0400a985 */ /* 0x0009e2000c101d28 */
[----:B------:R-:W-:-:S02]  /*c860*/  @P0 LEA.HI.X R15, R222, R7, R33, 0x1, P3 ;  /* 0x00000007de0f0211 */ /* 0x000fc400018f0c21 */
[----:B------:R-:W-:Y:S01]  /*c870*/  @P4 LEA.HI.X R7, R221, R7, R27, 0x1, P5 ;  /* 0x00000007dd074211 */ /* 0x000fe200028f0c1b */
[----:B------:R4:W-:Y:S04]  /*c880*/  @!P1 ST.E.128 desc[UR40][R8.64], RZ ;  /* 0x000000ff08009985 */ /* 0x0009e8000c101d28 */
[----:B------:R4:W-:Y:S04]  /*c890*/  @P0 ST.E.128 desc[UR40][R14.64], RZ ;  /* 0x000000ff0e000985 */ /* 0x0009e8000c101d28 */
[----:B------:R4:W-:Y:S02]  /*c8a0*/  @P4 ST.E.128 desc[UR40][R6.64], RZ ;  /* 0x000000ff06004985 */ /* 0x0009e4000c101d28 */
.L_x_431:
[----:B------:R-:W-:Y:S05]  /*c8b0*/  BSYNC B1 ;  /* 0x0000000000017941 */ /* 0x000fea0003800000 */
.L_x_430:
[----:B------:R-:W-:Y:S01]  /*c8c0*/  VIADD R0, R26, 0x20 ;  /* 0x000000201a007836 */ /* 0x000fe20000000000 */
[----:B--2-4-:R0:W2:Y:S04]  /*c8d0*/  SHFL.IDX PT, R7, R3, 0x1, 0x181f ;  /* 0x00381f0003077f89 */ /* 0x0140a800000e0000 */
[----:B------:R-:W-:Y:S01]  /*c8e0*/  ISETP.GE.AND P0, PT, R0, R25, PT ;  /* 0x000000190000720c */ /* 0x000fe20003f06270 */
[----:B-1----:R0:W1:-:S12]  /*c8f0*/  SHFL.IDX PT, R6, R20, 0x1, 0x181f ;  /* 0x00381f0014067f89 */ /* 0x00205800000e0000 */
[----:B0-----:R-:W-:Y:S05]  /*c900*/  @P0 BRA `(.L_x_424) ;  /* 0x00000000007c0947 */ /* 0x001fea0003800000 */
[----:B------:R-:W-:Y:S02]  /*c910*/  ISETP.GE.AND P1, PT, R2, UR12, PT ;  /* 0x0000000c02007c0c */ /* 0x000fe4000bf26270 */
[----:B------:R-:W-:Y:S02]  /*c920*/  ISETP.GE.AND P5, PT, R188, UR12, PT ;  /* 0x0000000cbc007c0c */ /* 0x000fe4000bfa6270 */
[----:B------:R-:W-:Y:S02]  /*c930*/  ISETP.GE.AND P4, PT, R187, UR12, PT ;  /* 0x0000000cbb007c0c */ /* 0x000fe4000bf86270 */
[----:B------:R-:W-:Y:S02]  /*c940*/  ISETP.GE.AND P3, PT, R186, UR12, PT ;  /* 0x0000000cba007c0c */ /* 0x000fe4000bf66270 */
[----:B------:R-:W-:-:S05]  /*c950*/  ISETP.GE.AND P2, PT, R185, UR12, PT ;  /* 0x0000000cb9007c0c */ /* 0x000fca000bf46270 */
[----:B-12---:R-:W-:Y:S02]  /*c960*/  @!P1 IMAD.WIDE R4, R2, 0x2, R6 ;  /* 0x0000000202049825 */ /* 0x006fe400078e0206 */
[CC--:B------:R-:W-:Y:S02]  /*c970*/  @!P5 LEA R8, P0, R188.reuse, R6.reuse, 0x1 ;  /* 0x00000006bc08d211 */ /* 0x0c0fe400078008ff */
[-C--:B------:R-:W-:Y:S01]  /*c980*/  @!P4 LEA R10, P6, R187, R6.reuse, 0x1 ;  /* 0x00000006bb0ac211 */ /* 0x080fe200078c08ff */
[----:B------:R0:W-:Y:S01]  /*c990*/  @!P1 ST.E.128 desc[UR40][R4.64], RZ ;  /* 0x000000ff04009985 */ /* 0x0001e2000c101d28 */
[----:B------:R-:W-:Y:S02]  /*c9a0*/  @!P5 LEA.HI.X R9, R188, R7, R32, 0x1, P0 ;  /* 0x00000007bc09d211 */ /* 0x000fe400000f0c20 */
[----:B------:R-:W-:Y:S02]  /*c9b0*/  ISETP.GE.AND P1, PT, R184, UR12, PT ;  /* 0x0000000cb8007c0c */ /* 0x000fe4000bf26270 */
[----:B------:R-:W-:Y:S01]  /*c9c0*/  LOP3.LUT P0, RZ, R21, 0x40, RZ, 0xc0, !PT ;  /* 0x0000004015ff7812 */ /* 0x000fe2000780c0ff */
[----:B------:R1:W-:Y:S01]  /*c9d0*/  @!P5 ST.E.128 desc[UR40][R8.64], RZ ;  /* 0x000000ff0800d985 */ /* 0x0003e2000c101d28 */
[----:B------:R-:W-:-:S02]  /*c9e0*/  @!P3 LEA R12, P5, R186, R6, 0x1 ;  /* 0x00000006ba0cb211 */ /* 0x000fc400078a08ff */
[-C--:B------:R-:W-:Y:S02]  /*c9f0*/  @!P4 LEA.HI.X R11, R187, R7.reuse, R28, 0x1, P6 ;  /* 0x00000007bb0bc211 */ /* 0x080fe400030f0c1c */
[CC--:B------:R-:W-:Y:S02]  /*ca00*/  @!P2 LEA R14, P6, R185.reuse, R6.reuse, 0x1 ;  /* 0x00000006b90ea211 */ /* 0x0c0fe400078c08ff */
[-C--:B------:R-:W-:Y:S01]  /*ca10*/  @!P3 LEA.HI.X R13, R186, R7.reuse, R29, 0x1, P5 ;  /* 0x00000007ba0db211 */ /* 0x080fe200028f0c1d */
[----:B------:R1:W-:Y:S01]  /*ca20*/  @!P4 ST.E.128 desc[UR40][R10.64], RZ ;  /* 0x000000ff0a00c985 */ /* 0x0003e2000c101d28 */
[----:B------:R-:W-:Y:S02]  /*ca30*/  LOP3.LUT P5, RZ, R24, 0x80, RZ, 0xc0, !PT ;  /* 0x0000008018ff7812 */ /* 0x000fe400078ac0ff */
[----:B------:R-:W-:Y:S01]  /*ca40*/  @!P2 LEA.HI.X R15, R185, R7, R30, 0x1, P6 ;  /* 0x00000007b90fa211 */ /* 0x000fe200030f0c1e */
[----:B------:R1:W-:Y:S01]  /*ca50*/  @!P3 ST.E.128 desc[UR40][R12.64], RZ ;  /* 0x000000ff0c00b985 */ /* 0x0003e2000c101d28 */
[----:B0-----:R-:W-:-:S03]  /*ca60*/  @!P1 LEA R4, P6, R184, R6, 0x1 ;  /* 0x00000006b8049211 */ /* 0x001fc600078c08ff */
[----:B------:R1:W-:Y:S01]  /*ca70*/  @!P2 ST.E.128 desc[UR40][R14.64], RZ ;  /* 0x000000ff0e00a985 */ /* 0x0003e2000c101d28 */
[----:B------:R-:W-:Y:S02]  /*ca80*/  @!P1 LEA.HI.X R5, R184, R7, R31, 0x1, P6 ;  /* 0x00000007b8059211 */ /* 0x000fe400030f0c1f */
[----:B------:R-:W-:-:S03]  /*ca90*/  @P0 LEA R20, P6, R222, R6, 0x1 ;  /* 0x00000006de140211 */ /* 0x000fc600078c08ff */
[----:B------:R1:W-:Y:S01]  /*caa0*/  @!P1 ST.E.128 desc[UR40][R4.64], RZ ;  /* 0x000000ff04009985 */ /* 0x0003e2000c101d28 */
[----:B------:R-:W-:Y:S02]  /*cab0*/  @P0 LEA.HI.X R21, R222, R7, R33, 0x1, P6 ;  /* 0x00000007de150211 */ /* 0x000fe400030f0c21 */
[----:B------:R-:W-:-:S03]  /*cac0*/  @P5 LEA R6, P6, R221, R6, 0x1 ;  /* 0x00000006dd065211 */ /* 0x000fc600078c08ff */
[----:B------:R1:W-:Y:S01]  /*cad0*/  @P0 ST.E.128 desc[UR40][R20.64], RZ ;  /* 0x000000ff14000985 */ /* 0x0003e2000c101d28 */
[----:B------:R-:W-:-:S05]  /*cae0*/  @P5 LEA.HI.X R7, R221, R7, R27, 0x1, P6 ;  /* 0x00000007dd075211 */ /* 0x000fca00030f0c1b */
[----:B------:R1:W-:Y:S04]  /*caf0*/  @P5 ST.E.128 desc[UR40][R6.64], RZ ;  /* 0x000000ff06005985 */ /* 0x0003e8000c101d28 */
.L_x_424:
[----:B------:R-:W-:Y:S05]  /*cb00*/  BSYNC B0 ;  /* 0x0000000000007941 */ /* 0x000fea0003800000 */
.L_x_417:
[----:B------:R-:W-:Y:S02]  /*cb10*/  ULDC UR4, c[0x0][0xc3c] ;  /* 0x00030f0000047ab9 */ /* 0x000fe40000000800 */
[----:B------:R-:W-:-:S06]  /*cb20*/  UISETP.GE.AND UP0, UPT, UR7, UR4, UPT ;  /* 0x000000040700728c */ /* 0x000fcc000bf06270 */
[----:B------:R-:W-:-:S13]  /*cb30*/  PLOP3.LUT P0, PT, PT, PT, UP0, 0x80, 0x0 ;  /* 0x000000000000781c */ /* 0x000fda0003f0f008 */
[----:B------:R-:W-:Y:S05]  /*cb40*/  @!P0 BRA `(.L_x_432) ;  /* 0xffffff48002c8947 */ /* 0x000fea000383ffff */
[----:B------:R-:W-:Y:S05]  /*cb50*/  EXIT ;  /* 0x000000000000794d */ /* 0x000fea0003800000 */
.L_x_382:
[----:B------:R-:W-:-:S08]  /*cb60*/  NOP ;  /* 0x0000000000007918 */ /* 0x000fd00000000000 */
[----:B------:R-:W0:-:S00]  /*cb70*/  USETMAXREG.DEALLOC.CTAPOOL 0x18 ;  /* 0x00000018000079c8 */ /* 0x000e0000080e0500 */
[----:B0-----:R-:W-:Y:S01]  /*cb80*/  LOP3.LUT R0, R0, 0x3, RZ, 0xc0, !PT ;  /* 0x0000000300007812 */ /* 0x001fe200078ec0ff */
[----:B------:R-:W-:-:S05]  /*cb90*/  IMAD.MOV.U32 R7, RZ, RZ, RZ ;  /* 0x000000ffff077224 */ /* 0x000fca00078e00ff */
[----:B------:R-:W0:Y:S02]  /*cba0*/  SHFL.IDX PT, R0, R0, RZ, 0x1f ;  /* 0x00001fff00007589 */ /* 0x000e2400000e0000 */
[----:B0-----:R-:W-:-:S04]  /*cbb0*/  ISETP.NE.AND P0, PT, R0, RZ, PT ;  /* 0x000000ff0000720c */ /* 0x001fc80003f05270 */
[----:B------:R-:W-:-:S05]  /*cbc0*/  P2R R0, PR, RZ, 0x1 ;  /* 0x00000001ff007803 */ /* 0x000fca0000000000 */
[----:B------:R0:W-:Y:S04]  /*cbd0*/  STL [R1+0x5c], R0 ;  /* 0x00005c0001007387 */ /* 0x0001e80000100800 */
[----:B------:R-:W-:Y:S05]  /*cbe0*/  @!P0 BRA `(.L_x_433) ;  /* 0x0000000000248947 */ /* 0x000fea0003800000 */
[----:B------:R-:W1:Y:S08]  /*cbf0*/  S2UR UR5, SR_CgaCtaId ;  /* 0x00000000000579c3 */ /* 0x000e700000008800 */
[----:B------:R-:W-:Y:S06]  /*cc00*/  BAR.SYNC.DEFER_BLOCKING 0x5, 0x180 ;  /* 0x0146000000007b1d */ /* 0x000fec0000010000 */
[----:B------:R-:W-:-:S02]  /*cc10*/  UMOV UR4, 0x400 ;  /* 0x0000040000047882 */ /* 0x000fc40000000000 */
[----:B-1----:R-:W-:-:S09]  /*cc20*/  ULEA UR4, UR5, UR4, 0x18 ;  /* 0x0000000405047291 */ /* 0x002fd2000f8ec03f */
[----:B------:R-:W1:Y:S04]  /*cc30*/  LDS.128 R8, [UR4+0x28cd0] ;  /* 0x028cd004ff087984 */ /* 0x000e680008000c00 */
[----:B-1----:R2:W-:Y:S04]  /*cc40*/  STL.64 [R1], R8 ;  /* 0x0000000801007387 */ /* 0x0025e80000100a00 */
[----:B------:R2:W-:Y:S01]  /*cc50*/  STL.64 [R1+0x8], R10 ;  /* 0x0000080a01007387 */ /* 0x0005e20000100a00 */
[----:B------:R-:W-:Y:S06]  /*cc60*/  BAR.ARV 0x4, 0x180 ;  /* 0x0106000000007b1d */ /* 0x000fec0000002000 */
[----:B------:R-:W-:Y:S05]  /*cc70*/  BRA `(.L_x_434) ;  /* 0x0000000800a47947 */ /* 0x000fea0003800000 */
.L_x_433:
[----:B0-----:R-:W-:Y:S01]  /*cc80*/  LOP3.LUT R0, R6, 0x1f, RZ, 0xc0, !PT ;  /* 0x0000001f06007812 */ /* 0x001fe200078ec0ff */
[----:B------:R-:W-:Y:S01]  /*cc90*/  ULDC UR4, c[0x0][0xc3c] ;  /* 0x00030f0000047ab9 */ /* 0x000fe20000000800 */
[----:B------:R-:W-:Y:S01]  /*cca0*/  IMAD.MOV.U32 R10, RZ, RZ, RZ ;  /* 0x000000ffff0a7224 */ /* 0x000fe200078e00ff */
[----:B------:R-:W0:Y:S01]  /*ccb0*/  S2UR UR6, SR_CTAID.X ;  /* 0x00000000000679c3 */ /* 0x000e220000002500 */
[----:B------:R-:W-:Y:S01]  /*ccc0*/  ISETP.NE.AND P0, PT, R0, 0x1f, PT ;  /* 0x0000001f0000780c */ /* 0x000fe20003f05270 */
[----:B------:R-:W-:-:S03]  /*ccd0*/  ULDC UR5, c[0x0][0xc38] ;  /* 0x00030e0000057ab9 */ /* 0x000fc60000000800 */
[----:B------:R-:W-:-:S13]  /*cce0*/  ISETP.GE.OR P1, PT, R0, UR4, !P0 ;  /* 0x0000000400007c0c */ /* 0x000fda000c726670 */
[----:B------:R-:W1:Y:S08]  /*ccf0*/  @!P1 LDC.64 R2, c[0x0][0xc80] ;  /* 0x00032000ff029b82 */ /* 0x000e700000000a00 */
[----:B------:R-:W2:Y:S01]  /*cd00*/  @!P1 LDC.64 R4, c[0x0][0xc78] ;  /* 0x00031e00ff049b82 */ /* 0x000ea20000000a00 */
[----:B-1----:R-:W-:-:S05]  /*cd10*/  @!P1 IMAD.WIDE.U32 R2, R0, 0x4, R2 ;  /* 0x0000000400029825 */ /* 0x002fca00078e0002 */
[----:B------:R2:W3:Y:S02]  /*cd20*/  @!P1 LDG.E R7, desc[UR40][R2.64] ;  /* 0x0000002802079981 */ /* 0x0004e4000c1e1900 */
[----:B--2---:R-:W-:-:S05]  /*cd30*/  @!P1 IMAD.WIDE.U32 R2, R0, 0x4, R4 ;  /* 0x0000000400029825 */ /* 0x004fca00078e0004 */
[----:B------:R-:W3:Y:S01]  /*cd40*/  @!P1 LDG.E R10, desc[UR40][R2.64] ;  /* 0x00000028020a9981 */ /* 0x000ee2000c1e1900 */
[C---:B------:R-:W-:Y:S01]  /*cd50*/  ISETP.NE.AND P1, PT, R0.reuse, RZ, PT ;  /* 0x000000ff0000720c */ /* 0x040fe20003f25270 */
[----:B------:R-:W-:Y:S01]  /*cd60*/  UMOV UR4, URZ ;  /* 0x0000003f00047c82 */ /* 0x000fe20008000000 */
[C---:B------:R-:W-:Y:S02]  /*cd70*/  ISETP.GE.U32.AND P2, PT, R0.reuse, 0x2, PT ;  /* 0x000000020000780c */ /* 0x040fe40003f46070 */
[C---:B------:R-:W-:Y:S02]  /*cd80*/  ISETP.GE.U32.AND P3, PT, R0.reuse, 0x4, PT ;  /* 0x000000040000780c */ /* 0x040fe40003f66070 */
[C---:B------:R-:W-:Y:S02]  /*cd90*/  ISETP.GE.U32.AND P4, PT, R0.reuse, 0x8, PT ;  /* 0x000000080000780c */ /* 0x040fe40003f86070 */
[----:B------:R-:W-:Y:S01]  /*cda0*/  ISETP.GE.U32.AND P5, PT, R0, 0x10, PT ;  /* 0x000000100000780c */ /* 0x000fe20003fa6070 */
[----:B---3--:R-:W-:-:S05]  /*cdb0*/  IMAD R4, R7, R10, RZ ;  /* 0x0000000a07047224 */ /* 0x008fca00078e02ff */
[----:B------:R-:W1:Y:S02]  /*cdc0*/  SHFL.UP PT, R5, R4, 0x1, RZ ;  /* 0x0420000004057989 */ /* 0x000e6400000e00ff */
[----:B-1----:R-:W-:-:S05]  /*cdd0*/  SEL R5, R5, RZ, P1 ;  /* 0x000000ff05057207 */ /* 0x002fca0000800000 */
[----:B------:R-:W-:-:S05]  /*cde0*/  IMAD.IADD R5, R4, 0x1, R5 ;  /* 0x0000000104057824 */ /* 0x000fca00078e0205 */
        /* <DEDUP_REMOVED lines=12> */
[----:B------:R-:W1:Y:S02]  /*ceb0*/  SHFL.IDX PT, R8, R2, 0x1f, 0x1f ;  /* 0x03e01f0002087f89 */ /* 0x000e6400000e0000 */
[----:B-1----:R-:W-:-:S04]  /*cec0*/  IMAD R8, R8, UR5, RZ ;  /* 0x0000000508087c24 */ /* 0x002fc8000f8e02ff */
[----:B------:R-:W-:Y:S01]  /*ced0*/  IMAD.MOV.U32 R11, RZ, RZ, R8 ;  /* 0x000000ffff0b7224 */ /* 0x000fe200078e0008 */
[----:B0-----:R-:W-:-:S13]  /*cee0*/  ISETP.GT.AND P6, PT, R8, UR6, PT ;  /* 0x0000000608007c0c */ /* 0x001fda000bfc4270 */
[----:B------:R-:W-:Y:S05]  /*cef0*/  @P6 BRA `(.L_x_435) ;  /* 0x0000000000a46947 */ /* 0x000fea0003800000 */
[----:B------:R-:W-:Y:S01]  /*cf00*/  IMAD.MOV.U32 R8, RZ, RZ, R11 ;  /* 0x000000ffff087224 */ /* 0x000fe200078e000b */
[----:B------:R-:W-:Y:S01]  /*cf10*/  UMOV UR4, URZ ;  /* 0x0000003f00047c82 */ /* 0x000fe20008000000 */
[----:B------:R-:W-:-:S05]  /*cf20*/  ULDC UR5, c[0x0][0xc38] ;  /* 0x00030e0000057ab9 */ /* 0x000fca0000000800 */
.L_x_437:
[----:B------:R-:W0:Y:S01]  /*cf30*/  LDC R2, c[0x0][0xc3c] ;  /* 0x00030f00ff027b82 */ /* 0x000e220000000800 */
[----:B------:R-:W-:Y:S01]  /*cf40*/  ULDC UR7, c[0x0][0xc3c] ;  /* 0x00030f0000077ab9 */ /* 0x000fe20000000800 */
[----:B------:R-:W-:Y:S01]  /*cf50*/  UIADD3 UR4, UR4, 0x1f, URZ ;  /* 0x0000001f04047890 */ /* 0x000fe2000fffe03f */
[----:B------:R-:W-:-:S05]  /*cf60*/  IMAD.U32 R3, RZ, RZ, UR7 ;  /* 0x00000007ff037e24 */ /* 0x000fca000f8e00ff */
[----:B------:R1:W-:Y:S01]  /*cf70*/  STL [R1+0xc], R3 ;  /* 0x00000c0301007387 */ /* 0x0003e20000100800 */
[----:B0-----:R-:W-:-:S13]  /*cf80*/  ISETP.LE.AND P6, PT, R2, UR4, PT ;  /* 0x0000000402007c0c */ /* 0x001fda000bfc3270 */
[----:B-1----:R-:W-:Y:S05]  /*cf90*/  @P6 BRA `(.L_x_436) ;  /* 0x0000000400a46947 */ /* 0x002fea0003800000 */
[----:B------:R-:W-:Y:S02]  /*cfa0*/  VIADD R9, R0, UR4 ;  /* 0x0000000400097c36 */ /* 0x000fe40008000000 */
[----:B------:R-:W-:-:S03]  /*cfb0*/  IMAD.MOV.U32 R7, RZ, RZ, RZ ;  /* 0x000000ffff077224 */ /* 0x000fc600078e00ff */
[----:B------:R-:W-:-:S13]  /*cfc0*/  ISETP.GE.OR P6, PT, R9, R2, !P0 ;  /* 0x000000020900720c */ /* 0x000fda00047c6670 */
[----:B------:R-:W0:Y:S08]  /*cfd0*/  @!P6 LDC.64 R2, c[0x0][0xc80] ;  /* 0x00032000ff02eb82 */ /* 0x000e300000000a00 */
[----:B------:R-:W1:Y:S01]  /*cfe0*/  @!P6 LDC.64 R4, c[0x0][0xc78] ;  /* 0x00031e00ff04eb82 */ /* 0x000e620000000a00 */
[----:B------:R-:W-:Y:S02]  /*cff0*/  IMAD.MOV.U32 R10, RZ, RZ, RZ ;  /* 0x000000ffff0a7224 */ /* 0x000fe400078e00ff */
[----:B0-----:R-:W-:-:S05]  /*d000*/  @!P6 IMAD.WIDE R2, R9, 0x4, R2 ;  /* 0x000000040902e825 */ /* 0x001fca00078e0202 */
[----:B------:R1:W2:Y:S02]  /*d010*/  @!P6 LDG.E R7, desc[UR40][R2.64] ;  /* 0x000000280207e981 */ /* 0x0002a4000c1e1900 */
[----:B-1----:R-:W-:-:S05]  /*d020*/  @!P6 IMAD.WIDE R2, R9, 0x4, R4 ;  /* 0x000000040902e825 */ /* 0x002fca00078e0204 */
[----:B------:R-:W2:Y:S02]  /*d030*/  @!P6 LDG.E R10, desc[UR40][R2.64] ;  /* 0x00000028020ae981 */ /* 0x000ea4000c1e1900 */
[----:B--2---:R-:W-:-:S05]  /*d040*/  IMAD R11, R7, R10, RZ ;  /* 0x0000000a070b7224 */ /* 0x004fca00078e02ff */
[----:B------:R-:W0:Y:S02]  /*d050*/  SHFL.UP PT, R4, R11, 0x1, RZ ;  /* 0x042000000b047989 */ /* 0x000e2400000e00ff */
[----:B0-----:R-:W-:-:S05]  /*d060*/  SEL R4, R4, RZ, P1 ;  /* 0x000000ff04047207 */ /* 0x001fca0000800000 */
[----:B------:R-:W-:-:S05]  /*d070*/  IMAD.IADD R4, R11, 0x1, R4 ;  /* 0x000000010b047824 */ /* 0x000fca00078e0204 */
        /* <DEDUP_REMOVED lines=12> */
[----:B------:R-:W0:Y:S02]  /*d140*/  SHFL.IDX PT, R4, R2, 0x1f, 0x1f ;  /* 0x03e01f0002047f89 */ /* 0x000e2400000e0000 */
[----:B0-----:R-:W-:-:S04]  /*d150*/  IMAD R11, R4, UR5, RZ ;  /* 0x00000005040b7c24 */ /* 0x001fc8000f8e02ff */
[----:B------:R-:W-:-:S05]  /*d160*/  IMAD.IADD R8, R11, 0x1, R8 ;  /* 0x000000010b087824 */ /* 0x000fca00078e0208 */
[----:B------:R-:W-:-:S13]  /*d170*/  ISETP.GT.AND P6, PT, R8, UR6, PT ;  /* 0x0000000608007c0c */ /* 0x000fda000bfc4270 */
[----:B------:R-:W-:Y:S05]  /*d180*/  @!P6 BRA `(.L_x_437) ;  /* 0xfffffffc0068e947 */ /* 0x000fea000383ffff */
.L_x_435:
[----:B------:R-:W-:Y:S02]  /*d190*/  IMAD.IADD R11, R8, 0x1, -R11 ;  /* 0x00000001080b7824 */ /* 0x000fe400078e0a0b */
[----:B------:R-:W-:Y:S02]  /*d1a0*/  IMAD.MOV.U32 R14, RZ, RZ, RZ ;  /* 0x000000ffff0e7224 */ /* 0x000fe400078e00ff */
[----:B------:R-:W-:-:S05]  /*d1b0*/  IMAD R3, R2, UR5, R11 ;  /* 0x0000000502037c24 */ /* 0x000fca000f8e020b */
[----:B------:R-:W-:-:S13]  /*d1c0*/  ISETP.GT.AND P0, PT, R3, UR6, PT ;  /* 0x0000000603007c0c */ /* 0x000fda000bf04270 */
[----:B------:R-:W-:-:S04]  /*d1d0*/  VOTE.ANY R12, PT, !P0 ;  /* 0x00000000000c7806 */ /* 0x000fc800040e0100 */
[----:B------:R-:W0:Y:S01]  /*d1e0*/  POPC R4, R12 ;  /* 0x0000000c00047309 */ /* 0x000e220000000000 */
[----:B------:R-:W-:Y:S01]  /*d1f0*/  ISETP.NE.AND P0, PT, R12, RZ, PT ;  /* 0x000000ff0c00720c */ /* 0x000fe20003f05270 */
[----:B0-----:R-:W0:Y:S04]  /*d200*/  SHFL.IDX PT, R7, R7, R4, 0x1f ;  /* 0x00001f0407077589 */ /* 0x001e2800000e0000 */
[----:B------:R-:W1:Y:S01]  /*d210*/  SHFL.IDX PT, R9, R10, R4, 0x1f ;  /* 0x00001f040a097589 */ /* 0x000e6200000e0000 */
[----:B0-----:R-:W-:-:S04]  /*d220*/  IABS R5, R7 ;  /* 0x0000000700057213 */ /* 0x001fc80000000000 */
[----:B------:R-:W0:Y:S01]  /*d230*/  I2F.RP R13, R5 ;  /* 0x00000005000d7306 */ /* 0x000e220000209400 */
[----:B-1----:R-:W-:-:S07]  /*d240*/  IABS R8, R9 ;  /* 0x0000000900087213 */ /* 0x002fce0000000000 */
[----:B------:R-:W-:Y:S08]  /*d250*/  I2F.RP R12, R8 ;  /* 0x00000008000c7306 */ /* 0x000ff00000209400 */
[----:B0-----:R-:W0:Y:S02]  /*d260*/  MUFU.RCP R13, R13 ;  /* 0x0000000d000d7308 */ /* 0x001e240000001000 */
[----:B0-----:R-:W-:-:S06]  /*d270*/  VIADD R3, R13, 0xffffffe ;  /* 0x0ffffffe0d037836 */ /* 0x001fcc0000000000 */
[----:B------:R-:W0:Y:S02]  /*d280*/  F2I.FTZ.U32.TRUNC.NTZ R3, R3 ;  /* 0x0000000300037305 */ /* 0x000e24000021f000 */
[----:B0-----:R-:W-:Y:S01]  /*d290*/  IMAD.MOV R16, RZ, RZ, -R3 ;  /* 0x000000ffff107224 */ /* 0x001fe200078e0a03 */
[----:B------:R-:W-:Y:S06]  /*d2a0*/  @!P0 BRA `(.L_x_438) ;  /* 0x0000000000088947 */ /* 0x000fec0003800000 */
[----:B------:R-:W-:-:S05]  /*d2b0*/  VIADD R13, R4, 0xffffffff ;  /* 0xffffffff040d7836 */ /* 0x000fca0000000000 */
[----:B------:R0:W1:Y:S02]  /*d2c0*/  SHFL.IDX PT, R14, R2, R13, 0x1f ;  /* 0x00001f0d020e7589 */ /* 0x00006400000e0000 */
.L_x_438:
[----:B-1----:R-:W-:Y:S01]  /*d2d0*/  IMAD R10, R14, UR5, R11 ;  /* 0x000000050e0a7c24 */ /* 0x002fe2000f8e020b */
[----:B------:R-:W1:Y:S01]  /*d2e0*/  MUFU.RCP R12, R12 ;  /* 0x0000000c000c7308 */ /* 0x000e620000001000 */
[----:B------:R-:W-:Y:S02]  /*d2f0*/  IMAD R11, R16, R5, RZ ;  /* 0x00000005100b7224 */ /* 0x000fe400078e02ff */
[----:B0-----:R-:W-:Y:S01]  /*d300*/  IMAD.MOV.U32 R2, RZ, RZ, RZ ;  /* 0x000000ffff027224 */ /* 0x001fe200078e00ff */
[----:B------:R0:W-:Y:S03]  /*d310*/  STL [R1], R10 ;  /* 0x0000000a01007387 */ /* 0x0001e60000100800 */
[----:B------:R-:W-:Y:S01]  /*d320*/  IMAD.HI.U32 R2, R3, R11, R2 ;  /* 0x0000000b03027227 */ /* 0x000fe200078e0002 */
[----:B------:R-:W-:-:S05]  /*d330*/  IABS R11, R7 ;  /* 0x00000007000b7213 */ /* 0x000fca0000000000 */
[----:B------:R-:W-:Y:S01]  /*d340*/  IMAD.MOV R14, RZ, RZ, -R11 ;  /* 0x000000ffff0e7224 */ /* 0x000fe200078e0a0b */
[----:B0-----:R-:W-:-:S04]  /*d350*/  IADD3 R10, -R10, UR6, RZ ;  /* 0x000000060a0a7c10 */ /* 0x001fc8000fffe1ff */
[----:B------:R-:W-:-:S05]  /*d360*/  IABS R3, R10 ;  /* 0x0000000a00037213 */ /* 0x000fca0000000000 */
[----:B------:R-:W-:-:S04]  /*d370*/  IMAD.HI.U32 R11, R2, R3, RZ ;  /* 0x00000003020b7227 */ /* 0x000fc800078e00ff */
[----:B------:R-:W-:Y:S02]  /*d380*/  IMAD R2, R11, R14, R3 ;  /* 0x0000000e0b027224 */ /* 0x000fe400078e0203 */
[----:B-1----:R-:W-:-:S03]  /*d390*/  VIADD R3, R12, 0xffffffe ;  /* 0x0ffffffe0c037836 */ /* 0x002fc60000000000 */
[----:B------:R-:W-:-:S03]  /*d3a0*/  ISETP.GT.U32.AND P1, PT, R5, R2, PT ;  /* 0x000000020500720c */ /* 0x000fc60003f24070 */
[----:B------:R-:W0:Y:S10]  /*d3b0*/  F2I.FTZ.U32.TRUNC.NTZ R3, R3 ;  /* 0x0000000300037305 */ /* 0x000e34000021f000 */
[----:B------:R-:W-:-:S02]  /*d3c0*/  @!P1 IMAD.IADD R2, R2, 0x1, -R5 ;  /* 0x0000000102029824 */ /* 0x000fc400078e0a05 */
[----:B------:R-:W-:Y:S01]  /*d3d0*/  @!P1 VIADD R11, R11, 0x1 ;  /* 0x000000010b0b9836 */ /* 0x000fe20000000000 */
[----:B------:R-:W-:Y:S02]  /*d3e0*/  ISETP.NE.AND P1, PT, R7, RZ, PT ;  /* 0x000000ff0700720c */ /* 0x000fe40003f25270 */
[----:B------:R-:W-:Y:S01]  /*d3f0*/  ISETP.GE.U32.AND P0, PT, R2, R5, PT ;  /* 0x000000050200720c */ /* 0x000fe20003f06070 */
[----:B0-----:R-:W-:Y:S02]  /*d400*/  IMAD.MOV R5, RZ, RZ, -R3 ;  /* 0x000000ffff057224 */ /* 0x001fe400078e0a03 */
[----:B------:R-:W-:Y:S02]  /*d410*/  IMAD.MOV.U32 R2, RZ, RZ, RZ ;  /* 0x000000ffff027224 */ /* 0x000fe400078e00ff */
[----:B------:R-:W-:-:S04]  /*d420*/  IMAD R5, R5, R8, RZ ;  /* 0x0000000805057224 */ /* 0x000fc800078e02ff */
[----:B------:R-:W-:Y:S01]  /*d430*/  IMAD.HI.U32 R5, R3, R5, R2 ;  /* 0x0000000503057227 */ /* 0x000fe200078e0002 */
[----:B------:R-:W-:Y:S02]  /*d440*/  LOP3.LUT R2, R10, R7, RZ, 0x3c, !PT ;  /* 0x000000070a027212 */ /* 0x000fe400078e3cff */
[----:B------:R-:W-:Y:S01]  /*d450*/  IABS R3, R9 ;  /* 0x0000000900037213 */ /* 0x000fe20000000000 */
[----:B------:R-:W-:Y:S01]  /*d460*/  @P0 VIADD R11, R11, 0x1 ;  /* 0x000000010b0b0836 */ /* 0x000fe20000000000 */
[----:B------:R-:W-:-:S03]  /*d470*/  ISETP.GE.AND P2, PT, R2, RZ, PT ;  /* 0x000000ff0200720c */ /* 0x000fc60003f46270 */
[----:B------:R-:W-:-:S10]  /*d480*/  IMAD.MOV R3, RZ, RZ, -R3 ;  /* 0x000000ffff037224 */ /* 0x000fd400078e0a03 */
[----:B------:R-:W-:Y:S01]  /*d490*/  @!P2 IMAD.MOV R11, RZ, RZ, -R11 ;  /* 0x000000ffff0ba224 */ /* 0x000fe200078e0a0b */
[----:B------:R-:W-:-:S04]  /*d4a0*/  @!P1 LOP3.LUT R11, RZ, R7, RZ, 0x33, !PT ;  /* 0x00000007ff0b9212 */ /* 0x000fc800078e33ff */
[-C--:B------:R-:W-:Y:S01]  /*d4b0*/  IABS R2, R11.reuse ;  /* 0x0000000b00027213 */ /* 0x080fe20000000000 */
[----:B------:R-:W-:-:S04]  /*d4c0*/  IMAD R7, R7, R11, RZ ;  /* 0x0000000b07077224 */ /* 0x000fc800078e02ff */
[----:B------:R-:W-:-:S04]  /*d4d0*/  IMAD.HI.U32 R5, R5, R2, RZ ;  /* 0x0000000205057227 */ /* 0x000fc800078e00ff */
[----:B------:R-:W-:Y:S01]  /*d4e0*/  IMAD R3, R5, R3, R2 ;  /* 0x0000000305037224 */ /* 0x000fe200078e0202 */
[----:B------:R-:W-:-:S04]  /*d4f0*/  LOP3.LUT R2, R11, R9, RZ, 0x3c, !PT ;  /* 0x000000090b027212 */ /* 0x000fc800078e3cff */
[----:B------:R-:W-:Y:S02]  /*d500*/  ISETP.GT.U32.AND P1, PT, R8, R3, PT ;  /* 0x000000030800720c */ /* 0x000fe40003f24070 */
[----:B------:R-:W-:-:S11]  /*d510*/  ISETP.GE.AND P2, PT, R2, RZ, PT ;  /* 0x000000ff0200720c */ /* 0x000fd60003f46270 */
[----:B------:R-:W-:Y:S02]  /*d520*/  @!P1 IMAD.IADD R3, R3, 0x1, -R8 ;  /* 0x0000000103039824 */ /* 0x000fe400078e0a08 */
[----:B------:R-:W-:Y:S01]  /*d530*/  @!P1 VIADD R5, R5, 0x1 ;  /* 0x0000000105059836 */ /* 0x000fe20000000000 */
[----:B------:R-:W-:Y:S02]  /*d540*/  ISETP.NE.AND P1, PT, R9, RZ, PT ;  /* 0x000000ff0900720c */ /* 0x000fe40003f25270 */
[----:B------:R-:W-:-:S13]  /*d550*/  ISETP.GE.U32.AND P0, PT, R3, R8, PT ;  /* 0x000000080300720c */ /* 0x000fda0003f06070 */
[----:B------:R-:W-:-:S04]  /*d560*/  @P0 VIADD R5, R5, 0x1 ;  /* 0x0000000105050836 */ /* 0x000fc80000000000 */
[----:B------:R-:W-:Y:S01]  /*d570*/  @!P2 IMAD.MOV R5, RZ, RZ, -R5 ;  /* 0x000000ffff05a224 */ /* 0x000fe200078e0a05 */
[----:B------:R-:W-:-:S05]  /*d580*/  @!P1 LOP3.LUT R5, RZ, R9, RZ, 0x33, !PT ;  /* 0x00000009ff059212 */ /* 0x000fca00078e33ff */
[----:B------:R-:W-:-:S04]  /*d590*/  IMAD.MOV R2, RZ, RZ, -R5 ;  /* 0x000000ffff027224 */ /* 0x000fc800078e0a05 */
[C---:B------:R-:W-:Y:S02]  /*d5a0*/  IMAD R11, R9.reuse, R2, R11 ;  /* 0x00000002090b7224 */ /* 0x040fe400078e020b */
[----:B------:R-:W-:Y:S02]  /*d5b0*/  IMAD R2, R9, 0x1000000, R5 ;  /* 0x0100000009027824 */ /* 0x000fe400078e0205 */
[----:B------:R-:W-:Y:S02]  /*d5c0*/  IMAD.IADD R5, R10, 0x1, -R7 ;  /* 0x000000010a057824 */ /* 0x000fe400078e0a07 */
[----:B------:R-:W-:Y:S02]  /*d5d0*/  IMAD R3, R11, 0x10000, R2 ;  /* 0x000100000b037824 */ /* 0x000fe400078e0202 */
[----:B------:R-:W-:Y:S01]  /*d5e0*/  VIADD R2, R4, UR4 ;  /* 0x0000000404027c36 */ /* 0x000fe20008000000 */
[----:B------:R0:W-:Y:S04]  /*d5f0*/  STL [R1+0x4], R5 ;  /* 0x0000040501007387 */ /* 0x0001e80000100800 */
[----:B------:R0:W-:Y:S04]  /*d600*/  STL [R1+0xc], R2 ;  /* 0x00000c0201007387 */ /* 0x0001e80000100800 */
[----:B------:R0:W-:Y:S01]  /*d610*/  STL [R1+0x8], R3 ;  /* 0x0000080301007387 */ /* 0x0001e20000100800 */
[----:B------:R-:W-:Y:S05]  /*d620*/  BRA `(.L_x_439) ;  /* 0x0000000000107947 */ /* 0x000fea0003800000 */
.L_x_436:
[----:B------:R-:W-:Y:S01]  /*d630*/  IMAD.U32 R2, RZ, RZ, UR6 ;  /* 0x00000006ff027e24 */ /* 0x000fe2000f8e00ff */
[----:B------:R1:W-:Y:S04]  /*d640*/  STL [R1+0x4], RZ ;  /* 0x000004ff01007387 */ /* 0x0003e80000100800 */
[----:B------:R1:W-:Y:S04]  /*d650*/  STL [R1+0x8], RZ ;  /* 0x000008ff01007387 */ /* 0x0003e80000100800 */
[----:B------:R1:W-:Y:S02]  /*d660*/  STL [R1], R2 ;  /* 0x0000000201007387 */ /* 0x0003e40000100800 */
.L_x_439:
[----:B------:R-:W2:Y:S04]  /*d670*/  LDL R8, [R1] ;  /* 0x0000000001087983 */ /* 0x000ea80000100800 */
[----:B------:R-:W2:Y:S04]  /*d680*/  LDL R9, [R1+0x4] ;  /* 0x0000040001097983 */ /* 0x000ea80000100800 */
[----:B------:R-:W2:Y:S04]  /*d690*/  LDL R10, [R1+0x8] ;  /* 0x00000800010a7983 */ /* 0x000ea80000100800 */
[----:B------:R-:W2:Y:S01]  /*d6a0*/  LDL R11, [R1+0xc] ;  /* 0x00000c00010b7983 */ /* 0x000ea20000100800 */
[----:B------:R-:W-:-:S13]  /*d6b0*/  ISETP.NE.AND P0, PT, R0, RZ, PT ;  /* 0x000000ff0000720c */ /* 0x000fda0003f05270 */
[----:B0-----:R-:W0:Y:S01]  /*d6c0*/  @!P0 S2R R3, SR_CgaCtaId ;  /* 0x0000000000038919 */ /* 0x001e220000008800 */
[----:B------:R-:W-:-:S04]  /*d6d0*/  @!P0 MOV R0, 0x400 ;  /* 0x0000040000008802 */ /* 0x000fc80000000f00 */
[----:B0-----:R-:W-:-:S05]  /*d6e0*/  @!P0 LEA R0, R3, R0, 0x18 ;  /* 0x0000000003008211 */ /* 0x001fca00078ec0ff */
[----:B--2---:R0:W-:Y:S01]  /*d6f0*/  @!P0 STS.128 [R0+0x28cd0], R8 ;  /* 0x028cd00800008388 */ /* 0x0041e20000000c00 */
[----:B------:R-:W-:Y:S06]  /*d700*/  BAR.ARV 0x5, 0x180 ;  /* 0x0146000000007b1d */ /* 0x000fec0000002000 */
.L_x_434:
[----:B0-----:R-:W3:Y:S01]  /*d710*/  LDL R0, [R1+0xc] ;  /* 0x00000c0001007983 */ /* 0x001ee20000100800 */
[----:B------:R-:W-:Y:S01]  /*d720*/  ULDC UR4, c[0x0][0xc3c] ;  /* 0x00030f0000047ab9 */ /* 0x000fe20000000800 */
[----:B------:R-:W-:Y:S02]  /*d730*/  IMAD.MOV.U32 R19, RZ, RZ, RZ ;  /* 0x000000ffff137224 */ /* 0x000fe400078e00ff */
[----:B------:R0:W-:Y:S01]  /*d740*/  STL [R1+0x50], RZ ;  /* 0x000050ff01007387 */ /* 0x0001e20000100800 */
[----:B---3--:R-:W-:Y:S01]  /*d750*/  ISETP.GE.AND P0, PT, R0, UR4, PT ;  /* 0x0000000400007c0c */ /* 0x008fe2000bf06270 */
[----:B------:R-:W-:-:S05]  /*d760*/  IMAD.MOV.U32 R0, RZ, RZ, 0x1 ;  /* 0x00000001ff007424 */ /* 0x000fca00078e00ff */
[----:B------:R0:W-:Y:S07]  /*d770*/  STL [R1+0x10], R0 ;  /* 0x0000100001007387 */ /* 0x0001ee0000100800 */
[----:B------:R-:W-:Y:S05]  /*d780*/  @P0 BRA `(.L_x_440) ;  /* 0x00000060006c0947 */ /* 0x000fea0003800000 */
[----:B------:R-:W3:Y:S01]  /*d790*/  S2UR UR5, SR_CgaCtaId ;  /* 0x00000000000579c3 */ /* 0x000ee20000008800 */
[C---:B0-----:R-:W-:Y:S01]  /*d7a0*/  IMAD.SHL.U32 R0, R6.reuse, 0x8, RZ ;  /* 0x0000000806007824 */ /* 0x041fe200078e00ff */
[----:B------:R-:W-:Y:S01]  /*d7b0*/  LOP3.LUT R4, R6, 0x7f, RZ, 0xc0, !PT ;  /* 0x0000007f06047812 */ /* 0x000fe200078ec0ff */
[----:B------:R-:W-:Y:S01]  /*d7c0*/  UMOV UR4, 0x400 ;  /* 0x0000040000047882 */ /* 0x000fe20000000000 */
[----:B------:R-:W-:Y:S01]  /*d7d0*/  BSSY B8, `(.L_x_440) ;  /* 0x0000616000087945 */ /* 0x000fe20003800000 */
[----:B------:R-:W-:Y:S01]  /*d7e0*/  IMAD.MOV.U32 R19, RZ, RZ, RZ ;  /* 0x000000ffff137224 */ /* 0x000fe200078e00ff */
[----:B------:R-:W-:Y:S01]  /*d7f0*/  LOP3.LUT R3, R0, 0x1f8, RZ, 0xc0, !PT ;  /* 0x000001f800037812 */ /* 0x000fe200078ec0ff */
[----:B-1----:R-:W-:Y:S01]  /*d800*/  IMAD.SHL.U32 R2, R4, 0x8, RZ ;  /* 0x0000000804027824 */ /* 0x002fe200078e00ff */
[----:B------:R-:W-:Y:S01]  /*d810*/  ULDC UR37, c[0x0][0xc] ;  /* 0x0000030000257ab9 */ /* 0x000fe20000000800 */
[----:B------:R-:W-:Y:S01]  /*d820*/  IMAD.MOV.U32 R0, RZ, RZ, 0x1 ;  /* 0x00000001ff007424 */ /* 0x000fe200078e00ff */
[----:B------:R-:W-:Y:S01]  /*d830*/  LOP3.LUT R3, R3, 0x38, R6, 0x78, !PT ;  /* 0x0000003803037812 */ /* 0x000fe200078e7806 */
[----:B------:R-:W-:Y:S01]  /*d840*/  IMAD.SHL.U32 R6, R6, 0x10, RZ ;  /* 0x0000001006067824 */ /* 0x000fe200078e00ff */
[----:B------:R-:W-:-:S02]  /*d850*/  ULDC.64 UR38, c[0x0][0x198] ;  /* 0x0000660000267ab9 */ /* 0x000fc40000000a00 */
[----:B------:R-:W-:Y:S02]  /*d860*/  LOP3.LUT R3, R3, 0x200, R2, 0xf8, !PT ;  /* 0x0000020003037812 */ /* 0x000fe400078ef802 */
[----:B------:R-:W-:-:S04]  /*d870*/  SHF.R.U32.HI R2, RZ, 0x3, R4 ;  /* 0x00000003ff027819 */ /* 0x000fc80000011604 */
[----:B------:R-:W-:Y:S01]  /*d880*/  LOP3.LUT R4, R2, 0x70, R6, 0xf8, !PT ;  /* 0x0000007002047812 */ /* 0x000fe200078ef806 */
[----:B---3--:R-:W-:-:S06]  /*d890*/  ULEA UR4, UR5, UR4, 0x18 ;  /* 0x0000000405047291 */ /* 0x008fcc000f8ec03f */
[----:B------:R-:W-:-:S04]  /*d8a0*/  IMAD.U32 R18, RZ, RZ, UR4 ;  /* 0x00000004ff127e24 */ /* 0x000fc8000f8e00ff */
[----:B------:R-:W-:-:S05]  /*d8b0*/  IMAD R2, R3, 0x2, R18 ;  /* 0x0000000203027824 */ /* 0x000fca00078e0212 */
[----:B------:R0:W-:Y:S04]  /*d8c0*/  STL [R1+0x54], R2 ;  /* 0x0000540201007387 */ /* 0x0001e80000100800 */
[----:B------:R0:W-:Y:S04]  /*d8d0*/  STL [R1+0x10], R0 ;  /* 0x0000100001007387 */ /* 0x0001e80000100800 */
[----:B------:R0:W-:Y:S02]  /*d8e0*/  STL [R1+0x50], RZ ;  /* 0x000050ff01007387 */ /* 0x0001e40000100800 */
.L_x_558:
[----:B0--3--:R-:W3:Y:S01]  /*d8f0*/  LDL R0, [R1+0xc] ;  /* 0x00000c0001007983 */ /* 0x009ee20000100800 */
[----:B------:R-:W3:Y:S01]  /*d900*/  LDC.64 R2, c[0x0][0xc88] ;  /* 0x00032200ff027b82 */ /* 0x000ee20000000a00 */
[----:B------:R-:W-:Y:S05]  /*d910*/  YIELD ;  /* 0x0000000000007946 */ /* 0x000fea0003800000 */
[----:B------:R-:W-:Y:S01]  /*d920*/  ULDC.64 UR4, c[0x0][0xa28] ;  /* 0x00028a0000047ab9 */ /* 0x000fe20000000a00 */
[----:B-1----:R-:W-:Y:S01]  /*d930*/  IMAD.MOV.U32 R6, RZ, RZ, RZ ;  /* 0x000000ffff067224 */ /* 0x002fe200078e00ff */
[----:B------:R-:W-:Y:S01]  /*d940*/  ISETP.NE.U32.AND P0, PT, RZ, UR4, PT ;  /* 0x00000004ff007c0c */ /* 0x000fe2000bf05070 */
[----:B------:R-:W-:Y:S01]  /*d950*/  ULDC.64 UR6, c[0x0][0xa18] ;  /* 0x0002860000067ab9 */ /* 0x000fe20000000a00 */
[----:B------:R-:W-:Y:S01]  /*d960*/  ULDC.64 UR8, c[0x0][0xa08] ;  /* 0x0002820000087ab9 */ /* 0x000fe20000000a00 */
[----:B---3--:R-:W-:-:S05]  /*d970*/  IMAD.WIDE R2, R0, 0x4, R2 ;  /* 0x0000000400027825 */ /* 0x008fca00078e0202 */
[----:B--2---:R-:W2:Y:S01]  /*d980*/  LDG.E R10, desc[UR40][R2.64] ;  /* 0x00000028020a7981 */ /* 0x004ea2000c1e1900 */
[----:B------:R-:W-:Y:S01]  /*d990*/  ISETP.NE.AND.EX P0, PT, RZ, UR5, PT, P0 ;  /* 0x00000005ff007c0c */ /* 0x000fe2000bf05300 */
[----:B------:R-:W-:Y:S01]  /*d9a0*/  IMAD.MOV.U32 R0, RZ, RZ, RZ ;  /* 0x000000ffff007224 */ /* 0x000fe200078e00ff */
[----:B--2---:R-:W-:Y:S01]  /*d9b0*/  SHF.R.S32.HI R4, RZ, 0x1f, R10 ;  /* 0x0000001fff047819 */ /* 0x004fe2000001140a */
[----:B------:R-:W-:-:S10]  /*d9c0*/  IMAD.SHL.U32 R16, R10, 0x4, RZ ;  /* 0x000000040a107824 */ /* 0x000fd400078e00ff */
[C---:B------:R-:W-:Y:S01]  /*d9d0*/  @P0 LEA R2, P1, R10.reuse, UR4, 0x2 ;  /* 0x000000040a020c11 */ /* 0x040fe2000f8210ff */
[----:B------:R-:W-:Y:S03]  /*d9e0*/  STL [R1+0x24], R10 ;  /* 0x0000240a01007387 */ /* 0x000fe60000100800 */
[C-C-:B------:R-:W-:Y:S01]  /*d9f0*/  @P0 LEA.HI.X R3, R10.reuse, UR5, R4.reuse, 0x2, P1 ;  /* 0x000000050a030c11 */ /* 0x140fe200088f1404 */
[----:B------:R-:W-:Y:S01]  /*da00*/  ULDC.64 UR4, c[0x0][0xa00] ;  /* 0x0002800000047ab9 */ /* 0x000fe20000000a00 */
[----:B------:R-:W-:Y:S01]  /*da10*/  SHF.L.U64.HI R9, R10, 0x2, R4 ;  /* 0x000000020a097819 */ /* 0x000fe20000010204 */
[----:B------:R0:W-:Y:S01]  /*da20*/  STL [R1+0x38], R4 ;  /* 0x0000380401007387 */ /* 0x0001e20000100800 */
[----:B------:R-:W-:-:S03]  /*da30*/  ISETP.NE.U32.AND P1, PT, RZ, UR4, PT ;  /* 0x00000004ff007c0c */ /* 0x000fc6000bf25070 */
[----:B------:R1:W5:Y:S01]  /*da40*/  @P0 LDG.E R0, desc[UR40][R2.64] ;  /* 0x0000002802000981 */ /* 0x000362000c1e1900 */
[----:B------:R-:W-:Y:S01]  /*da50*/  ISETP.NE.AND.EX P1, PT, RZ, UR5, PT, P1 ;  /* 0x00000005ff007c0c */ /* 0x000fe2000bf25310 */
[----:B------:R-:W-:Y:S01]  /*da60*/  IMAD.MOV.U32 R8, RZ, RZ, RZ ;  /* 0x000000ffff087224 */ /* 0x000fe200078e00ff */
[----:B------:R-:W-:Y:S01]  /*da70*/  ISETP.NE.U32.AND P2, PT, RZ, UR6, PT ;  /* 0x00000006ff007c0c */ /* 0x000fe2000bf45070 */
[----:B------:R-:W-:Y:S01]  /*da80*/  STL [R1+0x14], R9 ;  /* 0x0000140901007387 */ /* 0x000fe20000100800 */
[----:B------:R-:W-:Y:S02]  /*da90*/  ISETP.NE.U32.AND P0, PT, RZ, UR8, PT ;  /* 0x00000008ff007c0c */ /* 0x000fe4000bf05070 */
[C---:B0-----:R-:W-:Y:S02]  /*daa0*/  IADD3 R4, P4, R16.reuse, UR8, RZ ;  /* 0x0000000810047c10 */ /* 0x041fe4000ff9e0ff */
[----:B-1----:R-:W-:Y:S02]  /*dab0*/  IADD3 R2, P3, R16, UR4, RZ ;  /* 0x0000000410027c10 */ /* 0x002fe4000ff7e0ff */
[----:B------:R-:W-:-:S02]  /*dac0*/  ISETP.NE.AND.EX P2, PT, RZ, UR7, PT, P2 ;  /* 0x00000007ff007c0c */ /* 0x000fc4000bf45320 */
[C---:B------:R-:W-:Y:S02]  /*dad0*/  IADD3.X R3, R9.reuse, UR5, RZ, P3, !PT ;  /* 0x0000000509037c10 */ /* 0x040fe40009ffe4ff */
[----:B------:R-:W-:Y:S02]  /*dae0*/  ISETP.NE.AND.EX P0, PT, RZ, UR9, PT, P0 ;  /* 0x00000009ff007c0c */ /* 0x000fe4000bf05300 */
[----:B------:R-:W-:Y:S01]  /*daf0*/  IADD3.X R5, R9, UR9, RZ, P4, !PT ;  /* 0x0000000909057c10 */ /* 0x000fe2000a7fe4ff */
[----:B------:R-:W2:Y:S01]  /*db00*/  @P1 LDG.E R6, desc[UR40][R2.64] ;  /* 0x0000002802061981 */ /* 0x000ea2000c1e1900 */
[----:B------:R-:W-:Y:S02]  /*db10*/  ULDC UR4, c[0x0][0x288] ;  /* 0x0000a20000047ab9 */ /* 0x000fe40000000800 */
[----:B------:R-:W-:Y:S01]  /*db20*/  IMAD.U32 R11, RZ, RZ, UR4 ;  /* 0x00000004ff0b7e24 */ /* 0x000fe2000f8e00ff */
[----:B------:R-:W-:-:S06]  /*db30*/  ULDC.64 UR4, c[0x0][0x418] ;  /* 0x0001060000047ab9 */ /* 0x000fcc0000000a00 */
[----:B------:R-:W5:Y:S04]  /*db40*/  @P0 LDG.E R8, desc[UR40][R4.64] ;  /* 0x0000002804080981 */ /* 0x000f68000c1e1900 */
[----:B--2---:R0:W-:Y:S02]  /*db50*/  STL [R1+0x30], R6 ;  /* 0x0000300601007387 */ /* 0x0041e40000100800 */
[----:B0-----:R-:W-:-:S04]  /*db60*/  @P2 IADD3 R6, P3, R16, UR6, RZ ;  /* 0x0000000610062c10 */ /* 0x001fc8000ff7e0ff */
[----:B------:R-:W-:-:S05]  /*db70*/  @P2 IADD3.X R7, R9, UR7, RZ, P3, !PT ;  /* 0x0000000709072c10 */ /* 0x000fca0009ffe4ff */
[----:B------:R0:W2:Y:S01]  /*db80*/  @P2 LDG.E R11, desc[UR40][R6.64] ;  /* 0x00000028060b2981 */ /* 0x0000a2000c1e1900 */
[----:B------:R-:W-:-:S03]  /*db90*/  UISETP.NE.U32.AND UP0, UPT, UR4, URZ, UPT ;  /* 0x0000003f0400728c */ /* 0x000fc6000bf05070 */
[----:B------:R-:W-:Y:S01]  /*dba0*/  ULDC UR4, c[0x0][0x424] ;  /* 0x0001090000047ab9 */ /* 0x000fe20000000800 */
[----:B------:R-:W-:-:S03]  /*dbb0*/  UISETP.NE.AND.EX UP0, UPT, UR5, URZ, UPT, UP0 ;  /* 0x0000003f0500728c */ /* 0x000fc6000bf05300 */
[----:B------:R-:W-:Y:S01]  /*dbc0*/  ULDC UR5, c[0x0][0x2f0] ;  /* 0x0000bc0000057ab9 */ /* 0x000fe20000000800 */
[----:B------:R-:W-:-:S04]  /*dbd0*/  USEL UR4, UR4, 0x1, UP0 ;  /* 0x0000000104047887 */ /* 0x000fc80008000000 */
[----:B------:R-:W-:-:S06]  /*dbe0*/  UIMAD UR4, UR4, UR5, URZ ;  /* 0x00000005040472a4 */ /* 0x000fcc000f8e023f */
[----:B0-----:R-:W-:Y:S01]  /*dbf0*/  IMAD.U32 R6, RZ, RZ, UR4 ;  /* 0x00000004ff067e24 */ /* 0x001fe2000f8e00ff */
[----:B--2---:R0:W-:Y:S01]  /*dc00*/  STL [R1+0x40], R11 ;  /* 0x0000400b01007387 */ /* 0x0041e20000100800 */
[----:B------:R-:W-:Y:S05]  /*dc10*/  @P2 BRA `(.L_x_441) ;  /* 0x0000000000142947 */ /* 0x000fea0003800000 */
[----:B------:R-:W-:Y:S05]  /*dc20*/  @!P1 BRA `(.L_x_441) ;  /* 0x0000000000109947 */ /* 0x000fea0003800000 */
[----:B------:R-:W2:Y:S04]  /*dc30*/  LDG.E R7, desc[UR40][R2.64] ;  /* 0x0000002802077981 */ /* 0x000ea8000c1e1900 */
[----:B------:R-:W2:Y:S02]  /*dc40*/  LDG.E R2, desc[UR40][R2.64+0x4] ;  /* 0x0000042802027981 */ /* 0x000ea4000c1e1900 */
[----:B--2---:R-:W-:-:S05]  /*dc50*/  IMAD.IADD R2, R2, 0x1, -R7 ;  /* 0x0000000102027824 */ /* 0x004fca00078e0a07 */
[----:B------:R1:W-:Y:S02]  /*dc60*/  STL [R1+0x40], R2 ;  /* 0x0000400201007387 */ /* 0x0003e40000100800 */
.L_x_441:
[----:B------:R-:W1:Y:S01]  /*dc70*/  LDL.LU R7, [R1+0x8] ;  /* 0x0000080001077983 */ /* 0x000e620000300800 */
[----:B------:R-:W-:Y:S02]  /*dc80*/  ULDC.64 UR4, c[0x0][0xa20] ;  /* 0x0002880000047ab9 */ /* 0x000fe40000000a00 */
[----:B------:R-:W-:-:S04]  /*dc90*/  ISETP.NE.U32.AND P1, PT, RZ, UR4, PT ;  /* 0x00000004ff007c0c */ /* 0x000fc8000bf25070 */
[----:B------:R-:W-:Y:S02]  /*dca0*/  ISETP.NE.AND.EX P1, PT, RZ, UR5, PT, P1 ;  /* 0x00000005ff007c0c */ /* 0x000fe4000bf25310 */
[C---:B-1----:R-:W-:Y:S02]  /*dcb0*/  LOP3.LUT R2, R7.reuse, 0xff000000, RZ, 0xc0, !PT ;  /* 0xff00000007027812 */ /* 0x042fe400078ec0ff */
[C---:B------:R-:W-:Y:S02]  /*dcc0*/  LOP3.LUT R3, R7.reuse, 0xff0000, RZ, 0xc0, !PT ;  /* 0x00ff000007037812 */ /* 0x040fe400078ec0ff */
[----:B------:R-:W-:Y:S02]  /*dcd0*/  SHF.R.U32.HI R2, RZ, 0x8, R2 ;  /* 0x00000008ff027819 */ /* 0x000fe40000011602 */
[----:B------:R-:W-:Y:S01]  /*dce0*/  LOP3.LUT R17, R7, 0xffff, RZ, 0xc0, !PT ;  /* 0x0000ffff07117812 */ /* 0x000fe200078ec0ff */
[----:B-----5:R-:W-:Y:S01]  /*dcf0*/  IMAD.IADD R7, R8, 0x1, R0 ;  /* 0x0000000108077824 */ /* 0x020fe200078e0200 */
[----:B------:R-:W-:Y:S01]  /*dd00*/  LEA.HI R2, R3, R2, RZ, 0x10 ;  /* 0x0000000203027211 */ /* 0x000fe200078f80ff */
[----:B------:R-:W-:-:S05]  /*dd10*/  IMAD.MOV.U32 R3, RZ, RZ, R10 ;  /* 0x000000ffff037224 */ /* 0x000fca00078e000a */
[----:B------:R1:W-:Y:S04]  /*dd20*/  STL [R1+0x8], R3 ;  /* 0x0000080301007387 */ /* 0x0003e80000100800 */
[----:B------:R1:W-:Y:S01]  /*dd30*/  STL [R1+0x1c], R7 ;  /* 0x00001c0701007387 */ /* 0x0003e20000100800 */
[----:B------:R-:W-:Y:S05]  /*dd40*/  @!P1 BRA `(.L_x_442) ;  /* 0x0000000000109947 */ /* 0x000fea0003800000 */
[----:B------:R-:W-:-:S04]  /*dd50*/  IADD3 R6, P0, R16, UR4, RZ ;  /* 0x0000000410067c10 */ /* 0x000fc8000ff1e0ff */
[----:B-1----:R-:W-:-:S05]  /*dd60*/  IADD3.X R7, R9, UR5, RZ, P0, !PT ;  /* 0x0000000509077c10 */ /* 0x002fca00087fe4ff */
[----:B------:R2:W5:Y:S01]  /*dd70*/  LDG.E R6, desc[UR40][R6.64] ;  /* 0x0000002806067981 */ /* 0x000562000c1e1900 */
[----:B------:R-:W-:Y:S05]  /*dd80*/  BRA `(.L_x_443) ;  /* 0x0000000000107947 */ /* 0x000fea0003800000 */
.L_x_442:
[----:B------:R-:W-:Y:S05]  /*dd90*/  @!P0 BRA `(.L_x_443) ;  /* 0x00000000000c8947 */ /* 0x000fea0003800000 */
[----:B------:R-:W2:Y:S04]  /*dda0*/  LDG.E R6, desc[UR40][R4.64] ;  /* 0x0000002804067981 */ /* 0x000ea8000c1e1900 */
[----:B------:R-:W2:Y:S02]  /*ddb0*/  LDG.E R4, desc[UR40][R4.64+0x4] ;  /* 0x0000042804047981 */ /* 0x000ea4000c1e1900 */
[----:B--2---:R-:W-:-:S07]  /*ddc0*/  IMAD.IADD R6, R4, 0x1, -R6 ;  /* 0x0000000104067824 */ /* 0x004fce00078e0a06 */
.L_x_443:
[----:B-----5:R-:W-:Y:S01]  /*ddd0*/  IMAD.IADD R6, R6, 0x1, -R0 ;  /* 0x0000000106067824 */ /* 0x020fe200078e0a00 */
[----:B------:R-:W-:Y:S01]  /*dde0*/  LOP3.LUT R9, R2, 0xff, RZ, 0xc0, !PT ;  /* 0x000000ff02097812 */ /* 0x000fe200078ec0ff */
[----:B------:R-:W-:Y:S01]  /*ddf0*/  IMAD.MOV.U32 R4, RZ, RZ, RZ ;  /* 0x000000ffff047224 */ /* 0x000fe200078e00ff */
[----:B------:R-:W-:Y:S01]  /*de00*/  BSSY B0, `(.L_x_444) ;  /* 0x000002a000007945 */ /* 0x000fe20003800000 */
[C---:B------:R-:W-:Y:S01]  /*de10*/  VIADD R0, R6.reuse, 0x3f ;  /* 0x0000003f06007836 */ /* 0x040fe20000000000 */
[----:B------:R-:W-:Y:S01]  /*de20*/  ISETP.GE.AND P0, PT, R6, 0x1, PT ;  /* 0x000000010600780c */ /* 0x000fe20003f06270 */
[----:B------:R-:W-:-:S03]  /*de30*/  IMAD.MOV.U32 R10, RZ, RZ, R4 ;  /* 0x000000ffff0a7224 */ /* 0x000fc600078e0004 */
[----:B-1----:R-:W-:-:S04]  /*de40*/  SHF.R.S32.HI R3, RZ, 0x1f, R0 ;  /* 0x0000001fff037819 */ /* 0x002fc80000011400 */
[----:B------:R-:W-:-:S04]  /*de50*/  LEA.HI R3, R3, R0, RZ, 0x6 ;  /* 0x0000000003037211 */ /* 0x000fc800078f30ff */
[----:B------:R-:W-:-:S05]  /*de60*/  SHF.R.S32.HI R8, RZ, 0x6, R3 ;  /* 0x00000006ff087819 */ /* 0x000fca0000011403 */
[----:B------:R1:W-:Y:S04]  /*de70*/  STL [R1+0x3c], R8 ;  /* 0x00003c0801007387 */ /* 0x0003e80000100800 */
[----:B------:R1:W-:Y:S04]  /*de80*/  STL [R1+0x34], R4 ;  /* 0x0000340401007387 */ /* 0x0003e80000100800 */
[----:B------:R1:W-:Y:S01]  /*de90*/  STL [R1+0x58], R9 ;  /* 0x0000580901007387 */ /* 0x0003e20000100800 */
[----:B------:R-:W-:Y:S05]  /*dea0*/  @!P0 BRA `(.L_x_445) ;  /* 0x00000000007c8947 */ /* 0x000fea0003800000 */
[----:B------:R-:W-:-:S04]  /*deb0*/  SHF.R.U32.HI R0, RZ, 0x10, R2 ;  /* 0x00000010ff007819 */ /* 0x000fc80000011602 */
[----:B------:R-:W-:-:S13]  /*dec0*/  ISETP.NE.AND P0, PT, R0, RZ, PT ;  /* 0x000000ff0000720c */ /* 0x000fda0003f05270 */
[----:B------:R-:W1:Y:S02]  /*ded0*/  @!P0 LDC R0, c[0x0][0x9f0] ;  /* 0x00027c00ff008b82 */ /* 0x000e640000000800 */
[----:B-1----:R-:W-:-:S04]  /*dee0*/  IABS R4, R0 ;  /* 0x0000000000047213 */ /* 0x002fc80000000000 */
[----:B------:R-:W1:Y:S08]  /*def0*/  I2F.RP R2, R4 ;  /* 0x0000000400027306 */ /* 0x000e700000209400 */
[----:B-1----:R-:W1:Y:S02]  /*df00*/  MUFU.RCP R2, R2 ;  /* 0x0000000200027308 */ /* 0x002e640000001000 */
[----:B-1----:R-:W-:-:S06]  /*df10*/  VIADD R2, R2, 0xffffffe ;  /* 0x0ffffffe02027836 */ /* 0x002fcc0000000000 */
[----:B------:R-:W1:Y:S02]  /*df20*/  F2I.FTZ.U32.TRUNC.NTZ R3, R2 ;  /* 0x0000000200037305 */ /* 0x000e64000021f000 */
[----:B-1----:R-:W-:-:S04]  /*df30*/  IMAD.MOV R2, RZ, RZ, -R3 ;  /* 0x000000ffff027224 */ /* 0x002fc800078e0a03 */
[----:B------:R-:W-:Y:S02]  /*df40*/  IMAD R5, R2, R4, RZ ;  /* 0x0000000402057224 */ /* 0x000fe400078e02ff */
[----:B------:R-:W-:-:S04]  /*df50*/  IMAD.MOV.U32 R2, RZ, RZ, RZ ;  /* 0x000000ffff027224 */ /* 0x000fc800078e00ff */
[----:B--2---:R-:W-:Y:S01]  /*df60*/  IMAD.HI.U32 R7, R3, R5, R2 ;  /* 0x0000000503077227 */ /* 0x004fe200078e0002 */
[----:B------:R-:W-:Y:S02]  /*df70*/  IABS R2, R0 ;  /* 0x0000000000027213 */ /* 0x000fe40000000000 */
[----:B------:R-:W-:-:S03]  /*df80*/  IADD3 R3, R0, -0x1, R8 ;  /* 0xffffffff00037810 */ /* 0x000fc60007ffe008 */
[----:B------:R-:W-:Y:S01]  /*df90*/  IMAD.MOV R2, RZ, RZ, -R2 ;  /* 0x000000ffff027224 */ /* 0x000fe200078e0a02 */
[----:B------:R-:W-:Y:S02]  /*dfa0*/  IABS R5, R3 ;  /* 0x0000000300057213 */ /* 0x000fe40000000000 */
[----:B------:R-:W-:Y:S01]  /*dfb0*/  LOP3.LUT R3, R3, R0, RZ, 0x3c, !PT ;  /* 0x0000000003037212 */ /* 0x000fe200078e3cff */
[----:B------:R-:W-:Y:S02]  /*dfc0*/  IMAD.MOV.U32 R6, RZ, RZ, R2 ;  /* 0x000000ffff067224 */ /* 0x000fe400078e0002 */
[----:B------:R-:W-:Y:S01]  /*dfd0*/  IMAD.HI.U32 R2, R7, R5, RZ ;  /* 0x0000000507027227 */ /* 0x000fe200078e00ff */
[----:B------:R-:W-:-:S03]  /*dfe0*/  ISETP.GE.AND P2, PT, R3, RZ, PT ;  /* 0x000000ff0300720c */ /* 0x000fc60003f46270 */
[----:B------:R-:W-:-:S05]  /*dff0*/  IMAD R5, R2, R6, R5 ;  /* 0x0000000602057224 */ /* 0x000fca00078e0205 */
[----:B------:R-:W-:-:S13]  /*e000*/  ISETP.GT.U32.AND P1, PT, R4, R5, PT ;  /* 0x000000050400720c */ /* 0x000fda0003f24070 */
[----:B------:R-:W-:Y:S02]  /*e010*/  @!P1 IMAD.IADD R5, R5, 0x1, -R4 ;  /* 0x0000000105059824 */ /* 0x000fe400078e0a04 */
[----:B------:R-:W-:Y:S01]  /*e020*/  @!P1 VIADD R2, R2, 0x1 ;  /* 0x0000000102029836 */ /* 0x000fe20000000000 */
[----:B------:R-:W-:Y:S02]  /*e030*/  ISETP.NE.AND P1, PT, R0, RZ, PT ;  /* 0x000000ff0000720c */ /* 0x000fe40003f25270 */
[----:B------:R-:W-:-:S13]  /*e040*/  ISETP.GE.U32.AND P0, PT, R5, R4, PT ;  /* 0x000000040500720c */ /* 0x000fda0003f06070 */
[----:B------:R-:W-:-:S04]  /*e050*/  @P0 VIADD R2, R2, 0x1 ;  /* 0x0000000102020836 */ /* 0x000fc80000000000 */
[----:B------:R-:W-:Y:S01]  /*e060*/  @!P2 IMAD.MOV R2, RZ, RZ, -R2 ;  /* 0x000000ffff02a224 */ /* 0x000fe200078e0a02 */
[----:B------:R-:W-:-:S05]  /*e070*/  @!P1 LOP3.LUT R2, RZ, R0, RZ, 0x33, !PT ;  /* 0x00000000ff029212 */ /* 0x000fca00078e33ff */
[----:B------:R-:W-:-:S05]  /*e080*/  IMAD.MOV.U32 R10, RZ, RZ, R2 ;  /* 0x000000ffff0a7224 */ /* 0x000fca00078e0002 */
[----:B------:R3:W-:Y:S02]  /*e090*/  STL [R1+0x34], R10 ;  /* 0x0000340a01007387 */ /* 0x0007e40000100800 */
.L_x_445:
[----:B------:R-:W-:Y:S05]  /*e0a0*/  BSYNC B0 ;  /* 0x0000000000007941 */ /* 0x000fea0003800000 */
.L_x_444:
[----:B------:R-:W-:Y:S01]  /*e0b0*/  IMAD.MOV.U32 R0, RZ, RZ, R10 ;  /* 0x000000ffff007224 */ /* 0x000fe200078e000a */
[----:B------:R-:W-:Y:S03]  /*e0c0*/  BSSY B7, `(.L_x_446) ;  /* 0x00004ad000077945 */ /* 0x000fe60003800000 */
[----:B------:R-:W-:-:S05]  /*e0d0*/  IMAD R2, R9, R0, RZ ;  /* 0x0000000009027224 */ /* 0x000fca00078e02ff */
[----:B------:R-:W-:Y:S01]  /*e0e0*/  VIADDMNMX R0, R2, R0, R8, PT ;  /* 0x0000000002007246 */ /* 0x000fe20003800108 */
[----:B------:R4:W-:Y:S03]  /*e0f0*/  STL [R1+0x20], R2 ;  /* 0x0000200201007387 */ /* 0x0009e60000100800 */
[----:B------:R-:W-:Y:S01]  /*e100*/  ISETP.GT.AND P0, PT, R0, R2, PT ;  /* 0x000000020000720c */ /* 0x000fe20003f04270 */
[----:B------:R4:W-:-:S12]  /*e110*/  STL [R1+0x2c], R0 ;  /* 0x00002c0001007387 */ /* 0x0009d80000100800 */
[----:B----4-:R-:W-:Y:S05]  /*e120*/  @P0 BRA `(.L_x_447) ;  /* 0x0000000000480947 */ /* 0x010fea0003800000 */
[----:B------:R-:W4:Y:S02]  /*e130*/  S2R R0, SR_TID.X ;  /* 0x0000000000007919 */ /* 0x000f240000002100 */
[----:B----4-:R-:W-:-:S04]  /*e140*/  LOP3.LUT R0, R0, 0x7f, RZ, 0xc0, !PT ;  /* 0x0000007f00007812 */ /* 0x010fc800078ec0ff */
[----:B------:R-:W-:-:S13]  /*e150*/  ISETP.NE.AND P0, PT, R0, RZ, PT ;  /* 0x000000ff0000720c */ /* 0x000fda0003f05270 */
[----:B------:R-:W-:Y:S05]  /*e160*/  @P0 BRA `(.L_x_448) ;  /* 0x0000004800880947 */ /* 0x000fea0003800000 */
[----:B------:R-:W4:Y:S01]  /*e170*/  S2R R5, SR_LANEID ;  /* 0x0000000000057919 */ /* 0x000f220000000000 */
[----:B------:R-:W-:Y:S01]  /*e180*/  VOTEU.ANY UR4, UPT, PT ;  /* 0x0000000000047886 */ /* 0x000fe200038e0100 */
[----:B------:R-:W5:Y:S01]  /*e190*/  LDC.64 R2, c[0x0][0xc60] ;  /* 0x00031800ff027b82 */ /* 0x000f620000000a00 */
[----:B------:R-:W4:Y:S02]  /*e1a0*/  FLO.U32 R0, UR4 ;  /* 0x0000000400007d00 */ /* 0x000f2400080e0000 */
[----:B----4-:R-:W-:-:S06]  /*e1b0*/  ISETP.EQ.U32.AND P0, PT, R0, R5, PT ;  /* 0x000000050000720c */ /* 0x010fcc0003f02070 */
[----:B------:R-:W5:Y:S07]  /*e1c0*/  POPC R5, UR4 ;  /* 0x0000000400057d09 */ /* 0x000f6e0008000000 */
[----:B-----5:R-:W4:Y:S01]  /*e1d0*/  @P0 ATOMG.E.ADD.STRONG.GPU PT, R3, desc[UR40][R2.64], R5 ;  /* 0x00000005020309a8 */ /* 0x020f2200081ee1e8 */
[----:B-1----:R-:W1:Y:S02]  /*e1e0*/  S2R R4, SR_LTMASK ;  /* 0x0000000000047919 */ /* 0x002e640000003900 */
[----:B-1----:R-:W-:-:S04]  /*e1f0*/  LOP3.LUT R4, R4, UR4, RZ, 0xc0, !PT ;  /* 0x0000000404047c12 */ /* 0x002fc8000f8ec0ff */
[----:B--2---:R-:W1:Y:S01]  /*e200*/  POPC R7, R4 ;  /* 0x0000000400077309 */ /* 0x004e620000000000 */
[----:B----4-:R-:W1:Y:S02]  /*e210*/  SHFL.IDX PT, R0, R3, R0, 0x1f ;  /* 0x00001f0003007589 */ /* 0x010e6400000e0000 */
[----:B-1----:R-:W-:-:S05]  /*e220*/  IADD3 R0, R0, UR37, R7 ;  /* 0x0000002500007c10 */ /* 0x002fca000fffe007 */
[----:B------:R4:W-:Y:S01]  /*e230*/  STL [R1], R0 ;  /* 0x0000000001007387 */ /* 0x0009e20000100800 */
[----:B------:R-:W-:Y:S05]  /*e240*/  BRA `(.L_x_448) ;  /* 0x0000004800507947 */ /* 0x000fea0003800000 */
.L_x_447:
[----:B------:R-:W-:Y:S01]  /*e250*/  VIADD R0, R18, 0x22400 ;  /* 0x0002240012007836 */ /* 0x000fe20000000000 */
[----:B------:R-:W-:Y:S04]  /*e260*/  BSSY B6, `(.L_x_449) ;  /* 0x0000013000067945 */ /* 0x000fe80003800000 */
[----:B------:R-:W-:-:S13]  /*e270*/  LOP3.LUT P0, RZ, R0, 0x3ff, RZ, 0xc0, !PT ;  /* 0x000003ff00ff7812 */ /* 0x000fda000780c0ff */
[----:B------:R-:W-:Y:S05]  /*e280*/  @!P0 BRA `(.L_x_450) ;  /* 0x0000000000408947 */ /* 0x000fea0003800000 */
[----:B------:R-:W-:Y:S01]  /*e290*/  MOV R2, 0x0 ;  /* 0x0000000000027802 */ /* 0x000fe20000000f00 */
[----:B------:R-:W-:Y:S01]  /*e2a0*/  ULDC.64 UR6, c[0x4][0x90] ;  /* 0x0100240000067ab9 */ /* 0x000fe20000000a00 */
[----:B------:R-:W-:Y:S01]  /*e2b0*/  ULDC.64 UR8, c[0x4][0x98] ;  /* 0x0100260000087ab9 */ /* 0x000fe20000000a00 */
[----:B------:R-:W-:Y:S01]  /*e2c0*/  ULDC.64 UR4, c[0x4][0x8] ;  /* 0x0100020000047ab9 */ /* 0x000fe20000000a00 */
[----:B-1----:R-:W-:Y:S02]  /*e2d0*/  IMAD.U32 R4, RZ, RZ, UR6 ;  /* 0x00000006ff047e24 */ /* 0x002fe4000f8e00ff */
[----:B------:R-:W1:Y:S01]  /*e2e0*/  LDC.64 R2, c[0x4][R2] ;  /* 0x0100000002027b82 */ /* 0x000e620000000a00 */
[----:B------:R-:W-:Y:S02]  /*e2f0*/  IMAD.U32 R5, RZ, RZ, UR7 ;  /* 0x00000007ff057e24 */ /* 0x000fe4000f8e00ff */
[----:B------:R-:W-:Y:S02]  /*e300*/  IMAD.U32 R6, RZ, RZ, UR8 ;  /* 0x00000008ff067e24 */ /* 0x000fe4000f8e00ff */
[----:B--2---:R-:W-:-:S02]  /*e310*/  IMAD.U32 R7, RZ, RZ, UR9 ;  /* 0x00000009ff077e24 */ /* 0x004fc4000f8e00ff */
[----:B---3--:R-:W-:Y:S02]  /*e320*/  IMAD.U32 R10, RZ, RZ, UR4 ;  /* 0x00000004ff0a7e24 */ /* 0x008fe4000f8e00ff */
[----:B0-----:R-:W-:Y:S02]  /*e330*/  IMAD.U32 R11, RZ, RZ, UR5 ;  /* 0x00000005ff0b7e24 */ /* 0x001fe4000f8e00ff */
[----:B------:R-:W-:Y:S02]  /*e340*/  IMAD.MOV.U32 R8, RZ, RZ, 0x70 ;  /* 0x00000070ff087424 */ /* 0x000fe400078e00ff */
[----:B------:R-:W-:Y:S02]  /*e350*/  IMAD.MOV.U32 R12, RZ, RZ, 0x1 ;  /* 0x00000001ff0c7424 */ /* 0x000fe400078e00ff */
[----:B------:R-:W-:-:S07]  /*e360*/  IMAD.MOV.U32 R13, RZ, RZ, RZ ;  /* 0x000000ffff0d7224 */ /* 0x000fce00078e00ff */
[----:B------:R-:W-:-:S07]  /*e370*/  LEPC R20, `(.L_x_450) ;  /* 0x000000001014794e */ /* 0x000fce0000000000 */
[----:B-1----:R-:W-:Y:S05]  /*e380*/  CALL.ABS.NOINC R2 ;  /* 0x0000000002007343 */ /* 0x002fea0003c00000 */
.L_x_450:
[----:B------:R-:W-:Y:S05]  /*e390*/  BSYNC B6 ;  /* 0x0000000000067941 */ /* 0x000fea0003800000 */
.L_x_449:
        /* <DEDUP_REMOVED lines=8> */
[----:B------:R4:W4:Y:S01]  /*e420*/  LDC.64 R2, c[0x4][R0] ;  /* 0x0100000000027b82 */ /* 0x0009220000000a00 */
[----:B-1----:R-:W-:Y:S02]  /*e430*/  IMAD.U32 R4, RZ, RZ, UR6 ;  /* 0x00000006ff047e24 */ /* 0x002fe4000f8e00ff */
        /* <DEDUP_REMOVED lines=9> */
[----:B----4-:R-:W-:Y:S05]  /*e4d0*/  CALL.ABS.NOINC R2 ;  /* 0x0000000002007343 */ /* 0x010fea0003c00000 */
.L_x_453:
        /* <DEDUP_REMOVED lines=16> */
.L_x_452:
[----:B------:R-:W-:Y:S05]  /*e5e0*/  BSYNC B6 ;  /* 0x0000000000067941 */ /* 0x000fea0003800000 */
.L_x_451:
[----:B-1----:R-:W4:Y:S01]  /*e5f0*/  LDL.LU R4, [R1+0x14] ;  /* 0x0000140001047983 */ /* 0x002f220000300800 */
[----:B------:R-:W-:-:S03]  /*e600*/  ULDC.64 UR4, c[0x0][0x9f8] ;  /* 0x00027e0000047ab9 */ /* 0x000fc60000000a00 */
[----:B--2---:R-:W2:Y:S01]  /*e610*/  LDL R7, [R1+0x8] ;  /* 0x0000080001077983 */ /* 0x004ea20000100800 */
[----:B------:R-:W-:-:S03]  /*e620*/  ISETP.NE.U32.AND P0, PT, RZ, UR4, PT ;  /* 0x00000004ff007c0c */ /* 0x000fc6000bf05070 */
[----:B------:R-:W5:Y:S01]  /*e630*/  LDL R0, [R1+0x2c] ;  /* 0x00002c0001007983 */ /* 0x000f620000100800 */
[----:B------:R-:W-:-:S13]  /*e640*/  ISETP.NE.AND.EX P0, PT, RZ, UR5, PT, P0 ;  /* 0x00000005ff007c0c */ /* 0x000fda000bf05300 */
[----:B------:R-:W-:-:S04]  /*e650*/  @P0 IADD3 R2, P1, R16, UR4, RZ ;  /* 0x0000000410020c10 */ /* 0x000fc8000ff3e0ff */
[----:B----4-:R-:W-:Y:S01]  /*e660*/  @P0 IADD3.X R3, R4, UR5, RZ, P1, !PT ;  /* 0x0000000504030c10 */ /* 0x010fe20008ffe4ff */
[----:B------:R-:W-:-:S04]  /*e670*/  ULDC.64 UR4, c[0x0][0xa08] ;  /* 0x0002820000047ab9 */ /* 0x000fc80000000a00 */
[----:B--2---:R1:W2:Y:S02]  /*e680*/  @P0 LDG.E R7, desc[UR40][R2.64] ;  /* 0x0000002802070981 */ /* 0x0042a4000c1e1900 */
[----:B-1----:R-:W1:Y:S01]  /*e690*/  LDC.64 R2, c[0x0][0x418] ;  /* 0x00010600ff027b82 */ /* 0x002e620000000a00 */
[----:B-----5:R-:W-:Y:S01]  /*e6a0*/  VIADD R0, R0, 0xffffffff ;  /* 0xffffffff00007836 */ /* 0x020fe20000000000 */
[----:B--2---:R-:W-:Y:S01]  /*e6b0*/  SHF.R.S32.HI R8, RZ, 0x1f, R7 ;  /* 0x0000001fff087819 */ /* 0x004fe20000011407 */
[----:B------:R2:W-:Y:S04]  /*e6c0*/  @P0 STL [R1+0x8], R7 ;  /* 0x0000080701000387 */ /* 0x0005e80000100800 */
[----:B------:R2:W-:Y:S01]  /*e6d0*/  STL [R1+0x14], R8 ;  /* 0x0000140801007387 */ /* 0x0005e20000100800 */
[----:B-1----:R-:W-:Y:S01]  /*e6e0*/  LOP3.LUT P0, RZ, R2, UR4, RZ, 0xfc, !PT ;  /* 0x0000000402ff7c12 */ /* 0x002fe2000f80fcff */
[----:B------:R-:W-:-:S03]  /*e6f0*/  UMOV UR4, 0xffffffff ;  /* 0xffffffff00047882 */ /* 0x000fc60000000000 */
[----:B------:R-:W-:-:S04]  /*e700*/  LOP3.LUT P0, RZ, R3, UR5, RZ, 0xfc, P0 ;  /* 0x0000000503ff7c12 */ /* 0x000fc8000800fcff */
[----:B------:R-:W-:Y:S01]  /*e710*/  SEL R16, R7, RZ, !P0 ;  /* 0x000000ff07107207 */ /* 0x000fe20004000000 */
[----:B--2---:R-:W-:Y:S08]  /*e720*/  BRA.DIV UR4, `(.L_x_454) ;  /* 0x0000005a040c7947 */ /* 0x004ff0000b800000 */
[----:B------:R-:W1:Y:S02]  /*e730*/  S2R R4, SR_TID.X ;  /* 0x0000000000047919 */ /* 0x000e640000002100 */
[----:B-1----:R-:W-:-:S04]  /*e740*/  SHF.R.U32.HI R4, RZ, 0x5, R4 ;  /* 0x00000005ff047819 */ /* 0x002fc80000011604 */
[----:B------:R-:W-:-:S05]  /*e750*/  LOP3.LUT R4, R4, 0x3, RZ, 0xc0, !PT ;  /* 0x0000000304047812 */ /* 0x000fca00078ec0ff */
[----:B------:R1:W2:Y:S02]  /*e760*/  SHFL.IDX PT, R14, R4, RZ, 0x1f ;  /* 0x00001fff040e7589 */ /* 0x0002a400000e0000 */
.L_x_575:
[----:B------:R-:W-:Y:S01]  /*e770*/  PLOP3.LUT P1, PT, PT, PT, PT, 0x8, 0x0 ;  /* 0x000000000000781c */ /* 0x000fe20003f2e170 */
[----:B------:R4:W-:Y:S01]  /*e780*/  STL [R1+0x28], R0 ;  /* 0x0000280001007387 */ /* 0x0009e20000100800 */
[----:B--2---:R-:W-:Y:S02]  /*e790*/  ISETP.NE.AND P0, PT, R14, RZ, PT ;  /* 0x000000ff0e00720c */ /* 0x004fe40003f05270 */
[----:B-1----:R-:W-:-:S05]  /*e7a0*/  P2R R4, PR, RZ, 0x2 ;  /* 0x00000002ff047803 */ /* 0x002fca0000000000 */
[----:B------:R4:W-:Y:S06]  /*e7b0*/  STL [R1+0x18], R4 ;  /* 0x0000180401007387 */ /* 0x0009ec0000100800 */
[----:B------:R-:W-:Y:S05]  /*e7c0*/  @P0 BRA `(.L_x_455) ;  /* 0x0000000400040947 */ /* 0x000fea0003800000 */
[----:B------:R-:W-:-:S03]  /*e7d0*/  UMOV UR4, 0xffffffff ;  /* 0xffffffff00047882 */ /* 0x000fc60000000000 */
[----:B------:R-:W-:Y:S05]  /*e7e0*/  BRA.DIV UR4, `(.L_x_456) ;  /* 0x0000005a04107947 */ /* 0x000fea000b800000 */
[----:B------:R-:W-:-:S13]  /*e7f0*/  ELECT P6, URZ, PT ;  /* 0x00000000003f782f */ /* 0x000fda00038c0000 */
.L_x_578:
[----:B------:R-:W-:Y:S05]  /*e800*/  @!P6 BRA `(.L_x_455) ;  /* 0x0000000000f4e947 */ /* 0x000fea0003800000 */
[----:B------:R-:W-:-:S04]  /*e810*/  ISETP.NE.U32.AND P0, PT, R2, RZ, PT ;  /* 0x000000ff0200720c */ /* 0x000fc80003f05070 */
[----:B------:R-:W-:-:S13]  /*e820*/  ISETP.NE.AND.EX P0, PT, R3, RZ, PT, P0 ;  /* 0x000000ff0300720c */ /* 0x000fda0003f05300 */
[----:B------:R-:W-:Y:S05]  /*e830*/  @!P0 BRA `(.L_x_457) ;  /* 0x0000000000508947 */ /* 0x000fea0003800000 */
[----:B------:R-:W1:Y:S01]  /*e840*/  LDC R6, c[0x0][0x43c] ;  /* 0x00010f00ff067b82 */ /* 0x000e620000000800 */
[----:B------:R-:W-:Y:S01]  /*e850*/  IMAD.MOV.U32 R9, RZ, RZ, R0 ;  /* 0x000000ffff097224 */ /* 0x000fe200078e0000 */
[----:B------:R-:W-:-:S03]  /*e860*/  ULDC.64 UR4, c[0x0][0x428] ;  /* 0x00010a0000047ab9 */ /* 0x000fc60000000a00 */
[----:B----4-:R-:W-:Y:S01]  /*e870*/  IMAD.MOV.U32 R0, RZ, RZ, R9 ;  /* 0x000000ffff007224 */ /* 0x010fe200078e0009 */
[----:B-1----:R-:W-:-:S13]  /*e880*/  ISETP.NE.AND P0, PT, R6, 0x1, PT ;  /* 0x000000010600780c */ /* 0x002fda0003f05270 */
[----:B------:R-:W1:Y:S02]  /*e890*/  @P0 LDC.64 R4, c[0x0][0x440] ;  /* 0x00011000ff040b82 */ /* 0x000e640000000a00 */
[----:B-1----:R-:W-:-:S05]  /*e8a0*/  @P0 IMAD.HI.U32 R4, R9, R4, RZ ;  /* 0x0000000409040227 */ /* 0x002fca00078e00ff */
[----:B------:R-:W-:-:S04]  /*e8b0*/  @P0 SHF.R.U32.HI R0, RZ, R5, R4 ;  /* 0x00000005ff000219 */ /* 0x000fc80000011604 */
[--C-:B------:R-:W-:Y:S01]  /*e8c0*/  SHF.R.S32.HI R5, RZ, 0x1f, R0.reuse ;  /* 0x0000001fff057819 */ /* 0x100fe20000011400 */
[----:B------:R-:W-:-:S04]  /*e8d0*/  IMAD.MOV R4, RZ, RZ, -R0 ;  /* 0x000000ffff047224 */ /* 0x000fc800078e0a00 */
[----:B------:R-:W-:Y:S02]  /*e8e0*/  IMAD R9, R6, R4, R9 ;  /* 0x0000000406097224 */ /* 0x000fe400078e0209 */
[----:B------:R-:W-:Y:S02]  /*e8f0*/  IMAD R6, R8, UR4, RZ ;  /* 0x0000000408067c24 */ /* 0x000fe4000f8e02ff */
[----:B------:R-:W-:Y:S01]  /*e900*/  IMAD.MOV.U32 R4, RZ, RZ, R0 ;  /* 0x000000ffff047224 */ /* 0x000fe200078e0000 */
[----:B------:R1:W-:Y:S01]  /*e910*/  STL [R1+0x28], R9 ;  /* 0x0000280901007387 */ /* 0x0003e20000100800 */
[C---:B------:R-:W-:Y:S02]  /*e920*/  IMAD R0, R7.reuse, UR5, R6 ;  /* 0x0000000507007c24 */ /* 0x040fe4000f8e0206 */
[----:B------:R-:W-:-:S04]  /*e930*/  IMAD.WIDE.U32 R4, R7, UR4, R4 ;  /* 0x0000000407047c25 */ /* 0x000fc8000f8e0004 */
[----:B------:R-:W-:Y:S01]  /*e940*/  IMAD.IADD R0, R5, 0x1, R0 ;  /* 0x0000000105007824 */ /* 0x000fe200078e0200 */
[----:B------:R-:W-:-:S04]  /*e950*/  LEA R2, P0, R4, R2, 0x2 ;  /* 0x0000000204027211 */ /* 0x000fc800078010ff */
[----:B------:R-:W-:-:S05]  /*e960*/  LEA.HI.X R3, R4, R3, R0, 0x2, P0 ;  /* 0x0000000304037211 */ /* 0x000fca00000f1400 */
[----:B------:R1:W5:Y:S04]  /*e970*/  LDG.E R16, desc[UR40][R2.64] ;  /* 0x0000002802107981 */ /* 0x000368000c1e1900 */
.L_x_457:
[----:B-1----:R-:W2:Y:S01]  /*e980*/  LDL R2, [R1+0x10] ;  /* 0x0000100001027983 */ /* 0x002ea20000100800 */
[----:B----4-:R-:W-:Y:S01]  /*e990*/  IMAD R0, R19, 0x8, R18 ;  /* 0x0000000813007824 */ /* 0x010fe200078e0212 */
[----:B--2---:R-:W-:-:S04]  /*e9a0*/  SHF.L.U32 R2, R2, 0x1f, RZ ;  /* 0x0000001f02027819 */ /* 0x004fc800000006ff */
[----:B------:R-:W1:Y:S02]  /*e9b0*/  SYNCS.PHASECHK.TRANS64.TRYWAIT P0, [R0+URZ+0x28c40], R2 ;  /* 0x028c4002000075a7 */ /* 0x000e64000800017f */
[----:B-1----:R-:W-:Y:S05]  /*e9c0*/  @!P0 BRA `(.L_x_458) ;  /* 0x0000005400b88947 */ /* 0x002fea0003800000 */
.L_x_579:
[----:B------:R-:W2:Y:S02]  /*e9d0*/  S2R R3, SR_TID.X ;  /* 0x0000000000037919 */ /* 0x000ea40000002100 */
[----:B--2---:R-:W-:-:S04]  /*e9e0*/  LOP3.LUT R3, R3, 0x7f, RZ, 0xc0, !PT ;  /* 0x0000007f03037812 */ /* 0x004fc800078ec0ff */
[----:B------:R-:W-:-:S13]  /*e9f0*/  ISETP.NE.AND P0, PT, R3, RZ, PT ;  /* 0x000000ff0300720c */ /* 0x000fda0003f05270 */
[----:B------:R-:W-:Y:S05]  /*ea00*/  @P0 BRA `(.L_x_459) ;  /* 0x00000000001c0947 */ /* 0x000fea0003800000 */
[----:B------:R-:W2:Y:S01]  /*ea10*/  S2R R3, SR_TID.X ;  /* 0x0000000000037919 */ /* 0x000ea20000002100 */
[----:B-1----:R-:W-:-:S04]  /*ea20*/  IMAD.MOV.U32 R2, RZ, RZ, 0x2000 ;  /* 0x00002000ff027424 */ /* 0x002fc800078e00ff */
[----:B------:R4:W-:Y:S01]  /*ea30*/  SYNCS.ARRIVE.TRANS64 RZ, [R0+URZ+0x28c30], R2 ;  /* 0x028c300200ff79a7 */ /* 0x0009e2000800003f */
[----:B--2---:R-:W-:-:S04]  /*ea40*/  LOP3.LUT R3, R3, 0x1f, RZ, 0xc0, !PT ;  /* 0x0000001f03037812 */ /* 0x004fc800078ec0ff */
[----:B------:R-:W-:-:S13]  /*ea50*/  ISETP.NE.AND P0, PT, R3, RZ, PT ;  /* 0x000000ff0300720c */ /* 0x000fda0003f05270 */
[----:B----4-:R-:W-:Y:S05]  /*ea60*/  @!P0 BRA `(.L_x_459) ;  /* 0x0000000000048947 */ /* 0x010fea0003800000 */
[----:B------:R-:W-:Y:S01]  /*ea70*/  BPT.TRAP 0x1 ;  /* 0x000000040000795c */ /* 0x000fe20000300000 */
.L_x_459:
[----:B------:R-:W2:Y:S04]  /*ea80*/  LDL R3, [R1+0x28] ;  /* 0x0000280001037983 */ /* 0x000ea80000100800 */
[----:B-1----:R-:W4:Y:S01]  /*ea90*/  LDL R2, [R1+0x1c] ;  /* 0x00001c0001027983 */ /* 0x002f220000100800 */
[----:B------:R-:W-:Y:S01]  /*eaa0*/  R2UR UR9, R0 ;  /* 0x00000000000972ca */ /* 0x000fe200000e0000 */
[----:B------:R-:W-:Y:S01]  /*eab0*/  IMAD R0, R19, 0x2000, R18 ;  /* 0x0000200013007824 */ /* 0x000fe200078e0212 */
[----:B------:R-:W-:Y:S01]  /*eac0*/  UIADD3 UR6, UP0, UR38, 0x370, URZ ;  /* 0x0000037026067890 */ /* 0x000fe2000ff1e03f */
[----:B------:R-:W-:Y:S01]  /*ead0*/  R2UR UR12, R17 ;  /* 0x00000000110c72ca */ /* 0x000fe200000e0000 */
[----:B------:R-:W-:Y:S01]  /*eae0*/  UMOV UR5, 0x14f00000 ;  /* 0x14f0000000057882 */ /* 0x000fe20000000000 */
[----:B-----5:R-:W-:Y:S01]  /*eaf0*/  R2UR UR13, R16 ;  /* 0x00000000100d72ca */ /* 0x020fe200000e0000 */
[----:B------:R-:W-:Y:S01]  /*eb00*/  UIADD3.X UR7, URZ, UR39, URZ, UP0, !UPT ;  /* 0x000000273f077290 */ /* 0x000fe200087fe43f */
[----:B------:R-:W-:Y:S01]  /*eb10*/  R2UR UR8, R0 ;  /* 0x00000000000872ca */ /* 0x000fe200000e0000 */
[----:B------:R-:W-:Y:S01]  /*eb20*/  UMOV UR10, URZ ;  /* 0x0000003f000a7c82 */ /* 0x000fe20008000000 */
[----:B------:R-:W-:-:S04]  /*eb30*/  PLOP3.LUT P0, PT, PT, PT, PT, 0x80, 0x0 ;  /* 0x000000000000781c */ /* 0x000fc80003f0f070 */
[----:B------:R-:W-:Y:S01]  /*eb40*/  UIADD3 UR9, UR9, 0x28c30, URZ ;  /* 0x00028c3009097890 */ /* 0x000fe2000fffe03f */
[----:B------:R-:W-:-:S05]  /*eb50*/  P2R R0, PR, RZ, 0x1 ;  /* 0x00000001ff007803 */ /* 0x000fca0000000000 */
[----:B------:R1:W-:Y:S01]  /*eb60*/  STL [R1+0x18], R0 ;  /* 0x0000180001007387 */ /* 0x0003e20000100800 */
[----:B------:R-:W-:Y:S01]  /*eb70*/  UIADD3 UR8, UR8, 0x22400, URZ ;  /* 0x0002240008087890 */ /* 0x000fe2000fffe03f */
[----:B--2---:R-:W-:Y:S02]  /*eb80*/  R2UR UR11, R3 ;  /* 0x00000000030b72ca */ /* 0x004fe400000e0000 */
[----:B----4-:R-:W-:-:S13]  /*eb90*/  R2UR UR4, R2 ;  /* 0x00000000020472ca */ /* 0x010fda00000e0000 */
[----:B------:R-:W-:-:S03]  /*eba0*/  ULEA UR11, UR11, UR4, 0x6 ;  /* 0x000000040b0b7291 */ /* 0x000fc6000f8e303f */
[----:B------:R-:W-:-:S06]  /*ebb0*/  UMOV UR4, 0x0 ;  /* 0x0000000000047882 */ /* 0x000fcc0000000000 */
[----:B------:R1:W-:Y:S02]  /*ebc0*/  UTMALDG.4D [UR8], [UR6], desc[UR4] ;  /* 0x00000408060075b4 */ /* 0x0003e40008019000 */
[----:B-1----:R-:W-:Y:S01]  /*ebd0*/  NOP ;  /* 0x0000000000007918 */ /* 0x002fe20000000000 */
.L_x_455:
[----:B------:R-:W2:Y:S04]  /*ebe0*/  LDL.LU R3, [R1+0x30] ;  /* 0x0000300001037983 */ /* 0x000ea80000300800 */
[----:B------:R-:W5:Y:S04]  /*ebf0*/  LDL.LU R5, [R1+0x24] ;  /* 0x0000240001057983 */ /* 0x000f680000300800 */
[----:B----4-:R-:W4:Y:S01]  /*ec00*/  LDL.LU R4, [R1+0x38] ;  /* 0x0000380001047983 */ /* 0x010f220000300800 */
[----:B------:R-:W-:Y:S05]  /*ec10*/  WARPSYNC.ALL ;  /* 0x0000000000007948 */ /* 0x000fea0003800000 */
[----:B------:R-:W-:Y:S01]  /*ec20*/  ULDC.64 UR6, c[0x0][0xa00] ;  /* 0x0002800000067ab9 */ /* 0x000fe20000000a00 */
[----:B------:R-:W-:Y:S01]  /*ec30*/  ULDC.64 UR4, c[0x0][0x298] ;  /* 0x0000a60000047ab9 */ /* 0x000fe20000000a00 */
[----:B------:R-:W-:Y:S01]  /*ec40*/  BAR.SYNC.DEFER_BLOCKING 0x8, 0x100 ;  /* 0x0204000000007b1d */ /* 0x000fe20000010000 */
[----:B------:R-:W-:Y:S01]  /*ec50*/  ISETP.NE.U32.AND P0, PT, RZ, UR6, PT ;  /* 0x00000006ff007c0c */ /* 0x000fe2000bf05070 */
[----:B------:R-:W-:-:S03]  /*ec60*/  VIADD R2, R18, 0x20400 ;  /* 0x0002040012027836 */ /* 0x000fc60000000000 */
[----:B------:R-:W-:Y:S01]  /*ec70*/  ISETP.NE.AND.EX P0, PT, RZ, UR7, PT, P0 ;  /* 0x00000007ff007c0c */ /* 0x000fe2000bf05300 */
[----:B------:R-:W-:Y:S01]  /*ec80*/  BSSY B6, `(.L_x_460) ;  /* 0x000001e000067945 */ /* 0x000fe20003800000 */
[----:B------:R-:W-:Y:S02]  /*ec90*/  LOP3.LUT P1, RZ, R2, 0x3ff, RZ, 0xc0, !PT ;  /* 0x000003ff02ff7812 */ /* 0x000fe4000782c0ff */
[----:B--2---:R-:W-:Y:S02]  /*eca0*/  SHF.R.S32.HI R0, RZ, 0x1f, R3 ;  /* 0x0000001fff007819 */ /* 0x004fe40000011403 */
[----:B-----5:R-:W-:-:S03]  /*ecb0*/  SEL R5, R5, RZ, !P0 ;  /* 0x000000ff05057207 */ /* 0x020fc60004000000 */
[----:B------:R-:W-:Y:S01]  /*ecc0*/  IMAD R0, R0, UR4, RZ ;  /* 0x0000000400007c24 */ /* 0x000fe2000f8e02ff */
[----:B----4-:R-:W-:-:S03]  /*ecd0*/  SEL R4, R4, RZ, !P0 ;  /* 0x000000ff04047207 */ /* 0x010fc60004000000 */
[C---:B------:R-:W-:Y:S02]  /*ece0*/  IMAD R0, R3.reuse, UR5, R0 ;  /* 0x0000000503007c24 */ /* 0x040fe4000f8e0200 */
[----:B------:R-:W-:-:S04]  /*ecf0*/  IMAD.WIDE.U32 R2, R3, UR4, RZ ;  /* 0x0000000403027c25 */ /* 0x000fc8000f8e00ff */
[----:B------:R-:W-:Y:S01]  /*ed00*/  IMAD.IADD R0, R3, 0x1, R0 ;  /* 0x0000000103007824 */ /* 0x000fe200078e0200 */
[----:B------:R1:W-:Y:S04]  /*ed10*/  STL.64 [R1+0x48], R2 ;  /* 0x0000480201007387 */ /* 0x0003e80000100a00 */
[----:B------:R1:W-:Y:S04]  /*ed20*/  STL [R1+0x24], R5 ;  /* 0x0000240501007387 */ /* 0x0003e80000100800 */
[----:B------:R1:W-:Y:S04]  /*ed30*/  STL [R1+0x38], R4 ;  /* 0x0000380401007387 */ /* 0x0003e80000100800 */
[----:B------:R1:W-:Y:S01]  /*ed40*/  STL [R1+0x30], R0 ;  /* 0x0000300001007387 */ /* 0x0003e20000100800 */
[----:B------:R-:W-:Y:S05]  /*ed50*/  @!P1 BRA `(.L_x_461) ;  /* 0x0000000000409947 */ /* 0x000fea0003800000 */
[----:B-1----:R-:W-:Y:S01]  /*ed60*/  MOV R2, 0x0 ;  /* 0x0000000000027802 */ /* 0x002fe20000000f00 */
[----:B------:R-:W-:Y:S01]  /*ed70*/  ULDC.64 UR4, c[0x4][0x90] ;  /* 0x0100240000047ab9 */ /* 0x000fe20000000a00 */
[----:B------:R-:W-:Y:S01]  /*ed80*/  ULDC.64 UR6, c[0x4][0x98] ;  /* 0x0100260000067ab9 */ /* 0x000fe20000000a00 */
[----:B------:R-:W-:Y:S01]  /*ed90*/  ULDC.64 UR8, c[0x4][0x20] ;  /* 0x0100080000087ab9 */ /* 0x000fe20000000a00 */
[----:B------:R-:W-:Y:S02]  /*eda0*/  IMAD.U32 R4, RZ, RZ, UR4 ;  /* 0x00000004ff047e24 */ /* 0x000fe4000f8e00ff */
[----:B------:R-:W1:Y:S01]  /*edb0*/  LDC.64 R2, c[0x4][R2] ;  /* 0x0100000002027b82 */ /* 0x000e620000000a00 */
[----:B------:R-:W-:Y:S02]  /*edc0*/  IMAD.U32 R5, RZ, RZ, UR5 ;  /* 0x00000005ff057e24 */ /* 0x000fe4000f8e00ff */
[----:B------:R-:W-:Y:S02]  /*edd0*/  IMAD.U32 R6, RZ, RZ, UR6 ;  /* 0x00000006ff067e24 */ /* 0x000fe4000f8e00ff */
[----:B------:R-:W-:-:S02]  /*ede0*/  IMAD.U32 R7, RZ, RZ, UR7 ;  /* 0x00000007ff077e24 */ /* 0x000fc4000f8e00ff */
[----:B---3--:R-:W-:Y:S02]  /*edf0*/  IMAD.U32 R10, RZ, RZ, UR8 ;  /* 0x00000008ff0a7e24 */ /* 0x008fe4000f8e00ff */
[----:B0-----:R-:W-:Y:S02]  /*ee00*/  IMAD.U32 R11, RZ, RZ, UR9 ;  /* 0x00000009ff0b7e24 */ /* 0x001fe4000f8e00ff */
[----:B------:R-:W-:Y:S02]  /*ee10*/  IMAD.MOV.U32 R8, RZ, RZ, 0x70 ;  /* 0x00000070ff087424 */ /* 0x000fe400078e00ff */
[----:B------:R-:W-:Y:S02]  /*ee20*/  IMAD.MOV.U32 R12, RZ, RZ, 0x1 ;  /* 0x00000001ff0c7424 */ /* 0x000fe400078e00ff */
[----:B------:R-:W-:-:S07]  /*ee30*/  IMAD.MOV.U32 R13, RZ, RZ, RZ ;  /* 0x000000ffff0d7224 */ /* 0x000fce00078e00ff */
[----:B------:R-:W-:-:S07]  /*ee40*/  LEPC R20, `(.L_x_461) ;  /* 0x000000001014794e */ /* 0x000fce0000000000 */
[----:B-1----:R-:W-:Y:S05]  /*ee50*/  CALL.ABS.NOINC R2 ;  /* 0x0000000002007343 */ /* 0x002fea0003c00000 */
.L_x_461:
[----:B------:R-:W-:Y:S05]  /*ee60*/  BSYNC B6 ;  /* 0x0000000000067941 */ /* 0x000fea0003800000 */
.L_x_460:
[----:B-1----:R-:W2:Y:S01]  /*ee70*/  LDL.LU R0, [R1+0x38] ;  /* 0x0000380001007983 */ /* 0x002ea20000300800 */
[----:B------:R-:W-:Y:S01]  /*ee80*/  ULDC.64 UR4, c[0x0][0x2d8] ;  /* 0x0000b60000047ab9 */ /* 0x000fe20000000a00 */
[----:B------:R-:W1:Y:S01]  /*ee90*/  LDC R7, c[0x0][0x448] ;  /* 0x00011200ff077b82 */ /* 0x000e620000000800 */
[----:B------:R-:W-:Y:S01]  /*eea0*/  ULDC UR6, c[0x0][0x2b8] ;  /* 0x0000ae0000067ab9 */ /* 0x000fe20000000800 */
[----:B------:R-:W4:Y:S04]  /*eeb0*/  LDL.LU R4, [R1+0x30] ;  /* 0x0000300001047983 */ /* 0x000f280000300800 */
[----:B------:R-:W4:Y:S04]  /*eec0*/  LDL.LU.64 R2, [R1+0x48] ;  /* 0x0000480001027983 */ /* 0x000f280000300a00 */
[----:B------:R-:W2:Y:S04]  /*eed0*/  LDL.LU R5, [R1+0x24] ;  /* 0x0000240001057983 */ /* 0x000ea80000300800 */
[----:B---3--:R-:W3:Y:S04]  /*eee0*/  LDL R10, [R1+0x4] ;  /* 0x00000400010a7983 */ /* 0x008ee80000100800 */
[----:B------:R0:W5:Y:S01]  /*eef0*/  LDL R8, [R1+0x54] ;  /* 0x0000540001087983 */ /* 0x0001620000100800 */
[----:B-1----:R-:W-:-:S13]  /*ef00*/  ISETP.NE.AND P0, PT, R7, 0x1, PT ;  /* 0x000000010700780c */ /* 0x002fda0003f05270 */
[----:B------:R-:W1:Y:S01]  /*ef10*/  @P0 LDC R6, c[0x0][0x450] ;  /* 0x00011400ff060b82 */ /* 0x000e620000000800 */
[----:B------:R-:W0:Y:S02]  /*ef20*/  S2R R9, SR_TID.X ;  /* 0x0000000000097919 */ /* 0x000e240000002100 */
[----:B0-----:R-:W-:-:S05]  /*ef30*/  IMAD.SHL.U32 R9, R9, 0x8, RZ ;  /* 0x0000000809097824 */ /* 0x001fca00078e00ff */
[----:B------:R-:W-:Y:S01]  /*ef40*/  LOP3.LUT R9, R9, 0x38, RZ, 0xc0, !PT ;  /* 0x0000003809097812 */ /* 0x000fe200078ec0ff */
[----:B----4-:R-:W-:Y:S02]  /*ef50*/  IMAD.MOV.U32 R3, RZ, RZ, R4 ;  /* 0x000000ffff037224 */ /* 0x010fe400078e0004 */
[----:B------:R-:W0:Y:S01]  /*ef60*/  S2R R4, SR_TID.X ;  /* 0x0000000000047919 */ /* 0x000e220000002100 */
[----:B------:R-:W-:-:S04]  /*ef70*/  IMAD.WIDE.U32 R2, R17, UR4, R2 ;  /* 0x0000000411027c25 */ /* 0x000fc8000f8e0002 */
[----:B------:R-:W-:Y:S01]  /*ef80*/  IMAD R3, R17, UR5, R3 ;  /* 0x0000000511037c24 */ /* 0x000fe2000f8e0203 */
[----:B------:R-:W-:Y:S02]  /*ef90*/  ULDC.64 UR4, c[0x0][0x2e0] ;  /* 0x0000b80000047ab9 */ /* 0x000fe40000000a00 */
[----:B--2---:R-:W-:Y:S02]  /*efa0*/  IMAD R0, R0, UR4, RZ ;  /* 0x0000000400007c24 */ /* 0x004fe4000f8e02ff */
[----:B------:R-:W-:-:S04]  /*efb0*/  IMAD.WIDE.U32 R2, R5, UR4, R2 ;  /* 0x0000000405027c25 */ /* 0x000fc8000f8e0002 */
[----:B------:R-:W-:Y:S01]  /*efc0*/  IMAD R0, R5, UR5, R0 ;  /* 0x0000000505007c24 */ /* 0x000fe2000f8e0200 */
[----:B------:R-:W-:-:S03]  /*efd0*/  ULDC.64 UR4, c[0x0][0x2d0] ;  /* 0x0000b40000047ab9 */ /* 0x000fc60000000a00 */
[----:B------:R-:W-:Y:S01]  /*efe0*/  IMAD.IADD R3, R3, 0x1, R0 ;  /* 0x0000000103037824 */ /* 0x000fe200078e0200 */
[----:B0-----:R-:W-:-:S04]  /*eff0*/  LOP3.LUT R4, R4, 0x7f, RZ, 0xc0, !PT ;  /* 0x0000007f04047812 */ /* 0x001fc800078ec0ff */
[----:B------:R-:W-:Y:S02]  /*f000*/  SHF.R.U32.HI R5, RZ, 0x3, R4 ;  /* 0x00000003ff057819 */ /* 0x000fe40000011604 */
[----:B------:R-:W0:Y:S02]  /*f010*/  S2R R4, SR_TID.X ;  /* 0x0000000000047919 */ /* 0x000e240000002100 */
[----:B0-----:R-:W-:-:S05]  /*f020*/  IMAD.SHL.U32 R4, R4, 0x10, RZ ;  /* 0x0000001004047824 */ /* 0x001fca00078e00ff */
[----:B------:R-:W-:Y:S02]  /*f030*/  LOP3.LUT R4, R5, 0x70, R4, 0xf8, !PT ;  /* 0x0000007005047812 */ /* 0x000fe400078ef804 */
[----:B------:R-:W0:Y:S03]  /*f040*/  @P0 LDC R5, c[0x0][0x44c] ;  /* 0x00011300ff050b82 */ /* 0x000e260000000800 */
[----:B---3--:R-:W-:-:S04]  /*f050*/  IMAD R0, R10, 0x40, R4 ;  /* 0x000000400a007824 */ /* 0x008fc800078e0204 */
[----:B------:R-:W-:Y:S02]  /*f060*/  IMAD.MOV.U32 R4, RZ, RZ, R0 ;  /* 0x000000ffff047224 */ /* 0x000fe400078e0000 */
[----:B0-----:R-:W-:-:S05]  /*f070*/  @P0 IMAD.HI.U32 R5, R0, R5, RZ ;  /* 0x0000000500050227 */ /* 0x001fca00078e00ff */
[----:B-1----:R-:W-:-:S05]  /*f080*/  @P0 SHF.R.U32.HI R4, RZ, R6, R5 ;  /* 0x00000006ff040219 */ /* 0x002fca0000011605 */
[----:B------:R-:W-:-:S04]  /*f090*/  IMAD.MOV R5, RZ, RZ, -R4 ;  /* 0x000000ffff057224 */ /* 0x000fc800078e0a04 */
[----:B------:R-:W-:Y:S01]  /*f0a0*/  IMAD R0, R7, R5, R0 ;  /* 0x0000000507007224 */ /* 0x000fe200078e0200 */
[----:B------:R-:W-:Y:S01]  /*f0b0*/  SHF.R.S32.HI R5, RZ, 0x1f, R4 ;  /* 0x0000001fff057819 */ /* 0x000fe20000011404 */
[----:B------:R-:W-:-:S04]  /*f0c0*/  IMAD.WIDE.U32 R2, R4, UR4, R2 ;  /* 0x0000000404027c25 */ /* 0x000fc8000f8e0002 */
[----:B------:R-:W-:-:S04]  /*f0d0*/  IMAD R5, R5, UR4, RZ ;  /* 0x0000000405057c24 */ /* 0x000fc8000f8e02ff */
[----:B------:R-:W-:Y:S01]  /*f0e0*/  IMAD R4, R4, UR5, R5 ;  /* 0x0000000504047c24 */ /* 0x000fe2000f8e0205 */
[----:B------:R-:W-:-:S03]  /*f0f0*/  ULDC.64 UR4, c[0x0][0x2c8] ;  /* 0x0000b20000047ab9 */ /* 0x000fc60000000a00 */
[----:B------:R-:W-:Y:S01]  /*f100*/  IMAD.IADD R3, R3, 0x1, R4 ;  /* 0x0000000103037824 */ /* 0x000fe200078e0204 */
[----:B------:R-:W-:-:S05]  /*f110*/  SHF.R.S32.HI R4, RZ, 0x1f, R0 ;  /* 0x0000001fff047819 */ /* 0x000fca0000011400 */
[----:B------:R-:W-:Y:S02]  /*f120*/  IMAD R4, R4, UR4, RZ ;  /* 0x0000000404047c24 */ /* 0x000fe4000f8e02ff */
[----:B------:R-:W-:-:S04]  /*f130*/  IMAD.WIDE.U32 R2, R0, UR4, R2 ;  /* 0x0000000400027c25 */ /* 0x000fc8000f8e0002 */
[----:B------:R-:W-:Y:S01]  /*f140*/  IMAD R0, R0, UR5, R4 ;  /* 0x0000000500007c24 */ /* 0x000fe2000f8e0204 */
[----:B------:R-:W-:Y:S02]  /*f150*/  ULDC.64 UR4, c[0x0][0x280] ;  /* 0x0000a00000047ab9 */ /* 0x000fe40000000a00 */
[----:B------:R-:W-:Y:S01]  /*f160*/  LEA R4, P1, R2, UR4, 0x1 ;  /* 0x0000000402047c11 */ /* 0x000fe2000f8208ff */
[----:B------:R-:W-:Y:S01]  /*f170*/  IMAD.IADD R0, R3, 0x1, R0 ;  /* 0x0000000103007824 */ /* 0x000fe200078e0200 */
[----:B------:R-:W-:Y:S01]  /*f180*/  UMOV UR4, 0xffffffff ;  /* 0xffffffff00047882 */ /* 0x000fe20000000000 */
[----:B------:R-:W-:-:S03]  /*f190*/  ISETP.GE.AND P0, PT, R9, UR6, PT ;  /* 0x0000000609007c0c */ /* 0x000fc6000bf06270 */
[----:B------:R-:W-:Y:S01]  /*f1a0*/  LEA.HI.X R3, R2, UR5, R0, 0x1, P1 ;  /* 0x0000000502037c11 */ /* 0x000fe200088f0c00 */
[----:B------:R-:W-:Y:S09]  /*f1b0*/  BRA.DIV UR4, `(.L_x_462) ;  /* 0x0000004e04d07947 */ /* 0x000ff2000b800000 */
[----:B------:R-:W2:Y:S01]  /*f1c0*/  LDL.LU R6, [R1+0x40] ;  /* 0x0000400001067983 */ /* 0x000ea20000300800 */
[----:B------:R-:W0:Y:S02]  /*f1d0*/  S2R R11, SR_TID.X ;  /* 0x00000000000b7919 */ /* 0x000e240000002100 */
[----:B0-----:R-:W-:-:S04]  /*f1e0*/  LOP3.LUT R11, R11, 0x7f, RZ, 0xc0, !PT ;  /* 0x0000007f0b0b7812 */ /* 0x001fc800078ec0ff */
[----:B------:R-:W-:-:S05]  /*f1f0*/  SHF.R.U32.HI R11, RZ, 0x3, R11 ;  /* 0x00000003ff0b7819 */ /* 0x000fca000001160b */
[----:B------:R-:W-:-:S04]  /*f200*/  IMAD R2, R10, 0x40, R11 ;  /* 0x000000400a027824 */ /* 0x000fc800078e020b */
[----:B------:R-:W-:Y:S02]  /*f210*/  VIADD R5, R2, 0x10 ;  /* 0x0000001002057836 */ /* 0x000fe40000000000 */
[----:B--2---:R-:W-:Y:S02]  /*f220*/  IMAD R0, R6, R7, RZ ;  /* 0x0000000706007224 */ /* 0x004fe400078e02ff */
[----:B------:R-:W0:Y:S04]  /*f230*/  SHFL.IDX PT, R7, R4, RZ, 0x181f ;  /* 0x00181fff04077589 */ /* 0x000e2800000e0000 */
[----:B------:R-:W1:Y:S01]  /*f240*/  SHFL.IDX PT, R6, R3, RZ, 0x181f ;  /* 0x00181fff03067589 */ /* 0x000e6200000e0000 */
[----:B------:R-:W-:-:S13]  /*f250*/  ISETP.GE.AND P1, PT, R2, R0, PT ;  /* 0x000000000200720c */ /* 0x000fda0003f26270 */
[----:B0-----:R-:W-:-:S05]  /*f260*/  @!P1 LEA R7, P2, R9, R7, 0x1 ;  /* 0x0000000709079211 */ /* 0x001fca00078408ff */
[----:B-1----:R-:W-:-:S05]  /*f270*/  @!P1 IMAD.X R6, RZ, RZ, R6, P2 ;  /* 0x000000ffff069224 */ /* 0x002fca00010e0606 */
[----:B------:R-:W-:-:S04]  /*f280*/  @!P1 LOP3.LUT R7, R7, R6, RZ, 0x3c, !PT ;  /* 0x0000000607079212 */ /* 0x000fc800078e3cff */
[----:B------:R-:W-:-:S04]  /*f290*/  @!P1 LOP3.LUT R6, R7, R6, RZ, 0x3c, !PT ;  /* 0x0000000607069212 */ /* 0x000fc800078e3cff */
[----:B------:R-:W-:-:S05]  /*f2a0*/  @!P1 LOP3.LUT R7, R7, R6, RZ, 0x3c, !PT ;  /* 0x0000000607079212 */ /* 0x000fca00078e3cff */
[----:B------:R-:W-:Y:S01]  /*f2b0*/  @!PT LDS RZ, [RZ] ;  /* 0x00000000fffff984 */ /* 0x000fe20000000800 */
[----:B-----5:R0:W-:Y:S01]  /*f2c0*/  @!P1 LDGSTS.E.BYPASS.LTC128B.128 [R8+0x20400], desc[UR40][R6.64], !P0 ;  /* 0x2040000006089fae */ /* 0x0201e2000c101d68 */
[----:B------:R-:W-:-:S03]  /*f2d0*/  ISETP.GE.AND P1, PT, R5, R0, PT ;  /* 0x000000000500720c */ /* 0x000fc60003f26270 */
[----:B------:R-:W1:Y:S04]  /*f2e0*/  SHFL.IDX PT, R5, R4, 0x1, 0x181f ;  /* 0x00381f0004057f89 */ /* 0x000e6800000e0000 */
[----:B0-----:R-:W0:Y:S06]  /*f2f0*/  SHFL.IDX PT, R6, R3, 0x1, 0x181f ;  /* 0x00381f0003067f89 */ /* 0x001e2c00000e0000 */
[----:B-1----:R-:W-:-:S05]  /*f300*/  @!P1 LEA R5, P2, R9, R5, 0x1 ;  /* 0x0000000509059211 */ /* 0x002fca00078408ff */
[----:B0-----:R-:W-:-:S04]  /*f310*/  @!P1 IMAD.X R6, RZ, RZ, R6, P2 ;  /* 0x000000ffff069224 */ /* 0x001fc800010e0606 */
[----:B------:R-:W-:Y:S02]  /*f320*/  @!P1 IMAD.MOV.U32 R7, RZ, RZ, R6 ;  /* 0x000000ffff079224 */ /* 0x000fe400078e0006 */
[----:B------:R-:W-:Y:S02]  /*f330*/  @!P1 IMAD.MOV.U32 R6, RZ, RZ, R5 ;  /* 0x000000ffff069224 */ /* 0x000fe400078e0005 */
[----:B------:R-:W-:-:S03]  /*f340*/  VIADD R5, R2, 0x20 ;  /* 0x0000002002057836 */ /* 0x000fc60000000000 */
[----:B------:R0:W-:Y:S02]  /*f350*/  @!P1 LDGSTS.E.BYPASS.LTC128B.128 [R8+0x20c00], desc[UR40][R6.64], !P0 ;  /* 0x20c0000006089fae */ /* 0x0001e4000c101d68 */
[----:B------:R-:W-:Y:S02]  /*f360*/  ISETP.GE.AND P1, PT, R5, R0, PT ;  /* 0x000000000500720c */ /* 0x000fe40003f26270 */
[----:B------:R-:W1:Y:S04]  /*f370*/  SHFL.IDX PT, R5, R4, 0x2, 0x181f ;  /* 0x00581f0004057f89 */ /* 0x000e6800000e0000 */
[----:B0-----:R-:W0:Y:S07]  /*f380*/  SHFL.IDX PT, R6, R3, 0x2, 0x181f ;  /* 0x00581f0003067f89 */ /* 0x001e2e00000e0000 */
[----:B-1----:R-:W-:-:S05]  /*f390*/  @!P1 LEA R5, P2, R9, R5, 0x1 ;  /* 0x0000000509059211 */ /* 0x002fca00078408ff */
[----:B0-----:R-:W-:-:S04]  /*f3a0*/  @!P1 IMAD.X R6, RZ, RZ, R6, P2 ;  /* 0x000000ffff069224 */ /* 0x001fc800010e0606 */
[----:B------:R-:W-:Y:S02]  /*f3b0*/  @!P1 IMAD.MOV.U32 R7, RZ, RZ, R6 ;  /* 0x000000ffff079224 */ /* 0x000fe400078e0006 */
[----:B------:R-:W-:Y:S02]  /*f3c0*/  @!P1 IMAD.MOV.U32 R6, RZ, RZ, R5 ;  /* 0x000000ffff069224 */ /* 0x000fe400078e0005 */
[----:B------:R0:W1:Y:S04]  /*f3d0*/  SHFL.IDX PT, R5, R3, 0x3, 0x181f ;  /* 0x00781f0003057f89 */ /* 0x00006800000e0000 */
[----:B------:R0:W-:Y:S04]  /*f3e0*/  @!P1 LDGSTS.E.BYPASS.LTC128B.128 [R8+0x21400], desc[UR40][R6.64], !P0 ;  /* 0x2140000006089fae */ /* 0x0001e8000c101d68 */
[----:B------:R0:W2:Y:S02]  /*f3f0*/  SHFL.IDX PT, R3, R4, 0x3, 0x181f ;  /* 0x00781f0004037f89 */ /* 0x0000a400000e0000 */
.L_x_588:
[----:B------:R-:W-:-:S05]  /*f400*/  VIADD R2, R2, 0x30 ;  /* 0x0000003002027836 */ /* 0x000fca0000000000 */
[----:B------:R-:W-:-:S13]  /*f410*/  ISETP.GE.AND P1, PT, R2, R0, PT ;  /* 0x000000000200720c */ /* 0x000fda0003f26270 */
[----:B--2---:R-:W-:-:S05]  /*f420*/  @!P1 LEA R2, P2, R9, R3, 0x1 ;  /* 0x0000000309029211 */ /* 0x004fca00078408ff */
[----:B01----:R-:W-:-:S05]  /*f430*/  @!P1 IMAD.X R3, RZ, RZ, R5, P2 ;  /* 0x000000ffff039224 */ /* 0x003fca00010e0605 */
[----:B------:R-:W-:Y:S01]  /*f440*/  @!PT LDS RZ, [RZ] ;  /* 0x00000000fffff984 */ /* 0x000fe20000000800 */
[----:B------:R-:W-:Y:S01]  /*f450*/  @!PT LDS RZ, [RZ] ;  /* 0x00000000fffff984 */ /* 0x000fe20000000800 */
[----:B------:R-:W-:Y:S01]  /*f460*/  @!PT LDS RZ, [RZ] ;  /* 0x00000000fffff984 */ /* 0x000fe20000000800 */
[----:B------:R0:W-:Y:S01]  /*f470*/  @!P1 LDGSTS.E.BYPASS.LTC128B.128 [R8+0x21c00], desc[UR40][R2.64], !P0 ;  /* 0x21c0000002089fae */ /* 0x0001e2000c101d68 */
[----:B------:R-:W-:Y:S01]  /*f480*/  PLOP3.LUT P0, PT, PT, PT, PT, 0x80, 0x0 ;  /* 0x000000000000781c */ /* 0x000fe20003f0f070 */
[----:B------:R-:W-:-:S12]  /*f490*/  NOP ;  /* 0x0000000000007918 */ /* 0x000fd80000000000 */
.L_x_463:
[----:B------:R-:W-:Y:S02]  /*f4a0*/  PLOP3.LUT P1, PT, P1, P0, PT, 0xa2, 0x0 ;  /* 0x000000000000781c */ /* 0x000fe40000f21472 */
[----:B------:R-:W-:-:S08]  /*f4b0*/  @P0 R2UR P1, UR4, R18 ;  /* 0x00000000120402ca */ /* 0x000fd00000020000 */
[----:B------:R-:W-:-:S05]  /*f4c0*/  @P0 PLOP3.LUT P0, PT, P1, PT, PT, 0x80, 0x0 ;  /* 0x000000000000081c */ /* 0x000fca0000f0f070 */
[----:B------:R-:W-:Y:S01]  /*f4d0*/  @!P1 SYNCS.ARRIVE.TRANS64.RED.A0T1 RZ, [UR4+0x28c00], RZ ;  /* 0x028c00ffffff99a7 */ /* 0x000fe20008200404 */
[----:B------:R-:W-:Y:S07]  /*f4e0*/  @!P1 ARRIVES.LDGSTSBAR.64.TRANSCNT [UR4+0x28c00] ;  /* 0x028c0000ff0099b0 */ /* 0x000fee0008000a84 */
[----:B------:R-:W-:Y:S05]  /*f4f0*/  @P0 BRA.U.ANY `(.L_x_463) ;  /* 0xfffffffd00e80947 */ /* 0x000fea000393ffff */
[----:B0-----:R-:W2:Y:S02]  /*f500*/  LDL.LU R2, [R1+0x50] ;  /* 0x0000500001027983 */ /* 0x001ea40000300800 */
[----:B--2---:R-:W-:-:S05]  /*f510*/  VIADD R2, R2, 0x1 ;  /* 0x0000000102027836 */ /* 0x004fca0000000000 */
[----:B------:R0:W-:Y:S01]  /*f520*/  STL [R1+0x50], R2 ;  /* 0x0000500201007387 */ /* 0x0001e20000100800 */
[----:B------:R-:W-:-:S04]  /*f530*/  LEA.HI R0, R2, R2, RZ, 0x1 ;  /* 0x0000000202007211 */ /* 0x000fc800078f08ff */
[----:B------:R-:W-:-:S05]  /*f540*/  LOP3.LUT R0, R0, 0xfffffffe, RZ, 0xc0, !PT ;  /* 0xfffffffe00007812 */ /* 0x000fca00078ec0ff */
[----:B------:R-:W-:-:S05]  /*f550*/  IMAD.IADD R0, R2, 0x1, -R0 ;  /* 0x0000000102007824 */ /* 0x000fca00078e0a00 */
[----:B------:R-:W-:Y:S01]  /*f560*/  SHF.L.U32 R0, R0, 0x1f, RZ ;  /* 0x0000001f00007819 */ /* 0x000fe200000006ff */
[----:B------:R-:W-:Y:S01]  /*f570*/  NOP ;  /* 0x0000000000007918 */ /* 0x000fe20000000000 */
[----:B------:R0:W-:Y:S01]  /*f580*/  SYNCS.ARRIVE.TRANS64.A1T0 RZ, [R18+URZ+0x28c00], RZ ;  /* 0x028c00ff12ff79a7 */ /* 0x0001e2000810003f */
[----:B------:R-:W-:Y:S01]  /*f590*/  BSSY B0, `(.L_x_464) ;  /* 0x0000003000007945 */ /* 0x000fe20003800000 */
[----:B------:R-:W1:Y:S03]  /*f5a0*/  SYNCS.PHASECHK.TRANS64.TRYWAIT P0, [R18+URZ+0x28c20], R0 ;  /* 0x028c2000120075a7 */ /* 0x000e66000800017f */
[----:B01----:R-:W-:Y:S05]  /*f5b0*/  @!P0 BRA `(.L_x_465) ;  /* 0x00000050001c8947 */ /* 0x003fea0003800000 */
.L_x_589:
[----:B------:R-:W-:Y:S05]  /*f5c0*/  BSYNC B0 ;  /* 0x0000000000007941 */ /* 0x000fea0003800000 */
.L_x_464:
[----:B------:R-:W2:Y:S01]  /*f5d0*/  LDL R2, [R1+0x18] ;  /* 0x0000180001027983 */ /* 0x000ea20000100800 */
[----:B------:R-:W-:Y:S01]  /*f5e0*/  BSSY B0, `(.L_x_466) ;  /* 0x0000096000007945 */ /* 0x000fe20003800000 */
[----:B--2---:R-:W-:-:S13]  /*f5f0*/  ISETP.NE.AND P0, PT, R2, RZ, PT ;  /* 0x000000ff0200720c */ /* 0x004fda0003f05270 */
[----:B------:R-:W-:Y:S05]  /*f600*/  @!P0 BRA `(.L_x_467) ;  /* 0x00000008004c8947 */ /* 0x000fea0003800000 */
[----:B------:R-:W2:Y:S01]  /*f610*/  LDL R2, [R1+0x10] ;  /* 0x0000100001027983 */ /* 0x000ea20000100800 */
[----:B0-----:R-:W-:Y:S01]  /*f620*/  IMAD R0, R19, 0x8, R18 ;  /* 0x0000000813007824 */ /* 0x001fe200078e0212 */
[----:B------:R-:W-:Y:S01]  /*f630*/  BSSY B1, `(.L_x_468) ;  /* 0x0000007000017945 */ /* 0x000fe20003800000 */
[----:B------:R-:W0:Y:S02]  /*f640*/  S2R R3, SR_TID.X ;  /* 0x0000000000037919 */ /* 0x000e240000002100 */
[----:B0-----:R-:W-:-:S04]  /*f650*/  LOP3.LUT R3, R3, 0x7f, RZ, 0xc0, !PT ;  /* 0x0000007f03037812 */ /* 0x001fc800078ec0ff */
[----:B------:R-:W-:Y:S02]  /*f660*/  ISETP.NE.AND P1, PT, R3, RZ, PT ;  /* 0x000000ff0300720c */ /* 0x000fe40003f25270 */
[----:B--2---:R-:W-:-:S04]  /*f670*/  SHF.L.U32 R2, R2, 0x1f, RZ ;  /* 0x0000001f02027819 */ /* 0x004fc800000006ff */
[----:B------:R-:W0:Y:S02]  /*f680*/  SYNCS.PHASECHK.TRANS64.TRYWAIT P0, [R0+URZ+0x28c60], R2 ;  /* 0x028c6002000075a7 */ /* 0x000e24000800017f */
[----:B0-----:R-:W-:Y:S05]  /*f690*/  @!P0 BRA `(.L_x_469) ;  /* 0x0000004c00f88947 */ /* 0x001fea0003800000 */
.L_x_590:
[----:B------:R-:W-:Y:S05]  /*f6a0*/  BSYNC B1 ;  /* 0x0000000000017941 */ /* 0x000fea0003800000 */
.L_x_468:
[----:B------:R-:W-:Y:S04]  /*f6b0*/  BSSY B1, `(.L_x_470) ;  /* 0x0000009000017945 */ /* 0x000fe80003800000 */
[----:B------:R-:W-:Y:S05]  /*f6c0*/  @P1 BRA `(.L_x_471) ;  /* 0x00000000001c1947 */ /* 0x000fea0003800000 */
[----:B------:R-:W1:Y:S01]  /*f6d0*/  S2R R3, SR_TID.X ;  /* 0x0000000000037919 */ /* 0x000e620000002100 */
[----:B0-----:R-:W-:-:S04]  /*f6e0*/  IMAD.MOV.U32 R2, RZ, RZ, 0x10000 ;  /* 0x00010000ff027424 */ /* 0x001fc800078e00ff */
[----:B------:R2:W-:Y:S01]  /*f6f0*/  SYNCS.ARRIVE.TRANS64 RZ, [R0+URZ+0x28c50], R2 ;  /* 0x028c500200ff79a7 */ /* 0x0005e2000800003f */
[----:B-1----:R-:W-:-:S04]  /*f700*/  LOP3.LUT R3, R3, 0x1f, RZ, 0xc0, !PT ;  /* 0x0000001f03037812 */ /* 0x002fc800078ec0ff */
[----:B------:R-:W-:-:S13]  /*f710*/  ISETP.NE.AND P0, PT, R3, RZ, PT ;  /* 0x000000ff0300720c */ /* 0x000fda0003f05270 */
[----:B--2---:R-:W-:Y:S05]  /*f720*/  @!P0 BRA `(.L_x_471) ;  /* 0x0000000000048947 */ /* 0x004fea0003800000 */
[----:B------:R-:W-:Y:S01]  /*f730*/  BPT.TRAP 0x1 ;  /* 0x000000040000795c */ /* 0x000fe20000300000 */
.L_x_471:
[----:B------:R-:W-:Y:S05]  /*f740*/  BSYNC B1 ;  /* 0x0000000000017941 */ /* 0x000fea0003800000 */
.L_x_470:
[----:B------:R-:W2:Y:S04]  /*f750*/  LDL R3, [R1+0x1c] ;  /* 0x00001c0001037983 */ /* 0x000ea80000100800 */
[----:B0-----:R-:W2:Y:S01]  /*f760*/  LDL.LU R2, [R1+0x28] ;  /* 0x0000280001027983 */ /* 0x001ea20000300800 */
[----:B------:R-:W-:Y:S01]  /*f770*/  UIADD3 UR4, UP0, UR38, 0x470, URZ ;  /* 0x0000047026047890 */ /* 0x000fe2000ff1e03f */
[----:B------:R-:W-:Y:S01]  /*f780*/  PLOP3.LUT P0, PT, PT, PT, PT, 0x80, 0x0 ;  /* 0x000000000000781c */ /* 0x000fe20003f0f070 */
[----:B------:R-:W-:Y:S01]  /*f790*/  VIADD R0, R0, 0x28c50 ;  /* 0x00028c5000007836 */ /* 0x000fe20000000000 */
[----:B------:R-:W-:Y:S01]  /*f7a0*/  UMOV UR6, 0x0 ;  /* 0x0000000000067882 */ /* 0x000fe20000000000 */
[----:B------:R-:W-:Y:S01]  /*f7b0*/  UIADD3.X UR5, URZ, UR39, URZ, UP0, !UPT ;  /* 0x000000273f057290 */ /* 0x000fe200087fe43f */
[----:B------:R-:W-:Y:S01]  /*f7c0*/  UMOV UR7, 0x14f00000 ;  /* 0x14f0000000077882 */ /* 0x000fe20000000000 */
[----:B------:R-:W-:Y:S01]  /*f7d0*/  UMOV UR10, URZ ;  /* 0x0000003f000a7c82 */ /* 0x000fe20008000000 */
[----:B--2---:R-:W-:-:S02]  /*f7e0*/  IMAD R3, R2, 0x40, R3 ;  /* 0x0000004002037824 */ /* 0x004fc400078e0203 */
[----:B------:R-:W-:-:S04]  /*f7f0*/  IMAD R2, R19, 0x10000, R18 ;  /* 0x0001000013027824 */ /* 0x000fc800078e0212 */
[----:B------:R-:W-:-:S07]  /*f800*/  VIADD R4, R2, 0x400 ;  /* 0x0000040002047836 */ /* 0x000fce0000000000 */
.L_x_472:
[----:B------:R-:W-:-:S13]  /*f810*/  @P0 ELECT P1, URZ, PT ;  /* 0x00000000003f082f */ /* 0x000fda0003820000 */
[----:B------:R-:W-:Y:S02]  /*f820*/  @P1 R2UR UR13, R16 ;  /* 0x00000000100d12ca */ /* 0x000fe400000e0000 */
[----:B------:R-:W-:Y:S02]  /*f830*/  @P1 R2UR UR12, R17 ;  /* 0x00000000110c12ca */ /* 0x000fe400000e0000 */
[----:B------:R-:W-:Y:S02]  /*f840*/  @P1 R2UR UR11, R3 ;  /* 0x00000000030b12ca */ /* 0x000fe400000e0000 */
[----:B------:R-:W-:Y:S02]  /*f850*/  @P1 R2UR UR9, R0 ;  /* 0x00000000000912ca */ /* 0x000fe400000e0000 */
[----:B------:R-:W-:Y:S02]  /*f860*/  @P1 R2UR UR8, R4 ;  /* 0x00000000040812ca */ /* 0x000fe400000e0000 */
[----:B------:R-:W-:-:S02]  /*f870*/  @P1 PLOP3.LUT P0, PT, P1, PT, PT, 0x8, 0x0 ;  /* 0x000000000000181c */ /* 0x000fc40000f0e170 */
[----:B------:R-:W-:-:S09]  /*f880*/  PLOP3.LUT P1, PT, PT, PT, PT, 0x8, 0x0 ;  /* 0x000000000000781c */ /* 0x000fd20003f2e170 */
[----:B------:R0:W-:Y:S02]  /*f890*/  UTMALDG.4D [UR8], [UR4], desc[UR6] ;  /* 0x00000608040075b4 */ /* 0x0001e40008019000 */
[----:B0-----:R-:W-:Y:S05]  /*f8a0*/  @P0 BRA.U.ANY `(.L_x_472) ;  /* 0xfffffffd00d80947 */ /* 0x001fea000393ffff */
[----:B------:R-:W-:Y:S01]  /*f8b0*/  PLOP3.LUT P0, PT, PT, PT, PT, 0x80, 0x0 ;  /* 0x000000000000781c */ /* 0x000fe20003f0f070 */
[----:B------:R-:W-:Y:S01]  /*f8c0*/  VIADD R4, R2, 0x2400 ;  /* 0x0000240002047836 */ /* 0x000fe20000000000 */
[----:B------:R-:W-:Y:S01]  /*f8d0*/  UMOV UR6, 0x0 ;  /* 0x0000000000067882 */ /* 0x000fe20000000000 */
[----:B------:R-:W-:Y:S01]  /*f8e0*/  UMOV UR7, 0x14f00000 ;  /* 0x14f0000000077882 */ /* 0x000fe20000000000 */
[----:B------:R-:W-:-:S09]  /*f8f0*/  UMOV UR10, 0x40 ;  /* 0x00000040000a7882 */ /* 0x000fd20000000000 */
.L_x_473:
        /* <DEDUP_REMOVED lines=15> */
.L_x_474:
        /* <DEDUP_REMOVED lines=15> */
.L_x_475:
        /* <DEDUP_REMOVED lines=15> */
.L_x_476:
        /* <DEDUP_REMOVED lines=15> */
.L_x_477:
        /* <DEDUP_REMOVED lines=15> */
.L_x_478:
        /* <DEDUP_REMOVED lines=15> */
.L_x_479:
        /* <DEDUP_REMOVED lines=9> */
[----:B-1----:R-:W-:Y:S05]  /*ff30*/  @P0 BRA.U.ANY `(.L_x_479) ;  /* 0xfffffffd00d80947 */ /* 0x002fea000393ffff */
.L_x_467:
[----:B------:R-:W-:Y:S05]  /*ff40*/  BSYNC B0 ;  /* 0x0000000000007941 */ /* 0x000fea0003800000 */
.L_x_466:
[----:B------:R-:W0:Y:S04]  /*ff50*/  LDL R4, [R1+0x2c] ;  /* 0x00002c0001047983 */ /* 0x000e280000100800 */
[----:B------:R-:W2:Y:S01]  /*ff60*/  LDL R5, [R1+0x20] ;  /* 0x0000200001057983 */ /* 0x000ea20000100800 */
[----:B------:R-:W-:Y:S01]  /*ff70*/  BSSY B0, `(.L_x_480) ;  /* 0x00002a7000007945 */ /* 0x000fe20003800000 */
[----:B0-----:R-:W-:-:S05]  /*ff80*/  VIADD R0, R4, 0xfffffffe ;  /* 0xfffffffe04007836 */ /* 0x001fca0000000000 */
[----:B--2---:R-:W-:-:S13]  /*ff90*/  ISETP.GE.AND P0, PT, R0, R5, PT ;  /* 0x000000050000720c */ /* 0x004fda0003f06270 */
[----:B------:R-:W-:Y:S05]  /*ffa0*/  @!P0 BRA `(.L_x_481) ;  /* 0x00000028008c8947 */ /* 0x000fea0003800000 */
[----:B------:R-:W2:Y:S04]  /*ffb0*/  LDL.LU R7, [R1+0x58] ;  /* 0x0000580001077983 */ /* 0x000ea80000300800 */
[----:B------:R-:W3:Y:S04]  /*ffc0*/  LDL.LU R6, [R1+0x34] ;  /* 0x0000340001067983 */ /* 0x000ee80000300800 */
[----:B------:R-:W4:Y:S01]  /*ffd0*/  LDL.LU R4, [R1+0x3c] ;  /* 0x00003c0001047983 */ /* 0x000f220000300800 */
[----:B------:R-:W-:Y:S01]  /*ffe0*/  LOP3.LUT R5, RZ, R5, RZ, 0x33, !PT ;  /* 0x00000005ff057212 */ /* 0x000fe200078e33ff */
[----:B------:R-:W-:Y:S01]  /*fff0*/  BSSY B2, `(.L_x_482) ;  /* 0x00000e4000027945 */ /* 0x000fe20003800000 */
[----:B--2---:R-:W-:-:S04]  /*10000*/  VIADD R2, R7, 0x1 ;  /* 0x0000000107027836 */ /* 0x004fc80000000000 */
[----:B---3--:R-:W-:-:S05]  /*10010*/  IMAD R2, R2, R6, RZ ;  /* 0x0000000602027224 */ /* 0x008fca00078e02ff */
[----:B----4-:R-:W-:-:S05]  /*10020*/  VIMNMX R4, R4, R2, PT ;  /* 0x0000000204047248 */ /* 0x010fca0003fe0100 */
[----:B------:R-:W-:-:S05]  /*10030*/  IMAD.MOV R2, RZ, RZ, -R4 ;  /* 0x000000ffff027224 */ /* 0x000fca00078e0a04 */
[----:B------:R-:W-:-:S05]  /*10040*/  VIADDMNMX R5, R2, 0x1, R5, !PT ;  /* 0x0000000102057846 */ /* 0x000fca0007800105 */
[----:B------:R-:W-:-:S05]  /*10050*/  IMAD.IADD R2, R4, 0x1, R5 ;  /* 0x0000000104027824 */ /* 0x000fca00078e0205 */
[----:B------:R-:W-:-:S04]  /*10060*/  LOP3.LUT R2, R2, 0x1, RZ, 0xc0, !PT ;  /* 0x0000000102027812 */ /* 0x000fc800078ec0ff */
[----:B------:R-:W-:-:S13]  /*10070*/  ISETP.NE.U32.AND P0, PT, R2, 0x1, PT ;  /* 0x000000010200780c */ /* 0x000fda0003f05070 */
[----:B------:R-:W-:Y:S05]  /*10080*/  @P0 BRA `(.L_x_483) ;  /* 0x0000000c00680947 */ /* 0x000fea0003800000 */
[----:B------:R-:W2:Y:S04]  /*10090*/  LDL R6, [R1+0x18] ;  /* 0x0000180001067983 */ /* 0x000ea80000100800 */
[----:B------:R-:W3:Y:S01]  /*100a0*/  LDL.LU R8, [R1+0x10] ;  /* 0x0000100001087983 */ /* 0x000ee20000300800 */
[----:B------:R-:W-:Y:S01]  /*100b0*/  VIADD R19, R19, 0x1 ;  /* 0x0000000113137836 */ /* 0x000fe20000000000 */
[----:B------:R-:W-:Y:S04]  /*100c0*/  BSSY B1, `(.L_x_484) ;  /* 0x00000d4000017945 */ /* 0x000fe80003800000 */
[----:B------:R-:W-:-:S04]  /*100d0*/  ISETP.NE.AND P0, PT, R19, 0x2, PT ;  /* 0x000000021300780c */ /* 0x000fc80003f05270 */
[----:B------:R-:W-:Y:S02]  /*100e0*/  SEL R2, RZ, 0x1, P0 ;  /* 0x00000001ff027807 */ /* 0x000fe40000000000 */
[----:B------:R-:W-:Y:S02]  /*100f0*/  SEL R19, R19, RZ, P0 ;  /* 0x000000ff13137207 */ /* 0x000fe40000000000 */
[----:B--2---:R-:W-:Y:S02]  /*10100*/  ISETP.NE.AND P2, PT, R6, RZ, PT ;  /* 0x000000ff0600720c */ /* 0x004fe40003f45270 */
[----:B---3--:R-:W-:-:S05]  /*10110*/  LOP3.LUT R8, R8, R2, RZ, 0x3c, !PT ;  /* 0x0000000208087212 */ /* 0x008fca00078e3cff */
[----:B------:R0:W-:Y:S06]  /*10120*/  STL [R1+0x10], R8 ;  /* 0x0000100801007387 */ /* 0x0001ec0000100800 */
[----:B------:R-:W-:Y:S05]  /*10130*/  @!P2 BRA `(.L_x_485) ;  /* 0x0000000c0030a947 */ /* 0x000fea0003800000 */
[----:B------:R-:W-:Y:S02]  /*10140*/  ULDC.64 UR4, c[0x0][0x418] ;  /* 0x0001060000047ab9 */ /* 0x000fe40000000a00 */
[----:B------:R-:W-:-:S04]  /*10150*/  ISETP.NE.U32.AND P0, PT, RZ, UR4, PT ;  /* 0x00000004ff007c0c */ /* 0x000fc8000bf05070 */
[----:B------:R-:W-:-:S13]  /*10160*/  ISETP.NE.AND.EX P0, PT, RZ, UR5, PT, P0 ;  /* 0x00000005ff007c0c */ /* 0x000fda000bf05300 */
[----:B------:R-:W-:Y:S05]  /*10170*/  @!P0 BRA `(.L_x_486) ;  /* 0x00000000004c8947 */ /* 0x000fea0003800000 */
[----:B------:R-:W2:Y:S01]  /*10180*/  LDL R10, [R1+0x14] ;  /* 0x00001400010a7983 */ /* 0x000ea20000100800 */
[----:B------:R-:W1:Y:S01]  /*10190*/  LDC R7, c[0x0][0x43c] ;  /* 0x00010f00ff077b82 */ /* 0x000e620000000800 */
[----:B------:R-:W-:Y:S02]  /*101a0*/  ULDC.64 UR6, c[0x0][0x428] ;  /* 0x00010a0000067ab9 */ /* 0x000fe40000000a00 */
[----:B------:R-:W3:Y:S01]  /*101b0*/  LDL R9, [R1+0x8] ;  /* 0x0000080001097983 */ /* 0x000ee20000100800 */
[----:B-1----:R-:W-:-:S13]  /*101c0*/  ISETP.NE.AND P0, PT, R7, 0x1, PT ;  /* 0x000000010700780c */ /* 0x002fda0003f05270 */
[----:B------:R-:W1:Y:S02]  /*101d0*/  @P0 LDC.64 R2, c[0x0][0x440] ;  /* 0x00011000ff020b82 */ /* 0x000e640000000a00 */
[----:B-1----:R-:W-:-:S04]  /*101e0*/  @P0 IMAD.HI.U32 R6, R0, R2, RZ ;  /* 0x0000000200060227 */ /* 0x002fc800078e00ff */
[----:B------:R-:W-:Y:S01]  /*101f0*/  IMAD.MOV.U32 R2, RZ, RZ, R0 ;  /* 0x000000ffff027224 */ /* 0x000fe200078e0000 */
[----:B------:R-:W-:-:S05]  /*10200*/  @P0 SHF.R.U32.HI R2, RZ, R3, R6 ;  /* 0x00000003ff020219 */ /* 0x000fca0000011606 */
[----:B------:R-:W-:-:S04]  /*10210*/  IMAD.MOV R3, RZ, RZ, -R2 ;  /* 0x000000ffff037224 */ /* 0x000fc800078e0a02 */
[----:B------:R-:W-:Y:S01]  /*10220*/  IMAD R0, R7, R3, R0 ;  /* 0x0000000307007224 */ /* 0x000fe200078e0200 */
[----:B------:R-:W-:Y:S01]  /*10230*/  SHF.R.S32.HI R3, RZ, 0x1f, R2 ;  /* 0x0000001fff037819 */ /* 0x000fe20000011402 */
[----:B--2---:R-:W-:-:S04]  /*10240*/  IMAD R6, R10, UR6, RZ ;  /* 0x000000060a067c24 */ /* 0x004fc8000f8e02ff */
[C---:B---3--:R-:W-:Y:S02]  /*10250*/  IMAD R6, R9.reuse, UR7, R6 ;  /* 0x0000000709067c24 */ /* 0x048fe4000f8e0206 */
[----:B------:R-:W-:-:S04]  /*10260*/  IMAD.WIDE.U32 R2, R9, UR6, R2 ;  /* 0x0000000609027c25 */ /* 0x000fc8000f8e0002 */
[----:B------:R-:W-:Y:S01]  /*10270*/  IMAD.IADD R3, R6, 0x1, R3 ;  /* 0x0000000106037824 */ /* 0x000fe200078e0203 */
[----:B------:R-:W-:-:S04]  /*10280*/  LEA R6, P0, R2, UR4, 0x2 ;  /* 0x0000000402067c11 */ /* 0x000fc8000f8010ff */
[----:B------:R-:W-:-:S05]  /*10290*/  LEA.HI.X R7, R2, UR5, R3, 0x2, P0 ;  /* 0x0000000502077c11 */ /* 0x000fca00080f1403 */
[----:B------:R1:W5:Y:S04]  /*102a0*/  LDG.E R16, desc[UR40][R6.64] ;  /* 0x0000002806107981 */ /* 0x000368000c1e1900 */
.L_x_486:
[----:B------:R-:W-:Y:S01]  /*102b0*/  IMAD R3, R19, 0x8, R18 ;  /* 0x0000000813037824 */ /* 0x000fe200078e0212 */
[----:B------:R-:W-:Y:S01]  /*102c0*/  SHF.L.U32 R2, R8, 0x1f, RZ ;  /* 0x0000001f08027819 */ /* 0x000fe200000006ff */
[----:B-1----:R-:W1:Y:S01]  /*102d0*/  S2R R6, SR_TID.X ;  /* 0x0000000000067919 */ /* 0x002e620000002100 */
[----:B------:R-:W-:Y:S02]  /*102e0*/  BSSY B3, `(.L_x_487) ;  /* 0x0000005000037945 */ /* 0x000fe40003800000 */
[----:B------:R-:W2:Y:S01]  /*102f0*/  SYNCS.PHASECHK.TRANS64.TRYWAIT P0, [R3+URZ+0x28c40], R2 ;  /* 0x028c4002030075a7 */ /* 0x000ea2000800017f */
[----:B-1----:R-:W-:-:S04]  /*10300*/  LOP3.LUT R6, R6, 0x7f, RZ, 0xc0, !PT ;  /* 0x0000007f06067812 */ /* 0x002fc800078ec0ff */
[----:B------:R-:W-:Y:S01]  /*10310*/  ISETP.NE.AND P1, PT, R6, RZ, PT ;  /* 0x000000ff0600720c */ /* 0x000fe20003f25270 */
[----:B--2---:R-:W-:-:S12]  /*10320*/  @!P0 BRA `(.L_x_488) ;  /* 0x0000004000e88947 */ /* 0x004fd80003800000 */
.L_x_591:
[----:B------:R-:W-:Y:S05]  /*10330*/  BSYNC B3 ;  /* 0x0000000000037941 */ /* 0x000fea0003800000 */
.L_x_487:
[----:B------:R-:W-:Y:S04]  /*10340*/  BSSY B3, `(.L_x_489) ;  /* 0x0000009000037945 */ /* 0x000fe80003800000 */
[----:B------:R-:W-:Y:S05]  /*10350*/  @P1 BRA `(.L_x_490) ;  /* 0x00000000001c1947 */ /* 0x000fea0003800000 */
[----:B------:R-:W2:Y:S01]  /*10360*/  S2R R7, SR_TID.X ;  /* 0x0000000000077919 */ /* 0x000ea20000002100 */
[----:B------:R-:W-:-:S04]  /*10370*/  IMAD.MOV.U32 R6, RZ, RZ, 0x2000 ;  /* 0x00002000ff067424 */ /* 0x000fc800078e00ff */
[----:B------:R3:W-:Y:S01]  /*10380*/  SYNCS.ARRIVE.TRANS64 RZ, [R3+URZ+0x28c30], R6 ;  /* 0x028c300603ff79a7 */ /* 0x0007e2000800003f */
[----:B--2---:R-:W-:-:S04]  /*10390*/  LOP3.LUT R7, R7, 0x1f, RZ, 0xc0, !PT ;  /* 0x0000001f07077812 */ /* 0x004fc800078ec0ff */
[----:B------:R-:W-:-:S13]  /*103a0*/  ISETP.NE.AND P0, PT, R7, RZ, PT ;  /* 0x000000ff0700720c */ /* 0x000fda0003f05270 */
[----:B---3--:R-:W-:Y:S05]  /*103b0*/  @!P0 BRA `(.L_x_490) ;  /* 0x0000000000048947 */ /* 0x008fea0003800000 */
[----:B------:R-:W-:Y:S01]  /*103c0*/  BPT.TRAP 0x1 ;  /* 0x000000040000795c */ /* 0x000fe20000300000 */
.L_x_490:
[----:B------:R-:W-:Y:S05]  /*103d0*/  BSYNC B3 ;  /* 0x0000000000037941 */ /* 0x000fea0003800000 */
.L_x_489:
[----:B------:R-:W2:Y:S01]  /*103e0*/  LDL R7, [R1+0x1c] ;  /* 0x00001c0001077983 */ /* 0x000ea20000100800 */
[----:B------:R-:W-:Y:S01]  /*103f0*/  IMAD.MOV.U32 R10, RZ, RZ, RZ ;  /* 0x000000ffff0a7224 */ /* 0x000fe200078e00ff */
[----:B------:R-:W-:Y:S01]  /*10400*/  UIADD3 UR4, UP0, UR38, 0x370, URZ ;  /* 0x0000037026047890 */ /* 0x000fe2000ff1e03f */
[----:B------:R-:W-:Y:S01]  /*10410*/  IMAD R6, R19, 0x2000, R18 ;  /* 0x0000200013067824 */ /* 0x000fe200078e0212 */
[----:B------:R-:W-:Y:S01]  /*10420*/  PLOP3.LUT P0, PT, PT, PT, PT, 0x80, 0x0 ;  /* 0x000000000000781c */ /* 0x000fe20003f0f070 */
[----:B------:R-:W-:Y:S01]  /*10430*/  UMOV UR6, 0x0 ;  /* 0x0000000000067882 */ /* 0x000fe20000000000 */
[----:B------:R-:W-:Y:S01]  /*10440*/  R2UR UR10, R10 ;  /* 0x000000000a0a72ca */ /* 0x000fe200000e0000 */
[----:B------:R-:W-:Y:S01]  /*10450*/  VIADD R6, R6, 0x22400 ;  /* 0x0002240006067836 */ /* 0x000fe20000000000 */
[----:B------:R-:W-:Y:S01]  /*10460*/  UIADD3.X UR5, URZ, UR39, URZ, UP0, !UPT ;  /* 0x000000273f057290 */ /* 0x000fe200087fe43f */
[----:B------:R-:W-:Y:S01]  /*10470*/  UMOV UR7, 0x14f00000 ;  /* 0x14f0000000077882 */ /* 0x000fe20000000000 */
[----:B--2---:R-:W-:-:S02]  /*10480*/  IMAD R0, R0, 0x40, R7 ;  /* 0x0000004000007824 */ /* 0x004fc400078e0207 */
[----:B------:R-:W-:-:S09]  /*10490*/  VIADD R7, R3, 0x28c30 ;  /* 0x00028c3003077836 */ /* 0x000fd20000000000 */
.L_x_491:
[----:B------:R-:W-:-:S13]  /*104a0*/  @P0 ELECT P2, URZ, PT ;  /* 0x00000000003f082f */ /* 0x000fda0003840000 */
[----:B-----5:R-:W-:Y:S02]  /*104b0*/  @P2 R2UR UR13, R16 ;  /* 0x00000000100d22ca */ /* 0x020fe400000e0000 */
[----:B------:R-:W-:Y:S02]  /*104c0*/  @P2 R2UR UR12, R17 ;  /* 0x00000000110c22ca */ /* 0x000fe400000e0000 */
[----:B------:R-:W-:Y:S02]  /*104d0*/  @P2 R2UR UR11, R0 ;  /* 0x00000000000b22ca */ /* 0x000fe400000e0000 */
[----:B------:R-:W-:Y:S02]  /*104e0*/  @P2 R2UR UR9, R7 ;  /* 0x00000000070922ca */ /* 0x000fe400000e0000 */
[----:B------:R-:W-:Y:S02]  /*104f0*/  @P2 R2UR UR8, R6 ;  /* 0x00000000060822ca */ /* 0x000fe400000e0000 */
[----:B------:R-:W-:-:S02]  /*10500*/  @P2 PLOP3.LUT P0, PT, P2, PT, PT, 0x8, 0x0 ;  /* 0x000000000000281c */ /* 0x000fc4000170e170 */
[----:B------:R-:W-:-:S09]  /*10510*/  PLOP3.LUT P2, PT, PT, PT, PT, 0x8, 0x0 ;  /* 0x000000000000781c */ /* 0x000fd20003f4e170 */
[----:B------:R2:W-:Y:S02]  /*10520*/  UTMALDG.4D [UR8], [UR4], desc[UR6] ;  /* 0x00000608040075b4 */ /* 0x0005e40008019000 */
[----:B--2---:R-:W-:Y:S05]  /*10530*/  @P0 BRA.U.ANY `(.L_x_491) ;  /* 0xfffffffd00d80947 */ /* 0x004fea000393ffff */
[----:B------:R-:W2:Y:S01]  /*10540*/  SYNCS.PHASECHK.TRANS64.TRYWAIT P0, [R3+URZ+0x28c60], R2 ;  /* 0x028c6002030075a7 */ /* 0x000ea2000800017f */
[----:B------:R-:W-:Y:S04]  /*10550*/  BSSY B3, `(.L_x_492) ;  /* 0x0000002000037945 */ /* 0x000fe80003800000 */
[----:B--2---:R-:W-:Y:S05]  /*10560*/  @!P0 BRA `(.L_x_493) ;  /* 0x00000040006c8947 */ /* 0x004fea0003800000 */
.L_x_592:
[----:B------:R-:W-:Y:S05]  /*10570*/  BSYNC B3 ;  /* 0x0000000000037941 */ /* 0x000fea0003800000 */
.L_x_492:
[----:B------:R-:W-:Y:S01]  /*10580*/  BSSY B3, `(.L_x_494) ;  /* 0x000000b000037945 */ /* 0x000fe20003800000 */
[----:B0-----:R-:W-:Y:S02]  /*10590*/  IMAD.MOV.U32 R8, RZ, RZ, 0x0 ;  /* 0x00000000ff087424 */ /* 0x001fe400078e00ff */
[----:B------:R-:W-:Y:S01]  /*105a0*/  IMAD.MOV.U32 R9, RZ, RZ, 0x14f00000 ;  /* 0x14f00000ff097424 */ /* 0x000fe200078e00ff */
[----:B------:R-:W-:Y:S06]  /*105b0*/  @P1 BRA `(.L_x_495) ;  /* 0x00000000001c1947 */ /* 0x000fec0003800000 */
[----:B------:R-:W0:Y:S01]  /*105c0*/  S2R R6, SR_TID.X ;  /* 0x0000000000067919 */ /* 0x000e220000002100 */
[----:B-12---:R-:W-:-:S04]  /*105d0*/  IMAD.MOV.U32 R2, RZ, RZ, 0x10000 ;  /* 0x00010000ff027424 */ /* 0x006fc800078e00ff */
[----:B------:R3:W-:Y:S01]  /*105e0*/  SYNCS.ARRIVE.TRANS64 RZ, [R3+URZ+0x28c50], R2 ;  /* 0x028c500203ff79a7 */ /* 0x0007e2000800003f */
[----:B0-----:R-:W-:-:S04]  /*105f0*/  LOP3.LUT R6, R6, 0x1f, RZ, 0xc0, !PT ;  /* 0x0000001f06067812 */ /* 0x001fc800078ec0ff */
[----:B------:R-:W-:-:S13]  /*10600*/  ISETP.NE.AND P0, PT, R6, RZ, PT ;  /* 0x000000ff0600720c */ /* 0x000fda0003f05270 */
[----:B---3--:R-:W-:Y:S05]  /*10610*/  @!P0 BRA `(.L_x_495) ;  /* 0x0000000000048947 */ /* 0x008fea0003800000 */
[----:B------:R-:W-:Y:S01]  /*10620*/  BPT.TRAP 0x1 ;  /* 0x000000040000795c */ /* 0x000fe20000300000 */
.L_x_495:
[----:B------:R-:W-:Y:S05]  /*10630*/  BSYNC B3 ;  /* 0x0000000000037941 */ /* 0x000fea0003800000 */
.L_x_494:
[----:B------:R-:W-:Y:S01]  /*10640*/  R2UR UR10, R10 ;  /* 0x000000000a0a72ca */ /* 0x000fe200000e0000 */
[----:B-12---:R-:W-:Y:S01]  /*10650*/  IMAD R2, R19, 0x10000, R18 ;  /* 0x0001000013027824 */ /* 0x006fe200078e0212 */
[----:B------:R-:W-:Y:S01]  /*10660*/  R2UR UR6, R8 ;  /* 0x00000000080672ca */ /* 0x000fe200000e0000 */
[----:B------:R-:W-:Y:S01]  /*10670*/  UIADD3 UR4, UP0, UR38, 0x470, URZ ;  /* 0x0000047026047890 */ /* 0x000fe2000ff1e03f */
[----:B------:R-:W-:Y:S01]  /*10680*/  R2UR UR7, R9 ;  /* 0x00000000090772ca */ /* 0x000fe200000e0000 */
[----:B------:R-:W-:Y:S01]  /*10690*/  VIADD R3, R3, 0x28c50 ;  /* 0x00028c5003037836 */ /* 0x000fe20000000000 */
[----:B------:R-:W-:Y:S01]  /*106a0*/  PLOP3.LUT P0, PT, PT, PT, PT, 0x80, 0x0 ;  /* 0x000000000000781c */ /* 0x000fe20003f0f070 */
[----:B------:R-:W-:Y:S01]  /*106b0*/  VIADD R6, R2, 0x400 ;  /* 0x0000040002067836 */ /* 0x000fe20000000000 */
[----:B------:R-:W-:-:S12]  /*106c0*/  UIADD3.X UR5, URZ, UR39, URZ, UP0, !UPT ;  /* 0x000000273f057290 */ /* 0x000fd800087fe43f */
.L_x_496:
        /* <DEDUP_REMOVED lines=10> */
[----:B------:R-:W-:Y:S01]  /*10770*/  R2UR UR6, R8 ;  /* 0x00000000080672ca */ /* 0x000fe200000e0000 */
[----:B------:R-:W-:Y:S01]  /*10780*/  VIADD R6, R2, 0x2400 ;  /* 0x0000240002067836 */ /* 0x000fe20000000000 */
[----:B------:R-:W-:Y:S01]  /*10790*/  R2UR UR7, R9 ;  /* 0x00000000090772ca */ /* 0x000fe200000e0000 */
[----:B------:R-:W-:Y:S01]  /*107a0*/  UMOV UR10, 0x40 ;  /* 0x00000040000a7882 */ /* 0x000fe20000000000 */
[----:B------:R-:W-:-:S13]  /*107b0*/  PLOP3.LUT P0, PT, PT, PT, PT, 0x80, 0x0 ;  /* 0x000000000000781c */ /* 0x000fda0003f0f070 */
.L_x_497:
        /* <DEDUP_REMOVED lines=15> */
.L_x_498:
        /* <DEDUP_REMOVED lines=15> */
.L_x_499:
        /* <DEDUP_REMOVED lines=15> */
.L_x_500:
        /* <DEDUP_REMOVED lines=15> */
.L_x_501:
        /* <DEDUP_REMOVED lines=15> */
.L_x_502:
        /* <DEDUP_REMOVED lines=15> */
.L_x_503:
        /* <DEDUP_REMOVED lines=10> */
.L_x_485:
[----:B------:R-:W-:Y:S05]  /*10e00*/  BSYNC B1 ;  /* 0x0000000000017941 */ /* 0x000fea0003800000 */
.L_x_484:
[----:B------:R-:W2:Y:S02]  /*10e10*/  LDL.LU R6, [R1+0x2c] ;  /* 0x00002c0001067983 */ /* 0x000ea40000300800 */
[----:B--2---:R-:W-:-:S07]  /*10e20*/  VIADD R0, R6, 0xfffffffd ;  /* 0xfffffffd06007836 */ /* 0x004fce0000000000 */
.L_x_483:
[----:B------:R-:W-:Y:S05]  /*10e30*/  BSYNC B2 ;  /* 0x0000000000027941 */ /* 0x000fea0003800000 */
.L_x_482:
[----:B------:R-:W-:Y:S01]  /*10e40*/  VIADD R5, R5, 0xfffffffe ;  /* 0xfffffffe05057836 */ /* 0x000fe20000000000 */
[----:B------:R-:W-:-:S04]  /*10e50*/  LOP3.LUT R4, RZ, R4, RZ, 0x33, !PT ;  /* 0x00000004ff047212 */ /* 0x000fc800078e33ff */
[----:B------:R-:W-:-:S13]  /*10e60*/  ISETP.NE.AND P0, PT, R5, R4, PT ;  /* 0x000000040500720c */ /* 0x000fda0003f05270 */
[----:B------:R-:W-:Y:S05]  /*10e70*/  @!P0 BRA `(.L_x_481) ;  /* 0x0000001800d88947 */ /* 0x000fea0003800000 */
.L_x_544:
[----:B------:R-:W2:Y:S04]  /*10e80*/  LDL R3, [R1+0x18] ;  /* 0x0000180001037983 */ /* 0x000ea80000100800 */
[----:B------:R-:W3:Y:S01]  /*10e90*/  LDL.LU R2, [R1+0x10] ;  /* 0x0000100001027983 */ /* 0x000ee20000300800 */
[----:B------:R-:W-:Y:S01]  /*10ea0*/  VIADD R7, R19, 0x1 ;  /* 0x0000000113077836 */ /* 0x000fe20000000000 */
[----:B------:R-:W-:Y:S05]  /*10eb0*/  YIELD ;  /* 0x0000000000007946 */ /* 0x000fea0003800000 */
[----:B------:R-:W-:Y:S01]  /*10ec0*/  ISETP.NE.AND P0, PT, R7, 0x2, PT ;  /* 0x000000020700780c */ /* 0x000fe20003f05270 */
[----:B------:R-:W-:Y:S03]  /*10ed0*/  BSSY B1, `(.L_x_504) ;  /* 0x00000d3000017945 */ /* 0x000fe60003800000 */
[----:B------:R-:W-:-:S02]  /*10ee0*/  SEL R6, RZ, 0x1, P0 ;  /* 0x00000001ff067807 */ /* 0x000fc40000000000 */
[----:B------:R-:W-:Y:S02]  /*10ef0*/  SEL R7, R7, RZ, P0 ;  /* 0x000000ff07077207 */ /* 0x000fe40000000000 */
[----:B--2---:R-:W-:Y:S02]  /*10f00*/  ISETP.NE.AND P1, PT, R3, RZ, PT ;  /* 0x000000ff0300720c */ /* 0x004fe40003f25270 */
[----:B---3--:R-:W-:-:S11]  /*10f10*/  LOP3.LUT R6, R2, R6, RZ, 0x3c, !PT ;  /* 0x0000000602067212 */ /* 0x008fd600078e3cff */
[----:B------:R-:W-:Y:S05]  /*10f20*/  @!P1 BRA `(.L_x_505) ;  /* 0x0000000c00349947 */ /* 0x000fea0003800000 */
[----:B------:R-:W-:Y:S01]  /*10f30*/  ULDC.64 UR4, c[0x0][0x418] ;  /* 0x0001060000047ab9 */ /* 0x000fe20000000a00 */
[----:B0-----:R-:W-:Y:S01]  /*10f40*/  IMAD.MOV.U32 R8, RZ, RZ, R0 ;  /* 0x000000ffff087224 */ /* 0x001fe200078e0000 */
[----:B------:R-:W-:-:S04]  /*10f50*/  ISETP.NE.U32.AND P0, PT, RZ, UR4, PT ;  /* 0x00000004ff007c0c */ /* 0x000fc8000bf05070 */
[----:B------:R-:W-:-:S13]  /*10f60*/  ISETP.NE.AND.EX P0, PT, RZ, UR5, PT, P0 ;  /* 0x00000005ff007c0c */ /* 0x000fda000bf05300 */
[----:B------:R-:W-:Y:S05]  /*10f70*/  @!P0 BRA `(.L_x_506) ;  /* 0x00000000004c8947 */ /* 0x000fea0003800000 */
[----:B------:R-:W2:Y:S01]  /*10f80*/  LDL R9, [R1+0x14] ;  /* 0x0000140001097983 */ /* 0x000ea20000100800 */
[----:B------:R-:W0:Y:S01]  /*10f90*/  LDC R8, c[0x0][0x43c] ;  /* 0x00010f00ff087b82 */ /* 0x000e220000000800 */
[----:B------:R-:W-:Y:S02]  /*10fa0*/  ULDC.64 UR6, c[0x0][0x428] ;  /* 0x00010a0000067ab9 */ /* 0x000fe40000000a00 */
[----:B------:R-:W3:Y:S01]  /*10fb0*/  LDL R5, [R1+0x8] ;  /* 0x0000080001057983 */ /* 0x000ee20000100800 */
[----:B0-----:R-:W-:-:S13]  /*10fc0*/  ISETP.NE.AND P0, PT, R8, 0x1, PT ;  /* 0x000000010800780c */ /* 0x001fda0003f05270 */
[----:B------:R-:W0:Y:S02]  /*10fd0*/  @P0 LDC.64 R2, c[0x0][0x440] ;  /* 0x00011000ff020b82 */ /* 0x000e240000000a00 */
[----:B0-----:R-:W-:-:S04]  /*10fe0*/  @P0 IMAD.HI.U32 R4, R0, R2, RZ ;  /* 0x0000000200040227 */ /* 0x001fc800078e00ff */
        /* <DEDUP_REMOVED lines=12> */
.L_x_506:
[----:B0-----:R-:W-:Y:S01]  /*110b0*/  IMAD R4, R7, 0x8, R18 ;  /* 0x0000000807047824 */ /* 0x001fe200078e0212 */
[----:B------:R-:W-:Y:S01]  /*110c0*/  SHF.L.U32 R2, R6, 0x1f, RZ ;  /* 0x0000001f06027819 */ /* 0x000fe200000006ff */
[----:B------:R-:W0:Y:S01]  /*110d0*/  S2R R3, SR_TID.X ;  /* 0x0000000000037919 */ /* 0x000e220000002100 */
[----:B------:R-:W-:Y:S02]  /*110e0*/  BSSY B2, `(.L_x_507) ;  /* 0x0000005000027945 */ /* 0x000fe40003800000 */
[----:B------:R-:W1:Y:S01]  /*110f0*/  SYNCS.PHASECHK.TRANS64.TRYWAIT P0, [R4+URZ+0x28c40], R2 ;  /* 0x028c4002040075a7 */ /* 0x000e62000800017f */
[----:B0-----:R-:W-:-:S04]  /*11100*/  LOP3.LUT R3, R3, 0x7f, RZ, 0xc0, !PT ;  /* 0x0000007f03037812 */ /* 0x001fc800078ec0ff */
[----:B------:R-:W-:Y:S01]  /*11110*/  ISETP.NE.AND P1, PT, R3, RZ, PT ;  /* 0x000000ff0300720c */ /* 0x000fe20003f25270 */
[----:B-1----:R-:W-:-:S12]  /*11120*/  @!P0 BRA `(.L_x_508) ;  /* 0x0000003400908947 */ /* 0x002fd80003800000 */
.L_x_593:
[----:B------:R-:W-:Y:S05]  /*11130*/  BSYNC B2 ;  /* 0x0000000000027941 */ /* 0x000fea0003800000 */
.L_x_507:
[----:B------:R-:W-:Y:S04]  /*11140*/  BSSY B2, `(.L_x_509) ;  /* 0x0000009000027945 */ /* 0x000fe80003800000 */
[----:B------:R-:W-:Y:S05]  /*11150*/  @P1 BRA `(.L_x_510) ;  /* 0x00000000001c1947 */ /* 0x000fea0003800000 */
[----:B------:R-:W1:Y:S01]  /*11160*/  S2R R5, SR_TID.X ;  /* 0x0000000000057919 */ /* 0x000e620000002100 */
[----:B------:R-:W-:-:S04]  /*11170*/  IMAD.MOV.U32 R3, RZ, RZ, 0x2000 ;  /* 0x00002000ff037424 */ /* 0x000fc800078e00ff */
[----:B------:R2:W-:Y:S01]  /*11180*/  SYNCS.ARRIVE.TRANS64 RZ, [R4+URZ+0x28c30], R3 ;  /* 0x028c300304ff79a7 */ /* 0x0005e2000800003f */
[----:B-1----:R-:W-:-:S04]  /*11190*/  LOP3.LUT R5, R5, 0x1f, RZ, 0xc0, !PT ;  /* 0x0000001f05057812 */ /* 0x002fc800078ec0ff */
[----:B------:R-:W-:-:S13]  /*111a0*/  ISETP.NE.AND P0, PT, R5, RZ, PT ;  /* 0x000000ff0500720c */ /* 0x000fda0003f05270 */
[----:B--2---:R-:W-:Y:S05]  /*111b0*/  @!P0 BRA `(.L_x_510) ;  /* 0x0000000000048947 */ /* 0x004fea0003800000 */
[----:B------:R-:W-:Y:S01]  /*111c0*/  BPT.TRAP 0x1 ;  /* 0x000000040000795c */ /* 0x000fe20000300000 */
.L_x_510:
[----:B------:R-:W-:Y:S05]  /*111d0*/  BSYNC B2 ;  /* 0x0000000000027941 */ /* 0x000fea0003800000 */
.L_x_509:
        /* <DEDUP_REMOVED lines=12> */
.L_x_511:
        /* <DEDUP_REMOVED lines=10> */
[----:B------:R-:W1:Y:S01]  /*11340*/  SYNCS.PHASECHK.TRANS64.TRYWAIT P0, [R4+URZ+0x28c60], R2 ;  /* 0x028c6002040075a7 */ /* 0x000e62000800017f */
[----:B------:R-:W-:Y:S04]  /*11350*/  BSSY B2, `(.L_x_512) ;  /* 0x0000002000027945 */ /* 0x000fe80003800000 */
[----:B-1----:R-:W-:Y:S05]  /*11360*/  @!P0 BRA `(.L_x_513) ;  /* 0x0000003400148947 */ /* 0x002fea0003800000 */
.L_x_594:
[----:B------:R-:W-:Y:S05]  /*11370*/  BSYNC B2 ;  /* 0x0000000000027941 */ /* 0x000fea0003800000 */
.L_x_512:
[----:B------:R-:W-:Y:S01]  /*11380*/  BSSY B2, `(.L_x_514) ;  /* 0x000000b000027945 */ /* 0x000fe20003800000 */
[----:B01----:R-:W-:Y:S02]  /*11390*/  IMAD.MOV.U32 R2, RZ, RZ, 0x0 ;  /* 0x00000000ff027424 */ /* 0x003fe400078e00ff */
[----:B------:R-:W-:Y:S01]  /*113a0*/  IMAD.MOV.U32 R3, RZ, RZ, 0x14f00000 ;  /* 0x14f00000ff037424 */ /* 0x000fe200078e00ff */
[----:B------:R-:W-:Y:S06]  /*113b0*/  @P1 BRA `(.L_x_515) ;  /* 0x00000000001c1947 */ /* 0x000fec0003800000 */
[----:B------:R-:W0:Y:S01]  /*113c0*/  S2R R10, SR_TID.X ;  /* 0x00000000000a7919 */ /* 0x000e220000002100 */
[----:B------:R-:W-:-:S04]  /*113d0*/  IMAD.MOV.U32 R5, RZ, RZ, 0x10000 ;  /* 0x00010000ff057424 */ /* 0x000fc800078e00ff */
[----:B------:R1:W-:Y:S01]  /*113e0*/  SYNCS.ARRIVE.TRANS64 RZ, [R4+URZ+0x28c50], R5 ;  /* 0x028c500504ff79a7 */ /* 0x0003e2000800003f */
[----:B0-----:R-:W-:-:S04]  /*113f0*/  LOP3.LUT R10, R10, 0x1f, RZ, 0xc0, !PT ;  /* 0x0000001f0a0a7812 */ /* 0x001fc800078ec0ff */
[----:B------:R-:W-:-:S13]  /*11400*/  ISETP.NE.AND P0, PT, R10, RZ, PT ;  /* 0x000000ff0a00720c */ /* 0x000fda0003f05270 */
[----:B-1----:R-:W-:Y:S05]  /*11410*/  @!P0 BRA `(.L_x_515) ;  /* 0x0000000000048947 */ /* 0x002fea0003800000 */
[----:B------:R-:W-:Y:S01]  /*11420*/  BPT.TRAP 0x1 ;  /* 0x000000040000795c */ /* 0x000fe20000300000 */
.L_x_515:
[----:B------:R-:W-:Y:S05]  /*11430*/  BSYNC B2 ;  /* 0x0000000000027941 */ /* 0x000fea0003800000 */
.L_x_514:
[----:B------:R-:W-:Y:S01]  /*11440*/  R2UR UR6, R2 ;  /* 0x00000000020672ca */ /* 0x000fe200000e0000 */
[----:B------:R-:W-:Y:S01]  /*11450*/  IMAD R5, R7, 0x10000, R18 ;  /* 0x0001000007057824 */ /* 0x000fe200078e0212 */
[----:B------:R-:W-:Y:S01]  /*11460*/  R2UR UR7, R3 ;  /* 0x00000000030772ca */ /* 0x000fe200000e0000 */
[----:B------:R-:W-:Y:S01]  /*11470*/  UIADD3 UR4, UP0, UR38, 0x470, URZ ;  /* 0x0000047026047890 */ /* 0x000fe2000ff1e03f */
[----:B------:R-:W-:Y:S01]  /*11480*/  R2UR UR10, R9 ;  /* 0x00000000090a72ca */ /* 0x000fe200000e0000 */
[----:B------:R-:W-:Y:S01]  /*11490*/  VIADD R4, R4, 0x28c50 ;  /* 0x00028c5004047836 */ /* 0x000fe20000000000 */
[----:B------:R-:W-:Y:S01]  /*114a0*/  PLOP3.LUT P0, PT, PT, PT, PT, 0x80, 0x0 ;  /* 0x000000000000781c */ /* 0x000fe20003f0f070 */
[----:B------:R-:W-:Y:S01]  /*114b0*/  VIADD R9, R5, 0x400 ;  /* 0x0000040005097836 */ /* 0x000fe20000000000 */
[----:B------:R-:W-:-:S12]  /*114c0*/  UIADD3.X UR5, URZ, UR39, URZ, UP0, !UPT ;  /* 0x000000273f057290 */ /* 0x000fd800087fe43f */
.L_x_516:
        /* <DEDUP_REMOVED lines=15> */
.L_x_517:
        /* <DEDUP_REMOVED lines=15> */
.L_x_518:
        /* <DEDUP_REMOVED lines=15> */
.L_x_519:
        /* <DEDUP_REMOVED lines=15> */
.L_x_520:
        /* <DEDUP_REMOVED lines=15> */
.L_x_521:
        /* <DEDUP_REMOVED lines=15> */
.L_x_522:
        /* <DEDUP_REMOVED lines=15> */
.L_x_523:
        /* <DEDUP_REMOVED lines=10> */
.L_x_505:
[----:B------:R-:W-:Y:S05]  /*11c00*/  BSYNC B1 ;  /* 0x0000000000017941 */ /* 0x000fea0003800000 */
.L_x_504:
[----:B------:R-:W2:Y:S01]  /*11c10*/  LDL R2, [R1+0x18] ;  /* 0x0000180001027983 */ /* 0x000ea20000100800 */
[----:B------:R-:W-:Y:S01]  /*11c20*/  VIADD R7, R7, 0x1 ;  /* 0x0000000107077836 */ /* 0x000fe20000000000 */
[----:B------:R-:W-:Y:S04]  /*11c30*/  BSSY B1, `(.L_x_524) ;  /* 0x00000d6000017945 */ /* 0x000fe80003800000 */
[----:B------:R-:W-:-:S04]  /*11c40*/  ISETP.NE.AND P0, PT, R7, 0x2, PT ;  /* 0x000000020700780c */ /* 0x000fc80003f05270 */
[----:B------:R-:W-:Y:S02]  /*11c50*/  SEL R19, R7, RZ, P0 ;  /* 0x000000ff07137207 */ /* 0x000fe40000000000 */
[----:B--2---:R-:W-:Y:S02]  /*11c60*/  ISETP.NE.AND P2, PT, R2, RZ, PT ;  /* 0x000000ff0200720c */ /* 0x004fe40003f45270 */
[----:B------:R-:W-:-:S04]  /*11c70*/  SEL R2, RZ, 0x1, P0 ;  /* 0x00000001ff027807 */ /* 0x000fc80000000000 */
[----:B0-----:R-:W-:Y:S01]  /*11c80*/  LOP3.LUT R8, R6, R2, RZ, 0x3c, !PT ;  /* 0x0000000206087212 */ /* 0x001fe200078e3cff */
[----:B------:R-:W-:-:S04]  /*11c90*/  VIADD R6, R0, 0xffffffff ;  /* 0xffffffff00067836 */ /* 0x000fc80000000000 */
[----:B------:R0:W-:Y:S02]  /*11ca0*/  STL [R1+0x10], R8 ;  /* 0x0000100801007387 */ /* 0x0001e40000100800 */
[----:B------:R-:W-:Y:S05]  /*11cb0*/  @!P2 BRA `(.L_x_525) ;  /* 0x0000000c0034a947 */ /* 0x000fea0003800000 */
[----:B------:R-:W-:Y:S01]  /*11cc0*/  ULDC.64 UR4, c[0x0][0x418] ;  /* 0x0001060000047ab9 */ /* 0x000fe20000000a00 */
[----:B------:R-:W-:Y:S01]  /*11cd0*/  IMAD.MOV.U32 R7, RZ, RZ, R6 ;  /* 0x000000ffff077224 */ /* 0x000fe200078e0006 */
        /* <DEDUP_REMOVED lines=22> */
.L_x_526:
[----:B-1----:R-:W-:Y:S01]  /*11e40*/  IMAD R4, R19, 0x8, R18 ;  /* 0x0000000813047824 */ /* 0x002fe200078e0212 */
[----:B------:R-:W-:Y:S01]  /*11e50*/  SHF.L.U32 R2, R8, 0x1f, RZ ;  /* 0x0000001f08027819 */ /* 0x000fe200000006ff */
[----:B------:R-:W1:Y:S01]  /*11e60*/  S2R R3, SR_TID.X ;  /* 0x0000000000037919 */ /* 0x000e620000002100 */
[----:B------:R-:W-:Y:S02]  /*11e70*/  BSSY B2, `(.L_x_527) ;  /* 0x0000005000027945 */ /* 0x000fe40003800000 */
[----:B------:R-:W2:Y:S01]  /*11e80*/  SYNCS.PHASECHK.TRANS64.TRYWAIT P0, [R4+URZ+0x28c40], R2 ;  /* 0x028c4002040075a7 */ /* 0x000ea2000800017f */
[----:B-1----:R-:W-:-:S04]  /*11e90*/  LOP3.LUT R3, R3, 0x7f, RZ, 0xc0, !PT ;  /* 0x0000007f03037812 */ /* 0x002fc800078ec0ff */
[----:B------:R-:W-:Y:S01]  /*11ea0*/  ISETP.NE.AND P1, PT, R3, RZ, PT ;  /* 0x000000ff0300720c */ /* 0x000fe20003f25270 */
[----:B--2---:R-:W-:-:S12]  /*11eb0*/  @!P0 BRA `(.L_x_528) ;  /* 0x0000002800548947 */ /* 0x004fd80003800000 */
.L_x_595:
[----:B------:R-:W-:Y:S05]  /*11ec0*/  BSYNC B2 ;  /* 0x0000000000027941 */ /* 0x000fea0003800000 */
.L_x_527:
        /* <DEDUP_REMOVED lines=9> */
.L_x_530:
[----:B------:R-:W-:Y:S05]  /*11f60*/  BSYNC B2 ;  /* 0x0000000000027941 */ /* 0x000fea0003800000 */
.L_x_529:
[----:B------:R-:W2:Y:S01]  /*11f70*/  LDL R5, [R1+0x1c] ;  /* 0x00001c0001057983 */ /* 0x000ea20000100800 */
[----:B0-----:R-:W-:Y:S01]  /*11f80*/  IMAD.MOV.U32 R8, RZ, RZ, RZ ;  /* 0x000000ffff087224 */ /* 0x001fe200078e00ff */
        /* <DEDUP_REMOVED lines=10> */
.L_x_531:
        /* <DEDUP_REMOVED lines=10> */
[----:B------:R-:W0:Y:S01]  /*120d0*/  SYNCS.PHASECHK.TRANS64.TRYWAIT P0, [R4+URZ+0x28c60], R2 ;  /* 0x028c6002040075a7 */ /* 0x000e22000800017f */
[----:B------:R-:W-:Y:S04]  /*120e0*/  BSSY B2, `(.L_x_532) ;  /* 0x0000002000027945 */ /* 0x000fe80003800000 */
[----:B0-----:R-:W-:Y:S05]  /*120f0*/  @!P0 BRA `(.L_x_533) ;  /* 0x0000002400d88947 */ /* 0x001fea0003800000 */
.L_x_596:
[----:B------:R-:W-:Y:S05]  /*12100*/  BSYNC B2 ;  /* 0x0000000000027941 */ /* 0x000fea0003800000 */
.L_x_532:
        /* <DEDUP_REMOVED lines=11> */
.L_x_535:
[----:B------:R-:W-:Y:S05]  /*121c0*/  BSYNC B2 ;  /* 0x0000000000027941 */ /* 0x000fea0003800000 */
.L_x_534:
        /* <DEDUP_REMOVED lines=9> */
.L_x_536:
        /* <DEDUP_REMOVED lines=15> */
.L_x_537:
        /* <DEDUP_REMOVED lines=15> */
.L_x_538:
        /* <DEDUP_REMOVED lines=15> */
.L_x_539:
        /* <DEDUP_REMOVED lines=15> */
.L_x_540:
        /* <DEDUP_REMOVED lines=15> */
.L_x_541:
        /* <DEDUP_REMOVED lines=15> */
.L_x_542:
        /* <DEDUP_REMOVED lines=15> */
.L_x_543:
        /* <DEDUP_REMOVED lines=10> */
.L_x_525:
[----:B------:R-:W-:Y:S05]  /*12990*/  BSYNC B1 ;  /* 0x0000000000017941 */ /* 0x000fea0003800000 */
.L_x_524:
[----:B------:R-:W2:Y:S01]  /*129a0*/  LDL R2, [R1+0x20] ;  /* 0x0000200001027983 */ /* 0x000ea20000100800 */
[----:B------:R-:W-:Y:S01]  /*129b0*/  VIADD R0, R0, 0xfffffffe ;  /* 0xfffffffe00007836 */ /* 0x000fe20000000000 */
[----:B--2---:R-:W-:-:S13]  /*129c0*/  ISETP.GT.AND P0, PT, R6, R2, PT ;  /* 0x000000020600720c */ /* 0x004fda0003f04270 */
[----:B------:R-:W-:Y:S05]  /*129d0*/  @P0 BRA `(.L_x_544) ;  /* 0xffffffe400280947 */ /* 0x000fea000383ffff */
.L_x_481:
[----:B------:R-:W-:Y:S05]  /*129e0*/  BSYNC B0 ;  /* 0x0000000000007941 */ /* 0x000fea0003800000 */
.L_x_480:
[----:B------:R-:W2:Y:S01]  /*129f0*/  LDL.LU R2, [R1+0x10] ;  /* 0x0000100001027983 */ /* 0x000ea20000300800 */
[----:B------:R-:W1:Y:S01]  /*12a00*/  S2R R3, SR_TID.X ;  /* 0x0000000000037919 */ /* 0x000e620000002100 */
[----:B------:R-:W-:-:S05]  /*12a10*/  VIADD R19, R19, 0x1 ;  /* 0x0000000113137836 */ /* 0x000fca0000000000 */
[----:B------:R-:W-:-:S04]  /*12a20*/  ISETP.NE.AND P0, PT, R19, 0x2, PT ;  /* 0x000000021300780c */ /* 0x000fc80003f05270 */
[----:B------:R-:W-:Y:S01]  /*12a30*/  SEL R0, RZ, 0x1, P0 ;  /* 0x00000001ff007807 */ /* 0x000fe20000000000 */
[----:B------:R-:W-:Y:S01]  /*12a40*/  BSSY B0, `(.L_x_545) ;  /* 0x0000013000007945 */ /* 0x000fe20003800000 */
[----:B-1----:R-:W-:-:S04]  /*12a50*/  LOP3.LUT R3, R3, 0x7f, RZ, 0xc0, !PT ;  /* 0x0000007f03037812 */ /* 0x002fc800078ec0ff */
[----:B------:R-:W-:Y:S02]  /*12a60*/  ISETP.NE.AND P1, PT, R3, RZ, PT ;  /* 0x000000ff0300720c */ /* 0x000fe40003f25270 */
[----:B--2---:R-:W-:-:S05]  /*12a70*/  LOP3.LUT R2, R2, R0, RZ, 0x3c, !PT ;  /* 0x0000000002027212 */ /* 0x004fca00078e3cff */
[----:B------:R1:W-:Y:S06]  /*12a80*/  STL [R1+0x10], R2 ;  /* 0x0000100201007387 */ /* 0x0003ec0000100800 */
[----:B------:R-:W-:Y:S05]  /*12a90*/  @P1 BRA `(.L_x_546) ;  /* 0x0000000000341947 */ /* 0x000fea0003800000 */
[----:B------:R-:W2:Y:S01]  /*12aa0*/  S2R R5, SR_LANEID ;  /* 0x0000000000057919 */ /* 0x000ea20000000000 */
[----:B------:R-:W-:Y:S01]  /*12ab0*/  VOTEU.ANY UR4, UPT, PT ;  /* 0x0000000000047886 */ /* 0x000fe200038e0100 */
[----:B-1----:R-:W1:Y:S01]  /*12ac0*/  LDC.64 R2, c[0x0][0xc60] ;  /* 0x00031800ff027b82 */ /* 0x002e620000000a00 */
[----:B------:R-:W2:Y:S02]  /*12ad0*/  FLO.U32 R0, UR4 ;  /* 0x0000000400007d00 */ /* 0x000ea400080e0000 */
[----:B--2---:R-:W-:-:S06]  /*12ae0*/  ISETP.EQ.U32.AND P1, PT, R0, R5, PT ;  /* 0x000000050000720c */ /* 0x004fcc0003f22070 */
[----:B------:R-:W1:Y:S07]  /*12af0*/  POPC R5, UR4 ;  /* 0x0000000400057d09 */ /* 0x000e6e0008000000 */
[----:B-1----:R-:W2:Y:S01]  /*12b00*/  @P1 ATOMG.E.ADD.STRONG.GPU PT, R3, desc[UR40][R2.64], R5 ;  /* 0x00000005020319a8 */ /* 0x002ea200081ee1e8 */
[----:B------:R-:W1:Y:S02]  /*12b10*/  S2R R4, SR_LTMASK ;  /* 0x0000000000047919 */ /* 0x000e640000003900 */
[----:B-1----:R-:W-:-:S04]  /*12b20*/  LOP3.LUT R4, R4, UR4, RZ, 0xc0, !PT ;  /* 0x0000000404047c12 */ /* 0x002fc8000f8ec0ff */
[----:B------:R-:W1:Y:S01]  /*12b30*/  POPC R7, R4 ;  /* 0x0000000400077309 */ /* 0x000e620000000000 */
[----:B--2---:R-:W1:Y:S02]  /*12b40*/  SHFL.IDX PT, R0, R3, R0, 0x1f ;  /* 0x00001f0003007589 */ /* 0x004e6400000e0000 */
[----:B-1----:R-:W-:-:S05]  /*12b50*/  IADD3 R0, R0, UR37, R7 ;  /* 0x0000002500007c10 */ /* 0x002fca000fffe007 */
[----:B------:R2:W-:Y:S02]  /*12b60*/  STL [R1], R0 ;  /* 0x0000000001007387 */ /* 0x0005e40000100800 */
.L_x_546:
[----:B------:R-:W-:Y:S05]  /*12b70*/  BSYNC B0 ;  /* 0x0000000000007941 */ /* 0x000fea0003800000 */
.L_x_545:
[----:B------:R-:W-:-:S07]  /*12b80*/  SEL R19, R19, RZ, P0 ;  /* 0x000000ff13137207 */ /* 0x000fce0000000000 */
.L_x_448:
[----:B------:R-:W-:Y:S05]  /*12b90*/  BSYNC B7 ;  /* 0x0000000000077941 */ /* 0x000fea0003800000 */
.L_x_446:
[----:B--2-4-:R-:W2:Y:S02]  /*12ba0*/  LDL R0, [R1+0x5c] ;  /* 0x00005c0001007983 */ /* 0x014ea40000100800 */
[----:B--2---:R-:W-:-:S13]  /*12bb0*/  ISETP.NE.AND P0, PT, R0, RZ, PT ;  /* 0x000000ff0000720c */ /* 0x004fda0003f05270 */
[----:B------:R-:W-:Y:S05]  /*12bc0*/  @!P0 BRA `(.L_x_547) ;  /* 0x00000000002c8947 */ /* 0x000fea0003800000 */
[----:B------:R-:W-:Y:S05]  /*12bd0*/  WARPSYNC.ALL ;  /* 0x0000000000007948 */ /* 0x000fea0003800000 */
[----:B------:R-:W2:Y:S08]  /*12be0*/  S2UR UR5, SR_CgaCtaId ;  /* 0x00000000000579c3 */ /* 0x000eb00000008800 */
[----:B------:R-:W-:Y:S06]  /*12bf0*/  BAR.SYNC.DEFER_BLOCKING 0x5, 0x180 ;  /* 0x0146000000007b1d */ /* 0x000fec0000010000 */
[----:B------:R-:W-:-:S02]  /*12c00*/  UMOV UR4, 0x400 ;  /* 0x0000040000047882 */ /* 0x000fc40000000000 */
[----:B--2---:R-:W-:-:S06]  /*12c10*/  ULEA UR4, UR5, UR4, 0x18 ;  /* 0x0000000405047291 */ /* 0x004fcc000f8ec03f */
[----:B------:R-:W-:-:S05]  /*12c20*/  IMAD.U32 R18, RZ, RZ, UR4 ;  /* 0x00000004ff127e24 */ /* 0x000fca000f8e00ff */
[----:B-1----:R-:W1:Y:S04]  /*12c30*/  LDS.128 R4, [R18+0x28cd0] ;  /* 0x028cd00012047984 */ /* 0x002e680000000c00 */
[----:B-1----:R1:W-:Y:S04]  /*12c40*/  STL.64 [R1], R4 ;  /* 0x0000000401007387 */ /* 0x0023e80000100a00 */
[----:B------:R1:W-:Y:S01]  /*12c50*/  STL.64 [R1+0x8], R6 ;  /* 0x0000080601007387 */ /* 0x0003e20000100a00 */
[----:B------:R-:W-:Y:S06]  /*12c60*/  BAR.ARV 0x4, 0x180 ;  /* 0x0106000000007b1d */ /* 0x000fec0000002000 */
[----:B------:R-:W-:Y:S05]  /*12c70*/  BRA `(.L_x_548) ;  /* 0x0000000c001c7947 */ /* 0x000fea0003800000 */
.L_x_547:
[----:B---3--:R-:W2:Y:S01]  /*12c80*/  S2R R10, SR_TID.X ;  /* 0x00000000000a7919 */ /* 0x008ea20000002100 */
[----:B------:R-:W-:Y:S01]  /*12c90*/  UMOV UR4, 0xffffffff ;  /* 0xffffffff00047882 */ /* 0x000fe20000000000 */
[----:B--2---:R-:W-:-:S04]  /*12ca0*/  LOP3.LUT R10, R10, 0x1f, RZ, 0xc0, !PT ;  /* 0x0000001f0a0a7812 */ /* 0x004fc800078ec0ff */
[----:B------:R-:W-:Y:S01]  /*12cb0*/  ISETP.NE.AND P0, PT, R10, 0x1f, PT ;  /* 0x0000001f0a00780c */ /* 0x000fe20003f05270 */
[----:B------:R-:W-:-:S12]  /*12cc0*/  BRA.DIV UR4, `(.L_x_549) ;  /* 0x0000001a04f87947 */ /* 0x000fd8000b800000 */
[----:B------:R-:W1:Y:S01]  /*12cd0*/  LDL.LU R3, [R1] ;  /* 0x0000000001037983 */ /* 0x000e620000300800 */
[----:B------:R-:W-:-:S03]  /*12ce0*/  ULDC UR4, c[0x0][0xc3c] ;  /* 0x00030f0000047ab9 */ /* 0x000fc60000000800 */
[----:B------:R-:W2:Y:S01]  /*12cf0*/  LDL R5, [R1+0xc] ;  /* 0x00000c0001057983 */ /* 0x000ea20000100800 */
[----:B-1----:R-:W-:Y:S02]  /*12d00*/  IMAD.MOV.U32 R9, RZ, RZ, R3 ;  /* 0x000000ffff097224 */ /* 0x002fe400078e0003 */
[----:B--2---:R-:W-:-:S05]  /*12d10*/  IMAD.IADD R0, R5, 0x1, R10 ;  /* 0x0000000105007824 */ /* 0x004fca00078e020a */
[----:B------:R-:W-:-:S13]  /*12d20*/  ISETP.GE.OR P1, PT, R0, UR4, !P0 ;  /* 0x0000000400007c0c */ /* 0x000fda000c726670 */
[----:B------:R-:W1:Y:S08]  /*12d30*/  @!P1 LDC.64 R2, c[0x0][0xc80] ;  /* 0x00032000ff029b82 */ /* 0x000e700000000a00 */
[----:B------:R-:W2:Y:S01]  /*12d40*/  @!P1 LDC.64 R4, c[0x0][0xc78] ;  /* 0x00031e00ff049b82 */ /* 0x000ea20000000a00 */
[----:B-1----:R-:W-:-:S05]  /*12d50*/  @!P1 IMAD.WIDE R2, R0, 0x4, R2 ;  /* 0x0000000400029825 */ /* 0x002fca00078e0202 */
[----:B0-----:R2:W3:Y:S02]  /*12d60*/  @!P1 LDG.E R8, desc[UR40][R2.64] ;  /* 0x0000002802089981 */ /* 0x0014e4000c1e1900 */
[----:B--2---:R-:W-:-:S05]  /*12d70*/  @!P1 IMAD.WIDE R2, R0, 0x4, R4 ;  /* 0x0000000400029825 */ /* 0x004fca00078e0204 */
[----:B------:R-:W2:Y:S01]  /*12d80*/  @!P1 LDG.E R4, desc[UR40][R2.64] ;  /* 0x0000002802049981 */ /* 0x000ea2000c1e1900 */
[----:B------:R-:W-:Y:S01]  /*12d90*/  IMAD.MOV.U32 R6, RZ, RZ, RZ ;  /* 0x000000ffff067224 */ /* 0x000fe200078e00ff */
[C---:B------:R-:W-:Y:S02]  /*12da0*/  ISETP.GE.U32.AND P2, PT, R10.reuse, 0x2, PT ;  /* 0x000000020a00780c */ /* 0x040fe40003f46070 */
[C---:B------:R-:W-:Y:S01]  /*12db0*/  ISETP.GE.U32.AND P3, PT, R10.reuse, 0x4, PT ;  /* 0x000000040a00780c */ /* 0x040fe20003f66070 */
[----:B------:R-:W-:Y:S01]  /*12dc0*/  SHFL.IDX PT, R0, R9, RZ, 0x1f ;  /* 0x00001fff09007589 */ /* 0x000fe200000e0000 */
[C---:B------:R-:W-:Y:S02]  /*12dd0*/  ISETP.GE.U32.AND P4, PT, R10.reuse, 0x8, PT ;  /* 0x000000080a00780c */ /* 0x040fe40003f86070 */
[----:B------:R-:W-:Y:S01]  /*12de0*/  ISETP.GE.U32.AND P5, PT, R10, 0x10, PT ;  /* 0x000000100a00780c */ /* 0x000fe20003fa6070 */
[----:B------:R-:W-:Y:S01]  /*12df0*/  SHFL.IDX PT, R7, R9, 0x1, 0x1f ;  /* 0x00201f0009077f89 */ /* 0x000fe200000e0000 */
[----:B---3--:R-:W-:-:S02]  /*12e00*/  @!P1 IMAD.MOV.U32 R6, RZ, RZ, R8 ;  /* 0x000000ffff069224 */ /* 0x008fc400078e0008 */
[----:B------:R-:W-:Y:S02]  /*12e10*/  IMAD.MOV.U32 R8, RZ, RZ, RZ ;  /* 0x000000ffff087224 */ /* 0x000fe400078e00ff */
[----:B--2---:R-:W-:Y:S01]  /*12e20*/  @!P1 IMAD.MOV.U32 R8, RZ, RZ, R4 ;  /* 0x000000ffff089224 */ /* 0x004fe200078e0004 */
[----:B------:R-:W-:Y:S01]  /*12e30*/  ISETP.NE.AND P1, PT, R10, RZ, PT ;  /* 0x000000ff0a00720c */ /* 0x000fe20003f25270 */
[----:B------:R-:W-:Y:S02]  /*12e40*/  IMAD.MOV.U32 R4, RZ, RZ, RZ ;  /* 0x000000ffff047224 */ /* 0x000fe400078e00ff */
[----:B------:R-:W-:-:S05]  /*12e50*/  IMAD R2, R8, R6, RZ ;  /* 0x0000000608027224 */ /* 0x000fca00078e02ff */
        /* <DEDUP_REMOVED lines=15> */
[----:B------:R0:W1:Y:S02]  /*12f50*/  SHFL.IDX PT, R14, R2, 0x1f, 0x1f ;  /* 0x03e01f00020e7f89 */ /* 0x00006400000e0000 */
.L_x_606:
[----:B------:R-:W-:Y:S02]  /*12f60*/  ULDC UR4, c[0x0][0xc38] ;  /* 0x00030e0000047ab9 */ /* 0x000fe40000000800 */
[----:B------:R-:W-:-:S04]  /*12f70*/  IMAD.U32 R3, RZ, RZ, UR4 ;  /* 0x00000004ff037e24 */ /* 0x000fc8000f8e00ff */
[----:B-1----:R-:W-:-:S04]  /*12f80*/  IMAD R9, R14, R3, RZ ;  /* 0x000000030e097224 */ /* 0x002fc800078e02ff */
[----:B------:R-:W-:-:S05]  /*12f90*/  IMAD.IADD R5, R7, 0x1, R9 ;  /* 0x0000000107057824 */ /* 0x000fca00078e0209 */
[----:B------:R-:W-:-:S13]  /*12fa0*/  ISETP.GT.AND P6, PT, R5, R0, PT ;  /* 0x000000000500720c */ /* 0x000fda0003fc4270 */
[----:B------:R-:W-:Y:S05]  /*12fb0*/  @P6 BRA `(.L_x_550) ;  /* 0x0000000000ac6947 */ /* 0x000fea0003800000 */
.L_x_553:
[----:B0-----:R-:W2:Y:S01]  /*12fc0*/  LDL.LU R2, [R1+0xc] ;  /* 0x00000c0001027983 */ /* 0x001ea20000300800 */
[----:B------:R-:W0:Y:S01]  /*12fd0*/  LDC R3, c[0x0][0xc3c] ;  /* 0x00030f00ff037b82 */ /* 0x000e220000000800 */
[----:B--2---:R-:W-:-:S05]  /*12fe0*/  VIADD R2, R2, 0x1f ;  /* 0x0000001f02027836 */ /* 0x004fca0000000000 */
[----:B0-----:R-:W-:-:S13]  /*12ff0*/  ISETP.GE.AND P6, PT, R2, R3, PT ;  /* 0x000000030200720c */ /* 0x001fda0003fc6270 */
[----:B------:R-:W-:Y:S05]  /*13000*/  @P6 BRA `(.L_x_551) ;  /* 0x0000000400d06947 */ /* 0x000fea0003800000 */
[----:B------:R-:W0:Y:S01]  /*13010*/  S2R R6, SR_TID.X ;  /* 0x0000000000067919 */ /* 0x000e220000002100 */
[----:B------:R1:W-:Y:S01]  /*13020*/  STL [R1+0xc], R2 ;  /* 0x00000c0201007387 */ /* 0x0003e20000100800 */
[----:B0-----:R-:W-:-:S05]  /*13030*/  LOP3.LUT R6, R6, 0x1f, RZ, 0xc0, !PT ;  /* 0x0000001f06067812 */ /* 0x001fca00078ec0ff */
[----:B------:R-:W-:Y:S02]  /*13040*/  IMAD.IADD R7, R2, 0x1, R6 ;  /* 0x0000000102077824 */ /* 0x000fe400078e0206 */
[----:B------:R-:W-:-:S03]  /*13050*/  IMAD.MOV.U32 R6, RZ, RZ, RZ ;  /* 0x000000ffff067224 */ /* 0x000fc600078e00ff */
[----:B------:R-:W-:-:S13]  /*13060*/  ISETP.GE.OR P6, PT, R7, R3, !P0 ;  /* 0x000000030700720c */ /* 0x000fda00047c6670 */
[----:B-1----:R-:W0:Y:S02]  /*13070*/  @!P6 LDC.64 R2, c[0x0][0xc80] ;  /* 0x00032000ff02eb82 */ /* 0x002e240000000a00 */
[----:B0-----:R-:W-:-:S05]  /*13080*/  @!P6 IMAD.WIDE R2, R7, 0x4, R2 ;  /* 0x000000040702e825 */ /* 0x001fca00078e0202 */
[----:B------:R0:W2:Y:S01]  /*13090*/  @!P6 LDG.E R6, desc[UR40][R2.64] ;  /* 0x000000280206e981 */ /* 0x0000a2000c1e1900 */
[----:B------:R-:W-:Y:S01]  /*130a0*/  IMAD.MOV.U32 R8, RZ, RZ, RZ ;  /* 0x000000ffff087224 */ /* 0x000fe200078e00ff */
[----:B0-----:R-:W0:Y:S02]  /*130b0*/  @!P6 LDC.64 R2, c[0x0][0xc78] ;  /* 0x00031e00ff02eb82 */ /* 0x001e240000000a00 */
[----:B0-----:R-:W-:-:S05]  /*130c0*/  @!P6 IMAD.WIDE R2, R7, 0x4, R2 ;  /* 0x000000040702e825 */ /* 0x001fca00078e0202 */
[----:B------:R-:W2:Y:S01]  /*130d0*/  @!P6 LDG.E R8, desc[UR40][R2.64] ;  /* 0x000000280208e981 */ /* 0x000ea2000c1e1900 */
[----:B------:R-:W-:Y:S01]  /*130e0*/  UMOV UR4, 0xffffffff ;  /* 0xffffffff00047882 */ /* 0x000fe20000000000 */
[----:B--2---:R-:W-:Y:S02]  /*130f0*/  IMAD R2, R8, R6, RZ ;  /* 0x0000000608027224 */ /* 0x004fe400078e02ff */
[----:B------:R-:W-:Y:S05]  /*13100*/  BRA.DIV UR4, `(.L_x_552) ;  /* 0x0000001e04307947 */ /* 0x000fea000b800000 */
        /* <DEDUP_REMOVED lines=16> */
.L_x_614:
[----:B------:R-:W-:Y:S02]  /*13210*/  ULDC UR4, c[0x0][0xc38] ;  /* 0x00030e0000047ab9 */ /* 0x000fe40000000800 */
[----:B------:R-:W-:-:S04]  /*13220*/  IMAD.U32 R3, RZ, RZ, UR4 ;  /* 0x00000004ff037e24 */ /* 0x000fc8000f8e00ff */
[----:B-1----:R-:W-:-:S04]  /*13230*/  IMAD R9, R14, R3, RZ ;  /* 0x000000030e097224 */ /* 0x002fc800078e02ff */
[----:B------:R-:W-:-:S05]  /*13240*/  IMAD.IADD R5, R9, 0x1, R5 ;  /* 0x0000000109057824 */ /* 0x000fca00078e0205 */
[----:B------:R-:W-:-:S13]  /*13250*/  ISETP.GT.AND P6, PT, R5, R0, PT ;  /* 0x000000000500720c */ /* 0x000fda0003fc4270 */
[----:B------:R-:W-:Y:S05]  /*13260*/  @!P6 BRA `(.L_x_553) ;  /* 0xfffffffc0054e947 */ /* 0x000fea000383ffff */
.L_x_550:
[----:B------:R-:W-:Y:S01]  /*13270*/  IMAD.IADD R9, R5, 0x1, -R9 ;  /* 0x0000000105097824 */ /* 0x000fe200078e0a09 */
[----:B------:R-:W-:-:S03]  /*13280*/  UMOV UR4, 0xffffffff ;  /* 0xffffffff00047882 */ /* 0x000fc60000000000 */
[----:B------:R-:W-:-:S05]  /*13290*/  IMAD R5, R2, R3, R9 ;  /* 0x0000000302057224 */ /* 0x000fca00078e0209 */
[----:B------:R-:W-:Y:S01]  /*132a0*/  ISETP.GT.AND P6, PT, R5, R0, PT ;  /* 0x000000000500720c */ /* 0x000fe20003fc4270 */
[----:B------:R-:W-:-:S12]  /*132b0*/  BRA.DIV UR4, `(.L_x_554) ;  /* 0x0000001e04847947 */ /* 0x000fd8000b800000 */
[----:B------:R-:W-:-:S04]  /*132c0*/  VOTE.ANY R7, PT, !P6 ;  /* 0x0000000000077806 */ /* 0x000fc800070e0100 */
[----:B------:R-:W1:Y:S02]  /*132d0*/  POPC R5, R7 ;  /* 0x0000000700057309 */ /* 0x000e640000000000 */
[----:B-1----:R1:W2:Y:S04]  /*132e0*/  SHFL.IDX PT, R6, R6, R5, 0x1f ;  /* 0x00001f0506067589 */ /* 0x0022a800000e0000 */
[----:B------:R1:W3:Y:S02]  /*132f0*/  SHFL.IDX PT, R8, R8, R5, 0x1f ;  /* 0x00001f0508087589 */ /* 0x0002e400000e0000 */
.L_x_619:
[----:B------:R-:W-:-:S13]  /*13300*/  ISETP.NE.AND P0, PT, R7, RZ, PT ;  /* 0x000000ff0700720c */ /* 0x000fda0003f05270 */
[----:B------:R-:W-:Y:S05]  /*13310*/  @!P0 BRA `(.L_x_555) ;  /* 0x0000000000108947 */ /* 0x000fea0003800000 */
[----:B------:R-:W-:Y:S01]  /*13320*/  UMOV UR4, 0xffffffff ;  /* 0xffffffff00047882 */ /* 0x000fe20000000000 */
[----:B------:R-:W-:Y:S02]  /*13330*/  VIADD R12, R5, 0xffffffff ;  /* 0xffffffff050c7836 */ /* 0x000fe40000000000 */
[----:B------:R-:W-:Y:S05]  /*13340*/  BRA.DIV UR4, `(.L_x_556) ;  /* 0x0000001e04bc7947 */ /* 0x000fea000b800000 */
[----:B------:R4:W0:Y:S02]  /*13350*/  SHFL.IDX PT, R4, R2, R12, 0x1f ;  /* 0x00001f0c02047589 */ /* 0x00082400000e0000 */
.L_x_555:
[----:B----4-:R-:W4:Y:S01]  /*13360*/  LDL.LU R12, [R1+0xc] ;  /* 0x00000c00010c7983 */ /* 0x010f220000300800 */
[----:B0-----:R-:W-:Y:S01]  /*13370*/  IMAD R9, R4, R3, R9 ;  /* 0x0000000304097224 */ /* 0x001fe200078e0209 */
[----:B--2---:R-:W-:-:S03]  /*13380*/  IABS R4, R6 ;  /* 0x0000000600047213 */ /* 0x004fc60000000000 */
[----:B------:R-:W-:Y:S01]  /*13390*/  IMAD.IADD R0, R0, 0x1, -R9 ;  /* 0x0000000100007824 */ /* 0x000fe200078e0a09 */
[----:B------:R-:W0:Y:S01]  /*133a0*/  I2F.RP R10, R4 ;  /* 0x00000004000a7306 */ /* 0x000e220000209400 */
[----:B------:R2:W-:Y:S02]  /*133b0*/  STL [R1], R9 ;  /* 0x0000000901007387 */ /* 0x0005e40000100800 */
[----:B--2---:R-:W-:-:S05]  /*133c0*/  IABS R9, R6 ;  /* 0x0000000600097213 */ /* 0x004fca0000000000 */
[----:B0-----:R-:W0:Y:S01]  /*133d0*/  MUFU.RCP R10, R10 ;  /* 0x0000000a000a7308 */ /* 0x001e220000001000 */
[----:B------:R-:W-:Y:S02]  /*133e0*/  IMAD.MOV R9, RZ, RZ, -R9 ;  /* 0x000000ffff097224 */ /* 0x000fe400078e0a09 */
[----:B0-----:R-:W-:-:S05]  /*133f0*/  VIADD R11, R10, 0xffffffe ;  /* 0x0ffffffe0a0b7836 */ /* 0x001fca0000000000 */
[----:B------:R-:W0:Y:S02]  /*13400*/  F2I.FTZ.U32.TRUNC.NTZ R3, R11 ;  /* 0x0000000b00037305 */ /* 0x000e24000021f000 */
[----:B0-----:R-:W-:-:S04]  /*13410*/  IMAD.MOV R2, RZ, RZ, -R3 ;  /* 0x000000ffff027224 */ /* 0x001fc800078e0a03 */
[----:B------:R-:W-:Y:S02]  /*13420*/  IMAD R7, R2, R4, RZ ;  /* 0x0000000402077224 */ /* 0x000fe400078e02ff */
[----:B------:R-:W-:-:S04]  /*13430*/  IMAD.MOV.U32 R2, RZ, RZ, RZ ;  /* 0x000000ffff027224 */ /* 0x000fc800078e00ff */
[----:B------:R-:W-:Y:S01]  /*13440*/  IMAD.HI.U32 R2, R3, R7, R2 ;  /* 0x0000000703027227 */ /* 0x000fe200078e0002 */
[----:B------:R-:W-:-:S05]  /*13450*/  IABS R3, R0 ;  /* 0x0000000000037213 */ /* 0x000fca0000000000 */
[----:B------:R-:W-:-:S04]  /*13460*/  IMAD.HI.U32 R7, R2, R3, RZ ;  /* 0x0000000302077227 */ /* 0x000fc800078e00ff */
[----:B------:R-:W-:-:S05]  /*13470*/  IMAD R3, R7, R9, R3 ;  /* 0x0000000907037224 */ /* 0x000fca00078e0203 */
[----:B------:R-:W-:-:S13]  /*13480*/  ISETP.GT.U32.AND P1, PT, R4, R3, PT ;  /* 0x000000030400720c */ /* 0x000fda0003f24070 */
[----:B------:R-:W-:Y:S02]  /*13490*/  @!P1 IMAD.IADD R3, R3, 0x1, -R4 ;  /* 0x0000000103039824 */ /* 0x000fe400078e0a04 */
[----:B------:R-:W-:Y:S01]  /*134a0*/  @!P1 VIADD R7, R7, 0x1 ;  /* 0x0000000107079836 */ /* 0x000fe20000000000 */
[----:B------:R-:W-:Y:S02]  /*134b0*/  ISETP.NE.AND P1, PT, R6, RZ, PT ;  /* 0x000000ff0600720c */ /* 0x000fe40003f25270 */
[----:B------:R-:W-:Y:S02]  /*134c0*/  ISETP.GE.U32.AND P0, PT, R3, R4, PT ;  /* 0x000000040300720c */ /* 0x000fe40003f06070 */
[----:B---3--:R-:W-:-:S04]  /*134d0*/  IABS R4, R8 ;  /* 0x0000000800047213 */ /* 0x008fc80000000000 */
[----:B------:R-:W0:Y:S07]  /*134e0*/  I2F.RP R10, R4 ;  /* 0x00000004000a7306 */ /* 0x000e2e0000209400 */
[----:B------:R-:W-:Y:S01]  /*134f0*/  @P0 VIADD R7, R7, 0x1 ;  /* 0x0000000107070836 */ /* 0x000fe20000000000 */
[----:B0-----:R-:W0:Y:S02]  /*13500*/  MUFU.RCP R10, R10 ;  /* 0x0000000a000a7308 */ /* 0x001e240000001000 */
[----:B0-----:R-:W-:-:S06]  /*13510*/  VIADD R11, R10, 0xffffffe ;  /* 0x0ffffffe0a0b7836 */ /* 0x001fcc0000000000 */
[----:B------:R-:W0:Y:S02]  /*13520*/  F2I.FTZ.U32.TRUNC.NTZ R3, R11 ;  /* 0x0000000b00037305 */ /* 0x000e24000021f000 */
[----:B0-----:R-:W-:-:S04]  /*13530*/  IMAD.MOV R2, RZ, RZ, -R3 ;  /* 0x000000ffff027224 */ /* 0x001fc800078e0a03 */
[----:B------:R-:W-:Y:S02]  /*13540*/  IMAD R9, R2, R4, RZ ;  /* 0x0000000402097224 */ /* 0x000fe400078e02ff */
[----:B------:R-:W-:-:S04]  /*13550*/  IMAD.MOV.U32 R2, RZ, RZ, RZ ;  /* 0x000000ffff027224 */ /* 0x000fc800078e00ff */
[----:B------:R-:W-:Y:S01]  /*13560*/  IMAD.HI.U32 R2, R3, R9, R2 ;  /* 0x0000000903027227 */ /* 0x000fe200078e0002 */
[----:B------:R-:W-:Y:S02]  /*13570*/  LOP3.LUT R3, R0, R6, RZ, 0x3c, !PT ;  /* 0x0000000600037212 */ /* 0x000fe400078e3cff */
[----:B------:R-:W-:Y:S02]  /*13580*/  IABS R9, R8 ;  /* 0x0000000800097213 */ /* 0x000fe40000000000 */
[----:B------:R-:W-:-:S03]  /*13590*/  ISETP.GE.AND P2, PT, R3, RZ, PT ;  /* 0x000000ff0300720c */ /* 0x000fc60003f46270 */
[----:B------:R-:W-:-:S10]  /*135a0*/  IMAD.MOV R9, RZ, RZ, -R9 ;  /* 0x000000ffff097224 */ /* 0x000fd400078e0a09 */
[----:B------:R-:W-:Y:S01]  /*135b0*/  @!P2 IMAD.MOV R7, RZ, RZ, -R7 ;  /* 0x000000ffff07a224 */ /* 0x000fe200078e0a07 */
[----:B------:R-:W-:-:S04]  /*135c0*/  @!P1 LOP3.LUT R7, RZ, R6, RZ, 0x33, !PT ;  /* 0x00000006ff079212 */ /* 0x000fc800078e33ff */
[----:B------:R-:W-:-:S05]  /*135d0*/  IABS R3, R7 ;  /* 0x0000000700037213 */ /* 0x000fca0000000000 */
[----:B------:R-:W-:-:S04]  /*135e0*/  IMAD.HI.U32 R2, R2, R3, RZ ;  /* 0x0000000302027227 */ /* 0x000fc800078e00ff */
[----:B------:R-:W-:Y:S02]  /*135f0*/  IMAD R3, R2, R9, R3 ;  /* 0x0000000902037224 */ /* 0x000fe400078e0203 */
[----:B------:R-:W-:-:S03]  /*13600*/  IMAD R9, R6, R7, RZ ;  /* 0x0000000706097224 */ /* 0x000fc600078e02ff */
[----:B------:R-:W-:-:S13]  /*13610*/  ISETP.GT.U32.AND P1, PT, R4, R3, PT ;  /* 0x000000030400720c */ /* 0x000fda0003f24070 */
[----:B------:R-:W-:Y:S02]  /*13620*/  @!P1 IMAD.IADD R3, R3, 0x1, -R4 ;  /* 0x0000000103039824 */ /* 0x000fe400078e0a04 */
[----:B------:R-:W-:Y:S01]  /*13630*/  @!P1 VIADD R2, R2, 0x1 ;  /* 0x0000000102029836 */ /* 0x000fe20000000000 */
[----:B------:R-:W-:Y:S02]  /*13640*/  ISETP.NE.AND P1, PT, R8, RZ, PT ;  /* 0x000000ff0800720c */ /* 0x000fe40003f25270 */
[----:B------:R-:W-:Y:S01]  /*13650*/  ISETP.GE.U32.AND P0, PT, R3, R4, PT ;  /* 0x000000040300720c */ /* 0x000fe20003f06070 */
[----:B------:R-:W-:Y:S01]  /*13660*/  IMAD.IADD R4, R0, 0x1, -R9 ;  /* 0x0000000100047824 */ /* 0x000fe200078e0a09 */
[----:B------:R-:W-:-:S04]  /*13670*/  LOP3.LUT R3, R7, R8, RZ, 0x3c, !PT ;  /* 0x0000000807037212 */ /* 0x000fc800078e3cff */
[----:B------:R-:W-:-:S07]  /*13680*/  ISETP.GE.AND P2, PT, R3, RZ, PT ;  /* 0x000000ff0300720c */ /* 0x000fce0003f46270 */
[----:B------:R-:W-:-:S06]  /*13690*/  @P0 VIADD R2, R2, 0x1 ;  /* 0x0000000102020836 */ /* 0x000fcc0000000000 */
[----:B------:R-:W-:Y:S01]  /*136a0*/  @!P2 IMAD.MOV R2, RZ, RZ, -R2 ;  /* 0x000000ffff02a224 */ /* 0x000fe200078e0a02 */
[----:B------:R-:W-:-:S05]  /*136b0*/  @!P1 LOP3.LUT R2, RZ, R8, RZ, 0x33, !PT ;  /* 0x00000008ff029212 */ /* 0x000fca00078e33ff */
[--C-:B------:R-:W-:Y:S02]  /*136c0*/  IMAD.MOV R3, RZ, RZ, -R2.reuse ;  /* 0x000000ffff037224 */ /* 0x100fe400078e0a02 */
[C---:B------:R-:W-:Y:S02]  /*136d0*/  IMAD R2, R8.reuse, 0x1000000, R2 ;  /* 0x0100000008027824 */ /* 0x040fe400078e0202 */
[----:B------:R-:W-:-:S04]  /*136e0*/  IMAD R3, R8, R3, R7 ;  /* 0x0000000308037224 */ /* 0x000fc800078e0207 */
[----:B------:R-:W-:-:S05]  /*136f0*/  IMAD R0, R3, 0x10000, R2 ;  /* 0x0001000003007824 */ /* 0x000fca00078e0202 */
[----:B------:R0:W-:Y:S01]  /*13700*/  STL [R1+0x8], R0 ;  /* 0x0000080001007387 */ /* 0x0001e20000100800 */
[----:B----4-:R-:W-:-:S05]  /*13710*/  IMAD.IADD R12, R5, 0x1, R12 ;  /* 0x00000001050c7824 */ /* 0x010fca00078e020c */
[----:B------:R0:W-:Y:S04]  /*13720*/  STL [R1+0xc], R12 ;  /* 0x00000c0c01007387 */ /* 0x0001e80000100800 */
[----:B------:R0:W-:Y:S01]  /*13730*/  STL [R1+0x4], R4 ;  /* 0x0000040401007387 */ /* 0x0001e20000100800 */
[----:B------:R-:W-:Y:S05]  /*13740*/  BRA `(.L_x_557) ;  /* 0x0000000000287947 */ /* 0x000fea0003800000 */
.L_x_551:
[----:B------:R-:W-:Y:S01]  /*13750*/  UMOV UR4, URZ ;  /* 0x0000003f00047c82 */ /* 0x000fe20008000000 */
[----:B------:R-:W-:Y:S01]  /*13760*/  ULDC UR6, c[0x0][0xc3c] ;  /* 0x00030f0000067ab9 */ /* 0x000fe20000000800 */
[----:B------:R-:W-:Y:S01]  /*13770*/  UMOV UR5, URZ ;  /* 0x0000003f00057c82 */ /* 0x000fe20008000000 */
[----:B------:R0:W-:Y:S01]  /*13780*/  STL [R1], R0 ;  /* 0x0000000001007387 */ /* 0x0001e20000100800 */
[----:B------:R-:W-:Y:S02]  /*13790*/  IMAD.U32 R3, RZ, RZ, UR4 ;  /* 0x00000004ff037e24 */ /* 0x000fe4000f8e00ff */
[----:B------:R-:W-:-:S03]  /*137a0*/  IMAD.U32 R2, RZ, RZ, UR5 ;  /* 0x00000005ff027e24 */ /* 0x000fc6000f8e00ff */
[----:B------:R1:W-:Y:S01]  /*137b0*/  STL [R1+0x4], R3 ;  /* 0x0000040301007387 */ /* 0x0003e20000100800 */
[----:B0-----:R-:W-:-:S05]  /*137c0*/  IMAD.U32 R0, RZ, RZ, UR6 ;  /* 0x00000006ff007e24 */ /* 0x001fca000f8e00ff */
[----:B------:R1:W-:Y:S04]  /*137d0*/  STL [R1+0xc], R0 ;  /* 0x00000c0001007387 */ /* 0x0003e80000100800 */
[----:B------:R1:W-:Y:S02]  /*137e0*/  STL [R1+0x8], R2 ;  /* 0x0000080201007387 */ /* 0x0003e40000100800 */
.L_x_557:
[----:B-1----:R-:W2:Y:S04]  /*137f0*/  LDL R3, [R1+0x8] ;  /* 0x0000080001037983 */ /* 0x002ea80000100800 */
[----:B------:R-:W3:Y:S04]  /*13800*/  LDL R2, [R1+0xc] ;  /* 0x00000c0001027983 */ /* 0x000ee80000100800 */
[----:B------:R-:W4:Y:S04]  /*13810*/  LDL R5, [R1+0x4] ;  /* 0x0000040001057983 */ /* 0x000f280000100800 */
[----:B0-----:R-:W4:Y:S01]  /*13820*/  LDL R4, [R1] ;  /* 0x0000000001047983 */ /* 0x001f220000100800 */
[----:B------:R-:W0:Y:S01]  /*13830*/  S2R R0, SR_TID.X ;  /* 0x0000000000007919 */ /* 0x000e220000002100 */
[----:B------:R-:W-:Y:S05]  /*13840*/  WARPSYNC.ALL ;  /* 0x0000000000007948 */ /* 0x000fea0003800000 */
[----:B0-----:R-:W-:Y:S01]  /*13850*/  LOP3.LUT R0, R0, 0x1f, RZ, 0xc0, !PT ;  /* 0x0000001f00007812 */ /* 0x001fe200078ec0ff */
[----:B------:R-:W-:Y:S03]  /*13860*/  BAR.SYNC.DEFER_BLOCKING 0x4, 0x180 ;  /* 0x0106000000007b1d */ /* 0x000fe60000010000 */
[----:B------:R-:W-:-:S13]  /*13870*/  ISETP.NE.AND P0, PT, R0, RZ, PT ;  /* 0x000000ff0000720c */ /* 0x000fda0003f05270 */
[----:B------:R-:W-:Y:S01]  /*13880*/  @!P0 MOV R0, 0x400 ;  /* 0x0000040000008802 */ /* 0x000fe20000000f00 */
[----:B--2---:R-:W-:Y:S02]  /*13890*/  IMAD.MOV.U32 R6, RZ, RZ, R3 ;  /* 0x000000ffff067224 */ /* 0x004fe400078e0003 */
[----:B------:R-:W0:Y:S01]  /*138a0*/  @!P0 S2R R3, SR_CgaCtaId ;  /* 0x0000000000038919 */ /* 0x000e220000008800 */
[----:B---3--:R-:W-:Y:S01]  /*138b0*/  IMAD.MOV.U32 R7, RZ, RZ, R2 ;  /* 0x000000ffff077224 */ /* 0x008fe200078e0002 */
[----:B0-----:R-:W-:-:S05]  /*138c0*/  @!P0 LEA R18, R3, R0, 0x18 ;  /* 0x0000000003128211 */ /* 0x001fca00078ec0ff */
[----:B----4-:R0:W-:Y:S01]  /*138d0*/  @!P0 STS.128 [R18+0x28cd0], R4 ;  /* 0x028cd00412008388 */ /* 0x0101e20000000c00 */
[----:B------:R-:W-:Y:S06]  /*138e0*/  BAR.ARV 0x5, 0x180 ;  /* 0x0146000000007b1d */ /* 0x000fec0000002000 */
.L_x_548:
[----:B------:R-:W2:Y:S01]  /*138f0*/  LDL R0, [R1+0xc] ;  /* 0x00000c0001007983 */ /* 0x000ea20000100800 */
[----:B------:R-:W-:Y:S02]  /*13900*/  ULDC UR4, c[0x0][0xc3c] ;  /* 0x00030f0000047ab9 */ /* 0x000fe40000000800 */
[----:B--2---:R-:W-:-:S13]  /*13910*/  ISETP.GE.AND P0, PT, R0, UR4, PT ;  /* 0x0000000400007c0c */ /* 0x004fda000bf06270 */
[----:B------:R-:W-:Y:S05]  /*13920*/  @!P0 BRA `(.L_x_558) ;  /* 0xffffff9c00f08947 */ /* 0x000fea000383ffff */
[----:B------:R-:W-:Y:S05]  /*13930*/  BSYNC B8 ;  /* 0x0000000000087941 */ /* 0x000fea0003800000 */
.L_x_440:
[----:B0-----:R-:W4:Y:S01]  /*13940*/  LDL.LU R0, [R1+0x50] ;  /* 0x0000500001007983 */ /* 0x001f220000300800 */
[----:B------:R-:W-:Y:S01]  /*13950*/  BSSY B0, `(.L_x_559) ;  /* 0x000000b000007945 */ /* 0x000fe20003800000 */
[----:B-1----:R-:W0:Y:S01]  /*13960*/  S2R R5, SR_CgaCtaId ;  /* 0x0000000000057919 */ /* 0x002e220000008800 */
[----:B----4-:R-:W-:-:S05]  /*13970*/  VIADD R0, R0, 0x1 ;  /* 0x0000000100007836 */ /* 0x010fca0000000000 */
[----:B------:R-:W-:-:S04]  /*13980*/  LEA.HI R2, R0, R0, RZ, 0x1 ;  /* 0x0000000000027211 */ /* 0x000fc800078f08ff */
[----:B------:R-:W-:-:S05]  /*13990*/  LOP3.LUT R3, R2, 0xfffffffe, RZ, 0xc0, !PT ;  /* 0xfffffffe02037812 */ /* 0x000fca00078ec0ff */
[----:B------:R-:W-:Y:S01]  /*139a0*/  IMAD.IADD R3, R0, 0x1, -R3 ;  /* 0x0000000100037824 */ /* 0x000fe200078e0a03 */
[----:B------:R-:W-:-:S04]  /*139b0*/  MOV R0, 0x400 ;  /* 0x0000040000007802 */ /* 0x000fc80000000f00 */
[----:B0-----:R-:W-:Y:S02]  /*139c0*/  LEA R0, R5, R0, 0x18 ;  /* 0x0000000005007211 */ /* 0x001fe400078ec0ff */
[----:B------:R-:W-:-:S04]  /*139d0*/  SHF.L.U32 R3, R3, 0x1f, RZ ;  /* 0x0000001f03037819 */ /* 0x000fc800000006ff */
[----:B------:R-:W0:Y:S02]  /*139e0*/  SYNCS.PHASECHK.TRANS64.TRYWAIT P0, [R0+URZ+0x28c20], R3 ;  /* 0x028c2003000075a7 */ /* 0x000e24000800017f */
[----:B0-----:R-:W-:Y:S05]  /*139f0*/  @!P0 BRA `(.L_x_560) ;  /* 0x0000001800388947 */ /* 0x001fea0003800000 */
.L_x_622:
[----:B------:R-:W-:Y:S05]  /*13a00*/  BSYNC B0 ;  /* 0x0000000000007941 */ /* 0x000fea0003800000 */
.L_x_559:
[----:B------:R-:W-:-:S03]  /*13a10*/  UMOV UR4, 0xffffffff ;  /* 0xffffffff00047882 */ /* 0x000fc60000000000 */
[----:B------:R-:W-:Y:S05]  /*13a20*/  BRA.DIV UR4, `(.L_x_561) ;  /* 0x0000001a04407947 */ /* 0x000fea000b800000 */
[----:B------:R-:W1:Y:S02]  /*13a30*/  S2R R2, SR_TID.X ;  /* 0x0000000000027919 */ /* 0x000e640000002100 */
[----:B-1----:R-:W-:-:S04]  /*13a40*/  SHF.R.U32.HI R2, RZ, 0x5, R2 ;  /* 0x00000005ff027819 */ /* 0x002fc80000011602 */
[----:B------:R-:W-:-:S05]  /*13a50*/  LOP3.LUT R2, R2, 0x3, RZ, 0xc0, !PT ;  /* 0x0000000302027812 */ /* 0x000fca00078ec0ff */
[----:B------:R1:W4:Y:S02]  /*13a60*/  SHFL.IDX PT, R14, R2, RZ, 0x1f ;  /* 0x00001fff020e7589 */ /* 0x00032400000e0000 */
.L_x_625:
[----:B----4-:R-:W-:Y:S01]  /*13a70*/  ISETP.NE.AND P0, PT, R14, RZ, PT ;  /* 0x000000ff0e00720c */ /* 0x010fe20003f05270 */
[----:B------:R-:W-:-:S12]  /*13a80*/  BSSY B0, `(.L_x_562) ;  /* 0x0000025000007945 */ /* 0x000fd80003800000 */
[----:B------:R-:W-:Y:S05]  /*13a90*/  @P0 BRA `(.L_x_563) ;  /* 0x00000000008c0947 */ /* 0x000fea0003800000 */
[----:B------:R-:W-:-:S03]  /*13aa0*/  UMOV UR4, 0xffffffff ;  /* 0xffffffff00047882 */ /* 0x000fc60000000000 */
[----:B------:R-:W-:Y:S05]  /*13ab0*/  BRA.DIV UR4, `(.L_x_564) ;  /* 0x0000001a04507947 */ /* 0x000fea000b800000 */
[----:B------:R-:W-:-:S13]  /*13ac0*/  ELECT P6, URZ, PT ;  /* 0x00000000003f782f */ /* 0x000fda00038c0000 */
.L_x_628:
[----:B------:R-:W-:Y:S05]  /*13ad0*/  @!P6 BRA `(.L_x_563) ;  /* 0x00000000007ce947 */ /* 0x000fea0003800000 */
[----:B------:R-:W-:-:S06]  /*13ae0*/  ULOP3.LUT UR4, UR36, 0x2, URZ, 0xfc, !UPT ;  /* 0x0000000224047892 */ /* 0x000fcc000f8efc3f */
[----:B-1----:R-:W-:-:S05]  /*13af0*/  IMAD.U32 R2, RZ, RZ, UR4 ;  /* 0x00000004ff027e24 */ /* 0x002fca000f8e00ff */
[----:B------:R-:W-:-:S13]  /*13b00*/  ISETP.NE.AND P2, PT, R2, 0x3, PT ;  /* 0x000000030200780c */ /* 0x000fda0003f45270 */
[----:B------:R-:W-:Y:S05]  /*13b10*/  @!P2 BRA `(.L_x_565) ;  /* 0x000000000004a947 */ /* 0x000fea0003800000 */
[----:B------:R-:W-:Y:S01]  /*13b20*/  BPT.TRAP 0x1 ;  /* 0x000000040000795c */ /* 0x000fe20000300000 */
.L_x_565:
[----:B------:R-:W4:Y:S01]  /*13b30*/  LDL.LU R7, [R1+0x10] ;  /* 0x0000100001077983 */ /* 0x000f220000300800 */
[----:B------:R-:W-:Y:S02]  /*13b40*/  VIADD R2, R0, 0x28c40 ;  /* 0x00028c4000027836 */ /* 0x000fe40000000000 */
[C---:B0-----:R-:W-:Y:S02]  /*13b50*/  VIADD R3, R19.reuse, 0x1 ;  /* 0x0000000113037836 */ /* 0x041fe40000000000 */
[----:B------:R-:W-:-:S03]  /*13b60*/  IMAD R6, R19, 0x8, R2 ;  /* 0x0000000813067824 */ /* 0x000fc600078e0202 */
[----:B------:R-:W-:-:S04]  /*13b70*/  ISETP.NE.AND P1, PT, R3, 0x2, PT ;  /* 0x000000020300780c */ /* 0x000fc80003f25270 */
[----:B------:R-:W-:Y:S02]  /*13b80*/  SEL R4, RZ, 0x1, P1 ;  /* 0x00000001ff047807 */ /* 0x000fe40000800000 */
[----:B------:R-:W-:Y:S02]  /*13b90*/  SEL R3, R3, RZ, P1 ;  /* 0x000000ff03037207 */ /* 0x000fe40000800000 */
[C---:B----4-:R-:W-:Y:S02]  /*13ba0*/  SHF.L.U32 R5, R7.reuse, 0x1f, RZ ;  /* 0x0000001f07057819 */ /* 0x050fe400000006ff */
[----:B------:R-:W-:Y:S01]  /*13bb0*/  LOP3.LUT R4, R7, R4, RZ, 0x3c, !PT ;  /* 0x0000000407047212 */ /* 0x000fe200078e3cff */
[----:B------:R-:W-:Y:S01]  /*13bc0*/  IMAD R7, R3, 0x8, R2 ;  /* 0x0000000803077824 */ /* 0x000fe200078e0202 */
[----:B------:R-:W0:Y:S02]  /*13bd0*/  SYNCS.PHASECHK.TRANS64.TRYWAIT P0, [R6+URZ], R5 ;  /* 0x00000005060075a7 */ /* 0x000e24000800017f */
[----:B------:R-:W-:Y:S01]  /*13be0*/  SHF.L.U32 R2, R4, 0x1f, RZ ;  /* 0x0000001f04027819 */ /* 0x000fe200000006ff */
[----:B0-----:R-:W-:Y:S06]  /*13bf0*/  @!P0 BRA `(.L_x_566) ;  /* 0x0000001800208947 */ /* 0x001fec0003800000 */
.L_x_629:
[----:B------:R-:W1:Y:S02]  /*13c00*/  SYNCS.PHASECHK.TRANS64.TRYWAIT P0, [R7+URZ], R2 ;  /* 0x00000002070075a7 */ /* 0x000e64000800017f */
[----:B-1----:R-:W-:Y:S05]  /*13c10*/  @!P0 BRA `(.L_x_567) ;  /* 0x00000018002c8947 */ /* 0x002fea0003800000 */
.L_x_630:
[----:B------:R-:W-:Y:S05]  /*13c20*/  @!P2 BRA `(.L_x_568) ;  /* 0x000000000004a947 */ /* 0x000fea0003800000 */
[----:B------:R-:W-:Y:S01]  /*13c30*/  BPT.TRAP 0x1 ;  /* 0x000000040000795c */ /* 0x000fe20000300000 */
.L_x_568:
[----:B------:R-:W-:-:S04]  /*13c40*/  VIADD R0, R0, 0x28c60 ;  /* 0x00028c6000007836 */ /* 0x000fc80000000000 */
[----:B------:R-:W-:-:S04]  /*13c50*/  IMAD R4, R19, 0x8, R0 ;  /* 0x0000000813047824 */ /* 0x000fc800078e0200 */
[----:B------:R-:W4:Y:S02]  /*13c60*/  SYNCS.PHASECHK.TRANS64.TRYWAIT P0, [R4+URZ], R5 ;  /* 0x00000005040075a7 */ /* 0x000f24000800017f */
[----:B----4-:R-:W-:Y:S05]  /*13c70*/  @!P0 BRA `(.L_x_569) ;  /* 0x0000001800288947 */ /* 0x010fea0003800000 */
.L_x_631:
[----:B------:R-:W-:-:S07]  /*13c80*/  IMAD R3, R3, 0x8, R0 ;  /* 0x0000000803037824 */ /* 0x000fce00078e0200 */
.L_x_570:
[----:B------:R0:W0:Y:S02]  /*13c90*/  SYNCS.PHASECHK.TRANS64.TRYWAIT P0, [R3+URZ], R2 ;  /* 0x00000002030075a7 */ /* 0x000024000800017f */
[----:B0-----:R-:W-:Y:S05]  /*13ca0*/  @!P0 NANOSLEEP.SYNCS 0x989680 ;  /* 0x009896800000895d */ /* 0x001fea0003900000 */
[----:B------:R-:W0:Y:S02]  /*13cb0*/  @!P0 SYNCS.PHASECHK.TRANS64 P0, [R3+URZ], R2 ;  /* 0x00000002030085a7 */ /* 0x000e24000800007f */
[----:B0-----:R-:W-:Y:S05]  /*13cc0*/  @!P0 BRA `(.L_x_570) ;  /* 0xfffffffc00f08947 */ /* 0x001fea000383ffff */
.L_x_563:
[----:B------:R-:W-:Y:S05]  /*13cd0*/  BSYNC B0 ;  /* 0x0000000000007941 */ /* 0x000fea0003800000 */
.L_x_562:
[----:B------:R-:W-:Y:S05]  /*13ce0*/  EXIT ;  /* 0x000000000000794d */ /* 0x000fea0003800000 */
.L_x_389:
[----:B0-----:R-:W-:-:S04]  /*13cf0*/  IMAD.U32 R3, RZ, RZ, UR17 ;  /* 0x00000011ff037e24 */ /* 0x001fc8000f8e00ff */
[----:B------:R0:W1:Y:S03]  /*13d00*/  SYNCS.PHASECHK.TRANS64.TRYWAIT P0, [R3+URZ+0x28c50], R0 ;  /* 0x028c5000030075a7 */ /* 0x000066000800017f */
[----:B-1----:R-:W-:Y:S05]  /*13d10*/  @!P0 NANOSLEEP.SYNCS 0x989680 ;  /* 0x009896800000895d */ /* 0x002fea0003900000 */
[----:B------:R-:W1:Y:S02]  /*13d20*/  @!P0 SYNCS.PHASECHK.TRANS64 P0, [R3+URZ+0x28c50], R0 ;  /* 0x028c5000030085a7 */ /* 0x000e64000800007f */
[----:B-1----:R-:W-:Y:S05]  /*13d30*/  @!P0 BRA `(.L_x_389) ;  /* 0xfffffffc00ec8947 */ /* 0x002fea000383ffff */
[----:B------:R-:W-:Y:S05]  /*13d40*/  BRA `(.L_x_571) ;  /* 0xfffffee000c47947 */ /* 0x000fea000383ffff */
.L_x_394:
[----:B-1----:R-:W-:-:S04]  /*13d50*/  IMAD.U32 R3, RZ, RZ, UR6 ;  /* 0x00000006ff037e24 */ /* 0x002fc8000f8e00ff */
[----:B------:R1:W2:Y:S03]  /*13d60*/  SYNCS.PHASECHK.TRANS64.TRYWAIT P0, [R3+URZ+0x28c50], R0 ;  /* 0x028c5000030075a7 */ /* 0x0002a6000800017f */
[----:B--2---:R-:W-:Y:S05]  /*13d70*/  @!P0 NANOSLEEP.SYNCS 0x989680 ;  /* 0x009896800000895d */ /* 0x004fea0003900000 */
[----:B------:R-:W2:Y:S02]  /*13d80*/  @!P0 SYNCS.PHASECHK.TRANS64 P0, [R3+URZ+0x28c50], R0 ;  /* 0x028c5000030085a7 */ /* 0x000ea4000800007f */
[----:B--2---:R-:W-:Y:S05]  /*13d90*/  @!P0 BRA `(.L_x_394) ;  /* 0xfffffffc00ec8947 */ /* 0x004fea000383ffff */
[----:B------:R-:W-:Y:S05]  /*13da0*/  BRA `(.L_x_393) ;  /* 0xfffffeec00dc7947 */ /* 0x000fea000383ffff */
.L_x_398:
[----:B0-----:R-:W-:-:S04]  /*13db0*/  IMAD.U32 R3, RZ, RZ, UR38 ;  /* 0x00000026ff037e24 */ /* 0x001fc8000f8e00ff */
[----:B------:R0:W1:Y:S03]  /*13dc0*/  SYNCS.PHASECHK.TRANS64.TRYWAIT P1, [R3+URZ+0x28c00], R0 ;  /* 0x028c0000030075a7 */ /* 0x000066000802017f */
[----:B-1----:R-:W-:Y:S05]  /*13dd0*/  @!P1 NANOSLEEP.SYNCS 0x989680 ;  /* 0x009896800000995d */ /* 0x002fea0003900000 */
[----:B------:R-:W1:Y:S02]  /*13de0*/  @!P1 SYNCS.PHASECHK.TRANS64 P1, [R3+URZ+0x28c00], R0 ;  /* 0x028c0000030095a7 */ /* 0x000e64000802007f */
[----:B-1----:R-:W-:Y:S05]  /*13df0*/  @!P1 BRA `(.L_x_398) ;  /* 0xfffffffc00ec9947 */ /* 0x002fea000383ffff */
[----:B------:R-:W-:Y:S05]  /*13e00*/  BRA `(.L_x_572) ;  /* 0xffffff0000ec7947 */ /* 0x000fea000383ffff */
.L_x_402:
[----:B--2---:R2:W3:Y:S02]  /*13e10*/  SYNCS.PHASECHK.TRANS64.TRYWAIT P1, [R7+URZ+0x28c30], R8 ;  /* 0x028c3008070075a7 */ /* 0x0044e4000802017f */
[----:B---3--:R-:W-:Y:S05]  /*13e20*/  @!P1 NANOSLEEP.SYNCS 0x989680 ;  /* 0x009896800000995d */ /* 0x008fea0003900000 */
[----:B------:R-:W3:Y:S02]  /*13e30*/  @!P1 SYNCS.PHASECHK.TRANS64 P1, [R7+URZ+0x28c30], R8 ;  /* 0x028c3008070095a7 */ /* 0x000ee4000802007f */
[----:B---3--:R-:W-:Y:S05]  /*13e40*/  @!P1 BRA `(.L_x_402) ;  /* 0xfffffffc00f09947 */ /* 0x008fea000383ffff */
[----:B------:R-:W-:Y:S05]  /*13e50*/  BRA `(.L_x_401) ;  /* 0xffffff0400087947 */ /* 0x000fea000383ffff */
.L_x_406:
[----:B----4-:R4:W0:Y:S02]  /*13e60*/  SYNCS.PHASECHK.TRANS64.TRYWAIT P2, [R7+URZ+0x28c50], R8 ;  /* 0x028c5008070075a7 */ /* 0x010824000804017f */
[----:B0-----:R-:W-:Y:S05]  /*13e70*/  @!P2 NANOSLEEP.SYNCS 0x989680 ;  /* 0x009896800000a95d */ /* 0x001fea0003900000 */
[----:B------:R-:W0:Y:S02]  /*13e80*/  @!P2 SYNCS.PHASECHK.TRANS64 P2, [R7+URZ+0x28c50], R8 ;  /* 0x028c50080700a5a7 */ /* 0x000e24000804007f */
[----:B0-----:R-:W-:Y:S05]  /*13e90*/  @!P2 BRA `(.L_x_406) ;  /* 0xfffffffc00f0a947 */ /* 0x001fea000383ffff */
[----:B------:R-:W-:Y:S05]  /*13ea0*/  BRA `(.L_x_405) ;  /* 0xffffff1800207947 */ /* 0x000fea000383ffff */
.L_x_411:
[----:B-1----:R-:W-:-:S04]  /*13eb0*/  IMAD.U32 R0, RZ, RZ, UR24 ;  /* 0x00000018ff007e24 */ /* 0x002fc8000f8e00ff */
[----:B------:R1:W2:Y:S03]  /*13ec0*/  SYNCS.PHASECHK.TRANS64.TRYWAIT P2, [R0+URZ+0x28c30], R7 ;  /* 0x028c3007000075a7 */ /* 0x0002a6000804017f */
[----:B--2---:R-:W-:Y:S05]  /*13ed0*/  @!P2 NANOSLEEP.SYNCS 0x989680 ;  /* 0x009896800000a95d */ /* 0x004fea0003900000 */
[----:B------:R-:W2:Y:S02]  /*13ee0*/  @!P2 SYNCS.PHASECHK.TRANS64 P2, [R0+URZ+0x28c30], R7 ;  /* 0x028c30070000a5a7 */ /* 0x000ea4000804007f */
[----:B--2---:R-:W-:Y:S05]  /*13ef0*/  @!P2 BRA `(.L_x_411) ;  /* 0xfffffffc00eca947 */ /* 0x004fea000383ffff */
[----:B------:R-:W-:Y:S05]  /*13f00*/  BRA `(.L_x_410) ;  /* 0xffffff1c00047947 */ /* 0x000fea000383ffff */
.L_x_415:
[----:B--2---:R2:W3:Y:S02]  /*13f10*/  SYNCS.PHASECHK.TRANS64.TRYWAIT P2, [R9+URZ+0x28c50], R7 ;  /* 0x028c5007090075a7 */ /* 0x0044e4000804017f */
[----:B---3--:R-:W-:Y:S05]  /*13f20*/  @!P2 NANOSLEEP.SYNCS 0x989680 ;  /* 0x009896800000a95d */ /* 0x008fea0003900000 */
[----:B------:R-:W3:Y:S02]  /*13f30*/  @!P2 SYNCS.PHASECHK.TRANS64 P2, [R9+URZ+0x28c50], R7 ;  /* 0x028c50070900a5a7 */ /* 0x000ee4000804007f */
[----:B---3--:R-:W-:Y:S05]  /*13f40*/  @!P2 BRA `(.L_x_415) ;  /* 0xfffffffc00f0a947 */ /* 0x008fea000383ffff */
[----:B------:R-:W-:Y:S05]  /*13f50*/  BRA `(.L_x_414) ;  /* 0xffffff3400347947 */ /* 0x000fea000383ffff */
.L_x_454:
[----:B------:R-:W1:Y:S01]  /*13f60*/  S2R R4, SR_TID.X ;  /* 0x0000000000047919 */ /* 0x000e620000002100 */
[----:B------:R-:W-:Y:S01]  /*13f70*/  BSSY B0, `(.L_x_573) ;  /* 0x000000a000007945 */ /* 0x000fe20003800000 */
[----:B------:R-:W-:Y:S02]  /*13f80*/  IMAD.MOV.U32 R12, RZ, RZ, RZ ;  /* 0x000000ffff0c7224 */ /* 0x000fe400078e00ff */
[----:B0-----:R-:W-:Y:S02]  /*13f90*/  IMAD.MOV.U32 R11, RZ, RZ, 0x1f ;  /* 0x0000001fff0b7424 */ /* 0x001fe400078e00ff */
[----:B------:R-:W-:Y:S01]  /*13fa0*/  IMAD.MOV.U32 R15, RZ, RZ, -0x1 ;  /* 0xffffffffff0f7424 */ /* 0x000fe200078e00ff */
[----:B-1----:R-:W-:-:S04]  /*13fb0*/  SHF.R.U32.HI R4, RZ, 0x5, R4 ;  /* 0x00000005ff047819 */ /* 0x002fc80000011604 */
[----:B------:R-:W-:-:S05]  /*13fc0*/  LOP3.LUT R4, R4, 0x3, RZ, 0xc0, !PT ;  /* 0x0000000304047812 */ /* 0x000fca00078ec0ff */
[----:B------:R-:W-:-:S07]  /*13fd0*/  IMAD.MOV.U32 R13, RZ, RZ, R4 ;  /* 0x000000ffff0d7224 */ /* 0x000fce00078e0004 */
[----:B---3--:R-:W-:Y:S05]  /*13fe0*/  WARPSYNC.COLLECTIVE R15, `(.L_x_574) ;  /* 0x000000000f087348 */ /* 0x008fea0003c00000 */
[----:B------:R0:W1:Y:S02]  /*13ff0*/  SHFL.IDX P6, R14, R13, R12, R11 ;  /* 0x0000000c0d0e7389 */ /* 0x00006400000c000b */
[----:B01-3--:R-:W-:Y:S01]  /*14000*/  ENDCOLLECTIVE ;  /* 0x000000000000791b */ /* 0x00bfe20003800000 */
.L_x_574:
[----:B------:R-:W-:Y:S05]  /*14010*/  BSYNC B0 ;  /* 0x0000000000007941 */ /* 0x000fea0003800000 */
.L_x_573:
[----:B------:R-:W-:Y:S05]  /*14020*/  BRA `(.L_x_575) ;  /* 0xffffffa400d07947 */ /* 0x000fea000383ffff */
.L_x_456:
[----:B------:R-:W-:Y:S01]  /*14030*/  BSSY B0, `(.L_x_576) ;  /* 0x0000006000007945 */ /* 0x000fe20003800000 */
[----:B------:R-:W-:-:S07]  /*14040*/  IMAD.MOV.U32 R15, RZ, RZ, -0x1 ;  /* 0xffffffffff0f7424 */ /* 0x000fce00078e00ff */
[----:B0--34-:R-:W-:Y:S05]  /*14050*/  WARPSYNC.COLLECTIVE R15, `(.L_x_577) ;  /* 0x000000000f0c7348 */ /* 0x019fea0003c00000 */
[----:B------:R-:W-:Y:S02]  /*14060*/  ELECT P6, UR62, PT ;  /* 0x00000000003e782f */ /* 0x000fe400038c0000 */
[----:B------:R-:W-:Y:S01]  /*14070*/  MOV R14, UR62 ;  /* 0x0000003e000e7c02 */ /* 0x000fe20008000f00 */
[----:B0--34-:R-:W-:Y:S10]  /*14080*/  ENDCOLLECTIVE ;  /* 0x000000000000791b */ /* 0x019ff40003800000 */
.L_x_577:
[----:B------:R-:W-:Y:S05]  /*14090*/  BSYNC B0 ;  /* 0x0000000000007941 */ /* 0x000fea0003800000 */
.L_x_576:
[----:B------:R-:W-:Y:S05]  /*140a0*/  BRA `(.L_x_578) ;  /* 0xffffffa400d47947 */ /* 0x000fea000383ffff */
.L_x_458:
[----:B-1----:R1:W2:Y:S02]  /*140b0*/  SYNCS.PHASECHK.TRANS64.TRYWAIT P0, [R0+URZ+0x28c40], R2 ;  /* 0x028c4002000075a7 */ /* 0x0022a4000800017f */
[----:B--2---:R-:W-:Y:S05]  /*140c0*/  @!P0 NANOSLEEP.SYNCS 0x989680 ;  /* 0x009896800000895d */ /* 0x004fea0003900000 */
[----:B------:R-:W2:Y:S02]  /*140d0*/  @!P0 SYNCS.PHASECHK.TRANS64 P0, [R0+URZ+0x28c40], R2 ;  /* 0x028c4002000085a7 */ /* 0x000ea4000800007f */
[----:B--2---:R-:W-:Y:S05]  /*140e0*/  @!P0 BRA `(.L_x_458) ;  /* 0xfffffffc00f08947 */ /* 0x004fea000383ffff */
[----:B------:R-:W-:Y:S05]  /*140f0*/  BRA `(.L_x_579) ;  /* 0xffffffa800347947 */ /* 0x000fea000383ffff */
.L_x_462:
[----:B------:R-:W2:Y:S01]  /*14100*/  LDL.LU R11, [R1+0x40] ;  /* 0x00004000010b7983 */ /* 0x000ea20000300800 */
[----:B------:R-:W-:Y:S02]  /*14110*/  IMAD.MOV.U32 R13, RZ, RZ, R3 ;  /* 0x000000ffff0d7224 */ /* 0x000fe400078e0003 */
[----:B------:R-:W-:Y:S01]  /*14120*/  IMAD.MOV.U32 R12, RZ, RZ, RZ ;  /* 0x000000ffff0c7224 */ /* 0x000fe200078e00ff */
[----:B------:R-:W0:Y:S01]  /*14130*/  S2R R5, SR_TID.X ;  /* 0x0000000000057919 */ /* 0x000e220000002100 */
[----:B------:R-:W-:Y:S01]  /*14140*/  IMAD.MOV.U32 R15, RZ, RZ, -0x1 ;  /* 0xffffffffff0f7424 */ /* 0x000fe200078e00ff */
[----:B0-----:R-:W-:-:S04]  /*14150*/  LOP3.LUT R5, R5, 0x7f, RZ, 0xc0, !PT ;  /* 0x0000007f05057812 */ /* 0x001fc800078ec0ff */
[----:B------:R-:W-:-:S05]  /*14160*/  SHF.R.U32.HI R5, RZ, 0x3, R5 ;  /* 0x00000003ff057819 */ /* 0x000fca0000011605 */
[----:B------:R-:W-:-:S04]  /*14170*/  IMAD R2, R10, 0x40, R5 ;  /* 0x000000400a027824 */ /* 0x000fc800078e0205 */
[----:B------:R-:W-:Y:S02]  /*14180*/  VIADD R5, R2, 0x10 ;  /* 0x0000001002057836 */ /* 0x000fe40000000000 */
[----:B--2---:R-:W-:Y:S02]  /*14190*/  IMAD R0, R11, R7, RZ ;  /* 0x000000070b007224 */ /* 0x004fe400078e02ff */
[----:B------:R-:W-:-:S03]  /*141a0*/  IMAD.MOV.U32 R11, RZ, RZ, 0x181f ;  /* 0x0000181fff0b7424 */ /* 0x000fc600078e00ff */
[----:B------:R-:W-:-:S13]  /*141b0*/  ISETP.GE.AND P1, PT, R2, R0, PT ;  /* 0x000000000200720c */ /* 0x000fda0003f26270 */
[----:B-----5:R-:W-:Y:S05]  /*141c0*/  WARPSYNC.COLLECTIVE R15, `(.L_x_580) ;  /* 0x000000000f087348 */ /* 0x020fea0003c00000 */
[----:B------:R0:W1:Y:S02]  /*141d0*/  SHFL.IDX P6, R14, R13, R12, R11 ;  /* 0x0000000c0d0e7389 */ /* 0x00006400000c000b */
[----:B01---5:R-:W-:Y:S01]  /*141e0*/  ENDCOLLECTIVE ;  /* 0x000000000000791b */ /* 0x023fe20003800000 */
.L_x_580:
[----:B------:R-:W-:Y:S02]  /*141f0*/  IMAD.MOV.U32 R13, RZ, RZ, R4 ;  /* 0x000000ffff0d7224 */ /* 0x000fe400078e0004 */
[----:B------:R-:W-:-:S07]  /*14200*/  IMAD.MOV.U32 R6, RZ, RZ, R14 ;  /* 0x000000ffff067224 */ /* 0x000fce00078e000e */
[----:B------:R-:W-:Y:S05]  /*14210*/  WARPSYNC.COLLECTIVE R15, `(.L_x_581) ;  /* 0x000000000f087348 */ /* 0x000fea0003c00000 */
[----:B------:R0:W1:Y:S02]  /*14220*/  SHFL.IDX P6, R14, R13, R12, R11 ;  /* 0x0000000c0d0e7389 */ /* 0x00006400000c000b */
[----:B01----:R-:W-:Y:S01]  /*14230*/  ENDCOLLECTIVE ;  /* 0x000000000000791b */ /* 0x003fe20003800000 */
.L_x_581:
[----:B------:R-:W-:Y:S02]  /*14240*/  IMAD.MOV.U32 R13, RZ, RZ, R3 ;  /* 0x000000ffff0d7224 */ /* 0x000fe400078e0003 */
[----:B------:R-:W-:Y:S02]  /*14250*/  IMAD.MOV.U32 R12, RZ, RZ, 0x1 ;  /* 0x00000001ff0c7424 */ /* 0x000fe400078e00ff */
[----:B------:R-:W-:-:S07]  /*14260*/  IMAD.MOV.U32 R7, RZ, RZ, R14 ;  /* 0x000000ffff077224 */ /* 0x000fce00078e000e */
[----:B------:R-:W-:Y:S05]  /*14270*/  WARPSYNC.COLLECTIVE R15, `(.L_x_582) ;  /* 0x000000000f087348 */ /* 0x000fea0003c00000 */
[----:B------:R0:W1:Y:S02]  /*14280*/  SHFL.IDX P6, R14, R13, R12, R11 ;  /* 0x0000000c0d0e7389 */ /* 0x00006400000c000b */
[----:B01----:R-:W-:Y:S01]  /*14290*/  ENDCOLLECTIVE ;  /* 0x000000000000791b */ /* 0x003fe20003800000 */
.L_x_582:
        /* <DEDUP_REMOVED lines=15> */
.L_x_583:
[----:B------:R-:W-:Y:S02]  /*14390*/  IMAD.MOV.U32 R13, RZ, RZ, R3 ;  /* 0x000000ffff0d7224 */ /* 0x000fe400078e0003 */
[----:B------:R-:W-:Y:S02]  /*143a0*/  IMAD.MOV.U32 R12, RZ, RZ, 0x2 ;  /* 0x00000002ff0c7424 */ /* 0x000fe400078e00ff */
[----:B------:R-:W-:-:S07]  /*143b0*/  IMAD.MOV.U32 R5, RZ, RZ, R14 ;  /* 0x000000ffff057224 */ /* 0x000fce00078e000e */
[----:B------:R-:W-:Y:S05]  /*143c0*/  WARPSYNC.COLLECTIVE R15, `(.L_x_584) ;  /* 0x000000000f087348 */ /* 0x000fea0003c00000 */
[----:B------:R0:W1:Y:S02]  /*143d0*/  SHFL.IDX P6, R14, R13, R12, R11 ;  /* 0x0000000c0d0e7389 */ /* 0x00006400000c000b */
[----:B01----:R-:W-:Y:S01]  /*143e0*/  ENDCOLLECTIVE ;  /* 0x000000000000791b */ /* 0x003fe20003800000 */
.L_x_584:
[----:B------:R-:W-:-:S05]  /*143f0*/  @!P1 LEA R5, P2, R9, R5, 0x1 ;  /* 0x0000000509059211 */ /* 0x000fca00078408ff */
[----:B------:R-:W-:-:S04]  /*14400*/  @!P1 IMAD.X R6, RZ, RZ, R6, P2 ;  /* 0x000000ffff069224 */ /* 0x000fc800010e0606 */
[----:B------:R-:W-:Y:S02]  /*14410*/  @!P1 IMAD.MOV.U32 R7, RZ, RZ, R6 ;  /* 0x000000ffff079224 */ /* 0x000fe400078e0006 */
[----:B------:R-:W-:Y:S02]  /*14420*/  @!P1 IMAD.MOV.U32 R6, RZ, RZ, R5 ;  /* 0x000000ffff069224 */ /* 0x000fe400078e0005 */
[----:B------:R-:W-:Y:S02]  /*14430*/  IMAD.MOV.U32 R13, RZ, RZ, R4 ;  /* 0x000000ffff0d7224 */ /* 0x000fe400078e0004 */
[----:B------:R-:W-:Y:S01]  /*14440*/  VIADD R5, R2, 0x20 ;  /* 0x0000002002057836 */ /* 0x000fe20000000000 */
[----:B------:R-:W-:Y:S01]  /*14450*/  @!PT LDS RZ, [RZ] ;  /* 0x00000000fffff984 */ /* 0x000fe20000000800 */
[----:B------:R-:W-:Y:S01]  /*14460*/  @!PT LDS RZ, [RZ] ;  /* 0x00000000fffff984 */ /* 0x000fe20000000800 */
[----:B------:R-:W-:Y:S01]  /*14470*/  @!PT LDS RZ, [RZ] ;  /* 0x00000000fffff984 */ /* 0x000fe20000000800 */
[----:B------:R0:W-:Y:S04]  /*14480*/  @!P1 LDGSTS.E.BYPASS.LTC128B.128 [R8+0x20c00], desc[UR40][R6.64], !P0 ;  /* 0x20c0000006089fae */ /* 0x0001e8000c101d68 */
[----:B------:R-:W-:Y:S01]  /*14490*/  ISETP.GE.AND P1, PT, R5, R0, PT ;  /* 0x000000000500720c */ /* 0x000fe20003f26270 */
[----:B0-----:R-:W-:-:S12]  /*144a0*/  IMAD.MOV.U32 R6, RZ, RZ, R14 ;  /* 0x000000ffff067224 */ /* 0x001fd800078e000e */
[----:B------:R-:W-:Y:S05]  /*144b0*/  WARPSYNC.COLLECTIVE R15, `(.L_x_585) ;  /* 0x000000000f087348 */ /* 0x000fea0003c00000 */
[----:B------:R0:W1:Y:S02]  /*144c0*/  SHFL.IDX P6, R14, R13, R12, R11 ;  /* 0x0000000c0d0e7389 */ /* 0x00006400000c000b */
[----:B01----:R-:W-:Y:S01]  /*144d0*/  ENDCOLLECTIVE ;  /* 0x000000000000791b */ /* 0x003fe20003800000 */
.L_x_585:
[----:B------:R-:W-:Y:S02]  /*144e0*/  IMAD.MOV.U32 R13, RZ, RZ, R3 ;  /* 0x000000ffff0d7224 */ /* 0x000fe400078e0003 */
[----:B------:R-:W-:Y:S02]  /*144f0*/  IMAD.MOV.U32 R12, RZ, RZ, 0x3 ;  /* 0x00000003ff0c7424 */ /* 0x000fe400078e00ff */
[----:B------:R-:W-:-:S07]  /*14500*/  IMAD.MOV.U32 R5, RZ, RZ, R14 ;  /* 0x000000ffff057224 */ /* 0x000fce00078e000e */
[----:B------:R-:W-:Y:S05]  /*14510*/  WARPSYNC.COLLECTIVE R15, `(.L_x_586) ;  /* 0x000000000f087348 */ /* 0x000fea0003c00000 */
[----:B------:R0:W1:Y:S02]  /*14520*/  SHFL.IDX P6, R14, R13, R12, R11 ;  /* 0x0000000c0d0e7389 */ /* 0x00006400000c000b */
[----:B01----:R-:W-:Y:S01]  /*14530*/  ENDCOLLECTIVE ;  /* 0x000000000000791b */ /* 0x003fe20003800000 */
.L_x_586:
[----:B------:R-:W-:-:S05]  /*14540*/  @!P1 LEA R5, P2, R9, R5, 0x1 ;  /* 0x0000000509059211 */ /* 0x000fca00078408ff */
[----:B------:R-:W-:-:S04]  /*14550*/  @!P1 IMAD.X R6, RZ, RZ, R6, P2 ;  /* 0x000000ffff069224 */ /* 0x000fc800010e0606 */
[----:B------:R-:W-:Y:S02]  /*14560*/  @!P1 IMAD.MOV.U32 R7, RZ, RZ, R6 ;  /* 0x000000ffff079224 */ /* 0x000fe400078e0006 */
[----:B------:R-:W-:Y:S02]  /*14570*/  IMAD.MOV.U32 R13, RZ, RZ, R4 ;  /* 0x000000ffff0d7224 */ /* 0x000fe400078e0004 */
[----:B------:R-:W-:-:S05]  /*14580*/  @!P1 IMAD.MOV.U32 R6, RZ, RZ, R5 ;  /* 0x000000ffff069224 */ /* 0x000fca00078e0005 */
        /* <DEDUP_REMOVED lines=8> */
.L_x_587:
[----:B------:R-:W-:Y:S01]  /*14610*/  IMAD.MOV.U32 R3, RZ, RZ, R14 ;  /* 0x000000ffff037224 */ /* 0x000fe200078e000e */
[----:B------:R-:W-:Y:S06]  /*14620*/  BRA `(.L_x_588) ;  /* 0xffffffac00747947 */ /* 0x000fec000383ffff */
.L_x_465:
[----:B0-----:R0:W1:Y:S02]  /*14630*/  SYNCS.PHASECHK.TRANS64.TRYWAIT P0, [R18+URZ+0x28c20], R0 ;  /* 0x028c2000120075a7 */ /* 0x001064000800017f */
[----:B-1----:R-:W-:Y:S05]  /*14640*/  @!P0 NANOSLEEP.SYNCS 0x989680 ;  /* 0x009896800000895d */ /* 0x002fea0003900000 */
[----:B------:R-:W1:Y:S02]  /*14650*/  @!P0 SYNCS.PHASECHK.TRANS64 P0, [R18+URZ+0x28c20], R0 ;  /* 0x028c2000120085a7 */ /* 0x000e64000800007f */
[----:B-1----:R-:W-:Y:S05]  /*14660*/  @!P0 BRA `(.L_x_465) ;  /* 0xfffffffc00f08947 */ /* 0x002fea000383ffff */
[----:B------:R-:W-:Y:S05]  /*14670*/  BRA `(.L_x_589) ;  /* 0xffffffac00d07947 */ /* 0x000fea000383ffff */
.L_x_469:
[----:B0-----:R0:W1:Y:S02]  /*14680*/  SYNCS.PHASECHK.TRANS64.TRYWAIT P0, [R0+URZ+0x28c60], R2 ;  /* 0x028c6002000075a7 */ /* 0x001064000800017f */
[----:B-1----:R-:W-:Y:S05]  /*14690*/  @!P0 NANOSLEEP.SYNCS 0x989680 ;  /* 0x009896800000895d */ /* 0x002fea0003900000 */
[----:B------:R-:W1:Y:S02]  /*146a0*/  @!P0 SYNCS.PHASECHK.TRANS64 P0, [R0+URZ+0x28c60], R2 ;  /* 0x028c6002000085a7 */ /* 0x000e64000800007f */
[----:B-1----:R-:W-:Y:S05]  /*146b0*/  @!P0 BRA `(.L_x_469) ;  /* 0xfffffffc00f08947 */ /* 0x002fea000383ffff */
[----:B------:R-:W-:Y:S05]  /*146c0*/  BRA `(.L_x_590) ;  /* 0xffffffac00f47947 */ /* 0x000fea000383ffff */
.L_x_488:
[----:B-1----:R1:W2:Y:S02]  /*146d0*/  SYNCS.PHASECHK.TRANS64.TRYWAIT P0, [R3+URZ+0x28c40], R2 ;  /* 0x028c4002030075a7 */ /* 0x0022a4000800017f */
[----:B--2---:R-:W-:Y:S05]  /*146e0*/  @!P0 NANOSLEEP.SYNCS 0x989680 ;  /* 0x009896800000895d */ /* 0x004fea0003900000 */
[----:B------:R-:W2:Y:S02]  /*146f0*/  @!P0 SYNCS.PHASECHK.TRANS64 P0, [R3+URZ+0x28c40], R2 ;  /* 0x028c4002030085a7 */ /* 0x000ea4000800007f */
[----:B--2---:R-:W-:Y:S05]  /*14700*/  @!P0 BRA `(.L_x_488) ;  /* 0xfffffffc00f08947 */ /* 0x004fea000383ffff */
[----:B------:R-:W-:Y:S05]  /*14710*/  BRA `(.L_x_591) ;  /* 0xffffffbc00047947 */ /* 0x000fea000383ffff */
.L_x_493:
[----:B--2---:R2:W3:Y:S02]  /*14720*/  SYNCS.PHASECHK.TRANS64.TRYWAIT P0, [R3+URZ+0x28c60], R2 ;  /* 0x028c6002030075a7 */ /* 0x0044e4000800017f */
[----:B---3--:R-:W-:Y:S05]  /*14730*/  @!P0 NANOSLEEP.SYNCS 0x989680 ;  /* 0x009896800000895d */ /* 0x008fea0003900000 */
[----:B------:R-:W3:Y:S02]  /*14740*/  @!P0 SYNCS.PHASECHK.TRANS64 P0, [R3+URZ+0x28c60], R2 ;  /* 0x028c6002030085a7 */ /* 0x000ee4000800007f */
[----:B---3--:R-:W-:Y:S05]  /*14750*/  @!P0 BRA `(.L_x_493) ;  /* 0xfffffffc00f08947 */ /* 0x008fea000383ffff */
[----:B------:R-:W-:Y:S05]  /*14760*/  BRA `(.L_x_592) ;  /* 0xffffffbc00807947 */ /* 0x000fea000383ffff */
.L_x_508:
[----:B0-----:R0:W1:Y:S02]  /*14770*/  SYNCS.PHASECHK.TRANS64.TRYWAIT P0, [R4+URZ+0x28c40], R2 ;  /* 0x028c4002040075a7 */ /* 0x001064000800017f */
[----:B-1----:R-:W-:Y:S05]  /*14780*/  @!P0 NANOSLEEP.SYNCS 0x989680 ;  /* 0x009896800000895d */ /* 0x002fea0003900000 */
[----:B------:R-:W1:Y:S02]  /*14790*/  @!P0 SYNCS.PHASECHK.TRANS64 P0, [R4+URZ+0x28c40], R2 ;  /* 0x028c4002040085a7 */ /* 0x000e64000800007f */
[----:B-1----:R-:W-:Y:S05]  /*147a0*/  @!P0 BRA `(.L_x_508) ;  /* 0xfffffffc00f08947 */ /* 0x002fea000383ffff */
[----:B------:R-:W-:Y:S05]  /*147b0*/  BRA `(.L_x_593) ;  /* 0xffffffc8005c7947 */ /* 0x000fea000383ffff */
.L_x_513:
[----:B-1----:R1:W2:Y:S02]  /*147c0*/  SYNCS.PHASECHK.TRANS64.TRYWAIT P0, [R4+URZ+0x28c60], R2 ;  /* 0x028c6002040075a7 */ /* 0x0022a4000800017f */
[----:B--2---:R-:W-:Y:S05]  /*147d0*/  @!P0 NANOSLEEP.SYNCS 0x989680 ;  /* 0x009896800000895d */ /* 0x004fea0003900000 */
[----:B------:R-:W2:Y:S02]  /*147e0*/  @!P0 SYNCS.PHASECHK.TRANS64 P0, [R4+URZ+0x28c60], R2 ;  /* 0x028c6002040085a7 */ /* 0x000ea4000800007f */
[----:B--2---:R-:W-:Y:S05]  /*147f0*/  @!P0 BRA `(.L_x_513) ;  /* 0xfffffffc00f08947 */ /* 0x004fea000383ffff */
[----:B------:R-:W-:Y:S05]  /*14800*/  BRA `(.L_x_594) ;  /* 0xffffffc800d87947 */ /* 0x000fea000383ffff */
.L_x_528:
[----:B-1----:R1:W2:Y:S02]  /*14810*/  SYNCS.PHASECHK.TRANS64.TRYWAIT P0, [R4+URZ+0x28c40], R2 ;  /* 0x028c4002040075a7 */ /* 0x0022a4000800017f */
[----:B--2---:R-:W-:Y:S05]  /*14820*/  @!P0 NANOSLEEP.SYNCS 0x989680 ;  /* 0x009896800000895d */ /* 0x004fea0003900000 */
[----:B------:R-:W2:Y:S02]  /*14830*/  @!P0 SYNCS.PHASECHK.TRANS64 P0, [R4+URZ+0x28c40], R2 ;  /* 0x028c4002040085a7 */ /* 0x000ea4000800007f */
[----:B--2---:R-:W-:Y:S05]  /*14840*/  @!P0 BRA `(.L_x_528) ;  /* 0xfffffffc00f08947 */ /* 0x004fea000383ffff */
[----:B------:R-:W-:Y:S05]  /*14850*/  BRA `(.L_x_595) ;  /* 0xffffffd400987947 */ /* 0x000fea000383ffff */
.L_x_533:
[----:B0-----:R0:W2:Y:S02]  /*14860*/  SYNCS.PHASECHK.TRANS64.TRYWAIT P0, [R4+URZ+0x28c60], R2 ;  /* 0x028c6002040075a7 */ /* 0x0010a4000800017f */
[----:B--2---:R-:W-:Y:S05]  /*14870*/  @!P0 NANOSLEEP.SYNCS 0x989680 ;  /* 0x009896800000895d */ /* 0x004fea0003900000 */
[----:B------:R-:W2:Y:S02]  /*14880*/  @!P0 SYNCS.PHASECHK.TRANS64 P0, [R4+URZ+0x28c60], R2 ;  /* 0x028c6002040085a7 */ /* 0x000ea4000800007f */
[----:B--2---:R-:W-:Y:S05]  /*14890*/  @!P0 BRA `(.L_x_533) ;  /* 0xfffffffc00f08947 */ /* 0x004fea000383ffff */
[----:B------:R-:W-:Y:S05]  /*148a0*/  BRA `(.L_x_596) ;  /* 0xffffffd800147947 */ /* 0x000fea000383ffff */
.L_x_549:
[----:B------:R-:W2:Y:S01]  /*148b0*/  LDL R3, [R1] ;  /* 0x0000000001037983 */ /* 0x000ea20000100800 */
[----:B------:R-:W-:Y:S01]  /*148c0*/  BSSY B0, `(.L_x_597) ;  /* 0x0000008000007945 */ /* 0x000fe20003800000 */
[----:B------:R-:W-:Y:S02]  /*148d0*/  IMAD.MOV.U32 R12, RZ, RZ, RZ ;  /* 0x000000ffff0c7224 */ /* 0x000fe400078e00ff */
[----:B0-----:R-:W-:Y:S02]  /*148e0*/  IMAD.MOV.U32 R11, RZ, RZ, 0x1f ;  /* 0x0000001fff0b7424 */ /* 0x001fe400078e00ff */
[----:B------:R-:W-:Y:S02]  /*148f0*/  IMAD.MOV.U32 R15, RZ, RZ, -0x1 ;  /* 0xffffffffff0f7424 */ /* 0x000fe400078e00ff */
[----:B--2---:R-:W-:-:S07]  /*14900*/  IMAD.MOV.U32 R13, RZ, RZ, R3 ;  /* 0x000000ffff0d7224 */ /* 0x004fce00078e0003 */
[----:B-1----:R-:W-:Y:S05]  /*14910*/  WARPSYNC.COLLECTIVE R15, `(.L_x_598) ;  /* 0x000000000f087348 */ /* 0x002fea0003c00000 */
[----:B------:R0:W2:Y:S02]  /*14920*/  SHFL.IDX P6, R14, R13, R12, R11 ;  /* 0x0000000c0d0e7389 */ /* 0x0000a400000c000b */
[----:B012---:R-:W-:Y:S01]  /*14930*/  ENDCOLLECTIVE ;  /* 0x000000000000791b */ /* 0x007fe20003800000 */
.L_x_598:
[----:B------:R-:W-:Y:S05]  /*14940*/  BSYNC B0 ;  /* 0x0000000000007941 */ /* 0x000fea0003800000 */
.L_x_597:
[----:B------:R0:W5:Y:S01]  /*14950*/  LDL R2, [R1+0xc] ;  /* 0x00000c0001027983 */ /* 0x0001620000100800 */
[----:B------:R-:W-:Y:S02]  /*14960*/  IMAD.MOV.U32 R13, RZ, RZ, R3 ;  /* 0x000000ffff0d7224 */ /* 0x000fe400078e0003 */
[----:B------:R-:W-:Y:S02]  /*14970*/  IMAD.MOV.U32 R12, RZ, RZ, 0x1 ;  /* 0x00000001ff0c7424 */ /* 0x000fe400078e00ff */
[----:B------:R-:W-:Y:S02]  /*14980*/  IMAD.MOV.U32 R11, RZ, RZ, 0x1f ;  /* 0x0000001fff0b7424 */ /* 0x000fe400078e00ff */
[----:B------:R-:W-:Y:S02]  /*14990*/  IMAD.MOV.U32 R15, RZ, RZ, -0x1 ;  /* 0xffffffffff0f7424 */ /* 0x000fe400078e00ff */
[----:B0-----:R-:W-:-:S07]  /*149a0*/  IMAD.MOV.U32 R0, RZ, RZ, R14 ;  /* 0x000000ffff007224 */ /* 0x001fce00078e000e */
[----:B-----5:R-:W-:Y:S05]  /*149b0*/  WARPSYNC.COLLECTIVE R15, `(.L_x_599) ;  /* 0x000000000f087348 */ /* 0x020fea0003c00000 */
[----:B------:R0:W1:Y:S02]  /*149c0*/  SHFL.IDX P6, R14, R13, R12, R11 ;  /* 0x0000000c0d0e7389 */ /* 0x00006400000c000b */
[----:B01---5:R-:W-:Y:S01]  /*149d0*/  ENDCOLLECTIVE ;  /* 0x000000000000791b */ /* 0x023fe20003800000 */
.L_x_599:
[----:B------:R-:W-:Y:S01]  /*149e0*/  ULDC UR4, c[0x0][0xc3c] ;  /* 0x00030f0000047ab9 */ /* 0x000fe20000000800 */
[----:B------:R-:W-:Y:S02]  /*149f0*/  IMAD.IADD R6, R2, 0x1, R10 ;  /* 0x0000000102067824 */ /* 0x000fe400078e020a */
[----:B------:R-:W-:Y:S02]  /*14a00*/  IMAD.MOV.U32 R11, RZ, RZ, RZ ;  /* 0x000000ffff0b7224 */ /* 0x000fe400078e00ff */
[----:B------:R-:W-:Y:S01]  /*14a10*/  IMAD.MOV.U32 R7, RZ, RZ, R14 ;  /* 0x000000ffff077224 */ /* 0x000fe200078e000e */
[----:B------:R-:W-:-:S13]  /*14a20*/  ISETP.GE.OR P1, PT, R6, UR4, !P0 ;  /* 0x0000000406007c0c */ /* 0x000fda000c726670 */
[----:B------:R-:W0:Y:S08]  /*14a30*/  @!P1 LDC.64 R2, c[0x0][0xc80] ;  /* 0x00032000ff029b82 */ /* 0x000e300000000a00 */
[----:B------:R-:W1:Y:S01]  /*14a40*/  @!P1 LDC.64 R4, c[0x0][0xc78] ;  /* 0x00031e00ff049b82 */ /* 0x000e620000000a00 */
[----:B0-----:R-:W-:-:S05]  /*14a50*/  @!P1 IMAD.WIDE R2, R6, 0x4, R2 ;  /* 0x0000000406029825 */ /* 0x001fca00078e0202 */
[----:B------:R1:W2:Y:S02]  /*14a60*/  @!P1 LDG.E R8, desc[UR40][R2.64] ;  /* 0x0000002802089981 */ /* 0x0002a4000c1e1900 */
[----:B-1----:R-:W-:-:S05]  /*14a70*/  @!P1 IMAD.WIDE R2, R6, 0x4, R4 ;  /* 0x0000000406029825 */ /* 0x002fca00078e0204 */
[----:B------:R-:W3:Y:S01]  /*14a80*/  @!P1 LDG.E R4, desc[UR40][R2.64] ;  /* 0x0000002802049981 */ /* 0x000ee2000c1e1900 */
[----:B------:R-:W-:Y:S01]  /*14a90*/  IMAD.MOV.U32 R6, RZ, RZ, RZ ;  /* 0x000000ffff067224 */ /* 0x000fe200078e00ff */
[C---:B------:R-:W-:Y:S02]  /*14aa0*/  ISETP.GE.U32.AND P2, PT, R10.reuse, 0x2, PT ;  /* 0x000000020a00780c */ /* 0x040fe40003f46070 */
[C---:B------:R-:W-:Y:S02]  /*14ab0*/  ISETP.GE.U32.AND P3, PT, R10.reuse, 0x4, PT ;  /* 0x000000040a00780c */ /* 0x040fe40003f66070 */
[C---:B------:R-:W-:Y:S02]  /*14ac0*/  ISETP.GE.U32.AND P4, PT, R10.reuse, 0x8, PT ;  /* 0x000000080a00780c */ /* 0x040fe40003f86070 */
[----:B------:R-:W-:Y:S01]  /*14ad0*/  ISETP.GE.U32.AND P5, PT, R10, 0x10, PT ;  /* 0x000000100a00780c */ /* 0x000fe20003fa6070 */
[----:B--2---:R-:W-:Y:S02]  /*14ae0*/  @!P1 IMAD.MOV.U32 R6, RZ, RZ, R8 ;  /* 0x000000ffff069224 */ /* 0x004fe400078e0008 */
[----:B------:R-:W-:-:S02]  /*14af0*/  IMAD.MOV.U32 R8, RZ, RZ, RZ ;  /* 0x000000ffff087224 */ /* 0x000fc400078e00ff */
[----:B---3--:R-:W-:Y:S01]  /*14b00*/  @!P1 IMAD.MOV.U32 R8, RZ, RZ, R4 ;  /* 0x000000ffff089224 */ /* 0x008fe200078e0004 */
[----:B------:R-:W-:Y:S01]  /*14b10*/  ISETP.NE.AND P1, PT, R10, RZ, PT ;  /* 0x000000ff0a00720c */ /* 0x000fe20003f25270 */
[----:B------:R-:W-:Y:S02]  /*14b20*/  IMAD.MOV.U32 R4, RZ, RZ, RZ ;  /* 0x000000ffff047224 */ /* 0x000fe400078e00ff */
[----:B------:R-:W-:-:S04]  /*14b30*/  IMAD R2, R8, R6, RZ ;  /* 0x0000000608027224 */ /* 0x000fc800078e02ff */
[----:B------:R-:W-:-:S07]  /*14b40*/  IMAD.MOV.U32 R13, RZ, RZ, R2 ;  /* 0x000000ffff0d7224 */ /* 0x000fce00078e0002 */
[----:B------:R-:W-:Y:S05]  /*14b50*/  WARPSYNC.COLLECTIVE R15, `(.L_x_600) ;  /* 0x000000000f087348 */ /* 0x000fea0003c00000 */
[----:B------:R0:W1:Y:S02]  /*14b60*/  SHFL.UP P6, R14, R13, R12, R11 ;  /* 0x0400000c0d0e7389 */ /* 0x00006400000c000b */
[----:B01----:R-:W-:Y:S01]  /*14b70*/  ENDCOLLECTIVE ;  /* 0x000000000000791b */ /* 0x003fe20003800000 */
.L_x_600:
[----:B------:R-:W-:Y:S01]  /*14b80*/  IMAD.MOV.U32 R12, RZ, RZ, 0x2 ;  /* 0x00000002ff0c7424 */ /* 0x000fe200078e00ff */
[----:B------:R-:W-:-:S05]  /*14b90*/  SEL R3, R14, RZ, P1 ;  /* 0x000000ff0e037207 */ /* 0x000fca0000800000 */
[----:B------:R-:W-:-:S04]  /*14ba0*/  IMAD.IADD R2, R2, 0x1, R3 ;  /* 0x0000000102027824 */ /* 0x000fc800078e0203 */
[----:B------:R-:W-:-:S07]  /*14bb0*/  IMAD.MOV.U32 R13, RZ, RZ, R2 ;  /* 0x000000ffff0d7224 */ /* 0x000fce00078e0002 */
[----:B------:R-:W-:Y:S05]  /*14bc0*/  WARPSYNC.COLLECTIVE R15, `(.L_x_601) ;  /* 0x000000000f087348 */ /* 0x000fea0003c00000 */
[----:B------:R0:W1:Y:S02]  /*14bd0*/  SHFL.UP P6, R14, R13, R12, R11 ;  /* 0x0400000c0d0e7389 */ /* 0x00006400000c000b */
[----:B01----:R-:W-:Y:S01]  /*14be0*/  ENDCOLLECTIVE ;  /* 0x000000000000791b */ /* 0x003fe20003800000 */
.L_x_601:
[----:B------:R-:W-:Y:S01]  /*14bf0*/  IMAD.MOV.U32 R12, RZ, RZ, 0x4 ;  /* 0x00000004ff0c7424 */ /* 0x000fe200078e00ff */
[----:B------:R-:W-:-:S05]  /*14c00*/  SEL R3, R14, RZ, P2 ;  /* 0x000000ff0e037207 */ /* 0x000fca0001000000 */
[----:B------:R-:W-:-:S04]  /*14c10*/  IMAD.IADD R2, R2, 0x1, R3 ;  /* 0x0000000102027824 */ /* 0x000fc800078e0203 */
[----:B------:R-:W-:-:S07]  /*14c20*/  IMAD.MOV.U32 R13, RZ, RZ, R2 ;  /* 0x000000ffff0d7224 */ /* 0x000fce00078e0002 */
[----:B------:R-:W-:Y:S05]  /*14c30*/  WARPSYNC.COLLECTIVE R15, `(.L_x_602) ;  /* 0x000000000f087348 */ /* 0x000fea0003c00000 */
[----:B------:R0:W1:Y:S02]  /*14c40*/  SHFL.UP P6, R14, R13, R12, R11 ;  /* 0x0400000c0d0e7389 */ /* 0x00006400000c000b */
[----:B01----:R-:W-:Y:S01]  /*14c50*/  ENDCOLLECTIVE ;  /* 0x000000000000791b */ /* 0x003fe20003800000 */
.L_x_602:
[----:B------:R-:W-:Y:S01]  /*14c60*/  IMAD.MOV.U32 R12, RZ, RZ, 0x8 ;  /* 0x00000008ff0c7424 */ /* 0x000fe200078e00ff */
[----:B------:R-:W-:-:S05]  /*14c70*/  SEL R3, R14, RZ, P3 ;  /* 0x000000ff0e037207 */ /* 0x000fca0001800000 */
[----:B------:R-:W-:-:S04]  /*14c80*/  IMAD.IADD R2, R2, 0x1, R3 ;  /* 0x0000000102027824 */ /* 0x000fc800078e0203 */
[----:B------:R-:W-:-:S07]  /*14c90*/  IMAD.MOV.U32 R13, RZ, RZ, R2 ;  /* 0x000000ffff0d7224 */ /* 0x000fce00078e0002 */
[----:B------:R-:W-:Y:S05]  /*14ca0*/  WARPSYNC.COLLECTIVE R15, `(.L_x_603) ;  /* 0x000000000f087348 */ /* 0x000fea0003c00000 */
[----:B------:R0:W1:Y:S02]  /*14cb0*/  SHFL.UP P6, R14, R13, R12, R11 ;  /* 0x0400000c0d0e7389 */ /* 0x00006400000c000b */
[----:B01----:R-:W-:Y:S01]  /*14cc0*/  ENDCOLLECTIVE ;  /* 0x000000000000791b */ /* 0x003fe20003800000 */
.L_x_603:
[----:B------:R-:W-:Y:S01]  /*14cd0*/  IMAD.MOV.U32 R12, RZ, RZ, 0x10 ;  /* 0x00000010ff0c7424 */ /* 0x000fe200078e00ff */
[----:B------:R-:W-:-:S05]  /*14ce0*/  SEL R3, R14, RZ, P4 ;  /* 0x000000ff0e037207 */ /* 0x000fca0002000000 */
[----:B------:R-:W-:-:S04]  /*14cf0*/  IMAD.IADD R2, R2, 0x1, R3 ;  /* 0x0000000102027824 */ /* 0x000fc800078e0203 */
[----:B------:R-:W-:-:S07]  /*14d00*/  IMAD.MOV.U32 R13, RZ, RZ, R2 ;  /* 0x000000ffff0d7224 */ /* 0x000fce00078e0002 */
[----:B------:R-:W-:Y:S05]  /*14d10*/  WARPSYNC.COLLECTIVE R15, `(.L_x_604) ;  /* 0x000000000f087348 */ /* 0x000fea0003c00000 */
[----:B------:R0:W1:Y:S02]  /*14d20*/  SHFL.UP P6, R14, R13, R12, R11 ;  /* 0x0400000c0d0e7389 */ /* 0x00006400000c000b */
[----:B01----:R-:W-:Y:S01]  /*14d30*/  ENDCOLLECTIVE ;  /* 0x000000000000791b */ /* 0x003fe20003800000 */
.L_x_604:
[----:B------:R-:W-:Y:S02]  /*14d40*/  IMAD.MOV.U32 R12, RZ, RZ, 0x1f ;  /* 0x0000001fff0c7424 */ /* 0x000fe400078e00ff */
[----:B------:R-:W-:Y:S01]  /*14d50*/  IMAD.MOV.U32 R11, RZ, RZ, 0x1f ;  /* 0x0000001fff0b7424 */ /* 0x000fe200078e00ff */
[----:B------:R-:W-:-:S05]  /*14d60*/  SEL R3, R14, RZ, P5 ;  /* 0x000000ff0e037207 */ /* 0x000fca0002800000 */
[----:B------:R-:W-:-:S04]  /*14d70*/  IMAD.IADD R2, R2, 0x1, R3 ;  /* 0x0000000102027824 */ /* 0x000fc800078e0203 */
[----:B------:R-:W-:-:S07]  /*14d80*/  IMAD.MOV.U32 R13, RZ, RZ, R2 ;  /* 0x000000ffff0d7224 */ /* 0x000fce00078e0002 */
[----:B------:R-:W-:Y:S05]  /*14d90*/  WARPSYNC.COLLECTIVE R15, `(.L_x_605) ;  /* 0x000000000f087348 */ /* 0x000fea0003c00000 */
[----:B------:R0:W1:Y:S02]  /*14da0*/  SHFL.IDX P6, R14, R13, R12, R11 ;  /* 0x0000000c0d0e7389 */ /* 0x00006400000c000b */
[----:B01----:R-:W-:Y:S01]  /*14db0*/  ENDCOLLECTIVE ;  /* 0x000000000000791b */ /* 0x003fe20003800000 */
.L_x_605:
[----:B------:R-:W-:Y:S05]  /*14dc0*/  BRA `(.L_x_606) ;  /* 0xffffffe000647947 */ /* 0x000fea000383ffff */
.L_x_552:
[----:B------:R-:W-:Y:S01]  /*14dd0*/  BSSY B0, `(.L_x_607) ;  /* 0x0000008000007945 */ /* 0x000fe20003800000 */
[----:B------:R-:W-:Y:S02]  /*14de0*/  IMAD.MOV.U32 R13, RZ, RZ, R2 ;  /* 0x000000ffff0d7224 */ /* 0x000fe400078e0002 */
[----:B------:R-:W-:Y:S02]  /*14df0*/  IMAD.MOV.U32 R12, RZ, RZ, 0x1 ;  /* 0x00000001ff0c7424 */ /* 0x000fe400078e00ff */
[----:B------:R-:W-:Y:S02]  /*14e00*/  IMAD.MOV.U32 R11, RZ, RZ, RZ ;  /* 0x000000ffff0b7224 */ /* 0x000fe400078e00ff */
[----:B------:R-:W-:-:S07]  /*14e10*/  IMAD.MOV.U32 R15, RZ, RZ, -0x1 ;  /* 0xffffffffff0f7424 */ /* 0x000fce00078e00ff */
[----:B------:R-:W-:Y:S05]  /*14e20*/  WARPSYNC.COLLECTIVE R15, `(.L_x_608) ;  /* 0x000000000f087348 */ /* 0x000fea0003c00000 */
[----:B------:R0:W1:Y:S02]  /*14e30*/  SHFL.UP P6, R14, R13, R12, R11 ;  /* 0x0400000c0d0e7389 */ /* 0x00006400000c000b */
[----:B01----:R-:W-:Y:S01]  /*14e40*/  ENDCOLLECTIVE ;  /* 0x000000000000791b */ /* 0x003fe20003800000 */
.L_x_608:
[----:B------:R-:W-:Y:S05]  /*14e50*/  BSYNC B0 ;  /* 0x0000000000007941 */ /* 0x000fea0003800000 */
.L_x_607:
[----:B------:R-:W-:Y:S01]  /*14e60*/  SEL R3, R14, RZ, P1 ;  /* 0x000000ff0e037207 */ /* 0x000fe20000800000 */
[----:B------:R-:W-:Y:S02]  /*14e70*/  IMAD.MOV.U32 R12, RZ, RZ, 0x2 ;  /* 0x00000002ff0c7424 */ /* 0x000fe400078e00ff */
[----:B------:R-:W-:Y:S02]  /*14e80*/  IMAD.MOV.U32 R11, RZ, RZ, RZ ;  /* 0x000000ffff0b7224 */ /* 0x000fe400078e00ff */
[----:B------:R-:W-:Y:S02]  /*14e90*/  IMAD.IADD R2, R2, 0x1, R3 ;  /* 0x0000000102027824 */ /* 0x000fe400078e0203 */
[----:B------:R-:W-:Y:S02]  /*14ea0*/  IMAD.MOV.U32 R15, RZ, RZ, -0x1 ;  /* 0xffffffffff0f7424 */ /* 0x000fe400078e00ff */
[----:B------:R-:W-:-:S07]  /*14eb0*/  IMAD.MOV.U32 R13, RZ, RZ, R2 ;  /* 0x000000ffff0d7224 */ /* 0x000fce00078e0002 */
[----:B------:R-:W-:Y:S05]  /*14ec0*/  WARPSYNC.COLLECTIVE R15, `(.L_x_609) ;  /* 0x000000000f087348 */ /* 0x000fea0003c00000 */
[----:B------:R0:W1:Y:S02]  /*14ed0*/  SHFL.UP P6, R14, R13, R12, R11 ;  /* 0x0400000c0d0e7389 */ /* 0x00006400000c000b */
[----:B01----:R-:W-:Y:S01]  /*14ee0*/  ENDCOLLECTIVE ;  /* 0x000000000000791b */ /* 0x003fe20003800000 */
.L_x_609:
[----:B------:R-:W-:Y:S01]  /*14ef0*/  IMAD.MOV.U32 R12, RZ, RZ, 0x4 ;  /* 0x00000004ff0c7424 */ /* 0x000fe200078e00ff */
[----:B------:R-:W-:-:S05]  /*14f00*/  SEL R3, R14, RZ, P2 ;  /* 0x000000ff0e037207 */ /* 0x000fca0001000000 */
[----:B------:R-:W-:-:S04]  /*14f10*/  IMAD.IADD R2, R2, 0x1, R3 ;  /* 0x0000000102027824 */ /* 0x000fc800078e0203 */
[----:B------:R-:W-:-:S07]  /*14f20*/  IMAD.MOV.U32 R13, RZ, RZ, R2 ;  /* 0x000000ffff0d7224 */ /* 0x000fce00078e0002 */
[----:B------:R-:W-:Y:S05]  /*14f30*/  WARPSYNC.COLLECTIVE R15, `(.L_x_610) ;  /* 0x000000000f087348 */ /* 0x000fea0003c00000 */
[----:B------:R0:W1:Y:S02]  /*14f40*/  SHFL.UP P6, R14, R13, R12, R11 ;  /* 0x0400000c0d0e7389 */ /* 0x00006400000c000b */
[----:B01----:R-:W-:Y:S01]  /*14f50*/  ENDCOLLECTIVE ;  /* 0x000000000000791b */ /* 0x003fe20003800000 */
.L_x_610:
[----:B------:R-:W-:Y:S01]  /*14f60*/  IMAD.MOV.U32 R12, RZ, RZ, 0x8 ;  /* 0x00000008ff0c7424 */ /* 0x000fe200078e00ff */
[----:B------:R-:W-:-:S05]  /*14f70*/  SEL R3, R14, RZ, P3 ;  /* 0x000000ff0e037207 */ /* 0x000fca0001800000 */
[----:B------:R-:W-:-:S04]  /*14f80*/  IMAD.IADD R2, R2, 0x1, R3 ;  /* 0x0000000102027824 */ /* 0x000fc800078e0203 */
[----:B------:R-:W-:-:S07]  /*14f90*/  IMAD.MOV.U32 R13, RZ, RZ, R2 ;  /* 0x000000ffff0d7224 */ /* 0x000fce00078e0002 */
[----:B------:R-:W-:Y:S05]  /*14fa0*/  WARPSYNC.COLLECTIVE R15, `(.L_x_611) ;  /* 0x000000000f087348 */ /* 0x000fea0003c00000 */
[----:B------:R0:W1:Y:S02]  /*14fb0*/  SHFL.UP P6, R14, R13, R12, R11 ;  /* 0x0400000c0d0e7389 */ /* 0x00006400000c000b */
[----:B01----:R-:W-:Y:S01]  /*14fc0*/  ENDCOLLECTIVE ;  /* 0x000000000000791b */ /* 0x003fe20003800000 */
.L_x_611:
[----:B------:R-:W-:Y:S01]  /*14fd0*/  IMAD.MOV.U32 R12, RZ, RZ, 0x10 ;  /* 0x00000010ff0c7424 */ /* 0x000fe200078e00ff */
[----:B------:R-:W-:-:S05]  /*14fe0*/  SEL R3, R14, RZ, P4 ;  /* 0x000000ff0e037207 */ /* 0x000fca0002000000 */
[----:B------:R-:W-:-:S04]  /*14ff0*/  IMAD.IADD R2, R2, 0x1, R3 ;  /* 0x0000000102027824 */ /* 0x000fc800078e0203 */
[----:B------:R-:W-:-:S07]  /*15000*/  IMAD.MOV.U32 R13, RZ, RZ, R2 ;  /* 0x000000ffff0d7224 */ /* 0x000fce00078e0002 */
[----:B------:R-:W-:Y:S05]  /*15010*/  WARPSYNC.COLLECTIVE R15, `(.L_x_612) ;  /* 0x000000000f087348 */ /* 0x000fea0003c00000 */
[----:B------:R0:W1:Y:S02]  /*15020*/  SHFL.UP P6, R14, R13, R12, R11 ;  /* 0x0400000c0d0e7389 */ /* 0x00006400000c000b */
[----:B01----:R-:W-:Y:S01]  /*15030*/  ENDCOLLECTIVE ;  /* 0x000000000000791b */ /* 0x003fe20003800000 */
.L_x_612:
        /* <DEDUP_REMOVED lines=8> */
.L_x_613:
[----:B------:R-:W-:Y:S05]  /*150c0*/  BRA `(.L_x_614) ;  /* 0xffffffe000507947 */ /* 0x000fea000383ffff */
.L_x_554:
[----:B------:R-:W-:Y:S01]  /*150d0*/  BSSY B0, `(.L_x_615) ;  /* 0x0000006000007945 */ /* 0x000fe20003800000 */
[----:B------:R-:W-:Y:S01]  /*150e0*/  PLOP3.LUT P6, PT, P6, PT, PT, 0x8, 0x0 ;  /* 0x000000000000781c */ /* 0x000fe200037ce170 */
[----:B------:R-:W-:-:S12]  /*150f0*/  IMAD.MOV.U32 R15, RZ, RZ, -0x1 ;  /* 0xffffffffff0f7424 */ /* 0x000fd800078e00ff */
[----:B0-----:R-:W-:Y:S05]  /*15100*/  WARPSYNC.COLLECTIVE R15, `(.L_x_616) ;  /* 0x000000000f087348 */ /* 0x001fea0003c00000 */
[----:B------:R-:W-:Y:S01]  /*15110*/  VOTE.ANY R14, PT, P6 ;  /* 0x00000000000e7806 */ /* 0x000fe200030e0100 */
[----:B0-----:R-:W-:Y:S06]  /*15120*/  ENDCOLLECTIVE ;  /* 0x000000000000791b */ /* 0x001fec0003800000 */
.L_x_616:
[----:B------:R-:W-:Y:S05]  /*15130*/  BSYNC B0 ;  /* 0x0000000000007941 */ /* 0x000fea0003800000 */
.L_x_615:
[----:B------:R-:W-:Y:S02]  /*15140*/  IMAD.MOV.U32 R7, RZ, RZ, R14 ;  /* 0x000000ffff077224 */ /* 0x000fe400078e000e */
[----:B------:R-:W-:Y:S02]  /*15150*/  IMAD.MOV.U32 R13, RZ, RZ, R6 ;  /* 0x000000ffff0d7224 */ /* 0x000fe400078e0006 */
[----:B------:R-:W0:Y:S01]  /*15160*/  POPC R5, R7 ;  /* 0x0000000700057309 */ /* 0x000e220000000000 */
[----:B------:R-:W-:Y:S02]  /*15170*/  IMAD.MOV.U32 R11, RZ, RZ, 0x1f ;  /* 0x0000001fff0b7424 */ /* 0x000fe400078e00ff */
[----:B------:R-:W-:Y:S02]  /*15180*/  IMAD.MOV.U32 R15, RZ, RZ, -0x1 ;  /* 0xffffffffff0f7424 */ /* 0x000fe400078e00ff */
[----:B0-----:R-:W-:-:S07]  /*15190*/  IMAD.MOV.U32 R12, RZ, RZ, R5 ;  /* 0x000000ffff0c7224 */ /* 0x001fce00078e0005 */
[----:B------:R-:W-:Y:S05]  /*151a0*/  WARPSYNC.COLLECTIVE R15, `(.L_x_617) ;  /* 0x000000000f087348 */ /* 0x000fea0003c00000 */
[----:B------:R0:W1:Y:S02]  /*151b0*/  SHFL.IDX P6, R14, R13, R12, R11 ;  /* 0x0000000c0d0e7389 */ /* 0x00006400000c000b */
[----:B01----:R-:W-:Y:S01]  /*151c0*/  ENDCOLLECTIVE ;  /* 0x000000000000791b */ /* 0x003fe20003800000 */
.L_x_617:
[----:B------:R-:W-:Y:S02]  /*151d0*/  IMAD.MOV.U32 R13, RZ, RZ, R8 ;  /* 0x000000ffff0d7224 */ /* 0x000fe400078e0008 */
[----:B------:R-:W-:-:S07]  /*151e0*/  IMAD.MOV.U32 R6, RZ, RZ, R14 ;  /* 0x000000ffff067224 */ /* 0x000fce00078e000e */
[----:B------:R-:W-:Y:S05]  /*151f0*/  WARPSYNC.COLLECTIVE R15, `(.L_x_618) ;  /* 0x000000000f087348 */ /* 0x000fea0003c00000 */
[----:B------:R0:W1:Y:S02]  /*15200*/  SHFL.IDX P6, R14, R13, R12, R11 ;  /* 0x0000000c0d0e7389 */ /* 0x00006400000c000b */
[----:B01----:R-:W-:Y:S01]  /*15210*/  ENDCOLLECTIVE ;  /* 0x000000000000791b */ /* 0x003fe20003800000 */
.L_x_618:
[----:B------:R-:W-:Y:S01]  /*15220*/  IMAD.MOV.U32 R8, RZ, RZ, R14 ;  /* 0x000000ffff087224 */ /* 0x000fe200078e000e */
[----:B------:R-:W-:Y:S06]  /*15230*/  BRA `(.L_x_619) ;  /* 0xffffffe000307947 */ /* 0x000fec000383ffff */
.L_x_556:
[----:B------:R-:W-:Y:S01]  /*15240*/  BSSY B0, `(.L_x_620) ;  /* 0x0000007000007945 */ /* 0x000fe20003800000 */
[----:B------:R-:W-:Y:S02]  /*15250*/  IMAD.MOV.U32 R13, RZ, RZ, R2 ;  /* 0x000000ffff0d7224 */ /* 0x000fe400078e0002 */
[----:B------:R-:W-:Y:S02]  /*15260*/  IMAD.MOV.U32 R11, RZ, RZ, 0x1f ;  /* 0x0000001fff0b7424 */ /* 0x000fe400078e00ff */
[----:B------:R-:W-:-:S07]  /*15270*/  IMAD.MOV.U32 R15, RZ, RZ, -0x1 ;  /* 0xffffffffff0f7424 */ /* 0x000fce00078e00ff */
[----:B0123--:R-:W-:Y:S05]  /*15280*/  WARPSYNC.COLLECTIVE R15, `(.L_x_621) ;  /* 0x000000000f087348 */ /* 0x00ffea0003c00000 */
[----:B------:R4:W0:Y:S02]  /*15290*/  SHFL.IDX P6, R14, R13, R12, R11 ;  /* 0x0000000c0d0e7389 */ /* 0x00082400000c000b */
[----:B01234-:R-:W-:Y:S01]  /*152a0*/  ENDCOLLECTIVE ;  /* 0x000000000000791b */ /* 0x01ffe20003800000 */
.L_x_621:
[----:B------:R-:W-:Y:S05]  /*152b0*/  BSYNC B0 ;  /* 0x0000000000007941 */ /* 0x000fea0003800000 */
.L_x_620:
[----:B------:R-:W-:Y:S01]  /*152c0*/  IMAD.MOV.U32 R4, RZ, RZ, R14 ;  /* 0x000000ffff047224 */ /* 0x000fe200078e000e */
[----:B------:R-:W-:Y:S06]  /*152d0*/  BRA `(.L_x_555) ;  /* 0xffffffe000207947 */ /* 0x000fec000383ffff */
.L_x_560:
[----:B0-----:R0:W1:Y:S02]  /*152e0*/  SYNCS.PHASECHK.TRANS64.TRYWAIT P0, [R0+URZ+0x28c20], R3 ;  /* 0x028c2003000075a7 */ /* 0x001064000800017f */
[----:B-1----:R-:W-:Y:S05]  /*152f0*/  @!P0 NANOSLEEP.SYNCS 0x989680 ;  /* 0x009896800000895d */ /* 0x002fea0003900000 */
[----:B------:R-:W1:Y:S02]  /*15300*/  @!P0 SYNCS.PHASECHK.TRANS64 P0, [R0+URZ+0x28c20], R3 ;  /* 0x028c2003000085a7 */ /* 0x000e64000800007f */
[----:B-1----:R-:W-:Y:S05]  /*15310*/  @!P0 BRA `(.L_x_560) ;  /* 0xfffffffc00f08947 */ /* 0x002fea000383ffff */
[----:B------:R-:W-:Y:S05]  /*15320*/  BRA `(.L_x_622) ;  /* 0xffffffe400b47947 */ /* 0x000fea000383ffff */
.L_x_561:
[----:B------:R-:W1:Y:S01]  /*15330*/  S2R R2, SR_TID.X ;  /* 0x0000000000027919 */ /* 0x000e620000002100 */
[----:B------:R-:W-:Y:S01]  /*15340*/  BSSY B0, `(.L_x_623) ;  /* 0x000000a000007945 */ /* 0x000fe20003800000 */
[----:B------:R-:W-:Y:S02]  /*15350*/  IMAD.MOV.U32 R12, RZ, RZ, RZ ;  /* 0x000000ffff0c7224 */ /* 0x000fe400078e00ff */
[----:B--2---:R-:W-:Y:S02]  /*15360*/  IMAD.MOV.U32 R11, RZ, RZ, 0x1f ;  /* 0x0000001fff0b7424 */ /* 0x004fe400078e00ff */
[----:B------:R-:W-:Y:S01]  /*15370*/  IMAD.MOV.U32 R15, RZ, RZ, -0x1 ;  /* 0xffffffffff0f7424 */ /* 0x000fe200078e00ff */
[----:B-1----:R-:W-:-:S04]  /*15380*/  SHF.R.U32.HI R2, RZ, 0x5, R2 ;  /* 0x00000005ff027819 */ /* 0x002fc80000011602 */
[----:B------:R-:W-:-:S05]  /*15390*/  LOP3.LUT R2, R2, 0x3, RZ, 0xc0, !PT ;  /* 0x0000000302027812 */ /* 0x000fca00078ec0ff */
[----:B------:R-:W-:-:S07]  /*153a0*/  IMAD.MOV.U32 R13, RZ, RZ, R2 ;  /* 0x000000ffff0d7224 */ /* 0x000fce00078e0002 */
[----:B0--3--:R-:W-:Y:S05]  /*153b0*/  WARPSYNC.COLLECTIVE R15, `(.L_x_624) ;  /* 0x000000000f087348 */ /* 0x009fea0003c00000 */
[----:B------:R1:W2:Y:S02]  /*153c0*/  SHFL.IDX P6, R14, R13, R12, R11 ;  /* 0x0000000c0d0e7389 */ /* 0x0002a400000c000b */
[----:B0123--:R-:W-:Y:S01]  /*153d0*/  ENDCOLLECTIVE ;  /* 0x000000000000791b */ /* 0x00ffe20003800000 */
.L_x_624:
[----:B------:R-:W-:Y:S05]  /*153e0*/  BSYNC B0 ;  /* 0x0000000000007941 */ /* 0x000fea0003800000 */
.L_x_623:
[----:B------:R-:W-:Y:S05]  /*153f0*/  BRA `(.L_x_625) ;  /* 0xffffffe4009c7947 */ /* 0x000fea000383ffff */
.L_x_564:
[----:B------:R-:W-:Y:S01]  /*15400*/  BSSY B1, `(.L_x_626) ;  /* 0x0000006000017945 */ /* 0x000fe20003800000 */
[----:B------:R-:W-:-:S07]  /*15410*/  IMAD.MOV.U32 R15, RZ, RZ, -0x1 ;  /* 0xffffffffff0f7424 */ /* 0x000fce00078e00ff */
[----:B0123--:R-:W-:Y:S05]  /*15420*/  WARPSYNC.COLLECTIVE R15, `(.L_x_627) ;  /* 0x000000000f0c7348 */ /* 0x00ffea0003c00000 */
[----:B------:R-:W-:Y:S02]  /*15430*/  ELECT P6, UR62, PT ;  /* 0x00000000003e782f */ /* 0x000fe400038c0000 */
[----:B------:R-:W-:Y:S01]  /*15440*/  MOV R14, UR62 ;  /* 0x0000003e000e7c02 */ /* 0x000fe20008000f00 */
[----:B0123--:R-:W-:Y:S10]  /*15450*/  ENDCOLLECTIVE ;  /* 0x000000000000791b */ /* 0x00fff40003800000 */
.L_x_627:
[----:B------:R-:W-:Y:S05]  /*15460*/  BSYNC B1 ;  /* 0x0000000000017941 */ /* 0x000fea0003800000 */
.L_x_626:
[----:B------:R-:W-:Y:S05]  /*15470*/  BRA `(.L_x_628) ;  /* 0xffffffe400947947 */ /* 0x000fea000383ffff */
.L_x_566:
[----:B0-----:R0:W1:Y:S02]  /*15480*/  SYNCS.PHASECHK.TRANS64.TRYWAIT P0, [R6+URZ], R5 ;  /* 0x00000005060075a7 */ /* 0x001064000800017f */
[----:B-1----:R-:W-:Y:S05]  /*15490*/  @!P0 NANOSLEEP.SYNCS 0x989680 ;  /* 0x009896800000895d */ /* 0x002fea0003900000 */
[----:B------:R-:W1:Y:S02]  /*154a0*/  @!P0 SYNCS.PHASECHK.TRANS64 P0, [R6+URZ], R5 ;  /* 0x00000005060085a7 */ /* 0x000e64000800007f */
[----:B-1----:R-:W-:Y:S05]  /*154b0*/  @!P0 BRA `(.L_x_566) ;  /* 0xfffffffc00f08947 */ /* 0x002fea000383ffff */
[----:B------:R-:W-:Y:S05]  /*154c0*/  BRA `(.L_x_629) ;  /* 0xffffffe400cc7947 */ /* 0x000fea000383ffff */
.L_x_567:
[----:B-1----:R1:W4:Y:S02]  /*154d0*/  SYNCS.PHASECHK.TRANS64.TRYWAIT P0, [R7+URZ], R2 ;  /* 0x00000002070075a7 */ /* 0x002324000800017f */
[----:B----4-:R-:W-:Y:S05]  /*154e0*/  @!P0 NANOSLEEP.SYNCS 0x989680 ;  /* 0x009896800000895d */ /* 0x010fea0003900000 */
[----:B------:R-:W4:Y:S02]  /*154f0*/  @!P0 SYNCS.PHASECHK.TRANS64 P0, [R7+URZ], R2 ;  /* 0x00000002070085a7 */ /* 0x000f24000800007f */
[----:B----4-:R-:W-:Y:S05]  /*15500*/  @!P0 BRA `(.L_x_567) ;  /* 0xfffffffc00f08947 */ /* 0x010fea000383ffff */
[----:B------:R-:W-:Y:S05]  /*15510*/  BRA `(.L_x_630) ;  /* 0xffffffe400c07947 */ /* 0x000fea000383ffff */
.L_x_569:
[----:B----4-:R4:W0:Y:S02]  /*15520*/  SYNCS.PHASECHK.TRANS64.TRYWAIT P0, [R4+URZ], R5 ;  /* 0x00000005040075a7 */ /* 0x010824000800017f */
[----:B0-----:R-:W-:Y:S05]  /*15530*/  @!P0 NANOSLEEP.SYNCS 0x989680 ;  /* 0x009896800000895d */ /* 0x001fea0003900000 */
[----:B------:R-:W0:Y:S02]  /*15540*/  @!P0 SYNCS.PHASECHK.TRANS64 P0, [R4+URZ], R5 ;  /* 0x00000005040085a7 */ /* 0x000e24000800007f */
[----:B0-----:R-:W-:Y:S05]  /*15550*/  @!P0 BRA `(.L_x_569) ;  /* 0xfffffffc00f08947 */ /* 0x001fea000383ffff */
[----:B------:R-:W-:Y:S05]  /*15560*/  BRA `(.L_x_631) ;  /* 0xffffffe400c47947 */ /* 0x000fea000383ffff */
.L_x_632:
        /* <DEDUP_REMOVED lines=9> */
.L_x_6040:


//--------------------- .text._ZN7cutlass13device_kernelIN5flash11enable_sm90INS1_16FlashAttnFwdSm90INS1_25CollectiveMainloopFwdSm90ILi2EN4cute5tupleIJNS5_1CILi1EEES8_S8_EEENS6_IJNS7_ILi64EEESA_SA_EEELi512ENS_10bfloat16_tEfNS_4arch4Sm90ELb0ELb0ELb1ELb1ELb0ELb1ELb0ELb0ELb0ELb1ELb1ELb0EEENS1_21CollectiveEpilogueFwdINS6_IJSA_NS7_ILi512EEESA_EEES9_SC_SE_Li256ELb1ELb1ELb1ELb0EEENS1_36VarlenDynamicPersistentTileSchedulerILi64ELi64ELi256ELi128ELb1ELb1ELb1ELb0ELb1ELb1EEEEEEEEEvNT_6ParamsE --------------------------
	.section	.text._ZN7cutlass13device_kernelIN5flash11enable_sm90INS1_16FlashAttnFwdSm90INS1_25CollectiveMainloopFwdSm90ILi2EN4cute5tupleIJNS5_1CILi1EEES8_S8_EEENS6_IJNS7_ILi64EEESA_SA_EEELi512ENS_10bfloat16_tEfNS_4arch4Sm90ELb0ELb0ELb1ELb1ELb0ELb1ELb0ELb0ELb0ELb1ELb1ELb0EEENS1_21CollectiveEpilogueFwdINS6_IJSA_NS7_ILi512EEESA_EEES9_SC_SE_Li256ELb1ELb1ELb1ELb0EEENS1_36VarlenDynamicPersistentTileSchedulerILi64ELi64ELi256ELi128ELb1ELb1ELb1ELb0ELb1ELb1EEEEEEEEEvNT_6ParamsE,"ax",@progbits
	.align	128
.text._ZN7cutlass13device_kernelIN5flash11enable_sm90INS1_16FlashAttnFwdSm90INS1_25CollectiveMainloopFwdSm90ILi2EN4cute5tupleIJNS5_1CILi1EEES8_S8_EEENS6_IJNS7_ILi64EEESA_SA_EEELi512ENS_10bfloat16_tEfNS_4arch4Sm90ELb0ELb0ELb1ELb1ELb0ELb1ELb0ELb0ELb0ELb1ELb1ELb0EEENS1_21CollectiveEpilogueFwdINS6_IJSA_NS7_ILi512EEESA_EEES9_SC_SE_Li256ELb1ELb1ELb1ELb0EEENS1_36VarlenDynamicPersistentTileSchedulerILi64ELi64ELi256ELi128ELb1ELb1ELb1ELb0ELb1ELb1EEEEEEEEEvNT_6ParamsE:
        .type           _ZN7cutlass13device_kernelIN5flash11enable_sm90INS1_16FlashAttnFwdSm90INS1_25CollectiveMainloopFwdSm90ILi2EN4cute5tupleIJNS5_1CILi1EEES8_S8_EEENS6_IJNS7_ILi64EEESA_SA_EEELi512ENS_10bfloat16_tEfNS_4arch4Sm90ELb0ELb0ELb1ELb1ELb0ELb1ELb0ELb0ELb0ELb1ELb1ELb0EEENS1_21CollectiveEpilogueFwdINS6_IJSA_NS7_ILi512EEESA_EEES9_SC_SE_Li256ELb1ELb1ELb1ELb0EEENS1_36VarlenDynamicPersistentTileSchedulerILi64ELi64ELi256ELi128ELb1ELb1ELb1ELb0ELb1ELb1EEEEEEEEEvNT_6ParamsE,@function
        .size           _ZN7cutlass13device_kernelIN5flash11enable_sm90INS1_16FlashAttnFwdSm90INS1_25CollectiveMainloopFwdSm90ILi2EN4cute5tupleIJNS5_1CILi1EEES8_S8_EEENS6_IJNS7_ILi64EEESA_SA_EEELi512ENS_10bfloat16_tEfNS_4arch4Sm90ELb0ELb0ELb1ELb1ELb0ELb1ELb0ELb0ELb0ELb1ELb1ELb0EEENS1_21CollectiveEpilogueFwdINS6_IJSA_NS7_ILi512EEESA_EEES9_SC_SE_Li256ELb1ELb1ELb1ELb0EEENS1_36VarlenDynamicPersistentTileSchedulerILi64ELi64ELi256ELi128ELb1ELb1ELb1ELb0ELb1ELb1EEEEEEEEEvNT_6ParamsE,(.L_x_6041 - _ZN7cutlass13device_kernelIN5flash11enable_sm90INS1_16FlashAttnFwdSm90INS1_25CollectiveMainloopFwdSm90ILi2EN4cute5tupleIJNS5_1CILi1EEES8_S8_EEENS6_IJNS7_ILi64EEESA_SA_EEELi512ENS_10bfloat16_tEfNS_4arch4Sm90ELb0ELb0ELb1ELb1ELb0ELb1ELb0ELb0ELb0ELb1ELb1ELb0EEENS1_21CollectiveEpilogueFwdINS6_IJSA_NS7_ILi512EEESA_EEES9_SC_SE_Li256ELb1ELb1ELb1ELb0EEENS1_36VarlenDynamicPersistentTileSchedulerILi64ELi64ELi256ELi128ELb1ELb1ELb1ELb0ELb1ELb1EEEEEEEEEvNT_6ParamsE)
        .other          _ZN7cutlass13device_kernelIN5flash11enable_sm90INS1_16FlashAttnFwdSm90INS1_25CollectiveMainloopFwdSm90ILi2EN4cute5tupleIJNS5_1CILi1EEES8_S8_EEENS6_IJNS7_ILi64EEESA_SA_EEELi512ENS_10bfloat16_tEfNS_4arch4Sm90ELb0ELb0ELb1ELb1ELb0ELb1ELb0ELb0ELb0ELb1ELb1ELb0EEENS1_21CollectiveEpilogueFwdINS6_IJSA_NS7_ILi512EEESA_EEES9_SC_SE_Li256ELb1ELb1ELb1ELb0EEENS1_36VarlenDynamicPersistentTileSchedulerILi64ELi64ELi256ELi128ELb1ELb1ELb1ELb0ELb1ELb1EEEEEEEEEvNT_6ParamsE,@"STO_CUDA_ENTRY STV_DEFAULT"
_ZN7cutlass13device_kernelIN5flash11enable_sm90INS1_16FlashAttnFwdSm90INS1_25CollectiveMainloopFwdSm90ILi2EN4cute5tupleIJNS5_1CILi1EEES8_S8_EEENS6_IJNS7_ILi64EEESA_SA_EEELi512ENS_10bfloat16_tEfNS_4arch4Sm90ELb0ELb0ELb1ELb1ELb0ELb1ELb0ELb0ELb0ELb1ELb1ELb0EEENS1_21CollectiveEpilogueFwdINS6_IJSA_NS7_ILi512EEESA_EEES9_SC_SE_Li256ELb1ELb1ELb1ELb0EEENS1_36VarlenDynamicPersistentTileSchedulerILi64ELi64ELi256ELi128ELb1ELb1ELb1ELb0ELb1ELb1EEEEEEEEEvNT_6ParamsE:
        /* <DEDUP_REMOVED lines=12> */
[----:B------:R-:W-:Y:S02]  /*00c0*/  UIADD3 UR10, UP2, UR4, 0x570, URZ ;  /* 0x00000570040a7890 */ /* 0x000fe4000ff5e03f */
[----:B------:R-:W-:Y:S02]  /*00d0*/  UIADD3 UR4, UP3, UR4, 0x670, URZ ;  /* 0x0000067004047890 */ /* 0x000fe4000ff7e03f */
[----:B------:R-:W-:-:S02]  /*00e0*/  UIADD3.X UR7, URZ, UR5, URZ, UP0, !UPT ;  /* 0x000000053f077290 */ /* 0x000fc400087fe43f */
[----:B------:R-:W-:Y:S02]  /*00f0*/  UIADD3.X UR9, URZ, UR5, URZ, UP1, !UPT ;  /* 0x000000053f097290 */ /* 0x000fe40008ffe43f */
[----:B------:R-:W-:Y:S02]  /*0100*/  UIADD3.X UR11, URZ, UR5, URZ, UP2, !UPT ;  /* 0x000000053f0b7290 */ /* 0x000fe400097fe43f */
[----:B------:R-:W-:-:S03]  /*0110*/  UIADD3.X UR5, URZ, UR5, URZ, UP3, !UPT ;  /* 0x000000053f057290 */ /* 0x000fc60009ffe43f */
[----:B------:R0:W-:Y:S02]  /*0120*/  UTMACCTL.PF [UR6] ;  /* 0x00000000060079b9 */ /* 0x0001e40008040000 */
[----:B------:R0:W-:Y:S02]  /*0130*/  UTMACCTL.PF [UR8] ;  /* 0x00000000080079b9 */ /* 0x0001e40008040000 */
[----:B------:R0:W-:Y:S02]  /*0140*/  UTMACCTL.PF [UR10] ;  /* 0x000000000a0079b9 */ /* 0x0001e40008040000 */
[----:B------:R0:W-:Y:S02]  /*0150*/  UTMACCTL.PF [UR4] ;  /* 0x00000000040079b9 */ /* 0x0001e40008040000 */
[----:B0-----:R-:W-:Y:S01]  /*0160*/  NOP ;  /* 0x0000000000007918 */ /* 0x001fe20000000000 */
.L_x_634:
[----:B------:R-:W-:Y:S05]  /*0170*/  BSYNC B0 ;  /* 0x0000000000007941 */ /* 0x000fea0003800000 */
.L_x_633:
[----:B------:R-:W0:Y:S01]  /*0180*/  SHFL.IDX PT, R2, R0, RZ, 0x1f ;  /* 0x00001fff00027589 */ /* 0x000e2200000e0000 */
[----:B------:R-:W-:Y:S01]  /*0190*/  VOTEU.ANY UP0, P0 ;  /* 0x00000000003f7886 */ /* 0x000fe20000000100 */
[----:B------:R-:W-:Y:S01]  /*01a0*/  UMOV UR4, 0x80 ;  /* 0x0000008000047882 */ /* 0x000fe20000000000 */
[----:B------:R-:W-:Y:S01]  /*01b0*/  UMOV UR7, 0x100 ;  /* 0x0000010000077882 */ /* 0x000fe20000000000 */
[----:B------:R-:W-:Y:S02]  /*01c0*/  VOTEU.ANY UP1, P0 ;  /* 0x00000000003f7886 */ /* 0x000fe40000020100 */
[----:B------:R-:W1:Y:S01]  /*01d0*/  @UP0 S2UR UR8, SR_CgaCtaId ;  /* 0x00000000000809c3 */ /* 0x000e620000008800 */
[----:B------:R-:W-:Y:S01]  /*01e0*/  @UP0 UMOV UR6, 0x400 ;  /* 0x0000040000060882 */ /* 0x000fe20000000000 */
[----:B------:R-:W-:-:S04]  /*01f0*/  @UP0 UIADD3 UR4, -UR4, 0x100000, URZ ;  /* 0x0010000004040890 */ /* 0x000fc8000fffe13f */
[----:B------:R-:W-:Y:S02]  /*0200*/  @UP0 USHF.L.U32 UR5, UR4, 0xb, URZ ;  /* 0x0000000b04050899 */ /* 0x000fe4000800063f */
[----:B------:R-:W-:Y:S01]  /*0210*/  @UP0 USHF.L.U32 UR4, UR4, 0x1, URZ ;  /* 0x0000000104040899 */ /* 0x000fe2000800063f */
[----:B0-----:R-:W-:Y:S02]  /*0220*/  ISETP.NE.AND P1, PT, R2, RZ, PT ;  /* 0x000000ff0200720c */ /* 0x001fe40003f25270 */
[----:B------:R-:W-:Y:S01]  /*0230*/  SHF.R.U32.HI R2, RZ, 0x7, R6 ;  /* 0x00000007ff027819 */ /* 0x000fe20000011606 */
[----:B-1----:R-:W-:-:S04]  /*0240*/  @UP0 ULEA UR8, UR8, UR6, 0x18 ;  /* 0x0000000608080291 */ /* 0x002fc8000f8ec03f */
[----:B------:R-:W0:Y:S01]  /*0250*/  SHFL.IDX PT, R4, R2, RZ, 0x1f ;  /* 0x00001fff02047589 */ /* 0x000e2200000e0000 */
[----:B------:R-:W-:-:S04]  /*0260*/  @UP0 UIADD3 UR6, -UR7, 0x100000, URZ ;  /* 0x0010000007060890 */ /* 0x000fc8000fffe13f */
[----:B------:R-:W-:Y:S02]  /*0270*/  @UP0 USHF.L.U32 UR7, UR6, 0xb, URZ ;  /* 0x0000000b06070899 */ /* 0x000fe4000800063f */
[----:B------:R-:W-:Y:S01]  /*0280*/  @UP0 USHF.L.U32 UR6, UR6, 0x1, URZ ;  /* 0x0000000106060899 */ /* 0x000fe2000800063f */
[----:B------:R-:W-:Y:S01]  /*0290*/  VOTEU.ANY UP0, P0 ;  /* 0x00000000003f7886 */ /* 0x000fe20000000100 */
[----:B------:R-:W1:Y:S04]  /*02a0*/  FENCE.VIEW.ASYNC.S ;  /* 0x00000000000073c6 */ /* 0x000e680000000000 */
[----:B-1----:R1:W2:Y:S01]  /*02b0*/  @UP0 SYNCS.EXCH.64 URZ, [UR8+0x28c00], UR4 ;  /* 0x028c0004083f05b2 */ /* 0x0022a20008000100 */
[----:B0-----:R1:W-:Y:S05]  /*02c0*/  STL [R1+0x70], R4 ;  /* 0x0000700401007387 */ /* 0x0013ea0000100800 */
[----:B------:R1:W0:Y:S01]  /*02d0*/  @UP1 SYNCS.EXCH.64 URZ, [UR8+0x28c20], UR6 ;  /* 0x028c2006083f15b2 */ /* 0x0002220008000100 */
[----:B------:R-:W-:Y:S05]  /*02e0*/  @P1 BRA `(.L_x_635) ;  /* 0x0000000000381947 */ /* 0x000fea0003800000 */
[----:B-1----:R-:W1:Y:S01]  /*02f0*/  S2UR UR5, SR_CgaCtaId ;  /* 0x00000000000579c3 */ /* 0x002e620000008800 */
[----:B------:R-:W-:Y:S01]  /*0300*/  UMOV UR4, 0x400 ;  /* 0x0000040000047882 */ /* 0x000fe20000000000 */
[----:B------:R-:W-:Y:S01]  /*0310*/  UMOV UR7, 0x1 ;  /* 0x0000000100077882 */ /* 0x000fe20000000000 */
[----:B------:R-:W-:Y:S01]  /*0320*/  ELECT P0, URZ, PT ;  /* 0x00000000003f782f */ /* 0x000fe20003800000 */
[----:B-1----:R-:W-:Y:S02]  /*0330*/  ULEA UR6, UR5, UR4, 0x18 ;  /* 0x0000000405067291 */ /* 0x002fe4000f8ec03f */
[----:B------:R-:W-:-:S04]  /*0340*/  UIADD3 UR4, -UR7, 0x100000, URZ ;  /* 0x0010000007047890 */ /* 0x000fc8000fffe13f */
[----:B------:R-:W-:Y:S02]  /*0350*/  USHF.L.U32 UR5, UR4, 0xb, URZ ;  /* 0x0000000b04057899 */ /* 0x000fe4000800063f */
[----:B------:R-:W-:Y:S01]  /*0360*/  USHF.L.U32 UR4, UR4, 0x1, URZ ;  /* 0x0000000104047899 */ /* 0x000fe2000800063f */
[----:B------:R-:W1:Y:S11]  /*0370*/  FENCE.VIEW.ASYNC.S ;  /* 0x00000000000073c6 */ /* 0x000e760000000000 */
[----:B-1----:R3:W4:Y:S01]  /*0380*/  SYNCS.EXCH.64 URZ, [UR6+0x28c30], UR4 ;  /* 0x028c3004063f75b2 */ /* 0x0027220008000100 */
[----:B------:R3:W1:Y:S01]  /*0390*/  SYNCS.EXCH.64 URZ, [UR6+0x28c40], UR4 ;  /* 0x028c4004063f75b2 */ /* 0x0006620008000100 */
[----:B------:R3:W0:Y:S01]  /*03a0*/  SYNCS.EXCH.64 URZ, [UR6+0x28c38], UR4 ;  /* 0x028c3804063f75b2 */ /* 0x0006220008000100 */
[----:B------:R3:W0:Y:S02]  /*03b0*/  SYNCS.EXCH.64 URZ, [UR6+0x28c48], UR4 ;  /* 0x028c4804063f75b2 */ /* 0x0006240008000100 */
[----:B---3--:R-:W-:Y:S01]  /*03c0*/  NOP ;  /* 0x0000000000007918 */ /* 0x008fe20000000000 */
.L_x_635:
[----:B------:R-:W3:Y:S01]  /*03d0*/  SHFL.IDX PT, R3, R0, RZ, 0x1f ;  /* 0x00001fff00037589 */ /* 0x000ee200000e0000 */
[----:B------:R-:W-:Y:S01]  /*03e0*/  NOP ;  /* 0x0000000000007918 */ /* 0x000fe20000000000 */
[----:B---3--:R-:W-:-:S13]  /*03f0*/  ISETP.NE.AND P0, PT, R3, RZ, PT ;  /* 0x000000ff0300720c */ /* 0x008fda0003f05270 */
[----:B------:R-:W-:Y:S05]  /*0400*/  @P0 BRA `(.L_x_636) ;  /* 0x0000000000480947 */ /* 0x000fea0003800000 */
[----:B-1----:R-:W1:Y:S01]  /*0410*/  S2UR UR5, SR_CgaCtaId ;  /* 0x00000000000579c3 */ /* 0x002e620000008800 */
[----:B------:R-:W-:Y:S01]  /*0420*/  UMOV UR4, 0x400 ;  /* 0x0000040000047882 */ /* 0x000fe20000000000 */
[----:B------:R-:W-:Y:S01]  /*0430*/  UMOV UR6, 0x1 ;  /* 0x0000000100067882 */ /* 0x000fe20000000000 */
[----:B------:R-:W-:Y:S01]  /*0440*/  UMOV UR9, 0x2 ;  /* 0x0000000200097882 */ /* 0x000fe20000000000 */
[----:B------:R-:W-:-:S04]  /*0450*/  UIADD3 UR6, -UR6, 0x100000, URZ ;  /* 0x0010000006067890 */ /* 0x000fc8000fffe13f */
[----:B------:R-:W-:Y:S02]  /*0460*/  USHF.L.U32 UR7, UR6, 0xb, URZ ;  /* 0x0000000b06077899 */ /* 0x000fe4000800063f */
[----:B------:R-:W-:Y:S01]  /*0470*/  USHF.L.U32 UR6, UR6, 0x1, URZ ;  /* 0x0000000106067899 */ /* 0x000fe2000800063f */
[----:B------:R-:W-:Y:S01]  /*0480*/  ELECT P0, URZ, PT ;  /* 0x00000000003f782f */ /* 0x000fe20003800000 */
[----:B-1----:R-:W-:Y:S02]  /*0490*/  ULEA UR8, UR5, UR4, 0x18 ;  /* 0x0000000405087291 */ /* 0x002fe4000f8ec03f */
[----:B------:R-:W-:-:S04]  /*04a0*/  UIADD3 UR4, -UR9, 0x100000, URZ ;  /* 0x0010000009047890 */ /* 0x000fc8000fffe13f */
[----:B------:R-:W-:Y:S02]  /*04b0*/  USHF.L.U32 UR5, UR4, 0xb, URZ ;  /* 0x0000000b04057899 */ /* 0x000fe4000800063f */
[----:B------:R-:W-:Y:S01]  /*04c0*/  USHF.L.U32 UR4, UR4, 0x1, URZ ;  /* 0x0000000104047899 */ /* 0x000fe2000800063f */
[----:B------:R-:W1:Y:S03]  /*04d0*/  FENCE.VIEW.ASYNC.S ;  /* 0x00000000000073c6 */ /* 0x000e660000000000 */
[----:B-1----:R3:W1:Y:S08]  /*04e0*/  SYNCS.EXCH.64 URZ, [UR8+0x28c50], UR6 ;  /* 0x028c5006083f75b2 */ /* 0x0026700008000100 */
[----:B------:R3:W0:Y:S01]  /*04f0*/  SYNCS.EXCH.64 URZ, [UR8+0x28c60], UR4 ;  /* 0x028c6004083f75b2 */ /* 0x0006220008000100 */
[----:B------:R3:W0:Y:S01]  /*0500*/  SYNCS.EXCH.64 URZ, [UR8+0x28c58], UR6 ;  /* 0x028c5806083f75b2 */ /* 0x0006220008000100 */
[----:B------:R3:W0:Y:S02]  /*0510*/  SYNCS.EXCH.64 URZ, [UR8+0x28c68], UR4 ;  /* 0x028c6804083f75b2 */ /* 0x0006240008000100 */
[----:B---3--:R-:W-:Y:S01]  /*0520*/  NOP ;  /* 0x0000000000007918 */ /* 0x008fe20000000000 */
.L_x_636:
[----:B------:R-:W3:Y:S01]  /*0530*/  SHFL.IDX PT, R3, R0, RZ, 0x1f ;  /* 0x00001fff00037589 */ /* 0x000ee200000e0000 */
[----:B------:R-:W-:Y:S01]  /*0540*/  NOP ;  /* 0x0000000000007918 */ /* 0x000fe20000000000 */
[----:B---3--:R-:W-:-:S13]  /*0550*/  ISETP.NE.AND P0, PT, R3, RZ, PT ;  /* 0x000000ff0300720c */ /* 0x008fda0003f05270 */
        /* <DEDUP_REMOVED lines=10> */
[----:B-1----:R3:W1:Y:S01]  /*0600*/  SYNCS.EXCH.64 URZ, [UR6+0x28c70], UR4 ;  /* 0x028c7004063f75b2 */ /* 0x0026620008000100 */
[----:B------:R3:W0:Y:S01]  /*0610*/  SYNCS.EXCH.64 URZ, [UR6+0x28c80], UR4 ;  /* 0x028c8004063f75b2 */ /* 0x0006220008000100 */
[----:B------:R3:W0:Y:S01]  /*0620*/  SYNCS.EXCH.64 URZ, [UR6+0x28c78], UR4 ;  /* 0x028c7804063f75b2 */ /* 0x0006220008000100 */
[----:B------:R3:W0:Y:S02]  /*0630*/  SYNCS.EXCH.64 URZ, [UR6+0x28c88], UR4 ;  /* 0x028c8804063f75b2 */ /* 0x0006240008000100 */
[----:B---3--:R-:W-:Y:S01]  /*0640*/  NOP ;  /* 0x0000000000007918 */ /* 0x008fe20000000000 */
.L_x_637:
        /* <DEDUP_REMOVED lines=8> */
[----:B------:R-:W-:Y:S01]  /*06d0*/  ELECT P0, URZ, PT ;  /* 0x00000000003f782f */ /* 0x000fe20003800000 */
[----:B-1----:R-:W-:Y:S02]  /*06e0*/  ULEA UR8, UR5, UR4, 0x18 ;  /* 0x0000000405087291 */ /* 0x002fe4000f8ec03f */
[----:B------:R-:W-:-:S04]  /*06f0*/  UIADD3 UR4, -UR6, 0x100000, URZ ;  /* 0x0010000006047890 */ /* 0x000fc8000fffe13f */
[----:B------:R-:W-:Y:S02]  /*0700*/  USHF.L.U32 UR5, UR4, 0xb, URZ ;  /* 0x0000000b04057899 */ /* 0x000fe4000800063f */
[----:B------:R-:W-:Y:S02]  /*0710*/  USHF.L.U32 UR4, UR4, 0x1, URZ ;  /* 0x0000000104047899 */ /* 0x000fe4000800063f */
        /* <DEDUP_REMOVED lines=9> */
.L_x_638:
        /* <DEDUP_REMOVED lines=22> */
.L_x_639:
[----:B------:R-:W-:Y:S01]  /*0910*/  IMAD.MOV.U32 R3, RZ, RZ, 0x1 ;  /* 0x00000001ff037424 */ /* 0x000fe200078e00ff */
[----:B------:R-:W-:Y:S01]  /*0920*/  ISETP.NE.AND P0, PT, R4, RZ, PT ;  /* 0x000000ff0400720c */ /* 0x000fe20003f05270 */
[----:B------:R-:W-:Y:S01]  /*0930*/  NOP ;  /* 0x0000000000007918 */ /* 0x000fe20000000000 */
[----:B------:R-:W-:Y:S01]  /*0940*/  ULDC.64 UR40, c[0x0][0x208] ;  /* 0x0000820000287ab9 */ /* 0x000fe20000000a00 */
[----:B------:R-:W-:Y:S01]  /*0950*/  BSSY B9, `(.L_x_640) ;  /* 0x0001aa8000097945 */ /* 0x000fe20003800000 */
[----:B------:R-:W-:-:S05]  /*0960*/  SEL R3, R3, 0x2, !P0 ;  /* 0x0000000203037807 */ /* 0x000fca0004000000 */
[----:B------:R3:W-:Y:S01]  /*0970*/  STL [R1+0x64], R3 ;  /* 0x0000640301007387 */ /* 0x0007e20000100800 */
[----:B012-4-:R-:W-:Y:S06]  /*0980*/  BAR.SYNC.DEFER_BLOCKING 0x0 ;  /* 0x0000000000007b1d */ /* 0x017fec0000010000 */
[----:B------:R-:W-:Y:S05]  /*0990*/  @!P0 BRA `(.L_x_641) ;  /* 0x0000011800708947 */ /* 0x000fea0003800000 */
.L_x_642:
[----:B------:R-:W-:-:S08]  /*09a0*/  NOP ;  /* 0x0000000000007918 */ /* 0x000fd00000000000 */
[----:B------:R-:W0:Y:S02]  /*09b0*/  USETMAXREG.TRY_ALLOC.CTAPOOL UP0, 0xf0 ;  /* 0x000000f0000079c8 */ /* 0x000e240008000600 */
[----:B0-----:R-:W-:-:S13]  /*09c0*/  PLOP3.LUT P0, PT, PT, PT, UP0, 0x80, 0x0 ;  /* 0x000000000000781c */ /* 0x001fda0003f0f008 */
[----:B------:R-:W-:Y:S05]  /*09d0*/  @!P0 BRA `(.L_x_642) ;  /* 0xfffffffc00f08947 */ /* 0x000fea000383ffff */
[----:B------:R-:W-:Y:S01]  /*09e0*/  ISETP.NE.AND P0, PT, R2, 0x1, PT ;  /* 0x000000010200780c */ /* 0x000fe20003f05270 */
[----:B------:R-:W0:Y:S01]  /*09f0*/  S2UR UR5, SR_CgaCtaId ;  /* 0x00000000000579c3 */ /* 0x000e220000008800 */
[----:B------:R-:W-:-:S11]  /*0a00*/  UMOV UR4, 0x400 ;  /* 0x0000040000047882 */ /* 0x000fd60000000000 */
[----:B------:R-:W-:Y:S06]  /*0a10*/  @!P0 BAR.ARV 0x8, 0x100 ;  /* 0x0204000000008b1d */ /* 0x000fec0000002000 */
[----:B------:R-:W-:Y:S01]  /*0a20*/  ISETP.GE.U32.AND P0, PT, R6, 0x100, PT ;  /* 0x000001000600780c */ /* 0x000fe20003f06070 */
[----:B0-----:R-:W-:-:S06]  /*0a30*/  ULEA UR4, UR5, UR4, 0x18 ;  /* 0x0000000405047291 */ /* 0x001fcc000f8ec03f */
[----:B------:R-:W-:-:S06]  /*0a40*/  IMAD.U32 R2, RZ, RZ, UR4 ;  /* 0x00000004ff027e24 */ /* 0x000fcc000f8e00ff */
[----:B------:R-:W-:Y:S06]  /*0a50*/  @P0 BAR.ARV 0xf, 0x100 ;  /* 0x03c4000000000b1d */ /* 0x000fec0000002000 */
[----:B------:R-:W-:Y:S02]  /*0a60*/  ULDC UR4, c[0x0][0xc3c] ;  /* 0x00030f0000047ab9 */ /* 0x000fe40000000800 */
[----:B------:R-:W-:Y:S06]  /*0a70*/  BAR.SYNC.DEFER_BLOCKING 0x5, 0x180 ;  /* 0x0146000000007b1d */ /* 0x000fec0000010000 */
[----:B------:R-:W0:Y:S02]  /*0a80*/  LDS.128 R152, [R2+0x28cd0] ;  /* 0x028cd00002987984 */ /* 0x000e240000000c00 */
[----:B------:R-:W-:Y:S06]  /*0a90*/  BAR.ARV 0x4, 0x180 ;  /* 0x0106000000007b1d */ /* 0x000fec0000002000 */
[----:B0-----:R-:W-:-:S13]  /*0aa0*/  ISETP.GE.AND P0, PT, R155, UR4, PT ;  /* 0x000000049b007c0c */ /* 0x001fda000bf06270 */
[----:B------:R-:W-:Y:S05]  /*0ab0*/  @P0 BRA `(.L_x_643) ;  /* 0x000001a800440947 */ /* 0x000fea0003800000 */
[----:B------:R-:W2:Y:S01]  /*0ac0*/  LDL R18, [R1+0x64] ;  /* 0x0000640001127983 */ /* 0x000ea20000100800 */
[----:B------:R-:W-:Y:S01]  /*0ad0*/  VIADD R6, R6, 0xffffff80 ;  /* 0xffffff8006067836 */ /* 0x000fe20000000000 */
[----:B------:R-:W-:Y:S01]  /*0ae0*/  CS2R R22, SRZ ;  /* 0x0000000000167805 */ /* 0x000fe2000001ff00 */
[----:B------:R-:W-:Y:S02]  /*0af0*/  IMAD.MOV.U32 R197, RZ, RZ, 0x40 ;  /* 0x00000040ffc57424 */ /* 0x000fe400078e00ff */
[----:B------:R-:W-:Y:S01]  /*0b00*/  IMAD.MOV.U32 R210, RZ, RZ, RZ ;  /* 0x000000ffffd27224 */ /* 0x000fe200078e00ff */
[----:B---3--:R-:W-:Y:S01]  /*0b10*/  SHF.R.S32.HI R3, RZ, 0x1f, R6 ;  /* 0x0000001fff037819 */ /* 0x008fe20000011406 */
[----:B------:R-:W-:-:S03]  /*0b20*/  IMAD.MOV.U32 R185, RZ, RZ, RZ ;  /* 0x000000ffffb97224 */ /* 0x000fc600078e00ff */
[CC--:B------:R-:W-:Y:S02]  /*0b30*/  LEA.HI R4, R3.reuse, R6.reuse, RZ, 0x4 ;  /* 0x0000000603047211 */ /* 0x0c0fe400078f20ff */
[CC--:B------:R-:W-:Y:S02]  /*0b40*/  LEA.HI R5, R3.reuse, R6.reuse, RZ, 0x5 ;  /* 0x0000000603057211 */ /* 0x0c0fe400078f28ff */
[----:B------:R-:W-:Y:S02]  /*0b50*/  SHF.R.S32.HI R7, RZ, 0x4, R4 ;  /* 0x00000004ff077819 */ /* 0x000fe40000011404 */
[--C-:B------:R-:W-:Y:S02]  /*0b60*/  SHF.R.S32.HI R194, RZ, 0x5, R5.reuse ;  /* 0x00000005ffc27819 */ /* 0x100fe40000011405 */
[----:B------:R-:W-:Y:S02]  /*0b70*/  SHF.R.S32.HI R9, RZ, 0x1f, R5 ;  /* 0x0000001fff097819 */ /* 0x000fe40000011405 */
[----:B------:R-:W-:-:S02]  /*0b80*/  LEA.HI R0, R3, R6, RZ, 0x7 ;  /* 0x0000000603007211 */ /* 0x000fc400078f38ff */
[CC--:B------:R-:W-:Y:S02]  /*0b90*/  LEA.HI R13, R3.reuse, R6.reuse, RZ, 0x2 ;  /* 0x00000006030d7211 */ /* 0x0c0fe400078f10ff */
[C---:B------:R-:W-:Y:S02]  /*0ba0*/  LOP3.LUT R5, R4.reuse, 0xfffffff0, RZ, 0xc0, !PT ;  /* 0xfffffff004057812 */ /* 0x040fe400078ec0ff */
[----:B------:R-:W-:Y:S02]  /*0bb0*/  LEA.HI R3, R3, R6, RZ, 0x3 ;  /* 0x0000000603037211 */ /* 0x000fe400078f18ff */
[----:B------:R-:W-:Y:S01]  /*0bc0*/  LEA.HI R4, R4, R7, RZ, 0x1 ;  /* 0x0000000704047211 */ /* 0x000fe200078f08ff */
[----:B------:R-:W-:Y:S01]  /*0bd0*/  IMAD.IADD R8, R6, 0x1, -R5 ;  /* 0x0000000106087824 */ /* 0x000fe200078e0a05 */
[----:B------:R-:W-:Y:S02]  /*0be0*/  LOP3.LUT R15, R3, 0xfffffff8, RZ, 0xc0, !PT ;  /* 0xfffffff8030f7812 */ /* 0x000fe400078ec0ff */
[----:B------:R-:W-:-:S02]  /*0bf0*/  LOP3.LUT R3, R0, 0xffffff80, RZ, 0xc0, !PT ;  /* 0xffffff8000037812 */ /* 0x000fc400078ec0ff */
[----:B------:R-:W-:Y:S01]  /*0c00*/  LOP3.LUT R4, R4, 0x1ffffffe, RZ, 0xc0, !PT ;  /* 0x1ffffffe04047812 */ /* 0x000fe200078ec0ff */
[C---:B------:R-:W-:Y:S01]  /*0c10*/  IMAD.IADD R15, R6.reuse, 0x1, -R15 ;  /* 0x00000001060f7824 */ /* 0x040fe200078e0a0f */
[----:B------:R-:W-:Y:S01]  /*0c20*/  LEA.HI R9, R9, R194, RZ, 0x2 ;  /* 0x000000c209097211 */ /* 0x000fe200078f10ff */
[----:B------:R-:W-:Y:S01]  /*0c30*/  IMAD.IADD R3, R6, 0x1, -R3 ;  /* 0x0000000106037824 */ /* 0x000fe200078e0a03 */
[----:B------:R-:W-:Y:S01]  /*0c40*/  SHF.R.S32.HI R5, RZ, 0x1f, R8 ;  /* 0x0000001fff057819 */ /* 0x000fe20000011408 */
[----:B------:R-:W-:Y:S01]  /*0c50*/  IMAD.IADD R10, R7, 0x1, -R4 ;  /* 0x00000001070a7824 */ /* 0x000fe200078e0a04 */
[----:B------:R-:W-:Y:S01]  /*0c60*/  LOP3.LUT R11, R13, 0xfffffffc, RZ, 0xc0, !PT ;  /* 0xfffffffc0d0b7812 */ /* 0x000fe200078ec0ff */
[----:B------:R-:W-:Y:S01]  /*0c70*/  IMAD.SHL.U32 R188, R15, 0x8, RZ ;  /* 0x000000080fbc7824 */ /* 0x000fe200078e00ff */
[----:B------:R-:W-:Y:S01]  /*0c80*/  SHF.R.S32.HI R20, RZ, 0x7, R0 ;  /* 0x00000007ff147819 */ /* 0x000fe20000011400 */
[----:B------:R-:W-:Y:S01]  /*0c90*/  IMAD.SHL.U32 R10, R10, 0x8, RZ ;  /* 0x000000080a0a7824 */ /* 0x000fe200078e00ff */
[----:B------:R-:W-:Y:S01]  /*0ca0*/  LOP3.LUT R7, R9, 0x3ffffc, RZ, 0xc0, !PT ;  /* 0x003ffffc09077812 */ /* 0x000fe200078ec0ff */
[----:B------:R-:W-:Y:S01]  /*0cb0*/  IMAD.IADD R186, R6, 0x1, -R11 ;  /* 0x0000000106ba7824 */ /* 0x000fe200078e0a0b */
[----:B------:R-:W-:Y:S01]  /*0cc0*/  LEA.HI R9, R5, R8, RZ, 0x3 ;  /* 0x0000000805097211 */ /* 0x000fe200078f18ff */
[----:B------:R-:W-:Y:S01]  /*0cd0*/  IMAD R17, R20, 0x100, R8 ;  /* 0x0000010014117824 */ /* 0x000fe200078e0208 */
[----:B------:R-:W-:Y:S01]  /*0ce0*/  SHF.R.S32.HI R4, RZ, 0x1f, R3 ;  /* 0x0000001fff047819 */ /* 0x000fe20000011403 */
[----:B------:R-:W-:Y:S01]  /*0cf0*/  IMAD.IADD R12, R194, 0x1, -R7 ;  /* 0x00000001c20c7824 */ /* 0x000fe200078e0a07 */
[----:B------:R-:W-:Y:S01]  /*0d00*/  SHF.R.S32.HI R19, RZ, 0x2, R13 ;  /* 0x00000002ff137819 */ /* 0x000fe2000001140d */
[----:B------:R-:W-:Y:S01]  /*0d10*/  IMAD.SHL.U32 R16, R186, 0x8, RZ ;  /* 0x00000008ba107824 */ /* 0x000fe200078e00ff */
[----:B------:R-:W-:Y:S01]  /*0d20*/  LOP3.LUT R11, R9, 0xfffffff8, RZ, 0xc0, !PT ;  /* 0xfffffff8090b7812 */ /* 0x000fe200078ec0ff */
[----:B------:R-:W-:Y:S01]  /*0d30*/  IMAD R17, R12, 0x10, R17 ;  /* 0x000000100c117824 */ /* 0x000fe200078e0211 */
[CC--:B------:R-:W-:Y:S01]  /*0d40*/  LEA.HI R5, R4.reuse, R3.reuse, RZ, 0x2 ;  /* 0x0000000304057211 */ /* 0x0c0fe200078f10ff */
[----:B------:R-:W-:Y:S01]  /*0d50*/  VIADD R12, R19, 0x20 ;  /* 0x00000020130c7836 */ /* 0x000fe20000000000 */
[----:B------:R-:W-:Y:S01]  /*0d60*/  LEA.HI R4, R4, R3, RZ, 0x5 ;  /* 0x0000000304047211 */ /* 0x000fe200078f28ff */
[----:B------:R-:W-:Y:S01]  /*0d70*/  IMAD.IADD R11, R8, 0x1, -R11 ;  /* 0x00000001080b7824 */ /* 0x000fe200078e0a0b */
[----:B------:R-:W-:Y:S01]  /*0d80*/  LOP3.LUT R8, R5, 0x7ffffffc, RZ, 0xc0, !PT ;  /* 0x7ffffffc05087812 */ /* 0x000fe200078ec0ff */
[----:B------:R-:W-:Y:S01]  /*0d90*/  IMAD.SHL.U32 R9, R9, 0x40, RZ ;  /* 0x0000004009097824 */ /* 0x000fe200078e00ff */
[--C-:B------:R-:W-:Y:S01]  /*0da0*/  SHF.R.S32.HI R6, RZ, 0x2, R5.reuse ;  /* 0x00000002ff067819 */ /* 0x100fe20000011405 */
[----:B------:R-:W-:Y:S01]  /*0db0*/  STL [R1+0x30], R20 ;  /* 0x0000301401007387 */ /* 0x000fe20000100800 */
[----:B------:R-:W-:Y:S01]  /*0dc0*/  SHF.R.S32.HI R7, RZ, 0x1f, R5 ;  /* 0x0000001fff077819 */ /* 0x000fe20000011405 */
[----:B------:R-:W-:Y:S01]  /*0dd0*/  IMAD.IADD R8, R3, 0x1, -R8 ;  /* 0x0000000103087824 */ /* 0x000fe200078e0a08 */
[----:B------:R-:W-:Y:S01]  /*0de0*/  SHF.R.S32.HI R5, RZ, 0x1f, R12 ;  /* 0x0000001fff057819 */ /* 0x000fe2000001140c */
[----:B------:R-:W-:Y:S01]  /*0df0*/  IMAD.SHL.U32 R3, R11, 0x40, RZ ;  /* 0x000000400b037824 */ /* 0x000fe200078e00ff */
[----:B------:R-:W-:Y:S01]  /*0e00*/  LEA.HI R7, R7, R6, RZ, 0x3 ;  /* 0x0000000607077211 */ /* 0x000fe200078f18ff */
[----:B------:R-:W-:Y:S01]  /*0e10*/  VIADD R208, R188, 0x80 ;  /* 0x00000080bcd07836 */ /* 0x000fe20000000000 */
[----:B------:R-:W-:Y:S01]  /*0e20*/  LEA.HI R14, R5, R12, RZ, 0x3 ;  /* 0x0000000c050e7211 */ /* 0x000fe200078f18ff */
[----:B------:R-:W-:Y:S01]  /*0e30*/  IMAD.SHL.U32 R12, R12, 0x40, RZ ;  /* 0x000000400c0c7824 */ /* 0x000fe200078e00ff */
[----:B------:R-:W-:Y:S01]  /*0e40*/  LOP3.LUT R3, R3, 0x1c0, RZ, 0xc0, !PT ;  /* 0x000001c003037812 */ /* 0x000fe200078ec0ff */
[----:B------:R-:W-:Y:S01]  /*0e50*/  VIADD R206, R188, 0x100 ;  /* 0x00000100bcce7836 */ /* 0x000fe20000000000 */
[----:B------:R-:W-:Y:S01]  /*0e60*/  LOP3.LUT R7, R7, 0xfffffff8, RZ, 0xc0, !PT ;  /* 0xfffffff807077812 */ /* 0x000fe200078ec0ff */
[----:B------:R-:W-:Y:S01]  /*0e70*/  IMAD.SHL.U32 R14, R14, 0x40, RZ ;  /* 0x000000400e0e7824 */ /* 0x000fe200078e00ff */
[----:B------:R-:W-:Y:S01]  /*0e80*/  LOP3.LUT R5, R12, 0x1c0, RZ, 0xc0, !PT ;  /* 0x000001c00c057812 */ /* 0x000fe200078ec0ff */
[--C-:B------:R-:W-:Y:S01]  /*0e90*/  IMAD.U32 R12, R17, 0x40, R10.reuse ;  /* 0x00000040110c7824 */ /* 0x100fe200078e000a */
[----:B------:R-:W-:Y:S01]  /*0ea0*/  LOP3.LUT R10, R3, 0x8, R10, 0xf8, !PT ;  /* 0x00000008030a7812 */ /* 0x000fe200078ef80a */
[----:B------:R-:W-:Y:S01]  /*0eb0*/  IMAD.IADD R7, R6, 0x1, -R7 ;  /* 0x0000000106077824 */ /* 0x000fe200078e0a07 */
[----:B------:R-:W-:Y:S01]  /*0ec0*/  SHF.R.U32.HI R3, RZ, 0x3, R3 ;  /* 0x00000003ff037819 */ /* 0x000fe20000011603 */
[----:B------:R-:W-:Y:S01]  /*0ed0*/  VIADD R205, R188, 0x140 ;  /* 0x00000140bccd7836 */ /* 0x000fe20000000000 */
[----:B------:R-:W-:Y:S01]  /*0ee0*/  LEA.HI R0, R0, R20, RZ, 0x1 ;  /* 0x0000001400007211 */ /* 0x000fe200078f08ff */
[----:B------:R-:W-:Y:S01]  /*0ef0*/  STL [R1+0x78], R12 ;  /* 0x0000780c01007387 */ /* 0x000fe20000100800 */
[----:B------:R-:W-:Y:S01]  /*0f00*/  LOP3.LUT R10, R10, R3, RZ, 0x3c, !PT ;  /* 0x000000030a0a7212 */ /* 0x000fe200078e3cff */
[----:B------:R-:W-:Y:S01]  /*0f10*/  VIADD R209, R188, 0x40 ;  /* 0x00000040bcd17836 */ /* 0x000fe20000000000 */
[----:B------:R-:W-:Y:S01]  /*0f20*/  LEA.HI R3, R186, R186, RZ, 0x1 ;  /* 0x000000baba037211 */ /* 0x000fe200078f08ff */
[----:B------:R-:W-:Y:S01]  /*0f30*/  VIADD R207, R188, 0xc0 ;  /* 0x000000c0bccf7836 */ /* 0x000fe20000000000 */
[----:B------:R-:W-:-:S02]  /*0f40*/  LOP3.LUT R0, R0, 0xfffffe, RZ, 0xc0, !PT ;  /* 0x00fffffe00007812 */ /* 0x000fc400078ec0ff */
[----:B------:R-:W-:Y:S02]  /*0f50*/  SHF.R.U32.HI R6, RZ, 0x3, R5 ;  /* 0x00000003ff067819 */ /* 0x000fe40000011605 */
[----:B------:R-:W-:Y:S01]  /*0f60*/  LOP3.LUT R5, R5, 0x38, R16, 0xf8, !PT ;  /* 0x0000003805057812 */ /* 0x000fe200078ef810 */
[----:B------:R-:W-:Y:S01]  /*0f70*/  IMAD.IADD R0, R20, 0x1, -R0 ;  /* 0x0000000114007824 */ /* 0x000fe200078e0a00 */
[----:B------:R-:W-:Y:S02]  /*0f80*/  LOP3.LUT R14, R14, 0xfffffe00, RZ, 0xc0, !PT ;  /* 0xfffffe000e0e7812 */ /* 0x000fe400078ec0ff */
[----:B------:R-:W-:Y:S02]  /*0f90*/  LOP3.LUT R3, R3, 0x1ffffffe, RZ, 0xc0, !PT ;  /* 0x1ffffffe03037812 */ /* 0x000fe400078ec0ff */
[----:B------:R-:W-:Y:S02]  /*0fa0*/  SHF.R.S32.HI R4, RZ, 0x5, R4 ;  /* 0x00000005ff047819 */ /* 0x000fe40000011404 */
[----:B------:R-:W-:Y:S01]  /*0fb0*/  LOP3.LUT R5, R14, R5, R6, 0xf6, !PT ;  /* 0x000000050e057212 */ /* 0x000fe200078ef606 */
[----:B------:R-:W-:Y:S01]  /*0fc0*/  IMAD.IADD R6, R186, 0x1, -R3 ;  /* 0x00000001ba067824 */ /* 0x000fe200078e0a03 */
[----:B------:R-:W-:Y:S01]  /*0fd0*/  LOP3.LUT R9, R9, 0x7ffffe00, RZ, 0xc0, !PT ;  /* 0x7ffffe0009097812 */ /* 0x000fe200078ec0ff */
[----:B------:R-:W-:Y:S01]  /*0fe0*/  IMAD R191, R4, 0x10, R7 ;  /* 0x0000001004bf7824 */ /* 0x000fe200078e0207 */
[----:B------:R-:W-:Y:S01]  /*0ff0*/  SHF.R.S32.HI R4, RZ, 0x1f, R13 ;  /* 0x0000001fff047819 */ /* 0x000fe2000001140d */
[----:B------:R-:W-:Y:S01]  /*1000*/  IMAD.SHL.U32 R3, R0, 0x100, RZ ;  /* 0x0000010000037824 */ /* 0x000fe200078e00ff */
[----:B------:R-:W-:Y:S01]  /*1010*/  R2P PR, R11, 0x6 ;  /* 0x000000060b007804 */ /* 0x000fe20000000000 */
[----:B------:R-:W-:Y:S01]  /*1020*/  IMAD.SHL.U32 R0, R8, 0x2, RZ ;  /* 0x0000000208007824 */ /* 0x000fe200078e00ff */
[----:B------:R-:W-:Y:S01]  /*1030*/  LEA.HI R4, R4, R19, RZ, 0x3 ;  /* 0x0000001304047211 */ /* 0x000fe200078f18ff */
[----:B------:R-:W-:Y:S01]  /*1040*/  IMAD R14, R6, 0x8, R191 ;  /* 0x00000008060e7824 */ /* 0x000fe200078e02bf */
[----:B------:R0:W-:Y:S01]  /*1050*/  STL [R1+0x74], R3 ;  /* 0x0000740301007387 */ /* 0x0001e20000100800 */
[----:B------:R-:W-:Y:S01]  /*1060*/  IMAD.IADD R193, R0, 0x1, R3 ;  /* 0x0000000100c17824 */ /* 0x000fe200078e0203 */
[----:B------:R-:W-:Y:S01]  /*1070*/  LOP3.LUT R4, R4, 0xfffffff8, RZ, 0xc0, !PT ;  /* 0xfffffff804047812 */ /* 0x000fe200078ec0ff */
[----:B------:R-:W-:Y:S01]  /*1080*/  IMAD R9, R194, 0x400, R9 ;  /* 0x00000400c2097824 */ /* 0x000fe200078e0209 */
[----:B------:R1:W-:Y:S01]  /*1090*/  STL [R1+0x34], R0 ;  /* 0x0000340001007387 */ /* 0x0003e20000100800 */
[----:B------:R-:W-:Y:S01]  /*10a0*/  VIADD R13, R193, 0x8 ;  /* 0x00000008c10d7836 */ /* 0x000fe20000000000 */
[----:B------:R-:W-:Y:S01]  /*10b0*/  SHF.R.S32.HI R7, RZ, 0x1f, R209 ;  /* 0x0000001fff077819 */ /* 0x000fe200000114d1 */
[----:B------:R-:W-:Y:S01]  /*10c0*/  IMAD.IADD R9, R9, 0x1, R10 ;  /* 0x0000000109097824 */ /* 0x000fe200078e020a */
[----:B------:R-:W-:Y:S01]  /*10d0*/  SHF.R.S32.HI R7, RZ, 0x1f, R207 ;  /* 0x0000001fff077819 */ /* 0x000fe200000114cf */
[----:B------:R-:W-:Y:S01]  /*10e0*/  IMAD.IADD R189, R19, 0x1, -R4 ;  /* 0x0000000113bd7824 */ /* 0x000fe200078e0a04 */
[----:B------:R-:W-:Y:S01]  /*10f0*/  SHF.R.S32.HI R4, RZ, 0x1f, R208 ;  /* 0x0000001fff047819 */ /* 0x000fe200000114d0 */
[----:B0-----:R-:W-:Y:S01]  /*1100*/  IMAD R3, R5, 0x2, R2 ;  /* 0x0000000205037824 */ /* 0x001fe200078e0202 */
[----:B------:R-:W-:Y:S01]  /*1110*/  SHF.R.S32.HI R4, RZ, 0x1f, R206 ;  /* 0x0000001fff047819 */ /* 0x000fe200000114ce */
[C---:B------:R-:W-:Y:S01]  /*1120*/  VIADD R10, R193.reuse, 0x20 ;  /* 0x00000020c10a7836 */ /* 0x040fe20000000000 */
[----:B-1----:R-:W-:Y:S01]  /*1130*/  SHF.R.S32.HI R0, RZ, 0x1f, R205 ;  /* 0x0000001fff007819 */ /* 0x002fe200000114cd */
[C---:B------:R-:W-:Y:S01]  /*1140*/  VIADD R5, R193.reuse, 0x38 ;  /* 0x00000038c1057836 */ /* 0x040fe20000000000 */
[----:B------:R0:W-:Y:S01]  /*1150*/  STL [R1+0x68], R3 ;  /* 0x0000680301007387 */ /* 0x0001e20000100800 */
[C---:B------:R-:W-:Y:S01]  /*1160*/  VIADD R4, R193.reuse, 0x40 ;  /* 0x00000040c1047836 */ /* 0x040fe20000000000 */
[----:B------:R-:W-:Y:S01]  /*1170*/  SHF.R.S32.HI R0, RZ, 0x1f, R193 ;  /* 0x0000001fff007819 */ /* 0x000fe200000114c1 */
[C---:B------:R-:W-:Y:S01]  /*1180*/  VIADD R0, R193.reuse, 0x50 ;  /* 0x00000050c1007836 */ /* 0x040fe20000000000 */
[----:B------:R1:W-:Y:S01]  /*1190*/  STL [R1+0x6c], R14 ;  /* 0x00006c0e01007387 */ /* 0x0003e20000100800 */
[----:B------:R-:W-:Y:S01]  /*11a0*/  SHF.R.S32.HI R6, RZ, 0x1f, R13 ;  /* 0x0000001fff067819 */ /* 0x000fe2000001140d */
[----:B------:R-:W-:Y:S01]  /*11b0*/  VIADD R237, R193, 0x58 ;  /* 0x00000058c1ed7836 */ /* 0x000fe20000000000 */
[----:B------:R-:W-:Y:S01]  /*11c0*/  SHF.R.S32.HI R6, RZ, 0x1f, R10 ;  /* 0x0000001fff067819 */ /* 0x000fe2000001140a */
[----:B------:R-:W-:Y:S01]  /*11d0*/  IMAD R195, R9, 0x2, R2 ;  /* 0x0000000209c37824 */ /* 0x000fe200078e0202 */
[----:B------:R-:W-:Y:S01]  /*11e0*/  SHF.R.S32.HI R6, RZ, 0x1f, R5 ;  /* 0x0000001fff067819 */ /* 0x000fe20000011405 */
[C---:B0-----:R-:W-:Y:S01]  /*11f0*/  VIADD R3, R193.reuse, 0x48 ;  /* 0x00000048c1037836 */ /* 0x041fe20000000000 */
[----:B------:R-:W-:Y:S01]  /*1200*/  SHF.R.S32.HI R5, RZ, 0x1f, R4 ;  /* 0x0000001fff057819 */ /* 0x000fe20000011404 */
[----:B------:R-:W-:Y:S01]  /*1210*/  VIADD R235, R193, 0x68 ;  /* 0x00000068c1eb7836 */ /* 0x000fe20000000000 */
[----:B------:R-:W-:Y:S01]  /*1220*/  SEL R197, R197, 0xffffffc0, !P2 ;  /* 0xffffffc0c5c57807 */ /* 0x000fe20005000000 */
        /* <DEDUP_REMOVED lines=50> */
[----:B------:R-:W-:Y:S01]  /*1550*/  IMAD.SHL.U32 R186, R186, 0x4, RZ ;  /* 0x00000004baba7824 */ /* 0x000fe200078e00ff */
[----:B------:R-:W-:Y:S01]  /*1560*/  SHF.R.S32.HI R3, RZ, 0x1f, R213 ;  /* 0x0000001fff037819 */ /* 0x000fe200000114d5 */
[C---:B------:R-:W-:Y:S01]  /*1570*/  @P1 VIADD R196, R198.reuse, 0xffffffe0 ;  /* 0xffffffe0c6c41836 */ /* 0x040fe20000000000 */
[----:B------:R-:W-:Y:S01]  /*1580*/  SHF.R.S32.HI R0, RZ, 0x1f, R212 ;  /* 0x0000001fff007819 */ /* 0x000fe200000114d4 */
[----:B------:R-:W-:-:S02]  /*1590*/  IMAD.IADD R198, R198, 0x1, R197 ;  /* 0x00000001c6c67824 */ /* 0x000fc400078e02c5 */
[----:B------:R-:W-:Y:S02]  /*15a0*/  VIADD R190, R186, 0x10 ;  /* 0x00000010babe7836 */ /* 0x000fe40000000000 */
[----:B------:R-:W-:Y:S01]  /*15b0*/  IMAD.IADD R197, R197, 0x1, R196 ;  /* 0x00000001c5c57824 */ /* 0x000fe200078e02c4 */
[----:B--2---:R-:W-:Y:S01]  /*15c0*/  LOP3.LUT R184, R18, 0x1, RZ, 0xfc, !PT ;  /* 0x0000000112b87812 */ /* 0x004fe200078efcff */
[----:B-1----:R-:W-:-:S07]  /*15d0*/  IMAD.MOV.U32 R18, RZ, RZ, RZ ;  /* 0x000000ffff127224 */ /* 0x002fce00078e00ff */
.L_x_771:
[----:B0-----:R-:W0:Y:S01]  /*15e0*/  LDC.64 R200, c[0x0][0xc88] ;  /* 0x00032200ffc87b82 */ /* 0x001e220000000a00 */
[----:B------:R-:W-:Y:S01]  /*15f0*/  ULDC.64 UR4, c[0x0][0xa28] ;  /* 0x00028a0000047ab9 */ /* 0x000fe20000000a00 */
[----:B------:R-:W-:Y:S01]  /*1600*/  ULDC.64 UR8, c[0x0][0xa18] ;  /* 0x0002860000087ab9 */ /* 0x000fe20000000a00 */
[----:B------:R-:W-:Y:S01]  /*1610*/  ULDC.64 UR6, c[0x0][0xa08] ;  /* 0x0002820000067ab9 */ /* 0x000fe20000000a00 */
[----:B0-----:R-:W-:-:S06]  /*1620*/  IMAD.WIDE R200, R155, 0x4, R200 ;  /* 0x000000049bc87825 */ /* 0x001fcc00078e02c8 */
[----:B--2---:R-:W2:Y:S01]  /*1630*/  LDG.E R200, desc[UR40][R200.64] ;  /* 0x00000028c8c87981 */ /* 0x004ea2000c1e1900 */
[----:B------:R-:W-:Y:S01]  /*1640*/  ISETP.NE.U32.AND P2, PT, RZ, UR4, PT ;  /* 0x00000004ff007c0c */ /* 0x000fe2000bf45070 */
[----:B---345:R-:W-:Y:S01]  /*1650*/  IMAD.MOV.U32 R11, RZ, RZ, RZ ;  /* 0x000000ffff0b7224 */ /* 0x038fe200078e00ff */
[----:B------:R-:W-:Y:S01]  /*1660*/  ISETP.NE.U32.AND P1, PT, RZ, UR8, PT ;  /* 0x00000008ff007c0c */ /* 0x000fe2000bf25070 */
[----:B------:R-:W-:Y:S01]  /*1670*/  IMAD.MOV.U32 R25, RZ, RZ, RZ ;  /* 0x000000ffff197224 */ /* 0x000fe200078e00ff */
[----:B------:R-:W-:Y:S02]  /*1680*/  ISETP.NE.AND.EX P2, PT, RZ, UR5, PT, P2 ;  /* 0x00000005ff007c0c */ /* 0x000fe4000bf45320 */
[----:B------:R-:W-:Y:S02]  /*1690*/  ISETP.NE.AND.EX P1, PT, RZ, UR9, PT, P1 ;  /* 0x00000009ff007c0c */ /* 0x000fe4000bf25310 */
[----:B------:R-:W-:-:S04]  /*16a0*/  ISETP.NE.U32.AND P0, PT, RZ, UR6, PT ;  /* 0x00000006ff007c0c */ /* 0x000fc8000bf05070 */
[----:B------:R-:W-:Y:S02]  /*16b0*/  ISETP.NE.AND.EX P0, PT, RZ, UR7, PT, P0 ;  /* 0x00000007ff007c0c */ /* 0x000fe4000bf05300 */
[----:B--2---:R-:W-:Y:S01]  /*16c0*/  SHF.R.S32.HI R0, RZ, 0x1f, R200 ;  /* 0x0000001fff007819 */ /* 0x004fe200000114c8 */
[C---:B------:R-:W-:Y:S02]  /*16d0*/  IMAD.SHL.U32 R203, R200.reuse, 0x4, RZ ;  /* 0x00000004c8cb7824 */ /* 0x040fe400078e00ff */
[C---:B------:R-:W-:Y:S02]  /*16e0*/  @P2 LEA R6, P3, R200.reuse, UR4, 0x2 ;  /* 0x00000004c8062c11 */ /* 0x040fe4000f8610ff */
[C-C-:B------:R-:W-:Y:S01]  /*16f0*/  SHF.L.U64.HI R204, R200.reuse, 0x2, R0.reuse ;  /* 0x00000002c8cc7819 */ /* 0x140fe20000010200 */
[----:B------:R0:W-:Y:S01]  /*1700*/  STL [R1+0x2c], R0 ;  /* 0x00002c0001007387 */ /* 0x0001e20000100800 */
[----:B------:R-:W-:Y:S01]  /*1710*/  @P2 LEA.HI.X R7, R200, UR5, R0, 0x2, P3 ;  /* 0x00000005c8072c11 */ /* 0x000fe200098f1400 */
[----:B------:R-:W-:Y:S01]  /*1720*/  ULDC UR4, c[0x0][0x288] ;  /* 0x0000a20000047ab9 */ /* 0x000fe20000000800 */
[----:B------:R-:W-:-:S03]  /*1730*/  IADD3 R4, P4, R203, UR6, RZ ;  /* 0x00000006cb047c10 */ /* 0x000fc6000ff9e0ff */
[----:B------:R1:W5:Y:S01]  /*1740*/  @P2 LDG.E R11, desc[UR40][R6.64] ;  /* 0x00000028060b2981 */ /* 0x000362000c1e1900 */
[----:B------:R-:W-:Y:S01]  /*1750*/  @P1 IADD3 R8, P2, R203, UR8, RZ ;  /* 0x00000008cb081c10 */ /* 0x000fe2000ff5e0ff */
[----:B------:R-:W-:Y:S01]  /*1760*/  IMAD.U32 R155, RZ, RZ, UR4 ;  /* 0x00000004ff9b7e24 */ /* 0x000fe2000f8e00ff */
[C---:B------:R-:W-:Y:S01]  /*1770*/  IADD3.X R5, R204.reuse, UR7, RZ, P4, !PT ;  /* 0x00000007cc057c10 */ /* 0x040fe2000a7fe4ff */
[----:B------:R-:W-:Y:S01]  /*1780*/  ULDC.64 UR4, c[0x0][0x418] ;  /* 0x0001060000047ab9 */ /* 0x000fe20000000a00 */
[----:B------:R-:W-:-:S03]  /*1790*/  @P1 IADD3.X R9, R204, UR9, RZ, P2, !PT ;  /* 0x00000009cc091c10 */ /* 0x000fc600097fe4ff */
[----:B------:R1:W5:Y:S01]  /*17a0*/  @P0 LDG.E R25, desc[UR40][R4.64] ;  /* 0x0000002804190981 */ /* 0x000362000c1e1900 */
[----:B------:R-:W-:Y:S01]  /*17b0*/  UISETP.NE.U32.AND UP0, UPT, UR4, URZ, UPT ;  /* 0x0000003f0400728c */ /* 0x000fe2000bf05070 */
[C---:B------:R-:W-:Y:S01]  /*17c0*/  LOP3.LUT R3, R154.reuse, 0xff000000, RZ, 0xc0, !PT ;  /* 0xff0000009a037812 */ /* 0x040fe200078ec0ff */
[----:B------:R-:W-:Y:S01]  /*17d0*/  ULDC.64 UR8, c[0x0][0xa20] ;  /* 0x0002880000087ab9 */ /* 0x000fe20000000a00 */
[----:B------:R1:W5:Y:S01]  /*17e0*/  @P1 LDG.E R155, desc[UR40][R8.64] ;  /* 0x00000028089b1981 */ /* 0x000362000c1e1900 */
[----:B------:R-:W-:Y:S01]  /*17f0*/  UISETP.NE.AND.EX UP0, UPT, UR5, URZ, UPT, UP0 ;  /* 0x0000003f0500728c */ /* 0x000fe2000bf05300 */
[----:B------:R-:W-:Y:S01]  /*1800*/  ULDC UR4, c[0x0][0x424] ;  /* 0x0001090000047ab9 */ /* 0x000fe20000000800 */
[----:B------:R-:W-:Y:S02]  /*1810*/  ISETP.NE.U32.AND P2, PT, RZ, UR8, PT ;  /* 0x00000008ff007c0c */ /* 0x000fe4000bf45070 */
[----:B------:R-:W-:Y:S01]  /*1820*/  USEL UR4, UR4, 0x1, UP0 ;  /* 0x0000000104047887 */ /* 0x000fe20008000000 */
[----:B------:R-:W-:Y:S01]  /*1830*/  ULDC UR5, c[0x0][0x2f0] ;  /* 0x0000bc0000057ab9 */ /* 0x000fe20000000800 */
[----:B0-----:R-:W-:-:S02]  /*1840*/  LOP3.LUT R0, R154, 0xff0000, RZ, 0xc0, !PT ;  /* 0x00ff00009a007812 */ /* 0x001fc400078ec0ff */
[----:B------:R-:W-:Y:S01]  /*1850*/  UIMAD UR4, UR4, UR5, URZ ;  /* 0x00000005040472a4 */ /* 0x000fe2000f8e023f */
[----:B------:R-:W-:Y:S02]  /*1860*/  SHF.R.U32.HI R3, RZ, 0x8, R3 ;  /* 0x00000008ff037819 */ /* 0x000fe40000011603 */
[----:B------:R-:W-:Y:S01]  /*1870*/  ISETP.NE.AND.EX P2, PT, RZ, UR9, PT, P2 ;  /* 0x00000009ff007c0c */ /* 0x000fe2000bf45320 */
[----:B------:R-:W-:Y:S01]  /*1880*/  ULDC UR5, c[0x0][0x348] ;  /* 0x0000d20000057ab9 */ /* 0x000fe20000000800 */
[----:B------:R-:W-:Y:S01]  /*1890*/  LEA.HI R201, R0, R3, RZ, 0x10 ;  /* 0x0000000300c97211 */ /* 0x000fe200078f80ff */
[----:B------:R-:W-:Y:S01]  /*18a0*/  IMAD.MOV.U32 R202, RZ, RZ, R153 ;  /* 0x000000ffffca7224 */ /* 0x000fe200078e0099 */
[----:B------:R-:W-:Y:S01]  /*18b0*/  LOP3.LUT R199, R154, 0xffff, RZ, 0xc0, !PT ;  /* 0x0000ffff9ac77812 */ /* 0x000fe200078ec0ff */
[----:B-1----:R-:W-:Y:S08]  /*18c0*/  @P1 BRA `(.L_x_644) ;  /* 0x0000000000241947 */ /* 0x002ff00003800000 */
[----:B------:R-:W-:Y:S02]  /*18d0*/  ULDC.64 UR6, c[0x0][0xa00] ;  /* 0x0002800000067ab9 */ /* 0x000fe40000000a00 */
[----:B------:R-:W-:-:S04]  /*18e0*/  ISETP.NE.U32.AND P1, PT, RZ, UR6, PT ;  /* 0x00000006ff007c0c */ /* 0x000fc8000bf25070 */
[----:B------:R-:W-:-:S13]  /*18f0*/  ISETP.NE.AND.EX P1, PT, RZ, UR7, PT, P1 ;  /* 0x00000007ff007c0c */ /* 0x000fda000bf25310 */
[----:B------:R-:W-:Y:S05]  /*1900*/  @!P1 BRA `(.L_x_644) ;  /* 0x0000000000149947 */ /* 0x000fea0003800000 */
[----:B------:R-:W0:Y:S02]  /*1910*/  LDC.64 R6, c[0x0][0xa00] ;  /* 0x00028000ff067b82 */ /* 0x000e240000000a00 */
[----:B0-----:R-:W-:-:S05]  /*1920*/  IMAD.WIDE R6, R200, 0x4, R6 ;  /* 0x00000004c8067825 */ /* 0x001fca00078e0206 */
[----:B-----5:R-:W2:Y:S04]  /*1930*/  LDG.E R155, desc[UR40][R6.64] ;  /* 0x00000028069b7981 */ /* 0x020ea8000c1e1900 */
[----:B------:R-:W2:Y:S02]  /*1940*/  LDG.E R0, desc[UR40][R6.64+0x4] ;  /* 0x0000042806007981 */ /* 0x000ea4000c1e1900 */
[----:B--2---:R-:W-:-:S07]  /*1950*/  IMAD.IADD R155, R0, 0x1, -R155 ;  /* 0x00000001009b7824 */ /* 0x004fce00078e0a9b */
.L_x_644:
[----:B------:R-:W-:Y:S02]  /*1960*/  IMAD.U32 R42, RZ, RZ, UR5 ;  /* 0x00000005ff2a7e24 */ /* 0x000fe4000f8e00ff */
[----:B------:R-:W-:Y:S01]  /*1970*/  IMAD.U32 R24, RZ, RZ, UR4 ;  /* 0x00000004ff187e24 */ /* 0x000fe2000f8e00ff */
[----:B------:R-:W-:Y:S06]  /*1980*/  @!P2 BRA `(.L_x_645) ;  /* 0x000000000010a947 */ /* 0x000fec0003800000 */
[----:B------:R-:W-:-:S04]  /*1990*/  IADD3 R4, P0, R203, UR8, RZ ;  /* 0x00000008cb047c10 */ /* 0x000fc8000ff1e0ff */
[----:B------:R-:W-:-:S05]  /*19a0*/  IADD3.X R5, R204, UR9, RZ, P0, !PT ;  /* 0x00000009cc057c10 */ /* 0x000fca00087fe4ff */
[----:B------:R0:W5:Y:S01]  /*19b0*/  LDG.E R24, desc[UR40][R4.64] ;  /* 0x0000002804187981 */ /* 0x000162000c1e1900 */
[----:B------:R-:W-:Y:S05]  /*19c0*/  BRA `(.L_x_646) ;  /* 0x0000000000107947 */ /* 0x000fea0003800000 */
.L_x_645:
[----:B------:R-:W-:Y:S05]  /*19d0*/  @!P0 BRA `(.L_x_646) ;  /* 0x00000000000c8947 */ /* 0x000fea0003800000 */
[----:B------:R-:W2:Y:S04]  /*19e0*/  LDG.E R3, desc[UR40][R4.64] ;  /* 0x0000002804037981 */ /* 0x000ea8000c1e1900 */
[----:B------:R-:W2:Y:S02]  /*19f0*/  LDG.E R24, desc[UR40][R4.64+0x4] ;  /* 0x0000042804187981 */ /* 0x000ea4000c1e1900 */
[----:B--2---:R-:W-:-:S07]  /*1a00*/  IMAD.IADD R24, R24, 0x1, -R3 ;  /* 0x0000000118187824 */ /* 0x004fce00078e0a03 */
.L_x_646:
[----:B------:R-:W-:Y:S01]  /*1a10*/  ULDC.64 UR4, c[0x0][0xa10] ;  /* 0x0002840000047ab9 */ /* 0x000fe20000000a00 */
[----:B------:R-:W2:Y:S01]  /*1a20*/  LDL.LU R8, [R1+0x28] ;  /* 0x0000280001087983 */ /* 0x000ea20000300800 */
[----:B------:R-:W-:-:S04]  /*1a30*/  ISETP.NE.U32.AND P0, PT, RZ, UR4, PT ;  /* 0x00000004ff007c0c */ /* 0x000fc8000bf05070 */
[----:B------:R-:W-:Y:S01]  /*1a40*/  ISETP.NE.AND.EX P0, PT, RZ, UR5, PT, P0 ;  /* 0x00000005ff007c0c */ /* 0x000fe2000bf05300 */
[----:B------:R-:W-:Y:S02]  /*1a50*/  ULDC.64 UR4, c[0x0][0xa30] ;  /* 0x00028c0000047ab9 */ /* 0x000fe40000000a00 */
[----:B------:R-:W-:-:S10]  /*1a60*/  ISETP.NE.U32.AND P1, PT, RZ, UR4, PT ;  /* 0x00000004ff007c0c */ /* 0x000fd4000bf25070 */
[----:B------:R-:W1:Y:S02]  /*1a70*/  @P0 LDC.64 R6, c[0x0][0xa10] ;  /* 0x00028400ff060b82 */ /* 0x000e640000000a00 */
[----:B-1----:R-:W-:-:S05]  /*1a80*/  @P0 IMAD.WIDE R6, R200, 0x4, R6 ;  /* 0x00000004c8060825 */ /* 0x002fca00078e0206 */
[----:B------:R-:W3:Y:S04]  /*1a90*/  @P0 LDG.E R0, desc[UR40][R6.64] ;  /* 0x0000002806000981 */ /* 0x000ee8000c1e1900 */
[----:B------:R-:W3:Y:S01]  /*1aa0*/  @P0 LDG.E R3, desc[UR40][R6.64+0x4] ;  /* 0x0000042806030981 */ /* 0x000ee2000c1e1900 */
[----:B------:R-:W-:Y:S01]  /*1ab0*/  ISETP.NE.AND.EX P1, PT, RZ, UR5, PT, P1 ;  /* 0x00000005ff007c0c */ /* 0x000fe2000bf25310 */
[----:B-----5:R-:W-:-:S12]  /*1ac0*/  IMAD.MOV.U32 R154, RZ, RZ, R24 ;  /* 0x000000ffff9a7224 */ /* 0x020fd800078e0018 */
[----:B0-----:R-:W-:-:S04]  /*1ad0*/  @P1 IADD3 R4, P2, R203, UR4, RZ ;  /* 0x00000004cb041c10 */ /* 0x001fc8000ff5e0ff */
[----:B------:R-:W-:-:S05]  /*1ae0*/  @P1 IADD3.X R5, R204, UR5, RZ, P2, !PT ;  /* 0x00000005cc051c10 */ /* 0x000fca00097fe4ff */
[----:B------:R0:W5:Y:S01]  /*1af0*/  @P1 LDG.E R154, desc[UR40][R4.64] ;  /* 0x00000028049a1981 */ /* 0x000162000c1e1900 */
[----:B------:R-:W-:Y:S01]  /*1b00*/  IMAD.IADD R11, R24, 0x1, -R11 ;  /* 0x00000001180b7824 */ /* 0x000fe200078e0a0b */
[----:B------:R-:W-:Y:S01]  /*1b10*/  BSSY B0, `(.L_x_647) ;  /* 0x000002c000007945 */ /* 0x000fe20003800000 */
[----:B------:R-:W-:Y:S02]  /*1b20*/  LOP3.LUT R211, R201, 0xff, RZ, 0xc0, !PT ;  /* 0x000000ffc9d37812 */ /* 0x000fe400078ec0ff */
[----:B------:R-:W-:Y:S02]  /*1b30*/  SHF.R.U32.HI R201, RZ, 0x10, R201 ;  /* 0x00000010ffc97819 */ /* 0x000fe400000116c9 */
[----:B--2---:R-:W-:Y:S01]  /*1b40*/  LOP3.LUT R8, R8, 0xfffffffd, RZ, 0xc0, !PT ;  /* 0xfffffffd08087812 */ /* 0x004fe200078ec0ff */
[----:B---3--:R-:W-:-:S04]  /*1b50*/  @P0 IMAD.IADD R42, R3, 0x1, -R0 ;  /* 0x00000001032a0824 */ /* 0x008fc800078e0a00 */
[----:B------:R-:W-:-:S04]  /*1b60*/  IMAD.IADD R152, R11, 0x1, R42 ;  /* 0x000000010b987824 */ /* 0x000fc800078e022a */
[C---:B------:R-:W-:Y:S01]  /*1b70*/  VIADD R0, R152.reuse, 0x3f ;  /* 0x0000003f98007836 */ /* 0x040fe20000000000 */
[----:B------:R-:W-:-:S04]  /*1b80*/  ISETP.GE.AND P3, PT, R152, 0x1, PT ;  /* 0x000000019800780c */ /* 0x000fc80003f66270 */
[----:B------:R-:W-:-:S04]  /*1b90*/  SHF.R.S32.HI R3, RZ, 0x1f, R0 ;  /* 0x0000001fff037819 */ /* 0x000fc80000011400 */
[----:B------:R-:W-:Y:S01]  /*1ba0*/  LEA.HI R3, R3, R0, RZ, 0x6 ;  /* 0x0000000003037211 */ /* 0x000fe200078f30ff */
[----:B------:R-:W-:-:S03]  /*1bb0*/  IMAD.MOV.U32 R0, RZ, RZ, RZ ;  /* 0x000000ffff007224 */ /* 0x000fc600078e00ff */
[----:B------:R-:W-:Y:S02]  /*1bc0*/  SHF.R.S32.HI R168, RZ, 0x6, R3 ;  /* 0x00000006ffa87819 */ /* 0x000fe40000011403 */
[----:B------:R-:W-:-:S05]  /*1bd0*/  @P3 LOP3.LUT R8, R8, 0x2, RZ, 0xfc, !PT ;  /* 0x0000000208083812 */ /* 0x000fca00078efcff */
[----:B------:R0:W-:Y:S01]  /*1be0*/  STL [R1+0x28], R8 ;  /* 0x0000280801007387 */ /* 0x0001e20000100800 */
[----:B------:R-:W-:Y:S05]  /*1bf0*/  @!P3 BRA `(.L_x_648) ;  /* 0x000000000074b947 */ /* 0x000fea0003800000 */
[----:B------:R-:W-:Y:S01]  /*1c00*/  ISETP.NE.AND P0, PT, R201, RZ, PT ;  /* 0x000000ffc900720c */ /* 0x000fe20003f05270 */
[----:B------:R-:W-:-:S03]  /*1c10*/  ULDC UR4, c[0x0][0x9f0] ;  /* 0x00027c0000047ab9 */ /* 0x000fc60000000800 */
[----:B------:R-:W-:-:S04]  /*1c20*/  SEL R9, R201, UR4, P0 ;  /* 0x00000004c9097c07 */ /* 0x000fc80008000000 */
[-C--:B------:R-:W-:Y:S02]  /*1c30*/  IABS R6, R9.reuse ;  /* 0x0000000900067213 */ /* 0x080fe40000000000 */
[----:B------:R-:W-:Y:S02]  /*1c40*/  IADD3 R0, R168, -0x1, R9 ;  /* 0xffffffffa8007810 */ /* 0x000fe40007ffe009 */
[----:B------:R-:W1:Y:S01]  /*1c50*/  I2F.RP R3, R6 ;  /* 0x0000000600037306 */ /* 0x000e620000209400 */
[-C--:B------:R-:W-:Y:S02]  /*1c60*/  IABS R10, R9.reuse ;  /* 0x00000009000a7213 */ /* 0x080fe40000000000 */
[----:B0-----:R-:W-:Y:S02]  /*1c70*/  IABS R8, R0 ;  /* 0x0000000000087213 */ /* 0x001fe40000000000 */
[----:B------:R-:W-:-:S04]  /*1c80*/  LOP3.LUT R0, R0, R9, RZ, 0x3c, !PT ;  /* 0x0000000900007212 */ /* 0x000fc800078e3cff */
[----:B------:R-:W-:Y:S01]  /*1c90*/  ISETP.GE.AND P2, PT, R0, RZ, PT ;  /* 0x000000ff0000720c */ /* 0x000fe20003f46270 */
[----:B-1----:R-:W0:Y:S02]  /*1ca0*/  MUFU.RCP R3, R3 ;  /* 0x0000000300037308 */ /* 0x002e240000001000 */
        /* <DEDUP_REMOVED lines=10> */
[----:B------:R-:W-:Y:S02]  /*1d50*/  @!P1 IMAD.IADD R3, R3, 0x1, -R6 ;  /* 0x0000000103039824 */ /* 0x000fe400078e0a06 */
[----:B------:R-:W-:Y:S01]  /*1d60*/  @!P1 VIADD R5, R5, 0x1 ;  /* 0x0000000105059836 */ /* 0x000fe20000000000 */
[----:B------:R-:W-:Y:S02]  /*1d70*/  ISETP.NE.AND P1, PT, R9, RZ, PT ;  /* 0x000000ff0900720c */ /* 0x000fe40003f25270 */
[----:B------:R-:W-:-:S13]  /*1d80*/  ISETP.GE.U32.AND P0, PT, R3, R6, PT ;  /* 0x000000060300720c */ /* 0x000fda0003f06070 */
[----:B------:R-:W-:-:S04]  /*1d90*/  @P0 VIADD R5, R5, 0x1 ;  /* 0x0000000105050836 */ /* 0x000fc80000000000 */
[----:B------:R-:W-:-:S04]  /*1da0*/  IMAD.MOV.U32 R0, RZ, RZ, R5 ;  /* 0x000000ffff007224 */ /* 0x000fc800078e0005 */
[----:B------:R-:W-:Y:S01]  /*1db0*/  @!P2 IMAD.MOV R0, RZ, RZ, -R0 ;  /* 0x000000ffff00a224 */ /* 0x000fe200078e0a00 */
[----:B------:R-:W-:-:S07]  /*1dc0*/  @!P1 LOP3.LUT R0, RZ, R9, RZ, 0x33, !PT ;  /* 0x00000009ff009212 */ /* 0x000fce00078e33ff */
.L_x_648:
[----:B------:R-:W-:Y:S05]  /*1dd0*/  BSYNC B0 ;  /* 0x0000000000007941 */ /* 0x000fea0003800000 */
.L_x_647:
[----:B------:R-:W-:Y:S01]  /*1de0*/  IMAD R3, R211, R0, RZ ;  /* 0x00000000d3037224 */ /* 0x000fe200078e02ff */
[----:B------:R-:W-:-:S04]  /*1df0*/  PLOP3.LUT P3, PT, PT, PT, PT, 0x80, 0x0 ;  /* 0x000000000000781c */ /* 0x000fc80003f6f070 */
[C---:B------:R-:W-:Y:S01]  /*1e00*/  VIADDMNMX R0, R3.reuse, R0, R168, PT ;  /* 0x0000000003007246 */ /* 0x040fe200038001a8 */
[----:B------:R-:W-:-:S04]  /*1e10*/  IMAD R3, R3, 0x40, -R11 ;  /* 0x0000004003037824 */ /* 0x000fc800078e0a0b */
[----:B0-----:R-:W-:Y:S01]  /*1e20*/  IMAD R5, R0, 0x40, -R11 ;  /* 0x0000004000057824 */ /* 0x001fe200078e0a0b */
[----:B------:R-:W-:-:S04]  /*1e30*/  VIMNMX R3, RZ, R3, !PT ;  /* 0x00000003ff037248 */ /* 0x000fc80007fe0100 */
[----:B------:R-:W-:Y:S02]  /*1e40*/  VIMNMX R0, R5, R42, PT ;  /* 0x0000002a05007248 */ /* 0x000fe40003fe0100 */
[----:B------:R-:W-:Y:S02]  /*1e50*/  SHF.R.U32.HI R41, RZ, 0x6, R3 ;  /* 0x00000006ff297819 */ /* 0x000fe40000011603 */
[----:B------:R-:W-:-:S03]  /*1e60*/  ISETP.GT.AND P0, PT, R0, R3, PT ;  /* 0x000000030000720c */ /* 0x000fc60003f04270 */
[----:B------:R-:W-:-:S10]  /*1e70*/  IMAD.MOV.U32 R40, RZ, RZ, R41 ;  /* 0x000000ffff287224 */ /* 0x000fd400078e0029 */
[----:B------:R-:W-:-:S05]  /*1e80*/  @P0 VIADD R0, R0, 0x3f ;  /* 0x0000003f00000836 */ /* 0x000fca0000000000 */
[----:B------:R-:W-:-:S04]  /*1e90*/  @P0 SHF.R.S32.HI R3, RZ, 0x1f, R0 ;  /* 0x0000001fff030819 */ /* 0x000fc80000011400 */
[----:B------:R-:W-:-:S04]  /*1ea0*/  @P0 LEA.HI R3, R3, R0, RZ, 0x6 ;  /* 0x0000000003030211 */ /* 0x000fc800078f30ff */
[----:B------:R-:W-:-:S04]  /*1eb0*/  @P0 SHF.R.S32.HI R40, RZ, 0x6, R3 ;  /* 0x00000006ff280819 */ /* 0x000fc80000011403 */
[----:B------:R-:W-:-:S13]  /*1ec0*/  ISETP.GT.AND P0, PT, R40, R41, PT ;  /* 0x000000292800720c */ /* 0x000fda0003f04270 */
[----:B------:R-:W-:Y:S05]  /*1ed0*/  @!P0 BRA `(.L_x_649) ;  /* 0x0000002800948947 */ /* 0x000fea0003800000 */
[----:B------:R-:W-:Y:S01]  /*1ee0*/  VIADD R0, R2, 0x22400 ;  /* 0x0002240002007836 */ /* 0x000fe20000000000 */
[----:B------:R-:W-:Y:S04]  /*1ef0*/  BSSY B6, `(.L_x_650) ;  /* 0x0000013000067945 */ /* 0x000fe80003800000 */
[----:B------:R-:W-:-:S13]  /*1f00*/  LOP3.LUT P0, RZ, R0, 0x3ff, RZ, 0xc0, !PT ;  /* 0x000003ff00ff7812 */ /* 0x000fda000780c0ff */
[----:B------:R-:W-:Y:S05]  /*1f10*/  @!P0 BRA `(.L_x_651) ;  /* 0x0000000000408947 */ /* 0x000fea0003800000 */
[----:B------:R-:W-:Y:S01]  /*1f20*/  MOV R14, 0x0 ;  /* 0x00000000000e7802 */ /* 0x000fe20000000f00 */
[----:B------:R-:W-:Y:S01]  /*1f30*/  ULDC.64 UR4, c[0x4][0x90] ;  /* 0x0100240000047ab9 */ /* 0x000fe20000000a00 */
[----:B------:R-:W-:Y:S01]  /*1f40*/  ULDC.64 UR6, c[0x4][0x30] ;  /* 0x01000c0000067ab9 */ /* 0x000fe20000000a00 */
[----:B------:R-:W-:Y:S02]  /*1f50*/  IMAD.U32 R4, RZ, RZ, UR4 ;  /* 0x00000004ff047e24 */ /* 0x000fe4000f8e00ff */
[----:B------:R-:W-:Y:S01]  /*1f60*/  IMAD.U32 R5, RZ, RZ, UR5 ;  /* 0x00000005ff057e24 */ /* 0x000fe2000f8e00ff */
[----:B------:R-:W0:Y:S01]  /*1f70*/  LDC.64 R14, c[0x4][R14] ;  /* 0x010000000e0e7b82 */ /* 0x000e220000000a00 */
[----:B------:R-:W-:Y:S01]  /*1f80*/  ULDC.64 UR4, c[0x4][0x98] ;  /* 0x0100260000047ab9 */ /* 0x000fe20000000a00 */
        /* <DEDUP_REMOVED lines=8> */
[----:B0----5:R-:W-:Y:S05]  /*2010*/  CALL.ABS.NOINC R14 ;  /* 0x000000000e007343 */ /* 0x021fea0003c00000 */
.L_x_651:
[----:B------:R-:W-:Y:S05]  /*2020*/  BSYNC B6 ;  /* 0x0000000000067941 */ /* 0x000fea0003800000 */
.L_x_650:
        /* <DEDUP_REMOVED lines=20> */
.L_x_653:
[----:B------:R-:W-:Y:S05]  /*2170*/  BSYNC B6 ;  /* 0x0000000000067941 */ /* 0x000fea0003800000 */
.L_x_652:
[----:B------:R-:W-:Y:S01]  /*2180*/  ULDC.64 UR4, c[0x0][0x9f8] ;  /* 0x00027e0000047ab9 */ /* 0x000fe20000000a00 */
[----:B------:R-:W-:Y:S01]  /*2190*/  IMAD.MOV.U32 R3, RZ, RZ, R200 ;  /* 0x000000ffff037224 */ /* 0x000fe200078e00c8 */
[----:B------:R-:W-:Y:S01]  /*21a0*/  ISETP.NE.U32.AND P0, PT, RZ, UR4, PT ;  /* 0x00000004ff007c0c */ /* 0x000fe2000bf05070 */
[----:B------:R-:W0:Y:S01]  /*21b0*/  LDC.64 R6, c[0x0][0x300] ;  /* 0x0000c000ff067b82 */ /* 0x000e220000000a00 */
[----:B------:R-:W-:Y:S01]  /*21c0*/  IMAD.IADD R38, R25, 0x1, R24 ;  /* 0x0000000119267824 */ /* 0x000fe200078e0218 */
[----:B------:R-:W-:Y:S01]  /*21d0*/  ULDC.64 UR6, c[0x0][0xa08] ;  /* 0x0002820000067ab9 */ /* 0x000fe20000000a00 */
[----:B------:R-:W-:-:S05]  /*21e0*/  ISETP.NE.AND.EX P0, PT, RZ, UR5, PT, P0 ;  /* 0x00000005ff007c0c */ /* 0x000fca000bf05300 */
[----:B------:R-:W1:Y:S08]  /*21f0*/  LDC R25, c[0x0][0x3f4] ;  /* 0x0000fd00ff197b82 */ /* 0x000e700000000800 */
[----:B------:R-:W-:Y:S01]  /*2200*/  @P0 IADD3 R4, P1, R203, UR4, RZ ;  /* 0x00000004cb040c10 */ /* 0x000fe2000ff3e0ff */
[----:B------:R-:W2:Y:S03]  /*2210*/  LDC.64 R52, c[0x0][0x408] ;  /* 0x00010200ff347b82 */ /* 0x000ea60000000a00 */
[----:B------:R-:W-:Y:S01]  /*2220*/  @P0 IADD3.X R5, R204, UR5, RZ, P1, !PT ;  /* 0x00000005cc050c10 */ /* 0x000fe20008ffe4ff */
[----:B------:R-:W-:-:S04]  /*2230*/  ULDC.64 UR4, c[0x0][0x308] ;  /* 0x0000c20000047ab9 */ /* 0x000fc80000000a00 */
[----:B------:R3:W4:Y:S01]  /*2240*/  @P0 LDG.E R3, desc[UR40][R4.64] ;  /* 0x0000002804030981 */ /* 0x000722000c1e1900 */
[----:B------:R-:W-:Y:S01]  /*2250*/  SHF.R.S32.HI R11, RZ, 0x1f, R38 ;  /* 0x0000001fff0b7819 */ /* 0x000fe20000011426 */
[-C--:B0-----:R-:W-:Y:S01]  /*2260*/  IMAD.WIDE.U32 R8, R38, R6.reuse, RZ ;  /* 0x0000000626087225 */ /* 0x081fe200078e00ff */
[----:B------:R-:W-:Y:S01]  /*2270*/  ISETP.NE.U32.AND P0, PT, RZ, UR6, PT ;  /* 0x00000006ff007c0c */ /* 0x000fe2000bf05070 */
[----:B------:R-:W0:Y:S01]  /*2280*/  S2R R55, SR_TID.X ;  /* 0x0000000000377919 */ /* 0x000e220000002100 */
[----:B------:R-:W-:Y:S01]  /*2290*/  SHF.R.S32.HI R17, RZ, 0x1f, R16 ;  /* 0x0000001fff117819 */ /* 0x000fe20000011410 */
[-C--:B------:R-:W-:Y:S01]  /*22a0*/  IMAD R0, R11, R6.reuse, RZ ;  /* 0x000000060b007224 */ /* 0x080fe200078e02ff */
[----:B------:R-:W-:Y:S01]  /*22b0*/  ISETP.NE.AND.EX P0, PT, RZ, UR7, PT, P0 ;  /* 0x00000007ff007c0c */ /* 0x000fe2000bf05300 */
[----:B------:R-:W-:Y:S01]  /*22c0*/  IMAD.SHL.U32 R50, R189, 0x40, RZ ;  /* 0x00000040bd327824 */ /* 0x000fe200078e00ff */
[----:B-1----:R-:W-:Y:S01]  /*22d0*/  ISETP.GE.AND P2, PT, R16, R25, PT ;  /* 0x000000191000720c */ /* 0x002fe20003f46270 */
[----:B------:R-:W-:Y:S01]  /*22e0*/  IMAD R13, R38, R7, R0 ;  /* 0x00000007260d7224 */ /* 0x000fe200078e0200 */
[----:B---3--:R-:W1:Y:S01]  /*22f0*/  LDC.64 R4, c[0x0][0x3f8] ;  /* 0x0000fe00ff047b82 */ /* 0x008e620000000a00 */
[----:B------:R-:W-:Y:S01]  /*2300*/  SHF.R.S32.HI R0, RZ, 0x1f, R19 ;  /* 0x0000001fff007819 */ /* 0x000fe20000011413 */
[----:B------:R-:W-:Y:S01]  /*2310*/  IMAD.WIDE.U32 R44, R19, R6, R16 ;  /* 0x00000006132c7225 */ /* 0x000fe200078e0010 */
[----:B------:R-:W-:-:S02]  /*2320*/  SHF.R.S32.HI R187, RZ, 0x1f, R186 ;  /* 0x0000001fffbb7819 */ /* 0x000fc400000114ba */
[----:B------:R-:W-:Y:S01]  /*2330*/  LOP3.LUT R50, R50, 0x1c0, RZ, 0xc0, !PT ;  /* 0x000001c032327812 */ /* 0x000fe200078ec0ff */
[----:B------:R-:W-:Y:S01]  /*2340*/  IMAD.IADD R9, R9, 0x1, R13 ;  /* 0x0000000109097824 */ /* 0x000fe200078e020d */
[----:B------:R-:W-:Y:S01]  /*2350*/  P2R R72, PR, RZ, 0x4 ;  /* 0x00000004ff487803 */ /* 0x000fe20000000000 */
[----:B------:R-:W-:Y:S01]  /*2360*/  IMAD R14, R0, R6, RZ ;  /* 0x00000006000e7224 */ /* 0x000fe200078e02ff */
[----:B------:R-:W-:Y:S01]  /*2370*/  SHF.R.U32.HI R54, RZ, 0x3, R50 ;  /* 0x00000003ff367819 */ /* 0x000fe20000011632 */
[C---:B------:R-:W-:Y:S01]  /*2380*/  IMAD.WIDE.U32 R20, R199.reuse, UR4, R8 ;  /* 0x00000004c7147c25 */ /* 0x040fe2000f8e0008 */
[----:B--2---:R-:W-:Y:S02]  /*2390*/  SHF.L.U64.HI R51, R52, 0x6, R53 ;  /* 0x0000000634337819 */ /* 0x004fe40000010235 */
[----:B------:R-:W-:Y:S01]  /*23a0*/  SHF.L.U64.HI R46, R6, 0x6, R7 ;  /* 0x00000006062e7819 */ /* 0x000fe20000010207 */
[----:B------:R-:W-:Y:S01]  /*23b0*/  IMAD R21, R199, UR5, R21 ;  /* 0x00000005c7157c24 */ /* 0x000fe2000f8e0215 */
[----:B------:R-:W-:Y:S01]  /*23c0*/  ULDC.64 UR4, c[0x0][0x330] ;  /* 0x0000cc0000047ab9 */ /* 0x000fe20000000a00 */
[----:B------:R-:W-:-:S02]  /*23d0*/  IMAD R14, R19, R7, R14 ;  /* 0x00000007130e7224 */ /* 0x000fc400078e020e */
[----:B------:R-:W-:-:S04]  /*23e0*/  IMAD.WIDE.U32 R28, R199, UR4, R16 ;  /* 0x00000004c71c7c25 */ /* 0x000fc8000f8e0010 */
[----:B------:R-:W-:Y:S01]  /*23f0*/  IMAD R29, R199, UR5, R29 ;  /* 0x00000005c71d7c24 */ /* 0x000fe2000f8e021d */
[----:B------:R-:W-:Y:S01]  /*2400*/  ULDC.64 UR4, c[0x0][0x310] ;  /* 0x0000c40000047ab9 */ /* 0x000fe20000000a00 */
[-C--:B-1----:R-:W-:Y:S01]  /*2410*/  IMAD R12, R0, R4.reuse, RZ ;  /* 0x00000004000c7224 */ /* 0x082fe200078e02ff */
[----:B------:R-:W-:Y:S01]  /*2420*/  SHF.L.U64.HI R48, R4, 0x6, R5 ;  /* 0x0000000604307819 */ /* 0x000fe20000010205 */
[----:B------:R-:W-:Y:S01]  /*2430*/  IMAD.WIDE.U32 R30, R19, R4, R186 ;  /* 0x00000004131e7225 */ /* 0x000fe200078e00ba */
[----:B0-----:R-:W-:-:S03]  /*2440*/  LEA.HI R55, R55, 0x8, RZ, 0x19 ;  /* 0x0000000837377811 */ /* 0x001fc600078fc8ff */
[C---:B------:R-:W-:Y:S02]  /*2450*/  IMAD R13, R19.reuse, R5, R12 ;  /* 0x00000005130d7224 */ /* 0x040fe400078e020c */
[----:B------:R-:W-:-:S04]  /*2460*/  IMAD.WIDE.U32 R32, R19, R4, R16 ;  /* 0x0000000413207225 */ /* 0x000fc800078e0010 */
[----:B------:R-:W-:Y:S02]  /*2470*/  IMAD.IADD R31, R31, 0x1, R13 ;  /* 0x000000011f1f7824 */ /* 0x000fe400078e020d */
[----:B------:R-:W-:Y:S01]  /*2480*/  IMAD.IADD R33, R13, 0x1, R33 ;  /* 0x000000010d217824 */ /* 0x000fe200078e0221 */
[----:B-----5:R-:W-:Y:S01]  /*2490*/  SHF.R.S32.HI R13, RZ, 0x1f, R154 ;  /* 0x0000001fff0d7819 */ /* 0x020fe2000001149a */
[----:B------:R-:W-:-:S04]  /*24a0*/  IMAD.WIDE.U32 R34, R19, R52, R186 ;  /* 0x0000003413227225 */ /* 0x000fc800078e00ba */
[----:B------:R-:W-:-:S04]  /*24b0*/  IMAD.WIDE.U32 R36, R19, R52, R16 ;  /* 0x0000003413247225 */ /* 0x000fc800078e0010 */
[----:B------:R-:W-:-:S04]  /*24c0*/  IMAD.WIDE.U32 R30, R154, R4, R30 ;  /* 0x000000049a1e7225 */ /* 0x000fc800078e001e */
[----:B------:R-:W-:-:S04]  /*24d0*/  IMAD.WIDE.U32 R32, R154, R4, R32 ;  /* 0x000000049a207225 */ /* 0x000fc800078e0020 */
[----:B------:R-:W-:Y:S02]  /*24e0*/  IMAD.SHL.U32 R47, R6, 0x40, RZ ;  /* 0x00000040062f7824 */ /* 0x000fe400078e00ff */
[----:B------:R-:W-:Y:S02]  /*24f0*/  IMAD.SHL.U32 R49, R4, 0x40, RZ ;  /* 0x0000004004317824 */ /* 0x000fe400078e00ff */
[----:B------:R-:W-:Y:S01]  /*2500*/  IMAD.SHL.U32 R56, R25, 0x2, RZ ;  /* 0x0000000219387824 */ /* 0x000fe200078e00ff */
[----:B----4-:R-:W-:Y:S02]  /*2510*/  SHF.R.S32.HI R8, RZ, 0x1f, R3 ;  /* 0x0000001fff087819 */ /* 0x010fe40000011403 */
[----:B------:R-:W-:Y:S02]  /*2520*/  SEL R9, R3, RZ, !P0 ;  /* 0x000000ff03097207 */ /* 0x000fe40004000000 */
[----:B------:R-:W-:-:S03]  /*2530*/  SEL R8, R8, RZ, !P0 ;  /* 0x000000ff08087207 */ /* 0x000fc60004000000 */
[----:B------:R-:W-:-:S04]  /*2540*/  IMAD.WIDE.U32 R20, R9, UR4, R20 ;  /* 0x0000000409147c25 */ /* 0x000fc8000f8e0014 */
[----:B------:R-:W-:Y:S01]  /*2550*/  IMAD R10, R8, UR4, RZ ;  /* 0x00000004080a7c24 */ /* 0x000fe2000f8e02ff */
[----:B------:R-:W-:-:S03]  /*2560*/  IADD3 R3, P0, R20, R44, RZ ;  /* 0x0000002c14037210 */ /* 0x000fc60007f1e0ff */
[C---:B------:R-:W-:Y:S01]  /*2570*/  IMAD R43, R9.reuse, UR5, R10 ;  /* 0x00000005092b7c24 */ /* 0x040fe2000f8e020a */
[----:B------:R-:W-:Y:S02]  /*2580*/  ULDC.64 UR4, c[0x0][0x338] ;  /* 0x0000ce0000047ab9 */ /* 0x000fe40000000a00 */
[----:B------:R-:W-:Y:S02]  /*2590*/  IMAD R8, R8, UR4, RZ ;  /* 0x0000000408087c24 */ /* 0x000fe4000f8e02ff */
[----:B------:R-:W-:Y:S01]  /*25a0*/  IMAD.WIDE.U32 R28, R9, UR4, R28 ;  /* 0x00000004091c7c25 */ /* 0x000fe2000f8e001c */
[----:B------:R-:W-:-:S03]  /*25b0*/  ULDC UR4, c[0x0][0x2f4] ;  /* 0x0000bd0000047ab9 */ /* 0x000fc60000000800 */
[----:B------:R-:W-:Y:S01]  /*25c0*/  IMAD R71, R9, UR5, R8 ;  /* 0x0000000509477c24 */ /* 0x000fe2000f8e0208 */
[----:B------:R-:W-:Y:S01]  /*25d0*/  SEL R9, R25, RZ, P2 ;  /* 0x000000ff19097207 */ /* 0x000fe20001000000 */
[----:B------:R-:W-:Y:S01]  /*25e0*/  IMAD R8, R0, R52, RZ ;  /* 0x0000003400087224 */ /* 0x000fe200078e02ff */
[----:B------:R-:W-:Y:S01]  /*25f0*/  IADD3 R38, P2, R19, R38, RZ ;  /* 0x0000002613267210 */ /* 0x000fe20007f5e0ff */
[----:B------:R-:W-:Y:S02]  /*2600*/  IMAD.IADD R43, R21, 0x1, R43 ;  /* 0x00000001152b7824 */ /* 0x000fe400078e022b */
[C---:B------:R-:W-:Y:S02]  /*2610*/  IMAD.IADD R9, R16.reuse, 0x1, R9 ;  /* 0x0000000110097824 */ /* 0x040fe400078e0209 */
[----:B------:R-:W-:Y:S01]  /*2620*/  IMAD R15, R19, R53, R8 ;  /* 0x00000035130f7224 */ /* 0x000fe200078e0208 */
[----:B------:R-:W-:Y:S01]  /*2630*/  IADD3.X R44, R43, R45, R14, P0, !PT ;  /* 0x0000002d2b2c7210 */ /* 0x000fe200007fe40e */
[----:B------:R-:W-:Y:S01]  /*2640*/  IMAD.X R39, R11, 0x1, R0, P2 ;  /* 0x000000010b277824 */ /* 0x000fe200010e0600 */
[----:B------:R-:W-:Y:S01]  /*2650*/  SHF.R.S32.HI R8, RZ, 0x1f, R9 ;  /* 0x0000001fff087819 */ /* 0x000fe20000011409 */
[----:B------:R-:W-:Y:S01]  /*2660*/  IMAD.IADD R35, R35, 0x1, R15 ;  /* 0x0000000123237824 */ /* 0x000fe200078e020f */
[----:B------:R-:W-:Y:S01]  /*2670*/  ISETP.GE.AND P0, PT, R16, UR4, PT ;  /* 0x0000000410007c0c */ /* 0x000fe2000bf06270 */
[----:B------:R-:W-:Y:S01]  /*2680*/  IMAD.IADD R37, R15, 0x1, R37 ;  /* 0x000000010f257824 */ /* 0x000fe200078e0225 */
[----:B------:R-:W-:Y:S01]  /*2690*/  LEA.HI R45, R8, R9, RZ, 0x3 ;  /* 0x00000009082d7211 */ /* 0x000fe200078f18ff */
[----:B------:R-:W-:-:S02]  /*26a0*/  IMAD R8, R13, R4, RZ ;  /* 0x000000040d087224 */ /* 0x000fc400078e02ff */
[----:B------:R-:W-:Y:S01]  /*26b0*/  IMAD R13, R13, R52, RZ ;  /* 0x000000340d0d7224 */ /* 0x000fe200078e02ff */
[----:B------:R-:W-:Y:S01]  /*26c0*/  LOP3.LUT R60, R45, 0xfffffff8, RZ, 0xc0, !PT ;  /* 0xfffffff82d3c7812 */ /* 0x000fe200078ec0ff */
[----:B------:R-:W-:Y:S01]  /*26d0*/  IMAD R59, R154, R5, R8 ;  /* 0x000000059a3b7224 */ /* 0x000fe200078e0208 */
[----:B------:R-:W-:Y:S01]  /*26e0*/  LOP3.LUT R5, R50, 0x18, R16, 0xf8, !PT ;  /* 0x0000001832057812 */ /* 0x000fe200078ef810 */
[----:B------:R-:W-:Y:S01]  /*26f0*/  IMAD R13, R154, R53, R13 ;  /* 0x000000359a0d7224 */ /* 0x000fe200078e020d */
[----:B------:R-:W-:Y:S01]  /*2700*/  SHF.R.S32.HI R63, RZ, 0x1f, R60 ;  /* 0x0000001fff3f7819 */ /* 0x000fe2000001143c */
[----:B------:R-:W-:Y:S01]  /*2710*/  VIADD R53, R16, 0x20 ;  /* 0x0000002010357836 */ /* 0x000fe20000000000 */
[----:B------:R-:W-:Y:S01]  /*2720*/  LOP3.LUT R5, R5, R54, RZ, 0x3c, !PT ;  /* 0x0000003605057212 */ /* 0x000fe200078e3cff */
[----:B------:R-:W-:-:S03]  /*2730*/  IMAD.WIDE.U32 R34, R154, R52, R34 ;  /* 0x000000349a227225 */ /* 0x000fc600078e0022 */
[----:B------:R-:W-:Y:S01]  /*2740*/  ISETP.GE.AND P1, PT, R53, UR4, PT ;  /* 0x0000000435007c0c */ /* 0x000fe2000bf26270 */
[----:B------:R-:W-:Y:S01]  /*2750*/  IMAD R57, R194, 0x200, R5 ;  /* 0x00000200c2397824 */ /* 0x000fe200078e0205 */
[----:B------:R-:W-:Y:S01]  /*2760*/  LOP3.LUT R5, R50, 0x38, R45, 0xf8, !PT ;  /* 0x0000003832057812 */ /* 0x000fe200078ef82d */
[----:B------:R-:W-:-:S03]  /*2770*/  IMAD.WIDE.U32 R36, R154, R52, R36 ;  /* 0x000000349a247225 */ /* 0x000fc600078e0024 */
[----:B------:R-:W-:Y:S01]  /*2780*/  LOP3.LUT R5, R5, R54, RZ, 0x3c, !PT ;  /* 0x0000003605057212 */ /* 0x000fe200078e3cff */
[----:B------:R-:W-:Y:S02]  /*2790*/  IMAD.IADD R58, R31, 0x1, R59 ;  /* 0x000000011f3a7824 */ /* 0x000fe400078e023b */
[----:B------:R-:W-:Y:S02]  /*27a0*/  IMAD.SHL.U32 R52, R52, 0x40, RZ ;  /* 0x0000004034347824 */ /* 0x000fe400078e00ff */
[----:B------:R-:W-:Y:S02]  /*27b0*/  IMAD.IADD R59, R59, 0x1, R33 ;  /* 0x000000013b3b7824 */ /* 0x000fe400078e0221 */
[----:B------:R-:W-:Y:S02]  /*27c0*/  IMAD.IADD R61, R35, 0x1, R13 ;  /* 0x00000001233d7824 */ /* 0x000fe400078e020d */
[----:B------:R-:W-:Y:S02]  /*27d0*/  IMAD.IADD R62, R13, 0x1, R37 ;  /* 0x000000010d3e7824 */ /* 0x000fe400078e0225 */
[----:B------:R-:W-:-:S02]  /*27e0*/  IMAD R70, R194, 0x200, R5 ;  /* 0x00000200c2467824 */ /* 0x000fc400078e0205 */
[----:B------:R-:W-:-:S07]  /*27f0*/  IMAD.IADD R71, R29, 0x1, R71 ;  /* 0x000000011d477824 */ /* 0x000fce00078e0247 */
.L_x_683:
[----:B----4-:R-:W0:Y:S01]  /*2800*/  LDC.64 R64, c[0x0][0x2e8] ;  /* 0x0000ba00ff407b82 */ /* 0x010e220000000a00 */
[----:B------:R-:W-:Y:S01]  /*2810*/  VIADD R40, R40, 0xffffffff ;  /* 0xffffffff28287836 */ /* 0x000fe20000000000 */
[----:B------:R-:W-:Y:S05]  /*2820*/  YIELD ;  /* 0x0000000000007946 */ /* 0x000fea0003800000 */
[----:B------:R-:W-:Y:S01]  /*2830*/  SHF.R.S32.HI R67, RZ, 0x1f, R40 ;  /* 0x0000001fff437819 */ /* 0x000fe20000011428 */
[----:B------:R-:W1:Y:S01]  /*2840*/  LDC R27, c[0x0][0x3f4] ;  /* 0x0000fd00ff1b7b82 */ /* 0x000e620000000800 */
[-C--:B------:R-:W-:Y:S01]  /*2850*/  IMAD R4, R46, R40.reuse, RZ ;  /* 0x000000282e047224 */ /* 0x080fe200078e02ff */
[----:B------:R-:W-:Y:S01]  /*2860*/  BSSY B0, `(.L_x_654) ;  /* 0x0000191000007945 */ /* 0x000fe20003800000 */
[----:B---3--:R-:W-:-:S04]  /*2870*/  IMAD.WIDE.U32 R14, R47, R40, RZ ;  /* 0x000000282f0e7225 */ /* 0x008fc800078e00ff */
[----:B------:R-:W-:Y:S01]  /*2880*/  IMAD R5, R67, R47, R4 ;  /* 0x0000002f43057224 */ /* 0x000fe200078e0204 */
[----:B------:R-:W-:Y:S01]  /*2890*/  IADD3 R4, P2, R3, R14, RZ ;  /* 0x0000000e03047210 */ /* 0x000fe20007f5e0ff */
[----:B------:R-:W-:Y:S02]  /*28a0*/  IMAD.SHL.U32 R26, R22, 0x1000, RZ ;  /* 0x00001000161a7824 */ /* 0x000fe400078e00ff */
[----:B------:R-:W-:Y:S02]  /*28b0*/  IMAD.IADD R25, R15, 0x1, R5 ;  /* 0x000000010f197824 */ /* 0x000fe400078e0205 */
[----:B------:R-:W-:Y:S02]  /*28c0*/  IMAD.IADD R5, R57, 0x1, R26 ;  /* 0x0000000139057824 */ /* 0x000fe400078e021a */
[----:B------:R-:W-:Y:S01]  /*28d0*/  IMAD.X R6, R25, 0x1, R44, P2 ;  /* 0x0000000119067824 */ /* 0x000fe200010e062c */
[----:B0-----:R-:W-:Y:S01]  /*28e0*/  LEA R12, P3, R4, R64, 0x1 ;  /* 0x00000040040c7211 */ /* 0x001fe200078608ff */
[----:B------:R-:W-:Y:S01]  /*28f0*/  IMAD R66, R5, 0x2, R2 ;  /* 0x0000000205427824 */ /* 0x000fe200078e0202 */
[----:B------:R-:W-:-:S02]  /*2900*/  ISETP.GT.AND P2, PT, R40, R41, PT ;  /* 0x000000292800720c */ /* 0x000fc40003f44270 */
[----:B------:R-:W-:Y:S02]  /*2910*/  LEA.HI.X R13, R4, R65, R6, 0x1, P3 ;  /* 0x00000041040d7211 */ /* 0x000fe400018f0c06 */
[----:B-1----:R-:W-:-:S13]  /*2920*/  ISETP.GE.AND P3, PT, R27, 0x1, PT ;  /* 0x000000011b00780c */ /* 0x002fda0003f66270 */
[----:B------:R-:W-:Y:S05]  /*2930*/  @!P3 BRA `(.L_x_655) ;  /* 0x0000001400acb947 */ /* 0x000fea0003800000 */
[----:B------:R-:W-:Y:S01]  /*2940*/  ULDC.U8 UR4, c[0x0][0x410] ;  /* 0x0001040000047ab9 */ /* 0x000fe20000000000 */
[-C--:B------:R-:W-:Y:S01]  /*2950*/  IMAD R6, R48, R40.reuse, RZ ;  /* 0x0000002830067224 */ /* 0x080fe200078e02ff */
[----:B------:R-:W-:Y:S01]  /*2960*/  ISETP.NE.AND P3, PT, RZ, UR4, PT ;  /* 0x00000004ff007c0c */ /* 0x000fe2000bf65270 */
[----:B------:R-:W-:-:S04]  /*2970*/  IMAD.WIDE.U32 R4, R49, R40, RZ ;  /* 0x0000002831047225 */ /* 0x000fc800078e00ff */
[----:B------:R-:W-:-:S04]  /*2980*/  IMAD R7, R67, R49, R6 ;  /* 0x0000003143077224 */ /* 0x000fc800078e0206 */
[----:B------:R-:W-:-:S04]  /*2990*/  IMAD.IADD R68, R5, 0x1, R7 ;  /* 0x0000000105447824 */ /* 0x000fc800078e0207 */
[----:B------:R-:W-:Y:S05]  /*29a0*/  @!P3 BRA `(.L_x_656) ;  /* 0x0000000800b0b947 */ /* 0x000fea0003800000 */
[----:B------:R-:W-:Y:S01]  /*29b0*/  IMAD R74, R40, -0x40, R42 ;  /* 0xffffffc0284a7824 */ /* 0x000fe200078e022a */
[----:B------:R-:W-:Y:S01]  /*29c0*/  BSSY B1, `(.L_x_657) ;  /* 0x000001e000017945 */ /* 0x000fe20003800000 */
[----:B------:R-:W-:Y:S02]  /*29d0*/  CS2R R8, SRZ ;  /* 0x0000000000087805 */ /* 0x000fe4000001ff00 */
[----:B------:R-:W-:Y:S02]  /*29e0*/  CS2R R14, SRZ ;  /* 0x00000000000e7805 */ /* 0x000fe4000001ff00 */
[----:B------:R-:W-:Y:S02]  /*29f0*/  CS2R R10, SRZ ;  /* 0x00000000000a7805 */ /* 0x000fe4000001ff00 */
[----:B------:R-:W-:Y:S02]  /*2a00*/  VIMNMX R74, R74, 0x40, PT ;  /* 0x000000404a4a7848 */ /* 0x000fe40003fe0100 */
[----:B------:R-:W-:-:S02]  /*2a10*/  CS2R R24, SRZ ;  /* 0x0000000000187805 */ /* 0x000fc4000001ff00 */
[----:B------:R-:W-:-:S13]  /*2a20*/  ISETP.GE.AND P4, PT, R19, R74, PT ;  /* 0x0000004a1300720c */ /* 0x000fda0003f86270 */
[----:B------:R-:W-:Y:S05]  /*2a30*/  @P4 BRA `(.L_x_658) ;  /* 0x0000000000584947 */ /* 0x000fea0003800000 */
[----:B------:R-:W-:Y:S01]  /*2a40*/  IMAD R7, R51, R40, RZ ;  /* 0x0000002833077224 */ /* 0x000fe200078e02ff */
[----:B------:R-:W-:Y:S01]  /*2a50*/  IADD3 R8, P3, R30, R4, RZ ;  /* 0x000000041e087210 */ /* 0x000fe20007f7e0ff */
[----:B------:R-:W-:Y:S01]  /*2a60*/  IMAD.MOV.U32 R4, RZ, RZ, R34 ;  /* 0x000000ffff047224 */ /* 0x000fe200078e0022 */
[----:B------:R-:W-:Y:S01]  /*2a70*/  ULDC.64 UR6, c[0x0][0x400] ;  /* 0x0001000000067ab9 */ /* 0x000fe20000000a00 */
[----:B------:R-:W-:Y:S01]  /*2a80*/  IMAD.MOV.U32 R5, RZ, RZ, R61 ;  /* 0x000000ffff057224 */ /* 0x000fe200078e003d */
[----:B------:R-:W-:Y:S01]  /*2a90*/  ULDC.64 UR4, c[0x0][0x3e8] ;  /* 0x0000fa0000047ab9 */ /* 0x000fe20000000a00 */
[-C--:B------:R-:W-:Y:S02]  /*2aa0*/  IMAD R11, R67, R52.reuse, R7 ;  /* 0x00000034430b7224 */ /* 0x080fe400078e0207 */
[----:B------:R-:W-:-:S04]  /*2ab0*/  IMAD.WIDE.U32 R6, R40, R52, R4 ;  /* 0x0000003428067225 */ /* 0x000fc800078e0004 */
[----:B------:R-:W-:Y:S01]  /*2ac0*/  IMAD.X R9, R68, 0x1, R58, P3 ;  /* 0x0000000144097824 */ /* 0x000fe200018e063a */
[----:B------:R-:W-:Y:S01]  /*2ad0*/  LEA R4, P3, R6, UR6, 0x1 ;  /* 0x0000000606047c11 */ /* 0x000fe2000f8608ff */
[----:B------:R-:W-:-:S05]  /*2ae0*/  IMAD.IADD R5, R7, 0x1, R11 ;  /* 0x0000000107057824 */ /* 0x000fca00078e020b */
[----:B------:R-:W-:Y:S02]  /*2af0*/  LEA.HI.X R5, R6, UR7, R5, 0x1, P3 ;  /* 0x0000000706057c11 */ /* 0x000fe400098f0c05 */
[----:B------:R-:W-:-:S04]  /*2b00*/  LEA R6, P3, R8, UR4, 0x1 ;  /* 0x0000000408067c11 */ /* 0x000fc8000f8608ff */
[----:B------:R-:W-:Y:S02]  /*2b10*/  LEA.HI.X R7, R8, UR5, R9, 0x1, P3 ;  /* 0x0000000508077c11 */ /* 0x000fe400098f0c09 */
[----:B------:R-:W-:Y:S02]  /*2b20*/  ISETP.GE.AND P3, PT, R186, R27, PT ;  /* 0x0000001bba00720c */ /* 0x000fe40003f66270 */
[----:B------:R-:W-:Y:S02]  /*2b30*/  CS2R R8, SRZ ;  /* 0x0000000000087805 */ /* 0x000fe4000001ff00 */
[----:B------:R-:W-:-:S09]  /*2b40*/  CS2R R10, SRZ ;  /* 0x00000000000a7805 */ /* 0x000fd2000001ff00 */
[----:B------:R0:W5:Y:S04]  /*2b50*/  @!P3 LDG.E.64 R14, desc[UR40][R6.64] ;  /* 0x00000028060eb981 */ /* 0x000168000c1e1b00 */
[----:B------:R0:W5:Y:S01]  /*2b60*/  @!P3 LDG.E.64 R24, desc[UR40][R4.64] ;  /* 0x000000280418b981 */ /* 0x000162000c1e1b00 */
[----:B------:R-:W-:-:S13]  /*2b70*/  ISETP.GE.AND P3, PT, R190, R27, PT ;  /* 0x0000001bbe00720c */ /* 0x000fda0003f66270 */
[----:B------:R0:W5:Y:S04]  /*2b80*/  @!P3 LDG.E.64 R8, desc[UR40][R6.64+0x20] ;  /* 0x000020280608b981 */ /* 0x000168000c1e1b00 */
[----:B------:R0:W5:Y:S02]  /*2b90*/  @!P3 LDG.E.64 R10, desc[UR40][R4.64+0x20] ;  /* 0x00002028040ab981 */ /* 0x000164000c1e1b00 */
.L_x_658:
[----:B------:R-:W-:Y:S05]  /*2ba0*/  BSYNC B1 ;  /* 0x0000000000017941 */ /* 0x000fea0003800000 */
.L_x_657:
[----:B------:R-:W-:Y:S01]  /*2bb0*/  ISETP.NE.AND P3, PT, R184, 0x3, PT ;  /* 0x00000003b800780c */ /* 0x000fe20003f65270 */
[----:B0----5:R-:W-:Y:S02]  /*2bc0*/  IMAD.MOV.U32 R4, RZ, RZ, R8 ;  /* 0x000000ffff047224 */ /* 0x021fe400078e0008 */
[----:B------:R-:W-:Y:S02]  /*2bd0*/  IMAD.MOV.U32 R5, RZ, RZ, R9 ;  /* 0x000000ffff057224 */ /* 0x000fe400078e0009 */
[----:B------:R-:W-:Y:S01]  /*2be0*/  IMAD.MOV.U32 R6, RZ, RZ, R14 ;  /* 0x000000ffff067224 */ /* 0x000fe200078e000e */
[----:B------:R-:W-:Y:S01]  /*2bf0*/  PRMT R81, R81, 0x5410, R4 ;  /* 0x0000541051517816 */ /* 0x000fe20000000004 */
        /* <DEDUP_REMOVED lines=9> */
[----:B------:R-:W-:-:S02]  /*2c90*/  PRMT R84, R84, 0x5410, R5 ;  /* 0x0000541054547816 */ /* 0x000fc40000000005 */
[----:B------:R-:W-:Y:S02]  /*2ca0*/  PRMT R69, R69, 0x5410, R6 ;  /* 0x0000541045457816 */ /* 0x000fe40000000006 */
[----:B------:R-:W-:Y:S01]  /*2cb0*/  PRMT R65, R7, 0x7610, R65 ;  /* 0x0000761007417816 */ /* 0x000fe20000000041 */
[----:B------:R-:W-:Y:S06]  /*2cc0*/  @!P3 BRA `(.L_x_659) ;  /* 0x000000000004b947 */ /* 0x000fec0003800000 */
[----:B------:R-:W-:Y:S01]  /*2cd0*/  BPT.TRAP 0x1 ;  /* 0x000000040000795c */ /* 0x000fe20000300000 */
.L_x_659:
[----:B------:R-:W-:Y:S01]  /*2ce0*/  IMAD R73, R22, 0x8, R2 ;  /* 0x0000000816497824 */ /* 0x000fe200078e0202 */
[----:B------:R-:W-:Y:S01]  /*2cf0*/  SHF.L.U32 R76, R185, 0x1f, RZ ;  /* 0x0000001fb94c7819 */ /* 0x000fe200000006ff */
[----:B------:R-:W-:Y:S03]  /*2d00*/  BSSY B1, `(.L_x_660) ;  /* 0x0000003000017945 */ /* 0x000fe60003800000 */
[----:B------:R-:W0:Y:S02]  /*2d10*/  SYNCS.PHASECHK.TRANS64.TRYWAIT P5, [R73+URZ+0x28c90], R76 ;  /* 0x028c904c490075a7 */ /* 0x000e2400080a017f */
[----:B0-----:R-:W-:Y:S05]  /*2d20*/  @!P5 BRA `(.L_x_661) ;  /* 0x0000018400b0d947 */ /* 0x001fea0003800000 */
.L_x_956:
[----:B------:R-:W-:Y:S05]  /*2d30*/  BSYNC B1 ;  /* 0x0000000000017941 */ /* 0x000fea0003800000 */
.L_x_660:
[----:B------:R-:W-:Y:S05]  /*2d40*/  @P4 BRA `(.L_x_662) ;  /* 0x0000001400084947 */ /* 0x000fea0003800000 */
[----:B------:R-:W-:Y:S04]  /*2d50*/  BSSY B1, `(.L_x_663) ;  /* 0x0000036000017945 */ /* 0x000fe80003800000 */
[----:B------:R-:W-:Y:S05]  /*2d60*/  @P0 BRA `(.L_x_664) ;  /* 0x0000000000d00947 */ /* 0x000fea0003800000 */
[----:B------:R1:W2:Y:S01]  /*2d70*/  LDS.128 R4, [R66+0x22400] ;  /* 0x0224000042047984 */ /* 0x0002a20000000c00 */
[----:B------:R-:W-:Y:S01]  /*2d80*/  ISETP.GE.AND P4, PT, R186, R27, PT ;  /* 0x0000001bba00720c */ /* 0x000fe20003f86270 */
[----:B------:R-:W-:-:S12]  /*2d90*/  BSSY B2, `(.L_x_665) ;  /* 0x0000030000027945 */ /* 0x000fd80003800000 */
[----:B-1----:R-:W-:Y:S05]  /*2da0*/  @P4 BRA `(.L_x_666) ;  /* 0x0000000000b84947 */ /* 0x002fea0003800000 */
[----:B------:R-:W-:Y:S01]  /*2db0*/  SHF.R.U64 R64, R14, 0x10, R15 ;  /* 0x000000100e407819 */ /* 0x000fe2000000120f */
[----:B--2---:R-:W-:Y:S01]  /*2dc0*/  IMAD.U32 R14, R6, 0x10000, RZ ;  /* 0x00010000060e7824 */ /* 0x004fe200078e00ff */
[--C-:B------:R-:W-:Y:S01]  /*2dd0*/  SHF.R.U64 R68, R24, 0x10, R25.reuse ;  /* 0x0000001018447819 */ /* 0x100fe20000001219 */
[----:B------:R-:W-:Y:S01]  /*2de0*/  IMAD.U32 R24, R7, 0x10000, RZ ;  /* 0x0001000007187824 */ /* 0x000fe200078e00ff */
[----:B------:R-:W-:Y:S02]  /*2df0*/  SHF.R.U32.HI R75, RZ, 0x10, R25 ;  /* 0x00000010ff4b7819 */ /* 0x000fe40000011619 */
[----:B------:R-:W-:Y:S02]  /*2e00*/  SHF.R.U32.HI R66, RZ, 0x10, R15 ;  /* 0x00000010ff427819 */ /* 0x000fe4000001160f */
[----:B------:R-:W-:Y:S02]  /*2e10*/  PRMT R64, R65, 0x5432, R64 ;  /* 0x0000543241407816 */ /* 0x000fe40000000040 */
[----:B------:R-:W-:-:S02]  /*2e20*/  PRMT R68, R69, 0x5432, R68 ;  /* 0x0000543245447816 */ /* 0x000fc40000000044 */
[----:B------:R-:W-:Y:S02]  /*2e30*/  PRMT R75, R65, 0x5410, R75 ;  /* 0x00005410414b7816 */ /* 0x000fe4000000004b */
[----:B------:R-:W-:Y:S02]  /*2e40*/  PRMT R66, R67, 0x5432, R66 ;  /* 0x0000543243427816 */ /* 0x000fe40000000042 */
[----:B------:R-:W-:Y:S01]  /*2e50*/  LOP3.LUT R25, R7, 0xffff0000, RZ, 0xc0, !PT ;  /* 0xffff000007197812 */ /* 0x000fe200078ec0ff */
[----:B------:R-:W-:Y:S01]  /*2e60*/  IMAD.U32 R77, R75, 0x10000, RZ ;  /* 0x000100004b4d7824 */ /* 0x000fe200078e00ff */
[----:B------:R-:W-:Y:S01]  /*2e70*/  LOP3.LUT R7, R5, 0xffff0000, RZ, 0xc0, !PT ;  /* 0xffff000005077812 */ /* 0x000fe200078ec0ff */
[----:B------:R-:W-:Y:S01]  /*2e80*/  IMAD.U32 R67, R66, 0x10000, RZ ;  /* 0x0001000042437824 */ /* 0x000fe200078e00ff */
[C---:B------:R-:W-:Y:S01]  /*2e90*/  LOP3.LUT R69, R68.reuse, 0xffff0000, RZ, 0xc0, !PT ;  /* 0xffff000044457812 */ /* 0x040fe200078ec0ff */
[----:B------:R-:W-:Y:S01]  /*2ea0*/  IMAD.U32 R68, R68, 0x10000, RZ ;  /* 0x0001000044447824 */ /* 0x000fe200078e00ff */
[C---:B------:R-:W-:Y:S01]  /*2eb0*/  LOP3.LUT R65, R64.reuse, 0xffff0000, RZ, 0xc0, !PT ;  /* 0xffff000040417812 */ /* 0x040fe200078ec0ff */
[----:B------:R-:W-:Y:S01]  /*2ec0*/  IMAD.U32 R64, R64, 0x10000, RZ ;  /* 0x0001000040407824 */ /* 0x000fe200078e00ff */
[----:B------:R-:W-:Y:S01]  /*2ed0*/  LOP3.LUT R15, R6, 0xffff0000, RZ, 0xc0, !PT ;  /* 0xffff0000060f7812 */ /* 0x000fe200078ec0ff */
[----:B------:R-:W-:Y:S01]  /*2ee0*/  FMUL.FTZ R79, R7, R69 ;  /* 0x00000045074f7220 */ /* 0x000fe20000410000 */
[----:B------:R-:W-:Y:S01]  /*2ef0*/  LOP3.LUT R75, R75, 0xffff0000, RZ, 0xc0, !PT ;  /* 0xffff00004b4b7812 */ /* 0x000fe200078ec0ff */
[----:B------:R-:W-:Y:S01]  /*2f00*/  FMUL.FTZ R78, R7, R65 ;  /* 0x00000041074e7220 */ /* 0x000fe20000410000 */
[----:B------:R-:W-:Y:S01]  /*2f10*/  LOP3.LUT R66, R66, 0xffff0000, RZ, 0xc0, !PT ;  /* 0xffff000042427812 */ /* 0x000fe200078ec0ff */
[C---:B------:R-:W-:Y:S01]  /*2f20*/  FMUL.FTZ R7, R15.reuse, R77 ;  /* 0x0000004d0f077220 */ /* 0x040fe20000410000 */
[----:B------:R-:W-:Y:S01]  /*2f30*/  FMUL.FTZ R15, R15, R67 ;  /* 0x000000430f0f7220 */ /* 0x000fe20000410000 */
[----:B------:R-:W-:-:S02]  /*2f40*/  IMAD.U32 R6, R5, 0x10000, RZ ;  /* 0x0001000005067824 */ /* 0x000fc400078e00ff */
[----:B------:R-:W-:Y:S02]  /*2f50*/  IMAD.U32 R5, R4, 0x10000, RZ ;  /* 0x0001000004057824 */ /* 0x000fe400078e00ff */
[----:B------:R-:W-:Y:S01]  /*2f60*/  FFMA.FTZ R67, R14, R67, -R7 ;  /* 0x000000430e437223 */ /* 0x000fe20000010807 */
[----:B------:R-:W-:Y:S01]  /*2f70*/  LOP3.LUT R4, R4, 0xffff0000, RZ, 0xc0, !PT ;  /* 0xffff000004047812 */ /* 0x000fe200078ec0ff */
[----:B------:R-:W-:Y:S01]  /*2f80*/  FFMA.FTZ R14, R14, R77, R15 ;  /* 0x0000004d0e0e7223 */ /* 0x000fe2000001000f */
[C---:B------:R-:W-:Y:S01]  /*2f90*/  FMUL.FTZ R15, R25.reuse, R75 ;  /* 0x0000004b190f7220 */ /* 0x040fe20000410000 */
[----:B------:R-:W-:Y:S01]  /*2fa0*/  FMUL.FTZ R80, R25, R66 ;  /* 0x0000004219507220 */ /* 0x000fe20000410000 */
[C---:B------:R-:W-:Y:S01]  /*2fb0*/  FFMA.FTZ R79, R6.reuse, R65, -R79 ;  /* 0x00000041064f7223 */ /* 0x040fe2000001084f */
[----:B------:R-:W-:Y:S01]  /*2fc0*/  FFMA.FTZ R78, R6, R69, R78 ;  /* 0x00000045064e7223 */ /* 0x000fe2000001004e */
[C---:B------:R-:W-:Y:S01]  /*2fd0*/  FMUL.FTZ R6, R4.reuse, R68 ;  /* 0x0000004404067220 */ /* 0x040fe20000410000 */
[----:B------:R-:W-:Y:S01]  /*2fe0*/  FMUL.FTZ R7, R4, R64 ;  /* 0x0000004004077220 */ /* 0x000fe20000410000 */
[C---:B------:R-:W-:Y:S01]  /*2ff0*/  FFMA.FTZ R15, R24.reuse, R66, -R15 ;  /* 0x00000042180f7223 */ /* 0x040fe2000001080f */
[----:B------:R-:W-:Y:S01]  /*3000*/  FFMA.FTZ R80, R24, R75, R80 ;  /* 0x0000004b18507223 */ /* 0x000fe20000010050 */
[C---:B------:R-:W-:Y:S01]  /*3010*/  FFMA.FTZ R6, R5.reuse, R64, -R6 ;  /* 0x0000004005067223 */ /* 0x040fe20000010806 */
[----:B------:R-:W-:Y:S01]  /*3020*/  FFMA.FTZ R7, R5, R68, R7 ;  /* 0x0000004405077223 */ /* 0x000fe20000010007 */
[----:B------:R-:W-:-:S02]  /*3030*/  F2FP.BF16.F32.PACK_AB R14, R14, R67 ;  /* 0x000000430e0e723e */ /* 0x000fc400000010ff */
[----:B------:R-:W-:Y:S02]  /*3040*/  F2FP.BF16.F32.PACK_AB R15, R80, R15 ;  /* 0x0000000f500f723e */ /* 0x000fe400000010ff */
[----:B------:R-:W-:Y:S01]  /*3050*/  F2FP.BF16.F32.PACK_AB R4, R7, R6 ;  /* 0x000000060704723e */ /* 0x000fe200000010ff */
[----:B------:R-:W-:Y:S01]  /*3060*/  IMAD.MOV.U32 R6, RZ, RZ, R14 ;  /* 0x000000ffff067224 */ /* 0x000fe200078e000e */
[----:B------:R-:W-:Y:S01]  /*3070*/  F2FP.BF16.F32.PACK_AB R5, R78, R79 ;  /* 0x0000004f4e05723e */ /* 0x000fe200000010ff */
[----:B------:R-:W-:-:S07]  /*3080*/  IMAD.MOV.U32 R7, RZ, RZ, R15 ;  /* 0x000000ffff077224 */ /* 0x000fce00078e000f */
.L_x_666:
[----:B------:R-:W-:Y:S05]  /*3090*/  BSYNC B2 ;  /* 0x0000000000027941 */ /* 0x000fea0003800000 */
.L_x_665:
[----:B--2---:R1:W-:Y:S02]  /*30a0*/  STG.E.128 desc[UR40][R12.64], R4 ;  /* 0x000000040c007986 */ /* 0x0043e4000c101d28 */
.L_x_664:
[----:B------:R-:W-:Y:S05]  /*30b0*/  BSYNC B1 ;  /* 0x0000000000017941 */ /* 0x000fea0003800000 */
.L_x_663:
[----:B------:R-:W-:Y:S05]  /*30c0*/  @P1 BRA `(.L_x_662) ;  /* 0x0000001000281947 */ /* 0x000fea0003800000 */
[----:B-1----:R-:W-:Y:S01]  /*30d0*/  IMAD.MOV.U32 R5, RZ, RZ, 0x20 ;  /* 0x00000020ff057424 */ /* 0x002fe200078e00ff */
[----:B------:R-:W-:Y:S01]  /*30e0*/  LOP3.LUT P4, RZ, R189, 0x4, RZ, 0xc0, !PT ;  /* 0x00000004bdff7812 */ /* 0x000fe2000788c0ff */
[----:B------:R-:W-:Y:S03]  /*30f0*/  BSSY B1, `(.L_x_667) ;  /* 0x0000035000017945 */ /* 0x000fe60003800000 */
[----:B------:R-:W-:Y:S02]  /*3100*/  SEL R5, R5, 0xffffffe0, !P4 ;  /* 0xffffffe005057807 */ /* 0x000fe40006000000 */
[----:B------:R-:W-:Y:S02]  /*3110*/  ISETP.GE.AND P4, PT, R190, R27, PT ;  /* 0x0000001bbe00720c */ /* 0x000fe40003f86270 */
[----:B------:R-:W-:-:S05]  /*3120*/  IADD3 R5, R5, R57, R26 ;  /* 0x0000003905057210 */ /* 0x000fca0007ffe01a */
[----:B------:R-:W-:-:S06]  /*3130*/  IMAD R4, R5, 0x2, R2 ;  /* 0x0000000205047824 */ /* 0x000fcc00078e0202 */
[----:B------:R-:W1:Y:S01]  /*3140*/  LDS.128 R4, [R4+0x22400] ;  /* 0x0224000004047984 */ /* 0x000e620000000c00 */
[----:B------:R-:W-:Y:S05]  /*3150*/  @P4 BRA `(.L_x_668) ;  /* 0x0000000000b84947 */ /* 0x000fea0003800000 */
[----:B------:R-:W-:Y:S01]  /*3160*/  SHF.R.U64 R14, R8, 0x10, R9 ;  /* 0x00000010080e7819 */ /* 0x000fe20000001209 */
[----:B-1----:R-:W-:Y:S01]  /*3170*/  IMAD.U32 R8, R6, 0x10000, RZ ;  /* 0x0001000006087824 */ /* 0x002fe200078e00ff */
        /* <DEDUP_REMOVED lines=17> */
[C---:B------:R-:W-:Y:S01]  /*3290*/  FMUL.FTZ R67, R7.reuse, R27 ;  /* 0x0000001b07437220 */ /* 0x040fe20000410000 */
[----:B------:R-:W-:Y:S01]  /*32a0*/  LOP3.LUT R64, R64, 0xffff0000, RZ, 0xc0, !PT ;  /* 0xffff000040407812 */ /* 0x000fe200078ec0ff */
[----:B------:R-:W-:Y:S01]  /*32b0*/  FMUL.FTZ R66, R7, R15 ;  /* 0x0000000f07427220 */ /* 0x000fe20000410000 */
[----:B------:R-:W-:Y:S01]  /*32c0*/  LOP3.LUT R24, R24, 0xffff0000, RZ, 0xc0, !PT ;  /* 0xffff000018187812 */ /* 0x000fe200078ec0ff */
[C---:B------:R-:W-:Y:S01]  /*32d0*/  FMUL.FTZ R7, R9.reuse, R65 ;  /* 0x0000004109077220 */ /* 0x040fe20000410000 */
[----:B------:R-:W-:Y:S01]  /*32e0*/  FMUL.FTZ R9, R9, R25 ;  /* 0x0000001909097220 */ /* 0x000fe20000410000 */
[----:B------:R-:W-:-:S02]  /*32f0*/  IMAD.U32 R6, R5, 0x10000, RZ ;  /* 0x0001000005067824 */ /* 0x000fc400078e00ff */
[----:B------:R-:W-:Y:S01]  /*3300*/  FFMA.FTZ R25, R8, R25, -R7 ;  /* 0x0000001908197223 */ /* 0x000fe20000010807 */
[----:B------:R-:W-:Y:S02]  /*3310*/  IMAD.U32 R5, R4, 0x10000, RZ ;  /* 0x0001000004057824 */ /* 0x000fe400078e00ff */
[----:B------:R-:W-:Y:S01]  /*3320*/  FFMA.FTZ R8, R8, R65, R9 ;  /* 0x0000004108087223 */ /* 0x000fe20000010009 */
[----:B------:R-:W-:Y:S01]  /*3330*/  LOP3.LUT R4, R4, 0xffff0000, RZ, 0xc0, !PT ;  /* 0xffff000004047812 */ /* 0x000fe200078ec0ff */
[C---:B------:R-:W-:Y:S01]  /*3340*/  FMUL.FTZ R9, R11.reuse, R64 ;  /* 0x000000400b097220 */ /* 0x040fe20000410000 */
[-C--:B------:R-:W-:Y:S01]  /*3350*/  FMUL.FTZ R11, R11, R24.reuse ;  /* 0x000000180b0b7220 */ /* 0x080fe20000410000 */
[C---:B------:R-:W-:Y:S01]  /*3360*/  FFMA.FTZ R67, R6.reuse, R15, -R67 ;  /* 0x0000000f06437223 */ /* 0x040fe20000010843 */
[----:B------:R-:W-:Y:S01]  /*3370*/  FFMA.FTZ R66, R6, R27, R66 ;  /* 0x0000001b06427223 */ /* 0x000fe20000010042 */
[----:B------:R-:W-:Y:S01]  /*3380*/  FFMA.FTZ R9, R10, R24, -R9 ;  /* 0x000000180a097223 */ /* 0x000fe20000010809 */
[C---:B------:R-:W-:Y:S01]  /*3390*/  FMUL.FTZ R6, R4.reuse, R26 ;  /* 0x0000001a04067220 */ /* 0x040fe20000410000 */
[----:B------:R-:W-:Y:S01]  /*33a0*/  FMUL.FTZ R7, R4, R14 ;  /* 0x0000000e04077220 */ /* 0x000fe20000410000 */
[----:B------:R-:W-:Y:S01]  /*33b0*/  FFMA.FTZ R10, R10, R64, R11 ;  /* 0x000000400a0a7223 */ /* 0x000fe2000001000b */
[----:B------:R-:W-:Y:S01]  /*33c0*/  F2FP.BF16.F32.PACK_AB R8, R8, R25 ;  /* 0x000000190808723e */ /* 0x000fe200000010ff */
[C---:B------:R-:W-:Y:S01]  /*33d0*/  FFMA.FTZ R6, R5.reuse, R14, -R6 ;  /* 0x0000000e05067223 */ /* 0x040fe20000010806 */
[----:B------:R-:W-:Y:S01]  /*33e0*/  FFMA.FTZ R7, R5, R26, R7 ;  /* 0x0000001a05077223 */ /* 0x000fe20000010007 */
[----:B------:R-:W-:-:S02]  /*33f0*/  F2FP.BF16.F32.PACK_AB R5, R66, R67 ;  /* 0x000000434205723e */ /* 0x000fc400000010ff */
[----:B------:R-:W-:Y:S02]  /*3400*/  F2FP.BF16.F32.PACK_AB R9, R10, R9 ;  /* 0x000000090a09723e */ /* 0x000fe400000010ff */
[----:B------:R-:W-:Y:S01]  /*3410*/  F2FP.BF16.F32.PACK_AB R4, R7, R6 ;  /* 0x000000060704723e */ /* 0x000fe200000010ff */
[----:B------:R-:W-:Y:S02]  /*3420*/  IMAD.MOV.U32 R6, RZ, RZ, R8 ;  /* 0x000000ffff067224 */ /* 0x000fe400078e0008 */
[----:B------:R-:W-:-:S07]  /*3430*/  IMAD.MOV.U32 R7, RZ, RZ, R9 ;  /* 0x000000ffff077224 */ /* 0x000fce00078e0009 */
.L_x_668:
[----:B------:R-:W-:Y:S05]  /*3440*/  BSYNC B1 ;  /* 0x0000000000017941 */ /* 0x000fea0003800000 */
.L_x_667:
[----:B-1----:R2:W-:Y:S01]  /*3450*/  STG.E.128 desc[UR40][R12.64+0x40], R4 ;  /* 0x000040040c007986 */ /* 0x0025e2000c101d28 */
[----:B------:R-:W-:Y:S05]  /*3460*/  BRA `(.L_x_662) ;  /* 0x0000000c00407947 */ /* 0x000fea0003800000 */
.L_x_656:
[----:B------:R-:W-:Y:S01]  /*3470*/  IMAD R74, R40, -0x40, R42 ;  /* 0xffffffc0284a7824 */ /* 0x000fe200078e022a */
[----:B------:R-:W-:Y:S02]  /*3480*/  ISETP.GE.AND P4, PT, R16, R27, PT ;  /* 0x0000001b1000720c */ /* 0x000fe40003f86270 */
[----:B------:R-:W-:Y:S02]  /*3490*/  CS2R R6, SRZ ;  /* 0x0000000000067805 */ /* 0x000fe4000001ff00 */
[----:B------:R-:W-:-:S04]  /*34a0*/  VIMNMX R74, R74, 0x40, PT ;  /* 0x000000404a4a7848 */ /* 0x000fc80003fe0100 */
[----:B------:R-:W-:-:S13]  /*34b0*/  ISETP.GE.OR P3, PT, R19, R74, P4 ;  /* 0x0000004a1300720c */ /* 0x000fda0002766670 */
[----:B------:R-:W0:Y:S01]  /*34c0*/  @!P3 LDC.64 R8, c[0x0][0x3e8] ;  /* 0x0000fa00ff08bb82 */ /* 0x000e220000000a00 */
[----:B------:R-:W-:-:S05]  /*34d0*/  @!P3 IADD3 R4, P5, R32, R4, RZ ;  /* 0x000000042004b210 */ /* 0x000fca0007fbe0ff */
[----:B------:R-:W-:Y:S02]  /*34e0*/  @!P3 IMAD.X R5, R68, 0x1, R59, P5 ;  /* 0x000000014405b824 */ /* 0x000fe400028e063b */
[----:B------:R-:W1:Y:S01]  /*34f0*/  @!P3 LDC.64 R12, c[0x0][0x400] ;  /* 0x00010000ff0cbb82 */ /* 0x000e620000000a00 */
[----:B0-----:R-:W-:-:S04]  /*3500*/  @!P3 LEA R8, P5, R4, R8, 0x1 ;  /* 0x000000080408b211 */ /* 0x001fc800078a08ff */
[----:B------:R-:W-:Y:S01]  /*3510*/  @!P3 LEA.HI.X R9, R4, R9, R5, 0x1, P5 ;  /* 0x000000090409b211 */ /* 0x000fe200028f0c05 */
[----:B------:R-:W-:Y:S02]  /*3520*/  @!P3 IMAD R4, R51, R40, RZ ;  /* 0x000000283304b224 */ /* 0x000fe400078e02ff */
[----:B------:R-:W-:Y:S02]  /*3530*/  @!P3 IMAD.MOV.U32 R5, RZ, RZ, R62 ;  /* 0x000000ffff05b224 */ /* 0x000fe400078e003e */
[----:B------:R-:W-:Y:S02]  /*3540*/  @!P3 IMAD R67, R67, R52, R4 ;  /* 0x000000344343b224 */ /* 0x000fe400078e0204 */
[----:B------:R-:W-:-:S04]  /*3550*/  @!P3 IMAD.MOV.U32 R4, RZ, RZ, R36 ;  /* 0x000000ffff04b224 */ /* 0x000fc800078e0024 */
[----:B------:R-:W-:-:S04]  /*3560*/  @!P3 IMAD.WIDE.U32 R4, R40, R52, R4 ;  /* 0x000000342804b225 */ /* 0x000fc800078e0004 */
[----:B------:R-:W-:Y:S01]  /*3570*/  @!P3 IMAD.IADD R5, R67, 0x1, R5 ;  /* 0x000000014305b824 */ /* 0x000fe200078e0205 */
[----:B-1----:R-:W-:-:S04]  /*3580*/  @!P3 LEA R12, P5, R4, R12, 0x1 ;  /* 0x0000000c040cb211 */ /* 0x002fc800078a08ff */
[----:B------:R-:W-:Y:S02]  /*3590*/  @!P3 LEA.HI.X R13, R4, R13, R5, 0x1, P5 ;  /* 0x0000000d040db211 */ /* 0x000fe400028f0c05 */
[----:B------:R-:W-:Y:S02]  /*35a0*/  CS2R R4, SRZ ;  /* 0x0000000000047805 */ /* 0x000fe4000001ff00 */
[----:B------:R-:W-:-:S04]  /*35b0*/  CS2R R10, SRZ ;  /* 0x00000000000a7805 */ /* 0x000fc8000001ff00 */
[----:B------:R0:W2:Y:S02]  /*35c0*/  @!P3 LDG.E.128 R4, desc[UR40][R8.64] ;  /* 0x000000280804b981 */ /* 0x0000a4000c1e1d00 */
[----:B0-----:R-:W-:-:S06]  /*35d0*/  CS2R R8, SRZ ;  /* 0x0000000000087805 */ /* 0x001fcc000001ff00 */
[----:B------:R-:W3:Y:S01]  /*35e0*/  @!P3 LDG.E.128 R8, desc[UR40][R12.64] ;  /* 0x000000280c08b981 */ /* 0x000ee2000c1e1d00 */
[----:B------:R-:W-:Y:S01]  /*35f0*/  ISETP.NE.AND P3, PT, R184, 0x3, PT ;  /* 0x00000003b800780c */ /* 0x000fe20003f65270 */
[----:B--2---:R-:W-:Y:S02]  /*3600*/  IMAD.MOV.U32 R24, RZ, RZ, R6 ;  /* 0x000000ffff187224 */ /* 0x004fe400078e0006 */
[----:B------:R-:W-:Y:S02]  /*3610*/  IMAD.MOV.U32 R27, RZ, RZ, R7 ;  /* 0x000000ffff1b7224 */ /* 0x000fe400078e0007 */
[----:B------:R-:W-:Y:S01]  /*3620*/  IMAD.MOV.U32 R66, RZ, RZ, R4 ;  /* 0x000000ffff427224 */ /* 0x000fe200078e0004 */
[----:B------:R-:W-:Y:S01]  /*3630*/  PRMT R88, R88, 0x5410, R24 ;  /* 0x0000541058587816 */ /* 0x000fe20000000018 */
[----:B------:R-:W-:Y:S01]  /*3640*/  IMAD.MOV.U32 R67, RZ, RZ, R5 ;  /* 0x000000ffff437224 */ /* 0x000fe200078e0005 */
[----:B------:R-:W-:Y:S02]  /*3650*/  PRMT R92, R27, 0x7610, R92 ;  /* 0x000076101b5c7816 */ /* 0x000fe4000000005c */
[----:B------:R-:W-:-:S02]  /*3660*/  PRMT R90, R90, 0x5410, R66 ;  /* 0x000054105a5a7816 */ /* 0x000fc40000000042 */
[----:B------:R-:W-:Y:S01]  /*3670*/  PRMT R86, R67, 0x7610, R86 ;  /* 0x0000761043567816 */ /* 0x000fe20000000056 */
[----:B---3--:R-:W-:Y:S02]  /*3680*/  IMAD.MOV.U32 R24, RZ, RZ, R10 ;  /* 0x000000ffff187224 */ /* 0x008fe400078e000a */
[----:B------:R-:W-:Y:S02]  /*3690*/  IMAD.MOV.U32 R12, RZ, RZ, R11 ;  /* 0x000000ffff0c7224 */ /* 0x000fe400078e000b */
[----:B------:R-:W-:Y:S01]  /*36a0*/  IMAD.MOV.U32 R13, RZ, RZ, R8 ;  /* 0x000000ffff0d7224 */ /* 0x000fe200078e0008 */
[----:B------:R-:W-:Y:S01]  /*36b0*/  PRMT R88, R24, 0x7610, R88 ;  /* 0x0000761018587816 */ /* 0x000fe20000000058 */
[----:B------:R-:W-:Y:S01]  /*36c0*/  IMAD.MOV.U32 R27, RZ, RZ, R9 ;  /* 0x000000ffff1b7224 */ /* 0x000fe200078e0009 */
[----:B------:R-:W-:Y:S02]  /*36d0*/  PRMT R91, R12, 0x7610, R91 ;  /* 0x000076100c5b7816 */ /* 0x000fe4000000005b */
[----:B------:R-:W-:-:S02]  /*36e0*/  PRMT R90, R13, 0x7610, R90 ;  /* 0x000076100d5a7816 */ /* 0x000fc4000000005a */
[----:B------:R-:W-:Y:S01]  /*36f0*/  PRMT R86, R86, 0x5410, R27 ;  /* 0x0000541056567816 */ /* 0x000fe2000000001b */
[----:B------:R-:W-:Y:S06]  /*3700*/  @!P3 BRA `(.L_x_669) ;  /* 0x000000000004b947 */ /* 0x000fec0003800000 */
[----:B------:R-:W-:Y:S01]  /*3710*/  BPT.TRAP 0x1 ;  /* 0x000000040000795c */ /* 0x000fe20000300000 */
.L_x_669:
[----:B------:R-:W-:Y:S01]  /*3720*/  IMAD R73, R22, 0x8, R2 ;  /* 0x0000000816497824 */ /* 0x000fe200078e0202 */
[----:B------:R-:W-:Y:S01]  /*3730*/  SHF.L.U32 R76, R185, 0x1f, RZ ;  /* 0x0000001fb94c7819 */ /* 0x000fe200000006ff */
[----:B------:R-:W-:Y:S03]  /*3740*/  BSSY B1, `(.L_x_670) ;  /* 0x0000003000017945 */ /* 0x000fe60003800000 */
[----:B------:R-:W0:Y:S02]  /*3750*/  SYNCS.PHASECHK.TRANS64.TRYWAIT P5, [R73+URZ+0x28c90], R76 ;  /* 0x028c904c490075a7 */ /* 0x000e2400080a017f */
[----:B0-----:R-:W-:Y:S05]  /*3760*/  @!P5 BRA `(.L_x_671) ;  /* 0x0000017c0034d947 */ /* 0x001fea0003800000 */
.L_x_957:
[----:B------:R-:W-:Y:S05]  /*3770*/  BSYNC B1 ;  /* 0x0000000000017941 */ /* 0x000fea0003800000 */
.L_x_670:
[C---:B------:R-:W-:Y:S01]  /*3780*/  ISETP.GE.OR P5, PT, R19.reuse, R74, P0 ;  /* 0x0000004a1300720c */ /* 0x040fe200007a6670 */
[----:B------:R-:W-:Y:S01]  /*3790*/  ULDC.64 UR4, c[0x0][0x300] ;  /* 0x0000c00000047ab9 */ /* 0x000fe20000000a00 */
[----:B------:R-:W-:Y:S02]  /*37a0*/  IMAD.MOV.U32 R66, RZ, RZ, R14 ;  /* 0x000000ffff427224 */ /* 0x000fe400078e000e */
[----:B------:R-:W-:Y:S02]  /*37b0*/  IMAD R12, R0, UR4, RZ ;  /* 0x00000004000c7c24 */ /* 0x000fe4000f8e02ff */
[----:B------:R-:W-:Y:S02]  /*37c0*/  IMAD.MOV.U32 R67, RZ, RZ, R25 ;  /* 0x000000ffff437224 */ /* 0x000fe400078e0019 */
[C---:B------:R-:W-:Y:S02]  /*37d0*/  IMAD R13, R19.reuse, UR5, R12 ;  /* 0x00000005130d7c24 */ /* 0x040fe4000f8e020c */
[----:B------:R-:W-:-:S03]  /*37e0*/  IMAD.WIDE.U32 R66, R19, UR4, R66 ;  /* 0x0000000413427c25 */ /* 0x000fc6000f8e0042 */
[----:B------:R-:W-:Y:S05]  /*37f0*/  @P5 BRA `(.L_x_662) ;  /* 0x00000008005c5947 */ /* 0x000fea0003800000 */
[----:B------:R-:W1:Y:S01]  /*3800*/  LDC R75, c[0x0][0x2f4] ;  /* 0x0000bd00ff4b7b82 */ /* 0x000e620000000800 */
[----:B------:R-:W-:Y:S01]  /*3810*/  IMAD.IADD R78, R13, 0x1, R67 ;  /* 0x000000010d4e7824 */ /* 0x000fe200078e0243 */
[----:B------:R-:W-:Y:S01]  /*3820*/  IADD3 R12, P5, P6, R20, R66, R60 ;  /* 0x00000042140c7210 */ /* 0x000fe20007ebe03c */
[----:B------:R-:W-:Y:S03]  /*3830*/  BSSY B1, `(.L_x_672) ;  /* 0x0000071000017945 */ /* 0x000fe60003800000 */
[----:B------:R-:W-:Y:S02]  /*3840*/  IADD3.X R13, R43, R78, R63, P5, P6 ;  /* 0x0000004e2b0d7210 */ /* 0x000fe40002fec43f */
[----:B------:R-:W-:Y:S02]  /*3850*/  LEA R68, P5, R12, R64, 0x1 ;  /* 0x000000400c447211 */ /* 0x000fe400078a08ff */
[----:B------:R-:W-:-:S02]  /*3860*/  ISETP.NE.AND P6, PT, R72, RZ, PT ;  /* 0x000000ff4800720c */ /* 0x000fc40003fc5270 */
[----:B------:R-:W-:Y:S01]  /*3870*/  LEA.HI.X R69, R12, R65, R13, 0x1, P5 ;  /* 0x000000410c457211 */ /* 0x000fe200028f0c0d */
[----:B-1----:R-:W-:-:S05]  /*3880*/  IMAD.IADD R13, R75, 0x1, -R56 ;  /* 0x000000014b0d7824 */ /* 0x002fca00078e0a38 */
[----:B------:R-:W-:-:S04]  /*3890*/  SEL R13, R56, R13, !P6 ;  /* 0x0000000d380d7207 */ /* 0x000fc80007000000 */
[----:B------:R-:W-:-:S04]  /*38a0*/  SHF.R.S32.HI R12, RZ, 0x1f, R13 ;  /* 0x0000001fff0c7819 */ /* 0x000fc8000001140d */
[----:B------:R-:W-:-:S04]  /*38b0*/  LEA.HI R12, R12, R13, RZ, 0x4 ;  /* 0x0000000d0c0c7211 */ /* 0x000fc800078f20ff */
[----:B------:R-:W-:-:S04]  /*38c0*/  SHF.R.S32.HI R12, RZ, 0x4, R12 ;  /* 0x00000004ff0c7819 */ /* 0x000fc8000001140c */
[----:B------:R-:W-:-:S05]  /*38d0*/  LEA.HI.SX32 R12, R45, R12, 0x1d ;  /* 0x0000000c2d0c7211 */ /* 0x000fca00078feaff */
[----:B------:R-:W-:-:S05]  /*38e0*/  IMAD.SHL.U32 R77, R12, 0x8, RZ ;  /* 0x000000080c4d7824 */ /* 0x000fca00078e00ff */
[----:B------:R-:W-:-:S04]  /*38f0*/  LOP3.LUT R13, R50, 0x38, R77, 0xf8, !PT ;  /* 0x00000038320d7812 */ /* 0x000fc800078ef84d */
[----:B------:R-:W-:-:S05]  /*3900*/  LOP3.LUT R13, R13, R54, RZ, 0x3c, !PT ;  /* 0x000000360d0d7212 */ /* 0x000fca00078e3cff */
[----:B------:R-:W-:Y:S02]  /*3910*/  IMAD R15, R194, 0x200, R13 ;  /* 0x00000200c20f7824 */ /* 0x000fe400078e020d */
[----:B------:R-:W-:Y:S02]  /*3920*/  IMAD.IADD R13, R70, 0x1, R26 ;  /* 0x00000001460d7824 */ /* 0x000fe400078e021a */
[----:B------:R-:W-:Y:S02]  /*3930*/  IMAD.IADD R15, R26, 0x1, R15 ;  /* 0x000000011a0f7824 */ /* 0x000fe400078e020f */
[--C-:B------:R-:W-:Y:S02]  /*3940*/  IMAD R13, R13, 0x2, R2.reuse ;  /* 0x000000020d0d7824 */ /* 0x100fe400078e0202 */
[----:B------:R-:W-:-:S04]  /*3950*/  IMAD R24, R15, 0x2, R2 ;  /* 0x000000020f187824 */ /* 0x000fc800078e0202 */
[----:B------:R-:W1:Y:S04]  /*3960*/  LDS.128 R12, [R13+0x22400] ;  /* 0x022400000d0c7984 */ /* 0x000e680000000c00 */
[----:B------:R-:W2:Y:S01]  /*3970*/  LDS.128 R24, [R24+0x22400] ;  /* 0x0224000018187984 */ /* 0x000ea20000000c00 */
[----:B------:R-:W-:Y:S05]  /*3980*/  @P4 BRA `(.L_x_673) ;  /* 0x00000004006c4947 */ /* 0x000fea0003800000 */
[----:B------:R-:W-:Y:S02]  /*3990*/  SHF.R.U32.HI R84, RZ, 0x10, R9 ;  /* 0x00000010ff547819 */ /* 0x000fe40000011609 */
[----:B------:R-:W-:Y:S02]  /*39a0*/  SHF.R.U32.HI R81, RZ, 0x10, R5 ;  /* 0x00000010ff517819 */ /* 0x000fe40000011605 */
[----:B------:R-:W-:Y:S02]  /*39b0*/  PRMT R84, R86, 0x5432, R84 ;  /* 0x0000543256547816 */ /* 0x000fe40000000054 */
[----:B------:R-:W-:Y:S01]  /*39c0*/  SHF.R.U64 R82, R6, 0x10, R7 ;  /* 0x0000001006527819 */ /* 0x000fe20000001207 */
[----:B--2---:R-:W-:Y:S01]  /*39d0*/  IMAD.U32 R6, R26, 0x10000, RZ ;  /* 0x000100001a067824 */ /* 0x004fe200078e00ff */
[----:B------:R-:W-:Y:S01]  /*39e0*/  PRMT R81, R86, 0x5410, R81 ;  /* 0x0000541056517816 */ /* 0x000fe20000000051 */
[----:B------:R-:W-:Y:S01]  /*39f0*/  IMAD.U32 R86, R84, 0x10000, RZ ;  /* 0x0001000054567824 */ /* 0x000fe200078e00ff */
[----:B------:R-:W-:Y:S01]  /*3a00*/  SHF.R.U64 R80, R4, 0x10, R5 ;  /* 0x0000001004507819 */ /* 0x000fe20000001205 */
[----:B------:R-:W-:Y:S01]  /*3a10*/  IMAD.U32 R5, R25, 0x10000, RZ ;  /* 0x0001000019057824 */ /* 0x000fe200078e00ff */
[----:B------:R-:W-:Y:S01]  /*3a20*/  SHF.R.U64 R85, R8, 0x10, R9 ;  /* 0x0000001008557819 */ /* 0x000fe20000001209 */
[----:B-1----:R-:W-:Y:S01]  /*3a30*/  IMAD.U32 R8, R12, 0x10000, RZ ;  /* 0x000100000c087824 */ /* 0x002fe200078e00ff */
[--C-:B------:R-:W-:Y:S01]  /*3a40*/  SHF.R.U64 R87, R10, 0x10, R11.reuse ;  /* 0x000000100a577819 */ /* 0x100fe2000000120b */
[----:B------:R-:W-:Y:S01]  /*3a50*/  IMAD.U32 R10, R24, 0x10000, RZ ;  /* 0x00010000180a7824 */ /* 0x000fe200078e00ff */
[----:B------:R-:W-:Y:S01]  /*3a60*/  SHF.R.U32.HI R89, RZ, 0x10, R11 ;  /* 0x00000010ff597819 */ /* 0x000fe2000001160b */
[----:B------:R-:W-:Y:S01]  /*3a70*/  IMAD.U32 R4, R14, 0x10000, RZ ;  /* 0x000100000e047824 */ /* 0x000fe200078e00ff */
[----:B------:R-:W-:Y:S01]  /*3a80*/  PRMT R9, R88, 0x5432, R82 ;  /* 0x0000543258097816 */ /* 0x000fe20000000052 */
[----:B------:R-:W-:Y:S01]  /*3a90*/  IMAD.U32 R82, R81, 0x10000, RZ ;  /* 0x0001000051527824 */ /* 0x000fe200078e00ff */
[----:B------:R-:W-:Y:S01]  /*3aa0*/  SHF.R.U32.HI R83, RZ, 0x10, R7 ;  /* 0x00000010ff537819 */ /* 0x000fe20000011607 */
[----:B------:R-:W-:Y:S01]  /*3ab0*/  IMAD.U32 R7, R13, 0x10000, RZ ;  /* 0x000100000d077824 */ /* 0x000fe200078e00ff */
[----:B------:R-:W-:-:S02]  /*3ac0*/  PRMT R80, R90, 0x5432, R80 ;  /* 0x000054325a507816 */ /* 0x000fc40000000050 */
[----:B------:R-:W-:Y:S01]  /*3ad0*/  PRMT R85, R90, 0x5410, R85 ;  /* 0x000054105a557816 */ /* 0x000fe20000000055 */
[----:B------:R-:W-:Y:S01]  /*3ae0*/  FMUL.FTZ R90, R5, R86 ;  /* 0x00000056055a7220 */ /* 0x000fe20000410000 */
[----:B------:R-:W-:Y:S02]  /*3af0*/  PRMT R87, R88, 0x5410, R87 ;  /* 0x0000541058577816 */ /* 0x000fe40000000057 */
[----:B------:R-:W-:Y:S01]  /*3b00*/  LOP3.LUT R79, R25, 0xffff0000, RZ, 0xc0, !PT ;  /* 0xffff0000194f7812 */ /* 0x000fe200078ec0ff */
[----:B------:R-:W-:Y:S01]  /*3b10*/  IMAD.U32 R25, R15, 0x10000, RZ ;  /* 0x000100000f197824 */ /* 0x000fe200078e00ff */
[----:B------:R-:W-:Y:S01]  /*3b20*/  LOP3.LUT R88, R84, 0xffff0000, RZ, 0xc0, !PT ;  /* 0xffff000054587812 */ /* 0x000fe200078ec0ff */
[-C--:B------:R-:W-:Y:S01]  /*3b30*/  FMUL.FTZ R84, R5, R82.reuse ;  /* 0x0000005205547220 */ /* 0x080fe20000410000 */
[----:B------:R-:W-:Y:S01]  /*3b40*/  PRMT R89, R91, 0x5410, R89 ;  /* 0x000054105b597816 */ /* 0x000fe20000000059 */
[----:B------:R-:W-:Y:S01]  /*3b50*/  FFMA.FTZ R5, R7, R82, -R90 ;  /* 0x0000005207057223 */ /* 0x000fe2000001085a */
[----:B------:R-:W-:Y:S01]  /*3b60*/  LOP3.LUT R13, R13, 0xffff0000, RZ, 0xc0, !PT ;  /* 0xffff00000d0d7812 */ /* 0x000fe200078ec0ff */
[----:B------:R-:W-:Y:S01]  /*3b70*/  FFMA.FTZ R7, R7, R86, R84 ;  /* 0x0000005607077223 */ /* 0x000fe20000010054 */
[----:B------:R-:W-:Y:S01]  /*3b80*/  PRMT R83, R92, 0x5410, R83 ;  /* 0x000054105c537816 */ /* 0x000fe20000000053 */
[----:B------:R-:W-:Y:S01]  /*3b90*/  FMUL.FTZ R92, R79, R88 ;  /* 0x000000584f5c7220 */ /* 0x000fe20000410000 */
[----:B------:R-:W-:Y:S01]  /*3ba0*/  LOP3.LUT R82, R81, 0xffff0000, RZ, 0xc0, !PT ;  /* 0xffff000051527812 */ /* 0x000fe200078ec0ff */
[----:B------:R-:W-:Y:S01]  /*3bb0*/  IMAD.U32 R90, R89, 0x10000, RZ ;  /* 0x00010000595a7824 */ /* 0x000fe200078e00ff */
[----:B------:R-:W-:Y:S01]  /*3bc0*/  LOP3.LUT R11, R15, 0xffff0000, RZ, 0xc0, !PT ;  /* 0xffff00000f0b7812 */ /* 0x000fe200078ec0ff */
[C---:B------:R-:W-:Y:S01]  /*3bd0*/  IMAD.U32 R15, R27.reuse, 0x10000, RZ ;  /* 0x000100001b0f7824 */ /* 0x040fe200078e00ff */
[----:B------:R-:W-:Y:S01]  /*3be0*/  LOP3.LUT R27, R27, 0xffff0000, RZ, 0xc0, !PT ;  /* 0xffff00001b1b7812 */ /* 0x000fe200078ec0ff */
[----:B------:R-:W-:-:S02]  /*3bf0*/  IMAD.U32 R84, R83, 0x10000, RZ ;  /* 0x0001000053547824 */ /* 0x000fc400078e00ff */
[-C--:B------:R-:W-:Y:S01]  /*3c00*/  FMUL.FTZ R94, R79, R82.reuse ;  /* 0x000000524f5e7220 */ /* 0x080fe20000410000 */
[----:B------:R-:W-:Y:S01]  /*3c10*/  FFMA.FTZ R92, R13, R82, -R92 ;  /* 0x000000520d5c7223 */ /* 0x000fe2000001085c */
[C---:B------:R-:W-:Y:S01]  /*3c20*/  FMUL.FTZ R82, R15.reuse, R90 ;  /* 0x0000005a0f527220 */ /* 0x040fe20000410000 */
[----:B------:R-:W-:Y:S01]  /*3c30*/  FMUL.FTZ R15, R15, R84 ;  /* 0x000000540f0f7220 */ /* 0x000fe20000410000 */
[----:B------:R-:W-:Y:S01]  /*3c40*/  LOP3.LUT R86, R89, 0xffff0000, RZ, 0xc0, !PT ;  /* 0xffff000059567812 */ /* 0x000fe200078ec0ff */
[----:B------:R-:W-:Y:S01]  /*3c50*/  FFMA.FTZ R94, R13, R88, R94 ;  /* 0x000000580d5e7223 */ /* 0x000fe2000001005e */
[----:B------:R-:W-:Y:S01]  /*3c60*/  FFMA.FTZ R84, R25, R84, -R82 ;  /* 0x0000005419547223 */ /* 0x000fe20000010852 */
[----:B------:R-:W-:Y:S01]  /*3c70*/  LOP3.LUT R82, R83, 0xffff0000, RZ, 0xc0, !PT ;  /* 0xffff000053527812 */ /* 0x000fe200078ec0ff */
[----:B------:R-:W-:Y:S01]  /*3c80*/  FFMA.FTZ R90, R25, R90, R15 ;  /* 0x0000005a195a7223 */ /* 0x000fe2000001000f */
[----:B------:R-:W-:Y:S01]  /*3c90*/  IMAD.U32 R25, R85, 0x10000, RZ ;  /* 0x0001000055197824 */ /* 0x000fe200078e00ff */
[----:B------:R-:W-:Y:S01]  /*3ca0*/  LOP3.LUT R24, R24, 0xffff0000, RZ, 0xc0, !PT ;  /* 0xffff000018187812 */ /* 0x000fe200078ec0ff */
[----:B------:R-:W-:Y:S01]  /*3cb0*/  FMUL.FTZ R88, R27, R86 ;  /* 0x000000561b587220 */ /* 0x000fe20000410000 */
[----:B------:R-:W-:-:S02]  /*3cc0*/  IMAD.U32 R13, R80, 0x10000, RZ ;  /* 0x00010000500d7824 */ /* 0x000fc400078e00ff */
[-C--:B------:R-:W-:Y:S01]  /*3cd0*/  FMUL.FTZ R96, R27, R82.reuse ;  /* 0x000000521b607220 */ /* 0x080fe20000410000 */
[----:B------:R-:W-:Y:S01]  /*3ce0*/  LOP3.LUT R85, R85, 0xffff0000, RZ, 0xc0, !PT ;  /* 0xffff000055557812 */ /* 0x000fe200078ec0ff */
[----:B------:R-:W-:Y:S01]  /*3cf0*/  FMUL.FTZ R27, R10, R25 ;  /* 0x000000190a1b7220 */ /* 0x000fe20000410000 */
[----:B------:R-:W-:Y:S01]  /*3d00*/  LOP3.LUT R12, R12, 0xffff0000, RZ, 0xc0, !PT ;  /* 0xffff00000c0c7812 */ /* 0x000fe200078ec0ff */
[C---:B------:R-:W-:Y:S01]  /*3d10*/  FFMA.FTZ R81, R11.reuse, R82, -R88 ;  /* 0x000000520b517223 */ /* 0x040fe20000010858 */
[----:B------:R-:W-:Y:S01]  /*3d20*/  LOP3.LUT R15, R80, 0xffff0000, RZ, 0xc0, !PT ;  /* 0xffff0000500f7812 */ /* 0x000fe200078ec0ff */
[----:B------:R-:W-:Y:S01]  /*3d30*/  FMUL.FTZ R10, R10, R13 ;  /* 0x0000000d0a0a7220 */ /* 0x000fe20000410000 */
[----:B------:R-:W-:Y:S01]  /*3d40*/  FFMA.FTZ R83, R11, R86, R96 ;  /* 0x000000560b537223 */ /* 0x000fe20000010060 */
[----:B------:R-:W-:Y:S01]  /*3d50*/  FMUL.FTZ R11, R24, R85 ;  /* 0x00000055180b7220 */ /* 0x000fe20000410000 */
[C---:B------:R-:W-:Y:S01]  /*3d60*/  FFMA.FTZ R27, R8.reuse, R13, -R27 ;  /* 0x0000000d081b7223 */ /* 0x040fe2000001081b */
[----:B------:R-:W-:Y:S01]  /*3d70*/  FFMA.FTZ R10, R8, R25, R10 ;  /* 0x00000019080a7223 */ /* 0x000fe2000001000a */
[----:B------:R-:W-:-:S02]  /*3d80*/  IMAD.U32 R13, R87, 0x10000, RZ ;  /* 0x00010000570d7824 */ /* 0x000fc400078e00ff */
[-C--:B------:R-:W-:Y:S01]  /*3d90*/  FFMA.FTZ R8, R12, R15.reuse, -R11 ;  /* 0x0000000f0c087223 */ /* 0x080fe2000001080b */
[----:B------:R-:W-:Y:S01]  /*3da0*/  LOP3.LUT R26, R26, 0xffff0000, RZ, 0xc0, !PT ;  /* 0xffff00001a1a7812 */ /* 0x000fe200078ec0ff */
[----:B------:R-:W-:Y:S01]  /*3db0*/  IMAD.U32 R11, R9, 0x10000, RZ ;  /* 0x00010000090b7824 */ /* 0x000fe200078e00ff */
[----:B------:R-:W-:Y:S01]  /*3dc0*/  LOP3.LUT R87, R87, 0xffff0000, RZ, 0xc0, !PT ;  /* 0xffff000057577812 */ /* 0x000fe200078ec0ff */
[----:B------:R-:W-:Y:S01]  /*3dd0*/  FMUL.FTZ R25, R24, R15 ;  /* 0x0000000f18197220 */ /* 0x000fe20000410000 */
[----:B------:R-:W-:Y:S01]  /*3de0*/  LOP3.LUT R9, R9, 0xffff0000, RZ, 0xc0, !PT ;  /* 0xffff000009097812 */ /* 0x000fe200078ec0ff */
[----:B------:R-:W-:Y:S01]  /*3df0*/  FMUL.FTZ R15, R6, R13 ;  /* 0x0000000d060f7220 */ /* 0x000fe20000410000 */
[----:B------:R-:W-:Y:S01]  /*3e00*/  LOP3.LUT R14, R14, 0xffff0000, RZ, 0xc0, !PT ;  /* 0xffff00000e0e7812 */ /* 0x000fe200078ec0ff */
[----:B------:R-:W-:Y:S01]  /*3e10*/  FMUL.FTZ R6, R6, R11 ;  /* 0x0000000b06067220 */ /* 0x000fe20000410000 */
[C---:B------:R-:W-:Y:S01]  /*3e20*/  FMUL.FTZ R79, R26.reuse, R87 ;  /* 0x000000571a4f7220 */ /* 0x040fe20000410000 */
[----:B------:R-:W-:Y:S01]  /*3e30*/  FMUL.FTZ R26, R26, R9 ;  /* 0x000000091a1a7220 */ /* 0x000fe20000410000 */
[C---:B------:R-:W-:Y:S01]  /*3e40*/  FFMA.FTZ R15, R4.reuse, R11, -R15 ;  /* 0x0000000b040f7223 */ /* 0x040fe2000001080f */
[----:B------:R-:W-:Y:S01]  /*3e50*/  FFMA.FTZ R6, R4, R13, R6 ;  /* 0x0000000d04067223 */ /* 0x000fe20000010006 */
[----:B------:R-:W-:Y:S01]  /*3e60*/  FFMA.FTZ R25, R12, R85, R25 ;  /* 0x000000550c197223 */ /* 0x000fe20000010019 */
[C---:B------:R-:W-:Y:S01]  /*3e70*/  FFMA.FTZ R4, R14.reuse, R9, -R79 ;  /* 0x000000090e047223 */ /* 0x040fe2000001084f */
[----:B------:R-:W-:Y:S01]  /*3e80*/  FFMA.FTZ R87, R14, R87, R26 ;  /* 0x000000570e577223 */ /* 0x000fe2000001001a */
[----:B------:R-:W-:-:S02]  /*3e90*/  F2FP.BF16.F32.PACK_AB R81, R81, R84 ;  /* 0x000000545151723e */ /* 0x000fc400000010ff */
[----:B------:R-:W-:Y:S02]  /*3ea0*/  F2FP.BF16.F32.PACK_AB R7, R94, R7 ;  /* 0x000000075e07723e */ /* 0x000fe400000010ff */
[----:B------:R-:W-:Y:S02]  /*3eb0*/  F2FP.BF16.F32.PACK_AB R83, R83, R90 ;  /* 0x0000005a5353723e */ /* 0x000fe400000010ff */
[----:B------:R-:W-:Y:S02]  /*3ec0*/  F2FP.BF16.F32.PACK_AB R12, R8, R27 ;  /* 0x0000001b080c723e */ /* 0x000fe400000010ff */
[----:B------:R-:W-:Y:S01]  /*3ed0*/  F2FP.BF16.F32.PACK_AB R24, R25, R10 ;  /* 0x0000000a1918723e */ /* 0x000fe200000010ff */
[----:B------:R-:W-:Y:S01]  /*3ee0*/  IMAD.MOV.U32 R25, RZ, RZ, R7 ;  /* 0x000000ffff197224 */ /* 0x000fe200078e0007 */
[----:B------:R-:W-:Y:S01]  /*3ef0*/  F2FP.BF16.F32.PACK_AB R14, R4, R15 ;  /* 0x0000000f040e723e */ /* 0x000fe200000010ff */
[----:B------:R-:W-:Y:S01]  /*3f00*/  IMAD.MOV.U32 R15, RZ, RZ, R81 ;  /* 0x000000ffff0f7224 */ /* 0x000fe200078e0051 */
[----:B------:R-:W-:Y:S01]  /*3f10*/  F2FP.BF16.F32.PACK_AB R13, R92, R5 ;  /* 0x000000055c0d723e */ /* 0x000fe200000010ff */
[----:B------:R-:W-:Y:S01]  /*3f20*/  IMAD.MOV.U32 R27, RZ, RZ, R83 ;  /* 0x000000ffff1b7224 */ /* 0x000fe200078e0053 */
[----:B------:R-:W-:-:S07]  /*3f30*/  F2FP.BF16.F32.PACK_AB R26, R87, R6 ;  /* 0x00000006571a723e */ /* 0x000fce00000010ff */
.L_x_673:
[----:B------:R-:W-:Y:S05]  /*3f40*/  BSYNC B1 ;  /* 0x0000000000017941 */ /* 0x000fea0003800000 */
.L_x_672:
[----:B-1----:R3:W-:Y:S01]  /*3f50*/  STG.E.128 desc[UR40][R68.64], R12 ;  /* 0x0000000c44007986 */ /* 0x0027e2000c101d28 */
[----:B------:R-:W-:-:S13]  /*3f60*/  ISETP.GE.AND P4, PT, R77, R75, PT ;  /* 0x0000004b4d00720c */ /* 0x000fda0003f86270 */
[----:B------:R-:W-:Y:S05]  /*3f70*/  @P4 BRA `(.L_x_662) ;  /* 0x00000000007c4947 */ /* 0x000fea0003800000 */
[--C-:B------:R-:W-:Y:S02]  /*3f80*/  SHF.R.S32.HI R4, RZ, 0x1f, R77.reuse ;  /* 0x0000001fff047819 */ /* 0x100fe4000001144d */
[----:B------:R-:W-:-:S04]  /*3f90*/  IADD3 R66, P4, P5, R20, R66, R77 ;  /* 0x0000004214427210 */ /* 0x000fc80007d9e04d */
[----:B------:R-:W-:Y:S02]  /*3fa0*/  IADD3.X R4, R43, R78, R4, P4, P5 ;  /* 0x0000004e2b047210 */ /* 0x000fe400027ea404 */
[----:B------:R-:W-:-:S04]  /*3fb0*/  LEA R64, P4, R66, R64, 0x1 ;  /* 0x0000004042407211 */ /* 0x000fc800078808ff */
[----:B------:R-:W-:-:S05]  /*3fc0*/  LEA.HI.X R65, R66, R65, R4, 0x1, P4 ;  /* 0x0000004142417211 */ /* 0x000fca00020f0c04 */
[----:B--2---:R4:W-:Y:S01]  /*3fd0*/  STG.E.128 desc[UR40][R64.64], R24 ;  /* 0x0000001840007986 */ /* 0x0049e2000c101d28 */
[----:B------:R-:W-:Y:S05]  /*3fe0*/  BRA `(.L_x_662) ;  /* 0x0000000000607947 */ /* 0x000fea0003800000 */
.L_x_655:
[----:B------:R-:W-:-:S13]  /*3ff0*/  ISETP.NE.AND P3, PT, R184, 0x3, PT ;  /* 0x00000003b800780c */ /* 0x000fda0003f65270 */
[----:B------:R-:W-:Y:S05]  /*4000*/  @!P3 BRA `(.L_x_674) ;  /* 0x000000000004b947 */ /* 0x000fea0003800000 */
[----:B------:R-:W-:Y:S01]  /*4010*/  BPT.TRAP 0x1 ;  /* 0x000000040000795c */ /* 0x000fe20000300000 */
.L_x_674:
[----:B------:R-:W-:Y:S01]  /*4020*/  IMAD R73, R22, 0x8, R2 ;  /* 0x0000000816497824 */ /* 0x000fe200078e0202 */
[----:B------:R-:W-:Y:S01]  /*4030*/  SHF.L.U32 R76, R185, 0x1f, RZ ;  /* 0x0000001fb94c7819 */ /* 0x000fe200000006ff */
[----:B------:R-:W-:Y:S01]  /*4040*/  IMAD R74, R40, -0x40, R42 ;  /* 0xffffffc0284a7824 */ /* 0x000fe200078e022a */
[----:B------:R-:W-:Y:S02]  /*4050*/  BSSY B1, `(.L_x_675) ;  /* 0x0000004000017945 */ /* 0x000fe40003800000 */
[----:B------:R-:W0:Y:S02]  /*4060*/  SYNCS.PHASECHK.TRANS64.TRYWAIT P4, [R73+URZ+0x28c90], R76 ;  /* 0x028c904c490075a7 */ /* 0x000e24000808017f */
[----:B------:R-:W-:Y:S01]  /*4070*/  VIMNMX R74, R74, 0x40, PT ;  /* 0x000000404a4a7848 */ /* 0x000fe20003fe0100 */
[----:B0-----:R-:W-:Y:S06]  /*4080*/  @!P4 BRA `(.L_x_676) ;  /* 0x000001740000c947 */ /* 0x001fec0003800000 */
.L_x_958:
[----:B------:R-:W-:Y:S05]  /*4090*/  BSYNC B1 ;  /* 0x0000000000017941 */ /* 0x000fea0003800000 */
.L_x_675:
[----:B------:R-:W-:-:S13]  /*40a0*/  ISETP.GE.AND P4, PT, R19, R74, PT ;  /* 0x0000004a1300720c */ /* 0x000fda0003f86270 */
[----:B------:R-:W-:Y:S05]  /*40b0*/  @P4 BRA `(.L_x_662) ;  /* 0x00000000002c4947 */ /* 0x000fea0003800000 */
[----:B------:R-:W-:Y:S01]  /*40c0*/  @!P1 LOP3.LUT P4, RZ, R189, 0x4, RZ, 0xc0, !PT ;  /* 0x00000004bdff9812 */ /* 0x000fe2000788c0ff */
[----:B------:R-:W-:Y:S01]  /*40d0*/  @!P1 VIADD R4, R57, 0x20 ;  /* 0x0000002039049836 */ /* 0x000fe20000000000 */
[----:B------:R-:W-:Y:S02]  /*40e0*/  PLOP3.LUT P5, PT, PT, PT, PT, 0x8, 0x0 ;  /* 0x000000000000781c */ /* 0x000fe40003fae170 */
[----:B------:R-:W-:-:S13]  /*40f0*/  @!P1 PLOP3.LUT P5, PT, P4, PT, PT, 0x80, 0x0 ;  /* 0x000000000000981c */ /* 0x000fda00027af070 */
[----:B------:R-:W-:-:S04]  /*4100*/  @P5 VIADD R4, R57, 0xffffffe0 ;  /* 0xffffffe039045836 */ /* 0x000fc80000000000 */
[----:B------:R-:W-:-:S04]  /*4110*/  @!P1 IMAD.IADD R5, R26, 0x1, R4 ;  /* 0x000000011a059824 */ /* 0x000fc800078e0204 */
[----:B------:R-:W-:Y:S02]  /*4120*/  @!P1 IMAD R8, R5, 0x2, R2 ;  /* 0x0000000205089824 */ /* 0x000fe400078e0202 */
[----:B------:R-:W1:Y:S04]  /*4130*/  @!P0 LDS.128 R4, [R66+0x22400] ;  /* 0x0224000042048984 */ /* 0x000e680000000c00 */
[----:B------:R-:W2:Y:S04]  /*4140*/  @!P1 LDS.128 R8, [R8+0x22400] ;  /* 0x0224000008089984 */ /* 0x000ea80000000c00 */
[----:B-1----:R1:W-:Y:S04]  /*4150*/  @!P0 STG.E.128 desc[UR40][R12.64], R4 ;  /* 0x000000040c008986 */ /* 0x0023e8000c101d28 */
[----:B--2---:R1:W-:Y:S02]  /*4160*/  @!P1 STG.E.128 desc[UR40][R12.64+0x40], R8 ;  /* 0x000040080c009986 */ /* 0x0043e4000c101d28 */
.L_x_662:
[----:B------:R-:W-:Y:S05]  /*4170*/  BSYNC B0 ;  /* 0x0000000000007941 */ /* 0x000fea0003800000 */
.L_x_654:
[----:B-12---:R-:W1:Y:S01]  /*4180*/  S2R R4, SR_TID.X ;  /* 0x0000000000047919 */ /* 0x006e620000002100 */
[----:B------:R-:W-:Y:S01]  /*4190*/  @!PT LDS RZ, [RZ] ;  /* 0x00000000fffff984 */ /* 0x000fe20000000800 */
[----:B------:R-:W-:Y:S01]  /*41a0*/  @!PT LDS RZ, [RZ] ;  /* 0x00000000fffff984 */ /* 0x000fe20000000800 */
[----:B------:R-:W-:Y:S01]  /*41b0*/  @!PT LDS RZ, [RZ] ;  /* 0x00000000fffff984 */ /* 0x000fe20000000800 */
[----:B------:R-:W-:Y:S01]  /*41c0*/  @!PT LDS RZ, [RZ] ;  /* 0x00000000fffff984 */ /* 0x000fe20000000800 */
[----:B------:R2:W-:Y:S06]  /*41d0*/  MEMBAR.ALL.CTA ;  /* 0x0000000000007992 */ /* 0x0005ec0000008000 */
[----:B--2---:R-:W2:Y:S01]  /*41e0*/  FENCE.VIEW.ASYNC.S ;  /* 0x00000000000073c6 */ /* 0x004ea20000000000 */
[----:B------:R-:W-:Y:S05]  /*41f0*/  WARPSYNC.ALL ;  /* 0x0000000000007948 */ /* 0x000fea0003800000 */
[----:B------:R-:W-:Y:S01]  /*4200*/  BSSY B0, `(.L_x_677) ;  /* 0x0000009000007945 */ /* 0x000fe20003800000 */
[----:B-1----:R-:W-:Y:S01]  /*4210*/  LOP3.LUT R4, R4, 0x7f, RZ, 0xc0, !PT ;  /* 0x0000007f04047812 */ /* 0x002fe200078ec0ff */
[----:B--2---:R1:W-:Y:S03]  /*4220*/  BAR.SYNC.DEFER_BLOCKING R55, 0x80 ;  /* 0x000200370000751d */ /* 0x0043e60000010000 */
[----:B------:R-:W-:-:S13]  /*4230*/  ISETP.NE.AND P4, PT, R4, RZ, PT ;  /* 0x000000ff0400720c */ /* 0x000fda0003f85270 */
[----:B------:R-:W-:-:S05]  /*4240*/  @!P4 VIADD R4, R73, 0x28ca0 ;  /* 0x00028ca04904c836 */ /* 0x000fca0000000000 */
[----:B------:R-:W-:-:S04]  /*4250*/  @!P4 PRMT R4, RZ, 0x654, R4 ;  /* 0x00000654ff04c816 */ /* 0x000fc80000000004 */
[----:B------:R1:W-:Y:S01]  /*4260*/  @!P4 SYNCS.ARRIVE.TRANS64.RED.A1T0 RZ, [R4+URZ], RZ ;  /* 0x000000ff04ffc9a7 */ /* 0x0003e2000810043f */
[----:B------:R-:W-:Y:S05]  /*4270*/  @!P3 BRA `(.L_x_678) ;  /* 0x000000000004b947 */ /* 0x000fea0003800000 */
[----:B------:R-:W-:Y:S01]  /*4280*/  BPT.TRAP 0x1 ;  /* 0x000000040000795c */ /* 0x000fe20000300000 */
.L_x_678:
[----:B------:R-:W-:Y:S05]  /*4290*/  BSYNC B0 ;  /* 0x0000000000007941 */ /* 0x000fea0003800000 */
.L_x_677:
[----:B------:R-:W2:Y:S01]  /*42a0*/  SYNCS.PHASECHK.TRANS64.TRYWAIT P3, [R73+URZ+0x28cb0], R76 ;  /* 0x028cb04c490075a7 */ /* 0x000ea2000806017f */
[----:B------:R-:W-:Y:S04]  /*42b0*/  BSSY B0, `(.L_x_679) ;  /* 0x0000002000007945 */ /* 0x000fe80003800000 */
[----:B--2---:R-:W-:Y:S05]  /*42c0*/  @!P3 BRA `(.L_x_680) ;  /* 0x000001700084b947 */ /* 0x004fea0003800000 */
.L_x_959:
[----:B------:R-:W-:Y:S05]  /*42d0*/  BSYNC B0 ;  /* 0x0000000000007941 */ /* 0x000fea0003800000 */
.L_x_679:
[----:B------:R-:W-:Y:S01]  /*42e0*/  ISETP.GE.AND P3, PT, R19, R74, PT ;  /* 0x0000004a1300720c */ /* 0x000fe20003f66270 */
[----:B------:R-:W-:-:S12]  /*42f0*/  BSSY B0, `(.L_x_681) ;  /* 0x0000052000007945 */ /* 0x000fd80003800000 */
[----:B------:R-:W-:Y:S05]  /*4300*/  @P3 BRA `(.L_x_682) ;  /* 0x0000000400403947 */ /* 0x000fea0003800000 */
[----:B------:R-:W-:Y:S01]  /*4310*/  IMAD.WIDE R6, R40, 0x40, R38 ;  /* 0x0000004028067825 */ /* 0x000fe200078e0226 */
[----:B------:R-:W-:-:S03]  /*4320*/  ULDC.64 UR4, c[0x0][0x328] ;  /* 0x0000ca0000047ab9 */ /* 0x000fc60000000a00 */
[----:B------:R-:W-:Y:S02]  /*4330*/  IMAD R7, R7, UR4, RZ ;  /* 0x0000000407077c24 */ /* 0x000fe4000f8e02ff */
[----:B-1----:R-:W-:Y:S02]  /*4340*/  IMAD.MOV.U32 R4, RZ, RZ, R28 ;  /* 0x000000ffff047224 */ /* 0x002fe400078e001c */
[----:B------:R-:W-:Y:S02]  /*4350*/  IMAD.MOV.U32 R5, RZ, RZ, R71 ;  /* 0x000000ffff057224 */ /* 0x000fe400078e0047 */
[C---:B------:R-:W-:Y:S02]  /*4360*/  IMAD R7, R6.reuse, UR5, R7 ;  /* 0x0000000506077c24 */ /* 0x040fe4000f8e0207 */
[----:B------:R-:W-:Y:S01]  /*4370*/  IMAD.WIDE.U32 R4, R6, UR4, R4 ;  /* 0x0000000406047c25 */ /* 0x000fe2000f8e0004 */
[----:B------:R-:W-:-:S03]  /*4380*/  ULDC.64 UR4, c[0x0][0x318] ;  /* 0x0000c60000047ab9 */ /* 0x000fc60000000a00 */
[----:B------:R-:W-:Y:S01]  /*4390*/  IMAD.IADD R5, R5, 0x1, R7 ;  /* 0x0000000105057824 */ /* 0x000fe200078e0207 */
[----:B------:R-:W-:Y:S01]  /*43a0*/  LEA R8, P3, R4, UR4, 0x1 ;  /* 0x0000000404087c11 */ /* 0x000fe2000f8608ff */
[----:B------:R-:W-:Y:S01]  /*43b0*/  ULDC UR4, c[0x0][0x320] ;  /* 0x0000c80000047ab9 */ /* 0x000fe20000000800 */
[----:B------:R-:W-:Y:S02]  /*43c0*/  VIADD R10, R16, 0x40 ;  /* 0x00000040100a7836 */ /* 0x000fe40000000000 */
[----:B------:R-:W-:Y:S01]  /*43d0*/  LEA.HI.X R9, R4, UR5, R5, 0x1, P3 ;  /* 0x0000000504097c11 */ /* 0x000fe200098f0c05 */
[----:B------:R-:W-:Y:S01]  /*43e0*/  IMAD R5, R22, 0x8000, R57 ;  /* 0x0000800016057824 */ /* 0x000fe200078e0239 */
[----:B------:R-:W-:-:S03]  /*43f0*/  LOP3.LUT P3, RZ, R189, 0x4, RZ, 0xc0, !PT ;  /* 0x00000004bdff7812 */ /* 0x000fc6000786c0ff */
[C---:B------:R-:W-:Y:S02]  /*4400*/  VIADD R11, R5.reuse, 0x20 ;  /* 0x00000020050b7836 */ /* 0x040fe40000000000 */
[----:B---3--:R-:W-:-:S08]  /*4410*/  IMAD R12, R5, 0x2, R2 ;  /* 0x00000002050c7824 */ /* 0x008fd000078e0202 */
[----:B------:R-:W-:Y:S01]  /*4420*/  @P3 VIADD R11, R5, 0xffffffe0 ;  /* 0xffffffe0050b3836 */ /* 0x000fe20000000000 */
[----:B------:R-:W-:-:S03]  /*4430*/  ISETP.GE.AND P3, PT, R16, UR4, PT ;  /* 0x0000000410007c0c */ /* 0x000fc6000bf66270 */
[----:B------:R-:W-:-:S10]  /*4440*/  IMAD R11, R11, 0x2, R2 ;  /* 0x000000020b0b7824 */ /* 0x000fd400078e0202 */
[----:B------:R-:W1:Y:S04]  /*4450*/  @!P3 LDS.128 R4, [R12+0x400] ;  /* 0x000400000c04b984 */ /* 0x000e680000000c00 */
[----:B-1----:R-:W-:Y:S01]  /*4460*/  @!P3 STG.E.128 desc[UR40][R8.64], R4 ;  /* 0x000000040800b986 */ /* 0x002fe2000c101d28 */
[----:B------:R-:W-:Y:S01]  /*4470*/  ISETP.GE.AND P3, PT, R10, UR4, PT ;  /* 0x000000040a007c0c */ /* 0x000fe2000bf66270 */
[----:B------:R-:W-:-:S12]  /*4480*/  VIADD R10, R16, 0x80 ;  /* 0x00000080100a7836 */ /* 0x000fd80000000000 */
        /* <DEDUP_REMOVED lines=26> */
[----:B------:R-:W-:-:S13]  /*4630*/  ISETP.GE.AND P3, PT, R53, UR4, PT ;  /* 0x0000000435007c0c */ /* 0x000fda000bf66270 */
        /* <DEDUP_REMOVED lines=28> */
[----:B-1----:R1:W-:Y:S02]  /*4800*/  @!P3 STG.E.128 desc[UR40][R8.64+0x3c0], R4 ;  /* 0x0003c0040800b986 */ /* 0x0023e4000c101d28 */
.L_x_682:
[----:B------:R-:W-:Y:S05]  /*4810*/  BSYNC B0 ;  /* 0x0000000000007941 */ /* 0x000fea0003800000 */
.L_x_681:
[----:B------:R-:W-:Y:S01]  /*4820*/  @!PT LDS RZ, [RZ] ;  /* 0x00000000fffff984 */ /* 0x000fe20000000800 */
[----:B------:R-:W-:Y:S01]  /*4830*/  @!PT LDS RZ, [RZ] ;  /* 0x00000000fffff984 */ /* 0x000fe20000000800 */
[----:B------:R-:W-:Y:S01]  /*4840*/  @!PT LDS RZ, [RZ] ;  /* 0x00000000fffff984 */ /* 0x000fe20000000800 */
[----:B------:R-:W-:Y:S01]  /*4850*/  @!PT LDS RZ, [RZ] ;  /* 0x00000000fffff984 */ /* 0x000fe20000000800 */
[----:B------:R5:W-:Y:S06]  /*4860*/  MEMBAR.ALL.CTA ;  /* 0x0000000000007992 */ /* 0x000bec0000008000 */
[----:B-----5:R-:W5:Y:S01]  /*4870*/  FENCE.VIEW.ASYNC.S ;  /* 0x00000000000073c6 */ /* 0x020f620000000000 */
[----:B0-2---:R-:W-:Y:S01]  /*4880*/  @!P4 VIADD R73, R73, 0x28cc0 ;  /* 0x00028cc04949c836 */ /* 0x005fe20000000000 */
[----:B-----5:R0:W-:Y:S04]  /*4890*/  BAR.SYNC.DEFER_BLOCKING R55, 0x80 ;  /* 0x000200370000751d */ /* 0x0201e80000010000 */
[----:B------:R-:W-:Y:S01]  /*48a0*/  @!P4 PRMT R73, RZ, 0x654, R73 ;  /* 0x00000654ff49c816 */ /* 0x000fe20000000049 */
[----:B------:R-:W-:Y:S01]  /*48b0*/  VIADD R22, R22, 0x1 ;  /* 0x0000000116167836 */ /* 0x000fe20000000000 */
[----:B------:R-:W-:-:S02]  /*48c0*/  PLOP3.LUT P3, PT, PT, PT, PT, 0x8, 0x0 ;  /* 0x000000000000781c */ /* 0x000fc40003f6e170 */
[----:B------:R0:W-:Y:S02]  /*48d0*/  @!P4 SYNCS.ARRIVE.TRANS64.RED.A1T0 RZ, [R73+URZ], RZ ;  /* 0x000000ff49ffc9a7 */ /* 0x0001e4000810043f */
[----:B------:R-:W-:-:S04]  /*48e0*/  ISETP.NE.AND P4, PT, R22, 0x2, PT ;  /* 0x000000021600780c */ /* 0x000fc80003f85270 */
[----:B-1----:R-:W-:Y:S02]  /*48f0*/  SEL R4, RZ, 0x1, P4 ;  /* 0x00000001ff047807 */ /* 0x002fe40002000000 */
[----:B------:R-:W-:Y:S02]  /*4900*/  SEL R22, R22, RZ, P4 ;  /* 0x000000ff16167207 */ /* 0x000fe40002000000 */
[----:B------:R-:W-:Y:S01]  /*4910*/  LOP3.LUT R185, R185, R4, RZ, 0x3c, !PT ;  /* 0x00000004b9b97212 */ /* 0x000fe200078e3cff */
[----:B0-----:R-:W-:Y:S06]  /*4920*/  @P2 BRA `(.L_x_683) ;  /* 0xffffffdc00b42947 */ /* 0x001fec000383ffff */
.L_x_649:
[----:B------:R-:W2:Y:S01]  /*4930*/  LDL R4, [R1+0x70] ;  /* 0x0000700001047983 */ /* 0x000ea20000100800 */
[----:B------:R-:W-:Y:S01]  /*4940*/  BSSY B0, `(.L_x_684) ;  /* 0x0000006000007945 */ /* 0x000fe20003800000 */
[----:B------:R-:W-:Y:S02]  /*4950*/  ISETP.NE.AND P1, PT, R201, RZ, PT ;  /* 0x000000ffc900720c */ /* 0x000fe40003f25270 */
[----:B--2---:R-:W-:Y:S01]  /*4960*/  ISETP.NE.AND P0, PT, R4, 0x1, PT ;  /* 0x000000010400780c */ /* 0x004fe20003f05270 */
[----:B------:R-:W-:-:S12]  /*4970*/  @P3 BRA `(.L_x_685) ;  /* 0x0000000000083947 */ /* 0x000fd80003800000 */
[----:B------:R-:W0:Y:S02]  /*4980*/  FENCE.VIEW.ASYNC.G ;  /* 0x00000000000073c6 */ /* 0x000e240000000100 */
[----:B0-----:R-:W-:Y:S06]  /*4990*/  BAR.ARV 0xc, 0x180 ;  /* 0x0306000000007b1d */ /* 0x001fec0000002000 */
.L_x_685:
[----:B------:R-:W-:Y:S05]  /*49a0*/  BSYNC B0 ;  /* 0x0000000000007941 */ /* 0x000fea0003800000 */
.L_x_684:
[----:B------:R-:W-:Y:S01]  /*49b0*/  ULDC UR4, c[0x0][0x9f0] ;  /* 0x00027c0000047ab9 */ /* 0x000fe20000000800 */
[----:B------:R-:W-:Y:S01]  /*49c0*/  BSSY B7, `(.L_x_686) ;  /* 0x0000902000077945 */ /* 0x000fe20003800000 */
[----:B------:R-:W-:-:S03]  /*49d0*/  SEL R9, R201, UR4, P1 ;  /* 0x00000004c9097c07 */ /* 0x000fc60008800000 */
[----:B------:R-:W-:Y:S05]  /*49e0*/  @!P0 BRA `(.L_x_687) ;  /* 0x00000020005c8947 */ /* 0x000fea0003800000 */
[----:B------:R-:W2:Y:S01]  /*49f0*/  LDL R0, [R1+0x28] ;  /* 0x0000280001007983 */ /* 0x000ea20000100800 */
[----:B------:R-:W-:Y:S01]  /*4a00*/  BSSY B0, `(.L_x_688) ;  /* 0x000001e000007945 */ /* 0x000fe20003800000 */
[----:B------:R-:W-:Y:S01]  /*4a10*/  IMAD.MOV.U32 R3, RZ, RZ, RZ ;  /* 0x000000ffff037224 */ /* 0x000fe200078e00ff */
[----:B--2---:R-:W-:-:S13]  /*4a20*/  LOP3.LUT P2, RZ, R0, 0x2, RZ, 0xc0, !PT ;  /* 0x0000000200ff7812 */ /* 0x004fda000784c0ff */
[----:B------:R-:W-:Y:S05]  /*4a30*/  @!P2 BRA `(.L_x_689) ;  /* 0x000000000068a947 */ /* 0x000fea0003800000 */
[-C--:B------:R-:W-:Y:S02]  /*4a40*/  IABS R6, R9.reuse ;  /* 0x0000000900067213 */ /* 0x080fe40000000000 */
        /* <DEDUP_REMOVED lines=25> */
.L_x_689:
[----:B------:R-:W-:Y:S05]  /*4be0*/  BSYNC B0 ;  /* 0x0000000000007941 */ /* 0x000fea0003800000 */
.L_x_688:
[-C--:B------:R-:W-:Y:S01]  /*4bf0*/  IMAD R0, R211, R3.reuse, RZ ;  /* 0x00000003d3007224 */ /* 0x080fe200078e02ff */
[----:B------:R-:W-:Y:S01]  /*4c00*/  PLOP3.LUT P0, PT, PT, PT, PT, 0x80, 0x0 ;  /* 0x000000000000781c */ /* 0x000fe20003f0f070 */
[----:B------:R-:W-:Y:S01]  /*4c10*/  IMAD.MOV.U32 R20, RZ, RZ, RZ ;  /* 0x000000ffff147224 */ /* 0x000fe200078e00ff */
[----:B------:R-:W-:Y:S02]  /*4c20*/  CS2R R150, SRZ ;  /* 0x0000000000967805 */ /* 0x000fe4000001ff00 */
[----:B------:R-:W-:Y:S02]  /*4c30*/  CS2R R148, SRZ ;  /* 0x0000000000947805 */ /* 0x000fe4000001ff00 */
[----:B------:R-:W-:Y:S01]  /*4c40*/  VIADDMNMX R4, R0, R3, R168, PT ;  /* 0x0000000300047246 */ /* 0x000fe200038001a8 */
[----:B------:R-:W-:Y:S01]  /*4c50*/  IMAD.MOV.U32 R3, RZ, RZ, RZ ;  /* 0x000000ffff037224 */ /* 0x000fe200078e00ff */
[----:B------:R-:W-:Y:S02]  /*4c60*/  CS2R R146, SRZ ;  /* 0x0000000000927805 */ /* 0x000fe4000001ff00 */
[----:B------:R-:W-:-:S02]  /*4c70*/  CS2R R144, SRZ ;  /* 0x0000000000907805 */ /* 0x000fc4000001ff00 */
[----:B------:R-:W-:Y:S02]  /*4c80*/  ISETP.GT.AND P1, PT, R4, R0, PT ;  /* 0x000000000400720c */ /* 0x000fe40003f24270 */
        /* <DEDUP_REMOVED lines=37> */
[----:B---3--:R-:W-:Y:S02]  /*4ee0*/  CS2R R68, SRZ ;  /* 0x0000000000447805 */ /* 0x008fe4000001ff00 */
[----:B------:R-:W-:Y:S02]  /*4ef0*/  CS2R R66, SRZ ;  /* 0x0000000000427805 */ /* 0x000fe4000001ff00 */
[----:B----4-:R-:W-:Y:S02]  /*4f00*/  CS2R R64, SRZ ;  /* 0x0000000000407805 */ /* 0x010fe4000001ff00 */
        /* <DEDUP_REMOVED lines=19> */
[----:B------:R-:W-:Y:S01]  /*5040*/  CS2R R24, SRZ ;  /* 0x0000000000187805 */ /* 0x000fe2000001ff00 */
[----:B------:R-:W-:Y:S06]  /*5050*/  @!P1 BRA `(.L_x_690) ;  /* 0x0000008800609947 */ /* 0x000fec0003800000 */
[----:B------:R-:W2:Y:S01]  /*5060*/  LDL R5, [R1+0x30] ;  /* 0x0000300001057983 */ /* 0x000ea20000100800 */
[----:B------:R-:W-:-:S03]  /*5070*/  ISETP.NE.AND P0, PT, R184, 0x3, PT ;  /* 0x00000003b800780c */ /* 0x000fc60003f05270 */
[----:B--2---:R-:W0:Y:S02]  /*5080*/  SHFL.IDX PT, R3, R5, RZ, 0x1f ;  /* 0x00001fff05037589 */ /* 0x004e2400000e0000 */
[----:B0-----:R-:W-:-:S04]  /*5090*/  LEA.HI R5, R3, R3, RZ, 0x1 ;  /* 0x0000000303057211 */ /* 0x001fc800078f08ff */
[----:B------:R-:W-:-:S05]  /*50a0*/  LOP3.LUT R6, R5, 0x1fffe, RZ, 0xc0, !PT ;  /* 0x0001fffe05067812 */ /* 0x000fca00078ec0ff */
[----:B------:R-:W-:-:S04]  /*50b0*/  IMAD.IADD R3, R3, 0x1, -R6 ;  /* 0x0000000103037824 */ /* 0x000fc800078e0a06 */
[----:B------:R-:W-:-:S04]  /*50c0*/  IMAD R3, R3, 0x8000, R2 ;  /* 0x0000800003037824 */ /* 0x000fc800078e0202 */
[----:B------:R-:W-:-:S05]  /*50d0*/  VIADD R3, R3, 0x400 ;  /* 0x0000040003037836 */ /* 0x000fca0000000000 */
[----:B------:R-:W-:-:S04]  /*50e0*/  SHF.R.U32.HI R3, RZ, 0x4, R3 ;  /* 0x00000004ff037819 */ /* 0x000fc80000011603 */
[----:B------:R-:W-:-:S04]  /*50f0*/  LOP3.LUT R3, R3, 0x3fff, RZ, 0xc0, !PT ;  /* 0x00003fff03037812 */ /* 0x000fc800078ec0ff */
[----:B------:R-:W-:Y:S01]  /*5100*/  LOP3.LUT R3, R3, 0x2000000, RZ, 0xfc, !PT ;  /* 0x0200000003037812 */ /* 0x000fe200078efcff */
[----:B------:R-:W-:Y:S06]  /*5110*/  @!P0 BRA `(.L_x_691) ;  /* 0x0000000000048947 */ /* 0x000fec0003800000 */
[----:B------:R-:W-:Y:S01]  /*5120*/  BPT.TRAP 0x1 ;  /* 0x000000040000795c */ /* 0x000fe20000300000 */
.L_x_691:
[----:B------:R-:W-:Y:S01]  /*5130*/  IMAD R5, R18, 0x8, R2 ;  /* 0x0000000812057824 */ /* 0x000fe200078e0202 */
[----:B------:R-:W-:Y:S01]  /*5140*/  SHF.L.U32 R8, R23, 0x1f, RZ ;  /* 0x0000001f17087819 */ /* 0x000fe200000006ff */
[----:B------:R-:W-:Y:S01]  /*5150*/  VIADD R6, R2, 0x26800 ;  /* 0x0002680002067836 */ /* 0x000fe20000000000 */
[----:B------:R-:W-:Y:S02]  /*5160*/  BSSY B0, `(.L_x_692) ;  /* 0x0000008000007945 */ /* 0x000fe40003800000 */
[----:B------:R-:W0:Y:S02]  /*5170*/  SYNCS.PHASECHK.TRANS64.TRYWAIT P0, [R5+URZ+0x28c50], R8 ;  /* 0x028c5008050075a7 */ /* 0x000e24000800017f */
[----:B------:R-:W-:Y:S01]  /*5180*/  SHF.R.U32.HI R7, RZ, 0x4, R6 ;  /* 0x00000004ff077819 */ /* 0x000fe20000011606 */
[----:B------:R-:W-:-:S03]  /*5190*/  IMAD R6, R18, 0x1000, R3 ;  /* 0x0000100012067824 */ /* 0x000fc600078e0203 */
[----:B------:R-:W-:-:S04]  /*51a0*/  LOP3.LUT R7, R7, 0x3fff, RZ, 0xc0, !PT ;  /* 0x00003fff07077812 */ /* 0x000fc800078ec0ff */
[----:B------:R-:W-:Y:S01]  /*51b0*/  LOP3.LUT R12, R7, 0x10000, RZ, 0xfc, !PT ;  /* 0x00010000070c7812 */ /* 0x000fe200078efcff */
[----:B------:R-:W-:Y:S01]  /*51c0*/  IMAD.MOV.U32 R7, RZ, RZ, 0x40000040 ;  /* 0x40000040ff077424 */ /* 0x000fe200078e00ff */
[----:B0-----:R-:W-:Y:S06]  /*51d0*/  @!P0 BRA `(.L_x_693) ;  /* 0x0000016000d48947 */ /* 0x001fec0003800000 */
.L_x_960:
[----:B------:R-:W-:Y:S05]  /*51e0*/  BSYNC B0 ;  /* 0x0000000000007941 */ /* 0x000fea0003800000 */
.L_x_692:
[----:B------:R-:W-:Y:S01]  /*51f0*/  BAR.SYNC.DEFER_BLOCKING 0xe, 0x100 ;  /* 0x0384000000007b1d */ /* 0x000fe20000010000 */
[----:B------:R-:W-:Y:S01]  /*5200*/  IMAD.MOV.U32 R13, RZ, RZ, 0x40000040 ;  /* 0x40000040ff0d7424 */ /* 0x000fe200078e00ff */
[C---:B------:R-:W-:Y:S01]  /*5210*/  R2UR UR6, R6.reuse ;  /* 0x00000000060672ca */ /* 0x040fe200000e0000 */
[----:B------:R-:W-:Y:S01]  /*5220*/  VIADD R10, R6, 0x100 ;  /* 0x00000100060a7836 */ /* 0x000fe20000000000 */
[----:B------:R-:W-:Y:S01]  /*5230*/  R2UR UR7, R7 ;  /* 0x00000000070772ca */ /* 0x000fe200000e0000 */
[----:B------:R-:W-:Y:S01]  /*5240*/  IMAD.MOV.U32 R11, RZ, RZ, 0x40000040 ;  /* 0x40000040ff0b7424 */ /* 0x000fe200078e00ff */
[----:B------:R-:W-:Y:S01]  /*5250*/  R2UR UR4, R12 ;  /* 0x000000000c0472ca */ /* 0x000fe200000e0000 */
[----:B0-----:R-:W-:Y:S01]  /*5260*/  VIADD R8, R6, 0x80 ;  /* 0x0000008006087836 */ /* 0x001fe20000000000 */
[----:B------:R-:W-:Y:S01]  /*5270*/  R2UR UR5, R13 ;  /* 0x000000000d0572ca */ /* 0x000fe200000e0000 */
[----:B------:R-:W-:Y:S01]  /*5280*/  IMAD.MOV.U32 R9, RZ, RZ, 0x40000040 ;  /* 0x40000040ff097424 */ /* 0x000fe200078e00ff */
[----:B------:R-:W-:Y:S01]  /*5290*/  R2UR UR14, R10 ;  /* 0x000000000a0e72ca */ /* 0x000fe200000e0000 */
[----:B------:R-:W-:Y:S01]  /*52a0*/  VIADD R10, R12, 0x2 ;  /* 0x000000020c0a7836 */ /* 0x000fe20000000000 */
        /* <DEDUP_REMOVED lines=11> */
[----:B------:R-:W0:Y:S01]  /*5360*/  S2R R14, SR_TID.X ;  /* 0x00000000000e7919 */ /* 0x000e220000002100 */
[----:B------:R-:W-:Y:S01]  /*5370*/  WARPGROUP.ARRIVE ;  /* 0x00000000000079c5 */ /* 0x000fe20000000000 */
[----:B------:R-:W-:Y:S01]  /*5380*/  R2UR UR13, R9 ;  /* 0x00000000090d72ca */ /* 0x000fe200000e0000 */
[----:B------:R-:W-:Y:S01]  /*5390*/  VIADD R4, R4, 0xfffffffe ;  /* 0xfffffffe04047836 */ /* 0x000fe20000000000 */
[----:B------:R-:W-:Y:S03]  /*53a0*/  BSSY B0, `(.L_x_694) ;  /* 0x00000ec000007945 */ /* 0x000fe60003800000 */
[----:B------:R-:W-:Y:S01]  /*53b0*/  HGMMA.64x256x16.F32.BF16 R24, gdesc[UR4].tnspB, RZ, !UPT, gsb0 ;  /* 0x43e00000041879f0 */ /* 0x000fe2000c0018ff */
[----:B------:R-:W-:Y:S01]  /*53c0*/  R2UR UR6, R6 ;  /* 0x00000000060672ca */ /* 0x000fe200000e0000 */
[----:B------:R-:W-:Y:S01]  /*53d0*/  VIADD R6, R12, 0x6 ;  /* 0x000000060c067836 */ /* 0x000fe20000000000 */
[----:B------:R-:W-:Y:S01]  /*53e0*/  R2UR UR7, R7 ;  /* 0x00000000070772ca */ /* 0x000fe200000e0000 */
[----:B------:R-:W-:-:S03]  /*53f0*/  IMAD.MOV.U32 R7, RZ, RZ, 0x40000040 ;  /* 0x40000040ff077424 */ /* 0x000fc600078e00ff */
[----:B------:R-:W-:Y:S02]  /*5400*/  R2UR UR4, R6 ;  /* 0x00000000060472ca */ /* 0x000fe400000e0000 */
[----:B------:R-:W-:Y:S02]  /*5410*/  R2UR UR5, R7 ;  /* 0x00000000070572ca */ /* 0x000fe400000e0000 */
        /* <DEDUP_REMOVED lines=18> */
[----:B------:R-:W-:-:S13]  /*5540*/  ISETP.GE.AND P0, PT, R4, R0, PT ;  /* 0x000000000400720c */ /* 0x000fda0003f06270 */
[----:B0-----:R-:W-:Y:S05]  /*5550*/  @!P0 BRA `(.L_x_695) ;  /* 0x0000000c00408947 */ /* 0x001fea0003800000 */
[----:B------:R-:W-:-:S07]  /*5560*/  IMAD.MOV.U32 R14, RZ, RZ, R4 ;  /* 0x000000ffff0e7224 */ /* 0x000fce00078e0004 */
.L_x_701:
[----:B------:R-:W-:Y:S01]  /*5570*/  BAR.SYNC.DEFER_BLOCKING 0xe, 0x100 ;  /* 0x0384000000007b1d */ /* 0x000fe20000010000 */
[----:B0-----:R-:W-:Y:S01]  /*5580*/  IMAD R4, R18, 0x40, R191 ;  /* 0x0000004012047824 */ /* 0x001fe200078e02bf */
[----:B------:R-:W-:Y:S01]  /*5590*/  ISETP.NE.AND P2, PT, R184, 0x3, PT ;  /* 0x00000003b800780c */ /* 0x000fe20003f45270 */
[----:B------:R-:W-:Y:S02]  /*55a0*/  VIADD R15, R18, 0x1 ;  /* 0x00000001120f7836 */ /* 0x000fe40000000000 */
[----:B------:R-:W-:-:S03]  /*55b0*/  IMAD R4, R4, 0x4, R2 ;  /* 0x0000000404047824 */ /* 0x000fc600078e0202 */
[----:B------:R-:W-:-:S04]  /*55c0*/  ISETP.NE.AND P0, PT, R15, 0x2, PT ;  /* 0x000000020f00780c */ /* 0x000fc80003f05270 */
[----:B------:R-:W-:-:S05]  /*55d0*/  SEL R15, R15, RZ, P0 ;  /* 0x000000ff0f0f7207 */ /* 0x000fca0000000000 */
[----:B------:R-:W-:Y:S01]  /*55e0*/  IMAD.MOV.U32 R18, RZ, RZ, R15 ;  /* 0x000000ffff127224 */ /* 0x000fe200078e000f */
[----:B------:R-:W0:Y:S04]  /*55f0*/  LDS R5, [R4+0x28800] ;  /* 0x0288000004057984 */ /* 0x000e280000000800 */
[----:B------:R-:W1:Y:S01]  /*5600*/  LDS R4, [R4+0x28820] ;  /* 0x0288200004047984 */ /* 0x000e620000000800 */
[-C--:B0-----:R-:W-:Y:S01]  /*5610*/  FMUL.FTZ R24, R24, R5.reuse ;  /* 0x0000000518187220 */ /* 0x081fe20000410000 */
        /* <DEDUP_REMOVED lines=67> */
[----:B------:R-:W-:-:S02]  /*5a50*/  IMAD.MOV.U32 R4, RZ, RZ, R14 ;  /* 0x000000ffff047224 */ /* 0x000fc400078e000e */
[-C--:B------:R-:W-:Y:S01]  /*5a60*/  FMUL.FTZ R32, R32, R5.reuse ;  /* 0x0000000520207220 */ /* 0x080fe20000410000 */
[-C--:B------:R-:W-:Y:S01]  /*5a70*/  FMUL.FTZ R33, R33, R5.reuse ;  /* 0x0000000521217220 */ /* 0x080fe20000410000 */
[-C--:B------:R-:W-:Y:S01]  /*5a80*/  FMUL.FTZ R36, R36, R5.reuse ;  /* 0x0000000524247220 */ /* 0x080fe20000410000 */
[-C--:B------:R-:W-:Y:S01]  /*5a90*/  FMUL.FTZ R37, R37, R5.reuse ;  /* 0x0000000525257220 */ /* 0x080fe20000410000 */
[----:B------:R-:W-:Y:S01]  /*5aa0*/  ISETP.GT.AND P1, PT, R4, R0, PT ;  /* 0x000000000400720c */ /* 0x000fe20003f24270 */
[-C--:B------:R-:W-:Y:S01]  /*5ab0*/  FMUL.FTZ R40, R40, R5.reuse ;  /* 0x0000000528287220 */ /* 0x080fe20000410000 */
[----:B------:R-:W-:Y:S01]  /*5ac0*/  SEL R4, RZ, 0x1, P0 ;  /* 0x00000001ff047807 */ /* 0x000fe20000000000 */
        /* <DEDUP_REMOVED lines=55> */
[----:B------:R-:W-:Y:S01]  /*5e40*/  LOP3.LUT R23, R23, R4, RZ, 0x3c, !PT ;  /* 0x0000000417177212 */ /* 0x000fe200078e3cff */
[----:B------:R-:W-:Y:S01]  /*5e50*/  VIADD R14, R14, 0xffffffff ;  /* 0xffffffff0e0e7836 */ /* 0x000fe20000000000 */
[----:B------:R-:W-:Y:S06]  /*5e60*/  @!P2 BRA `(.L_x_696) ;  /* 0x000000000004a947 */ /* 0x000fec0003800000 */
[----:B------:R-:W-:Y:S01]  /*5e70*/  BPT.TRAP 0x1 ;  /* 0x000000040000795c */ /* 0x000fe20000300000 */
.L_x_696:
[----:B------:R-:W-:Y:S01]  /*5e80*/  IMAD R4, R18, 0x8, R2 ;  /* 0x0000000812047824 */ /* 0x000fe200078e0202 */
[----:B------:R-:W-:-:S04]  /*5e90*/  SHF.L.U32 R5, R23, 0x1f, RZ ;  /* 0x0000001f17057819 */ /* 0x000fc800000006ff */
[----:B------:R0:W1:Y:S01]  /*5ea0*/  SYNCS.PHASECHK.TRANS64.TRYWAIT P0, [R4+URZ+0x28c50], R5 ;  /* 0x028c5005040075a7 */ /* 0x000062000800017f */
[----:B------:R-:W-:Y:S05]  /*5eb0*/  @!P2 BRA `(.L_x_697) ;  /* 0x000000000004a947 */ /* 0x000fea0003800000 */
[----:B------:R-:W-:Y:S01]  /*5ec0*/  BPT.TRAP 0x1 ;  /* 0x000000040000795c */ /* 0x000fe20000300000 */
.L_x_697:
[----:B------:R-:W-:Y:S04]  /*5ed0*/  BSSY B1, `(.L_x_698) ;  /* 0x0000004000017945 */ /* 0x000fe80003800000 */
[----:B-1----:R-:W-:Y:S05]  /*5ee0*/  @P0 BRA `(.L_x_699) ;  /* 0x0000000000080947 */ /* 0x002fea0003800000 */
[----:B------:R-:W1:Y:S02]  /*5ef0*/  SYNCS.PHASECHK.TRANS64.TRYWAIT P0, [R4+URZ+0x28c50], R5 ;  /* 0x028c5005040075a7 */ /* 0x000e64000800017f */
[----:B-1----:R-:W-:Y:S05]  /*5f00*/  @!P0 BRA `(.L_x_700) ;  /* 0x00000154009c8947 */ /* 0x002fea0003800000 */
.L_x_699:
[----:B------:R-:W-:Y:S05]  /*5f10*/  BSYNC B1 ;  /* 0x0000000000017941 */ /* 0x000fea0003800000 */
.L_x_698:
[----:B01----:R-:W-:Y:S01]  /*5f20*/  IMAD.MOV.U32 R5, RZ, RZ, 0x40000040 ;  /* 0x40000040ff057424 */ /* 0x003fe200078e00ff */
[----:B------:R-:W-:Y:S01]  /*5f30*/  WARPGROUP.ARRIVE ;  /* 0x00000000000079c5 */ /* 0x000fe20000000000 */
[----:B------:R-:W-:-:S05]  /*5f40*/  IMAD R4, R18, 0x1000, R3 ;  /* 0x0000100012047824 */ /* 0x000fca00078e0203 */
[----:B------:R-:W0:Y:S01]  /*5f50*/  S2R R20, SR_TID.X ;  /* 0x0000000000147919 */ /* 0x000e220000002100 */
[----:B------:R-:W-:Y:S01]  /*5f60*/  IMAD.MOV.U32 R13, RZ, RZ, 0x40000040 ;  /* 0x40000040ff0d7424 */ /* 0x000fe200078e00ff */
[----:B------:R-:W-:Y:S01]  /*5f70*/  R2UR UR7, R5 ;  /* 0x00000000050772ca */ /* 0x000fe200000e0000 */
[----:B------:R-:W-:Y:S01]  /*5f80*/  VIADD R5, R2, 0x26800 ;  /* 0x0002680002057836 */ /* 0x000fe20000000000 */
[----:B------:R-:W-:Y:S02]  /*5f90*/  R2UR UR6, R4 ;  /* 0x00000000040672ca */ /* 0x000fe400000e0000 */
[----:B------:R-:W-:Y:S01]  /*5fa0*/  R2UR UR5, R13 ;  /* 0x000000000d0572ca */ /* 0x000fe200000e0000 */
[----:B------:R-:W-:Y:S01]  /*5fb0*/  IMAD.MOV.U32 R13, RZ, RZ, 0x40000040 ;  /* 0x40000040ff0d7424 */ /* 0x000fe200078e00ff */
[----:B------:R-:W-:-:S04]  /*5fc0*/  SHF.R.U32.HI R5, RZ, 0x4, R5 ;  /* 0x00000004ff057819 */ /* 0x000fc80000011605 */
[----:B------:R-:W-:-:S04]  /*5fd0*/  LOP3.LUT R5, R5, 0x3fff, RZ, 0xc0, !PT ;  /* 0x00003fff05057812 */ /* 0x000fc800078ec0ff */
[----:B------:R-:W-:Y:S01]  /*5fe0*/  LOP3.LUT R12, R5, 0x10000, RZ, 0xfc, !PT ;  /* 0x00010000050c7812 */ /* 0x000fe200078efcff */
[----:B------:R-:W-:-:S03]  /*5ff0*/  IMAD.MOV.U32 R5, RZ, RZ, 0x40000040 ;  /* 0x40000040ff057424 */ /* 0x000fc600078e00ff */
[----:B------:R-:W-:Y:S01]  /*6000*/  R2UR UR4, R12 ;  /* 0x000000000c0472ca */ /* 0x000fe200000e0000 */
[----:B------:R-:W-:Y:S01]  /*6010*/  VIADD R12, R4, 0x80 ;  /* 0x00000080040c7836 */ /* 0x000fe20000000000 */
[----:B0-----:R-:W-:-:S11]  /*6020*/  LOP3.LUT R20, R20, 0x7f, RZ, 0xc0, !PT ;  /* 0x0000007f14147812 */ /* 0x001fd600078ec0ff */
[----:B------:R-:W-:Y:S01]  /*6030*/  HGMMA.64x256x16.F32.BF16 R24, gdesc[UR4].tnspB, R24, gsb0 ;  /* 0x43e00000041879f0 */ /* 0x000fe20008001818 */
[----:B------:R-:W-:Y:S01]  /*6040*/  R2UR UR6, R12 ;  /* 0x000000000c0672ca */ /* 0x000fe200000e0000 */
[----:B------:R-:W-:Y:S01]  /*6050*/  VIADD R12, R4, 0x100 ;  /* 0x00000100040c7836 */ /* 0x000fe20000000000 */
[----:B------:R-:W-:Y:S01]  /*6060*/  R2UR UR7, R13 ;  /* 0x000000000d0772ca */ /* 0x000fe200000e0000 */
[----:B------:R-:W-:Y:S01]  /*6070*/  IMAD.MOV.U32 R13, RZ, RZ, 0x40000040 ;  /* 0x40000040ff0d7424 */ /* 0x000fe200078e00ff */
[----:B------:R-:W-:Y:S01]  /*6080*/  R2UR UR4, R10 ;  /* 0x000000000a0472ca */ /* 0x000fe200000e0000 */
[----:B------:R-:W-:Y:S01]  /*6090*/  VIADD R4, R4, 0x180 ;  /* 0x0000018004047836 */ /* 0x000fe20000000000 */
[----:B------:R-:W-:Y:S02]  /*60a0*/  R2UR UR5, R11 ;  /* 0x000000000b0572ca */ /* 0x000fe400000e0000 */
[----:B------:R-:W-:Y:S01]  /*60b0*/  ISETP.NE.AND P0, PT, R20, RZ, PT ;  /* 0x000000ff1400720c */ /* 0x000fe20003f05270 */
[----:B------:R-:W-:-:S02]  /*60c0*/  WARPGROUP.DEPBAR.LE gsb0, 0x0 ;  /* 0x00008000000079c5 */ /* 0x000fc40000010000 */
[----:B------:R-:W-:-:S15]  /*60d0*/  WARPGROUP.ARRIVE ;  /* 0x00000000000079c5 */ /* 0x000fde0000000000 */
[----:B------:R-:W-:-:S01]  /*60e0*/  NOP ;  /* 0x0000000000007918 */ /* 0x000fc20000000000 */
[----:B------:R-:W-:Y:S01]  /*60f0*/  HGMMA.64x256x16.F32.BF16 R24, gdesc[UR4].tnspB, R24, gsb0 ;  /* 0x43e00000041879f0 */ /* 0x000fe20008001818 */
[----:B------:R-:W-:Y:S02]  /*6100*/  R2UR UR6, R12 ;  /* 0x000000000c0672ca */ /* 0x000fe400000e0000 */
[----:B------:R-:W-:Y:S02]  /*6110*/  R2UR UR7, R13 ;  /* 0x000000000d0772ca */ /* 0x000fe400000e0000 */
[----:B------:R-:W-:Y:S02]  /*6120*/  R2UR UR4, R8 ;  /* 0x00000000080472ca */ /* 0x000fe400000e0000 */
[----:B------:R-:W-:Y:S01]  /*6130*/  R2UR UR5, R9 ;  /* 0x00000000090572ca */ /* 0x000fe200000e0000 */
[----:B------:R-:W-:Y:S02]  /*6140*/  WARPGROUP.DEPBAR.LE gsb0, 0x0 ;  /* 0x00008000000079c5 */ /* 0x000fe40000010000 */
[----:B------:R-:W-:-:S15]  /*6150*/  WARPGROUP.ARRIVE ;  /* 0x00000000000079c5 */ /* 0x000fde0000000000 */
[----:B------:R-:W-:-:S03]  /*6160*/  NOP ;  /* 0x0000000000007918 */ /* 0x000fc60000000000 */
[----:B------:R-:W-:Y:S01]  /*6170*/  HGMMA.64x256x16.F32.BF16 R24, gdesc[UR4].tnspB, R24, gsb0 ;  /* 0x43e00000041879f0 */ /* 0x000fe20008001818 */
[----:B------:R-:W-:Y:S01]  /*6180*/  R2UR UR6, R4 ;  /* 0x00000000040672ca */ /* 0x000fe200000e0000 */
[----:B------:R-:W-:Y:S01]  /*6190*/  @!P0 IMAD R4, R15, 0x8, R2 ;  /* 0x000000080f048824 */ /* 0x000fe200078e0202 */
[----:B------:R-:W-:Y:S02]  /*61a0*/  R2UR UR7, R5 ;  /* 0x00000000050772ca */ /* 0x000fe400000e0000 */
[----:B------:R-:W-:Y:S01]  /*61b0*/  R2UR UR4, R6 ;  /* 0x00000000060472ca */ /* 0x000fe200000e0000 */
[----:B------:R-:W-:Y:S01]  /*61c0*/  @!P0 VIADD R4, R4, 0x28c60 ;  /* 0x00028c6004048836 */ /* 0x000fe20000000000 */
[----:B------:R-:W-:-:S04]  /*61d0*/  R2UR UR5, R7 ;  /* 0x00000000070572ca */ /* 0x000fc800000e0000 */
[----:B------:R-:W-:Y:S01]  /*61e0*/  @!P0 PRMT R4, RZ, 0x654, R4 ;  /* 0x00000654ff048816 */ /* 0x000fe20000000004 */
[----:B------:R-:W-:Y:S02]  /*61f0*/  WARPGROUP.DEPBAR.LE gsb0, 0x0 ;  /* 0x00008000000079c5 */ /* 0x000fe40000010000 */
[----:B------:R-:W-:-:S14]  /*6200*/  WARPGROUP.ARRIVE ;  /* 0x00000000000079c5 */ /* 0x000fdc0000000000 */
[----:B------:R-:W-:Y:S03]  /*6210*/  HGMMA.64x256x16.F32.BF16 R24, gdesc[UR4].tnspB, R24, gsb0 ;  /* 0x43e00000041879f0 */ /* 0x000fe60008001818 */
[----:B------:R-:W-:Y:S02]  /*6220*/  WARPGROUP.DEPBAR.LE gsb0, 0x0 ;  /* 0x00008000000079c5 */ /* 0x000fe40000010000 */
[----:B------:R-:W-:Y:S06]  /*6230*/  BAR.ARV 0xf, 0x100 ;  /* 0x03c4000000007b1d */ /* 0x000fec0000002000 */
[----:B------:R0:W-:Y:S01]  /*6240*/  @!P0 SYNCS.ARRIVE.TRANS64.RED.A1T0 RZ, [R4+URZ], RZ ;  /* 0x000000ff04ff89a7 */ /* 0x0001e2000810043f */
[----:B------:R-:W-:Y:S05]  /*6250*/  @P1 BRA `(.L_x_701) ;  /* 0xfffffff000c41947 */ /* 0x000fea000383ffff */
.L_x_695:
[----:B------:R-:W-:Y:S05]  /*6260*/  BSYNC B0 ;  /* 0x0000000000007941 */ /* 0x000fea0003800000 */
.L_x_694:
[----:B------:R-:W-:Y:S01]  /*6270*/  BAR.SYNC.DEFER_BLOCKING 0xe, 0x100 ;  /* 0x0384000000007b1d */ /* 0x000fe20000010000 */
[C---:B------:R-:W-:Y:S01]  /*6280*/  IMAD R0, R18.reuse, 0x40, R191 ;  /* 0x0000004012007824 */ /* 0x040fe200078e02bf */
[----:B------:R-:W-:Y:S01]  /*6290*/  PLOP3.LUT P0, PT, PT, PT, PT, 0x8, 0x0 ;  /* 0x000000000000781c */ /* 0x000fe20003f0e170 */
[----:B------:R-:W-:Y:S02]  /*62a0*/  VIADD R18, R18, 0x1 ;  /* 0x0000000112127836 */ /* 0x000fe40000000000 */
[----:B------:R-:W-:Y:S02]  /*62b0*/  IMAD R2, R0, 0x4, R2 ;  /* 0x0000000400027824 */ /* 0x000fe400078e0202 */
[----:B------:R-:W-:Y:S01]  /*62c0*/  IMAD.MOV.U32 R20, RZ, RZ, RZ ;  /* 0x000000ffff147224 */ /* 0x000fe200078e00ff */
[----:B------:R-:W-:Y:S01]  /*62d0*/  ISETP.NE.AND P1, PT, R18, 0x2, PT ;  /* 0x000000021200780c */ /* 0x000fe20003f25270 */
[----:B------:R-:W-:-:S03]  /*62e0*/  IMAD.MOV.U32 R3, RZ, RZ, RZ ;  /* 0x000000ffff037224 */ /* 0x000fc600078e00ff */
[----:B------:R-:W-:Y:S01]  /*62f0*/  SEL R18, R18, RZ, P1 ;  /* 0x000000ff12127207 */ /* 0x000fe20000800000 */
        /* <DEDUP_REMOVED lines=66> */
[----:B------:R-:W-:Y:S01]  /*6720*/  SEL R0, RZ, 0x1, P1 ;  /* 0x00000001ff007807 */ /* 0x000fe20000800000 */
        /* <DEDUP_REMOVED lines=65> */
[----:B------:R-:W-:Y:S06]  /*6b40*/  BAR.ARV 0xf, 0x100 ;  /* 0x03c4000000007b1d */ /* 0x000fec0000002000 */
[----:B------:R-:W-:Y:S05]  /*6b50*/  BRA `(.L_x_690) ;  /* 0x0000006c00a07947 */ /* 0x000fea0003800000 */
.L_x_687:
        /* <DEDUP_REMOVED lines=32> */
.L_x_703:
[----:B------:R-:W-:Y:S05]  /*6d60*/  BSYNC B0 ;  /* 0x0000000000007941 */ /* 0x000fea0003800000 */
.L_x_702:
        /* <DEDUP_REMOVED lines=72> */
[----:B------:R-:W-:Y:S03]  /*71f0*/  BSSY B6, `(.L_x_704) ;  /* 0x000001c000067945 */ /* 0x000fe60003800000 */
[----:B--2---:R-:W0:Y:S02]  /*7200*/  SHFL.IDX PT, R0, R0, RZ, 0x1f ;  /* 0x00001fff00007589 */ /* 0x004e2400000e0000 */
[----:B0-----:R-:W-:-:S04]  /*7210*/  LEA.HI R3, R0, R0, RZ, 0x1 ;  /* 0x0000000000037211 */ /* 0x001fc800078f08ff */
        /* <DEDUP_REMOVED lines=25> */
.L_x_705:
[----:B------:R-:W-:Y:S05]  /*73b0*/  BSYNC B6 ;  /* 0x0000000000067941 */ /* 0x000fea0003800000 */
.L_x_704:
[----:B------:R-:W-:Y:S02]  /*73c0*/  ULDC UR4, c[0x0][0x3f4] ;  /* 0x0000fd0000047ab9 */ /* 0x000fe40000000800 */
[----:B------:R-:W-:-:S13]  /*73d0*/  ISETP.LT.AND P0, PT, RZ, UR4, PT ;  /* 0x00000004ff007c0c */ /* 0x000fda000bf01270 */
[----:B------:R-:W-:Y:S05]  /*73e0*/  @P0 BRA `(.L_x_706) ;  /* 0x00000000003c0947 */ /* 0x000fea0003800000 */
[----:B------:R-:W-:-:S04]  /*73f0*/  LEA.HI R0, R210, R210, RZ, 0x1 ;  /* 0x000000d2d2007211 */ /* 0x000fc800078f08ff */
[----:B------:R-:W-:-:S05]  /*7400*/  LOP3.LUT R3, R0, 0xfffffffe, RZ, 0xc0, !PT ;  /* 0xfffffffe00037812 */ /* 0x000fca00078ec0ff */
[----:B------:R-:W-:-:S05]  /*7410*/  IMAD.IADD R3, R210, 0x1, -R3 ;  /* 0x00000001d2037824 */ /* 0x000fca00078e0a03 */
[----:B------:R-:W-:-:S04]  /*7420*/  SHF.L.U32 R3, R3, 0x1f, RZ ;  /* 0x0000001f03037819 */ /* 0x000fc800000006ff */
[----:B------:R0:W1:Y:S03]  /*7430*/  SYNCS.PHASECHK.TRANS64.TRYWAIT P0, [R2+URZ+0x28c00], R3 ;  /* 0x028c0003020075a7 */ /* 0x000066000800017f */
[----:B-1----:R-:W-:Y:S05]  /*7440*/  @!P0 NANOSLEEP.SYNCS 0x989680 ;  /* 0x009896800000895d */ /* 0x002fea0003900000 */
[----:B------:R-:W1:Y:S01]  /*7450*/  @!P0 SYNCS.PHASECHK.TRANS64 P0, [R2+URZ+0x28c00], R3 ;  /* 0x028c0003020085a7 */ /* 0x000e62000800007f */
[----:B------:R-:W-:Y:S04]  /*7460*/  BSSY B0, `(.L_x_707) ;  /* 0x0000006000007945 */ /* 0x000fe80003800000 */
[----:B-1----:R-:W-:Y:S05]  /*7470*/  @P0 BRA `(.L_x_708) ;  /* 0x0000000000100947 */ /* 0x002fea0003800000 */
.L_x_709:
[----:B-1----:R1:W2:Y:S02]  /*7480*/  SYNCS.PHASECHK.TRANS64.TRYWAIT P0, [R2+URZ+0x28c00], R3 ;  /* 0x028c0003020075a7 */ /* 0x0022a4000800017f */
[----:B--2---:R-:W-:Y:S05]  /*7490*/  @!P0 NANOSLEEP.SYNCS 0x989680 ;  /* 0x009896800000895d */ /* 0x004fea0003900000 */
[----:B------:R-:W2:Y:S02]  /*74a0*/  @!P0 SYNCS.PHASECHK.TRANS64 P0, [R2+URZ+0x28c00], R3 ;  /* 0x028c0003020085a7 */ /* 0x000ea4000800007f */
[----:B--2---:R-:W-:Y:S05]  /*74b0*/  @!P0 BRA `(.L_x_709) ;  /* 0xfffffffc00f08947 */ /* 0x004fea000383ffff */
.L_x_708:
[----:B------:R-:W-:Y:S05]  /*74c0*/  BSYNC B0 ;  /* 0x0000000000007941 */ /* 0x000fea0003800000 */
.L_x_707:
[----:B------:R-:W-:Y:S05]  /*74d0*/  BRA `(.L_x_710) ;  /* 0x0000002000b47947 */ /* 0x000fea0003800000 */
.L_x_706:
[----:B-----5:R-:W-:Y:S01]  /*74e0*/  SHF.R.S32.HI R0, RZ, 0x1f, R154 ;  /* 0x0000001fff007819 */ /* 0x020fe2000001149a */
[----:B------:R-:W-:Y:S01]  /*74f0*/  VIADD R4, R2, 0x20400 ;  /* 0x0002040002047836 */ /* 0x000fe20000000000 */
[----:B------:R-:W-:Y:S01]  /*7500*/  ULDC.64 UR4, c[0x0][0x3f8] ;  /* 0x0000fe0000047ab9 */ /* 0x000fe20000000a00 */
[----:B------:R-:W-:Y:S01]  /*7510*/  ULDC.64 UR6, c[0x0][0x408] ;  /* 0x0001020000067ab9 */ /* 0x000fe20000000a00 */
[----:B------:R-:W-:Y:S01]  /*7520*/  BSSY B6, `(.L_x_711) ;  /* 0x0000021000067945 */ /* 0x000fe20003800000 */
[----:B------:R-:W-:Y:S01]  /*7530*/  IMAD R3, R0, UR4, RZ ;  /* 0x0000000400037c24 */ /* 0x000fe2000f8e02ff */
[----:B------:R-:W-:Y:S01]  /*7540*/  LOP3.LUT P0, RZ, R4, 0x3ff, RZ, 0xc0, !PT ;  /* 0x000003ff04ff7812 */ /* 0x000fe2000780c0ff */
[----:B------:R-:W-:Y:S02]  /*7550*/  IMAD R9, R0, UR6, RZ ;  /* 0x0000000600097c24 */ /* 0x000fe4000f8e02ff */
[----:B------:R-:W-:-:S04]  /*7560*/  IMAD.WIDE.U32 R4, R154, UR4, RZ ;  /* 0x000000049a047c25 */ /* 0x000fc8000f8e00ff */
[C---:B------:R-:W-:Y:S01]  /*7570*/  IMAD R3, R154.reuse, UR5, R3 ;  /* 0x000000059a037c24 */ /* 0x040fe2000f8e0203 */
[----:B------:R-:W-:Y:S01]  /*7580*/  ULDC.64 UR4, c[0x0][0x3e8] ;  /* 0x0000fa0000047ab9 */ /* 0x000fe20000000a00 */
[----:B------:R-:W-:Y:S01]  /*7590*/  IMAD.WIDE.U32 R6, R154, UR6, RZ ;  /* 0x000000069a067c25 */ /* 0x000fe2000f8e00ff */
[----:B------:R-:W-:-:S03]  /*75a0*/  LEA R24, P1, R4, UR4, 0x1 ;  /* 0x0000000404187c11 */ /* 0x000fc6000f8208ff */
[----:B------:R-:W-:Y:S01]  /*75b0*/  IMAD R9, R154, UR7, R9 ;  /* 0x000000079a097c24 */ /* 0x000fe2000f8e0209 */
[----:B------:R-:W-:Y:S01]  /*75c0*/  ULDC.64 UR6, c[0x0][0x400] ;  /* 0x0001000000067ab9 */ /* 0x000fe20000000a00 */
[----:B------:R-:W-:Y:S01]  /*75d0*/  IMAD.IADD R25, R3, 0x1, R5 ;  /* 0x0000000103197824 */ /* 0x000fe200078e0205 */
[----:B------:R-:W-:Y:S01]  /*75e0*/  LEA R27, P2, R6, UR6, 0x1 ;  /* 0x00000006061b7c11 */ /* 0x000fe2000f8408ff */
[----:B------:R-:W-:-:S03]  /*75f0*/  IMAD.IADD R3, R9, 0x1, R7 ;  /* 0x0000000109037824 */ /* 0x000fc600078e0207 */
[----:B------:R-:W-:Y:S02]  /*7600*/  LEA.HI.X R25, R4, UR5, R25, 0x1, P1 ;  /* 0x0000000504197c11 */ /* 0x000fe400088f0c19 */
[----:B------:R-:W-:Y:S01]  /*7610*/  LEA.HI.X R26, R6, UR7, R3, 0x1, P2 ;  /* 0x00000007061a7c11 */ /* 0x000fe200090f0c03 */
[----:B------:R-:W-:Y:S06]  /*7620*/  @!P0 BRA `(.L_x_712) ;  /* 0x0000000000408947 */ /* 0x000fec0003800000 */
        /* <DEDUP_REMOVED lines=16> */
.L_x_712:
[----:B------:R-:W-:Y:S05]  /*7730*/  BSYNC B6 ;  /* 0x0000000000067941 */ /* 0x000fea0003800000 */
.L_x_711:
[----:B------:R-:W-:Y:S01]  /*7740*/  ULDC.U8 UR4, c[0x0][0x410] ;  /* 0x0001040000047ab9 */ /* 0x000fe20000000000 */
[----:B------:R-:W-:Y:S01]  /*7750*/  BSSY B0, `(.L_x_713) ;  /* 0x00001fd000007945 */ /* 0x000fe20003800000 */
[----:B------:R-:W-:Y:S01]  /*7760*/  ISETP.NE.AND P0, PT, RZ, UR4, PT ;  /* 0x00000004ff007c0c */ /* 0x000fe2000bf05270 */
[----:B------:R-:W-:Y:S02]  /*7770*/  VIADD R28, R19, 0x20 ;  /* 0x00000020131c7836 */ /* 0x000fe40000000000 */
[----:B------:R-:W-:-:S10]  /*7780*/  IMAD R5, R153, 0x40, R19 ;  /* 0x0000004099057824 */ /* 0x000fd400078e0213 */
[----:B------:R-:W-:Y:S05]  /*7790*/  @!P0 BRA `(.L_x_714) ;  /* 0x0000001000088947 */ /* 0x000fea0003800000 */
[----:B------:R-:W-:-:S03]  /*77a0*/  UMOV UR4, 0xffffffff ;  /* 0xffffffff00047882 */ /* 0x000fc60000000000 */
[----:B------:R-:W-:Y:S05]  /*77b0*/  BRA.DIV UR4, `(.L_x_715) ;  /* 0x0000013e04847947 */ /* 0x000fea000b800000 */
[----:B------:R0:W1:Y:S04]  /*77c0*/  SHFL.IDX PT, R3, R25, RZ, 0x1c1f ;  /* 0x001c1fff19037589 */ /* 0x00006800000e0000 */
[----:B------:R0:W2:Y:S04]  /*77d0*/  SHFL.IDX PT, R0, R24, RZ, 0x1c1f ;  /* 0x001c1fff18007589 */ /* 0x0000a800000e0000 */
[----:B------:R-:W3:Y:S04]  /*77e0*/  SHFL.IDX PT, R26, R26, RZ, 0x1c1f ;  /* 0x001c1fff1a1a7589 */ /* 0x000ee800000e0000 */
[----:B------:R0:W4:Y:S02]  /*77f0*/  SHFL.IDX PT, R21, R27, RZ, 0x1c1f ;  /* 0x001c1fff1b157589 */ /* 0x00012400000e0000 */
.L_x_966:
[----:B------:R-:W-:Y:S01]  /*7800*/  ULDC UR4, c[0x0][0x448] ;  /* 0x0001120000047ab9 */ /* 0x000fe20000000800 */
[----:B------:R-:W-:Y:S01]  /*7810*/  LEA.HI R4, R210, R210, RZ, 0x1 ;  /* 0x000000d2d2047211 */ /* 0x000fe200078f08ff */
[----:B------:R-:W-:Y:S01]  /*7820*/  IMAD R30, R155, UR4, RZ ;  /* 0x000000049b1e7c24 */ /* 0x000fe2000f8e02ff */
[----:B------:R-:W-:Y:S01]  /*7830*/  BSSY B1, `(.L_x_716) ;  /* 0x0000024000017945 */ /* 0x000fe20003800000 */
[----:B------:R-:W-:Y:S01]  /*7840*/  IMAD.SHL.U32 R10, R189, 0x40, RZ ;  /* 0x00000040bd0a7824 */ /* 0x000fe200078e00ff */
[----:B------:R-:W-:Y:S02]  /*7850*/  LOP3.LUT R7, R4, 0xfffffffe, RZ, 0xc0, !PT ;  /* 0xfffffffe04077812 */ /* 0x000fe400078ec0ff */
[----:B------:R-:W-:Y:S02]  /*7860*/  CS2R R8, SRZ ;  /* 0x0000000000087805 */ /* 0x000fe4000001ff00 */
[----:B------:R-:W-:Y:S02]  /*7870*/  ISETP.GE.AND P0, PT, R5, R30, PT ;  /* 0x0000001e0500720c */ /* 0x000fe40003f06270 */
[----:B------:R-:W-:-:S02]  /*7880*/  CS2R R4, SRZ ;  /* 0x0000000000047805 */ /* 0x000fc4000001ff00 */
[----:B------:R-:W-:Y:S01]  /*7890*/  LOP3.LUT R29, R10, 0x1c0, RZ, 0xc0, !PT ;  /* 0x000001c00a1d7812 */ /* 0x000fe200078ec0ff */
[----:B0-----:R-:W-:Y:S01]  /*78a0*/  IMAD.IADD R27, R210, 0x1, -R7 ;  /* 0x00000001d21b7824 */ /* 0x001fe200078e0a07 */
[----:B------:R-:W-:Y:S02]  /*78b0*/  CS2R R6, SRZ ;  /* 0x0000000000067805 */ /* 0x000fe4000001ff00 */
[----:B------:R-:W-:Y:S02]  /*78c0*/  CS2R R10, SRZ ;  /* 0x00000000000a7805 */ /* 0x000fe4000001ff00 */
[----:B------:R-:W-:-:S03]  /*78d0*/  SHF.L.U32 R27, R27, 0x1f, RZ ;  /* 0x0000001f1b1b7819 */ /* 0x000fc600000006ff */
[----:B------:R-:W-:Y:S05]  /*78e0*/  @P0 BRA `(.L_x_717) ;  /* 0x0000000000600947 */ /* 0x000fea0003800000 */
[----:B------:R-:W-:Y:S01]  /*78f0*/  ULDC UR4, c[0x0][0x3f4] ;  /* 0x0000fd0000047ab9 */ /* 0x000fe20000000800 */
[C---:B------:R-:W-:Y:S01]  /*7900*/  IMAD.SHL.U32 R14, R190.reuse, 0x2, RZ ;  /* 0x00000002be0e7824 */ /* 0x040fe200078e00ff */
[----:B------:R-:W-:Y:S01]  /*7910*/  ISETP.GE.AND P3, PT, R190, UR4, PT ;  /* 0x00000004be007c0c */ /* 0x000fe2000bf66270 */
[----:B--2---:R-:W-:Y:S01]  /*7920*/  IMAD.MOV.U32 R4, RZ, RZ, R0 ;  /* 0x000000ffff047224 */ /* 0x004fe200078e0000 */
[----:B------:R-:W-:Y:S01]  /*7930*/  ISETP.GE.AND P2, PT, R186, UR4, PT ;  /* 0x00000004ba007c0c */ /* 0x000fe2000bf46270 */
[----:B-1----:R-:W-:Y:S01]  /*7940*/  IMAD.MOV.U32 R5, RZ, RZ, R3 ;  /* 0x000000ffff057224 */ /* 0x002fe200078e0003 */
[----:B------:R-:W-:Y:S01]  /*7950*/  SHF.R.S32.HI R7, RZ, 0x1f, R190 ;  /* 0x0000001fff077819 */ /* 0x000fe200000114be */
[----:B----4-:R-:W-:Y:S01]  /*7960*/  IMAD.MOV.U32 R6, RZ, RZ, R21 ;  /* 0x000000ffff067224 */ /* 0x010fe200078e0015 */
[----:B------:R-:W-:Y:S02]  /*7970*/  CS2R R8, SRZ ;  /* 0x0000000000087805 */ /* 0x000fe4000001ff00 */
[----:B------:R-:W-:Y:S01]  /*7980*/  SHF.L.U64.HI R15, R190, 0x1, R7 ;  /* 0x00000001be0f7819 */ /* 0x000fe20000010207 */
[----:B---3--:R-:W-:-:S04]  /*7990*/  IMAD.MOV.U32 R7, RZ, RZ, R26 ;  /* 0x000000ffff077224 */ /* 0x008fc800078e001a */
[-C--:B------:R-:W-:Y:S02]  /*79a0*/  @!P3 IADD3 R12, P0, R0, R14.reuse, RZ ;  /* 0x0000000e000cb210 */ /* 0x080fe40007f1e0ff */
[----:B------:R-:W-:Y:S01]  /*79b0*/  @!P3 IADD3 R14, P1, R21, R14, RZ ;  /* 0x0000000e150eb210 */ /* 0x000fe20007f3e0ff */
[C---:B------:R-:W-:Y:S01]  /*79c0*/  @!P2 IMAD.WIDE R24, R186.reuse, 0x2, R4 ;  /* 0x00000002ba18a825 */ /* 0x040fe200078e0204 */
[----:B------:R-:W-:Y:S02]  /*79d0*/  CS2R R4, SRZ ;  /* 0x0000000000047805 */ /* 0x000fe4000001ff00 */
[----:B------:R-:W-:Y:S01]  /*79e0*/  CS2R R10, SRZ ;  /* 0x00000000000a7805 */ /* 0x000fe2000001ff00 */
[----:B------:R-:W-:Y:S01]  /*79f0*/  @!P2 IMAD.WIDE R20, R186, 0x2, R6 ;  /* 0x00000002ba14a825 */ /* 0x000fe200078e0206 */
[----:B------:R-:W-:Y:S01]  /*7a00*/  CS2R R6, SRZ ;  /* 0x0000000000067805 */ /* 0x000fe2000001ff00 */
[----:B------:R0:W5:Y:S02]  /*7a10*/  @!P2 LD.E.64 R8, desc[UR40][R24.64] ;  /* 0x000000281808a980 */ /* 0x000164000c101b00 */
[----:B------:R-:W-:-:S02]  /*7a20*/  @!P3 IMAD.X R13, R3, 0x1, R15, P0 ;  /* 0x00000001030db824 */ /* 0x000fc400000e060f */
[----:B------:R-:W-:Y:S01]  /*7a30*/  @!P3 IMAD.X R15, R26, 0x1, R15, P1 ;  /* 0x000000011a0fb824 */ /* 0x000fe200008e060f */
[----:B------:R0:W5:Y:S04]  /*7a40*/  @!P2 LD.E.64 R4, desc[UR40][R20.64] ;  /* 0x000000281404a980 */ /* 0x000168000c101b00 */
[----:B------:R0:W5:Y:S04]  /*7a50*/  @!P3 LD.E.64 R10, desc[UR40][R12.64] ;  /* 0x000000280c0ab980 */ /* 0x000168000c101b00 */
[----:B------:R0:W5:Y:S02]  /*7a60*/  @!P3 LD.E.64 R6, desc[UR40][R14.64] ;  /* 0x000000280e06b980 */ /* 0x000164000c101b00 */
.L_x_717:
[----:B------:R-:W-:Y:S05]  /*7a70*/  BSYNC B1 ;  /* 0x0000000000017941 */ /* 0x000fea0003800000 */
.L_x_716:
[----:B------:R-:W3:Y:S01]  /*7a80*/  SYNCS.PHASECHK.TRANS64.TRYWAIT P0, [R2+URZ+0x28c00], R27 ;  /* 0x028c001b020075a7 */ /* 0x000ee2000800017f */
[----:B-1----:R-:W-:Y:S01]  /*7a90*/  LOP3.LUT R3, R29, 0x18, R16, 0xf8, !PT ;  /* 0x000000181d037812 */ /* 0x002fe200078ef810 */
[----:B--2---:R-:W-:Y:S01]  /*7aa0*/  IMAD R0, R153, -0x40, R30 ;  /* 0xffffffc099007824 */ /* 0x004fe200078e021e */
[----:B0-----:R-:W-:Y:S01]  /*7ab0*/  SHF.R.U32.HI R12, RZ, 0x3, R29 ;  /* 0x00000003ff0c7819 */ /* 0x001fe2000001161d */
[--C-:B-----5:R-:W-:Y:S01]  /*7ac0*/  IMAD.MOV.U32 R14, RZ, RZ, R11.reuse ;  /* 0x000000ffff0e7224 */ /* 0x120fe200078e000b */
[----:B----4-:R-:W-:Y:S01]  /*7ad0*/  SHF.R.U64 R21, R10, 0x10, R11 ;  /* 0x000000100a157819 */ /* 0x010fe2000000120b */
[----:B------:R-:W-:Y:S01]  /*7ae0*/  IMAD.MOV.U32 R13, RZ, RZ, R5 ;  /* 0x000000ffff0d7224 */ /* 0x000fe200078e0005 */
[----:B------:R-:W-:Y:S01]  /*7af0*/  LOP3.LUT R29, R3, R12, RZ, 0x3c, !PT ;  /* 0x0000000c031d7212 */ /* 0x000fe200078e3cff */
[----:B------:R-:W-:Y:S01]  /*7b00*/  IMAD.MOV.U32 R3, RZ, RZ, R8 ;  /* 0x000000ffff037224 */ /* 0x000fe200078e0008 */
[----:B------:R-:W-:Y:S01]  /*7b10*/  SHF.R.U32.HI R15, RZ, 0x10, R11 ;  /* 0x00000010ff0f7819 */ /* 0x000fe2000001160b */
[--C-:B------:R-:W-:Y:S01]  /*7b20*/  IMAD.MOV.U32 R12, RZ, RZ, R9.reuse ;  /* 0x000000ffff0c7224 */ /* 0x100fe200078e0009 */
[----:B---3--:R-:W-:Y:S01]  /*7b30*/  SHF.R.U64 R26, R8, 0x10, R9 ;  /* 0x00000010081a7819 */ /* 0x008fe20000001209 */
[----:B------:R-:W-:Y:S01]  /*7b40*/  IMAD R11, R194, 0x200, R29 ;  /* 0x00000200c20b7824 */ /* 0x000fe200078e021d */
[----:B------:R-:W-:Y:S01]  /*7b50*/  SHF.R.U32.HI R25, RZ, 0x10, R9 ;  /* 0x00000010ff197819 */ /* 0x000fe20000011609 */
[----:B------:R-:W-:Y:S01]  /*7b60*/  IMAD.MOV.U32 R8, RZ, RZ, R10 ;  /* 0x000000ffff087224 */ /* 0x000fe200078e000a */
[--C-:B------:R-:W-:Y:S01]  /*7b70*/  SHF.R.U64 R24, R4, 0x10, R5.reuse ;  /* 0x0000001004187819 */ /* 0x100fe20000001205 */
[----:B------:R-:W-:Y:S01]  /*7b80*/  IMAD.MOV.U32 R9, RZ, RZ, R4 ;  /* 0x000000ffff097224 */ /* 0x000fe200078e0004 */
[----:B------:R-:W-:Y:S01]  /*7b90*/  VIMNMX R36, R0, 0x40, PT ;  /* 0x0000004000247848 */ /* 0x000fe20003fe0100 */
[----:B------:R-:W-:Y:S01]  /*7ba0*/  IMAD R11, R11, 0x2, R2 ;  /* 0x000000020b0b7824 */ /* 0x000fe200078e0202 */
[----:B------:R-:W-:Y:S01]  /*7bb0*/  SHF.R.U32.HI R20, RZ, 0x10, R5 ;  /* 0x00000010ff147819 */ /* 0x000fe20000011605 */
[----:B------:R-:W-:Y:S01]  /*7bc0*/  BSSY B1, `(.L_x_718) ;  /* 0x000000f000017945 */ /* 0x000fe20003800000 */
[----:B------:R-:W-:Y:S01]  /*7bd0*/  IMAD.MOV.U32 R5, RZ, RZ, R6 ;  /* 0x000000ffff057224 */ /* 0x000fe200078e0006 */
[----:B------:R-:W-:Y:S01]  /*7be0*/  PRMT R33, R3, 0x5410, R26 ;  /* 0x0000541003217816 */ /* 0x000fe2000000001a */
[--C-:B------:R-:W-:Y:S01]  /*7bf0*/  IMAD.MOV.U32 R10, RZ, RZ, R7.reuse ;  /* 0x000000ffff0a7224 */ /* 0x100fe200078e0007 */
[----:B------:R-:W-:Y:S01]  /*7c00*/  SHF.R.U64 R6, R6, 0x10, R7 ;  /* 0x0000001006067819 */ /* 0x000fe20000001207 */
[C---:B------:R-:W-:Y:S01]  /*7c10*/  VIADD R4, R11.reuse, 0x20400 ;  /* 0x000204000b047836 */ /* 0x040fe20000000000 */
[----:B------:R-:W-:Y:S01]  /*7c20*/  PRMT R3, R8, 0x5410, R21 ;  /* 0x0000541008037816 */ /* 0x000fe20000000015 */
[----:B------:R-:W-:Y:S01]  /*7c30*/  VIADD R0, R11, 0x20440 ;  /* 0x000204400b007836 */ /* 0x000fe20000000000 */
[----:B------:R-:W-:-:S02]  /*7c40*/  SHF.R.U32.HI R7, RZ, 0x10, R7 ;  /* 0x00000010ff077819 */ /* 0x000fc40000011607 */
[----:B------:R-:W-:Y:S02]  /*7c50*/  LOP3.LUT P2, RZ, R189, 0x4, RZ, 0xc0, !PT ;  /* 0x00000004bdff7812 */ /* 0x000fe4000784c0ff */
[----:B------:R-:W-:Y:S02]  /*7c60*/  ISETP.GE.AND P1, PT, R19, R36, PT ;  /* 0x000000241300720c */ /* 0x000fe40003f26270 */
[----:B------:R-:W-:Y:S02]  /*7c70*/  PRMT R12, R12, 0x5410, R25 ;  /* 0x000054100c0c7816 */ /* 0x000fe40000000019 */
[----:B------:R-:W-:Y:S02]  /*7c80*/  PRMT R8, R14, 0x5410, R15 ;  /* 0x000054100e087816 */ /* 0x000fe4000000000f */
[----:B------:R-:W-:Y:S01]  /*7c90*/  PRMT R35, R9, 0x5410, R24 ;  /* 0x0000541009237816 */ /* 0x000fe20000000018 */
[----:B------:R-:W-:Y:S06]  /*7ca0*/  @!P0 BRA `(.L_x_719) ;  /* 0x0000013800bc8947 */ /* 0x000fec0003800000 */
.L_x_967:
[----:B------:R-:W-:Y:S05]  /*7cb0*/  BSYNC B1 ;  /* 0x0000000000017941 */ /* 0x000fea0003800000 */
.L_x_718:
[----:B------:R-:W-:Y:S01]  /*7cc0*/  BSSY B1, `(.L_x_720) ;  /* 0x0000059000017945 */ /* 0x000fe20003800000 */
[----:B------:R-:W-:Y:S01]  /*7cd0*/  PRMT R13, R13, 0x5410, R20 ;  /* 0x000054100d0d7816 */ /* 0x000fe20000000014 */
[----:B------:R-:W-:Y:S01]  /*7ce0*/  @P2 VIADD R0, R4, 0xffffffc0 ;  /* 0xffffffc004002836 */ /* 0x000fe20000000000 */
[----:B------:R-:W-:Y:S02]  /*7cf0*/  PRMT R9, R5, 0x5410, R6 ;  /* 0x0000541005097816 */ /* 0x000fe40000000006 */
[----:B------:R-:W-:Y:S01]  /*7d00*/  PRMT R10, R10, 0x5410, R7 ;  /* 0x000054100a0a7816 */ /* 0x000fe20000000007 */
[----:B------:R-:W-:Y:S06]  /*7d10*/  @P1 BRA `(.L_x_721) ;  /* 0x00000004004c1947 */ /* 0x000fec0003800000 */
[----:B------:R-:W1:Y:S01]  /*7d20*/  LDC R5, c[0x0][0x3f4] ;  /* 0x0000fd00ff057b82 */ /* 0x000e620000000800 */
[----:B------:R-:W-:Y:S01]  /*7d30*/  BSSY B2, `(.L_x_722) ;  /* 0x000002a000027945 */ /* 0x000fe20003800000 */
[-C--:B-1----:R-:W-:Y:S02]  /*7d40*/  ISETP.GE.AND P0, PT, R186, R5.reuse, PT ;  /* 0x00000005ba00720c */ /* 0x082fe40003f06270 */
[----:B------:R-:W-:-:S11]  /*7d50*/  ISETP.GE.AND P1, PT, R190, R5, PT ;  /* 0x00000005be00720c */ /* 0x000fd60003f26270 */
[----:B------:R-:W-:Y:S05]  /*7d60*/  @P0 BRA `(.L_x_723) ;  /* 0x0000000000980947 */ /* 0x000fea0003800000 */
[----:B------:R-:W1:Y:S01]  /*7d70*/  LDS.128 R4, [R11+0x20400] ;  /* 0x020400000b047984 */ /* 0x000e620000000c00 */
[C---:B0-----:R-:W-:Y:S01]  /*7d80*/  IMAD.U32 R27, R35.reuse, 0x10000, RZ ;  /* 0x00010000231b7824 */ /* 0x041fe200078e00ff */
[----:B------:R-:W-:Y:S01]  /*7d90*/  LOP3.LUT R26, R35, 0xffff0000, RZ, 0xc0, !PT ;  /* 0xffff0000231a7812 */ /* 0x000fe200078ec0ff */
[C---:B------:R-:W-:Y:S01]  /*7da0*/  IMAD.U32 R25, R33.reuse, 0x10000, RZ ;  /* 0x0001000021197824 */ /* 0x040fe200078e00ff */
[----:B------:R-:W-:Y:S01]  /*7db0*/  LOP3.LUT R24, R33, 0xffff0000, RZ, 0xc0, !PT ;  /* 0xffff000021187812 */ /* 0x000fe200078ec0ff */
[C---:B-1----:R-:W-:Y:S01]  /*7dc0*/  IMAD.U32 R14, R4.reuse, 0x10000, RZ ;  /* 0x00010000040e7824 */ /* 0x042fe200078e00ff */
[----:B------:R-:W-:Y:S01]  /*7dd0*/  LOP3.LUT R4, R4, 0xffff0000, RZ, 0xc0, !PT ;  /* 0xffff000004047812 */ /* 0x000fe200078ec0ff */
[C---:B------:R-:W-:Y:S01]  /*7de0*/  IMAD.U32 R15, R5.reuse, 0x10000, RZ ;  /* 0x00010000050f7824 */ /* 0x040fe200078e00ff */
[----:B------:R-:W-:Y:S01]  /*7df0*/  LOP3.LUT R5, R5, 0xffff0000, RZ, 0xc0, !PT ;  /* 0xffff000005057812 */ /* 0x000fe200078ec0ff */
[C---:B------:R-:W-:Y:S01]  /*7e00*/  IMAD.U32 R20, R6.reuse, 0x10000, RZ ;  /* 0x0001000006147824 */ /* 0x040fe200078e00ff */
[----:B------:R-:W-:Y:S01]  /*7e10*/  LOP3.LUT R6, R6, 0xffff0000, RZ, 0xc0, !PT ;  /* 0xffff000006067812 */ /* 0x000fe200078ec0ff */
[C---:B------:R-:W-:Y:S01]  /*7e20*/  FMUL.FTZ R29, R4.reuse, R27 ;  /* 0x0000001b041d7220 */ /* 0x040fe20000410000 */
[----:B------:R-:W-:Y:S01]  /*7e30*/  FMUL.FTZ R4, R4, R25 ;  /* 0x0000001904047220 */ /* 0x000fe20000410000 */
[----:B------:R-:W-:-:S02]  /*7e40*/  IMAD.U32 R21, R7, 0x10000, RZ ;  /* 0x0001000007157824 */ /* 0x000fc400078e00ff */
[----:B------:R-:W-:Y:S01]  /*7e50*/  FMUL.FTZ R32, R5, R26 ;  /* 0x0000001a05207220 */ /* 0x000fe20000410000 */
[C---:B------:R-:W-:Y:S01]  /*7e60*/  FFMA.FTZ R29, R14.reuse, R25, -R29 ;  /* 0x000000190e1d7223 */ /* 0x040fe2000001081d */
[----:B------:R-:W-:Y:S01]  /*7e70*/  FFMA.FTZ R30, R14, R27, R4 ;  /* 0x0000001b0e1e7223 */ /* 0x000fe20000010004 */
[----:B------:R-:W-:Y:S01]  /*7e80*/  LOP3.LUT R7, R7, 0xffff0000, RZ, 0xc0, !PT ;  /* 0xffff000007077812 */ /* 0x000fe200078ec0ff */
[-C--:B------:R-:W-:Y:S01]  /*7e90*/  FMUL.FTZ R34, R5, R24.reuse ;  /* 0x0000001805227220 */ /* 0x080fe20000410000 */
[C---:B------:R-:W-:Y:S01]  /*7ea0*/  LOP3.LUT R14, R13.reuse, 0xffff0000, RZ, 0xc0, !PT ;  /* 0xffff00000d0e7812 */ /* 0x040fe200078ec0ff */
[----:B------:R-:W-:Y:S01]  /*7eb0*/  IMAD.U32 R25, R13, 0x10000, RZ ;  /* 0x000100000d197824 */ /* 0x000fe200078e00ff */
[C---:B------:R-:W-:Y:S01]  /*7ec0*/  LOP3.LUT R4, R12.reuse, 0xffff0000, RZ, 0xc0, !PT ;  /* 0xffff00000c047812 */ /* 0x040fe200078ec0ff */
[----:B------:R-:W-:Y:S02]  /*7ed0*/  IMAD.U32 R5, R12, 0x10000, RZ ;  /* 0x000100000c057824 */ /* 0x000fe400078e00ff */
[C---:B------:R-:W-:Y:S01]  /*7ee0*/  FFMA.FTZ R32, R15.reuse, R24, -R32 ;  /* 0x000000180f207223 */ /* 0x040fe20000010820 */
[----:B------:R-:W-:Y:S01]  /*7ef0*/  FFMA.FTZ R15, R15, R26, R34 ;  /* 0x0000001a0f0f7223 */ /* 0x000fe20000010022 */
[C---:B------:R-:W-:Y:S01]  /*7f00*/  FMUL.FTZ R27, R6.reuse, R25 ;  /* 0x00000019061b7220 */ /* 0x040fe20000410000 */
[-C--:B------:R-:W-:Y:S01]  /*7f10*/  FMUL.FTZ R24, R6, R5.reuse ;  /* 0x0000000506187220 */ /* 0x080fe20000410000 */
[C---:B------:R-:W-:Y:S01]  /*7f20*/  FMUL.FTZ R26, R7.reuse, R14 ;  /* 0x0000000e071a7220 */ /* 0x040fe20000410000 */
[-C--:B------:R-:W-:Y:S01]  /*7f30*/  FMUL.FTZ R31, R7, R4.reuse ;  /* 0x00000004071f7220 */ /* 0x080fe20000410000 */
[C---:B------:R-:W-:Y:S01]  /*7f40*/  FFMA.FTZ R6, R20.reuse, R5, -R27 ;  /* 0x0000000514067223 */ /* 0x040fe2000001081b */
[----:B------:R-:W-:Y:S01]  /*7f50*/  FFMA.FTZ R25, R20, R25, R24 ;  /* 0x0000001914197223 */ /* 0x000fe20000010018 */
[C---:B------:R-:W-:Y:S01]  /*7f60*/  FFMA.FTZ R7, R21.reuse, R4, -R26 ;  /* 0x0000000415077223 */ /* 0x040fe2000001081a */
[----:B------:R-:W-:Y:S01]  /*7f70*/  FFMA.FTZ R14, R21, R14, R31 ;  /* 0x0000000e150e7223 */ /* 0x000fe2000001001f */
[----:B------:R-:W-:-:S02]  /*7f80*/  F2FP.BF16.F32.PACK_AB R4, R30, R29 ;  /* 0x0000001d1e04723e */ /* 0x000fc400000010ff */
[----:B------:R-:W-:Y:S02]  /*7f90*/  F2FP.BF16.F32.PACK_AB R5, R15, R32 ;  /* 0x000000200f05723e */ /* 0x000fe400000010ff */
[----:B------:R-:W-:Y:S02]  /*7fa0*/  F2FP.BF16.F32.PACK_AB R6, R25, R6 ;  /* 0x000000061906723e */ /* 0x000fe400000010ff */
[----:B------:R-:W-:-:S05]  /*7fb0*/  F2FP.BF16.F32.PACK_AB R7, R14, R7 ;  /* 0x000000070e07723e */ /* 0x000fca00000010ff */
[----:B------:R1:W-:Y:S02]  /*7fc0*/  STS.128 [R11+0x20400], R4 ;  /* 0x020400040b007388 */ /* 0x0003e40000000c00 */
.L_x_723:
[----:B------:R-:W-:Y:S05]  /*7fd0*/  BSYNC B2 ;  /* 0x0000000000027941 */ /* 0x000fea0003800000 */
.L_x_722:
[----:B------:R-:W-:Y:S05]  /*7fe0*/  @P1 BRA `(.L_x_721) ;  /* 0x0000000000981947 */ /* 0x000fea0003800000 */
[----:B-1----:R-:W1:Y:S01]  /*7ff0*/  LDS.128 R4, [R0] ;  /* 0x0000000000047984 */ /* 0x002e620000000c00 */
        /* <DEDUP_REMOVED lines=36> */
[----:B------:R2:W-:Y:S02]  /*8240*/  STS.128 [R0], R4 ;  /* 0x0000000400007388 */ /* 0x0005e40000000c00 */
.L_x_721:
[----:B------:R-:W-:Y:S05]  /*8250*/  BSYNC B1 ;  /* 0x0000000000017941 */ /* 0x000fea0003800000 */
.L_x_720:
[----:B------:R-:W-:-:S13]  /*8260*/  ISETP.GE.AND P0, PT, R28, R36, PT ;  /* 0x000000241c00720c */ /* 0x000fda0003f06270 */
[----:B------:R-:W-:Y:S05]  /*8270*/  @P0 BRA `(.L_x_724) ;  /* 0x0000001400280947 */ /* 0x000fea0003800000 */
[----:B-12---:R-:W1:Y:S01]  /*8280*/  LDC R5, c[0x0][0x3f4] ;  /* 0x0000fd00ff057b82 */ /* 0x006e620000000800 */
[----:B------:R-:W-:Y:S01]  /*8290*/  BSSY B1, `(.L_x_725) ;  /* 0x000002a000017945 */ /* 0x000fe20003800000 */
[-C--:B-1----:R-:W-:Y:S02]  /*82a0*/  ISETP.GE.AND P0, PT, R186, R5.reuse, PT ;  /* 0x00000005ba00720c */ /* 0x082fe40003f06270 */
[----:B------:R-:W-:-:S11]  /*82b0*/  ISETP.GE.AND P1, PT, R190, R5, PT ;  /* 0x00000005be00720c */ /* 0x000fd60003f26270 */
[----:B------:R-:W-:Y:S05]  /*82c0*/  @P0 BRA `(.L_x_726) ;  /* 0x0000000000980947 */ /* 0x000fea0003800000 */
[----:B------:R-:W1:Y:S01]  /*82d0*/  LDS.128 R4, [R11+0x21400] ;  /* 0x021400000b047984 */ /* 0x000e620000000c00 */
[C---:B------:R-:W-:Y:S01]  /*82e0*/  IMAD.U32 R26, R33.reuse, 0x10000, RZ ;  /* 0x00010000211a7824 */ /* 0x040fe200078e00ff */
[----:B------:R-:W-:Y:S01]  /*82f0*/  LOP3.LUT R33, R33, 0xffff0000, RZ, 0xc0, !PT ;  /* 0xffff000021217812 */ /* 0x000fe200078ec0ff */
[C---:B------:R-:W-:Y:S01]  /*8300*/  IMAD.U32 R28, R35.reuse, 0x10000, RZ ;  /* 0x00010000231c7824 */ /* 0x040fe200078e00ff */
[----:B------:R-:W-:Y:S02]  /*8310*/  LOP3.LUT R35, R35, 0xffff0000, RZ, 0xc0, !PT ;  /* 0xffff000023237812 */ /* 0x000fe400078ec0ff */
[----:B------:R-:W-:Y:S01]  /*8320*/  LOP3.LUT R29, R13, 0xffff0000, RZ, 0xc0, !PT ;  /* 0xffff00000d1d7812 */ /* 0x000fe200078ec0ff */
[C---:B-1----:R-:W-:Y:S01]  /*8330*/  IMAD.U32 R14, R4.reuse, 0x10000, RZ ;  /* 0x00010000040e7824 */ /* 0x042fe200078e00ff */
[----:B------:R-:W-:Y:S01]  /*8340*/  LOP3.LUT R4, R4, 0xffff0000, RZ, 0xc0, !PT ;  /* 0xffff000004047812 */ /* 0x000fe200078ec0ff */
[C---:B------:R-:W-:Y:S01]  /*8350*/  IMAD.U32 R15, R5.reuse, 0x10000, RZ ;  /* 0x00010000050f7824 */ /* 0x040fe200078e00ff */
[----:B------:R-:W-:Y:S01]  /*8360*/  LOP3.LUT R5, R5, 0xffff0000, RZ, 0xc0, !PT ;  /* 0xffff000005057812 */ /* 0x000fe200078ec0ff */
[C---:B------:R-:W-:Y:S01]  /*8370*/  IMAD.U32 R20, R6.reuse, 0x10000, RZ ;  /* 0x0001000006147824 */ /* 0x040fe200078e00ff */
[----:B------:R-:W-:Y:S01]  /*8380*/  LOP3.LUT R6, R6, 0xffff0000, RZ, 0xc0, !PT ;  /* 0xffff000006067812 */ /* 0x000fe200078ec0ff */
[-C--:B------:R-:W-:Y:S01]  /*8390*/  FMUL.FTZ R25, R28, R4.reuse ;  /* 0x000000041c197220 */ /* 0x080fe20000410000 */
[C---:B0-----:R-:W-:Y:S01]  /*83a0*/  FMUL.FTZ R27, R26.reuse, R4 ;  /* 0x000000041a1b7220 */ /* 0x041fe20000410000 */
[C---:B------:R-:W-:Y:S01]  /*83b0*/  IMAD.U32 R21, R7.reuse, 0x10000, RZ ;  /* 0x0001000007157824 */ /* 0x040fe200078e00ff */
[----:B------:R-:W-:Y:S01]  /*83c0*/  LOP3.LUT R7, R7, 0xffff0000, RZ, 0xc0, !PT ;  /* 0xffff000007077812 */ /* 0x000fe200078ec0ff */
[-C--:B------:R-:W-:Y:S01]  /*83d0*/  FFMA.FTZ R4, R26, R14.reuse, -R25 ;  /* 0x0000000e1a047223 */ /* 0x080fe20000010819 */
[----:B------:R-:W-:Y:S01]  /*83e0*/  FFMA.FTZ R27, R28, R14, R27 ;  /* 0x0000000e1c1b7223 */ /* 0x000fe2000001001b */
[-C--:B------:R-:W-:Y:S01]  /*83f0*/  FMUL.FTZ R24, R35, R5.reuse ;  /* 0x0000000523187220 */ /* 0x080fe20000410000 */
[----:B------:R-:W-:Y:S01]  /*8400*/  FMUL.FTZ R14, R33, R5 ;  /* 0x00000005210e7220 */ /* 0x000fe20000410000 */
[----:B------:R-:W-:Y:S01]  /*8410*/  LOP3.LUT R25, R12, 0xffff0000, RZ, 0xc0, !PT ;  /* 0xffff00000c197812 */ /* 0x000fe200078ec0ff */
[----:B------:R-:W-:-:S02]  /*8420*/  IMAD.U32 R28, R13, 0x10000, RZ ;  /* 0x000100000d1c7824 */ /* 0x000fc400078e00ff */
[-C--:B------:R-:W-:Y:S01]  /*8430*/  FFMA.FTZ R5, R33, R15.reuse, -R24 ;  /* 0x0000000f21057223 */ /* 0x080fe20000010818 */
[----:B------:R-:W-:Y:S02]  /*8440*/  IMAD.U32 R26, R12, 0x10000, RZ ;  /* 0x000100000c1a7824 */ /* 0x000fe400078e00ff */
[----:B------:R-:W-:Y:S01]  /*8450*/  FFMA.FTZ R14, R35, R15, R14 ;  /* 0x0000000f230e7223 */ /* 0x000fe2000001000e */
[-C--:B------:R-:W-:Y:S01]  /*8460*/  FMUL.FTZ R13, R28, R6.reuse ;  /* 0x000000061c0d7220 */ /* 0x080fe20000410000 */
[-C--:B------:R-:W-:Y:S01]  /*8470*/  FMUL.FTZ R12, R29, R7.reuse ;  /* 0x000000071d0c7220 */ /* 0x080fe20000410000 */
[C---:B------:R-:W-:Y:S01]  /*8480*/  FMUL.FTZ R15, R26.reuse, R6 ;  /* 0x000000061a0f7220 */ /* 0x040fe20000410000 */
[C---:B------:R-:W-:Y:S01]  /*8490*/  FMUL.FTZ R24, R25.reuse, R7 ;  /* 0x0000000719187220 */ /* 0x040fe20000410000 */
[-C--:B------:R-:W-:Y:S01]  /*84a0*/  FFMA.FTZ R6, R26, R20.reuse, -R13 ;  /* 0x000000141a067223 */ /* 0x080fe2000001080d */
[-C--:B------:R-:W-:Y:S01]  /*84b0*/  FFMA.FTZ R7, R25, R21.reuse, -R12 ;  /* 0x0000001519077223 */ /* 0x080fe2000001080c */
[----:B------:R-:W-:Y:S01]  /*84c0*/  FFMA.FTZ R15, R28, R20, R15 ;  /* 0x000000141c0f7223 */ /* 0x000fe2000001000f */
[----:B------:R-:W-:Y:S01]  /*84d0*/  FFMA.FTZ R24, R29, R21, R24 ;  /* 0x000000151d187223 */ /* 0x000fe20000010018 */
[----:B------:R-:W-:-:S02]  /*84e0*/  F2FP.BF16.F32.PACK_AB R4, R27, R4 ;  /* 0x000000041b04723e */ /* 0x000fc400000010ff */
[----:B------:R-:W-:Y:S02]  /*84f0*/  F2FP.BF16.F32.PACK_AB R5, R14, R5 ;  /* 0x000000050e05723e */ /* 0x000fe400000010ff */
[----:B------:R-:W-:Y:S02]  /*8500*/  F2FP.BF16.F32.PACK_AB R6, R15, R6 ;  /* 0x000000060f06723e */ /* 0x000fe400000010ff */
[----:B------:R-:W-:-:S05]  /*8510*/  F2FP.BF16.F32.PACK_AB R7, R24, R7 ;  /* 0x000000071807723e */ /* 0x000fca00000010ff */
[----:B------:R1:W-:Y:S02]  /*8520*/  STS.128 [R11+0x21400], R4 ;  /* 0x021400040b007388 */ /* 0x0003e40000000c00 */
.L_x_726:
[----:B------:R-:W-:Y:S05]  /*8530*/  BSYNC B1 ;  /* 0x0000000000017941 */ /* 0x000fea0003800000 */
.L_x_725:
[----:B------:R-:W-:Y:S05]  /*8540*/  @P1 BRA `(.L_x_724) ;  /* 0x0000001000741947 */ /* 0x000fea0003800000 */
[----:B-1----:R-:W1:Y:S01]  /*8550*/  LDS.128 R4, [R0+0x1000] ;  /* 0x0010000000047984 */ /* 0x002e620000000c00 */
[C---:B------:R-:W-:Y:S01]  /*8560*/  IMAD.U32 R21, R9.reuse, 0x10000, RZ ;  /* 0x0001000009157824 */ /* 0x040fe200078e00ff */
[----:B------:R-:W-:Y:S01]  /*8570*/  LOP3.LUT R26, R9, 0xffff0000, RZ, 0xc0, !PT ;  /* 0xffff0000091a7812 */ /* 0x000fe200078ec0ff */
[C---:B------:R-:W-:Y:S01]  /*8580*/  IMAD.U32 R15, R3.reuse, 0x10000, RZ ;  /* 0x00010000030f7824 */ /* 0x040fe200078e00ff */
[----:B------:R-:W-:Y:S01]  /*8590*/  LOP3.LUT R24, R3, 0xffff0000, RZ, 0xc0, !PT ;  /* 0xffff000003187812 */ /* 0x000fe200078ec0ff */
[C---:B------:R-:W-:Y:S01]  /*85a0*/  IMAD.U32 R25, R10.reuse, 0x10000, RZ ;  /* 0x000100000a197824 */ /* 0x040fe200078e00ff */
[----:B0-----:R-:W-:Y:S01]  /*85b0*/  LOP3.LUT R27, R10, 0xffff0000, RZ, 0xc0, !PT ;  /* 0xffff00000a1b7812 */ /* 0x001fe200078ec0ff */
[C---:B-1----:R-:W-:Y:S01]  /*85c0*/  IMAD.U32 R11, R4.reuse, 0x10000, RZ ;  /* 0x00010000040b7824 */ /* 0x042fe200078e00ff */
[----:B------:R-:W-:Y:S01]  /*85d0*/  LOP3.LUT R4, R4, 0xffff0000, RZ, 0xc0, !PT ;  /* 0xffff000004047812 */ /* 0x000fe200078ec0ff */
[C---:B------:R-:W-:Y:S01]  /*85e0*/  IMAD.U32 R12, R5.reuse, 0x10000, RZ ;  /* 0x00010000050c7824 */ /* 0x040fe200078e00ff */
[----:B------:R-:W-:Y:S01]  /*85f0*/  LOP3.LUT R5, R5, 0xffff0000, RZ, 0xc0, !PT ;  /* 0xffff000005057812 */ /* 0x000fe200078ec0ff */
[C---:B------:R-:W-:Y:S01]  /*8600*/  IMAD.U32 R3, R6.reuse, 0x10000, RZ ;  /* 0x0001000006037824 */ /* 0x040fe200078e00ff */
[----:B------:R-:W-:Y:S01]  /*8610*/  LOP3.LUT R6, R6, 0xffff0000, RZ, 0xc0, !PT ;  /* 0xffff000006067812 */ /* 0x000fe200078ec0ff */
[-C--:B------:R-:W-:Y:S01]  /*8620*/  FMUL.FTZ R14, R21, R4.reuse ;  /* 0x00000004150e7220 */ /* 0x080fe20000410000 */
[----:B------:R-:W-:Y:S01]  /*8630*/  FMUL.FTZ R20, R15, R4 ;  /* 0x000000040f147220 */ /* 0x000fe20000410000 */
[----:B------:R-:W-:Y:S01]  /*8640*/  FMUL.FTZ R13, R26, R5 ;  /* 0x000000051a0d7220 */ /* 0x000fe20000410000 */
[----:B------:R-:W-:-:S02]  /*8650*/  IMAD.U32 R9, R7, 0x10000, RZ ;  /* 0x0001000007097824 */ /* 0x000fc400078e00ff */
[-C--:B------:R-:W-:Y:S01]  /*8660*/  FFMA.FTZ R4, R15, R11.reuse, -R14 ;  /* 0x0000000b0f047223 */ /* 0x080fe2000001080e */
[----:B------:R-:W-:Y:S01]  /*8670*/  FFMA.FTZ R11, R21, R11, R20 ;  /* 0x0000000b150b7223 */ /* 0x000fe20000010014 */
[C---:B------:R-:W-:Y:S01]  /*8680*/  FMUL.FTZ R15, R24.reuse, R5 ;  /* 0x00000005180f7220 */ /* 0x040fe20000410000 */
[----:B------:R-:W-:Y:S01]  /*8690*/  LOP3.LUT R7, R7, 0xffff0000, RZ, 0xc0, !PT ;  /* 0xffff000007077812 */ /* 0x000fe200078ec0ff */
[----:B------:R-:W-:Y:S01]  /*86a0*/  FFMA.FTZ R5, R24, R12, -R13 ;  /* 0x0000000c18057223 */ /* 0x000fe2000001080d */
[C---:B------:R-:W-:Y:S01]  /*86b0*/  LOP3.LUT R21, R8.reuse, 0xffff0000, RZ, 0xc0, !PT ;  /* 0xffff000008157812 */ /* 0x040fe200078ec0ff */
[----:B------:R-:W-:Y:S02]  /*86c0*/  IMAD.U32 R13, R8, 0x10000, RZ ;  /* 0x00010000080d7824 */ /* 0x000fe400078e00ff */
[----:B------:R-:W-:Y:S01]  /*86d0*/  FMUL.FTZ R8, R25, R6 ;  /* 0x0000000619087220 */ /* 0x000fe20000410000 */
[-C--:B------:R-:W-:Y:S01]  /*86e0*/  FMUL.FTZ R14, R27, R7.reuse ;  /* 0x000000071b0e7220 */ /* 0x080fe20000410000 */
[----:B------:R-:W-:Y:S01]  /*86f0*/  FFMA.FTZ R12, R26, R12, R15 ;  /* 0x0000000c1a0c7223 */ /* 0x000fe2000001000f */
[----:B------:R-:W-:Y:S01]  /*8700*/  FMUL.FTZ R10, R13, R6 ;  /* 0x000000060d0a7220 */ /* 0x000fe20000410000 */
[----:B------:R-:W-:Y:S01]  /*8710*/  FMUL.FTZ R20, R21, R7 ;  /* 0x0000000715147220 */ /* 0x000fe20000410000 */
[----:B------:R-:W-:Y:S01]  /*8720*/  FFMA.FTZ R6, R13, R3, -R8 ;  /* 0x000000030d067223 */ /* 0x000fe20000010808 */
[----:B------:R-:W-:Y:S01]  /*8730*/  FFMA.FTZ R7, R21, R9, -R14 ;  /* 0x0000000915077223 */ /* 0x000fe2000001080e */
[----:B------:R-:W-:Y:S01]  /*8740*/  FFMA.FTZ R3, R25, R3, R10 ;  /* 0x0000000319037223 */ /* 0x000fe2000001000a */
[----:B------:R-:W-:Y:S01]  /*8750*/  FFMA.FTZ R20, R27, R9, R20 ;  /* 0x000000091b147223 */ /* 0x000fe20000010014 */
[----:B------:R-:W-:-:S02]  /*8760*/  F2FP.BF16.F32.PACK_AB R4, R11, R4 ;  /* 0x000000040b04723e */ /* 0x000fc400000010ff */
[----:B------:R-:W-:Y:S02]  /*8770*/  F2FP.BF16.F32.PACK_AB R5, R12, R5 ;  /* 0x000000050c05723e */ /* 0x000fe400000010ff */
[----:B------:R-:W-:Y:S02]  /*8780*/  F2FP.BF16.F32.PACK_AB R6, R3, R6 ;  /* 0x000000060306723e */ /* 0x000fe400000010ff */
[----:B------:R-:W-:-:S05]  /*8790*/  F2FP.BF16.F32.PACK_AB R7, R20, R7 ;  /* 0x000000071407723e */ /* 0x000fca00000010ff */
[----:B------:R3:W-:Y:S01]  /*87a0*/  STS.128 [R0+0x1000], R4 ;  /* 0x0010000400007388 */ /* 0x0007e20000000c00 */
[----:B------:R-:W-:Y:S05]  /*87b0*/  BRA `(.L_x_724) ;  /* 0x0000000c00d87947 */ /* 0x000fea0003800000 */
.L_x_714:
[----:B------:R-:W-:-:S03]  /*87c0*/  UMOV UR4, 0xffffffff ;  /* 0xffffffff00047882 */ /* 0x000fc60000000000 */
[----:B------:R-:W-:Y:S05]  /*87d0*/  BRA.DIV UR4, `(.L_x_727) ;  /* 0x0000013204047947 */ /* 0x000fea000b800000 */
[----:B------:R-:W0:Y:S04]  /*87e0*/  SHFL.IDX PT, R0, R25, RZ, 0x1c1f ;  /* 0x001c1fff19007589 */ /* 0x000e2800000e0000 */
[----:B------:R-:W1:Y:S04]  /*87f0*/  SHFL.IDX PT, R3, R24, RZ, 0x1c1f ;  /* 0x001c1fff18037589 */ /* 0x000e6800000e0000 */
[----:B------:R2:W3:Y:S04]  /*8800*/  SHFL.IDX PT, R4, R26, RZ, 0x1c1f ;  /* 0x001c1fff1a047589 */ /* 0x0004e800000e0000 */
[----:B------:R2:W4:Y:S01]  /*8810*/  SHFL.IDX PT, R14, R27, RZ, 0x1c1f ;  /* 0x001c1fff1b0e7589 */ /* 0x00052200000e0000 */
[----:B0-----:R-:W-:-:S02]  /*8820*/  IMAD.MOV.U32 R13, RZ, RZ, R0 ;  /* 0x000000ffff0d7224 */ /* 0x001fc400078e0000 */
[----:B-12---:R-:W-:-:S07]  /*8830*/  IMAD.MOV.U32 R12, RZ, RZ, R3 ;  /* 0x000000ffff0c7224 */ /* 0x006fce00078e0003 */
.L_x_973:
[----:B------:R-:W-:Y:S01]  /*8840*/  ULDC UR4, c[0x0][0x448] ;  /* 0x0001120000047ab9 */ /* 0x000fe20000000800 */
[----:B------:R-:W0:Y:S01]  /*8850*/  LDC R25, c[0x0][0x3f4] ;  /* 0x0000fd00ff197b82 */ /* 0x000e220000000800 */
[----:B------:R-:W-:Y:S01]  /*8860*/  IMAD R0, R155, UR4, RZ ;  /* 0x000000049b007c24 */ /* 0x000fe2000f8e02ff */
[----:B------:R-:W-:Y:S01]  /*8870*/  LEA.HI R3, R210, R210, RZ, 0x1 ;  /* 0x000000d2d2037211 */ /* 0x000fe200078f08ff */
[----:B------:R-:W-:Y:S01]  /*8880*/  BSSY B1, `(.L_x_728) ;  /* 0x0000013000017945 */ /* 0x000fe20003800000 */
[----:B---3--:R-:W-:Y:S01]  /*8890*/  IMAD.MOV.U32 R15, RZ, RZ, R4 ;  /* 0x000000ffff0f7224 */ /* 0x008fe200078e0004 */
[----:B------:R-:W-:Y:S02]  /*88a0*/  CS2R R6, SRZ ;  /* 0x0000000000067805 */ /* 0x000fe4000001ff00 */
[----:B------:R-:W-:Y:S02]  /*88b0*/  ISETP.GE.AND P0, PT, R5, R0, PT ;  /* 0x000000000500720c */ /* 0x000fe40003f06270 */
[----:B------:R-:W-:-:S02]  /*88c0*/  CS2R R4, SRZ ;  /* 0x0000000000047805 */ /* 0x000fc4000001ff00 */
[----:B------:R-:W-:Y:S02]  /*88d0*/  LOP3.LUT R3, R3, 0xfffffffe, RZ, 0xc0, !PT ;  /* 0xfffffffe03037812 */ /* 0x000fe400078ec0ff */
[----:B------:R-:W-:Y:S02]  /*88e0*/  CS2R R10, SRZ ;  /* 0x00000000000a7805 */ /* 0x000fe4000001ff00 */
[----:B------:R-:W-:Y:S01]  /*88f0*/  CS2R R8, SRZ ;  /* 0x0000000000087805 */ /* 0x000fe2000001ff00 */
[----:B------:R-:W-:-:S05]  /*8900*/  IMAD.IADD R3, R210, 0x1, -R3 ;  /* 0x00000001d2037824 */ /* 0x000fca00078e0a03 */
[----:B------:R-:W-:Y:S01]  /*8910*/  SHF.L.U32 R27, R3, 0x1f, RZ ;  /* 0x0000001f031b7819 */ /* 0x000fe200000006ff */
[----:B------:R-:W-:Y:S06]  /*8920*/  @P0 BRA `(.L_x_729) ;  /* 0x0000000000200947 */ /* 0x000fec0003800000 */
[----:B------:R-:W-:Y:S01]  /*8930*/  ULDC UR4, c[0x0][0x3f4] ;  /* 0x0000fd0000047ab9 */ /* 0x000fe20000000800 */
[----:B------:R-:W-:Y:S02]  /*8940*/  CS2R R6, SRZ ;  /* 0x0000000000067805 */ /* 0x000fe4000001ff00 */
[----:B------:R-:W-:-:S13]  /*8950*/  ISETP.GE.AND P0, PT, R16, UR4, PT ;  /* 0x0000000410007c0c */ /* 0x000fda000bf06270 */
[----:B------:R-:W-:Y:S05]  /*8960*/  @P0 BRA `(.L_x_729) ;  /* 0x0000000000100947 */ /* 0x000fea0003800000 */
[----:B------:R-:W-:-:S04]  /*8970*/  IMAD.WIDE R12, R16, 0x2, R12 ;  /* 0x00000002100c7825 */ /* 0x000fc800078e020c */
[----:B----4-:R-:W-:Y:S01]  /*8980*/  IMAD.WIDE R14, R16, 0x2, R14 ;  /* 0x00000002100e7825 */ /* 0x010fe200078e020e */
[----:B------:R1:W5:Y:S04]  /*8990*/  LD.E.128 R8, desc[UR40][R12.64] ;  /* 0x000000280c087980 */ /* 0x000368000c101d00 */
[----:B------:R1:W5:Y:S02]  /*89a0*/  LD.E.128 R4, desc[UR40][R14.64] ;  /* 0x000000280e047980 */ /* 0x000364000c101d00 */
.L_x_729:
[----:B------:R-:W-:Y:S05]  /*89b0*/  BSYNC B1 ;  /* 0x0000000000017941 */ /* 0x000fea0003800000 */
.L_x_728:
[----:B------:R-:W2:Y:S01]  /*89c0*/  SYNCS.PHASECHK.TRANS64.TRYWAIT P1, [R2+URZ+0x28c00], R27 ;  /* 0x028c001b020075a7 */ /* 0x000ea2000802017f */
[----:B------:R-:W-:Y:S01]  /*89d0*/  IMAD R0, R153, -0x40, R0 ;  /* 0xffffffc099007824 */ /* 0x000fe200078e0200 */
[----:B-----5:R-:W-:Y:S01]  /*89e0*/  SHF.R.U64 R26, R8, 0x10, R9 ;  /* 0x00000010081a7819 */ /* 0x020fe20000001209 */
[----:B-1----:R-:W-:Y:S01]  /*89f0*/  IMAD.MOV.U32 R15, RZ, RZ, R8 ;  /* 0x000000ffff0f7224 */ /* 0x002fe200078e0008 */
[--C-:B------:R-:W-:Y:S01]  /*8a00*/  SHF.R.U64 R8, R10, 0x10, R11.reuse ;  /* 0x000000100a087819 */ /* 0x100fe2000000120b */
[----:B------:R-:W-:Y:S01]  /*8a10*/  IMAD.MOV.U32 R3, RZ, RZ, R10 ;  /* 0x000000ffff037224 */ /* 0x000fe200078e000a */
[--C-:B------:R-:W-:Y:S01]  /*8a20*/  SHF.R.U32.HI R29, RZ, 0x10, R11.reuse ;  /* 0x00000010ff1d7819 */ /* 0x100fe2000001160b */
[----:B------:R-:W-:Y:S01]  /*8a30*/  IMAD.MOV.U32 R20, RZ, RZ, R11 ;  /* 0x000000ffff147224 */ /* 0x000fe200078e000b */
[----:B------:R-:W-:Y:S01]  /*8a40*/  SHF.R.U64 R11, R4, 0x10, R5 ;  /* 0x00000010040b7819 */ /* 0x000fe20000001205 */
[----:B------:R-:W-:Y:S01]  /*8a50*/  IMAD.MOV.U32 R12, RZ, RZ, R4 ;  /* 0x000000ffff0c7224 */ /* 0x000fe200078e0004 */
[----:B------:R-:W-:Y:S01]  /*8a60*/  VIMNMX R10, R0, 0x40, PT ;  /* 0x00000040000a7848 */ /* 0x000fe20003fe0100 */
[--C-:B------:R-:W-:Y:S01]  /*8a70*/  IMAD.MOV.U32 R21, RZ, RZ, R9.reuse ;  /* 0x000000ffff157224 */ /* 0x100fe200078e0009 */
[----:B------:R-:W-:Y:S01]  /*8a80*/  SHF.R.U32.HI R24, RZ, 0x10, R9 ;  /* 0x00000010ff187819 */ /* 0x000fe20000011609 */
[--C-:B------:R-:W-:Y:S01]  /*8a90*/  IMAD.MOV.U32 R13, RZ, RZ, R5.reuse ;  /* 0x000000ffff0d7224 */ /* 0x100fe200078e0005 */
[----:B------:R-:W-:Y:S01]  /*8aa0*/  SHF.R.U32.HI R4, RZ, 0x10, R5 ;  /* 0x00000010ff047819 */ /* 0x000fe20000011605 */
[----:B----4-:R-:W-:Y:S01]  /*8ab0*/  IMAD.MOV.U32 R14, RZ, RZ, R6 ;  /* 0x000000ffff0e7224 */ /* 0x010fe200078e0006 */
[----:B0-----:R-:W-:Y:S01]  /*8ac0*/  ISETP.GE.AND P0, PT, R16, R25, PT ;  /* 0x000000191000720c */ /* 0x001fe20003f06270 */
[--C-:B------:R-:W-:Y:S01]  /*8ad0*/  IMAD.MOV.U32 R0, RZ, RZ, R7.reuse ;  /* 0x000000ffff007224 */ /* 0x100fe200078e0007 */
[--C-:B------:R-:W-:Y:S01]  /*8ae0*/  SHF.R.U64 R9, R6, 0x10, R7.reuse ;  /* 0x0000001006097819 */ /* 0x100fe20000001207 */
[----:B------:R-:W-:Y:S01]  /*8af0*/  BSSY B1, `(.L_x_730) ;  /* 0x000000d000017945 */ /* 0x000fe20003800000 */
[----:B------:R-:W-:-:S02]  /*8b00*/  SHF.R.U32.HI R5, RZ, 0x10, R7 ;  /* 0x00000010ff057819 */ /* 0x000fc40000011607 */
[-C--:B------:R-:W-:Y:S02]  /*8b10*/  ISETP.GE.OR P2, PT, R19, R10.reuse, P0 ;  /* 0x0000000a1300720c */ /* 0x080fe40000746670 */
[----:B------:R-:W-:Y:S02]  /*8b20*/  PRMT R15, R15, 0x5410, R26 ;  /* 0x000054100f0f7816 */ /* 0x000fe4000000001a */
[----:B------:R-:W-:Y:S02]  /*8b30*/  ISETP.GE.OR P0, PT, R28, R10, P0 ;  /* 0x0000000a1c00720c */ /* 0x000fe40000706670 */
[----:B------:R-:W-:Y:S02]  /*8b40*/  PRMT R21, R21, 0x5410, R24 ;  /* 0x0000541015157816 */ /* 0x000fe40000000018 */
[----:B------:R-:W-:Y:S02]  /*8b50*/  PRMT R3, R3, 0x5410, R8 ;  /* 0x0000541003037816 */ /* 0x000fe40000000008 */
[----:B------:R-:W-:-:S02]  /*8b60*/  PRMT R20, R20, 0x5410, R29 ;  /* 0x0000541014147816 */ /* 0x000fc4000000001d */
[----:B------:R-:W-:Y:S02]  /*8b70*/  PRMT R12, R12, 0x5410, R11 ;  /* 0x000054100c0c7816 */ /* 0x000fe4000000000b */
[----:B------:R-:W-:Y:S02]  /*8b80*/  PRMT R13, R13, 0x5410, R4 ;  /* 0x000054100d0d7816 */ /* 0x000fe40000000004 */
[----:B------:R-:W-:Y:S02]  /*8b90*/  PRMT R14, R14, 0x5410, R9 ;  /* 0x000054100e0e7816 */ /* 0x000fe40000000009 */
[----:B------:R-:W-:Y:S01]  /*8ba0*/  PRMT R0, R0, 0x5410, R5 ;  /* 0x0000541000007816 */ /* 0x000fe20000000005 */
[----:B--2---:R-:W-:Y:S06]  /*8bb0*/  @!P1 BRA `(.L_x_731) ;  /* 0x0000012c00849947 */ /* 0x004fec0003800000 */
.L_x_974:
[----:B------:R-:W-:Y:S05]  /*8bc0*/  BSYNC B1 ;  /* 0x0000000000017941 */ /* 0x000fea0003800000 */
.L_x_730:
[----:B------:R-:W-:Y:S04]  /*8bd0*/  BSSY B1, `(.L_x_732) ;  /* 0x000005a000017945 */ /* 0x000fe80003800000 */
[----:B------:R-:W-:Y:S05]  /*8be0*/  @P2 BRA `(.L_x_733) ;  /* 0x0000000400602947 */ /* 0x000fea0003800000 */
[----:B------:R-:W-:Y:S01]  /*8bf0*/  IMAD.SHL.U32 R4, R189, 0x40, RZ ;  /* 0x00000040bd047824 */ /* 0x000fe200078e00ff */
[----:B------:R-:W-:Y:S01]  /*8c00*/  LOP3.LUT R39, R12, 0xffff0000, RZ, 0xc0, !PT ;  /* 0xffff00000c277812 */ /* 0x000fe200078ec0ff */
[----:B------:R-:W-:Y:S02]  /*8c10*/  IMAD.IADD R6, R16, 0x1, R25 ;  /* 0x0000000110067824 */ /* 0x000fe400078e0219 */
[----:B------:R-:W-:Y:S01]  /*8c20*/  IMAD.U32 R37, R12, 0x10000, RZ ;  /* 0x000100000c257824 */ /* 0x000fe200078e00ff */
[----:B------:R-:W-:Y:S01]  /*8c30*/  LOP3.LUT R7, R4, 0x1c0, RZ, 0xc0, !PT ;  /* 0x000001c004077812 */ /* 0x000fe200078ec0ff */
[----:B------:R-:W-:-:S03]  /*8c40*/  IMAD.U32 R35, R15, 0x10000, RZ ;  /* 0x000100000f237824 */ /* 0x000fc600078e00ff */
[----:B------:R-:W-:Y:S02]  /*8c50*/  SHF.R.U32.HI R9, RZ, 0x3, R7 ;  /* 0x00000003ff097819 */ /* 0x000fe40000011607 */
[C---:B------:R-:W-:Y:S02]  /*8c60*/  LOP3.LUT R6, R7.reuse, 0x38, R6, 0xf8, !PT ;  /* 0x0000003807067812 */ /* 0x040fe400078ef806 */
[----:B------:R-:W-:Y:S02]  /*8c70*/  LOP3.LUT R4, R7, 0x38, R16, 0xf8, !PT ;  /* 0x0000003807047812 */ /* 0x000fe400078ef810 */
[-C--:B------:R-:W-:Y:S02]  /*8c80*/  LOP3.LUT R7, R6, R9.reuse, RZ, 0x3c, !PT ;  /* 0x0000000906077212 */ /* 0x080fe400078e3cff */
[----:B------:R-:W-:-:S03]  /*8c90*/  LOP3.LUT R5, R4, R9, RZ, 0x3c, !PT ;  /* 0x0000000904057212 */ /* 0x000fc600078e3cff */
[C---:B------:R-:W-:Y:S02]  /*8ca0*/  IMAD R9, R194.reuse, 0x200, R7 ;  /* 0x00000200c2097824 */ /* 0x040fe400078e0207 */
[----:B------:R-:W-:Y:S02]  /*8cb0*/  IMAD R5, R194, 0x200, R5 ;  /* 0x00000200c2057824 */ /* 0x000fe400078e0205 */
[--C-:B------:R-:W-:Y:S02]  /*8cc0*/  IMAD R44, R9, 0x2, R2.reuse ;  /* 0x00000002092c7824 */ /* 0x100fe400078e0202 */
[----:B------:R-:W-:-:S03]  /*8cd0*/  IMAD R42, R5, 0x2, R2 ;  /* 0x00000002052a7824 */ /* 0x000fc600078e0202 */
[----:B------:R-:W1:Y:S04]  /*8ce0*/  LDS.128 R8, [R44+0x20400] ;  /* 0x020400002c087984 */ /* 0x000e680000000c00 */
[----:B------:R-:W2:Y:S01]  /*8cf0*/  LDS.128 R4, [R42+0x20400] ;  /* 0x020400002a047984 */ /* 0x000ea20000000c00 */
[C---:B-1----:R-:W-:Y:S01]  /*8d00*/  IMAD.U32 R30, R8.reuse, 0x10000, RZ ;  /* 0x00010000081e7824 */ /* 0x042fe200078e00ff */
[----:B------:R-:W-:Y:S01]  /*8d10*/  LOP3.LUT R8, R8, 0xffff0000, RZ, 0xc0, !PT ;  /* 0xffff000008087812 */ /* 0x000fe200078ec0ff */
[C---:B------:R-:W-:Y:S01]  /*8d20*/  IMAD.U32 R32, R10.reuse, 0x10000, RZ ;  /* 0x000100000a207824 */ /* 0x040fe200078e00ff */
[----:B------:R-:W-:Y:S01]  /*8d30*/  LOP3.LUT R10, R10, 0xffff0000, RZ, 0xc0, !PT ;  /* 0xffff00000a0a7812 */ /* 0x000fe200078ec0ff */
[----:B--2---:R-:W-:Y:S02]  /*8d40*/  IMAD.U32 R24, R4, 0x10000, RZ ;  /* 0x0001000004187824 */ /* 0x004fe400078e00ff */
[C---:B------:R-:W-:Y:S01]  /*8d50*/  FMUL.FTZ R41, R30.reuse, R37 ;  /* 0x000000251e297220 */ /* 0x040fe20000410000 */
[----:B------:R-:W-:Y:S01]  /*8d60*/  FMUL.FTZ R43, R30, R35 ;  /* 0x000000231e2b7220 */ /* 0x000fe20000410000 */
[----:B------:R-:W-:Y:S01]  /*8d70*/  LOP3.LUT R4, R4, 0xffff0000, RZ, 0xc0, !PT ;  /* 0xffff000004047812 */ /* 0x000fe200078ec0ff */
[----:B------:R-:W-:Y:S01]  /*8d80*/  FMUL.FTZ R45, R8, R39 ;  /* 0x00000027082d7220 */ /* 0x000fe20000410000 */
[C---:B------:R-:W-:Y:S01]  /*8d90*/  FFMA.FTZ R41, R24.reuse, R35, -R41 ;  /* 0x0000002318297223 */ /* 0x040fe20000010829 */
[----:B------:R-:W-:Y:S01]  /*8da0*/  LOP3.LUT R35, R15, 0xffff0000, RZ, 0xc0, !PT ;  /* 0xffff00000f237812 */ /* 0x000fe200078ec0ff */
[----:B------:R-:W-:Y:S01]  /*8db0*/  FFMA.FTZ R43, R24, R37, R43 ;  /* 0x00000025182b7223 */ /* 0x000fe2000001002b */
[C---:B------:R-:W-:Y:S01]  /*8dc0*/  IMAD.U32 R30, R14.reuse, 0x10000, RZ ;  /* 0x000100000e1e7824 */ /* 0x040fe200078e00ff */
[----:B------:R-:W-:Y:S01]  /*8dd0*/  LOP3.LUT R37, R14, 0xffff0000, RZ, 0xc0, !PT ;  /* 0xffff00000e257812 */ /* 0x000fe200078ec0ff */
[----:B------:R-:W-:-:S02]  /*8de0*/  IMAD.U32 R24, R3, 0x10000, RZ ;  /* 0x0001000003187824 */ /* 0x000fc400078e00ff */
[-C--:B------:R-:W-:Y:S01]  /*8df0*/  FMUL.FTZ R47, R8, R35.reuse ;  /* 0x00000023082f7220 */ /* 0x080fe20000410000 */
[----:B------:R-:W-:Y:S01]  /*8e00*/  FFMA.FTZ R34, R4, R35, -R45 ;  /* 0x0000002304227223 */ /* 0x000fe2000001082d */
[----:B0-----:R-:W-:Y:S02]  /*8e10*/  IMAD.U32 R27, R6, 0x10000, RZ ;  /* 0x00010000061b7824 */ /* 0x001fe400078e00ff */
[C---:B------:R-:W-:Y:S01]  /*8e20*/  FMUL.FTZ R8, R32.reuse, R30 ;  /* 0x0000001e20087220 */ /* 0x040fe20000410000 */
[-C--:B------:R-:W-:Y:S01]  /*8e30*/  FMUL.FTZ R45, R32, R24.reuse ;  /* 0x00000018202d7220 */ /* 0x080fe20000410000 */
[----:B------:R-:W-:Y:S01]  /*8e40*/  LOP3.LUT R35, R3, 0xffff0000, RZ, 0xc0, !PT ;  /* 0xffff000003237812 */ /* 0x000fe200078ec0ff */
[----:B------:R-:W-:Y:S01]  /*8e50*/  IMAD.U32 R31, R9, 0x10000, RZ ;  /* 0x00010000091f7824 */ /* 0x000fe200078e00ff */
[----:B------:R-:W-:Y:S01]  /*8e60*/  LOP3.LUT R6, R6, 0xffff0000, RZ, 0xc0, !PT ;  /* 0xffff000006067812 */ /* 0x000fe200078ec0ff */
[C---:B------:R-:W-:Y:S01]  /*8e70*/  FFMA.FTZ R36, R27.reuse, R24, -R8 ;  /* 0x000000181b247223 */ /* 0x040fe20000010808 */
[----:B------:R-:W-:Y:S01]  /*8e80*/  FFMA.FTZ R45, R27, R30, R45 ;  /* 0x0000001e1b2d7223 */ /* 0x000fe2000001002d */
[----:B------:R-:W-:Y:S01]  /*8e90*/  FMUL.FTZ R27, R10, R37 ;  /* 0x000000250a1b7220 */ /* 0x000fe20000410000 */
[----:B------:R-:W-:Y:S01]  /*8ea0*/  FFMA.FTZ R32, R4, R39, R47 ;  /* 0x0000002704207223 */ /* 0x000fe2000001002f */
[----:B------:R-:W-:-:S02]  /*8eb0*/  IMAD.U32 R24, R13, 0x10000, RZ ;  /* 0x000100000d187824 */ /* 0x000fc400078e00ff */
[-C--:B------:R-:W-:Y:S01]  /*8ec0*/  FMUL.FTZ R39, R10, R35.reuse ;  /* 0x000000230a277220 */ /* 0x080fe20000410000 */
[----:B------:R-:W-:Y:S02]  /*8ed0*/  IMAD.U32 R4, R21, 0x10000, RZ ;  /* 0x0001000015047824 */ /* 0x000fe400078e00ff */
[----:B------:R-:W-:Y:S01]  /*8ee0*/  FFMA.FTZ R35, R6, R35, -R27 ;  /* 0x0000002306237223 */ /* 0x000fe2000001081b */
[----:B------:R-:W-:Y:S02]  /*8ef0*/  IMAD.U32 R33, R11, 0x10000, RZ ;  /* 0x000100000b217824 */ /* 0x000fe400078e00ff */
[C---:B------:R-:W-:Y:S01]  /*8f00*/  FMUL.FTZ R27, R31.reuse, R24 ;  /* 0x000000181f1b7220 */ /* 0x040fe20000410000 */
[----:B------:R-:W-:Y:S02]  /*8f10*/  IMAD.U32 R10, R0, 0x10000, RZ ;  /* 0x00010000000a7824 */ /* 0x000fe400078e00ff */
[----:B------:R-:W-:Y:S01]  /*8f20*/  FMUL.FTZ R31, R31, R4 ;  /* 0x000000041f1f7220 */ /* 0x000fe20000410000 */
[----:B------:R-:W-:-:S02]  /*8f30*/  IMAD.U32 R26, R5, 0x10000, RZ ;  /* 0x00010000051a7824 */ /* 0x000fc400078e00ff */
[----:B------:R-:W-:Y:S01]  /*8f40*/  FFMA.FTZ R38, R6, R37, R39 ;  /* 0x0000002506267223 */ /* 0x000fe20000010027 */
[----:B------:R-:W-:Y:S02]  /*8f50*/  IMAD.U32 R8, R20, 0x10000, RZ ;  /* 0x0001000014087824 */ /* 0x000fe400078e00ff */
[----:B------:R-:W-:Y:S01]  /*8f60*/  FMUL.FTZ R6, R33, R10 ;  /* 0x0000000a21067220 */ /* 0x000fe20000410000 */
[----:B------:R-:W-:Y:S02]  /*8f70*/  IMAD.U32 R29, R7, 0x10000, RZ ;  /* 0x00010000071d7824 */ /* 0x000fe400078e00ff */
[C---:B------:R-:W-:Y:S01]  /*8f80*/  FFMA.FTZ R27, R26.reuse, R4, -R27 ;  /* 0x000000041a1b7223 */ /* 0x040fe2000001081b */
[----:B------:R-:W-:Y:S01]  /*8f90*/  FFMA.FTZ R31, R26, R24, R31 ;  /* 0x000000181a1f7223 */ /* 0x000fe2000001001f */
[-C--:B------:R-:W-:Y:S01]  /*8fa0*/  FMUL.FTZ R26, R33, R8.reuse ;  /* 0x00000008211a7220 */ /* 0x080fe20000410000 */
[----:B------:R-:W-:Y:S01]  /*8fb0*/  FFMA.FTZ R33, R29, R8, -R6 ;  /* 0x000000081d217223 */ /* 0x000fe20000010806 */
[----:B------:R-:W-:-:S02]  /*8fc0*/  LOP3.LUT R9, R9, 0xffff0000, RZ, 0xc0, !PT ;  /* 0xffff000009097812 */ /* 0x000fc400078ec0ff */
[----:B------:R-:W-:Y:S01]  /*8fd0*/  LOP3.LUT R11, R11, 0xffff0000, RZ, 0xc0, !PT ;  /* 0xffff00000b0b7812 */ /* 0x000fe200078ec0ff */
[----:B------:R-:W-:Y:S01]  /*8fe0*/  FFMA.FTZ R29, R29, R10, R26 ;  /* 0x0000000a1d1d7223 */ /* 0x000fe2000001001a */
[----:B------:R-:W-:Y:S02]  /*8ff0*/  LOP3.LUT R8, R13, 0xffff0000, RZ, 0xc0, !PT ;  /* 0xffff00000d087812 */ /* 0x000fe400078ec0ff */
[----:B------:R-:W-:Y:S02]  /*9000*/  LOP3.LUT R24, R0, 0xffff0000, RZ, 0xc0, !PT ;  /* 0xffff000000187812 */ /* 0x000fe400078ec0ff */
[----:B------:R-:W-:Y:S01]  /*9010*/  LOP3.LUT R4, R21, 0xffff0000, RZ, 0xc0, !PT ;  /* 0xffff000015047812 */ /* 0x000fe200078ec0ff */
[----:B------:R-:W-:Y:S01]  /*9020*/  FMUL.FTZ R10, R9, R8 ;  /* 0x00000008090a7220 */ /* 0x000fe20000410000 */
[----:B------:R-:W-:Y:S01]  /*9030*/  LOP3.LUT R6, R20, 0xffff0000, RZ, 0xc0, !PT ;  /* 0xffff000014067812 */ /* 0x000fe200078ec0ff */
[----:B------:R-:W-:Y:S01]  /*9040*/  FMUL.FTZ R40, R11, R24 ;  /* 0x000000180b287220 */ /* 0x000fe20000410000 */
[----:B------:R-:W-:Y:S01]  /*9050*/  LOP3.LUT R5, R5, 0xffff0000, RZ, 0xc0, !PT ;  /* 0xffff000005057812 */ /* 0x000fe200078ec0ff */
[----:B------:R-:W-:Y:S01]  /*9060*/  FMUL.FTZ R9, R9, R4 ;  /* 0x0000000409097220 */ /* 0x000fe20000410000 */
[----:B------:R-:W-:Y:S01]  /*9070*/  LOP3.LUT R7, R7, 0xffff0000, RZ, 0xc0, !PT ;  /* 0xffff000007077812 */ /* 0x000fe200078ec0ff */
[----:B------:R-:W-:-:S02]  /*9080*/  FMUL.FTZ R11, R11, R6 ;  /* 0x000000060b0b7220 */ /* 0x000fc40000410000 */
[C---:B------:R-:W-:Y:S01]  /*9090*/  FFMA.FTZ R26, R5.reuse, R4, -R10 ;  /* 0x00000004051a7223 */ /* 0x040fe2000001080a */
[----:B------:R-:W-:Y:S01]  /*90a0*/  FFMA.FTZ R30, R5, R8, R9 ;  /* 0x00000008051e7223 */ /* 0x000fe20000010009 */
[C---:B------:R-:W-:Y:S01]  /*90b0*/  FFMA.FTZ R40, R7.reuse, R6, -R40 ;  /* 0x0000000607287223 */ /* 0x040fe20000010828 */
[----:B------:R-:W-:Y:S01]  /*90c0*/  FFMA.FTZ R24, R7, R24, R11 ;  /* 0x0000001807187223 */ /* 0x000fe2000001000b */
[----:B------:R-:W-:Y:S02]  /*90d0*/  F2FP.BF16.F32.PACK_AB R4, R34, R41 ;  /* 0x000000292204723e */ /* 0x000fe400000010ff */
[----:B------:R-:W-:Y:S02]  /*90e0*/  F2FP.BF16.F32.PACK_AB R6, R35, R36 ;  /* 0x000000242306723e */ /* 0x000fe400000010ff */
[----:B------:R-:W-:Y:S02]  /*90f0*/  F2FP.BF16.F32.PACK_AB R5, R26, R27 ;  /* 0x0000001b1a05723e */ /* 0x000fe400000010ff */
[----:B------:R-:W-:-:S02]  /*9100*/  F2FP.BF16.F32.PACK_AB R7, R40, R33 ;  /* 0x000000212807723e */ /* 0x000fc400000010ff */
[----:B------:R-:W-:Y:S02]  /*9110*/  F2FP.BF16.F32.PACK_AB R8, R32, R43 ;  /* 0x0000002b2008723e */ /* 0x000fe400000010ff */
[----:B------:R-:W-:Y:S01]  /*9120*/  F2FP.BF16.F32.PACK_AB R10, R38, R45 ;  /* 0x0000002d260a723e */ /* 0x000fe200000010ff */
[----:B------:R1:W-:Y:S01]  /*9130*/  STS.128 [R42+0x20400], R4 ;  /* 0x020400042a007388 */ /* 0x0003e20000000c00 */
[----:B------:R-:W-:Y:S02]  /*9140*/  F2FP.BF16.F32.PACK_AB R9, R30, R31 ;  /* 0x0000001f1e09723e */ /* 0x000fe400000010ff */
[----:B------:R-:W-:-:S05]  /*9150*/  F2FP.BF16.F32.PACK_AB R11, R24, R29 ;  /* 0x0000001d180b723e */ /* 0x000fca00000010ff */
[----:B------:R1:W-:Y:S02]  /*9160*/  STS.128 [R44+0x20400], R8 ;  /* 0x020400082c007388 */ /* 0x0003e40000000c00 */
.L_x_733:
[----:B------:R-:W-:Y:S05]  /*9170*/  BSYNC B1 ;  /* 0x0000000000017941 */ /* 0x000fea0003800000 */
.L_x_732:
[----:B------:R-:W-:Y:S05]  /*9180*/  @P0 BRA `(.L_x_724) ;  /* 0x0000000400640947 */ /* 0x000fea0003800000 */
[----:B------:R-:W2:Y:S01]  /*9190*/  LDL R41, [R1+0x68] ;  /* 0x0000680001297983 */ /* 0x000ea20000100800 */
[----:B-1----:R-:W-:Y:S01]  /*91a0*/  IMAD.SHL.U32 R6, R28, 0x40, RZ ;  /* 0x000000401c067824 */ /* 0x002fe200078e00ff */
[----:B------:R-:W-:Y:S01]  /*91b0*/  SHF.R.S32.HI R5, RZ, 0x1f, R28 ;  /* 0x0000001fff057819 */ /* 0x000fe2000001141c */
[----:B------:R-:W-:Y:S01]  /*91c0*/  IMAD.IADD R4, R16, 0x1, R25 ;  /* 0x0000000110047824 */ /* 0x000fe200078e0219 */
[C---:B------:R-:W-:Y:S01]  /*91d0*/  LOP3.LUT R40, R12.reuse, 0xffff0000, RZ, 0xc0, !PT ;  /* 0xffff00000c287812 */ /* 0x040fe200078ec0ff */
[----:B------:R-:W-:Y:S01]  /*91e0*/  IMAD.U32 R35, R12, 0x10000, RZ ;  /* 0x000100000c237824 */ /* 0x000fe200078e00ff */
[----:B------:R-:W-:Y:S01]  /*91f0*/  LEA.HI R5, R5, R28, RZ, 0x3 ;  /* 0x0000001c05057211 */ /* 0x000fe200078f18ff */
[----:B------:R-:W-:Y:S01]  /*9200*/  IMAD.U32 R33, R15, 0x10000, RZ ;  /* 0x000100000f217824 */ /* 0x000fe200078e00ff */
[----:B------:R-:W-:Y:S01]  /*9210*/  LOP3.LUT R7, R6, 0x1c0, RZ, 0xc0, !PT ;  /* 0x000001c006077812 */ /* 0x000fe200078ec0ff */
[----:B------:R-:W-:Y:S01]  /*9220*/  IMAD.U32 R42, R13, 0x10000, RZ ;  /* 0x000100000d2a7824 */ /* 0x000fe200078e00ff */
[----:B------:R-:W-:Y:S01]  /*9230*/  LOP3.LUT R36, R15, 0xffff0000, RZ, 0xc0, !PT ;  /* 0xffff00000f247812 */ /* 0x000fe200078ec0ff */
[----:B------:R-:W-:Y:S01]  /*9240*/  IMAD.SHL.U32 R5, R5, 0x40, RZ ;  /* 0x0000004005057824 */ /* 0x000fe200078e00ff */
[----:B------:R-:W-:Y:S01]  /*9250*/  LOP3.LUT R4, R7, 0x38, R4, 0xf8, !PT ;  /* 0x0000003807047812 */ /* 0x000fe200078ef804 */
[----:B------:R-:W-:Y:S01]  /*9260*/  IMAD.U32 R38, R21, 0x10000, RZ ;  /* 0x0001000015267824 */ /* 0x000fe200078e00ff */
[----:B------:R-:W-:Y:S01]  /*9270*/  SHF.R.U32.HI R7, RZ, 0x3, R7 ;  /* 0x00000003ff077819 */ /* 0x000fe20000011607 */
[----:B------:R-:W-:Y:S01]  /*9280*/  IMAD.U32 R37, R14, 0x10000, RZ ;  /* 0x000100000e257824 */ /* 0x000fe200078e00ff */
[----:B------:R-:W-:-:S02]  /*9290*/  LOP3.LUT R5, R5, 0xfffffe00, RZ, 0xc0, !PT ;  /* 0xfffffe0005057812 */ /* 0x000fc400078ec0ff */
[----:B------:R-:W-:Y:S02]  /*92a0*/  LOP3.LUT R4, R4, R7, RZ, 0x3c, !PT ;  /* 0x0000000704047212 */ /* 0x000fe400078e3cff */
[----:B------:R-:W-:Y:S02]  /*92b0*/  LOP3.LUT R14, R14, 0xffff0000, RZ, 0xc0, !PT ;  /* 0xffff00000e0e7812 */ /* 0x000fe400078ec0ff */
[----:B------:R-:W-:Y:S01]  /*92c0*/  LOP3.LUT R39, R0, 0xffff0000, RZ, 0xc0, !PT ;  /* 0xffff000000277812 */ /* 0x000fe200078ec0ff */
[----:B------:R-:W-:Y:S01]  /*92d0*/  IMAD.IADD R9, R5, 0x1, R4 ;  /* 0x0000000105097824 */ /* 0x000fe200078e0204 */
[----:B------:R-:W-:-:S03]  /*92e0*/  LOP3.LUT R21, R21, 0xffff0000, RZ, 0xc0, !PT ;  /* 0xffff000015157812 */ /* 0x000fc600078ec0ff */
[----:B------:R-:W-:-:S05]  /*92f0*/  IMAD R24, R9, 0x2, R2 ;  /* 0x0000000209187824 */ /* 0x000fca00078e0202 */
[----:B------:R-:W1:Y:S02]  /*9300*/  LDS.128 R8, [R24+0x20400] ;  /* 0x0204000018087984 */ /* 0x000e640000000c00 */
[C---:B-1----:R-:W-:Y:S01]  /*9310*/  IMAD.U32 R29, R8.reuse, 0x10000, RZ ;  /* 0x00010000081d7824 */ /* 0x042fe200078e00ff */
[----:B------:R-:W-:Y:S01]  /*9320*/  LOP3.LUT R8, R8, 0xffff0000, RZ, 0xc0, !PT ;  /* 0xffff000008087812 */ /* 0x000fe200078ec0ff */
[C---:B------:R-:W-:Y:S01]  /*9330*/  IMAD.U32 R30, R9.reuse, 0x10000, RZ ;  /* 0x00010000091e7824 */ /* 0x040fe200078e00ff */
[----:B------:R-:W-:Y:S01]  /*9340*/  LOP3.LUT R9, R9, 0xffff0000, RZ, 0xc0, !PT ;  /* 0xffff000009097812 */ /* 0x000fe200078ec0ff */
[-C--:B------:R-:W-:Y:S01]  /*9350*/  FMUL.FTZ R34, R35, R29.reuse ;  /* 0x0000001d23227220 */ /* 0x080fe20000410000 */
[----:B------:R-:W-:Y:S01]  /*9360*/  FMUL.FTZ R12, R33, R29 ;  /* 0x0000001d210c7220 */ /* 0x000fe20000410000 */
[----:B------:R-:W-:Y:S01]  /*9370*/  FMUL.FTZ R15, R40, R8 ;  /* 0x00000008280f7220 */ /* 0x000fe20000410000 */
[----:B------:R-:W-:Y:S01]  /*9380*/  FMUL.FTZ R29, R42, R30 ;  /* 0x0000001e2a1d7220 */ /* 0x000fe20000410000 */
[C---:B------:R-:W-:Y:S01]  /*9390*/  IMAD.U32 R31, R10.reuse, 0x10000, RZ ;  /* 0x000100000a1f7824 */ /* 0x040fe200078e00ff */
[----:B------:R-:W-:Y:S01]  /*93a0*/  LOP3.LUT R10, R10, 0xffff0000, RZ, 0xc0, !PT ;  /* 0xffff00000a0a7812 */ /* 0x000fe200078ec0ff */
[C---:B------:R-:W-:Y:S01]  /*93b0*/  IMAD.U32 R32, R11.reuse, 0x10000, RZ ;  /* 0x000100000b207824 */ /* 0x040fe200078e00ff */
[----:B------:R-:W-:Y:S01]  /*93c0*/  LOP3.LUT R11, R11, 0xffff0000, RZ, 0xc0, !PT ;  /* 0xffff00000b0b7812 */ /* 0x000fe200078ec0ff */
[----:B--2---:R-:W1:Y:S02]  /*93d0*/  LDS.128 R4, [R41+0x20400] ;  /* 0x0204000029047984 */ /* 0x004e640000000c00 */
[C---:B-1----:R-:W-:Y:S01]  /*93e0*/  IMAD.U32 R25, R4.reuse, 0x10000, RZ ;  /* 0x0001000004197824 */ /* 0x042fe200078e00ff */
[----:B------:R-:W-:Y:S01]  /*93f0*/  LOP3.LUT R4, R4, 0xffff0000, RZ, 0xc0, !PT ;  /* 0xffff000004047812 */ /* 0x000fe200078ec0ff */
[C---:B------:R-:W-:Y:S01]  /*9400*/  IMAD.U32 R26, R5.reuse, 0x10000, RZ ;  /* 0x00010000051a7824 */ /* 0x040fe200078e00ff */
[----:B------:R-:W-:Y:S01]  /*9410*/  LOP3.LUT R5, R5, 0xffff0000, RZ, 0xc0, !PT ;  /* 0xffff000005057812 */ /* 0x000fe200078ec0ff */
[-C--:B------:R-:W-:Y:S01]  /*9420*/  FFMA.FTZ R34, R33, R25.reuse, -R34 ;  /* 0x0000001921227223 */ /* 0x080fe20000010822 */
[----:B------:R-:W-:Y:S01]  /*9430*/  FFMA.FTZ R12, R35, R25, R12 ;  /* 0x00000019230c7223 */ /* 0x000fe2000001000c */
[----:B------:R-:W-:Y:S01]  /*9440*/  FMUL.FTZ R25, R36, R8 ;  /* 0x0000000824197220 */ /* 0x000fe20000410000 */
[----:B------:R-:W-:Y:S01]  /*9450*/  FMUL.FTZ R33, R38, R30 ;  /* 0x0000001e26217220 */ /* 0x000fe20000410000 */
[----:B------:R-:W-:-:S02]  /*9460*/  IMAD.U32 R35, R3, 0x10000, RZ ;  /* 0x0001000003237824 */ /* 0x000fc400078e00ff */
[-C--:B------:R-:W-:Y:S01]  /*9470*/  FFMA.FTZ R15, R36, R4.reuse, -R15 ;  /* 0x00000004240f7223 */ /* 0x080fe2000001080f */
[----:B------:R-:W-:Y:S01]  /*9480*/  FFMA.FTZ R25, R40, R4, R25 ;  /* 0x0000000428197223 */ /* 0x000fe20000010019 */
[-C--:B------:R-:W-:Y:S01]  /*9490*/  FFMA.FTZ R29, R38, R26.reuse, -R29 ;  /* 0x0000001a261d7223 */ /* 0x080fe2000001081d */
[----:B------:R-:W-:Y:S01]  /*94a0*/  FFMA.FTZ R33, R42, R26, R33 ;  /* 0x0000001a2a217223 */ /* 0x000fe20000010021 */
[----:B0-----:R-:W-:Y:S02]  /*94b0*/  IMAD.U32 R27, R6, 0x10000, RZ ;  /* 0x00010000061b7824 */ /* 0x001fe400078e00ff */
[-C--:B------:R-:W-:Y:S01]  /*94c0*/  FMUL.FTZ R4, R37, R31.reuse ;  /* 0x0000001f25047220 */ /* 0x080fe20000410000 */
[----:B------:R-:W-:Y:S01]  /*94d0*/  LOP3.LUT R26, R3, 0xffff0000, RZ, 0xc0, !PT ;  /* 0xffff0000031a7812 */ /* 0x000fe200078ec0ff */
[C---:B------:R-:W-:Y:S01]  /*94e0*/  FMUL.FTZ R8, R35.reuse, R31 ;  /* 0x0000001f23087220 */ /* 0x040fe20000410000 */
[----:B------:R-:W-:Y:S01]  /*94f0*/  IMAD.U32 R30, R0, 0x10000, RZ ;  /* 0x00010000001e7824 */ /* 0x000fe200078e00ff */
[----:B------:R-:W-:Y:S01]  /*9500*/  LOP3.LUT R6, R6, 0xffff0000, RZ, 0xc0, !PT ;  /* 0xffff000006067812 */ /* 0x000fe200078ec0ff */
[-C--:B------:R-:W-:Y:S01]  /*9510*/  FFMA.FTZ R3, R35, R27.reuse, -R4 ;  /* 0x0000001b23037223 */ /* 0x080fe20000010804 */
[----:B------:R-:W-:Y:S01]  /*9520*/  FFMA.FTZ R8, R37, R27, R8 ;  /* 0x0000001b25087223 */ /* 0x000fe20000010008 */
[-C--:B------:R-:W-:Y:S01]  /*9530*/  FMUL.FTZ R31, R14, R10.reuse ;  /* 0x0000000a0e1f7220 */ /* 0x080fe20000410000 */
[----:B------:R-:W-:Y:S01]  /*9540*/  FMUL.FTZ R35, R26, R10 ;  /* 0x0000000a1a237220 */ /* 0x000fe20000410000 */
[----:B------:R-:W-:Y:S01]  /*9550*/  LOP3.LUT R37, R13, 0xffff0000, RZ, 0xc0, !PT ;  /* 0xffff00000d257812 */ /* 0x000fe200078ec0ff */
[----:B------:R-:W-:-:S02]  /*9560*/  IMAD.U32 R28, R7, 0x10000, RZ ;  /* 0x00010000071c7824 */ /* 0x000fc400078e00ff */
[----:B------:R-:W-:Y:S01]  /*9570*/  FMUL.FTZ R27, R30, R32 ;  /* 0x000000201e1b7220 */ /* 0x000fe20000410000 */
[C---:B------:R-:W-:Y:S01]  /*9580*/  IMAD.U32 R4, R20.reuse, 0x10000, RZ ;  /* 0x0001000014047824 */ /* 0x040fe200078e00ff */
[----:B------:R-:W-:Y:S01]  /*9590*/  LOP3.LUT R13, R20, 0xffff0000, RZ, 0xc0, !PT ;  /* 0xffff0000140d7812 */ /* 0x000fe200078ec0ff */
[-C--:B------:R-:W-:Y:S01]  /*95a0*/  FFMA.FTZ R10, R26, R6.reuse, -R31 ;  /* 0x000000061a0a7223 */ /* 0x080fe2000001081f */
[----:B------:R-:W-:Y:S01]  /*95b0*/  LOP3.LUT R7, R7, 0xffff0000, RZ, 0xc0, !PT ;  /* 0xffff000007077812 */ /* 0x000fe200078ec0ff */
[----:B------:R-:W-:Y:S01]  /*95c0*/  FFMA.FTZ R35, R14, R6, R35 ;  /* 0x000000060e237223 */ /* 0x000fe20000010023 */
[C---:B------:R-:W-:Y:S01]  /*95d0*/  FMUL.FTZ R31, R4.reuse, R32 ;  /* 0x00000020041f7220 */ /* 0x040fe20000410000 */
[-C--:B------:R-:W-:Y:S01]  /*95e0*/  FFMA.FTZ R27, R4, R28.reuse, -R27 ;  /* 0x0000001c041b7223 */ /* 0x080fe2000001081b */
[----:B------:R-:W-:Y:S01]  /*95f0*/  FMUL.FTZ R0, R37, R9 ;  /* 0x0000000925007220 */ /* 0x000fe20000410000 */
[----:B------:R-:W-:Y:S01]  /*9600*/  FMUL.FTZ R6, R39, R11 ;  /* 0x0000000b27067220 */ /* 0x000fe20000410000 */
[----:B------:R-:W-:Y:S01]  /*9610*/  FMUL.FTZ R4, R21, R9 ;  /* 0x0000000915047220 */ /* 0x000fe20000410000 */
[----:B------:R-:W-:Y:S01]  /*9620*/  FMUL.FTZ R26, R13, R11 ;  /* 0x0000000b0d1a7220 */ /* 0x000fe20000410000 */
[----:B------:R-:W-:Y:S01]  /*9630*/  FFMA.FTZ R0, R21, R5, -R0 ;  /* 0x0000000515007223 */ /* 0x000fe20000010800 */
[----:B------:R-:W-:Y:S01]  /*9640*/  FFMA.FTZ R20, R13, R7, -R6 ;  /* 0x000000070d147223 */ /* 0x000fe20000010806 */
[----:B------:R-:W-:Y:S01]  /*9650*/  FFMA.FTZ R31, R30, R28, R31 ;  /* 0x0000001c1e1f7223 */ /* 0x000fe2000001001f */
[----:B------:R-:W-:Y:S01]  /*9660*/  FFMA.FTZ R14, R37, R5, R4 ;  /* 0x00000005250e7223 */ /* 0x000fe20000010004 */
[----:B------:R-:W-:Y:S01]  /*9670*/  FFMA.FTZ R26, R39, R7, R26 ;  /* 0x00000007271a7223 */ /* 0x000fe2000001001a */
[----:B------:R-:W-:-:S02]  /*9680*/  F2FP.BF16.F32.PACK_AB R6, R10, R3 ;  /* 0x000000030a06723e */ /* 0x000fc400000010ff */
[----:B------:R-:W-:Y:S02]  /*9690*/  F2FP.BF16.F32.PACK_AB R4, R15, R34 ;  /* 0x000000220f04723e */ /* 0x000fe400000010ff */
[----:B------:R-:W-:Y:S02]  /*96a0*/  F2FP.BF16.F32.PACK_AB R10, R35, R8 ;  /* 0x00000008230a723e */ /* 0x000fe400000010ff */
[----:B------:R-:W-:Y:S02]  /*96b0*/  F2FP.BF16.F32.PACK_AB R5, R0, R29 ;  /* 0x0000001d0005723e */ /* 0x000fe400000010ff */
[----:B------:R-:W-:Y:S02]  /*96c0*/  F2FP.BF16.F32.PACK_AB R7, R20, R27 ;  /* 0x0000001b1407723e */ /* 0x000fe400000010ff */
[----:B------:R-:W-:Y:S02]  /*96d0*/  F2FP.BF16.F32.PACK_AB R8, R25, R12 ;  /* 0x0000000c1908723e */ /* 0x000fe400000010ff */
[----:B------:R-:W-:Y:S01]  /*96e0*/  F2FP.BF16.F32.PACK_AB R9, R14, R33 ;  /* 0x000000210e09723e */ /* 0x000fe200000010ff */
[----:B------:R2:W-:Y:S01]  /*96f0*/  STS.128 [R41+0x20400], R4 ;  /* 0x0204000429007388 */ /* 0x0005e20000000c00 */
[----:B------:R-:W-:-:S05]  /*9700*/  F2FP.BF16.F32.PACK_AB R11, R26, R31 ;  /* 0x0000001f1a0b723e */ /* 0x000fca00000010ff */
[----:B------:R2:W-:Y:S02]  /*9710*/  STS.128 [R24+0x20400], R8 ;  /* 0x0204000818007388 */ /* 0x0005e40000000c00 */
.L_x_724:
[----:B------:R-:W-:Y:S05]  /*9720*/  BSYNC B0 ;  /* 0x0000000000007941 */ /* 0x000fea0003800000 */
.L_x_713:
[----:B------:R-:W-:Y:S01]  /*9730*/  @!PT LDS RZ, [RZ] ;  /* 0x00000000fffff984 */ /* 0x000fe20000000800 */
[----:B------:R-:W-:Y:S01]  /*9740*/  @!PT LDS RZ, [RZ] ;  /* 0x00000000fffff984 */ /* 0x000fe20000000800 */
[----:B------:R-:W-:Y:S01]  /*9750*/  @!PT LDS RZ, [RZ] ;  /* 0x00000000fffff984 */ /* 0x000fe20000000800 */
[----:B------:R-:W-:Y:S01]  /*9760*/  @!PT LDS RZ, [RZ] ;  /* 0x00000000fffff984 */ /* 0x000fe20000000800 */
[----:B------:R4:W-:Y:S06]  /*9770*/  MEMBAR.ALL.CTA ;  /* 0x0000000000007992 */ /* 0x0009ec0000008000 */
[----:B----4-:R-:W4:Y:S01]  /*9780*/  FENCE.VIEW.ASYNC.S ;  /* 0x00000000000073c6 */ /* 0x010f220000000000 */
[----:B------:R-:W-:Y:S05]  /*9790*/  WARPSYNC.ALL ;  /* 0x0000000000007948 */ /* 0x000fea0003800000 */
[----:B----4-:R-:W-:Y:S06]  /*97a0*/  BAR.SYNC.DEFER_BLOCKING 0xd, 0x80 ;  /* 0x0342000000007b1d */ /* 0x010fec0000010000 */
.L_x_710:
[----:B------:R-:W-:-:S13]  /*97b0*/  ISETP.NE.AND P0, PT, R184, 0x3, PT ;  /* 0x00000003b800780c */ /* 0x000fda0003f05270 */
[----:B------:R-:W-:Y:S05]  /*97c0*/  @!P0 BRA `(.L_x_734) ;  /* 0x0000000000048947 */ /* 0x000fea0003800000 */
[----:B------:R-:W-:Y:S01]  /*97d0*/  BPT.TRAP 0x1 ;  /* 0x000000040000795c */ /* 0x000fe20000300000 */
.L_x_734:
[----:B------:R-:W-:Y:S01]  /*97e0*/  IMAD R12, R18, 0x8, R2 ;  /* 0x00000008120c7824 */ /* 0x000fe200078e0202 */
[----:B------:R-:W-:-:S04]  /*97f0*/  SHF.L.U32 R13, R23, 0x1f, RZ ;  /* 0x0000001f170d7819 */ /* 0x000fc800000006ff */
[----:B------:R4:W0:Y:S01]  /*9800*/  SYNCS.PHASECHK.TRANS64.TRYWAIT P1, [R12+URZ+0x28c30], R13 ;  /* 0x028c300d0c0075a7 */ /* 0x000822000802017f */
[----:B------:R-:W-:Y:S05]  /*9810*/  @!P0 BRA `(.L_x_735) ;  /* 0x0000000000048947 */ /* 0x000fea0003800000 */
[----:B------:R-:W-:Y:S01]  /*9820*/  BPT.TRAP 0x1 ;  /* 0x000000040000795c */ /* 0x000fe20000300000 */
.L_x_735:
[C---:B--23--:R-:W-:Y:S02]  /*9830*/  VIADD R0, R2.reuse, 0x22400 ;  /* 0x0002240002007836 */ /* 0x04cfe40000000000 */
[----:B01----:R-:W-:-:S03]  /*9840*/  VIADD R3, R2, 0x20400 ;  /* 0x0002040002037836 */ /* 0x003fc60000000000 */
[----:B------:R-:W-:Y:S02]  /*9850*/  SHF.R.U32.HI R0, RZ, 0x4, R0 ;  /* 0x00000004ff007819 */ /* 0x000fe40000011600 */
[----:B------:R-:W-:Y:S02]  /*9860*/  SHF.R.U32.HI R3, RZ, 0x4, R3 ;  /* 0x00000004ff037819 */ /* 0x000fe40000011603 */
[----:B------:R-:W-:Y:S02]  /*9870*/  LOP3.LUT R0, R0, 0x3fff, RZ, 0xc0, !PT ;  /* 0x00003fff00007812 */ /* 0x000fe400078ec0ff */
[----:B------:R-:W-:Y:S02]  /*9880*/  LOP3.LUT R3, R3, 0x3fff, RZ, 0xc0, !PT ;  /* 0x00003fff03037812 */ /* 0x000fe400078ec0ff */
[----:B------:R-:W-:Y:S01]  /*9890*/  LOP3.LUT R0, R0, 0x10000, RZ, 0xfc, !PT ;  /* 0x0001000000007812 */ /* 0x000fe200078efcff */
[----:B------:R-:W-:Y:S06]  /*98a0*/  @P1 BRA `(.L_x_736) ;  /* 0x0000000000081947 */ /* 0x000fec0003800000 */
[----:B------:R-:W0:Y:S02]  /*98b0*/  SYNCS.PHASECHK.TRANS64.TRYWAIT P1, [R12+URZ+0x28c30], R13 ;  /* 0x028c300d0c0075a7 */ /* 0x000e24000802017f */
[----:B0-----:R-:W-:Y:S05]  /*98c0*/  @!P1 BRA `(.L_x_737) ;  /* 0x0000012000549947 */ /* 0x001fea0003800000 */
.L_x_736:
[----:B------:R-:W-:Y:S01]  /*98d0*/  IMAD R10, R18, 0x200, R0 ;  /* 0x00000200120a7824 */ /* 0x000fe200078e0200 */
[----:B------:R-:W-:Y:S01]  /*98e0*/  LOP3.LUT R4, R3, 0x10000, RZ, 0xfc, !PT ;  /* 0x0001000003047812 */ /* 0x000fe200078efcff */
[----:B------:R-:W-:Y:S01]  /*98f0*/  IMAD.MOV.U32 R5, RZ, RZ, 0x40000040 ;  /* 0x40000040ff057424 */ /* 0x000fe200078e00ff */
[----:B------:R-:W2:Y:S01]  /*9900*/  LDL R57, [R1+0x34] ;  /* 0x0000340001397983 */ /* 0x000ea20000100800 */
[----:B------:R-:W-:Y:S01]  /*9910*/  IMAD.MOV.U32 R11, RZ, RZ, 0x40000040 ;  /* 0x40000040ff0b7424 */ /* 0x000fe200078e00ff */
[----:B------:R-:W-:Y:S05]  /*9920*/  WARPSYNC.ALL ;  /* 0x0000000000007948 */ /* 0x000fea0003800000 */
[C---:B------:R-:W-:Y:S01]  /*9930*/  R2UR UR4, R4.reuse ;  /* 0x00000000040472ca */ /* 0x040fe200000e0000 */
[----:B------:R-:W-:Y:S01]  /*9940*/  WARPGROUP.ARRIVE ;  /* 0x00000000000079c5 */ /* 0x000fe20000000000 */
[----:B------:R-:W-:Y:S01]  /*9950*/  R2UR UR5, R5 ;  /* 0x00000000050572ca */ /* 0x000fe200000e0000 */
[----:B------:R-:W-:Y:S01]  /*9960*/  VIADD R8, R4, 0x2 ;  /* 0x0000000204087836 */ /* 0x000fe20000000000 */
[C---:B------:R-:W-:Y:S01]  /*9970*/  R2UR UR6, R10.reuse ;  /* 0x000000000a0672ca */ /* 0x040fe200000e0000 */
[----:B------:R-:W-:Y:S01]  /*9980*/  VIADD R6, R10, 0x2 ;  /* 0x000000020a067836 */ /* 0x000fe20000000000 */
[----:B------:R-:W-:Y:S01]  /*9990*/  R2UR UR7, R11 ;  /* 0x000000000b0772ca */ /* 0x000fe200000e0000 */
[----:B------:R-:W-:Y:S01]  /*99a0*/  IMAD.MOV.U32 R9, RZ, RZ, 0x40000040 ;  /* 0x40000040ff097424 */ /* 0x000fe200078e00ff */
[----:B------:R-:W1:Y:S01]  /*99b0*/  S2R R58, SR_TID.X ;  /* 0x00000000003a7919 */ /* 0x000e620000002100 */
[----:B------:R-:W-:-:S02]  /*99c0*/  IMAD.MOV.U32 R7, RZ, RZ, 0x40000040 ;  /* 0x40000040ff077424 */ /* 0x000fc400078e00ff */
[C---:B------:R-:W-:Y:S02]  /*99d0*/  VIADD R14, R10.reuse, 0x4 ;  /* 0x000000040a0e7836 */ /* 0x040fe40000000000 */
[----:B------:R-:W-:Y:S02]  /*99e0*/  IMAD.MOV.U32 R15, RZ, RZ, 0x40000040 ;  /* 0x40000040ff0f7424 */ /* 0x000fe400078e00ff */
[----:B------:R-:W-:Y:S02]  /*99f0*/  VIADD R10, R10, 0x6 ;  /* 0x000000060a0a7836 */ /* 0x000fe40000000000 */
[----:B------:R-:W-:Y:S02]  /*9a00*/  IMAD.MOV.U32 R5, RZ, RZ, 0x40000040 ;  /* 0x40000040ff057424 */ /* 0x000fe400078e00ff */
[----:B------:R-:W-:Y:S01]  /*9a10*/  HGMMA.64x64x16.F32.BF16 R24, gdesc[UR4], RZ, !UPT, gsb0 ;  /* 0x00e00000041879f0 */ /* 0x000fe2000c0018ff */
[----:B------:R-:W-:Y:S01]  /*9a20*/  R2UR UR4, R8 ;  /* 0x00000000080472ca */ /* 0x000fe200000e0000 */
[----:B------:R-:W-:Y:S01]  /*9a30*/  IMAD.MOV.U32 R11, RZ, RZ, 0x40000040 ;  /* 0x40000040ff0b7424 */ /* 0x000fe200078e00ff */
[----:B------:R-:W-:Y:S01]  /*9a40*/  R2UR UR5, R9 ;  /* 0x00000000090572ca */ /* 0x000fe200000e0000 */
[----:B------:R-:W-:Y:S01]  /*9a50*/  IMAD R152, R168, -0x40, R152 ;  /* 0xffffffc0a8987824 */ /* 0x000fe200078e0298 */
[----:B------:R-:W-:Y:S01]  /*9a60*/  R2UR UR6, R6 ;  /* 0x00000000060672ca */ /* 0x000fe200000e0000 */
[----:B------:R-:W-:Y:S01]  /*9a70*/  VIADD R6, R4, 0x4 ;  /* 0x0000000404067836 */ /* 0x000fe20000000000 */
[----:B------:R-:W-:Y:S01]  /*9a80*/  R2UR UR7, R7 ;  /* 0x00000000070772ca */ /* 0x000fe200000e0000 */
[----:B------:R-:W-:-:S02]  /*9a90*/  IMAD.MOV.U32 R7, RZ, RZ, 0x40000040 ;  /* 0x40000040ff077424 */ /* 0x000fc400078e00ff */
[----:B------:R-:W-:Y:S01]  /*9aa0*/  VIADD R4, R4, 0x6 ;  /* 0x0000000604047836 */ /* 0x000fe20000000000 */
[----:B-1----:R-:W-:Y:S01]  /*9ab0*/  LOP3.LUT R58, R58, 0x7f, RZ, 0xc0, !PT ;  /* 0x0000007f3a3a7812 */ /* 0x002fe200078ec0ff */
[----:B------:R-:W-:Y:S02]  /*9ac0*/  WARPGROUP.DEPBAR.LE gsb0, 0x0 ;  /* 0x00008000000079c5 */ /* 0x000fe40000010000 */
[----:B------:R-:W-:-:S06]  /*9ad0*/  WARPGROUP.ARRIVE ;  /* 0x00000000000079c5 */ /* 0x000fcc0000000000 */
[----:B------:R-:W-:Y:S01]  /*9ae0*/  HGMMA.64x64x16.F32.BF16 R24, gdesc[UR4], R24, gsb0 ;  /* 0x00e00000041879f0 */ /* 0x000fe20008001818 */
[----:B------:R-:W-:Y:S02]  /*9af0*/  R2UR UR4, R6 ;  /* 0x00000000060472ca */ /* 0x000fe400000e0000 */
[----:B------:R-:W-:Y:S02]  /*9b00*/  R2UR UR5, R7 ;  /* 0x00000000070572ca */ /* 0x000fe400000e0000 */
[----:B------:R-:W-:Y:S02]  /*9b10*/  R2UR UR6, R14 ;  /* 0x000000000e0672ca */ /* 0x000fe400000e0000 */
[----:B------:R-:W-:Y:S01]  /*9b20*/  R2UR UR7, R15 ;  /* 0x000000000f0772ca */ /* 0x000fe200000e0000 */
[----:B------:R-:W-:Y:S02]  /*9b30*/  WARPGROUP.DEPBAR.LE gsb0, 0x0 ;  /* 0x00008000000079c5 */ /* 0x000fe40000010000 */
[----:B------:R-:W-:-:S10]  /*9b40*/  WARPGROUP.ARRIVE ;  /* 0x00000000000079c5 */ /* 0x000fd40000000000 */
        /* <DEDUP_REMOVED lines=8> */
[----:B------:R-:W-:Y:S01]  /*9bd0*/  ULDC UR4, c[0x0][0x9d8] ;  /* 0x0002760000047ab9 */ /* 0x000fe20000000800 */
[----:B------:R-:W-:Y:S01]  /*9be0*/  ULDC UR5, c[0x0][0x988] ;  /* 0x0002620000057ab9 */ /* 0x000fe20000000800 */
[----:B--2---:R-:W-:-:S04]  /*9bf0*/  IADD3 R152, -R57, 0x40, R152 ;  /* 0x0000004039987810 */ /* 0x004fc80007ffe198 */
[C---:B------:R-:W-:Y:S02]  /*9c00*/  ISETP.GT.AND P1, PT, R152.reuse, RZ, PT ;  /* 0x000000ff9800720c */ /* 0x040fe40003f24270 */
[C---:B------:R-:W-:Y:S02]  /*9c10*/  ISETP.GT.AND P2, PT, R152.reuse, 0x1, PT ;  /* 0x000000019800780c */ /* 0x040fe40003f44270 */
[C---:B------:R-:W-:Y:S02]  /*9c20*/  ISETP.GT.AND P3, PT, R152.reuse, 0x8, PT ;  /* 0x000000089800780c */ /* 0x040fe40003f64270 */
[C---:B------:R-:W-:Y:S02]  /*9c30*/  ISETP.GT.AND P4, PT, R152.reuse, 0x9, PT ;  /* 0x000000099800780c */ /* 0x040fe40003f84270 */
[C---:B------:R-:W-:Y:S02]  /*9c40*/  ISETP.GT.AND P5, PT, R152.reuse, 0x10, PT ;  /* 0x000000109800780c */ /* 0x040fe40003fa4270 */
[----:B------:R-:W-:Y:S01]  /*9c50*/  ISETP.GT.AND P6, PT, R152, 0x11, PT ;  /* 0x000000119800780c */ /* 0x000fe20003fc4270 */
[----:B------:R-:W-:-:S02]  /*9c60*/  WARPGROUP.DEPBAR.LE gsb0, 0x0 ;  /* 0x00008000000079c5 */ /* 0x000fc40000010000 */
        /* <DEDUP_REMOVED lines=13> */
[----:B------:R-:W-:Y:S01]  /*9d40*/  MUFU.TANH R25, R25 ;  /* 0x0000001900197308 */ /* 0x000fe20000002400 */
        /* <DEDUP_REMOVED lines=8> */
[----:B-1----:R-:W-:Y:S01]  /*9dd0*/  FSEL R14, R14, -INF , P1 ;  /* 0xff8000000e0e7808 */ /* 0x002fe20000800000 */
        /* <DEDUP_REMOVED lines=11> */
[----:B------:R-:W-:-:S03]  /*9e90*/  FMUL.FTZ R55, R55, UR4 ;  /* 0x0000000437377c20 */ /* 0x000fc60008410000 */
[----:B------:R-:W-:Y:S08]  /*9ea0*/  MUFU.TANH R32, R32 ;  /* 0x0000002000207308 */ /* 0x000ff00000002400 */
[----:B------:R-:W2:Y:S01]  /*9eb0*/  MUFU.TANH R3, R26 ;  /* 0x0000001a00037308 */ /* 0x000ea20000002400 */
[----:B-1----:R-:W-:-:S07]  /*9ec0*/  FSEL R29, R29, -INF , P4 ;  /* 0xff8000001d1d7808 */ /* 0x002fce0002000000 */
[----:B------:R1:W3:Y:S08]  /*9ed0*/  MUFU.TANH R10, R27 ;  /* 0x0000001b000a7308 */ /* 0x0002f00000002400 */
[----:B------:R0:W-:Y:S01]  /*9ee0*/  MUFU.TANH R20, R33 ;  /* 0x0000002100147308 */ /* 0x0001e20000002400 */
[----:B-1----:R-:W-:Y:S02]  /*9ef0*/  FSEL R27, R25, -INF , P2 ;  /* 0xff800000191b7808 */ /* 0x002fe40001000000 */
[----:B------:R-:W-:-:S02]  /*9f00*/  FSEL R25, R28, -INF , P3 ;  /* 0xff8000001c197808 */ /* 0x000fc40001800000 */
[----:B--2---:R-:W-:Y:S02]  /*9f10*/  FSEL R3, R3, -INF , P1 ;  /* 0xff80000003037808 */ /* 0x004fe40000800000 */
[----:B------:R-:W-:Y:S01]  /*9f20*/  ISETP.GT.AND P1, PT, R152, 0x18, PT ;  /* 0x000000189800780c */ /* 0x000fe20003f24270 */
[----:B------:R1:W2:Y:S01]  /*9f30*/  MUFU.TANH R11, R30 ;  /* 0x0000001e000b7308 */ /* 0x0002a20000002400 */
[----:B0-----:R-:W-:Y:S02]  /*9f40*/  FSEL R33, R32, -INF , P5 ;  /* 0xff80000020217808 */ /* 0x001fe40002800000 */
[----:B---3--:R-:W-:Y:S02]  /*9f50*/  FSEL R10, R10, -INF , P2 ;  /* 0xff8000000a0a7808 */ /* 0x008fe40001000000 */
[----:B------:R-:W-:-:S03]  /*9f60*/  ISETP.GT.AND P2, PT, R152, 0x19, PT ;  /* 0x000000199800780c */ /* 0x000fc60003f44270 */
[----:B------:R-:W-:Y:S01]  /*9f70*/  MUFU.TANH R36, R36 ;  /* 0x0000002400247308 */ /* 0x000fe20000002400 */
[----:B-1----:R-:W-:-:S04]  /*9f80*/  FMNMX.FTZ R30, R14, R27, !PT ;  /* 0x0000001b0e1e7209 */ /* 0x002fc80007810000 */
[----:B------:R-:W-:-:S03]  /*9f90*/  FMNMX.FTZ R30, R25, R30, !PT ;  /* 0x0000001e191e7209 */ /* 0x000fc60007810000 */
[----:B------:R-:W-:Y:S01]  /*9fa0*/  MUFU.TANH R37, R37 ;  /* 0x0000002500257308 */ /* 0x000fe20000002400 */
[----:B------:R-:W-:Y:S02]  /*9fb0*/  FMNMX.FTZ R30, R29, R30, !PT ;  /* 0x0000001e1d1e7209 */ /* 0x000fe40007810000 */
[----:B--2---:R-:W-:Y:S02]  /*9fc0*/  FSEL R11, R11, -INF , P3 ;  /* 0xff8000000b0b7808 */ /* 0x004fe40001800000 */
[----:B------:R-:W-:Y:S02]  /*9fd0*/  FMNMX.FTZ R30, R33, R30, !PT ;  /* 0x0000001e211e7209 */ /* 0x000fe40007810000 */
[----:B------:R-:W-:Y:S01]  /*9fe0*/  ISETP.GT.AND P3, PT, R152, 0x20, PT ;  /* 0x000000209800780c */ /* 0x000fe20003f64270 */
[----:B------:R-:W0:Y:S08]  /*9ff0*/  MUFU.TANH R15, R31 ;  /* 0x0000001f000f7308 */ /* 0x000e300000002400 */
[----:B------:R-:W-:Y:S08]  /*a000*/  MUFU.TANH R40, R40 ;  /* 0x0000002800287308 */ /* 0x000ff00000002400 */
[----:B------:R-:W1:Y:S01]  /*a010*/  MUFU.TANH R34, R34 ;  /* 0x0000002200227308 */ /* 0x000e620000002400 */
[----:B0-----:R-:W-:-:S02]  /*a020*/  FSEL R15, R15, -INF , P4 ;  /* 0xff8000000f0f7808 */ /* 0x001fc40002000000 */
[----:B------:R-:W-:-:S05]  /*a030*/  ISETP.GT.AND P4, PT, R152, 0x21, PT ;  /* 0x000000219800780c */ /* 0x000fca0003f84270 */
[----:B------:R0:W2:Y:S08]  /*a040*/  MUFU.TANH R21, R35 ;  /* 0x0000002300157308 */ /* 0x0000b00000002400 */
[----:B------:R3:W4:Y:S01]  /*a050*/  MUFU.TANH R26, R41 ;  /* 0x00000029001a7308 */ /* 0x0007220000002400 */
[----:B0-----:R-:W-:Y:S01]  /*a060*/  FSEL R35, R20, -INF , P6 ;  /* 0xff80000014237808 */ /* 0x001fe20003000000 */
[----:B------:R-:W-:Y:S01]  /*a070*/  FMUL.FTZ R20, R49, UR4 ;  /* 0x0000000431147c20 */ /* 0x000fe20008410000 */
[----:B-1----:R-:W-:-:S02]  /*a080*/  FSEL R31, R34, -INF , P5 ;  /* 0xff800000221f7808 */ /* 0x002fc40002800000 */
[----:B------:R-:W-:Y:S02]  /*a090*/  FMNMX.FTZ R30, R35, R30, !PT ;  /* 0x0000001e231e7209 */ /* 0x000fe40007810000 */
[C---:B------:R-:W-:Y:S01]  /*a0a0*/  ISETP.GT.AND P5, PT, R152.reuse, 0x28, PT ;  /* 0x000000289800780c */ /* 0x040fe20003fa4270 */
[----:B------:R0:W1:Y:S01]  /*a0b0*/  MUFU.TANH R24, R39 ;  /* 0x0000002700187308 */ /* 0x0000620000002400 */
[----:B---3--:R-:W-:Y:S02]  /*a0c0*/  FSEL R41, R37, -INF , P2 ;  /* 0xff80000025297808 */ /* 0x008fe40001000000 */
[----:B--2---:R-:W-:Y:S01]  /*a0d0*/  FSEL R37, R21, -INF , P6 ;  /* 0xff80000015257808 */ /* 0x004fe20003000000 */
[----:B------:R-:W-:Y:S01]  /*a0e0*/  FMUL.FTZ R21, R53, UR4 ;  /* 0x0000000435157c20 */ /* 0x000fe20008410000 */
[----:B------:R-:W-:-:S03]  /*a0f0*/  ISETP.GT.AND P6, PT, R152, 0x29, PT ;  /* 0x000000299800780c */ /* 0x000fc60003fc4270 */
[----:B------:R-:W2:Y:S01]  /*a100*/  MUFU.TANH R44, R44 ;  /* 0x0000002c002c7308 */ /* 0x000ea20000002400 */
[----:B0-----:R-:W-:Y:S02]  /*a110*/  FSEL R39, R36, -INF , P1 ;  /* 0xff80000024277808 */ /* 0x001fe40000800000 */
[----:B----4-:R-:W-:Y:S02]  /*a120*/  FSEL R49, R26, -INF , P4 ;  /* 0xff8000001a317808 */ /* 0x010fe40002000000 */
[----:B------:R-:W-:-:S03]  /*a130*/  FMNMX.FTZ R30, R39, R30, !PT ;  /* 0x0000001e271e7209 */ /* 0x000fc60007810000 */
[----:B------:R-:W-:Y:S01]  /*a140*/  MUFU.TANH R38, R38 ;  /* 0x0000002600267308 */ /* 0x000fe20000002400 */
[----:B------:R-:W-:Y:S02]  /*a150*/  FMNMX.FTZ R30, R41, R30, !PT ;  /* 0x0000001e291e7209 */ /* 0x000fe40007810000 */
[----:B-1----:R-:W-:Y:S02]  /*a160*/  FSEL R53, R24, -INF , P2 ;  /* 0xff80000018357808 */ /* 0x002fe40001000000 */
[----:B------:R-:W-:-:S03]  /*a170*/  ISETP.GT.AND P2, PT, R152, 0x31, PT ;  /* 0x000000319800780c */ /* 0x000fc60003f44270 */
[----:B------:R0:W1:Y:S01]  /*a180*/  MUFU.TANH R28, R45 ;  /* 0x0000002d001c7308 */ /* 0x0000620000002400 */
[----:B--2---:R-:W-:-:S07]  /*a190*/  FSEL R63, R44, -INF , P5 ;  /* 0xff8000002c3f7808 */ /* 0x004fce0002800000 */
[----:B------:R-:W-:Y:S01]  /*a1a0*/  MUFU.TANH R48, R48 ;  /* 0x0000003000307308 */ /* 0x000fe20000002400 */
[----:B0-----:R-:W-:-:S04]  /*a1b0*/  FSEL R45, R40, -INF , P3 ;  /* 0xff800000282d7808 */ /* 0x001fc80001800000 */
[----:B------:R-:W-:-:S03]  /*a1c0*/  FMNMX.FTZ R30, R45, R30, !PT ;  /* 0x0000001e2d1e7209 */ /* 0x000fc60007810000 */
[----:B------:R-:W0:Y:S01]  /*a1d0*/  MUFU.TANH R42, R42 ;  /* 0x0000002a002a7308 */ /* 0x000e220000002400 */
[----:B------:R-:W-:Y:S02]  /*a1e0*/  FMNMX.FTZ R30, R49, R30, !PT ;  /* 0x0000001e311e7209 */ /* 0x000fe40007810000 */
[----:B-1----:R-:W-:Y:S02]  /*a1f0*/  FSEL R67, R28, -INF , P6 ;  /* 0xff8000001c437808 */ /* 0x002fe40003000000 */
[----:B------:R-:W-:-:S03]  /*a200*/  FMNMX.FTZ R30, R63, R30, !PT ;  /* 0x0000001e3f1e7209 */ /* 0x000fc60007810000 */
[----:B------:R-:W1:Y:S01]  /*a210*/  MUFU.TANH R20, R20 ;  /* 0x0000001400147308 */ /* 0x000e620000002400 */
[----:B------:R-:W-:-:S07]  /*a220*/  FMNMX.FTZ R30, R67, R30, !PT ;  /* 0x0000001e431e7209 */ /* 0x000fce0007810000 */
[----:B------:R2:W3:Y:S01]  /*a230*/  MUFU.TANH R59, R43 ;  /* 0x0000002b003b7308 */ /* 0x0004e20000002400 */
[----:B0-----:R-:W-:Y:S02]  /*a240*/  FSEL R57, R42, -INF , P3 ;  /* 0xff8000002a397808 */ /* 0x001fe40001800000 */
[----:B------:R-:W-:-:S05]  /*a250*/  ISETP.GT.AND P3, PT, R152, 0x38, PT ;  /* 0x000000389800780c */ /* 0x000fca0003f64270 */
[----:B------:R-:W0:Y:S01]  /*a260*/  MUFU.TANH R52, R52 ;  /* 0x0000003400347308 */ /* 0x000e220000002400 */
[----:B--2---:R-:W-:Y:S02]  /*a270*/  FSEL R43, R38, -INF , P1 ;  /* 0xff800000262b7808 */ /* 0x004fe40000800000 */
[----:B------:R-:W-:Y:S02]  /*a280*/  ISETP.GT.AND P1, PT, R152, 0x30, PT ;  /* 0x000000309800780c */ /* 0x000fe40003f24270 */
[----:B-1----:R-:W-:Y:S02]  /*a290*/  FSEL R75, R20, -INF , P2 ;  /* 0xff800000144b7808 */ /* 0x002fe40001000000 */
[----:B------:R-:W-:Y:S01]  /*a2a0*/  FSEL R71, R48, -INF , P1 ;  /* 0xff80000030477808 */ /* 0x000fe20000800000 */
[----:B------:R-:W1:Y:S01]  /*a2b0*/  MUFU.TANH R21, R21 ;  /* 0x0000001500157308 */ /* 0x000e620000002400 */
[----:B---3--:R-:W-:Y:S02]  /*a2c0*/  FSEL R59, R59, -INF , P4 ;  /* 0xff8000003b3b7808 */ /* 0x008fe40002000000 */
[----:B------:R-:W-:-:S02]  /*a2d0*/  FMNMX.FTZ R30, R71, R30, !PT ;  /* 0x0000001e471e7209 */ /* 0x000fc40007810000 */
[----:B------:R-:W-:Y:S02]  /*a2e0*/  ISETP.GT.AND P4, PT, R152, 0x39, PT ;  /* 0x000000399800780c */ /* 0x000fe40003f84270 */
[----:B------:R-:W-:Y:S01]  /*a2f0*/  FMNMX.FTZ R30, R75, R30, !PT ;  /* 0x0000001e4b1e7209 */ /* 0x000fe20007810000 */
[----:B------:R-:W2:Y:S01]  /*a300*/  MUFU.TANH R46, R46 ;  /* 0x0000002e002e7308 */ /* 0x000ea20000002400 */
[----:B0-----:R-:W-:Y:S02]  /*a310*/  FSEL R77, R52, -INF , P3 ;  /* 0xff800000344d7808 */ /* 0x001fe40001800000 */
[----:B------:R-:W-:Y:S02]  /*a320*/  FMNMX.FTZ R20, R3, R10, !PT ;  /* 0x0000000a03147209 */ /* 0x000fe40007810000 */
[----:B------:R-:W-:Y:S02]  /*a330*/  FMNMX.FTZ R30, R77, R30, !PT ;  /* 0x0000001e4d1e7209 */ /* 0x000fe40007810000 */
[----:B------:R-:W-:Y:S01]  /*a340*/  FMNMX.FTZ R20, R11, R20, !PT ;  /* 0x000000140b147209 */ /* 0x000fe20007810000 */
[----:B------:R-:W0:Y:S01]  /*a350*/  MUFU.TANH R47, R47 ;  /* 0x0000002f002f7308 */ /* 0x000e220000002400 */
[----:B-1----:R-:W-:-:S02]  /*a360*/  FSEL R79, R21, -INF , P4 ;  /* 0xff800000154f7808 */ /* 0x002fc40002000000 */
[----:B------:R-:W-:Y:S02]  /*a370*/  FMNMX.FTZ R20, R15, R20, !PT ;  /* 0x000000140f147209 */ /* 0x000fe40007810000 */
[----:B------:R-:W-:Y:S02]  /*a380*/  FMNMX.FTZ R30, R79, R30, !PT ;  /* 0x0000001e4f1e7209 */ /* 0x000fe40007810000 */
[----:B------:R-:W-:Y:S01]  /*a390*/  FMNMX.FTZ R20, R31, R20, !PT ;  /* 0x000000141f147209 */ /* 0x000fe20007810000 */
[----:B------:R-:W1:Y:S01]  /*a3a0*/  MUFU.TANH R50, R50 ;  /* 0x0000003200327308 */ /* 0x000e620000002400 */
[----:B--2---:R-:W-:Y:S01]  /*a3b0*/  FSEL R61, R46, -INF , P5 ;  /* 0xff8000002e3d7808 */ /* 0x004fe20002800000 */
[----:B------:R-:W2:Y:S01]  /*a3c0*/  SHFL.BFLY PT, R21, R30, 0x2, 0x1f ;  /* 0x0c401f001e157f89 */ /* 0x000ea200000e0000 */
[----:B------:R-:W-:-:S04]  /*a3d0*/  FMNMX.FTZ R20, R37, R20, !PT ;  /* 0x0000001425147209 */ /* 0x000fc80007810000 */
[----:B------:R-:W-:Y:S01]  /*a3e0*/  FMNMX.FTZ R24, R43, R20, !PT ;  /* 0x000000142b187209 */ /* 0x000fe20007810000 */
[----:B------:R-:W3:Y:S01]  /*a3f0*/  MUFU.TANH R51, R51 ;  /* 0x0000003300337308 */ /* 0x000ee20000002400 */
[----:B0-----:R-:W-:Y:S01]  /*a400*/  FSEL R65, R47, -INF , P6 ;  /* 0xff8000002f417808 */ /* 0x001fe20003000000 */
[----:B------:R-:W-:Y:S01]  /*a410*/  IMAD.U32 R20, RZ, RZ, UR5 ;  /* 0x00000005ff147e24 */ /* 0x000fe2000f8e00ff */
[----:B------:R-:W-:-:S04]  /*a420*/  FMNMX.FTZ R24, R53, R24, !PT ;  /* 0x0000001835187209 */ /* 0x000fc80007810000 */
[----:B------:R-:W-:Y:S01]  /*a430*/  FMNMX.FTZ R24, R57, R24, !PT ;  /* 0x0000001839187209 */ /* 0x000fe20007810000 */
[----:B------:R-:W0:Y:S01]  /*a440*/  MUFU.TANH R54, R54 ;  /* 0x0000003600367308 */ /* 0x000e220000002400 */
[----:B-1----:R-:W-:Y:S02]  /*a450*/  FSEL R69, R50, -INF , P1 ;  /* 0xff80000032457808 */ /* 0x002fe40000800000 */
[----:B------:R-:W-:-:S04]  /*a460*/  FMNMX.FTZ R24, R59, R24, !PT ;  /* 0x000000183b187209 */ /* 0x000fc80007810000 */
[----:B------:R-:W-:Y:S01]  /*a470*/  FMNMX.FTZ R24, R61, R24, !PT ;  /* 0x000000183d187209 */ /* 0x000fe20007810000 */
[----:B------:R-:W1:Y:S01]  /*a480*/  MUFU.TANH R55, R55 ;  /* 0x0000003700377308 */ /* 0x000e620000002400 */
[----:B---3--:R-:W-:Y:S02]  /*a490*/  FSEL R73, R51, -INF , P2 ;  /* 0xff80000033497808 */ /* 0x008fe40001000000 */
[----:B--2---:R-:W-:Y:S02]  /*a4a0*/  FMNMX.FTZ R21, R30, R21, !PT ;  /* 0x000000151e157209 */ /* 0x004fe40007810000 */
[----:B------:R-:W-:-:S03]  /*a4b0*/  FMNMX.FTZ R24, R65, R24, !PT ;  /* 0x0000001841187209 */ /* 0x000fc60007810000 */
[----:B------:R-:W2:Y:S01]  /*a4c0*/  SHFL.BFLY PT, R26, R21, 0x1, 0x1f ;  /* 0x0c201f00151a7f89 */ /* 0x000ea200000e0000 */
[----:B------:R-:W-:Y:S02]  /*a4d0*/  FMNMX.FTZ R24, R69, R24, !PT ;  /* 0x0000001845187209 */ /* 0x000fe40007810000 */
[----:B0-----:R-:W-:Y:S02]  /*a4e0*/  FSEL R47, R54, -INF , P3 ;  /* 0xff800000362f7808 */ /* 0x001fe40001800000 */
[----:B------:R-:W-:Y:S02]  /*a4f0*/  FMNMX.FTZ R24, R73, R24, !PT ;  /* 0x0000001849187209 */ /* 0x000fe40007810000 */
[----:B-1----:R-:W-:Y:S02]  /*a500*/  FSEL R51, R55, -INF , P4 ;  /* 0xff80000037337808 */ /* 0x002fe40002000000 */
[----:B------:R-:W-:-:S04]  /*a510*/  FMNMX.FTZ R24, R47, R24, !PT ;  /* 0x000000182f187209 */ /* 0x000fc80007810000 */
[----:B------:R-:W-:Y:S02]  /*a520*/  FMNMX.FTZ R24, R51, R24, !PT ;  /* 0x0000001833187209 */ /* 0x000fe40007810000 */
[----:B--2---:R-:W-:-:S04]  /*a530*/  FMNMX.FTZ R21, R21, R26, !PT ;  /* 0x0000001a15157209 */ /* 0x004fc80007810000 */
[C---:B------:R-:W-:Y:S01]  /*a540*/  FSETP.NEU.FTZ.AND P5, PT, R21.reuse, -INF , PT ;  /* 0xff8000001500780b */ /* 0x040fe20003fbd000 */
[----:B------:R-:W-:-:S05]  /*a550*/  FMUL.FTZ R26, R21, R20 ;  /* 0x00000014151a7220 */ /* 0x000fca0000410000 */
[----:B------:R-:W-:-:S05]  /*a560*/  FSEL R26, R26, RZ, P5 ;  /* 0x000000ff1a1a7208 */ /* 0x000fca0002800000 */
[-CC-:B-----5:R-:W-:Y:S01]  /*a570*/  FFMA.FTZ R154, R25, R20.reuse, -R26.reuse ;  /* 0x00000014199a7223 */ /* 0x1a0fe2000001081a */
[-CC-:B------:R-:W-:Y:S01]  /*a580*/  FFMA.FTZ R25, R29, R20.reuse, -R26.reuse ;  /* 0x000000141d197223 */ /* 0x180fe2000001081a */
[-CC-:B------:R-:W-:Y:S01]  /*a590*/  FFMA.FTZ R152, R14, R20.reuse, -R26.reuse ;  /* 0x000000140e987223 */ /* 0x180fe2000001081a */
[----:B------:R-:W0:Y:S01]  /*a5a0*/  SHFL.BFLY PT, R29, R24, 0x2, 0x1f ;  /* 0x0c401f00181d7f89 */ /* 0x000e2200000e0000 */
[-CC-:B------:R-:W-:Y:S01]  /*a5b0*/  FFMA.FTZ R27, R27, R20.reuse, -R26.reuse ;  /* 0x000000141b1b7223 */ /* 0x180fe2000001081a */
[-CC-:B------:R-:W-:Y:S01]  /*a5c0*/  FFMA.FTZ R156, R33, R20.reuse, -R26.reuse ;  /* 0x00000014219c7223 */ /* 0x180fe2000001081a */
[----:B------:R-:W-:Y:S01]  /*a5d0*/  MUFU.EX2 R154, R154 ;  /* 0x0000009a009a7308 */ /* 0x000fe20000000800 */
[-CC-:B------:R-:W-:Y:S01]  /*a5e0*/  FFMA.FTZ R35, R35, R20.reuse, -R26.reuse ;  /* 0x0000001423237223 */ /* 0x180fe2000001081a */
[-CC-:B------:R-:W-:Y:S01]  /*a5f0*/  FFMA.FTZ R158, R39, R20.reuse, -R26.reuse ;  /* 0x00000014279e7223 */ /* 0x180fe2000001081a */
[-CC-:B------:R-:W-:Y:S01]  /*a600*/  FFMA.FTZ R41, R41, R20.reuse, -R26.reuse ;  /* 0x0000001429297223 */ /* 0x180fe2000001081a */
[-CC-:B------:R-:W-:Y:S01]  /*a610*/  FFMA.FTZ R45, R45, R20.reuse, -R26.reuse ;  /* 0x000000142d2d7223 */ /* 0x180fe2000001081a */
[-CC-:B------:R-:W-:Y:S01]  /*a620*/  FFMA.FTZ R49, R49, R20.reuse, -R26.reuse ;  /* 0x0000001431317223 */ /* 0x180fe2000001081a */
[-CC-:B------:R-:W-:Y:S01]  /*a630*/  FFMA.FTZ R63, R63, R20.reuse, -R26.reuse ;  /* 0x000000143f3f7223 */ /* 0x180fe2000001081a */
[-CC-:B------:R-:W-:Y:S01]  /*a640*/  FFMA.FTZ R67, R67, R20.reuse, -R26.reuse ;  /* 0x0000001443437223 */ /* 0x180fe2000001081a */
[----:B------:R-:W-:Y:S01]  /*a650*/  MUFU.EX2 R152, R152 ;  /* 0x0000009800987308 */ /* 0x000fe20000000800 */
[-CC-:B------:R-:W-:Y:S01]  /*a660*/  FFMA.FTZ R14, R71, R20.reuse, -R26.reuse ;  /* 0x00000014470e7223 */ /* 0x180fe2000001081a */
[-CC-:B------:R-:W-:Y:S01]  /*a670*/  FFMA.FTZ R75, R75, R20.reuse, -R26.reuse ;  /* 0x000000144b4b7223 */ /* 0x180fe2000001081a */
[----:B------:R-:W-:-:S05]  /*a680*/  FFMA.FTZ R33, R79, R20, -R26 ;  /* 0x000000144f217223 */ /* 0x000fca000001081a */
[----:B------:R-:W1:Y:S01]  /*a690*/  MUFU.EX2 R27, R27 ;  /* 0x0000001b001b7308 */ /* 0x000e620000000800 */
[----:B0-----:R-:W-:-:S07]  /*a6a0*/  FMNMX.FTZ R29, R24, R29, !PT ;  /* 0x0000001d181d7209 */ /* 0x001fce0007810000 */
[----:B------:R-:W0:Y:S01]  /*a6b0*/  MUFU.EX2 R25, R25 ;  /* 0x0000001900197308 */ /* 0x000e220000000800 */
[----:B------:R-:W2:Y:S07]  /*a6c0*/  SHFL.BFLY PT, R24, R29, 0x1, 0x1f ;  /* 0x0c201f001d187f89 */ /* 0x000eae00000e0000 */
[----:B------:R-:W-:Y:S08]  /*a6d0*/  MUFU.EX2 R156, R156 ;  /* 0x0000009c009c7308 */ /* 0x000ff00000000800 */
[----:B------:R-:W-:Y:S08]  /*a6e0*/  MUFU.EX2 R35, R35 ;  /* 0x0000002300237308 */ /* 0x000ff00000000800 */
[----:B------:R-:W-:Y:S01]  /*a6f0*/  MUFU.EX2 R158, R158 ;  /* 0x0000009e009e7308 */ /* 0x000fe20000000800 */
[----:B--2---:R-:W-:Y:S01]  /*a700*/  FMNMX.FTZ R169, R29, R24, !PT ;  /* 0x000000181da97209 */ /* 0x004fe20007810000 */
[----:B------:R-:W-:-:S03]  /*a710*/  FFMA.FTZ R24, R77, R20, -R26 ;  /* 0x000000144d187223 */ /* 0x000fc6000001081a */
[C---:B------:R-:W-:Y:S01]  /*a720*/  FSETP.NEU.FTZ.AND P1, PT, R169.reuse, -INF , PT ;  /* 0xff800000a900780b */ /* 0x040fe20003f3d000 */
[----:B------:R-:W-:Y:S02]  /*a730*/  FMUL.FTZ R28, R169, R20 ;  /* 0x00000014a91c7220 */ /* 0x000fe40000410000 */
[----:B------:R-:W-:Y:S03]  /*a740*/  MUFU.EX2 R41, R41 ;  /* 0x0000002900297308 */ /* 0x000fe60000000800 */
[----:B------:R-:W-:Y:S02]  /*a750*/  FSEL R28, R28, RZ, P1 ;  /* 0x000000ff1c1c7208 */ /* 0x000fe40000800000 */
[----:B------:R-:W-:-:S03]  /*a760*/  ISETP.NE.AND P1, PT, R58, RZ, PT ;  /* 0x000000ff3a00720c */ /* 0x000fc60003f25270 */
        /* <DEDUP_REMOVED lines=8> */
[----:B------:R1:W-:Y:S01]  /*a7f0*/  MUFU.EX2 R153, R3 ;  /* 0x0000000300997308 */ /* 0x0003e20000000800 */
[-CC-:B------:R-:W-:Y:S01]  /*a800*/  FFMA.FTZ R53, R53, R20.reuse, -R28.reuse ;  /* 0x0000001435357223 */ /* 0x180fe2000001081c */
[-CC-:B------:R-:W-:Y:S01]  /*a810*/  FFMA.FTZ R57, R57, R20.reuse, -R28.reuse ;  /* 0x0000001439397223 */ /* 0x180fe2000001081c */
[-CC-:B------:R-:W-:Y:S01]  /*a820*/  FFMA.FTZ R59, R59, R20.reuse, -R28.reuse ;  /* 0x000000143b3b7223 */ /* 0x180fe2000001081c */
[-CC-:B------:R-:W-:Y:S01]  /*a830*/  FFMA.FTZ R61, R61, R20.reuse, -R28.reuse ;  /* 0x000000143d3d7223 */ /* 0x180fe2000001081c */
[-CC-:B------:R-:W-:Y:S01]  /*a840*/  FFMA.FTZ R65, R65, R20.reuse, -R28.reuse ;  /* 0x0000001441417223 */ /* 0x180fe2000001081c */
[-CC-:B------:R-:W-:Y:S01]  /*a850*/  FFMA.FTZ R69, R69, R20.reuse, -R28.reuse ;  /* 0x0000001445457223 */ /* 0x180fe2000001081c */
[-CC-:B------:R-:W-:Y:S01]  /*a860*/  FFMA.FTZ R73, R73, R20.reuse, -R28.reuse ;  /* 0x0000001449497223 */ /* 0x180fe2000001081c */
[----:B------:R-:W2:Y:S01]  /*a870*/  MUFU.EX2 R10, R10 ;  /* 0x0000000a000a7308 */ /* 0x000ea20000000800 */
[----:B-1----:R-:W-:Y:S01]  /*a880*/  FADD.FTZ R3, R152, R27 ;  /* 0x0000001b98037221 */ /* 0x002fe20000010000 */
[-CC-:B------:R-:W-:Y:S01]  /*a890*/  FFMA.FTZ R47, R47, R20.reuse, -R28.reuse ;  /* 0x000000142f2f7223 */ /* 0x180fe2000001081c */
[----:B------:R-:W-:Y:S01]  /*a8a0*/  FFMA.FTZ R28, R51, R20, -R28 ;  /* 0x00000014331c7223 */ /* 0x000fe2000001081c */
[----:B------:R-:W-:Y:S01]  /*a8b0*/  F2FP.BF16.F32.PACK_AB R152, R27, R152 ;  /* 0x000000981b98723e */ /* 0x000fe200000010ff */
[----:B------:R-:W-:Y:S01]  /*a8c0*/  FADD.FTZ R40, R154, R3 ;  /* 0x000000039a287221 */ /* 0x000fe20000010000 */
[----:B0-----:R-:W-:-:S02]  /*a8d0*/  F2FP.BF16.F32.PACK_AB R154, R25, R154 ;  /* 0x0000009a199a723e */ /* 0x001fc400000010ff */
[----:B------:R-:W0:Y:S01]  /*a8e0*/  MUFU.EX2 R11, R11 ;  /* 0x0000000b000b7308 */ /* 0x000e220000000800 */
[----:B------:R-:W-:-:S07]  /*a8f0*/  FADD.FTZ R3, R25, R40 ;  /* 0x0000002819037221 */ /* 0x000fce0000010000 */
[----:B------:R0:W1:Y:S01]  /*a900*/  MUFU.EX2 R26, R15 ;  /* 0x0000000f001a7308 */ /* 0x0000620000000800 */
[----:B--2---:R-:W-:Y:S01]  /*a910*/  FADD.FTZ R38, R153, R10 ;  /* 0x0000000a99267221 */ /* 0x004fe20000010000 */
[----:B------:R-:W-:-:S06]  /*a920*/  F2FP.BF16.F32.PACK_AB R153, R10, R153 ;  /* 0x000000990a99723e */ /* 0x000fcc00000010ff */
[----:B------:R-:W2:Y:S01]  /*a930*/  MUFU.EX2 R31, R31 ;  /* 0x0000001f001f7308 */ /* 0x000ea20000000800 */
[----:B0-----:R-:W-:Y:S01]  /*a940*/  FADD.FTZ R15, R11, R38 ;  /* 0x000000260b0f7221 */ /* 0x001fe20000010000 */
[----:B------:R-:W-:Y:S01]  /*a950*/  FADD.FTZ R38, R156, R3 ;  /* 0x000000039c267221 */ /* 0x000fe20000010000 */
[----:B------:R-:W-:Y:S01]  /*a960*/  @!P1 VIADD R3, R12, 0x28c40 ;  /* 0x00028c400c039836 */ /* 0x000fe20000000000 */
[----:B------:R-:W-:-:S04]  /*a970*/  F2FP.BF16.F32.PACK_AB R156, R35, R156 ;  /* 0x0000009c239c723e */ /* 0x000fc800000010ff */
[----:B------:R0:W3:Y:S01]  /*a980*/  MUFU.EX2 R30, R37 ;  /* 0x00000025001e7308 */ /* 0x0000e20000000800 */
[C---:B-1----:R-:W-:Y:S01]  /*a990*/  FADD.FTZ R40, R26.reuse, R15 ;  /* 0x0000000f1a287221 */ /* 0x042fe20000010000 */
[----:B------:R-:W-:Y:S02]  /*a9a0*/  @!P1 PRMT R3, RZ, 0x654, R3 ;  /* 0x00000654ff039816 */ /* 0x000fe40000000003 */
[----:B------:R-:W-:Y:S02]  /*a9b0*/  F2FP.BF16.F32.PACK_AB R155, R26, R11 ;  /* 0x0000000b1a9b723e */ /* 0x000fe400000010ff */
[----:B------:R1:W-:Y:S01]  /*a9c0*/  @!P1 SYNCS.ARRIVE.TRANS64.RED.A1T0 RZ, [R3+URZ], RZ ;  /* 0x000000ff03ff99a7 */ /* 0x0003e2000810043f */
[----:B------:R-:W-:Y:S01]  /*a9d0*/  BAR.SYNC.DEFER_BLOCKING 0xf, 0x100 ;  /* 0x03c4000000007b1d */ /* 0x000fe20000010000 */
[----:B--2---:R-:W-:Y:S01]  /*a9e0*/  FADD.FTZ R15, R31, R40 ;  /* 0x000000281f0f7221 */ /* 0x004fe20000010000 */
[----:B0-----:R-:W-:-:S04]  /*a9f0*/  FADD.FTZ R37, R35, R38 ;  /* 0x0000002623257221 */ /* 0x001fc80000010000 */
[----:B------:R-:W1:Y:S01]  /*aa00*/  MUFU.EX2 R43, R43 ;  /* 0x0000002b002b7308 */ /* 0x000e620000000800 */
[----:B------:R-:W-:Y:S01]  /*aa10*/  FADD.FTZ R42, R158, R37 ;  /* 0x000000259e2a7221 */ /* 0x000fe20000010000 */
[C---:B------:R-:W-:Y:S01]  /*aa20*/  F2FP.BF16.F32.PACK_AB R158, R41.reuse, R158 ;  /* 0x0000009e299e723e */ /* 0x040fe200000010ff */
[C---:B---3--:R-:W-:Y:S02]  /*aa30*/  FADD.FTZ R40, R30.reuse, R15 ;  /* 0x0000000f1e287221 */ /* 0x048fe40000010000 */
[----:B------:R-:W-:Y:S01]  /*aa40*/  FADD.FTZ R42, R41, R42 ;  /* 0x0000002a292a7221 */ /* 0x000fe20000010000 */
[----:B------:R-:W-:Y:S02]  /*aa50*/  F2FP.BF16.F32.PACK_AB R157, R30, R31 ;  /* 0x0000001f1e9d723e */ /* 0x000fe400000010ff */
[----:B------:R-:W0:Y:S01]  /*aa60*/  MUFU.EX2 R32, R53 ;  /* 0x0000003500207308 */ /* 0x000e220000000800 */
[----:B------:R-:W-:-:S07]  /*aa70*/  FADD.FTZ R15, R45, R42 ;  /* 0x0000002a2d0f7221 */ /* 0x000fce0000010000 */
[----:B------:R-:W2:Y:S01]  /*aa80*/  MUFU.EX2 R57, R57 ;  /* 0x0000003900397308 */ /* 0x000ea20000000800 */
[----:B-1----:R-:W-:Y:S01]  /*aa90*/  FADD.FTZ R3, R43, R40 ;  /* 0x000000282b037221 */ /* 0x002fe20000010000 */
[----:B------:R1:W-:Y:S06]  /*aaa0*/  STSM.16.M88.4 [R195+0x26800], R152 ;  /* 0x02680098c3007844 */ /* 0x0003ec0000000200 */
[----:B------:R-:W3:Y:S01]  /*aab0*/  MUFU.EX2 R160, R49 ;  /* 0x0000003100a07308 */ /* 0x000ee20000000800 */
[C---:B0-----:R-:W-:Y:S01]  /*aac0*/  FADD.FTZ R40, R32.reuse, R3 ;  /* 0x0000000320287221 */ /* 0x041fe20000010000 */
[----:B------:R-:W-:-:S05]  /*aad0*/  F2FP.BF16.F32.PACK_AB R159, R32, R43 ;  /* 0x0000002b209f723e */ /* 0x000fca00000010ff */
[----:B------:R1:W-:Y:S01]  /*aae0*/  STSM.16.M88.4 [R196], R156 ;  /* 0x0000009cc4007844 */ /* 0x0003e20000000200 */
[----:B------:R-:W0:Y:S01]  /*aaf0*/  MUFU.EX2 R34, R59 ;  /* 0x0000003b00227308 */ /* 0x000e220000000800 */
[----:B--2---:R-:W-:-:S07]  /*ab00*/  FADD.FTZ R3, R57, R40 ;  /* 0x0000002839037221 */ /* 0x004fce0000010000 */
[----:B------:R-:W2:Y:S01]  /*ab10*/  MUFU.EX2 R63, R63 ;  /* 0x0000003f003f7308 */ /* 0x000ea20000000800 */
[C---:B---3--:R-:W-:Y:S01]  /*ab20*/  FADD.FTZ R42, R160.reuse, R15 ;  /* 0x0000000fa02a7221 */ /* 0x048fe20000010000 */
[----:B------:R-:W-:-:S06]  /*ab30*/  F2FP.BF16.F32.PACK_AB R160, R160, R45 ;  /* 0x0000002da0a0723e */ /* 0x000fcc00000010ff */
[----:B------:R-:W3:Y:S01]  /*ab40*/  MUFU.EX2 R61, R61 ;  /* 0x0000003d003d7308 */ /* 0x000ee20000000800 */
[C---:B0-----:R-:W-:Y:S01]  /*ab50*/  FADD.FTZ R40, R34.reuse, R3 ;  /* 0x0000000322287221 */ /* 0x041fe20000010000 */
[----:B------:R-:W-:-:S06]  /*ab60*/  F2FP.BF16.F32.PACK_AB R161, R34, R57 ;  /* 0x0000003922a1723e */ /* 0x000fcc00000010ff */
[----:B------:R-:W0:Y:S01]  /*ab70*/  MUFU.EX2 R162, R67 ;  /* 0x0000004300a27308 */ /* 0x000e220000000800 */
[----:B--2---:R-:W-:-:S07]  /*ab80*/  FADD.FTZ R15, R63, R42 ;  /* 0x0000002a3f0f7221 */ /* 0x004fce0000010000 */
[----:B------:R-:W2:Y:S01]  /*ab90*/  MUFU.EX2 R36, R65 ;  /* 0x0000004100247308 */ /* 0x000ea20000000800 */
[----:B---3--:R-:W-:-:S07]  /*aba0*/  FADD.FTZ R3, R61, R40 ;  /* 0x000000283d037221 */ /* 0x008fce0000010000 */
[----:B------:R-:W-:Y:S01]  /*abb0*/  MUFU.EX2 R14, R14 ;  /* 0x0000000e000e7308 */ /* 0x000fe20000000800 */
[C---:B0-----:R-:W-:Y:S01]  /*abc0*/  FADD.FTZ R15, R162.reuse, R15 ;  /* 0x0000000fa20f7221 */ /* 0x041fe20000010000 */
[----:B------:R-:W-:-:S06]  /*abd0*/  F2FP.BF16.F32.PACK_AB R162, R162, R63 ;  /* 0x0000003fa2a2723e */ /* 0x000fcc00000010ff */
[----:B------:R-:W0:Y:S01]  /*abe0*/  MUFU.EX2 R29, R75 ;  /* 0x0000004b001d7308 */ /* 0x000e220000000800 */
[C---:B--2---:R-:W-:Y:S01]  /*abf0*/  FADD.FTZ R10, R36.reuse, R3 ;  /* 0x00000003240a7221 */ /* 0x044fe20000010000 */
[----:B------:R-:W-:-:S05]  /*ac00*/  F2FP.BF16.F32.PACK_AB R163, R36, R61 ;  /* 0x0000003d24a3723e */ /* 0x000fca00000010ff */
[----:B------:R1:W-:Y:S01]  /*ac10*/  STSM.16.M88.4 [R198], R160 ;  /* 0x000000a0c6007844 */ /* 0x0003e20000000200 */
[----:B------:R-:W-:Y:S08]  /*ac20*/  MUFU.EX2 R69, R69 ;  /* 0x0000004500457308 */ /* 0x000ff00000000800 */
[----:B------:R-:W2:Y:S01]  /*ac30*/  MUFU.EX2 R38, R73 ;  /* 0x0000004900267308 */ /* 0x000ea20000000800 */
[----:B0-----:R-:W-:Y:S01]  /*ac40*/  F2FP.BF16.F32.PACK_AB R164, R29, R14 ;  /* 0x0000000e1da4723e */ /* 0x001fe200000010ff */
[----:B------:R-:W-:-:S04]  /*ac50*/  FADD.FTZ R14, R14, R15 ;  /* 0x0000000f0e0e7221 */ /* 0x000fc80000010000 */
[----:B------:R-:W-:Y:S02]  /*ac60*/  FADD.FTZ R29, R29, R14 ;  /* 0x0000000e1d1d7221 */ /* 0x000fe40000010000 */
[----:B------:R-:W-:Y:S08]  /*ac70*/  MUFU.EX2 R24, R24 ;  /* 0x0000001800187308 */ /* 0x000ff00000000800 */
[----:B------:R-:W0:Y:S01]  /*ac80*/  MUFU.EX2 R33, R33 ;  /* 0x0000002100217308 */ /* 0x000e220000000800 */
[----:B--2---:R-:W-:Y:S01]  /*ac90*/  F2FP.BF16.F32.PACK_AB R165, R38, R69 ;  /* 0x0000004526a5723e */ /* 0x004fe200000010ff */
[----:B------:R-:W-:-:S04]  /*aca0*/  FADD.FTZ R69, R69, R10 ;  /* 0x0000000a45457221 */ /* 0x000fc80000010000 */
[----:B------:R-:W-:Y:S02]  /*acb0*/  FADD.FTZ R38, R38, R69 ;  /* 0x0000004526267221 */ /* 0x000fe40000010000 */
[----:B------:R-:W-:Y:S08]  /*acc0*/  MUFU.EX2 R47, R47 ;  /* 0x0000002f002f7308 */ /* 0x000ff00000000800 */
[----:B------:R-:W2:Y:S01]  /*acd0*/  MUFU.EX2 R28, R28 ;  /* 0x0000001c001c7308 */ /* 0x000ea20000000800 */
[----:B0-----:R-:W-:Y:S01]  /*ace0*/  F2FP.BF16.F32.PACK_AB R166, R33, R24 ;  /* 0x0000001821a6723e */ /* 0x001fe200000010ff */
[----:B------:R-:W-:-:S04]  /*acf0*/  FADD.FTZ R24, R24, R29 ;  /* 0x0000001d18187221 */ /* 0x000fc80000010000 */
[----:B------:R-:W-:Y:S01]  /*ad00*/  FADD.FTZ R3, R33, R24 ;  /* 0x0000001821037221 */ /* 0x000fe20000010000 */
[----:B--2---:R-:W-:Y:S01]  /*ad10*/  F2FP.BF16.F32.PACK_AB R167, R28, R47 ;  /* 0x0000002f1ca7723e */ /* 0x004fe200000010ff */
[----:B------:R-:W-:-:S04]  /*ad20*/  FADD.FTZ R47, R47, R38 ;  /* 0x000000262f2f7221 */ /* 0x000fc80000010000 */
[----:B------:R1:W-:Y:S01]  /*ad30*/  STSM.16.M88.4 [R197], R164 ;  /* 0x000000a4c5007844 */ /* 0x0003e20000000200 */
[----:B------:R-:W-:Y:S01]  /*ad40*/  FADD.FTZ R10, R28, R47 ;  /* 0x0000002f1c0a7221 */ /* 0x000fe20000010000 */
[----:B------:R-:W-:Y:S06]  /*ad50*/  @!P0 BRA `(.L_x_738) ;  /* 0x0000000000048947 */ /* 0x000fec0003800000 */
[----:B------:R-:W-:Y:S01]  /*ad60*/  BPT.TRAP 0x1 ;  /* 0x000000040000795c */ /* 0x000fe20000300000 */
.L_x_738:
[----:B------:R0:W2:Y:S01]  /*ad70*/  SYNCS.PHASECHK.TRANS64.TRYWAIT P2, [R12+URZ+0x28c50], R13 ;  /* 0x028c500d0c0075a7 */ /* 0x0000a2000804017f */
[----:B------:R-:W-:Y:S05]  /*ad80*/  @!P0 BRA `(.L_x_739) ;  /* 0x0000000000048947 */ /* 0x000fea0003800000 */
[----:B------:R-:W-:Y:S01]  /*ad90*/  BPT.TRAP 0x1 ;  /* 0x000000040000795c */ /* 0x000fe20000300000 */
.L_x_739:
[----:B------:R-:W-:Y:S01]  /*ada0*/  LOP3.LUT R11, R56, 0x2000000, RZ, 0xfc, !PT ;  /* 0x02000000380b7812 */ /* 0x000fe200078efcff */
[----:B------:R-:W-:Y:S01]  /*adb0*/  ULDC UR37, c[0x0][0x9d8] ;  /* 0x0002760000257ab9 */ /* 0x000fe20000000800 */
[----:B------:R-:W-:Y:S01]  /*adc0*/  ULDC UR36, c[0x0][0x988] ;  /* 0x0002620000247ab9 */ /* 0x000fe20000000800 */
[----:B------:R-:W-:Y:S01]  /*add0*/  BSSY B0, `(.L_x_740) ;  /* 0x0000006000007945 */ /* 0x000fe20003800000 */
[----:B------:R-:W-:Y:S02]  /*ade0*/  IMAD.MOV.U32 R27, RZ, RZ, 0x40000040 ;  /* 0x40000040ff1b7424 */ /* 0x000fe400078e00ff */
[----:B------:R-:W-:Y:S01]  /*adf0*/  IMAD R26, R18, 0x1000, R11 ;  /* 0x00001000121a7824 */ /* 0x000fe200078e020b */
[----:B--2---:R-:W-:Y:S06]  /*ae00*/  @P2 BRA `(.L_x_741) ;  /* 0x0000000000082947 */ /* 0x004fec0003800000 */
[----:B------:R-:W2:Y:S02]  /*ae10*/  SYNCS.PHASECHK.TRANS64.TRYWAIT P2, [R12+URZ+0x28c50], R13 ;  /* 0x028c500d0c0075a7 */ /* 0x000ea4000804017f */
[----:B--2---:R-:W-:Y:S05]  /*ae20*/  @!P2 BRA `(.L_x_742) ;  /* 0x0000010c0010a947 */ /* 0x004fea0003800000 */
.L_x_741:
[----:B------:R-:W-:Y:S05]  /*ae30*/  BSYNC B0 ;  /* 0x0000000000007941 */ /* 0x000fea0003800000 */
.L_x_740:
[C---:B------:R-:W-:Y:S01]  /*ae40*/  R2UR UR6, R26.reuse ;  /* 0x000000001a0672ca */ /* 0x040fe200000e0000 */
[C---:B------:R-:W-:Y:S01]  /*ae50*/  VIADD R24, R26.reuse, 0x80 ;  /* 0x000000801a187836 */ /* 0x040fe20000000000 */
[----:B------:R-:W-:Y:S01]  /*ae60*/  R2UR UR7, R27 ;  /* 0x000000001b0772ca */ /* 0x000fe200000e0000 */
[C---:B------:R-:W-:Y:S01]  /*ae70*/  VIADD R14, R26.reuse, 0x100 ;  /* 0x000001001a0e7836 */ /* 0x040fe20000000000 */
[----:B------:R-:W-:Y:S01]  /*ae80*/  BSSY B0, `(.L_x_743) ;  /* 0x000020e000007945 */ /* 0x000fe20003800000 */
[----:B------:R-:W-:Y:S01]  /*ae90*/  VIADD R26, R26, 0x180 ;  /* 0x000001801a1a7836 */ /* 0x000fe20000000000 */
[----:B------:R-:W-:Y:S01]  /*aea0*/  R2UR UR10, R24 ;  /* 0x00000000180a72ca */ /* 0x000fe200000e0000 */
[----:B------:R-:W-:Y:S01]  /*aeb0*/  IMAD.MOV.U32 R25, RZ, RZ, 0x40000040 ;  /* 0x40000040ff197424 */ /* 0x000fe200078e00ff */
[----:B------:R-:W-:Y:S01]  /*aec0*/  R2UR UR14, R14 ;  /* 0x000000000e0e72ca */ /* 0x000fe200000e0000 */
[----:B------:R-:W-:Y:S01]  /*aed0*/  IMAD.MOV.U32 R27, RZ, RZ, 0x40000040 ;  /* 0x40000040ff1b7424 */ /* 0x000fe200078e00ff */
[----:B------:R-:W-:Y:S01]  /*aee0*/  R2UR UR18, R26 ;  /* 0x000000001a1272ca */ /* 0x000fe200000e0000 */
[----:B------:R-:W-:Y:S01]  /*aef0*/  IMAD.MOV.U32 R15, RZ, RZ, 0x40000040 ;  /* 0x40000040ff0f7424 */ /* 0x000fe200078e00ff */
[----:B------:R-:W-:Y:S01]  /*af00*/  R2UR UR11, R25 ;  /* 0x00000000190b72ca */ /* 0x000fe200000e0000 */
[----:B------:R-:W-:Y:S01]  /*af10*/  VIADD R168, R168, 0xfffffffe ;  /* 0xfffffffea8a87836 */ /* 0x000fe20000000000 */
[----:B------:R-:W-:Y:S01]  /*af20*/  R2UR UR19, R27 ;  /* 0x000000001b1372ca */ /* 0x000fe200000e0000 */
[----:B0-2---:R-:W-:Y:S01]  /*af30*/  @!P1 VIADD R12, R12, 0x28c60 ;  /* 0x00028c600c0c9836 */ /* 0x005fe20000000000 */
[----:B------:R-:W-:Y:S01]  /*af40*/  WARPGROUP.ARRIVE ;  /* 0x00000000000079c5 */ /* 0x000fe20000000000 */
[----:B------:R-:W-:-:S02]  /*af50*/  R2UR UR15, R15 ;  /* 0x000000000f0f72ca */ /* 0x000fc400000e0000 */
[----:B------:R-:W-:Y:S02]  /*af60*/  ISETP.GE.AND P2, PT, R168, R192, PT ;  /* 0x000000c0a800720c */ /* 0x000fe40003f46270 */
[----:B------:R-:W-:Y:S01]  /*af70*/  @!P1 PRMT R12, RZ, 0x654, R12 ;  /* 0x00000654ff0c9816 */ /* 0x000fe2000000000c */
[----:B------:R-:W-:Y:S03]  /*af80*/  HGMMA.64x256x16.F32.BF16 R24, R152, gdesc[UR4].tnspB, RZ, !UPT, gsb0 ;  /* 0x43e0000498187df0 */ /* 0x000fe6000c0018ff */
[----:B------:R-:W-:Y:S02]  /*af90*/  WARPGROUP.DEPBAR.LE gsb0, 0x0 ;  /* 0x00008000000079c5 */ /* 0x000fe40000010000 */
[----:B------:R-:W-:-:S15]  /*afa0*/  WARPGROUP.ARRIVE ;  /* 0x00000000000079c5 */ /* 0x000fde0000000000 */
[----:B------:R-:W-:-:S08]  /*afb0*/  NOP ;  /* 0x0000000000007918 */ /* 0x000fd00000000000 */
[----:B------:R-:W-:Y:S03]  /*afc0*/  HGMMA.64x256x16.F32.BF16 R24, R156, gdesc[UR8].tnspB, R24, gsb0 ;  /* 0x43e000089c187df0 */ /* 0x000fe60008001818 */
        /* <DEDUP_REMOVED lines=19> */
[----:B------:R-:W-:Y:S02]  /*b100*/  IMAD.MOV.U32 R217, RZ, RZ, R168 ;  /* 0x000000ffffd97224 */ /* 0x000fe400078e00a8 */
[----:B------:R-:W-:Y:S02]  /*b110*/  IMAD.MOV.U32 R13, RZ, RZ, R169 ;  /* 0x000000ffff0d7224 */ /* 0x000fe400078e00a9 */
[----:B------:R-:W-:Y:S02]  /*b120*/  IMAD.MOV.U32 R227, RZ, RZ, R21 ;  /* 0x000000ffffe37224 */ /* 0x000fe400078e0015 */
[----:B------:R-:W-:-:S07]  /*b130*/  IMAD.MOV.U32 R226, RZ, RZ, R18 ;  /* 0x000000ffffe27224 */ /* 0x000fce00078e0012 */
.L_x_755:
[----:B------:R-:W-:Y:S02]  /*b140*/  VIADD R18, R226, 0x1 ;  /* 0x00000001e2127836 */ /* 0x000fe40000000000 */
[----:B0-----:R-:W-:Y:S02]  /*b150*/  IMAD.MOV.U32 R12, RZ, RZ, R217 ;  /* 0x000000ffff0c7224 */ /* 0x001fe400078e00d9 */
[----:B------:R-:W-:Y:S01]  /*b160*/  VIADD R217, R217, 0xffffffff ;  /* 0xffffffffd9d97836 */ /* 0x000fe20000000000 */
[----:B------:R-:W-:Y:S02]  /*b170*/  ISETP.NE.AND P3, PT, R18, 0x2, PT ;  /* 0x000000021200780c */ /* 0x000fe40003f65270 */
[----:B------:R-:W-:Y:S02]  /*b180*/  ISETP.GT.AND P2, PT, R12, R192, PT ;  /* 0x000000c00c00720c */ /* 0x000fe40003f44270 */
[----:B------:R-:W-:Y:S02]  /*b190*/  SEL R12, RZ, 0x1, P3 ;  /* 0x00000001ff0c7807 */ /* 0x000fe40001800000 */
[----:B------:R-:W-:-:S02]  /*b1a0*/  SEL R18, R18, RZ, P3 ;  /* 0x000000ff12127207 */ /* 0x000fc40001800000 */
[----:B------:R-:W-:Y:S01]  /*b1b0*/  LOP3.LUT R23, R23, R12, RZ, 0x3c, !PT ;  /* 0x0000000c17177212 */ /* 0x000fe200078e3cff */
[----:B--2---:R-:W-:Y:S06]  /*b1c0*/  @!P0 BRA `(.L_x_745) ;  /* 0x0000000000048947 */ /* 0x004fec0003800000 */
[----:B------:R-:W-:Y:S01]  /*b1d0*/  BPT.TRAP 0x1 ;  /* 0x000000040000795c */ /* 0x000fe20000300000 */
.L_x_745:
[----:B------:R-:W-:Y:S01]  /*b1e0*/  IMAD R218, R18, 0x8, R2 ;  /* 0x0000000812da7824 */ /* 0x000fe200078e0202 */
[----:B------:R-:W-:-:S04]  /*b1f0*/  SHF.L.U32 R12, R23, 0x1f, RZ ;  /* 0x0000001f170c7819 */ /* 0x000fc800000006ff */
[----:B------:R0:W2:Y:S01]  /*b200*/  SYNCS.PHASECHK.TRANS64.TRYWAIT P3, [R218+URZ+0x28c30], R12 ;  /* 0x028c300cda0075a7 */ /* 0x0000a2000806017f */
[----:B------:R-:W-:Y:S05]  /*b210*/  @!P0 BRA `(.L_x_746) ;  /* 0x0000000000048947 */ /* 0x000fea0003800000 */
[----:B------:R-:W-:Y:S01]  /*b220*/  BPT.TRAP 0x1 ;  /* 0x000000040000795c */ /* 0x000fe20000300000 */
.L_x_746:
[----:B------:R-:W-:Y:S01]  /*b230*/  VIADD R14, R2, 0x20400 ;  /* 0x00020400020e7836 */ /* 0x000fe20000000000 */
[----:B------:R-:W-:Y:S01]  /*b240*/  BSSY B1, `(.L_x_747) ;  /* 0x0000009000017945 */ /* 0x000fe20003800000 */
[----:B-1----:R-:W-:Y:S02]  /*b250*/  IMAD R152, R18, 0x200, R0 ;  /* 0x0000020012987824 */ /* 0x002fe400078e0200 */
[----:B------:R-:W-:Y:S01]  /*b260*/  IMAD.MOV.U32 R153, RZ, RZ, 0x40000040 ;  /* 0x40000040ff997424 */ /* 0x000fe200078e00ff */
[----:B------:R-:W-:-:S04]  /*b270*/  SHF.R.U32.HI R14, RZ, 0x4, R14 ;  /* 0x00000004ff0e7819 */ /* 0x000fc8000001160e */
[----:B------:R-:W-:-:S04]  /*b280*/  LOP3.LUT R14, R14, 0x3fff, RZ, 0xc0, !PT ;  /* 0x00003fff0e0e7812 */ /* 0x000fc800078ec0ff */
[----:B------:R-:W-:Y:S01]  /*b290*/  LOP3.LUT R14, R14, 0x10000, RZ, 0xfc, !PT ;  /* 0x000100000e0e7812 */ /* 0x000fe200078efcff */
[----:B--2---:R-:W-:Y:S06]  /*b2a0*/  @P3 BRA `(.L_x_748) ;  /* 0x0000000000083947 */ /* 0x004fec0003800000 */
[----:B------:R-:W1:Y:S02]  /*b2b0*/  SYNCS.PHASECHK.TRANS64.TRYWAIT P3, [R218+URZ+0x28c30], R12 ;  /* 0x028c300cda0075a7 */ /* 0x000e64000806017f */
[----:B-1----:R-:W-:Y:S05]  /*b2c0*/  @!P3 BRA `(.L_x_749) ;  /* 0x0000010400fcb947 */ /* 0x002fea0003800000 */
.L_x_748:
[----:B------:R-:W-:Y:S05]  /*b2d0*/  BSYNC B1 ;  /* 0x0000000000017941 */ /* 0x000fea0003800000 */
.L_x_747:
[----:B------:R-:W-:Y:S01]  /*b2e0*/  IMAD.MOV.U32 R15, RZ, RZ, 0x40000040 ;  /* 0x40000040ff0f7424 */ /* 0x000fe200078e00ff */
[----:B------:R-:W-:Y:S01]  /*b2f0*/  R2UR UR4, R14 ;  /* 0x000000000e0472ca */ /* 0x000fe200000e0000 */
[C---:B------:R-:W-:Y:S01]  /*b300*/  VIADD R20, R152.reuse, 0x2 ;  /* 0x0000000298147836 */ /* 0x040fe20000000000 */
[C---:B------:R-:W-:Y:S01]  /*b310*/  R2UR UR6, R152.reuse ;  /* 0x00000000980672ca */ /* 0x040fe200000e0000 */
[C---:B------:R-:W-:Y:S01]  /*b320*/  VIADD R14, R152.reuse, 0x4 ;  /* 0x00000004980e7836 */ /* 0x040fe20000000000 */
[----:B------:R-:W-:Y:S01]  /*b330*/  R2UR UR7, R153 ;  /* 0x00000000990772ca */ /* 0x000fe200000e0000 */
[----:B------:R-:W-:Y:S01]  /*b340*/  VIADD R152, R152, 0x6 ;  /* 0x0000000698987836 */ /* 0x000fe20000000000 */
[----:B------:R-:W-:Y:S01]  /*b350*/  R2UR UR5, R15 ;  /* 0x000000000f0572ca */ /* 0x000fe200000e0000 */
[----:B------:R-:W-:Y:S01]  /*b360*/  IMAD.MOV.U32 R153, RZ, RZ, 0x40000040 ;  /* 0x40000040ff997424 */ /* 0x000fe200078e00ff */
[----:B------:R-:W-:Y:S01]  /*b370*/  R2UR UR10, R20 ;  /* 0x00000000140a72ca */ /* 0x000fe200000e0000 */
[----:B------:R-:W-:Y:S01]  /*b380*/  IMAD.MOV.U32 R21, RZ, RZ, 0x40000040 ;  /* 0x40000040ff157424 */ /* 0x000fe200078e00ff */
[----:B------:R-:W-:-:S02]  /*b390*/  R2UR UR18, R152 ;  /* 0x00000000981272ca */ /* 0x000fc400000e0000 */
[----:B------:R-:W-:Y:S02]  /*b3a0*/  R2UR UR19, R153 ;  /* 0x00000000991372ca */ /* 0x000fe400000e0000 */
[----:B------:R-:W-:Y:S01]  /*b3b0*/  WARPGROUP.ARRIVE ;  /* 0x00000000000079c5 */ /* 0x000fe20000000000 */
[----:B------:R-:W-:Y:S02]  /*b3c0*/  R2UR UR11, R21 ;  /* 0x00000000150b72ca */ /* 0x000fe400000e0000 */
[----:B------:R-:W-:Y:S02]  /*b3d0*/  R2UR UR8, R8 ;  /* 0x00000000080872ca */ /* 0x000fe400000e0000 */
[----:B------:R-:W-:Y:S01]  /*b3e0*/  R2UR UR9, R9 ;  /* 0x00000000090972ca */ /* 0x000fe200000e0000 */
[----:B------:R-:W-:Y:S01]  /*b3f0*/  HGMMA.64x64x16.F32.BF16 R152, gdesc[UR4], RZ, !UPT, gsb0 ;  /* 0x00e00000049879f0 */ /* 0x000fe2000c0018ff */
[----:B------:R-:W-:Y:S02]  /*b400*/  R2UR UR14, R14 ;  /* 0x000000000e0e72ca */ /* 0x000fe400000e0000 */
[----:B------:R-:W-:-:S02]  /*b410*/  R2UR UR15, R15 ;  /* 0x000000000f0f72ca */ /* 0x000fc400000e0000 */
[----:B------:R-:W-:Y:S02]  /*b420*/  R2UR UR12, R6 ;  /* 0x00000000060c72ca */ /* 0x000fe400000e0000 */
[----:B------:R-:W-:Y:S02]  /*b430*/  R2UR UR13, R7 ;  /* 0x00000000070d72ca */ /* 0x000fe400000e0000 */
[----:B------:R-:W-:Y:S02]  /*b440*/  R2UR UR16, R4 ;  /* 0x00000000041072ca */ /* 0x000fe400000e0000 */
[----:B------:R-:W-:Y:S02]  /*b450*/  R2UR UR17, R5 ;  /* 0x00000000051172ca */ /* 0x000fe400000e0000 */
[----:B------:R-:W-:Y:S01]  /*b460*/  ISETP.NE.AND P3, PT, R193, RZ, PT ;  /* 0x000000ffc100720c */ /* 0x000fe20003f65270 */
        /* <DEDUP_REMOVED lines=33> */
[----:B--2---:R-:W-:Y:S01]  /*b680*/  FMNMX.FTZ R20, R14, R227, !PT ;  /* 0x000000e30e147209 */ /* 0x004fe20007810000 */
[----:B------:R-:W-:Y:S01]  /*b690*/  FMUL.FTZ R159, R159, UR37 ;  /* 0x000000259f9f7c20 */ /* 0x000fe20008410000 */
[----:B------:R-:W-:Y:S01]  /*b6a0*/  FMUL.FTZ R170, R170, UR37 ;  /* 0x00000025aaaa7c20 */ /* 0x000fe20008410000 */
[----:B------:R-:W-:Y:S01]  /*b6b0*/  FMUL.FTZ R174, R174, UR37 ;  /* 0x00000025aeae7c20 */ /* 0x000fe20008410000 */
[----:B------:R-:W-:Y:S01]  /*b6c0*/  FMUL.FTZ R175, R175, UR37 ;  /* 0x00000025afaf7c20 */ /* 0x000fe20008410000 */
[----:B------:R-:W-:Y:S01]  /*b6d0*/  FMUL.FTZ R178, R178, UR37 ;  /* 0x00000025b2b27c20 */ /* 0x000fe20008410000 */
[----:B------:R-:W-:Y:S01]  /*b6e0*/  FMUL.FTZ R179, R179, UR37 ;  /* 0x00000025b3b37c20 */ /* 0x000fe20008410000 */
[----:B------:R-:W2:Y:S01]  /*b6f0*/  MUFU.TANH R153, R153 ;  /* 0x0000009900997308 */ /* 0x000ea20000002400 */
[----:B---3--:R-:W-:-:S07]  /*b700*/  FMNMX.FTZ R20, R15, R20, !PT ;  /* 0x000000140f147209 */ /* 0x008fce0007810000 */
[----:B------:R-:W3:Y:S01]  /*b710*/  MUFU.TANH R156, R156 ;  /* 0x0000009c009c7308 */ /* 0x000ee20000002400 */
[----:B----4-:R-:W-:-:S07]  /*b720*/  FMNMX.FTZ R20, R152, R20, !PT ;  /* 0x0000001498147209 */ /* 0x010fce0007810000 */
[----:B------:R-:W4:Y:S01]  /*b730*/  MUFU.TANH R157, R157 ;  /* 0x0000009d009d7308 */ /* 0x000f220000002400 */
[----:B--2---:R-:W-:-:S07]  /*b740*/  FMNMX.FTZ R20, R153, R20, !PT ;  /* 0x0000001499147209 */ /* 0x004fce0007810000 */
        /* <DEDUP_REMOVED lines=20> */
[----:B------:R-:W-:Y:S01]  /*b890*/  MUFU.TANH R154, R154 ;  /* 0x0000009a009a7308 */ /* 0x000fe20000002400 */
[----:B----4-:R-:W-:-:S07]  /*b8a0*/  FMNMX.FTZ R20, R176, R20, !PT ;  /* 0x00000014b0147209 */ /* 0x010fce0007810000 */
[----:B------:R-:W-:Y:S01]  /*b8b0*/  MUFU.TANH R155, R155 ;  /* 0x0000009b009b7308 */ /* 0x000fe20000002400 */
[----:B--2---:R-:W-:-:S05]  /*b8c0*/  FMNMX.FTZ R21, R177, R20, !PT ;  /* 0x00000014b1157209 */ /* 0x004fca0007810000 */
[----:B------:R-:W2:Y:S02]  /*b8d0*/  SHFL.BFLY PT, R20, R21, 0x2, 0x1f ;  /* 0x0c401f0015147f89 */ /* 0x000ea400000e0000 */
[----:B------:R-:W-:Y:S08]  /*b8e0*/  MUFU.TANH R158, R158 ;  /* 0x0000009e009e7308 */ /* 0x000ff00000002400 */
[----:B------:R-:W-:Y:S08]  /*b8f0*/  MUFU.TANH R159, R159 ;  /* 0x0000009f009f7308 */ /* 0x000ff00000002400 */
[----:B------:R-:W-:Y:S01]  /*b900*/  MUFU.TANH R174, R174 ;  /* 0x000000ae00ae7308 */ /* 0x000fe20000002400 */
[----:B--2---:R-:W-:-:S07]  /*b910*/  FMNMX.FTZ R21, R21, R20, !PT ;  /* 0x0000001415157209 */ /* 0x004fce0007810000 */
[----:B------:R-:W-:Y:S01]  /*b920*/  MUFU.TANH R175, R175 ;  /* 0x000000af00af7308 */ /* 0x000fe20000002400 */
[----:B------:R-:W2:Y:S07]  /*b930*/  SHFL.BFLY PT, R20, R21, 0x1, 0x1f ;  /* 0x0c201f0015147f89 */ /* 0x000eae00000e0000 */
[----:B------:R-:W-:Y:S08]  /*b940*/  MUFU.TANH R178, R178 ;  /* 0x000000b200b27308 */ /* 0x000ff00000002400 */
[----:B------:R-:W-:Y:S01]  /*b950*/  MUFU.TANH R179, R179 ;  /* 0x000000b300b37308 */ /* 0x000fe20000002400 */
[----:B--2---:R-:W-:Y:S01]  /*b960*/  FMNMX.FTZ R21, R21, R20, !PT ;  /* 0x0000001415157209 */ /* 0x004fe20007810000 */
[----:B------:R-:W-:-:S04]  /*b970*/  IMAD.U32 R20, RZ, RZ, UR36 ;  /* 0x00000024ff147e24 */ /* 0x000fc8000f8e00ff */
[C---:B------:R-:W-:Y:S01]  /*b980*/  FADD.FTZ R181, -R21.reuse, R227 ;  /* 0x000000e315b57221 */ /* 0x040fe20000010100 */
[----:B------:R-:W-:-:S03]  /*b990*/  FMUL.FTZ R180, R21, R20 ;  /* 0x0000001415b47220 */ /* 0x000fc60000410000 */
[-C--:B------:R-:W-:Y:S01]  /*b9a0*/  FMUL.FTZ R181, R181, R20.reuse ;  /* 0x00000014b5b57220 */ /* 0x080fe20000410000 */
[-CC-:B------:R-:W-:Y:S01]  /*b9b0*/  FFMA.FTZ R227, R14, R20.reuse, -R180.reuse ;  /* 0x000000140ee37223 */ /* 0x180fe200000108b4 */
[-CC-:B------:R-:W-:Y:S01]  /*b9c0*/  FFMA.FTZ R14, R152, R20.reuse, -R180.reuse ;  /* 0x00000014980e7223 */ /* 0x180fe200000108b4 */
        /* <DEDUP_REMOVED lines=11> */
[-CC-:B------:R-:W-:Y:S01]  /*ba80*/  FFMA.FTZ R168, R168, R20.reuse, -R180.reuse ;  /* 0x00000014a8a87223 */ /* 0x180fe200000108b4 */
[-CC-:B------:R-:W-:Y:S01]  /*ba90*/  FFMA.FTZ R172, R172, R20.reuse, -R180.reuse ;  /* 0x00000014acac7223 */ /* 0x180fe200000108b4 */
[-CC-:B------:R-:W-:Y:S01]  /*baa0*/  FFMA.FTZ R173, R173, R20.reuse, -R180.reuse ;  /* 0x00000014adad7223 */ /* 0x180fe200000108b4 */
[-CC-:B------:R-:W-:Y:S01]  /*bab0*/  FFMA.FTZ R176, R176, R20.reuse, -R180.reuse ;  /* 0x00000014b0b07223 */ /* 0x180fe200000108b4 */
[----:B------:R-:W-:Y:S01]  /*bac0*/  FFMA.FTZ R177, R177, R20, -R180 ;  /* 0x00000014b1b17223 */ /* 0x000fe200000108b4 */
[----:B------:R-:W-:-:S02]  /*bad0*/  FMUL.FTZ R180, R182, UR37 ;  /* 0x00000025b6b47c20 */ /* 0x000fc40008410000 */
[----:B------:R3:W4:Y:S08]  /*bae0*/  MUFU.EX2 R169, R15 ;  /* 0x0000000f00a97308 */ /* 0x0007300000000800 */
[----:B------:R-:W-:Y:S01]  /*baf0*/  MUFU.TANH R180, R180 ;  /* 0x000000b400b47308 */ /* 0x000fe20000002400 */
[----:B---3--:R-:W-:Y:S01]  /*bb00*/  FMUL.FTZ R15, R162, UR37 ;  /* 0x00000025a20f7c20 */ /* 0x008fe20008410000 */
[----:B------:R-:W-:Y:S01]  /*bb10*/  FMUL.FTZ R162, R163, UR37 ;  /* 0x00000025a3a27c20 */ /* 0x000fe20008410000 */
[----:B--2---:R-:W-:Y:S01]  /*bb20*/  FFMA.FTZ R163, R181, R3, R152 ;  /* 0x00000003b5a37223 */ /* 0x004fe20000010098 */
[-C--:B------:R-:W-:Y:S01]  /*bb30*/  FMUL.FTZ R24, R24, R181.reuse ;  /* 0x000000b518187220 */ /* 0x080fe20000410000 */
[-C--:B------:R-:W-:Y:S01]  /*bb40*/  FMUL.FTZ R25, R25, R181.reuse ;  /* 0x000000b519197220 */ /* 0x080fe20000410000 */
[-C--:B------:R-:W-:Y:S01]  /*bb50*/  FMUL.FTZ R28, R28, R181.reuse ;  /* 0x000000b51c1c7220 */ /* 0x080fe20000410000 */
[----:B------:R-:W-:Y:S01]  /*bb60*/  FMUL.FTZ R29, R29, R181 ;  /* 0x000000b51d1d7220 */ /* 0x000fe20000410000 */
[----:B------:R2:W-:Y:S01]  /*bb70*/  MUFU.TANH R3, R166 ;  /* 0x000000a600037308 */ /* 0x0005e20000002400 */
[C---:B----4-:R-:W-:Y:S01]  /*bb80*/  FADD.FTZ R163, R169.reuse, R163 ;  /* 0x000000a3a9a37221 */ /* 0x050fe20000010000 */
[----:B------:R-:W-:Y:S01]  /*bb90*/  F2FP.BF16.F32.PACK_AB R152, R169, R152 ;  /* 0x00000098a998723e */ /* 0x000fe200000010ff */
[----:B------:R-:W-:-:S02]  /*bba0*/  @!P3 IMAD R169, R226, 0x40, R191 ;  /* 0x00000040e2a9b824 */ /* 0x000fc400078e02bf */
[-C--:B------:R-:W-:Y:S01]  /*bbb0*/  FMUL.FTZ R32, R32, R181.reuse ;  /* 0x000000b520207220 */ /* 0x080fe20000410000 */
[-C--:B------:R-:W-:Y:S01]  /*bbc0*/  FMUL.FTZ R33, R33, R181.reuse ;  /* 0x000000b521217220 */ /* 0x080fe20000410000 */
[-C--:B------:R-:W-:Y:S01]  /*bbd0*/  FMUL.FTZ R36, R36, R181.reuse ;  /* 0x000000b524247220 */ /* 0x080fe20000410000 */
[-C--:B------:R-:W-:Y:S01]  /*bbe0*/  FMUL.FTZ R37, R37, R181.reuse ;  /* 0x000000b525257220 */ /* 0x080fe20000410000 */
[----:B------:R-:W3:Y:S01]  /*bbf0*/  MUFU.TANH R15, R15 ;  /* 0x0000000f000f7308 */ /* 0x000ee20000002400 */
[----:B--2---:R-:W-:Y:S01]  /*bc00*/  FMUL.FTZ R166, R167, UR37 ;  /* 0x00000025a7a67c20 */ /* 0x004fe20008410000 */
[----:B------:R-:W-:Y:S02]  /*bc10*/  @!P1 VIADD R167, R218, 0x28c40 ;  /* 0x00028c40daa79836 */ /* 0x000fe40000000000 */
[-C--:B------:R-:W-:Y:S01]  /*bc20*/  FMUL.FTZ R40, R40, R181.reuse ;  /* 0x000000b528287220 */ /* 0x080fe20000410000 */
[-C--:B------:R-:W-:Y:S01]  /*bc30*/  FMUL.FTZ R41, R41, R181.reuse ;  /* 0x000000b529297220 */ /* 0x080fe20000410000 */
[-C--:B------:R-:W-:Y:S01]  /*bc40*/  FMUL.FTZ R44, R44, R181.reuse ;  /* 0x000000b52c2c7220 */ /* 0x080fe20000410000 */
[-C--:B------:R-:W-:Y:S01]  /*bc50*/  FMUL.FTZ R45, R45, R181.reuse ;  /* 0x000000b52d2d7220 */ /* 0x080fe20000410000 */
[----:B------:R-:W-:Y:S01]  /*bc60*/  @!P1 PRMT R167, RZ, 0x654, R167 ;  /* 0x00000654ffa79816 */ /* 0x000fe200000000a7 */
[----:B------:R-:W2:Y:S01]  /*bc70*/  MUFU.TANH R162, R162 ;  /* 0x000000a200a27308 */ /* 0x000ea20000002400 */
[-C--:B------:R-:W-:Y:S01]  /*bc80*/  FMUL.FTZ R48, R48, R181.reuse ;  /* 0x000000b530307220 */ /* 0x080fe20000410000 */
[-C--:B------:R-:W-:Y:S01]  /*bc90*/  FMUL.FTZ R49, R49, R181.reuse ;  /* 0x000000b531317220 */ /* 0x080fe20000410000 */
[----:B------:R4:W-:Y:S01]  /*bca0*/  @!P1 SYNCS.ARRIVE.TRANS64.RED.A1T0 RZ, [R167+URZ], RZ ;  /* 0x000000ffa7ff99a7 */ /* 0x0009e2000810043f */
[-C--:B------:R-:W-:Y:S01]  /*bcb0*/  FMUL.FTZ R52, R52, R181.reuse ;  /* 0x000000b534347220 */ /* 0x080fe20000410000 */
[-C--:B------:R-:W-:Y:S01]  /*bcc0*/  FMUL.FTZ R53, R53, R181.reuse ;  /* 0x000000b535357220 */ /* 0x080fe20000410000 */
[-C--:B------:R-:W-:Y:S01]  /*bcd0*/  FMUL.FTZ R56, R56, R181.reuse ;  /* 0x000000b538387220 */ /* 0x080fe20000410000 */
[-C--:B------:R-:W-:Y:S01]  /*bce0*/  FMUL.FTZ R57, R57, R181.reuse ;  /* 0x000000b539397220 */ /* 0x080fe20000410000 */
[----:B------:R-:W5:Y:S01]  /*bcf0*/  MUFU.TANH R166, R166 ;  /* 0x000000a600a67308 */ /* 0x000f620000002400 */
[-C--:B------:R-:W-:Y:S01]  /*bd00*/  FMUL.FTZ R60, R60, R181.reuse ;  /* 0x000000b53c3c7220 */ /* 0x080fe20000410000 */
[-C--:B------:R-:W-:Y:S01]  /*bd10*/  FMUL.FTZ R61, R61, R181.reuse ;  /* 0x000000b53d3d7220 */ /* 0x080fe20000410000 */
[-C--:B------:R-:W-:Y:S01]  /*bd20*/  FMUL.FTZ R64, R64, R181.reuse ;  /* 0x000000b540407220 */ /* 0x080fe20000410000 */
[-C--:B------:R-:W-:Y:S01]  /*bd30*/  FMUL.FTZ R65, R65, R181.reuse ;  /* 0x000000b541417220 */ /* 0x080fe20000410000 */
[-C--:B------:R-:W-:Y:S01]  /*bd40*/  FMUL.FTZ R68, R68, R181.reuse ;  /* 0x000000b544447220 */ /* 0x080fe20000410000 */
[-C--:B------:R-:W-:Y:S01]  /*bd50*/  FMUL.FTZ R69, R69, R181.reuse ;  /* 0x000000b545457220 */ /* 0x080fe20000410000 */
[-C--:B------:R-:W-:Y:S01]  /*bd60*/  FMUL.FTZ R72, R72, R181.reuse ;  /* 0x000000b548487220 */ /* 0x080fe20000410000 */
[----:B----4-:R4:W0:Y:S01]  /*bd70*/  MUFU.TANH R167, R170 ;  /* 0x000000aa00a77308 */ /* 0x0108220000002400 */
        /* <DEDUP_REMOVED lines=8> */
[----:B----4-:R-:W-:Y:S01]  /*be00*/  FMUL.FTZ R170, R171, UR37 ;  /* 0x00000025abaa7c20 */ /* 0x010fe20008410000 */
[----:B------:R-:W-:Y:S01]  /*be10*/  @!P3 IMAD R171, R169, 0x4, R2 ;  /* 0x00000004a9abb824 */ /* 0x000fe200078e0202 */
        /* <DEDUP_REMOVED lines=13> */
[-C--:B------:R-:W-:Y:S01]  /*bef0*/  FMUL.FTZ R105, R105, R181.reuse ;  /* 0x000000b569697220 */ /* 0x080fe20000410000 */
[-C--:B------:R-:W-:Y:S01]  /*bf00*/  FMUL.FTZ R108, R108, R181.reuse ;  /* 0x000000b56c6c7220 */ /* 0x080fe20000410000 */
[----:B------:R-:W-:Y:S01]  /*bf10*/  FMUL.FTZ R109, R109, R181 ;  /* 0x000000b56d6d7220 */ /* 0x000fe20000410000 */
[----:B---3--:R-:W-:Y:S01]  /*bf20*/  FMNMX.FTZ R169, R15, R169, !PT ;  /* 0x000000a90fa97209 */ /* 0x008fe20007810000 */
[-C--:B------:R-:W-:Y:S01]  /*bf30*/  FMUL.FTZ R112, R112, R181.reuse ;  /* 0x000000b570707220 */ /* 0x080fe20000410000 */
[-C--:B------:R-:W-:Y:S01]  /*bf40*/  FMUL.FTZ R113, R113, R181.reuse ;  /* 0x000000b571717220 */ /* 0x080fe20000410000 */
[----:B------:R-:W-:Y:S01]  /*bf50*/  FMUL.FTZ R116, R116, R181 ;  /* 0x000000b574747220 */ /* 0x000fe20000410000 */
[----:B--2---:R-:W-:Y:S01]  /*bf60*/  FMNMX.FTZ R169, R162, R169, !PT ;  /* 0x000000a9a2a97209 */ /* 0x004fe20007810000 */
[-C--:B------:R-:W-:Y:S01]  /*bf70*/  FMUL.FTZ R117, R117, R181.reuse ;  /* 0x000000b575757220 */ /* 0x080fe20000410000 */
[-C--:B------:R-:W-:Y:S01]  /*bf80*/  FMUL.FTZ R120, R120, R181.reuse ;  /* 0x000000b578787220 */ /* 0x080fe20000410000 */
[----:B------:R-:W-:Y:S01]  /*bf90*/  FMUL.FTZ R121, R121, R181 ;  /* 0x000000b579797220 */ /* 0x000fe20000410000 */
[----:B------:R-:W-:Y:S01]  /*bfa0*/  FMNMX.FTZ R169, R3, R169, !PT ;  /* 0x000000a903a97209 */ /* 0x000fe20007810000 */
[-C--:B------:R-:W-:Y:S01]  /*bfb0*/  FMUL.FTZ R124, R124, R181.reuse ;  /* 0x000000b57c7c7220 */ /* 0x080fe20000410000 */
[-C--:B------:R-:W-:Y:S01]  /*bfc0*/  FMUL.FTZ R125, R125, R181.reuse ;  /* 0x000000b57d7d7220 */ /* 0x080fe20000410000 */
[----:B------:R-:W-:Y:S01]  /*bfd0*/  FMUL.FTZ R128, R128, R181 ;  /* 0x000000b580807220 */ /* 0x000fe20000410000 */
[----:B-----5:R-:W-:Y:S01]  /*bfe0*/  FMNMX.FTZ R169, R166, R169, !PT ;  /* 0x000000a9a6a97209 */ /* 0x020fe20007810000 */
[-C--:B------:R-:W-:Y:S01]  /*bff0*/  FMUL.FTZ R129, R129, R181.reuse ;  /* 0x000000b581817220 */ /* 0x080fe20000410000 */
[-C--:B------:R-:W-:Y:S01]  /*c000*/  FMUL.FTZ R132, R132, R181.reuse ;  /* 0x000000b584847220 */ /* 0x080fe20000410000 */
[----:B------:R-:W-:Y:S01]  /*c010*/  FMUL.FTZ R133, R133, R181 ;  /* 0x000000b585857220 */ /* 0x000fe20000410000 */
[----:B0-----:R-:W-:Y:S01]  /*c020*/  FMNMX.FTZ R169, R167, R169, !PT ;  /* 0x000000a9a7a97209 */ /* 0x001fe20007810000 */
        /* <DEDUP_REMOVED lines=8> */
[----:B------:R0:W-:Y:S01]  /*c0b0*/  @!P3 STS [R171+0x28800], R181 ;  /* 0x028800b5ab00b388 */ /* 0x0001e20000000800 */
[----:B----4-:R-:W-:Y:S01]  /*c0c0*/  FMNMX.FTZ R169, R170, R169, !PT ;  /* 0x000000a9aaa97209 */ /* 0x010fe20007810000 */
[----:B------:R-:W-:Y:S03]  /*c0d0*/  MUFU.EX2 R14, R14 ;  /* 0x0000000e000e7308 */ /* 0x000fe60000000800 */
[----:B------:R-:W-:-:S04]  /*c0e0*/  FMNMX.FTZ R169, R174, R169, !PT ;  /* 0x000000a9aea97209 */ /* 0x000fc80007810000 */
[----:B------:R-:W-:Y:S01]  /*c0f0*/  FMNMX.FTZ R169, R175, R169, !PT ;  /* 0x000000a9afa97209 */ /* 0x000fe20007810000 */
[----:B0-----:R-:W-:Y:S01]  /*c100*/  FMUL.FTZ R181, R183, UR37 ;  /* 0x00000025b7b57c20 */ /* 0x001fe20008410000 */
[----:B------:R-:W-:Y:S02]  /*c110*/  MUFU.EX2 R153, R153 ;  /* 0x0000009900997308 */ /* 0x000fe40000000800 */
[----:B------:R-:W-:-:S04]  /*c120*/  FMNMX.FTZ R169, R178, R169, !PT ;  /* 0x000000a9b2a97209 */ /* 0x000fc80007810000 */
[----:B------:R-:W-:Y:S02]  /*c130*/  FMNMX.FTZ R169, R179, R169, !PT ;  /* 0x000000a9b3a97209 */ /* 0x000fe40007810000 */
[----:B------:R-:W0:Y:S02]  /*c140*/  MUFU.TANH R181, R181 ;  /* 0x000000b500b57308 */ /* 0x000e240000002400 */
[----:B------:R-:W-:-:S06]  /*c150*/  FMNMX.FTZ R169, R180, R169, !PT ;  /* 0x000000a9b4a97209 */ /* 0x000fcc0007810000 */
[----:B------:R-:W-:Y:S08]  /*c160*/  MUFU.EX2 R156, R156 ;  /* 0x0000009c009c7308 */ /* 0x000ff00000000800 */
[----:B------:R-:W-:Y:S01]  /*c170*/  MUFU.EX2 R157, R157 ;  /* 0x0000009d009d7308 */ /* 0x000fe20000000800 */
[----:B0-----:R-:W-:-:S05]  /*c180*/  FMNMX.FTZ R169, R181, R169, !PT ;  /* 0x000000a9b5a97209 */ /* 0x001fca0007810000 */
[----:B------:R-:W0:Y:S02]  /*c190*/  SHFL.BFLY PT, R182, R169, 0x2, 0x1f ;  /* 0x0c401f00a9b67f89 */ /* 0x000e2400000e0000 */
[----:B------:R-:W-:Y:S08]  /*c1a0*/  MUFU.EX2 R160, R160 ;  /* 0x000000a000a07308 */ /* 0x000ff00000000800 */
[----:B------:R-:W-:Y:S08]  /*c1b0*/  MUFU.EX2 R161, R161 ;  /* 0x000000a100a17308 */ /* 0x000ff00000000800 */
[----:B------:R-:W-:Y:S01]  /*c1c0*/  MUFU.EX2 R164, R164 ;  /* 0x000000a400a47308 */ /* 0x000fe20000000800 */
[----:B0-----:R-:W-:-:S07]  /*c1d0*/  FMNMX.FTZ R169, R169, R182, !PT ;  /* 0x000000b6a9a97209 */ /* 0x001fce0007810000 */
[----:B------:R-:W-:Y:S01]  /*c1e0*/  MUFU.EX2 R165, R165 ;  /* 0x000000a500a57308 */ /* 0x000fe20000000800 */
[----:B------:R-:W0:Y:S07]  /*c1f0*/  SHFL.BFLY PT, R182, R169, 0x1, 0x1f ;  /* 0x0c201f00a9b67f89 */ /* 0x000e2e00000e0000 */
[----:B------:R-:W-:Y:S08]  /*c200*/  MUFU.EX2 R168, R168 ;  /* 0x000000a800a87308 */ /* 0x000ff00000000800 */
[----:B------:R-:W-:Y:S08]  /*c210*/  MUFU.EX2 R230, R230 ;  /* 0x000000e600e67308 */ /* 0x000ff00000000800 */
[----:B------:R-:W-:Y:S01]  /*c220*/  MUFU.EX2 R172, R172 ;  /* 0x000000ac00ac7308 */ /* 0x000fe20000000800 */
[----:B0-----:R-:W-:-:S05]  /*c230*/  FMNMX.FTZ R169, R169, R182, !PT ;  /* 0x000000b6a9a97209 */ /* 0x001fca0007810000 */
[----:B------:R-:W-:Y:S02]  /*c240*/  FADD.FTZ R13, -R169, R13 ;  /* 0x0000000da90d7221 */ /* 0x000fe40000010100 */
[----:B------:R-:W-:Y:S02]  /*c250*/  MUFU.EX2 R173, R173 ;  /* 0x000000ad00ad7308 */ /* 0x000fe40000000800 */
[----:B------:R-:W-:-:S06]  /*c260*/  FMUL.FTZ R13, R13, R20 ;  /* 0x000000140d0d7220 */ /* 0x000fcc0000410000 */
[----:B------:R-:W-:Y:S08]  /*c270*/  MUFU.EX2 R176, R176 ;  /* 0x000000b000b07308 */ /* 0x000ff00000000800 */
[----:B------:R-:W0:Y:S02]  /*c280*/  MUFU.EX2 R13, R13 ;  /* 0x0000000d000d7308 */ /* 0x000e240000000800 */
        /* <DEDUP_REMOVED lines=10> */
[-C--:B0-----:R-:W-:Y:S01]  /*c330*/  FMUL.FTZ R171, R169, R20.reuse ;  /* 0x00000014a9ab7220 */ /* 0x081fe20000410000 */
[-C--:B------:R-:W-:Y:S01]  /*c340*/  FMUL.FTZ R43, R43, R13.reuse ;  /* 0x0000000d2b2b7220 */ /* 0x080fe20000410000 */
[-C--:B------:R-:W-:Y:S01]  /*c350*/  FMUL.FTZ R46, R46, R13.reuse ;  /* 0x0000000d2e2e7220 */ /* 0x080fe20000410000 */
[-C--:B------:R-:W-:Y:S01]  /*c360*/  FMUL.FTZ R47, R47, R13.reuse ;  /* 0x0000000d2f2f7220 */ /* 0x080fe20000410000 */
        /* <DEDUP_REMOVED lines=13> */
[----:B------:R0:W2:Y:S01]  /*c440*/  MUFU.EX2 R177, R154 ;  /* 0x0000009a00b17308 */ /* 0x0000a20000000800 */
[-CC-:B------:R-:W-:Y:S01]  /*c450*/  FFMA.FTZ R178, R178, R20.reuse, -R171.reuse ;  /* 0x00000014b2b27223 */ /* 0x180fe200000108ab */
[-CC-:B------:R-:W-:Y:S01]  /*c460*/  FFMA.FTZ R179, R179, R20.reuse, -R171.reuse ;  /* 0x00000014b3b37223 */ /* 0x180fe200000108ab */
[-CC-:B------:R-:W-:Y:S01]  /*c470*/  FFMA.FTZ R180, R180, R20.reuse, -R171.reuse ;  /* 0x00000014b4b47223 */ /* 0x180fe200000108ab */
[----:B------:R-:W-:Y:S01]  /*c480*/  FFMA.FTZ R171, R181, R20, -R171 ;  /* 0x00000014b5ab7223 */ /* 0x000fe200000108ab */
[-C--:B------:R-:W-:Y:S01]  /*c490*/  FMUL.FTZ R50, R50, R13.reuse ;  /* 0x0000000d32327220 */ /* 0x080fe20000410000 */
[-C--:B------:R-:W-:Y:S01]  /*c4a0*/  FMUL.FTZ R51, R51, R13.reuse ;  /* 0x0000000d33337220 */ /* 0x080fe20000410000 */
[-C--:B------:R-:W-:Y:S01]  /*c4b0*/  FMUL.FTZ R54, R54, R13.reuse ;  /* 0x0000000d36367220 */ /* 0x080fe20000410000 */
[----:B------:R-:W3:Y:S01]  /*c4c0*/  MUFU.EX2 R155, R155 ;  /* 0x0000009b009b7308 */ /* 0x000ee20000000800 */
[----:B0-----:R-:W-:Y:S01]  /*c4d0*/  FADD.FTZ R154, R14, R163 ;  /* 0x000000a30e9a7221 */ /* 0x001fe20000010000 */
        /* <DEDUP_REMOVED lines=13> */
[-C--:B------:R-:W-:Y:S01]  /*c5b0*/  FMUL.FTZ R78, R78, R13.reuse ;  /* 0x0000000d4e4e7220 */ /* 0x080fe20000410000 */
[----:B------:R-:W2:Y:S01]  /*c5c0*/  MUFU.EX2 R159, R159 ;  /* 0x0000009f009f7308 */ /* 0x000ea20000000800 */
[----:B0-----:R-:W-:Y:S01]  /*c5d0*/  FADD.FTZ R158, R153, R154 ;  /* 0x0000009a999e7221 */ /* 0x001fe20000010000 */
[----:B---3--:R-:W-:Y:S01]  /*c5e0*/  FADD.FTZ R10, R155, R10 ;  /* 0x0000000a9b0a7221 */ /* 0x008fe20000010000 */
[----:B------:R-:W-:Y:S01]  /*c5f0*/  F2FP.BF16.F32.PACK_AB R154, R153, R14 ;  /* 0x0000000e999a723e */ /* 0x000fe200000010ff */
[----:B------:R-:W-:Y:S01]  /*c600*/  FMUL.FTZ R79, R79, R13 ;  /* 0x0000000d4f4f7220 */ /* 0x000fe20000410000 */
[----:B------:R-:W-:Y:S01]  /*c610*/  FADD.FTZ R158, R156, R158 ;  /* 0x0000009e9c9e7221 */ /* 0x000fe20000010000 */
[----:B------:R-:W-:Y:S01]  /*c620*/  F2FP.BF16.F32.PACK_AB R153, R155, R177 ;  /* 0x000000b19b99723e */ /* 0x000fe200000010ff */
[-C--:B------:R-:W-:Y:S01]  /*c630*/  FMUL.FTZ R82, R82, R13.reuse ;  /* 0x0000000d52527220 */ /* 0x080fe20000410000 */
[----:B------:R-:W0:Y:S01]  /*c640*/  MUFU.EX2 R15, R15 ;  /* 0x0000000f000f7308 */ /* 0x000e220000000800 */
[----:B------:R-:W-:Y:S01]  /*c650*/  FADD.FTZ R158, R157, R158 ;  /* 0x0000009e9d9e7221 */ /* 0x000fe20000010000 */
[----:B----4-:R-:W-:Y:S01]  /*c660*/  FADD.FTZ R10, R181, R10 ;  /* 0x0000000ab50a7221 */ /* 0x010fe20000010000 */
[----:B------:R-:W-:Y:S01]  /*c670*/  F2FP.BF16.F32.PACK_AB R156, R157, R156 ;  /* 0x0000009c9d9c723e */ /* 0x000fe200000010ff */
[-C--:B------:R-:W-:Y:S01]  /*c680*/  FMUL.FTZ R83, R83, R13.reuse ;  /* 0x0000000d53537220 */ /* 0x080fe20000410000 */
[----:B------:R-:W-:Y:S01]  /*c690*/  FADD.FTZ R158, R160, R158 ;  /* 0x0000009ea09e7221 */ /* 0x000fe20000010000 */
[-C--:B------:R-:W-:Y:S01]  /*c6a0*/  FMUL.FTZ R86, R86, R13.reuse ;  /* 0x0000000d56567220 */ /* 0x080fe20000410000 */
[----:B------:R-:W-:Y:S01]  /*c6b0*/  FMUL.FTZ R87, R87, R13 ;  /* 0x0000000d57577220 */ /* 0x000fe20000410000 */
[----:B------:R3:W4:Y:S01]  /*c6c0*/  MUFU.EX2 R163, R162 ;  /* 0x000000a200a37308 */ /* 0x0007220000000800 */
[C---:B--2---:R-:W-:Y:S01]  /*c6d0*/  FADD.FTZ R10, R159.reuse, R10 ;  /* 0x0000000a9f0a7221 */ /* 0x044fe20000010000 */
[----:B------:R-:W-:Y:S01]  /*c6e0*/  F2FP.BF16.F32.PACK_AB R155, R159, R181 ;  /* 0x000000b59f9b723e */ /* 0x000fe200000010ff */
[----:B------:R-:W-:Y:S01]  /*c6f0*/  BAR.SYNC.DEFER_BLOCKING 0xf, 0x100 ;  /* 0x03c4000000007b1d */ /* 0x000fe20000010000 */
[-C--:B------:R-:W-:Y:S01]  /*c700*/  FMUL.FTZ R90, R90, R13.reuse ;  /* 0x0000000d5a5a7220 */ /* 0x080fe20000410000 */
[-C--:B------:R-:W-:Y:S01]  /*c710*/  FMUL.FTZ R91, R91, R13.reuse ;  /* 0x0000000d5b5b7220 */ /* 0x080fe20000410000 */
[-C--:B------:R-:W-:Y:S01]  /*c720*/  FMUL.FTZ R94, R94, R13.reuse ;  /* 0x0000000d5e5e7220 */ /* 0x080fe20000410000 */
[-C--:B------:R-:W-:Y:S01]  /*c730*/  FMUL.FTZ R95, R95, R13.reuse ;  /* 0x0000000d5f5f7220 */ /* 0x080fe20000410000 */
[-C--:B------:R-:W-:Y:S01]  /*c740*/  FMUL.FTZ R98, R98, R13.reuse ;  /* 0x0000000d62627220 */ /* 0x080fe20000410000 */
[----:B------:R-:W2:Y:S01]  /*c750*/  MUFU.EX2 R182, R182 ;  /* 0x000000b600b67308 */ /* 0x000ea20000000800 */
[----:B0-----:R-:W-:Y:S01]  /*c760*/  FADD.FTZ R10, R15, R10 ;  /* 0x0000000a0f0a7221 */ /* 0x001fe20000010000 */
[----:B---3--:R-:W-:Y:S01]  /*c770*/  F2FP.BF16.F32.PACK_AB R162, R230, R168 ;  /* 0x000000a8e6a2723e */ /* 0x008fe200000010ff */
[-C--:B------:R-:W-:Y:S01]  /*c780*/  FMUL.FTZ R99, R99, R13.reuse ;  /* 0x0000000d63637220 */ /* 0x080fe20000410000 */
[-C--:B------:R-:W-:Y:S01]  /*c790*/  FMUL.FTZ R102, R102, R13.reuse ;  /* 0x0000000d66667220 */ /* 0x080fe20000410000 */
[-C--:B------:R-:W-:Y:S01]  /*c7a0*/  FMUL.FTZ R103, R103, R13.reuse ;  /* 0x0000000d67677220 */ /* 0x080fe20000410000 */
[-C--:B------:R-:W-:Y:S01]  /*c7b0*/  FMUL.FTZ R106, R106, R13.reuse ;  /* 0x0000000d6a6a7220 */ /* 0x080fe20000410000 */
[----:B------:R-:W-:Y:S01]  /*c7c0*/  FMUL.FTZ R107, R107, R13 ;  /* 0x0000000d6b6b7220 */ /* 0x000fe20000410000 */
[----:B------:R0:W3:Y:S01]  /*c7d0*/  MUFU.EX2 R14, R3 ;  /* 0x00000003000e7308 */ /* 0x0000e20000000800 */
[C---:B----4-:R-:W-:Y:S01]  /*c7e0*/  FADD.FTZ R10, R163.reuse, R10 ;  /* 0x0000000aa30a7221 */ /* 0x050fe20000010000 */
[----:B------:R-:W-:Y:S01]  /*c7f0*/  F2FP.BF16.F32.PACK_AB R157, R163, R15 ;  /* 0x0000000fa39d723e */ /* 0x000fe200000010ff */
[-C--:B------:R-:W-:Y:S01]  /*c800*/  FMUL.FTZ R110, R110, R13.reuse ;  /* 0x0000000d6e6e7220 */ /* 0x080fe20000410000 */
[-C--:B------:R-:W-:Y:S01]  /*c810*/  FMUL.FTZ R111, R111, R13.reuse ;  /* 0x0000000d6f6f7220 */ /* 0x080fe20000410000 */
[-C--:B------:R-:W-:Y:S01]  /*c820*/  FMUL.FTZ R114, R114, R13.reuse ;  /* 0x0000000d72727220 */ /* 0x080fe20000410000 */
[-C--:B------:R-:W-:Y:S01]  /*c830*/  FMUL.FTZ R115, R115, R13.reuse ;  /* 0x0000000d73737220 */ /* 0x080fe20000410000 */
[-C--:B------:R-:W-:Y:S01]  /*c840*/  FMUL.FTZ R118, R118, R13.reuse ;  /* 0x0000000d76767220 */ /* 0x080fe20000410000 */
[----:B------:R-:W-:Y:S01]  /*c850*/  MUFU.EX2 R170, R170 ;  /* 0x000000aa00aa7308 */ /* 0x000fe20000000800 */
[C---:B0-----:R-:W-:Y:S01]  /*c860*/  FADD.FTZ R3, R161.reuse, R158 ;  /* 0x0000009ea1037221 */ /* 0x041fe20000010000 */
[----:B------:R-:W-:Y:S01]  /*c870*/  F2FP.BF16.F32.PACK_AB R158, R161, R160 ;  /* 0x000000a0a19e723e */ /* 0x000fe200000010ff */
[----:B--2---:R-:W-:Y:S01]  /*c880*/  FADD.FTZ R10, R182, R10 ;  /* 0x0000000ab60a7221 */ /* 0x004fe20000010000 */
[----:B------:R-:W-:Y:S01]  /*c890*/  F2FP.BF16.F32.PACK_AB R160, R165, R164 ;  /* 0x000000a4a5a0723e */ /* 0x000fe200000010ff */
[----:B------:R-:W-:Y:S01]  /*c8a0*/  FADD.FTZ R3, R164, R3 ;  /* 0x00000003a4037221 */ /* 0x000fe20000010000 */
[----:B------:R-:W-:Y:S01]  /*c8b0*/  F2FP.BF16.F32.PACK_AB R164, R173, R172 ;  /* 0x000000acada4723e */ /* 0x000fe200000010ff */
[----:B------:R0:W-:Y:S01]  /*c8c0*/  STSM.16.M88.4 [R195+0x26800], R152 ;  /* 0x02680098c3007844 */ /* 0x0001e20000000200 */
[----:B------:R-:W2:Y:S01]  /*c8d0*/  MUFU.EX2 R161, R167 ;  /* 0x000000a700a17308 */ /* 0x000ea20000000800 */
[C---:B---3--:R-:W-:Y:S01]  /*c8e0*/  FADD.FTZ R10, R14.reuse, R10 ;  /* 0x0000000a0e0a7221 */ /* 0x048fe20000010000 */
[----:B------:R-:W-:Y:S01]  /*c8f0*/  FADD.FTZ R3, R165, R3 ;  /* 0x00000003a5037221 */ /* 0x000fe20000010000 */
[----:B------:R-:W-:Y:S01]  /*c900*/  F2FP.BF16.F32.PACK_AB R159, R14, R182 ;  /* 0x000000b60e9f723e */ /* 0x000fe200000010ff */
[-C--:B------:R-:W-:Y:S01]  /*c910*/  FMUL.FTZ R119, R119, R13.reuse ;  /* 0x0000000d77777220 */ /* 0x080fe20000410000 */
[-C--:B------:R-:W-:Y:S01]  /*c920*/  FMUL.FTZ R122, R122, R13.reuse ;  /* 0x0000000d7a7a7220 */ /* 0x080fe20000410000 */
[----:B------:R-:W-:Y:S01]  /*c930*/  FADD.FTZ R3, R168, R3 ;  /* 0x00000003a8037221 */ /* 0x000fe20000010000 */
[-C--:B------:R-:W-:Y:S01]  /*c940*/  FMUL.FTZ R123, R123, R13.reuse ;  /* 0x0000000d7b7b7220 */ /* 0x080fe20000410000 */
[----:B------:R-:W3:Y:S01]  /*c950*/  MUFU.EX2 R174, R174 ;  /* 0x000000ae00ae7308 */ /* 0x000ee20000000800 */
[----:B------:R0:W-:Y:S01]  /*c960*/  STSM.16.M88.4 [R196], R156 ;  /* 0x0000009cc4007844 */ /* 0x0001e20000000200 */
[----:B------:R-:W-:Y:S01]  /*c970*/  FADD.FTZ R3, R230, R3 ;  /* 0x00000003e6037221 */ /* 0x000fe20000010000 */
[-C--:B------:R-:W-:Y:S01]  /*c980*/  FMUL.FTZ R126, R126, R13.reuse ;  /* 0x0000000d7e7e7220 */ /* 0x080fe20000410000 */
[-C--:B------:R-:W-:Y:S01]  /*c990*/  FMUL.FTZ R127, R127, R13.reuse ;  /* 0x0000000d7f7f7220 */ /* 0x080fe20000410000 */
[-C--:B------:R-:W-:Y:S01]  /*c9a0*/  FMUL.FTZ R130, R130, R13.reuse ;  /* 0x0000000d82827220 */ /* 0x080fe20000410000 */
[----:B------:R-:W-:Y:S01]  /*c9b0*/  FADD.FTZ R3, R172, R3 ;  /* 0x00000003ac037221 */ /* 0x000fe20000010000 */
[----:B------:R-:W-:Y:S01]  /*c9c0*/  FMUL.FTZ R131, R131, R13 ;  /* 0x0000000d83837220 */ /* 0x000fe20000410000 */
[----:B------:R-:W4:Y:S01]  /*c9d0*/  MUFU.EX2 R175, R175 ;  /* 0x000000af00af7308 */ /* 0x000f220000000800 */
[----:B--2---:R-:W-:Y:S01]  /*c9e0*/  FADD.FTZ R10, R161, R10 ;  /* 0x0000000aa10a7221 */ /* 0x004fe20000010000 */
[----:B------:R-:W-:Y:S01]  /*c9f0*/  FADD.FTZ R3, R173, R3 ;  /* 0x00000003ad037221 */ /* 0x000fe20000010000 */
[----:B------:R-:W-:Y:S01]  /*ca00*/  F2FP.BF16.F32.PACK_AB R161, R170, R161 ;  /* 0x000000a1aaa1723e */ /* 0x000fe200000010ff */
[-C--:B------:R-:W-:Y:S01]  /*ca10*/  FMUL.FTZ R134, R134, R13.reuse ;  /* 0x0000000d86867220 */ /* 0x080fe20000410000 */
[----:B------:R-:W-:Y:S01]  /*ca20*/  FADD.FTZ R10, R170, R10 ;  /* 0x0000000aaa0a7221 */ /* 0x000fe20000010000 */
[----:B------:R-:W-:Y:S01]  /*ca30*/  FADD.FTZ R3, R176, R3 ;  /* 0x00000003b0037221 */ /* 0x000fe20000010000 */
[-C--:B------:R-:W-:Y:S01]  /*ca40*/  FMUL.FTZ R135, R135, R13.reuse ;  /* 0x0000000d87877220 */ /* 0x080fe20000410000 */
[----:B------:R-:W2:Y:S01]  /*ca50*/  MUFU.EX2 R165, R178 ;  /* 0x000000b200a57308 */ /* 0x000ea20000000800 */
[----:B---3--:R-:W-:Y:S01]  /*ca60*/  FADD.FTZ R10, R174, R10 ;  /* 0x0000000aae0a7221 */ /* 0x008fe20000010000 */
[C---:B------:R-:W-:Y:S01]  /*ca70*/  FADD.FTZ R3, R166.reuse, R3 ;  /* 0x00000003a6037221 */ /* 0x040fe20000010000 */
[----:B------:R-:W-:Y:S01]  /*ca80*/  F2FP.BF16.F32.PACK_AB R166, R166, R176 ;  /* 0x000000b0a6a6723e */ /* 0x000fe200000010ff */
[-C--:B------:R-:W-:Y:S01]  /*ca90*/  FMUL.FTZ R138, R138, R13.reuse ;  /* 0x0000000d8a8a7220 */ /* 0x080fe20000410000 */
[-C--:B------:R-:W-:Y:S01]  /*caa0*/  FMUL.FTZ R139, R139, R13.reuse ;  /* 0x0000000d8b8b7220 */ /* 0x080fe20000410000 */
[-C--:B------:R-:W-:Y:S01]  /*cab0*/  FMUL.FTZ R142, R142, R13.reuse ;  /* 0x0000000d8e8e7220 */ /* 0x080fe20000410000 */
[-C--:B------:R-:W-:Y:S01]  /*cac0*/  FMUL.FTZ R143, R143, R13.reuse ;  /* 0x0000000d8f8f7220 */ /* 0x080fe20000410000 */
[----:B------:R-:W3:Y:S01]  /*cad0*/  MUFU.EX2 R179, R179 ;  /* 0x000000b300b37308 */ /* 0x000ee20000000800 */
[C---:B----4-:R-:W-:Y:S01]  /*cae0*/  FADD.FTZ R10, R175.reuse, R10 ;  /* 0x0000000aaf0a7221 */ /* 0x050fe20000010000 */
[----:B------:R-:W-:Y:S01]  /*caf0*/  F2FP.BF16.F32.PACK_AB R163, R175, R174 ;  /* 0x000000aeafa3723e */ /* 0x000fe200000010ff */
[-C--:B------:R-:W-:Y:S01]  /*cb00*/  FMUL.FTZ R146, R146, R13.reuse ;  /* 0x0000000d92927220 */ /* 0x080fe20000410000 */
[-C--:B------:R-:W-:Y:S01]  /*cb10*/  FMUL.FTZ R147, R147, R13.reuse ;  /* 0x0000000d93937220 */ /* 0x080fe20000410000 */
[-C--:B------:R-:W-:Y:S01]  /*cb20*/  FMUL.FTZ R150, R150, R13.reuse ;  /* 0x0000000d96967220 */ /* 0x080fe20000410000 */
[----:B------:R-:W-:Y:S01]  /*cb30*/  FMUL.FTZ R151, R151, R13 ;  /* 0x0000000d97977220 */ /* 0x000fe20000410000 */
[----:B------:R0:W-:Y:S01]  /*cb40*/  STSM.16.M88.4 [R198], R160 ;  /* 0x000000a0c6007844 */ /* 0x0001e20000000200 */
[----:B------:R-:W4:Y:S01]  /*cb50*/  MUFU.EX2 R167, R180 ;  /* 0x000000b400a77308 */ /* 0x000f220000000800 */
[----:B--2---:R-:W-:-:S07]  /*cb60*/  FADD.FTZ R10, R165, R10 ;  /* 0x0000000aa50a7221 */ /* 0x004fce0000010000 */
[----:B------:R-:W2:Y:S01]  /*cb70*/  MUFU.EX2 R171, R171 ;  /* 0x000000ab00ab7308 */ /* 0x000ea20000000800 */
[C---:B---3--:R-:W-:Y:S01]  /*cb80*/  FADD.FTZ R10, R179.reuse, R10 ;  /* 0x0000000ab30a7221 */ /* 0x048fe20000010000 */
[----:B------:R-:W-:-:S03]  /*cb90*/  F2FP.BF16.F32.PACK_AB R165, R179, R165 ;  /* 0x000000a5b3a5723e */ /* 0x000fc600000010ff */
[----:B----4-:R-:W-:Y:S01]  /*cba0*/  FADD.FTZ R10, R167, R10 ;  /* 0x0000000aa70a7221 */ /* 0x010fe20000010000 */
[----:B--2---:R-:W-:-:S03]  /*cbb0*/  F2FP.BF16.F32.PACK_AB R167, R171, R167 ;  /* 0x000000a7aba7723e */ /* 0x004fc600000010ff */
[----:B------:R-:W-:Y:S02]  /*cbc0*/  FADD.FTZ R10, R171, R10 ;  /* 0x0000000aab0a7221 */ /* 0x000fe40000010000 */
[----:B------:R0:W-:Y:S01]  /*cbd0*/  STSM.16.M88.4 [R197], R164 ;  /* 0x000000a4c5007844 */ /* 0x0001e20000000200 */
[----:B------:R-:W-:Y:S05]  /*cbe0*/  @!P0 BRA `(.L_x_750) ;  /* 0x0000000000048947 */ /* 0x000fea0003800000 */
[----:B------:R-:W-:Y:S01]  /*cbf0*/  BPT.TRAP 0x1 ;  /* 0x000000040000795c */ /* 0x000fe20000300000 */
.L_x_750:
[----:B------:R2:W3:Y:S01]  /*cc00*/  SYNCS.PHASECHK.TRANS64.TRYWAIT P3, [R218+URZ+0x28c50], R12 ;  /* 0x028c500cda0075a7 */ /* 0x0004e2000806017f */
[----:B------:R-:W-:Y:S05]  /*cc10*/  @!P0 BRA `(.L_x_751) ;  /* 0x0000000000048947 */ /* 0x000fea0003800000 */
[----:B------:R-:W-:Y:S01]  /*cc20*/  BPT.TRAP 0x1 ;  /* 0x000000040000795c */ /* 0x000fe20000300000 */
.L_x_751:
[----:B------:R-:W-:Y:S04]  /*cc30*/  BSSY B1, `(.L_x_752) ;  /* 0x0000004000017945 */ /* 0x000fe80003800000 */
[----:B---3--:R-:W-:Y:S05]  /*cc40*/  @P3 BRA `(.L_x_753) ;  /* 0x0000000000083947 */ /* 0x008fea0003800000 */
[----:B------:R-:W3:Y:S02]  /*cc50*/  SYNCS.PHASECHK.TRANS64.TRYWAIT P3, [R218+URZ+0x28c50], R12 ;  /* 0x028c500cda0075a7 */ /* 0x000ee4000806017f */
[----:B---3--:R-:W-:Y:S05]  /*cc60*/  @!P3 BRA `(.L_x_754) ;  /* 0x000000ec00a8b947 */ /* 0x008fea0003800000 */
.L_x_753:
[----:B------:R-:W-:Y:S05]  /*cc70*/  BSYNC B1 ;  /* 0x0000000000017941 */ /* 0x000fea0003800000 */
.L_x_752:
[----:B-123--:R-:W-:Y:S01]  /*cc80*/  IMAD R12, R18, 0x1000, R11 ;  /* 0x00001000120c7824 */ /* 0x00efe200078e020b */
[----:B------:R-:W-:Y:S01]  /*cc90*/  WARPGROUP.ARRIVE ;  /* 0x00000000000079c5 */ /* 0x000fe20000000000 */
[----:B------:R-:W-:Y:S02]  /*cca0*/  IMAD.MOV.U32 R13, RZ, RZ, 0x40000040 ;  /* 0x40000040ff0d7424 */ /* 0x000fe400078e00ff */
[C---:B------:R-:W-:Y:S01]  /*ccb0*/  VIADD R14, R12.reuse, 0x80 ;  /* 0x000000800c0e7836 */ /* 0x040fe20000000000 */
[----:B------:R-:W-:Y:S01]  /*ccc0*/  R2UR UR6, R12 ;  /* 0x000000000c0672ca */ /* 0x000fe200000e0000 */
[----:B------:R-:W-:Y:S01]  /*ccd0*/  IMAD.MOV.U32 R15, RZ, RZ, 0x40000040 ;  /* 0x40000040ff0f7424 */ /* 0x000fe200078e00ff */
[----:B------:R-:W-:Y:S01]  /*cce0*/  R2UR UR7, R13 ;  /* 0x000000000d0772ca */ /* 0x000fe200000e0000 */
[----:B------:R-:W-:Y:S02]  /*ccf0*/  IMAD.MOV.U32 R13, RZ, RZ, 0x40000040 ;  /* 0x40000040ff0d7424 */ /* 0x000fe400078e00ff */
[----:B------:R-:W-:-:S02]  /*cd00*/  @!P1 VIADD R218, R218, 0x28c60 ;  /* 0x00028c60dada9836 */ /* 0x000fc40000000000 */
[----:B------:R-:W-:Y:S02]  /*cd10*/  IMAD.MOV.U32 R227, RZ, RZ, R21 ;  /* 0x000000ffffe37224 */ /* 0x000fe400078e0015 */
[----:B------:R-:W-:Y:S01]  /*cd20*/  IMAD.MOV.U32 R226, RZ, RZ, R18 ;  /* 0x000000ffffe27224 */ /* 0x000fe200078e0012 */
[----:B------:R-:W-:-:S05]  /*cd30*/  @!P1 PRMT R218, RZ, 0x654, R218 ;  /* 0x00000654ffda9816 */ /* 0x000fca00000000da */
[----:B------:R-:W-:Y:S01]  /*cd40*/  HGMMA.64x256x16.F32.BF16 R24, R152, gdesc[UR4].tnspB, R24, gsb0 ;  /* 0x43e0000498187df0 */ /* 0x000fe20008001818 */
[----:B------:R-:W-:Y:S01]  /*cd50*/  R2UR UR6, R14 ;  /* 0x000000000e0672ca */ /* 0x000fe200000e0000 */
[C---:B------:R-:W-:Y:S01]  /*cd60*/  VIADD R14, R12.reuse, 0x100 ;  /* 0x000001000c0e7836 */ /* 0x040fe20000000000 */
[----:B------:R-:W-:Y:S01]  /*cd70*/  R2UR UR7, R15 ;  /* 0x000000000f0772ca */ /* 0x000fe200000e0000 */
[----:B------:R-:W-:Y:S02]  /*cd80*/  IMAD.MOV.U32 R15, RZ, RZ, 0x40000040 ;  /* 0x40000040ff0f7424 */ /* 0x000fe400078e00ff */
[----:B------:R-:W-:Y:S01]  /*cd90*/  VIADD R12, R12, 0x180 ;  /* 0x000001800c0c7836 */ /* 0x000fe20000000000 */
[----:B------:R-:W-:Y:S02]  /*cda0*/  WARPGROUP.DEPBAR.LE gsb0, 0x0 ;  /* 0x00008000000079c5 */ /* 0x000fe40000010000 */
[----:B------:R-:W-:-:S15]  /*cdb0*/  WARPGROUP.ARRIVE ;  /* 0x00000000000079c5 */ /* 0x000fde0000000000 */
[----:B------:R-:W-:-:S04]  /*cdc0*/  NOP ;  /* 0x0000000000007918 */ /* 0x000fc80000000000 */
[----:B------:R-:W-:Y:S01]  /*cdd0*/  HGMMA.64x256x16.F32.BF16 R24, R156, gdesc[UR4].tnspB, R24, gsb0 ;  /* 0x43e000049c187df0 */ /* 0x000fe20008001818 */
[----:B------:R-:W-:Y:S02]  /*cde0*/  R2UR UR6, R14 ;  /* 0x000000000e0672ca */ /* 0x000fe400000e0000 */
[----:B------:R-:W-:Y:S01]  /*cdf0*/  R2UR UR7, R15 ;  /* 0x000000000f0772ca */ /* 0x000fe200000e0000 */
[----:B------:R-:W-:Y:S02]  /*ce00*/  WARPGROUP.DEPBAR.LE gsb0, 0x0 ;  /* 0x00008000000079c5 */ /* 0x000fe40000010000 */
[----:B------:R-:W-:-:S15]  /*ce10*/  WARPGROUP.ARRIVE ;  /* 0x00000000000079c5 */ /* 0x000fde0000000000 */
[----:B------:R-:W-:-:S07]  /*ce20*/  NOP ;  /* 0x0000000000007918 */ /* 0x000fce0000000000 */
[----:B------:R-:W-:Y:S01]  /*ce30*/  HGMMA.64x256x16.F32.BF16 R24, R160, gdesc[UR4].tnspB, R24, gsb0 ;  /* 0x43e00004a0187df0 */ /* 0x000fe20008001818 */
[----:B------:R-:W-:Y:S02]  /*ce40*/  R2UR UR6, R12 ;  /* 0x000000000c0672ca */ /* 0x000fe400000e0000 */
[----:B------:R-:W-:Y:S01]  /*ce50*/  R2UR UR7, R13 ;  /* 0x000000000d0772ca */ /* 0x000fe200000e0000 */
[----:B------:R-:W-:Y:S01]  /*ce60*/  IMAD.MOV.U32 R13, RZ, RZ, R169 ;  /* 0x000000ffff0d7224 */ /* 0x000fe200078e00a9 */
[----:B------:R-:W-:Y:S02]  /*ce70*/  WARPGROUP.DEPBAR.LE gsb0, 0x0 ;  /* 0x00008000000079c5 */ /* 0x000fe40000010000 */
[----:B------:R-:W-:-:S15]  /*ce80*/  WARPGROUP.ARRIVE ;  /* 0x00000000000079c5 */ /* 0x000fde0000000000 */
[----:B------:R-:W-:-:S06]  /*ce90*/  NOP ;  /* 0x0000000000007918 */ /* 0x000fcc0000000000 */
        /* <DEDUP_REMOVED lines=10> */
[----:B------:R2:W-:Y:S01]  /*cf40*/  @!P1 SYNCS.ARRIVE.TRANS64.RED.A1T0 RZ, [R218+URZ], RZ ;  /* 0x000000ffdaff99a7 */ /* 0x0005e2000810043f */
[----:B------:R-:W-:Y:S05]  /*cf50*/  @P2 BRA `(.L_x_755) ;  /* 0xffffffe000782947 */ /* 0x000fea000383ffff */
.L_x_744:
[----:B------:R-:W-:Y:S05]  /*cf60*/  BSYNC B0 ;  /* 0x0000000000007941 */ /* 0x000fea0003800000 */
.L_x_743:
[----:B------:R-:W3:Y:S01]  /*cf70*/  SHFL.BFLY PT, R0, R3, 0x2, 0x1f ;  /* 0x0c401f0003007f89 */ /* 0x000ee200000e0000 */
[----:B------:R-:W-:Y:S02]  /*cf80*/  IMAD.MOV.U32 R4, RZ, RZ, RZ ;  /* 0x000000ffff047224 */ /* 0x000fe400078e00ff */
[----:B------:R-:W-:Y:S01]  /*cf90*/  VIADD R210, R210, 0x1 ;  /* 0x00000001d2d27836 */ /* 0x000fe20000000000 */
[----:B------:R-:W-:Y:S08]  /*cfa0*/  BAR.ARV 0x8, 0x100 ;  /* 0x0204000000007b1d */ /* 0x000ff00000002000 */
[----:B------:R-:W-:Y:S01]  /*cfb0*/  BAR.SYNC.DEFER_BLOCKING 0xf, 0x100 ;  /* 0x03c4000000007b1d */ /* 0x000fe20000010000 */
[----:B---3--:R-:W-:-:S05]  /*cfc0*/  FADD.FTZ R0, R0, R3 ;  /* 0x0000000300007221 */ /* 0x008fca0000010000 */
[----:B------:R-:W3:Y:S02]  /*cfd0*/  SHFL.BFLY PT, R3, R0, 0x1, 0x1f ;  /* 0x0c201f0000037f89 */ /* 0x000ee400000e0000 */
[----:B---3--:R-:W-:-:S05]  /*cfe0*/  FADD.FTZ R3, R0, R3 ;  /* 0x0000000300037221 */ /* 0x008fca0000010000 */
[----:B------:R-:W-:-:S13]  /*cff0*/  FSETP.NE.FTZ.AND P0, PT, R3, RZ, PT ;  /* 0x000000ff0300720b */ /* 0x000fda0003f15000 */
[----:B------:R-:W3:Y:S01]  /*d000*/  @P0 MUFU.LG2 R0, R3 ;  /* 0x0000000300000308 */ /* 0x000ee20000000c00 */
[----:B------:R-:W-:-:S07]  /*d010*/  @P0 FMUL.FTZ R5, R20, 0.69314718246459960938 ;  /* 0x3f31721814050820 */ /* 0x000fce0000410000 */
[----:B------:R4:W5:Y:S01]  /*d020*/  @P0 MUFU.RCP R4, R3 ;  /* 0x0000000300040308 */ /* 0x0009620000001000 */
[----:B---3--:R-:W-:Y:S01]  /*d030*/  @P0 FMUL.FTZ R0, R0, 0.69314718246459960938 ;  /* 0x3f31721800000820 */ /* 0x008fe20000410000 */
[----:B----4-:R-:W-:-:S03]  /*d040*/  IMAD.MOV.U32 R3, RZ, RZ, -0x800000 ;  /* 0xff800000ff037424 */ /* 0x010fc600078e00ff */
[----:B------:R-:W-:Y:S02]  /*d050*/  @P0 FFMA.FTZ R3, R5, R21, R0 ;  /* 0x0000001505030223 */ /* 0x000fe40000010000 */
[----:B------:R-:W3:Y:S01]  /*d060*/  SHFL.BFLY PT, R0, R10, 0x2, 0x1f ;  /* 0x0c401f000a007f89 */ /* 0x000ee200000e0000 */
[-C--:B-----5:R-:W-:Y:S01]  /*d070*/  FMUL.FTZ R24, R24, R4.reuse ;  /* 0x0000000418187220 */ /* 0x0a0fe20000410000 */
        /* <DEDUP_REMOVED lines=21> */
[----:B---3--:R-:W-:Y:S01]  /*d1d0*/  FADD.FTZ R0, R0, R10 ;  /* 0x0000000a00007221 */ /* 0x008fe20000010000 */
[-C--:B------:R-:W-:Y:S01]  /*d1e0*/  FMUL.FTZ R68, R68, R4.reuse ;  /* 0x0000000444447220 */ /* 0x080fe20000410000 */
[-C--:B------:R-:W-:Y:S01]  /*d1f0*/  FMUL.FTZ R69, R69, R4.reuse ;  /* 0x0000000445457220 */ /* 0x080fe20000410000 */
[-C--:B------:R-:W-:Y:S01]  /*d200*/  FMUL.FTZ R72, R72, R4.reuse ;  /* 0x0000000448487220 */ /* 0x080fe20000410000 */
[-C--:B------:R-:W-:Y:S01]  /*d210*/  FMUL.FTZ R73, R73, R4.reuse ;  /* 0x0000000449497220 */ /* 0x080fe20000410000 */
[----:B------:R-:W3:Y:S01]  /*d220*/  SHFL.BFLY PT, R5, R0, 0x1, 0x1f ;  /* 0x0c201f0000057f89 */ /* 0x000ee200000e0000 */
        /* <DEDUP_REMOVED lines=23> */
[----:B---3--:R-:W-:Y:S01]  /*d3a0*/  FADD.FTZ R5, R0, R5 ;  /* 0x0000000500057221 */ /* 0x008fe20000010000 */
[----:B------:R-:W-:-:S02]  /*d3b0*/  IMAD.MOV.U32 R0, RZ, RZ, RZ ;  /* 0x000000ffff007224 */ /* 0x000fc400078e00ff */
[-C--:B------:R-:W-:Y:S01]  /*d3c0*/  FMUL.FTZ R121, R121, R4.reuse ;  /* 0x0000000479797220 */ /* 0x080fe20000410000 */
[-C--:B------:R-:W-:Y:S01]  /*d3d0*/  FMUL.FTZ R124, R124, R4.reuse ;  /* 0x000000047c7c7220 */ /* 0x080fe20000410000 */
[-C--:B------:R-:W-:Y:S01]  /*d3e0*/  FMUL.FTZ R125, R125, R4.reuse ;  /* 0x000000047d7d7220 */ /* 0x080fe20000410000 */
[----:B------:R-:W-:Y:S01]  /*d3f0*/  FSETP.NE.FTZ.AND P0, PT, R5, RZ, PT ;  /* 0x000000ff0500720b */ /* 0x000fe20003f15000 */
        /* <DEDUP_REMOVED lines=12> */
[----:B------:R-:W3:Y:S08]  /*d4c0*/  @P0 MUFU.LG2 R6, R5 ;  /* 0x0000000500060308 */ /* 0x000ef00000000c00 */
[----:B------:R4:W5:Y:S02]  /*d4d0*/  @P0 MUFU.RCP R0, R5 ;  /* 0x0000000500000308 */ /* 0x0009640000001000 */
[----:B----4-:R-:W-:Y:S01]  /*d4e0*/  @P0 FMUL.FTZ R5, R20, 0.69314718246459960938 ;  /* 0x3f31721814050820 */ /* 0x010fe20000410000 */
[----:B---3--:R-:W-:Y:S01]  /*d4f0*/  @P0 FMUL.FTZ R6, R6, 0.69314718246459960938 ;  /* 0x3f31721806060820 */ /* 0x008fe20000410000 */
[----:B------:R-:W-:-:S03]  /*d500*/  IMAD.MOV.U32 R20, RZ, RZ, -0x800000 ;  /* 0xff800000ff147424 */ /* 0x000fc600078e00ff */
[----:B------:R-:W-:Y:S01]  /*d510*/  @P0 FFMA.FTZ R20, R5, R169, R6 ;  /* 0x000000a905140223 */ /* 0x000fe20000010006 */
[----:B------:R-:W-:Y:S01]  /*d520*/  ISETP.NE.AND P0, PT, R193, RZ, PT ;  /* 0x000000ffc100720c */ /* 0x000fe20003f05270 */
        /* <DEDUP_REMOVED lines=10> */
[----:B------:R-:W-:-:S02]  /*d5d0*/  FMUL.FTZ R46, R46, R0 ;  /* 0x000000002e2e7220 */ /* 0x000fc40000410000 */
[C---:B------:R-:W-:Y:S02]  /*d5e0*/  @!P0 IMAD R5, R18.reuse, 0x40, R191 ;  /* 0x0000004012058824 */ /* 0x040fe400078e02bf */
[-C--:B------:R-:W-:Y:S01]  /*d5f0*/  FMUL.FTZ R47, R47, R0.reuse ;  /* 0x000000002f2f7220 */ /* 0x080fe20000410000 */
[----:B------:R-:W-:Y:S02]  /*d600*/  VIADD R18, R18, 0x1 ;  /* 0x0000000112127836 */ /* 0x000fe40000000000 */
[-C--:B------:R-:W-:Y:S01]  /*d610*/  FMUL.FTZ R50, R50, R0.reuse ;  /* 0x0000000032327220 */ /* 0x080fe20000410000 */
[----:B------:R-:W-:Y:S02]  /*d620*/  @!P0 IMAD R5, R5, 0x4, R2 ;  /* 0x0000000405058824 */ /* 0x000fe400078e0202 */
[-C--:B------:R-:W-:Y:S01]  /*d630*/  FMUL.FTZ R51, R51, R0.reuse ;  /* 0x0000000033337220 */ /* 0x080fe20000410000 */
[-C--:B------:R-:W-:Y:S01]  /*d640*/  FMUL.FTZ R54, R54, R0.reuse ;  /* 0x0000000036367220 */ /* 0x080fe20000410000 */
[----:B------:R-:W-:Y:S01]  /*d650*/  ISETP.NE.AND P1, PT, R18, 0x2, PT ;  /* 0x000000021200780c */ /* 0x000fe20003f25270 */
[-C--:B------:R-:W-:Y:S01]  /*d660*/  FMUL.FTZ R55, R55, R0.reuse ;  /* 0x0000000037377220 */ /* 0x080fe20000410000 */
[----:B------:R-:W-:Y:S01]  /*d670*/  @!P0 STS [R5+0x28800], R4 ;  /* 0x0288000405008388 */ /* 0x000fe20000000800 */
[-C--:B------:R-:W-:Y:S01]  /*d680*/  FMUL.FTZ R58, R58, R0.reuse ;  /* 0x000000003a3a7220 */ /* 0x080fe20000410000 */
[-C--:B------:R-:W-:Y:S01]  /*d690*/  FMUL.FTZ R59, R59, R0.reuse ;  /* 0x000000003b3b7220 */ /* 0x080fe20000410000 */
[-C--:B------:R-:W-:Y:S01]  /*d6a0*/  FMUL.FTZ R62, R62, R0.reuse ;  /* 0x000000003e3e7220 */ /* 0x080fe20000410000 */
[----:B------:R3:W-:Y:S01]  /*d6b0*/  @!P0 STS [R5+0x28820], R0 ;  /* 0x0288200005008388 */ /* 0x0007e20000000800 */
        /* <DEDUP_REMOVED lines=45> */
[----:B---3--:R-:W-:Y:S01]  /*d990*/  SEL R0, RZ, 0x1, P1 ;  /* 0x00000001ff007807 */ /* 0x008fe20000800000 */
[----:B------:R-:W-:Y:S06]  /*d9a0*/  BAR.ARV 0xe, 0x100 ;  /* 0x0384000000007b1d */ /* 0x000fec0000002000 */
[----:B------:R-:W-:-:S02]  /*d9b0*/  PLOP3.LUT P0, PT, PT, PT, PT, 0x8, 0x0 ;  /* 0x000000000000781c */ /* 0x000fc40003f0e170 */
[----:B------:R-:W-:Y:S02]  /*d9c0*/  LOP3.LUT R23, R23, R0, RZ, 0x3c, !PT ;  /* 0x0000000017177212 */ /* 0x000fe400078e3cff */
[----:B------:R-:W-:-:S09]  /*d9d0*/  SEL R18, R18, RZ, P1 ;  /* 0x000000ff12127207 */ /* 0x000fd20000800000 */
.L_x_690:
[----:B------:R-:W-:Y:S05]  /*d9e0*/  BSYNC B7 ;  /* 0x0000000000077941 */ /* 0x000fea0003800000 */
.L_x_686:
[----:B------:R-:W3:Y:S08]  /*d9f0*/  S2UR UR5, SR_CgaCtaId ;  /* 0x00000000000579c3 */ /* 0x000ef00000008800 */
[----:B------:R-:W-:Y:S06]  /*da00*/  BAR.SYNC.DEFER_BLOCKING 0x5, 0x180 ;  /* 0x0146000000007b1d */ /* 0x000fec0000010000 */
[----:B------:R-:W-:Y:S01]  /*da10*/  UMOV UR4, 0x400 ;  /* 0x0000040000047882 */ /* 0x000fe20000000000 */
[----:B------:R-:W-:Y:S01]  /*da20*/  BSSY B0, `(.L_x_756) ;  /* 0x000048f000007945 */ /* 0x000fe20003800000 */
[----:B---3--:R-:W-:-:S06]  /*da30*/  ULEA UR4, UR5, UR4, 0x18 ;  /* 0x0000000405047291 */ /* 0x008fcc000f8ec03f */
[----:B------:R-:W-:-:S05]  /*da40*/  IMAD.U32 R2, RZ, RZ, UR4 ;  /* 0x00000004ff027e24 */ /* 0x000fca000f8e00ff */
[----:B01---5:R0:W1:Y:S01]  /*da50*/  LDS.128 R152, [R2+0x28cd0] ;  /* 0x028cd00002987984 */ /* 0x0230620000000c00 */
[----:B------:R-:W-:Y:S06]  /*da60*/  BAR.ARV 0x4, 0x180 ;  /* 0x0106000000007b1d */ /* 0x000fec0000002000 */
[----:B------:R-:W-:Y:S05]  /*da70*/  @P0 BRA `(.L_x_757) ;  /* 0x0000003800600947 */ /* 0x000fea0003800000 */
[----:B------:R-:W3:Y:S01]  /*da80*/  LDL R4, [R1+0x78] ;  /* 0x0000780001047983 */ /* 0x000ee20000100800 */
[----:B------:R-:W-:Y:S01]  /*da90*/  F2FP.BF16.F32.PACK_AB R6, R29, R28 ;  /* 0x0000001c1d06723e */ /* 0x000fe200000010ff */
[----:B------:R-:W-:Y:S01]  /*daa0*/  ULDC.64 UR6, c[0x0][0xc00] ;  /* 0x0003000000067ab9 */ /* 0x000fe20000000a00 */
[----:B------:R-:W-:Y:S01]  /*dab0*/  F2FP.BF16.F32.PACK_AB R7, R31, R30 ;  /* 0x0000001e1f07723e */ /* 0x000fe200000010ff */
[----:B------:R-:W4:Y:S01]  /*dac0*/  S2R R0, SR_SWINHI ;  /* 0x0000000000007919 */ /* 0x000f220000002f00 */
[----:B------:R-:W-:Y:S01]  /*dad0*/  F2FP.BF16.F32.PACK_AB R8, R33, R32 ;  /* 0x000000202108723e */ /* 0x000fe200000010ff */
[----:B------:R-:W-:Y:S01]  /*dae0*/  ULDC.64 UR4, c[0x0][0xc08] ;  /* 0x0003020000047ab9 */ /* 0x000fe20000000a00 */
[----:B------:R-:W-:Y:S02]  /*daf0*/  F2FP.BF16.F32.PACK_AB R9, R35, R34 ;  /* 0x000000222309723e */ /* 0x000fe400000010ff */
[----:B------:R-:W-:Y:S02]  /*db00*/  F2FP.BF16.F32.PACK_AB R10, R37, R36 ;  /* 0x00000024250a723e */ /* 0x000fe400000010ff */
[----:B------:R-:W-:-:S02]  /*db10*/  F2FP.BF16.F32.PACK_AB R11, R39, R38 ;  /* 0x00000026270b723e */ /* 0x000fc400000010ff */
[----:B------:R-:W-:Y:S02]  /*db20*/  MOV R12, R2 ;  /* 0x00000002000c7202 */ /* 0x000fe40000000f00 */
[----:B----4-:R-:W-:Y:S01]  /*db30*/  MOV R13, R0 ;  /* 0x00000000000d7202 */ /* 0x010fe20000000f00 */
[----:B------:R-:W-:Y:S02]  /*db40*/  BAR.SYNC.DEFER_BLOCKING 0x1, 0x100 ;  /* 0x0044000000007b1d */ /* 0x000fe40000010000 */
[----:B---3--:R-:W-:-:S04]  /*db50*/  IMAD.WIDE R14, R4, 0x2, R12 ;  /* 0x00000002040e7825 */ /* 0x008fc800078e020c */
[----:B------:R-:W-:Y:S01]  /*db60*/  IMAD.MOV.U32 R5, RZ, RZ, R15 ;  /* 0x000000ffff057224 */ /* 0x000fe200078e000f */
[----:B------:R-:W-:-:S04]  /*db70*/  LOP3.LUT R0, R14, 0x380, RZ, 0xc0, !PT ;  /* 0x000003800e007812 */ /* 0x000fc800078ec0ff */
[----:B------:R-:W-:-:S04]  /*db80*/  SHF.R.U64 R0, R0, 0x3, RZ ;  /* 0x0000000300007819 */ /* 0x000fc800000012ff */
[----:B------:R-:W-:-:S04]  /*db90*/  LOP3.LUT R4, R0, R14, RZ, 0x3c, !PT ;  /* 0x0000000e00047212 */ /* 0x000fc800078e3cff */
[----:B------:R-:W-:Y:S02]  /*dba0*/  MOV R0, R4 ;  /* 0x0000000400007202 */ /* 0x000fe40000000f00 */
[----:B------:R-:W-:Y:S02]  /*dbb0*/  F2FP.BF16.F32.PACK_AB R4, R25, R24 ;  /* 0x000000181904723e */ /* 0x000fe400000010ff */
[----:B------:R-:W-:-:S05]  /*dbc0*/  F2FP.BF16.F32.PACK_AB R5, R27, R26 ;  /* 0x0000001a1b05723e */ /* 0x000fca00000010ff */
[----:B------:R3:W-:Y:S02]  /*dbd0*/  STSM.16.M88.4 [R0], R4 ;  /* 0x0000000400007844 */ /* 0x0007e40000000200 */
[----:B---3--:R-:W-:Y:S02]  /*dbe0*/  IADD3 R4, P0, R14, 0x20, RZ ;  /* 0x000000200e047810 */ /* 0x008fe40007f1e0ff */
[----:B------:R-:W-:Y:S02]  /*dbf0*/  F2FP.BF16.F32.PACK_AB R6, R45, R44 ;  /* 0x0000002c2d06723e */ /* 0x000fe400000010ff */
[----:B------:R-:W-:Y:S01]  /*dc00*/  LOP3.LUT R0, R4, 0x380, RZ, 0xc0, !PT ;  /* 0x0000038004007812 */ /* 0x000fe200078ec0ff */
[----:B------:R-:W-:Y:S01]  /*dc10*/  IMAD.X R5, RZ, RZ, R15, P0 ;  /* 0x000000ffff057224 */ /* 0x000fe200000e060f */
[----:B------:R-:W-:Y:S02]  /*dc20*/  F2FP.BF16.F32.PACK_AB R7, R47, R46 ;  /* 0x0000002e2f07723e */ /* 0x000fe400000010ff */
[----:B------:R-:W-:-:S04]  /*dc30*/  SHF.R.U64 R0, R0, 0x3, RZ ;  /* 0x0000000300007819 */ /* 0x000fc800000012ff */
[----:B------:R-:W-:-:S04]  /*dc40*/  LOP3.LUT R4, R0, R4, RZ, 0x3c, !PT ;  /* 0x0000000400047212 */ /* 0x000fc800078e3cff */
[----:B------:R-:W-:-:S05]  /*dc50*/  MOV R4, R4 ;  /* 0x0000000400047202 */ /* 0x000fca0000000f00 */
[----:B------:R3:W-:Y:S02]  /*dc60*/  STSM.16.M88.4 [R4], R8 ;  /* 0x0000000804007844 */ /* 0x0007e40000000200 */
[----:B---3--:R-:W-:Y:S02]  /*dc70*/  IADD3 R4, P0, R14, 0x40, RZ ;  /* 0x000000400e047810 */ /* 0x008fe40007f1e0ff */
[----:B------:R-:W-:Y:S02]  /*dc80*/  F2FP.BF16.F32.PACK_AB R8, R49, R48 ;  /* 0x000000303108723e */ /* 0x000fe400000010ff */
[----:B------:R-:W-:Y:S01]  /*dc90*/  LOP3.LUT R0, R4, 0x380, RZ, 0xc0, !PT ;  /* 0x0000038004007812 */ /* 0x000fe200078ec0ff */
[----:B------:R-:W-:Y:S01]  /*dca0*/  IMAD.X R5, RZ, RZ, R15, P0 ;  /* 0x000000ffff057224 */ /* 0x000fe200000e060f */
[----:B------:R-:W-:Y:S02]  /*dcb0*/  F2FP.BF16.F32.PACK_AB R9, R51, R50 ;  /* 0x000000323309723e */ /* 0x000fe400000010ff */
[----:B------:R-:W-:-:S02]  /*dcc0*/  SHF.R.U64 R0, R0, 0x3, RZ ;  /* 0x0000000300007819 */ /* 0x000fc400000012ff */
[----:B------:R-:W-:Y:S02]  /*dcd0*/  F2FP.BF16.F32.PACK_AB R10, R53, R52 ;  /* 0x00000034350a723e */ /* 0x000fe400000010ff */
[----:B------:R-:W-:Y:S02]  /*dce0*/  LOP3.LUT R4, R0, R4, RZ, 0x3c, !PT ;  /* 0x0000000400047212 */ /* 0x000fe400078e3cff */
[----:B------:R-:W-:Y:S02]  /*dcf0*/  F2FP.BF16.F32.PACK_AB R11, R55, R54 ;  /* 0x00000036370b723e */ /* 0x000fe400000010ff */
        /* <DEDUP_REMOVED lines=131> */
[----:B------:R-:W-:Y:S02]  /*e530*/  IADD3 R0, P0, R14, 0x6060, RZ ;  /* 0x000060600e007810 */ /* 0x000fe40007f1e0ff */
[----:B------:R-:W-:Y:S02]  /*e540*/  MOV R8, R4 ;  /* 0x0000000400087202 */ /* 0x000fe40000000f00 */
[----:B------:R-:W-:Y:S01]  /*e550*/  F2FP.BF16.F32.PACK_AB R4, R137, R136 ;  /* 0x000000888904723e */ /* 0x000fe200000010ff */
[----:B------:R-:W-:Y:S01]  /*e560*/  IMAD.X R15, RZ, RZ, R15, P0 ;  /* 0x000000ffff0f7224 */ /* 0x000fe200000e060f */
[----:B------:R-:W-:-:S02]  /*e570*/  F2FP.BF16.F32.PACK_AB R5, R139, R138 ;  /* 0x0000008a8b05723e */ /* 0x000fc400000010ff */
[----:B------:R-:W-:-:S03]  /*e580*/  ISETP.NE.U32.AND P1, PT, RZ, UR6, PT ;  /* 0x00000006ff007c0c */ /* 0x000fc6000bf25070 */
[----:B------:R3:W-:Y:S01]  /*e590*/  STSM.16.M88.4 [R8], R4 ;  /* 0x0000000408007844 */ /* 0x0007e20000000200 */
[----:B------:R-:W-:Y:S02]  /*e5a0*/  ISETP.NE.AND.EX P1, PT, RZ, UR7, PT, P1 ;  /* 0x00000007ff007c0c */ /* 0x000fe4000bf25310 */
[----:B---3--:R-:W-:Y:S02]  /*e5b0*/  LOP3.LUT R4, R0, 0x380, RZ, 0xc0, !PT ;  /* 0x0000038000047812 */ /* 0x008fe400078ec0ff */
[----:B------:R-:W-:Y:S02]  /*e5c0*/  IADD3 R6, P0, R203, UR6, RZ ;  /* 0x00000006cb067c10 */ /* 0x000fe4000ff1e0ff */
[----:B------:R-:W-:Y:S02]  /*e5d0*/  SHF.R.U64 R4, R4, 0x3, RZ ;  /* 0x0000000304047819 */ /* 0x000fe400000012ff */
[----:B------:R-:W-:Y:S02]  /*e5e0*/  F2FP.BF16.F32.PACK_AB R8, R145, R144 ;  /* 0x000000909108723e */ /* 0x000fe400000010ff */
[----:B------:R-:W-:Y:S01]  /*e5f0*/  LOP3.LUT R14, R4, R0, RZ, 0x3c, !PT ;  /* 0x00000000040e7212 */ /* 0x000fe200078e3cff */
[----:B------:R-:W-:Y:S01]  /*e600*/  IMAD.MOV.U32 R0, RZ, RZ, RZ ;  /* 0x000000ffff007224 */ /* 0x000fe200078e00ff */
[----:B------:R-:W-:-:S02]  /*e610*/  IADD3.X R7, R204, UR7, RZ, P0, !PT ;  /* 0x00000007cc077c10 */ /* 0x000fc400087fe4ff */
[----:B------:R-:W-:Y:S02]  /*e620*/  MOV R14, R14 ;  /* 0x0000000e000e7202 */ /* 0x000fe40000000f00 */
[----:B------:R-:W-:-:S03]  /*e630*/  ISETP.NE.U32.AND P0, PT, RZ, UR4, PT ;  /* 0x00000004ff007c0c */ /* 0x000fc6000bf05070 */
[----:B------:R3:W-:Y:S01]  /*e640*/  STSM.16.M88.4 [R14], R8 ;  /* 0x000000080e007844 */ /* 0x0007e20000000200 */
[----:B------:R-:W-:Y:S01]  /*e650*/  BAR.SYNC.DEFER_BLOCKING 0x1, 0x100 ;  /* 0x0044000000007b1d */ /* 0x000fe20000010000 */
[----:B------:R-:W-:-:S13]  /*e660*/  ISETP.NE.AND.EX P0, PT, RZ, UR5, PT, P0 ;  /* 0x00000005ff007c0c */ /* 0x000fda000bf05300 */
[----:B---3--:R-:W-:Y:S01]  /*e670*/  @P0 IADD3 R8, P2, R203, UR4, RZ ;  /* 0x00000004cb080c10 */ /* 0x008fe2000ff5e0ff */
[----:B------:R-:W-:Y:S02]  /*e680*/  ULDC UR4, c[0x0][0xa88] ;  /* 0x0002a20000047ab9 */ /* 0x000fe40000000800 */
[----:B------:R-:W-:Y:S01]  /*e690*/  IMAD.U32 R4, RZ, RZ, UR4 ;  /* 0x00000004ff047e24 */ /* 0x000fe2000f8e00ff */
[----:B------:R-:W-:Y:S01]  /*e6a0*/  @P0 IADD3.X R9, R204, UR5, RZ, P2, !PT ;  /* 0x00000005cc090c10 */ /* 0x000fe200097fe4ff */
[----:B------:R3:W5:Y:S04]  /*e6b0*/  @P1 LDG.E R0, desc[UR40][R6.64] ;  /* 0x0000002806001981 */ /* 0x000768000c1e1900 */
[----:B------:R3:W5:Y:S01]  /*e6c0*/  @P0 LDG.E R4, desc[UR40][R8.64] ;  /* 0x0000002808040981 */ /* 0x000762000c1e1900 */
[----:B------:R-:W-:Y:S05]  /*e6d0*/  @P0 BRA `(.L_x_758) ;  /* 0x0000000000100947 */ /* 0x000fea0003800000 */
[----:B------:R-:W-:Y:S05]  /*e6e0*/  @!P1 BRA `(.L_x_758) ;  /* 0x00000000000c9947 */ /* 0x000fea0003800000 */
[----:B-----5:R-:W4:Y:S04]  /*e6f0*/  LDG.E R4, desc[UR40][R6.64] ;  /* 0x0000002806047981 */ /* 0x020f28000c1e1900 */
[----:B---3--:R-:W4:Y:S02]  /*e700*/  LDG.E R6, desc[UR40][R6.64+0x4] ;  /* 0x0000042806067981 */ /* 0x008f24000c1e1900 */
[----:B----4-:R-:W-:-:S07]  /*e710*/  IMAD.IADD R4, R6, 0x1, -R4 ;  /* 0x0000000106047824 */ /* 0x010fce00078e0a04 */
.L_x_758:
[----:B------:R-:W4:Y:S01]  /*e720*/  LDL R5, [R1+0x30] ;  /* 0x0000300001057983 */ /* 0x000f220000100800 */
[----:B------:R-:W-:Y:S01]  /*e730*/  ISETP.NE.AND P1, PT, R201, RZ, PT ;  /* 0x000000ffc900720c */ /* 0x000fe20003f25270 */
[----:B------:R-:W-:-:S03]  /*e740*/  ULDC UR4, c[0x0][0xad4] ;  /* 0x0002b50000047ab9 */ /* 0x000fc60000000800 */
[----:B------:R-:W-:Y:S01]  /*e750*/  SEL R201, R201, UR4, P1 ;  /* 0x00000004c9c97c07 */ /* 0x000fe20008800000 */
[----:B----4-:R-:W4:Y:S02]  /*e760*/  SHFL.IDX PT, R5, R5, RZ, 0x1f ;  /* 0x00001fff05057589 */ /* 0x010f2400000e0000 */
[----:B----4-:R-:W-:Y:S02]  /*e770*/  ISETP.NE.AND P0, PT, R5, RZ, PT ;  /* 0x000000ff0500720c */ /* 0x010fe40003f05270 */
[----:B-----5:R-:W-:-:S11]  /*e780*/  SHF.R.S32.HI R5, RZ, 0x1f, R0 ;  /* 0x0000001fff057819 */ /* 0x020fd60000011400 */
[----:B------:R-:W-:Y:S05]  /*e790*/  @P0 BRA `(.L_x_759) ;  /* 0x0000000400000947 */ /* 0x000fea0003800000 */
[----:B------:R-:W4:Y:S01]  /*e7a0*/  LDL.LU R11, [R1+0x2c] ;  /* 0x00002c00010b7983 */ /* 0x000f220000300800 */
[----:B------:R-:W-:Y:S01]  /*e7b0*/  IMAD.MOV.U32 R10, RZ, RZ, 0x9b8 ;  /* 0x000009b8ff0a7424 */ /* 0x000fe200078e00ff */
[----:B------:R-:W-:Y:S01]  /*e7c0*/  ISETP.GT.AND P1, PT, R201, 0x1, PT ;  /* 0x00000001c900780c */ /* 0x000fe20003f24270 */
[----:B------:R-:W5:Y:S01]  /*e7d0*/  LDC R156, c[0x0][0xbe8] ;  /* 0x0002fa00ff9c7b82 */ /* 0x000f620000000800 */
[----:B------:R-:W2:Y:S01]  /*e7e0*/  LDL R21, [R1+0x6c] ;  /* 0x00006c0001157983 */ /* 0x000ea20000100800 */
[----:B------:R-:W-:Y:S02]  /*e7f0*/  ISETP.NE.U32.AND P0, PT, RZ, UR6, PT ;  /* 0x00000006ff007c0c */ /* 0x000fe4000bf05070 */
[----:B------:R-:W-:Y:S01]  /*e800*/  SEL R10, R10, 0x978, P1 ;  /* 0x000009780a0a7807 */ /* 0x000fe20000800000 */
[----:B------:R-:W2:Y:S01]  /*e810*/  LDL R158, [R1+0x74] ;  /* 0x00007400019e7983 */ /* 0x000ea20000100800 */
[----:B------:R-:W-:Y:S02]  /*e820*/  ISETP.NE.AND.EX P0, PT, RZ, UR7, PT, P0 ;  /* 0x00000007ff007c0c */ /* 0x000fe4000bf05300 */
[----:B---3--:R-:W3:Y:S01]  /*e830*/  LDC.64 R8, c[0x0][R10+0x220] ;  /* 0x000088000a087b82 */ /* 0x008ee20000000a00 */
[----:B------:R-:W2:Y:S01]  /*e840*/  LDL R157, [R1+0x34] ;  /* 0x00003400019d7983 */ /* 0x000ea20000100800 */
[----:B------:R-:W-:-:S06]  /*e850*/  SEL R14, R200, RZ, !P0 ;  /* 0x000000ffc80e7207 */ /* 0x000fcc0004000000 */
[----:B------:R-:W0:Y:S01]  /*e860*/  LDC.64 R6, c[0x0][R10+0x218] ;  /* 0x000086000a067b82 */ /* 0x000e220000000a00 */
[----:B---3--:R-:W-:Y:S01]  /*e870*/  IMAD R9, R9, R14, RZ ;  /* 0x0000000e09097224 */ /* 0x008fe200078e02ff */
[----:B-1----:R-:W-:Y:S02]  /*e880*/  SEL R152, R211, RZ, P1 ;  /* 0x000000ffd3987207 */ /* 0x002fe40000800000 */
[----:B----4-:R-:W-:Y:S02]  /*e890*/  SEL R11, R11, RZ, !P0 ;  /* 0x000000ff0b0b7207 */ /* 0x010fe40004000000 */
[----:B-----5:R-:W-:-:S03]  /*e8a0*/  ISETP.NE.AND P0, PT, R156, 0x1, PT ;  /* 0x000000019c00780c */ /* 0x020fc60003f05270 */
[C---:B------:R-:W-:Y:S02]  /*e8b0*/  IMAD R11, R8.reuse, R11, R9 ;  /* 0x0000000b080b7224 */ /* 0x040fe400078e0209 */
[----:B------:R-:W-:-:S04]  /*e8c0*/  IMAD.WIDE.U32 R8, R8, R14, RZ ;  /* 0x0000000e08087225 */ /* 0x000fc800078e00ff */
[-C--:B0-----:R-:W-:Y:S02]  /*e8d0*/  IMAD R14, R7, R199.reuse, RZ ;  /* 0x000000c7070e7224 */ /* 0x081fe400078e02ff */
[----:B------:R-:W-:-:S04]  /*e8e0*/  IMAD.WIDE.U32 R6, R6, R199, RZ ;  /* 0x000000c706067225 */ /* 0x000fc800078e00ff */
[----:B------:R-:W-:Y:S02]  /*e8f0*/  IMAD.IADD R14, R7, 0x1, R14 ;  /* 0x00000001070e7824 */ /* 0x000fe400078e020e */
[----:B------:R-:W0:Y:S01]  /*e900*/  @P0 LDC R7, c[0x0][0xbec] ;  /* 0x0002fb00ff070b82 */ /* 0x000e220000000800 */
[----:B------:R-:W-:-:S07]  /*e910*/  IADD3 R15, P2, P3, R8, R6, R0 ;  /* 0x00000006080f7210 */ /* 0x000fce0007b5e000 */
[----:B------:R-:W1:Y:S01]  /*e920*/  @P0 LDC R6, c[0x0][0xbf0] ;  /* 0x0002fc00ff060b82 */ /* 0x000e620000000800 */
[----:B--2---:R-:W-:Y:S02]  /*e930*/  IMAD R21, R202, 0x40, R21 ;  /* 0x00000040ca157824 */ /* 0x004fe400078e0215 */
[----:B------:R-:W-:-:S05]  /*e940*/  IMAD.IADD R11, R9, 0x1, R11 ;  /* 0x00000001090b7824 */ /* 0x000fca00078e020b */
[----:B------:R-:W-:Y:S01]  /*e950*/  IADD3.X R11, R11, R14, R5, P2, P3 ;  /* 0x0000000e0b0b7210 */ /* 0x000fe200017e6405 */
[----:B------:R-:W-:Y:S02]  /*e960*/  IMAD.MOV.U32 R14, RZ, RZ, R21 ;  /* 0x000000ffff0e7224 */ /* 0x000fe400078e0015 */
[----:B0-----:R-:W-:-:S05]  /*e970*/  @P0 IMAD.HI.U32 R7, R21, R7, RZ ;  /* 0x0000000715070227 */ /* 0x001fca00078e00ff */
[----:B-1----:R-:W-:Y:S02]  /*e980*/  @P0 SHF.R.U32.HI R14, RZ, R6, R7 ;  /* 0x00000006ff0e0219 */ /* 0x002fe40000011607 */
[----:B------:R-:W0:Y:S02]  /*e990*/  LDC.64 R6, c[0x0][R10+0x228] ;  /* 0x00008a000a067b82 */ /* 0x000e240000000a00 */
[----:B0-----:R-:W-:-:S04]  /*e9a0*/  IMAD.WIDE.U32 R8, R6, R152, RZ ;  /* 0x0000009806087225 */ /* 0x001fc800078e00ff */
[----:B------:R-:W-:-:S04]  /*e9b0*/  IMAD R6, R7, R152, RZ ;  /* 0x0000009807067224 */ /* 0x000fc800078e02ff */
[----:B------:R-:W-:Y:S02]  /*e9c0*/  IMAD.IADD R9, R9, 0x1, R6 ;  /* 0x0000000109097824 */ /* 0x000fe400078e0206 */
[----:B------:R0:W1:Y:S01]  /*e9d0*/  LDC.64 R6, c[0x0][R10+0x210] ;  /* 0x000084000a067b82 */ /* 0x0000620000000a00 */
[----:B------:R-:W-:Y:S01]  /*e9e0*/  IADD3 R8, P0, P2, R14, R15, R8 ;  /* 0x0000000f0e087210 */ /* 0x000fe20007a1e008 */
[--C-:B------:R-:W-:Y:S01]  /*e9f0*/  IMAD.MOV R15, RZ, RZ, -R14.reuse ;  /* 0x000000ffff0f7224 */ /* 0x100fe200078e0a0e */
[----:B------:R-:W-:-:S03]  /*ea00*/  SHF.R.S32.HI R14, RZ, 0x1f, R14 ;  /* 0x0000001fff0e7819 */ /* 0x000fc6000001140e */
[----:B------:R-:W-:Y:S01]  /*ea10*/  IMAD R15, R156, R15, R21 ;  /* 0x0000000f9c0f7224 */ /* 0x000fe200078e0215 */
[----:B------:R-:W-:-:S04]  /*ea20*/  IADD3.X R9, R14, R11, R9, P0, P2 ;  /* 0x0000000b0e097210 */ /* 0x000fc800007e4409 */
[----:B0-----:R-:W-:Y:S01]  /*ea30*/  SHF.R.S32.HI R10, RZ, 0x1f, R15 ;  /* 0x0000001fff0a7819 */ /* 0x001fe2000001140f */
[-C--:B-1----:R-:W-:Y:S02]  /*ea40*/  IMAD R7, R7, R15.reuse, RZ ;  /* 0x0000000f07077224 */ /* 0x082fe400078e02ff */
[----:B------:R-:W-:-:S04]  /*ea50*/  IMAD.WIDE.U32 R8, R6, R15, R8 ;  /* 0x0000000f06087225 */ /* 0x000fc800078e0008 */
[----:B------:R-:W-:Y:S02]  /*ea60*/  IMAD R10, R6, R10, R7 ;  /* 0x0000000a060a7224 */ /* 0x000fe400078e0207 */
[----:B------:R-:W0:Y:S08]  /*ea70*/  LDC.64 R6, c[0x0][0xba8] ;  /* 0x0002ea00ff067b82 */ /* 0x000e300000000a00 */
[----:B0-----:R-:W0:Y:S08]  /*ea80*/  @!P1 LDC R6, c[0x0][0xb50] ;  /* 0x0002d400ff069b82 */ /* 0x001e300000000800 */
[----:B------:R-:W1:Y:S01]  /*ea90*/  @!P1 LDC R7, c[0x0][0xb54] ;  /* 0x0002d500ff079b82 */ /* 0x000e620000000800 */
[----:B------:R-:W-:-:S02]  /*eaa0*/  IMAD.IADD R10, R9, 0x1, R10 ;  /* 0x00000001090a7824 */ /* 0x000fc400078e020a */
[----:B------:R-:W-:Y:S01]  /*eab0*/  IMAD R11, R202, 0x40, R191 ;  /* 0x00000040ca0b7824 */ /* 0x000fe200078e02bf */
[----:B0-----:R-:W-:Y:S01]  /*eac0*/  LEA R9, P0, R8, R6, 0x2 ;  /* 0x0000000608097211 */ /* 0x001fe200078010ff */
[----:B------:R-:W-:-:S03]  /*ead0*/  IMAD.MOV R6, RZ, RZ, -R158 ;  /* 0x000000ffff067224 */ /* 0x000fc600078e0a9e */
[----:B-1----:R-:W-:Y:S02]  /*eae0*/  LEA.HI.X R10, R8, R7, R10, 0x2, P0 ;  /* 0x00000007080a7211 */ /* 0x002fe400000f140a */
[----:B------:R-:W-:Y:S01]  /*eaf0*/  ISETP.NE.AND P0, PT, R157, R6, PT ;  /* 0x000000069d00720c */ /* 0x000fe20003f05270 */
[----:B------:R-:W-:Y:S04]  /*eb00*/  SHFL.IDX PT, R8, R9, 0x1, 0x1c1f ;  /* 0x003c1f0009087f89 */ /* 0x000fe800000e0000 */
[----:B------:R-:W-:Y:S04]  /*eb10*/  SHFL.IDX PT, R6, R9, RZ, 0x1c1f ;  /* 0x001c1fff09067589 */ /* 0x000fe800000e0000 */
[----:B------:R-:W0:Y:S04]  /*eb20*/  SHFL.IDX PT, R7, R10, RZ, 0x1c1f ;  /* 0x001c1fff0a077589 */ /* 0x000e2800000e0000 */
[----:B------:R1:W2:Y:S02]  /*eb30*/  SHFL.IDX PT, R9, R10, 0x1, 0x1c1f ;  /* 0x003c1f000a097f89 */ /* 0x0002a400000e0000 */
[----:B-1----:R-:W-:-:S05]  /*eb40*/  IMAD R10, R4, R156, RZ ;  /* 0x0000009c040a7224 */ /* 0x002fca00078e02ff */
[C---:B------:R-:W-:Y:S01]  /*eb50*/  ISETP.GE.OR P1, PT, R11.reuse, R10, P0 ;  /* 0x0000000a0b00720c */ /* 0x040fe20000726670 */
[----:B------:R-:W-:-:S05]  /*eb60*/  VIADD R11, R11, 0x8 ;  /* 0x000000080b0b7836 */ /* 0x000fca0000000000 */
[----:B------:R-:W-:-:S07]  /*eb70*/  ISETP.GE.OR P0, PT, R11, R10, P0 ;  /* 0x0000000a0b00720c */ /* 0x000fce0000706670 */
[----:B0-----:R4:W-:Y:S06]  /*eb80*/  @!P1 ST.E desc[UR40][R6.64], R3 ;  /* 0x0000000306009985 */ /* 0x0019ec000c101928 */
[----:B--2---:R4:W-:Y:S02]  /*eb90*/  @!P0 ST.E desc[UR40][R8.64], R20 ;  /* 0x0000001408008985 */ /* 0x0049e4000c101928 */
.L_x_759:
[----:B------:R-:W-:Y:S02]  /*eba0*/  ISETP.GT.AND P1, PT, R201, 0x1, PT ;  /* 0x00000001c900780c */ /* 0x000fe40003f24270 */
[----:B------:R-:W-:-:S04]  /*ebb0*/  ISETP.NE.U32.AND P0, PT, RZ, UR6, PT ;  /* 0x00000006ff007c0c */ /* 0x000fc8000bf05070 */
[----:B------:R-:W-:-:S04]  /*ebc0*/  ISETP.NE.AND.EX P0, PT, RZ, UR7, PT, P0 ;  /* 0x00000007ff007c0c */ /* 0x000fc8000bf05300 */
[----:B------:R-:W-:-:S03]  /*ebd0*/  SEL R200, R200, RZ, !P0 ;  /* 0x000000ffc8c87207 */ /* 0x000fc60004000000 */
[----:B------:R-:W-:Y:S06]  /*ebe0*/  @P1 BRA `(.L_x_760) ;  /* 0x0000001000381947 */ /* 0x000fec0003800000 */
[----:B----4-:R-:W4:Y:S01]  /*ebf0*/  S2R R20, SR_TID.X ;  /* 0x0000000000147919 */ /* 0x010f220000002100 */
[----:B------:R-:W0:Y:S01]  /*ec00*/  LDC R83, c[0x0][0xbe8] ;  /* 0x0002fa00ff537b82 */ /* 0x000e220000000800 */
[----:B------:R-:W-:Y:S01]  /*ec10*/  ULDC.64 UR4, c[0x0][0xaa0] ;  /* 0x0002a80000047ab9 */ /* 0x000fe20000000a00 */
[----:B----4-:R-:W-:-:S05]  /*ec20*/  VIADD R20, R20, 0xffffff80 ;  /* 0xffffff8014147836 */ /* 0x010fca0000000000 */
[----:B------:R-:W-:-:S04]  /*ec30*/  SHF.R.S32.HI R21, RZ, 0x1f, R20 ;  /* 0x0000001fff157819 */ /* 0x000fc80000011414 */
[----:B------:R-:W-:-:S04]  /*ec40*/  LEA.HI R21, R21, R20, RZ, 0x3 ;  /* 0x0000001415157211 */ /* 0x000fc800078f18ff */
[----:B------:R-:W-:-:S05]  /*ec50*/  SHF.R.S32.HI R3, RZ, 0x3, R21 ;  /* 0x00000003ff037819 */ /* 0x000fca0000011415 */
[----:B---3--:R-:W-:-:S04]  /*ec60*/  IMAD R7, R3, 0x40, R188 ;  /* 0x0000004003077824 */ /* 0x008fc800078e02bc */
[----:B------:R-:W-:-:S03]  /*ec70*/  IMAD.WIDE R6, R7, 0x2, R12 ;  /* 0x0000000207067825 */ /* 0x000fc600078e020c */
[C---:B------:R-:W-:Y:S02]  /*ec80*/  IADD3 R13, P3, R6.reuse, 0x1000, RZ ;  /* 0x00001000060d7810 */ /* 0x040fe40007f7e0ff */
[C---:B------:R-:W-:Y:S02]  /*ec90*/  IADD3 R25, P4, R6.reuse, 0x2000, RZ ;  /* 0x0000200006197810 */ /* 0x040fe40007f9e0ff */
[----:B------:R-:W-:Y:S02]  /*eca0*/  LOP3.LUT R12, R13, 0x380, RZ, 0xc0, !PT ;  /* 0x000003800d0c7812 */ /* 0x000fe400078ec0ff */
[----:B------:R-:W-:Y:S02]  /*ecb0*/  IADD3 R29, P5, R6, 0x3000, RZ ;  /* 0x00003000061d7810 */ /* 0x000fe40007fbe0ff */
[----:B------:R-:W-:Y:S02]  /*ecc0*/  SHF.R.U64 R12, R12, 0x3, RZ ;  /* 0x000000030c0c7819 */ /* 0x000fe400000012ff */
[----:B------:R-:W-:-:S02]  /*ecd0*/  IADD3 R33, P6, R6, 0x4000, RZ ;  /* 0x0000400006217810 */ /* 0x000fc40007fde0ff */
[----:B------:R-:W-:Y:S01]  /*ece0*/  LOP3.LUT R12, R12, R13, RZ, 0x3c, !PT ;  /* 0x0000000d0c0c7212 */ /* 0x000fe200078e3cff */
[----:B------:R-:W-:Y:S01]  /*ecf0*/  IMAD.X R13, RZ, RZ, R7, P3 ;  /* 0x000000ffff0d7224 */ /* 0x000fe200018e0607 */
[C---:B------:R-:W-:Y:S02]  /*ed00*/  IADD3 R37, P0, R6.reuse, 0x5000, RZ ;  /* 0x0000500006257810 */ /* 0x040fe40007f1e0ff */
[C---:B------:R-:W-:Y:S02]  /*ed10*/  IADD3 R41, P1, R6.reuse, 0x6000, RZ ;  /* 0x0000600006297810 */ /* 0x040fe40007f3e0ff */
[C---:B------:R-:W-:Y:S02]  /*ed20*/  IADD3 R45, P2, R6.reuse, 0x7000, RZ ;  /* 0x00007000062d7810 */ /* 0x040fe40007f5e0ff */
[----:B------:R-:W-:Y:S02]  /*ed30*/  IADD3 R49, P3, R6, 0x8000, RZ ;  /* 0x0000800006317810 */ /* 0x000fe40007f7e0ff */
[----:B------:R-:W-:-:S02]  /*ed40*/  LOP3.LUT R24, R25, 0x380, RZ, 0xc0, !PT ;  /* 0x0000038019187812 */ /* 0x000fc400078ec0ff */
[----:B------:R-:W-:Y:S02]  /*ed50*/  LOP3.LUT R28, R29, 0x380, RZ, 0xc0, !PT ;  /* 0x000003801d1c7812 */ /* 0x000fe400078ec0ff */
[----:B------:R-:W-:Y:S02]  /*ed60*/  LOP3.LUT R32, R33, 0x380, RZ, 0xc0, !PT ;  /* 0x0000038021207812 */ /* 0x000fe400078ec0ff */
[----:B------:R-:W-:Y:S02]  /*ed70*/  LOP3.LUT R36, R37, 0x380, RZ, 0xc0, !PT ;  /* 0x0000038025247812 */ /* 0x000fe400078ec0ff */
[----:B------:R-:W-:Y:S02]  /*ed80*/  LOP3.LUT R40, R41, 0x380, RZ, 0xc0, !PT ;  /* 0x0000038029287812 */ /* 0x000fe400078ec0ff */
[----:B------:R-:W-:Y:S02]  /*ed90*/  LOP3.LUT R44, R45, 0x380, RZ, 0xc0, !PT ;  /* 0x000003802d2c7812 */ /* 0x000fe400078ec0ff */
[----:B------:R-:W-:-:S02]  /*eda0*/  LOP3.LUT R48, R49, 0x380, RZ, 0xc0, !PT ;  /* 0x0000038031307812 */ /* 0x000fc400078ec0ff */
[----:B------:R-:W-:Y:S02]  /*edb0*/  SHF.R.U64 R24, R24, 0x3, RZ ;  /* 0x0000000318187819 */ /* 0x000fe400000012ff */
[----:B------:R-:W-:Y:S02]  /*edc0*/  SHF.R.U64 R28, R28, 0x3, RZ ;  /* 0x000000031c1c7819 */ /* 0x000fe400000012ff */
[----:B------:R-:W-:Y:S02]  /*edd0*/  SHF.R.U64 R32, R32, 0x3, RZ ;  /* 0x0000000320207819 */ /* 0x000fe400000012ff */
[----:B------:R-:W-:Y:S02]  /*ede0*/  SHF.R.U64 R36, R36, 0x3, RZ ;  /* 0x0000000324247819 */ /* 0x000fe400000012ff */
[----:B------:R-:W-:Y:S02]  /*edf0*/  SHF.R.U64 R40, R40, 0x3, RZ ;  /* 0x0000000328287819 */ /* 0x000fe400000012ff */
[----:B------:R-:W-:-:S02]  /*ee00*/  SHF.R.U64 R44, R44, 0x3, RZ ;  /* 0x000000032c2c7819 */ /* 0x000fc400000012ff */
[----:B------:R-:W-:Y:S02]  /*ee10*/  SHF.R.U64 R48, R48, 0x3, RZ ;  /* 0x0000000330307819 */ /* 0x000fe400000012ff */
[----:B------:R-:W-:Y:S01]  /*ee20*/  LOP3.LUT R24, R24, R25, RZ, 0x3c, !PT ;  /* 0x0000001918187212 */ /* 0x000fe200078e3cff */
[--C-:B------:R-:W-:Y:S01]  /*ee30*/  IMAD.X R25, RZ, RZ, R7.reuse, P4 ;  /* 0x000000ffff197224 */ /* 0x100fe200020e0607 */
        /* <DEDUP_REMOVED lines=11> */
[----:B------:R-:W-:Y:S01]  /*eef0*/  IMAD.X R49, RZ, RZ, R7, P3 ;  /* 0x000000ffff317224 */ /* 0x000fe200018e0607 */
[C---:B------:R-:W-:Y:S01]  /*ef00*/  IADD3 R53, P4, R6.reuse, 0x9000, RZ ;  /* 0x0000900006357810 */ /* 0x040fe20007f9e0ff */
[----:B------:R-:W-:Y:S01]  /*ef10*/  IMAD R5, R5, UR4, RZ ;  /* 0x0000000405057c24 */ /* 0x000fe2000f8e02ff */
[----:B------:R-:W-:Y:S01]  /*ef20*/  IADD3 R57, P5, R6, 0xa000, RZ ;  /* 0x0000a00006397810 */ /* 0x000fe20007fbe0ff */
[----:B0-----:R-:W-:Y:S01]  /*ef30*/  IMAD R88, R4, R83, RZ ;  /* 0x0000005304587224 */ /* 0x001fe200078e02ff */
[C---:B------:R-:W-:Y:S01]  /*ef40*/  IADD3 R61, P6, R6.reuse, 0xb000, RZ ;  /* 0x0000b000063d7810 */ /* 0x040fe20007fde0ff */
[----:B------:R-:W5:Y:S01]  /*ef50*/  LD.E.128 R24, desc[UR40][R24.64] ;  /* 0x0000002818187980 */ /* 0x000f62000c101d00 */
[----:B------:R-:W-:-:S02]  /*ef60*/  IADD3 R65, P0, R6, 0xc000, RZ ;  /* 0x0000c00006417810 */ /* 0x000fc40007f1e0ff */
[C---:B------:R-:W-:Y:S01]  /*ef70*/  IADD3 R69, P1, R6.reuse, 0xd000, RZ ;  /* 0x0000d00006457810 */ /* 0x040fe20007f3e0ff */
[----:B------:R-:W5:Y:S01]  /*ef80*/  LD.E.128 R28, desc[UR40][R28.64] ;  /* 0x000000281c1c7980 */ /* 0x000f62000c101d00 */
[C---:B------:R-:W-:Y:S02]  /*ef90*/  IADD3 R73, P2, R6.reuse, 0xe000, RZ ;  /* 0x0000e00006497810 */ /* 0x040fe40007f5e0ff */
[C---:B------:R-:W-:Y:S01]  /*efa0*/  LOP3.LUT R15, R6.reuse, 0x380, RZ, 0xc0, !PT ;  /* 0x00000380060f7812 */ /* 0x040fe200078ec0ff */
[----:B------:R-:W5:Y:S01]  /*efb0*/  LD.E.128 R32, desc[UR40][R32.64] ;  /* 0x0000002820207980 */ /* 0x000f62000c101d00 */
[----:B------:R-:W-:Y:S02]  /*efc0*/  IADD3 R11, P3, R6, 0xf000, RZ ;  /* 0x0000f000060b7810 */ /* 0x000fe40007f7e0ff */
[----:B------:R-:W-:Y:S01]  /*efd0*/  LOP3.LUT R52, R53, 0x380, RZ, 0xc0, !PT ;  /* 0x0000038035347812 */ /* 0x000fe200078ec0ff */
[----:B------:R-:W5:Y:S01]  /*efe0*/  LD.E.128 R36, desc[UR40][R36.64] ;  /* 0x0000002824247980 */ /* 0x000f62000c101d00 */
[----:B------:R-:W-:Y:S01]  /*eff0*/  LOP3.LUT R56, R57, 0x380, RZ, 0xc0, !PT ;  /* 0x0000038039387812 */ /* 0x000fe200078ec0ff */
[----:B------:R-:W-:Y:S01]  /*f000*/  IMAD.X R77, RZ, RZ, R7, P3 ;  /* 0x000000ffff4d7224 */ /* 0x000fe200018e0607 */
[----:B------:R-:W-:Y:S01]  /*f010*/  LOP3.LUT R60, R61, 0x380, RZ, 0xc0, !PT ;  /* 0x000003803d3c7812 */ /* 0x000fe200078ec0ff */
[----:B------:R-:W5:Y:S01]  /*f020*/  LD.E.128 R40, desc[UR40][R40.64] ;  /* 0x0000002828287980 */ /* 0x000f62000c101d00 */
[----:B------:R-:W-:-:S02]  /*f030*/  LOP3.LUT R64, R65, 0x380, RZ, 0xc0, !PT ;  /* 0x0000038041407812 */ /* 0x000fc400078ec0ff */
[----:B------:R-:W-:Y:S01]  /*f040*/  LOP3.LUT R68, R69, 0x380, RZ, 0xc0, !PT ;  /* 0x0000038045447812 */ /* 0x000fe200078ec0ff */
[----:B------:R-:W5:Y:S01]  /*f050*/  LD.E.128 R44, desc[UR40][R44.64] ;  /* 0x000000282c2c7980 */ /* 0x000f62000c101d00 */
[----:B------:R-:W-:Y:S02]  /*f060*/  LOP3.LUT R72, R73, 0x380, RZ, 0xc0, !PT ;  /* 0x0000038049487812 */ /* 0x000fe400078ec0ff */
[----:B------:R-:W-:Y:S01]  /*f070*/  SHF.R.U64 R15, R15, 0x3, RZ ;  /* 0x000000030f0f7819 */ /* 0x000fe200000012ff */
[----:B------:R-:W5:Y:S01]  /*f080*/  LD.E.128 R48, desc[UR40][R48.64] ;  /* 0x0000002830307980 */ /* 0x000f62000c101d00 */
[----:B------:R-:W-:Y:S02]  /*f090*/  LOP3.LUT R9, R11, 0x380, RZ, 0xc0, !PT ;  /* 0x000003800b097812 */ /* 0x000fe400078ec0ff */
[----:B------:R-:W-:Y:S02]  /*f0a0*/  SHF.R.U64 R52, R52, 0x3, RZ ;  /* 0x0000000334347819 */ /* 0x000fe400000012ff */
[----:B------:R-:W-:-:S02]  /*f0b0*/  SHF.R.U64 R56, R56, 0x3, RZ ;  /* 0x0000000338387819 */ /* 0x000fc400000012ff */
[----:B------:R-:W-:Y:S02]  /*f0c0*/  SHF.R.U64 R60, R60, 0x3, RZ ;  /* 0x000000033c3c7819 */ /* 0x000fe400000012ff */
[----:B------:R-:W-:Y:S02]  /*f0d0*/  SHF.R.U64 R64, R64, 0x3, RZ ;  /* 0x0000000340407819 */ /* 0x000fe400000012ff */
[----:B------:R-:W-:Y:S02]  /*f0e0*/  SHF.R.U64 R68, R68, 0x3, RZ ;  /* 0x0000000344447819 */ /* 0x000fe400000012ff */
[----:B------:R-:W-:Y:S02]  /*f0f0*/  SHF.R.U64 R72, R72, 0x3, RZ ;  /* 0x0000000348487819 */ /* 0x000fe400000012ff */
[----:B------:R-:W-:Y:S02]  /*f100*/  LOP3.LUT R8, R15, R6, RZ, 0x3c, !PT ;  /* 0x000000060f087212 */ /* 0x000fe400078e3cff */
[----:B------:R-:W-:Y:S01]  /*f110*/  SHF.R.U64 R6, R9, 0x3, RZ ;  /* 0x0000000309067819 */ /* 0x000fe200000012ff */
[--C-:B------:R-:W-:Y:S01]  /*f120*/  IMAD.MOV.U32 R9, RZ, RZ, R7.reuse ;  /* 0x000000ffff097224 */ /* 0x100fe200078e0007 */
        /* <DEDUP_REMOVED lines=12> */
[----:B------:R-:W-:Y:S01]  /*f1f0*/  LOP3.LUT R76, R6, R11, RZ, 0x3c, !PT ;  /* 0x0000000b064c7212 */ /* 0x000fe200078e3cff */
[C---:B------:R-:W-:Y:S01]  /*f200*/  IMAD R5, R0.reuse, UR5, R5 ;  /* 0x0000000500057c24 */ /* 0x040fe2000f8e0205 */
[----:B------:R-:W-:Y:S01]  /*f210*/  ISETP.NE.AND P3, PT, R83, 0x1, PT ;  /* 0x000000015300780c */ /* 0x000fe20003f65270 */
[----:B------:R-:W-:Y:S01]  /*f220*/  IMAD.WIDE.U32 R6, R0, UR4, RZ ;  /* 0x0000000400067c25 */ /* 0x000fe2000f8e00ff */
[----:B------:R-:W-:Y:S01]  /*f230*/  LOP3.LUT R21, R21, 0xfffffff8, RZ, 0xc0, !PT ;  /* 0xfffffff815157812 */ /* 0x000fe200078ec0ff */
[----:B------:R-:W0:Y:S01]  /*f240*/  LDC R0, c[0x0][0xac8] ;  /* 0x0002b200ff007b82 */ /* 0x000e220000000800 */
[----:B------:R-:W-:Y:S01]  /*f250*/  ULDC.64 UR4, c[0x0][0xae8] ;  /* 0x0002ba0000047ab9 */ /* 0x000fe20000000a00 */
[----:B------:R-:W-:Y:S01]  /*f260*/  IMAD.IADD R7, R7, 0x1, R5 ;  /* 0x0000000107077824 */ /* 0x000fe200078e0205 */
[----:B------:R-:W5:Y:S01]  /*f270*/  LD.E.128 R8, desc[UR40][R8.64] ;  /* 0x0000002808087980 */ /* 0x000f62000c101d00 */
[----:B------:R-:W-:-:S02]  /*f280*/  IMAD.IADD R80, R20, 0x1, -R21 ;  /* 0x0000000114507824 */ /* 0x000fc400078e0a15 */
[C---:B------:R-:W-:Y:S01]  /*f290*/  IMAD.WIDE.U32 R6, R199.reuse, UR4, R6 ;  /* 0x00000004c7067c25 */ /* 0x040fe2000f8e0006 */
[----:B------:R-:W5:Y:S03]  /*f2a0*/  LD.E.128 R12, desc[UR40][R12.64] ;  /* 0x000000280c0c7980 */ /* 0x000f66000c101d00 */
[----:B------:R-:W3:Y:S01]  /*f2b0*/  @P3 LDC R85, c[0x0][0xbec] ;  /* 0x0002fb00ff553b82 */ /* 0x000ee20000000800 */
[----:B------:R-:W-:Y:S01]  /*f2c0*/  SHF.R.S32.HI R20, RZ, 0x1f, R200 ;  /* 0x0000001fff147819 */ /* 0x000fe200000114c8 */
[----:B------:R-:W-:Y:S01]  /*f2d0*/  IMAD R5, R80, 0x20, R3 ;  /* 0x0000002050057824 */ /* 0x000fe200078e0203 */
[----:B------:R-:W5:Y:S01]  /*f2e0*/  LD.E.128 R52, desc[UR40][R52.64] ;  /* 0x0000002834347980 */ /* 0x000f62000c101d00 */
[----:B------:R-:W-:Y:S01]  /*f2f0*/  IMAD R7, R199, UR5, R7 ;  /* 0x00000005c7077c24 */ /* 0x000fe2000f8e0207 */
[----:B------:R-:W-:Y:S02]  /*f300*/  ULDC.64 UR4, c[0x0][0xaf0] ;  /* 0x0002bc0000047ab9 */ /* 0x000fe40000000a00 */
[----:B------:R-:W5:Y:S01]  /*f310*/  LD.E.128 R56, desc[UR40][R56.64] ;  /* 0x0000002838387980 */ /* 0x000f62000c101d00 */
[----:B------:R-:W4:Y:S01]  /*f320*/  @P3 LDC R87, c[0x0][0xbf0] ;  /* 0x0002fc00ff573b82 */ /* 0x000f220000000800 */
[----:B------:R-:W-:-:S02]  /*f330*/  IMAD R82, R202, 0x40, R5 ;  /* 0x00000040ca527824 */ /* 0x000fc400078e0205 */
[----:B------:R-:W-:Y:S01]  /*f340*/  IMAD R5, R20, UR4, RZ ;  /* 0x0000000414057c24 */ /* 0x000fe2000f8e02ff */
[----:B------:R-:W5:Y:S01]  /*f350*/  LD.E.128 R60, desc[UR40][R60.64] ;  /* 0x000000283c3c7980 */ /* 0x000f62000c101d00 */
[-C--:B0-----:R-:W-:Y:S02]  /*f360*/  ISETP.GE.AND P1, PT, R209, R0.reuse, PT ;  /* 0x00000000d100720c */ /* 0x081fe40003f26270 */
[----:B------:R-:W-:Y:S01]  /*f370*/  IMAD R81, R200, UR5, R5 ;  /* 0x00000005c8517c24 */ /* 0x000fe2000f8e0205 */
[-C--:B------:R-:W-:Y:S01]  /*f380*/  ISETP.GE.AND P0, PT, R208, R0.reuse, PT ;  /* 0x00000000d000720c */ /* 0x080fe20003f06270 */
[----:B------:R-:W5:Y:S01]  /*f390*/  LD.E.128 R64, desc[UR40][R64.64] ;  /* 0x0000002840407980 */ /* 0x000f62000c101d00 */
[----:B------:R-:W-:Y:S02]  /*f3a0*/  SEL R5, RZ, 0xffffffff, P1 ;  /* 0xffffffffff057807 */ /* 0x000fe40000800000 */
[-C--:B------:R-:W-:Y:S01]  /*f3b0*/  ISETP.GE.AND P2, PT, R188, R0.reuse, PT ;  /* 0x00000000bc00720c */ /* 0x080fe20003f46270 */
[----:B------:R-:W5:Y:S01]  /*f3c0*/  LD.E.128 R68, desc[UR40][R68.64] ;  /* 0x0000002844447980 */ /* 0x000f62000c101d00 */
[----:B------:R-:W-:Y:S01]  /*f3d0*/  SEL R80, RZ, 0xffffffff, P0 ;  /* 0xffffffffff507807 */ /* 0x000fe20000000000 */
[----:B------:R-:W-:Y:S01]  /*f3e0*/  IMAD.SHL.U32 R84, R5, 0x2, RZ ;  /* 0x0000000205547824 */ /* 0x000fe200078e00ff */
[----:B------:R-:W-:Y:S01]  /*f3f0*/  SEL R21, RZ, 0x1, P2 ;  /* 0x00000001ff157807 */ /* 0x000fe20001000000 */
[----:B---3--:R-:W-:Y:S01]  /*f400*/  @P3 IMAD.HI.U32 R20, R82, R85, RZ ;  /* 0x0000005552143227 */ /* 0x008fe200078e00ff */
[----:B------:R-:W-:Y:S01]  /*f410*/  ISETP.GE.AND P0, PT, R207, R0, PT ;  /* 0x00000000cf00720c */ /* 0x000fe20003f06270 */
[----:B------:R-:W5:Y:S01]  /*f420*/  LD.E.128 R72, desc[UR40][R72.64] ;  /* 0x0000002848487980 */ /* 0x000f62000c101d00 */
[----:B------:R-:W-:Y:S01]  /*f430*/  LOP3.LUT R21, R84, 0x2, R21, 0xe2, !PT ;  /* 0x0000000254157812 */ /* 0x000fe200078ee215 */
[----:B------:R-:W-:-:S02]  /*f440*/  IMAD.SHL.U32 R80, R80, 0x4, RZ ;  /* 0x0000000450507824 */ /* 0x000fc400078e00ff */
[----:B------:R-:W-:Y:S01]  /*f450*/  IMAD.MOV.U32 R5, RZ, RZ, R82 ;  /* 0x000000ffff057224 */ /* 0x000fe200078e0052 */
[----:B----4-:R-:W-:Y:S01]  /*f460*/  @P3 SHF.R.U32.HI R5, RZ, R87, R20 ;  /* 0x00000057ff053219 */ /* 0x010fe20000011614 */
[----:B------:R-:W-:Y:S01]  /*f470*/  IMAD.WIDE.U32 R6, R200, UR4, R6 ;  /* 0x00000004c8067c25 */ /* 0x000fe2000f8e0006 */
[----:B------:R-:W-:Y:S01]  /*f480*/  LOP3.LUT R20, R80, 0x4, R21, 0xe2, !PT ;  /* 0x0000000450147812 */ /* 0x000fe200078ee215 */
[----:B------:R-:W-:Y:S01]  /*f490*/  ULDC.64 UR4, c[0x0][0xae0] ;  /* 0x0002b80000047ab9 */ /* 0x000fe20000000a00 */
[----:B------:R-:W-:Y:S01]  /*f4a0*/  SEL R21, RZ, 0xffffffff, P0 ;  /* 0xffffffffff157807 */ /* 0x000fe20000000000 */
[----:B------:R-:W5:Y:S01]  /*f4b0*/  LD.E.128 R76, desc[UR40][R76.64] ;  /* 0x000000284c4c7980 */ /* 0x000f62000c101d00 */
[-C--:B------:R-:W-:Y:S01]  /*f4c0*/  ISETP.GE.AND P0, PT, R206, R0.reuse, PT ;  /* 0x00000000ce00720c */ /* 0x080fe20003f06270 */
[----:B------:R-:W-:Y:S01]  /*f4d0*/  IMAD.IADD R7, R7, 0x1, R81 ;  /* 0x0000000107077824 */ /* 0x000fe200078e0251 */
[--C-:B------:R-:W-:Y:S01]  /*f4e0*/  SHF.R.S32.HI R80, RZ, 0x1f, R5.reuse ;  /* 0x0000001fff507819 */ /* 0x100fe20000011405 */
[----:B------:R-:W-:Y:S01]  /*f4f0*/  IMAD.MOV R81, RZ, RZ, -R5 ;  /* 0x000000ffff517224 */ /* 0x000fe200078e0a05 */
[----:B------:R-:W-:Y:S01]  /*f500*/  SEL R4, RZ, 0xffffffff, P0 ;  /* 0xffffffffff047807 */ /* 0x000fe20000000000 */
[----:B------:R-:W-:Y:S01]  /*f510*/  IMAD.SHL.U32 R85, R21, 0x8, RZ ;  /* 0x0000000815557824 */ /* 0x000fe200078e00ff */
[----:B------:R-:W-:Y:S01]  /*f520*/  ISETP.GE.AND P0, PT, R205, R0, PT ;  /* 0x00000000cd00720c */ /* 0x000fe20003f06270 */
[----:B------:R-:W-:Y:S01]  /*f530*/  IMAD R80, R80, UR4, RZ ;  /* 0x0000000450507c24 */ /* 0x000fe2000f8e02ff */
[----:B------:R-:W-:Y:S01]  /*f540*/  @!PT LDS RZ, [RZ] ;  /* 0x00000000fffff984 */ /* 0x000fe20000000800 */
[----:B------:R-:W-:Y:S01]  /*f550*/  @!PT LDS RZ, [RZ] ;  /* 0x00000000fffff984 */ /* 0x000fe20000000800 */
[----:B------:R-:W-:Y:S01]  /*f560*/  @!PT LDS RZ, [RZ] ;  /* 0x00000000fffff984 */ /* 0x000fe20000000800 */
[----:B------:R-:W-:Y:S01]  /*f570*/  @!PT LDS RZ, [RZ] ;  /* 0x00000000fffff984 */ /* 0x000fe20000000800 */
[----:B------:R0:W-:Y:S06]  /*f580*/  MEMBAR.ALL.CTA ;  /* 0x0000000000007992 */ /* 0x0001ec0000008000 */
[----:B0-----:R-:W0:Y:S01]  /*f590*/  FENCE.VIEW.ASYNC.S ;  /* 0x00000000000073c6 */ /* 0x001e220000000000 */
[----:B------:R-:W-:Y:S01]  /*f5a0*/  IMAD R21, R83, R81, R82 ;  /* 0x0000005153157224 */ /* 0x000fe200078e0252 */
[----:B------:R-:W-:Y:S01]  /*f5b0*/  LOP3.LUT R20, R85, 0x8, R20, 0xe2, !PT ;  /* 0x0000000855147812 */ /* 0x000fe200078ee214 */
[----:B------:R-:W-:Y:S01]  /*f5c0*/  IMAD.SHL.U32 R83, R4, 0x10, RZ ;  /* 0x0000001004537824 */ /* 0x000fe200078e00ff */
[----:B------:R-:W-:Y:S01]  /*f5d0*/  SEL R4, RZ, 0xffffffff, P0 ;  /* 0xffffffffff047807 */ /* 0x000fe20000000000 */
[----:B------:R-:W-:-:S04]  /*f5e0*/  IMAD.WIDE.U32 R6, R5, UR4, R6 ;  /* 0x0000000405067c25 */ /* 0x000fc8000f8e0006 */
[----:B------:R-:W-:Y:S01]  /*f5f0*/  IMAD R81, R5, UR5, R80 ;  /* 0x0000000505517c24 */ /* 0x000fe2000f8e0250 */
[----:B------:R-:W-:Y:S01]  /*f600*/  SHF.R.S32.HI R5, RZ, 0x1f, R21 ;  /* 0x0000001fff057819 */ /* 0x000fe20000011415 */
[----:B------:R-:W-:Y:S01]  /*f610*/  ULDC.64 UR4, c[0x0][0xad8] ;  /* 0x0002b60000047ab9 */ /* 0x000fe20000000a00 */
[----:B------:R-:W-:Y:S01]  /*f620*/  LOP3.LUT R20, R83, 0x10, R20, 0xe2, !PT ;  /* 0x0000001053147812 */ /* 0x000fe200078ee214 */
[----:B------:R-:W-:Y:S02]  /*f630*/  IMAD.IADD R7, R7, 0x1, R81 ;  /* 0x0000000107077824 */ /* 0x000fe400078e0251 */
[----:B------:R-:W-:Y:S02]  /*f640*/  VIADD R83, R188, 0x180 ;  /* 0x00000180bc537836 */ /* 0x000fe40000000000 */
[----:B------:R-:W-:Y:S02]  /*f650*/  IMAD.SHL.U32 R81, R4, 0x20, RZ ;  /* 0x0000002004517824 */ /* 0x000fe400078e00ff */
[----:B------:R-:W-:-:S02]  /*f660*/  IMAD R4, R5, UR4, RZ ;  /* 0x0000000405047c24 */ /* 0x000fc4000f8e02ff */
[----:B------:R-:W-:Y:S01]  /*f670*/  IMAD R3, R202, 0x40, R3 ;  /* 0x00000040ca037824 */ /* 0x000fe200078e0203 */
[----:B------:R-:W-:Y:S01]  /*f680*/  ISETP.GE.AND P0, PT, R83, R0, PT ;  /* 0x000000005300720c */ /* 0x000fe20003f06270 */
[----:B------:R-:W-:Y:S01]  /*f690*/  VIADD R87, R188, 0x1c0 ;  /* 0x000001c0bc577836 */ /* 0x000fe20000000000 */
[----:B------:R-:W-:Y:S01]  /*f6a0*/  LOP3.LUT R20, R81, 0x20, R20, 0xe2, !PT ;  /* 0x0000002051147812 */ /* 0x000fe200078ee214 */
[C---:B------:R-:W-:Y:S02]  /*f6b0*/  IMAD R81, R21.reuse, UR5, R4 ;  /* 0x0000000515517c24 */ /* 0x040fe4000f8e0204 */
[----:B------:R-:W-:Y:S01]  /*f6c0*/  IMAD.WIDE.U32 R6, R21, UR4, R6 ;  /* 0x0000000415067c25 */ /* 0x000fe2000f8e0006 */
[----:B------:R-:W-:Y:S01]  /*f6d0*/  ISETP.GE.AND P1, PT, R3, R88, PT ;  /* 0x000000580300720c */ /* 0x000fe20003f26270 */
[----:B------:R-:W-:Y:S01]  /*f6e0*/  ULDC.64 UR4, c[0x0][0xa80] ;  /* 0x0002a00000047ab9 */ /* 0x000fe20000000a00 */
[----:B------:R-:W-:Y:S01]  /*f6f0*/  SEL R5, RZ, 0x40, P0 ;  /* 0x00000040ff057807 */ /* 0x000fe20000000000 */
[----:B------:R-:W-:Y:S01]  /*f700*/  VIADD R4, R2, 0x28c20 ;  /* 0x00028c2002047836 */ /* 0x000fe20000000000 */
[----:B------:R-:W-:Y:S01]  /*f710*/  ISETP.GE.AND P0, PT, R87, R0, PT ;  /* 0x000000005700720c */ /* 0x000fe20003f06270 */
[----:B------:R-:W-:Y:S01]  /*f720*/  IMAD.IADD R7, R7, 0x1, R81 ;  /* 0x0000000107077824 */ /* 0x000fe200078e0251 */
[----:B------:R-:W-:-:S02]  /*f730*/  LEA R85, P2, R6, UR4, 0x1 ;  /* 0x0000000406557c11 */ /* 0x000fc4000f8408ff */
[----:B------:R-:W-:Y:S02]  /*f740*/  LOP3.LUT R82, R20, R5, RZ, 0xfc, !PT ;  /* 0x0000000514527212 */ /* 0x000fe400078efcff */
[----:B------:R-:W-:Y:S02]  /*f750*/  PRMT R4, RZ, 0x654, R4 ;  /* 0x00000654ff047816 */ /* 0x000fe40000000004 */
[----:B------:R-:W-:Y:S02]  /*f760*/  SEL R5, RZ, 0x80, P0 ;  /* 0x00000080ff057807 */ /* 0x000fe40000000000 */
[----:B------:R-:W-:Y:S01]  /*f770*/  LEA.HI.X R86, R6, UR5, R7, 0x1, P2 ;  /* 0x0000000506567c11 */ /* 0x000fe200090f0c07 */
[----:B0-----:R0:W-:Y:S01]  /*f780*/  SYNCS.ARRIVE.TRANS64.RED.A1T0 RZ, [R4+URZ], RZ ;  /* 0x000000ff04ff79a7 */ /* 0x0011e2000810043f */
[----:B------:R-:W-:Y:S01]  /*f790*/  LOP3.LUT R84, R82, R5, RZ, 0xfc, !PT ;  /* 0x0000000552547212 */ /* 0x000fe200078efcff */
[----:B------:R-:W-:Y:S02]  /*f7a0*/  BSSY B1, `(.L_x_761) ;  /* 0x000002a000017945 */ /* 0x000fe40003800000 */
[----:B------:R3:W4:Y:S01]  /*f7b0*/  SHFL.IDX PT, R5, R86, RZ, 0x181f ;  /* 0x00181fff56057589 */ /* 0x00072200000e0000 */
[----:B-1----:R-:W-:-:S03]  /*f7c0*/  SHF.R.S32.HI R152, RZ, 0x1f, R205 ;  /* 0x0000001fff987819 */ /* 0x002fc600000114cd */
[----:B0-----:R3:W0:Y:S01]  /*f7d0*/  SHFL.IDX PT, R4, R85, RZ, 0x181f ;  /* 0x00181fff55047589 */ /* 0x00162200000e0000 */
[----:B------:R-:W-:Y:S02]  /*f7e0*/  SHF.R.S32.HI R156, RZ, 0x1f, R206 ;  /* 0x0000001fff9c7819 */ /* 0x000fe400000114ce */
[----:B------:R-:W-:Y:S02]  /*f7f0*/  SHF.R.S32.HI R157, RZ, 0x1f, R207 ;  /* 0x0000001fff9d7819 */ /* 0x000fe400000114cf */
[----:B------:R-:W-:Y:S02]  /*f800*/  SHF.R.S32.HI R158, RZ, 0x1f, R208 ;  /* 0x0000001fff9e7819 */ /* 0x000fe400000114d0 */
[----:B------:R-:W-:Y:S01]  /*f810*/  SHF.R.S32.HI R159, RZ, 0x1f, R209 ;  /* 0x0000001fff9f7819 */ /* 0x000fe200000114d1 */
[----:B---3--:R-:W-:Y:S06]  /*f820*/  @P1 BRA `(.L_x_762) ;  /* 0x0000000000841947 */ /* 0x008fec0003800000 */
[-C--:B------:R-:W-:Y:S02]  /*f830*/  ISETP.GE.AND P2, PT, R188, R0.reuse, PT ;  /* 0x00000000bc00720c */ /* 0x080fe40003f46270 */
[-C--:B------:R-:W-:Y:S02]  /*f840*/  ISETP.GE.AND P4, PT, R209, R0.reuse, PT ;  /* 0x00000000d100720c */ /* 0x080fe40003f86270 */
[-C--:B------:R-:W-:Y:S02]  /*f850*/  ISETP.GE.AND P6, PT, R208, R0.reuse, PT ;  /* 0x00000000d000720c */ /* 0x080fe40003fc6270 */
[-C--:B------:R-:W-:Y:S02]  /*f860*/  ISETP.GE.AND P0, PT, R207, R0.reuse, PT ;  /* 0x00000000cf00720c */ /* 0x080fe40003f06270 */
[----:B------:R-:W-:Y:S02]  /*f870*/  ISETP.GE.AND P1, PT, R206, R0, PT ;  /* 0x00000000ce00720c */ /* 0x000fe40003f26270 */
[----:B------:R-:W-:-:S03]  /*f880*/  SHF.R.S32.HI R89, RZ, 0x1f, R83 ;  /* 0x0000001fff597819 */ /* 0x000fc60000011453 */
[----:B0---4-:R-:W-:Y:S02]  /*f890*/  @!P2 IMAD.WIDE R20, R188, 0x2, R4 ;  /* 0x00000002bc14a825 */ /* 0x011fe400078e0204 */
[CC--:B------:R-:W-:Y:S02]  /*f8a0*/  @!P4 LEA R6, P3, R209.reuse, R4.reuse, 0x1 ;  /* 0x00000004d106c211 */ /* 0x0c0fe400078608ff */
[----:B------:R-:W-:Y:S01]  /*f8b0*/  @!P6 LEA R80, P5, R208, R4, 0x1 ;  /* 0x00000004d050e211 */ /* 0x000fe200078a08ff */
[----:B-----5:R0:W-:Y:S01]  /*f8c0*/  @!P2 ST.E.128 desc[UR40][R20.64], R8 ;  /* 0x000000081400a985 */ /* 0x0201e2000c101d28 */
[----:B------:R-:W-:Y:S02]  /*f8d0*/  @!P4 LEA.HI.X R7, R209, R5, R159, 0x1, P3 ;  /* 0x00000005d107c211 */ /* 0x000fe400018f0c9f */
[----:B------:R-:W-:Y:S02]  /*f8e0*/  LOP3.LUT P2, RZ, R82, 0x40, RZ, 0xc0, !PT ;  /* 0x0000004052ff7812 */ /* 0x000fe4000784c0ff */
[----:B------:R-:W-:Y:S01]  /*f8f0*/  LOP3.LUT P3, RZ, R84, 0x80, RZ, 0xc0, !PT ;  /* 0x0000008054ff7812 */ /* 0x000fe2000786c0ff */
[----:B------:R1:W-:Y:S01]  /*f900*/  @!P4 ST.E.128 desc[UR40][R6.64], R24 ;  /* 0x000000180600c985 */ /* 0x0003e2000c101d28 */
[----:B------:R-:W-:-:S02]  /*f910*/  ISETP.GE.AND P4, PT, R205, R0, PT ;  /* 0x00000000cd00720c */ /* 0x000fc40003f86270 */
[----:B------:R-:W-:-:S05]  /*f920*/  @!P6 LEA.HI.X R81, R208, R5, R158, 0x1, P5 ;  /* 0x00000005d051e211 */ /* 0x000fca00028f0c9e */
[----:B------:R3:W-:Y:S01]  /*f930*/  @!P6 ST.E.128 desc[UR40][R80.64], R32 ;  /* 0x000000205000e985 */ /* 0x0007e2000c101d28 */
[CC--:B0-----:R-:W-:Y:S02]  /*f940*/  @!P1 LEA R20, P6, R206.reuse, R4.reuse, 0x1 ;  /* 0x00000004ce149211 */ /* 0x0c1fe400078c08ff */
[----:B------:R-:W-:Y:S02]  /*f950*/  SHF.R.S32.HI R9, RZ, 0x1f, R87 ;  /* 0x0000001fff097819 */ /* 0x000fe40000011457 */
[-C--:B------:R-:W-:Y:S02]  /*f960*/  @!P1 LEA.HI.X R21, R206, R5.reuse, R156, 0x1, P6 ;  /* 0x00000005ce159211 */ /* 0x080fe400030f0c9c */
[-C--:B-1----:R-:W-:Y:S02]  /*f970*/  @!P0 LEA R6, P5, R207, R4.reuse, 0x1 ;  /* 0x00000004cf068211 */ /* 0x082fe400078a08ff */
[----:B------:R-:W-:Y:S02]  /*f980*/  @P3 LEA R8, P6, R87, R4, 0x1 ;  /* 0x0000000457083211 */ /* 0x000fe400078c08ff */
[----:B------:R-:W-:-:S02]  /*f990*/  @!P0 LEA.HI.X R7, R207, R5, R157, 0x1, P5 ;  /* 0x00000005cf078211 */ /* 0x000fc400028f0c9d */
[-C--:B------:R-:W-:Y:S02]  /*f9a0*/  @P2 LEA R10, P5, R83, R4.reuse, 0x1 ;  /* 0x00000004530a2211 */ /* 0x080fe400078a08ff */
[-C--:B------:R-:W-:Y:S01]  /*f9b0*/  @P3 LEA.HI.X R9, R87, R5.reuse, R9, 0x1, P6 ;  /* 0x0000000557093211 */ /* 0x080fe200030f0c09 */
[----:B------:R3:W-:Y:S01]  /*f9c0*/  @!P0 ST.E.128 desc[UR40][R6.64], R40 ;  /* 0x0000002806008985 */ /* 0x0007e2000c101d28 */
[-C--:B------:R-:W-:Y:S02]  /*f9d0*/  @P2 LEA.HI.X R11, R83, R5.reuse, R89, 0x1, P5 ;  /* 0x00000005530b2211 */ /* 0x080fe400028f0c59 */
[C---:B------:R-:W-:Y:S01]  /*f9e0*/  @!P4 LEA R4, P5, R205.reuse, R4, 0x1 ;  /* 0x00000004cd04c211 */ /* 0x040fe200078a08ff */
[----:B------:R3:W-:Y:S03]  /*f9f0*/  @!P1 ST.E.128 desc[UR40][R20.64], R48 ;  /* 0x0000003014009985 */ /* 0x0007e6000c101d28 */
[----:B------:R-:W-:-:S05]  /*fa00*/  @!P4 LEA.HI.X R5, R205, R5, R152, 0x1, P5 ;  /* 0x00000005cd05c211 */ /* 0x000fca00028f0c98 */
[----:B------:R3:W-:Y:S04]  /*fa10*/  @!P4 ST.E.128 desc[UR40][R4.64], R56 ;  /* 0x000000380400c985 */ /* 0x0007e8000c101d28 */
[----:B------:R3:W-:Y:S04]  /*fa20*/  @P2 ST.E.128 desc[UR40][R10.64], R64 ;  /* 0x000000400a002985 */ /* 0x0007e8000c101d28 */
[----:B------:R3:W-:Y:S02]  /*fa30*/  @P3 ST.E.128 desc[UR40][R8.64], R72 ;  /* 0x0000004808003985 */ /* 0x0007e4000c101d28 */
.L_x_762:
[----:B------:R-:W-:Y:S05]  /*fa40*/  BSYNC B1 ;  /* 0x0000000000017941 */ /* 0x000fea0003800000 */
.L_x_761:
[----:B------:R-:W-:Y:S01]  /*fa50*/  VIADD R3, R3, 0x20 ;  /* 0x0000002003037836 */ /* 0x000fe20000000000 */
[----:B---34-:R1:W3:Y:S04]  /*fa60*/  SHFL.IDX PT, R5, R86, 0x1, 0x181f ;  /* 0x00381f0056057f89 */ /* 0x0182e800000e0000 */
[----:B------:R-:W-:Y:S01]  /*fa70*/  ISETP.GE.AND P0, PT, R3, R88, PT ;  /* 0x000000580300720c */ /* 0x000fe20003f06270 */
[----:B0-----:R1:W0:-:S12]  /*fa80*/  SHFL.IDX PT, R4, R85, 0x1, 0x181f ;  /* 0x00381f0055047f89 */ /* 0x00121800000e0000 */
[----:B-1----:R-:W-:Y:S05]  /*fa90*/  @P0 BRA `(.L_x_763) ;  /* 0x00000028001c0947 */ /* 0x002fea0003800000 */
[-C--:B------:R-:W-:Y:S02]  /*faa0*/  ISETP.GE.AND P5, PT, R209, R0.reuse, PT ;  /* 0x00000000d100720c */ /* 0x080fe40003fa6270 */
[-C--:B------:R-:W-:Y:S02]  /*fab0*/  ISETP.GE.AND P6, PT, R188, R0.reuse, PT ;  /* 0x00000000bc00720c */ /* 0x080fe40003fc6270 */
[-C--:B------:R-:W-:Y:S02]  /*fac0*/  ISETP.GE.AND P4, PT, R208, R0.reuse, PT ;  /* 0x00000000d000720c */ /* 0x080fe40003f86270 */
[-C--:B------:R-:W-:Y:S02]  /*fad0*/  ISETP.GE.AND P2, PT, R206, R0.reuse, PT ;  /* 0x00000000ce00720c */ /* 0x080fe40003f46270 */
[----:B------:R-:W-:Y:S02]  /*fae0*/  ISETP.GE.AND P3, PT, R207, R0, PT ;  /* 0x00000000cf00720c */ /* 0x000fe40003f66270 */
[----:B------:R-:W-:-:S03]  /*faf0*/  LOP3.LUT P0, RZ, R82, 0x40, RZ, 0xc0, !PT ;  /* 0x0000004052ff7812 */ /* 0x000fc6000780c0ff */
[C---:B0----5:R-:W-:Y:S02]  /*fb00*/  @!P5 LEA R8, P1, R209.reuse, R4, 0x1 ;  /* 0x00000004d108d211 */ /* 0x061fe400078208ff */
[----:B---3--:R-:W-:Y:S02]  /*fb10*/  @!P6 IMAD.WIDE R6, R188, 0x2, R4 ;  /* 0x00000002bc06e825 */ /* 0x008fe400078e0204 */
[----:B------:R-:W-:Y:S02]  /*fb20*/  @!P5 LEA.HI.X R9, R209, R5, R159, 0x1, P1 ;  /* 0x00000005d109d211 */ /* 0x000fe400008f0c9f */
[----:B------:R-:W-:Y:S01]  /*fb30*/  ISETP.GE.AND P1, PT, R205, R0, PT ;  /* 0x00000000cd00720c */ /* 0x000fe20003f26270 */
[----:B------:R0:W-:Y:S01]  /*fb40*/  @!P6 ST.E.128 desc[UR40][R6.64], R12 ;  /* 0x0000000c0600e985 */ /* 0x0001e2000c101d28 */
[----:B------:R-:W-:-:S03]  /*fb50*/  SHF.R.S32.HI R0, RZ, 0x1f, R83 ;  /* 0x0000001fff007819 */ /* 0x000fc60000011453 */
[----:B------:R1:W-:Y:S01]  /*fb60*/  @!P5 ST.E.128 desc[UR40][R8.64], R28 ;  /* 0x0000001c0800d985 */ /* 0x0003e2000c101d28 */
[----:B0-----:R-:W-:-:S04]  /*fb70*/  @!P4 LEA R6, P6, R208, R4, 0x1 ;  /* 0x00000004d006c211 */ /* 0x001fc800078c08ff */
[-C--:B------:R-:W-:Y:S02]  /*fb80*/  @!P4 LEA.HI.X R7, R208, R5.reuse, R158, 0x1, P6 ;  /* 0x00000005d007c211 */ /* 0x080fe400030f0c9e */
[CC--:B------:R-:W-:Y:S02]  /*fb90*/  @!P2 LEA R10, P6, R206.reuse, R4.reuse, 0x1 ;  /* 0x00000004ce0aa211 */ /* 0x0c0fe400078c08ff */
[CC--:B-1----:R-:W-:Y:S01]  /*fba0*/  @!P3 LEA R8, P5, R207.reuse, R4.reuse, 0x1 ;  /* 0x00000004cf08b211 */ /* 0x0c2fe200078a08ff */
[----:B------:R0:W-:Y:S01]  /*fbb0*/  @!P4 ST.E.128 desc[UR40][R6.64], R36 ;  /* 0x000000240600c985 */ /* 0x0001e2000c101d28 */
[-C--:B------:R-:W-:Y:S02]  /*fbc0*/  @!P2 LEA.HI.X R11, R206, R5.reuse, R156, 0x1, P6 ;  /* 0x00000005ce0ba211 */ /* 0x080fe400030f0c9c */
[----:B------:R-:W-:Y:S02]  /*fbd0*/  @!P3 LEA.HI.X R9, R207, R5, R157, 0x1, P5 ;  /* 0x00000005cf09b211 */ /* 0x000fe400028f0c9d */
[----:B------:R-:W-:-:S02]  /*fbe0*/  @!P1 LEA R14, P6, R205, R4, 0x1 ;  /* 0x00000004cd0e9211 */ /* 0x000fc400078c08ff */
[----:B------:R-:W-:Y:S01]  /*fbf0*/  @P0 LEA R12, P5, R83, R4, 0x1 ;  /* 0x00000004530c0211 */ /* 0x000fe200078a08ff */
[----:B------:R0:W-:Y:S01]  /*fc00*/  @!P3 ST.E.128 desc[UR40][R8.64], R44 ;  /* 0x0000002c0800b985 */ /* 0x0001e2000c101d28 */
[-C--:B------:R-:W-:Y:S02]  /*fc10*/  @!P1 LEA.HI.X R15, R205, R5.reuse, R152, 0x1, P6 ;  /* 0x00000005cd0f9211 */ /* 0x080fe400030f0c98 */
[----:B------:R-:W-:Y:S01]  /*fc20*/  @P0 LEA.HI.X R13, R83, R5, R0, 0x1, P5 ;  /* 0x00000005530d0211 */ /* 0x000fe200028f0c00 */
[----:B------:R0:W-:Y:S04]  /*fc30*/  @!P2 ST.E.128 desc[UR40][R10.64], R52 ;  /* 0x000000340a00a985 */ /* 0x0001e8000c101d28 */
[----:B------:R0:W-:Y:S04]  /*fc40*/  @!P1 ST.E.128 desc[UR40][R14.64], R60 ;  /* 0x0000003c0e009985 */ /* 0x0001e8000c101d28 */
[----:B------:R0:W-:Y:S01]  /*fc50*/  @P0 ST.E.128 desc[UR40][R12.64], R68 ;  /* 0x000000440c000985 */ /* 0x0001e2000c101d28 */
[----:B------:R-:W-:-:S13]  /*fc60*/  LOP3.LUT P0, RZ, R84, 0x80, RZ, 0xc0, !PT ;  /* 0x0000008054ff7812 */ /* 0x000fda000780c0ff */
[----:B------:R-:W-:Y:S05]  /*fc70*/  @!P0 BRA `(.L_x_763) ;  /* 0x0000002400a48947 */ /* 0x000fea0003800000 */
[----:B------:R-:W-:Y:S02]  /*fc80*/  LEA R4, P0, R87, R4, 0x1 ;  /* 0x0000000457047211 */ /* 0x000fe400078008ff */
[----:B------:R-:W-:-:S04]  /*fc90*/  SHF.R.S32.HI R0, RZ, 0x1f, R87 ;  /* 0x0000001fff007819 */ /* 0x000fc80000011457 */
[----:B------:R-:W-:-:S05]  /*fca0*/  LEA.HI.X R5, R87, R5, R0, 0x1, P0 ;  /* 0x0000000557057211 */ /* 0x000fca00000f0c00 */
[----:B------:R1:W-:Y:S01]  /*fcb0*/  ST.E.128 desc[UR40][R4.64], R76 ;  /* 0x0000004c04007985 */ /* 0x0003e2000c101d28 */
[----:B------:R-:W-:Y:S05]  /*fcc0*/  BRA `(.L_x_763) ;  /* 0x0000002400907947 */ /* 0x000fea0003800000 */
.L_x_760:
[----:B------:R-:W5:Y:S01]  /*fcd0*/  LDL R10, [R1+0x6c] ;  /* 0x00006c00010a7983 */ /* 0x000f620000100800 */
[----:B---34-:R-:W3:Y:S01]  /*fce0*/  LDC R9, c[0x0][0xbe8] ;  /* 0x0002fa00ff097b82 */ /* 0x018ee20000000800 */
[----:B------:R-:W-:Y:S01]  /*fcf0*/  ULDC.64 UR4, c[0x0][0xb08] ;  /* 0x0002c20000047ab9 */ /* 0x000fe20000000a00 */
[----:B------:R-:W-:Y:S01]  /*fd00*/  IMAD R11, R202, 0x40, R191 ;  /* 0x00000040ca0b7824 */ /* 0x000fe200078e02bf */
[----:B------:R-:W-:Y:S01]  /*fd10*/  BSSY B1, `(.L_x_764) ;  /* 0x00000e6000017945 */ /* 0x000fe20003800000 */
[----:B------:R-:W-:Y:S01]  /*fd20*/  IMAD R3, R5, UR4, RZ ;  /* 0x0000000405037c24 */ /* 0x000fe2000f8e02ff */
[----:B------:R-:W-:Y:S01]  /*fd30*/  SHF.R.S32.HI R21, RZ, 0x1f, R212 ;  /* 0x0000001fff157819 */ /* 0x000fe200000114d4 */
[C---:B------:R-:W-:Y:S01]  /*fd40*/  IMAD.WIDE.U32 R6, R0.reuse, UR4, RZ ;  /* 0x0000000400067c25 */ /* 0x040fe2000f8e00ff */
[----:B-1----:R-:W-:Y:S02]  /*fd50*/  SHF.R.S32.HI R152, RZ, 0x1f, R213 ;  /* 0x0000001fff987819 */ /* 0x002fe400000114d5 */
[----:B------:R-:W-:Y:S01]  /*fd60*/  SHF.R.S32.HI R156, RZ, 0x1f, R214 ;  /* 0x0000001fff9c7819 */ /* 0x000fe200000114d6 */
[----:B------:R-:W-:Y:S01]  /*fd70*/  IMAD R3, R0, UR5, R3 ;  /* 0x0000000500037c24 */ /* 0x000fe2000f8e0203 */
[----:B------:R-:W-:Y:S01]  /*fd80*/  ULDC.64 UR4, c[0x0][0xb38] ;  /* 0x0002ce0000047ab9 */ /* 0x000fe20000000a00 */
[----:B------:R-:W-:Y:S01]  /*fd90*/  SHF.R.S32.HI R0, RZ, 0x1f, R200 ;  /* 0x0000001fff007819 */ /* 0x000fe200000114c8 */
[----:B------:R-:W-:Y:S01]  /*fda0*/  VIADD R176, R193, 0x50 ;  /* 0x00000050c1b07836 */ /* 0x000fe20000000000 */
[----:B------:R-:W-:Y:S01]  /*fdb0*/  SHF.R.S32.HI R157, RZ, 0x1f, R215 ;  /* 0x0000001fff9d7819 */ /* 0x000fe200000114d7 */
[----:B------:R-:W-:Y:S01]  /*fdc0*/  IMAD.IADD R7, R7, 0x1, R3 ;  /* 0x0000000107077824 */ /* 0x000fe200078e0203 */
[----:B------:R-:W-:Y:S01]  /*fdd0*/  SHF.R.S32.HI R158, RZ, 0x1f, R216 ;  /* 0x0000001fff9e7819 */ /* 0x000fe200000114d8 */
[----:B------:R-:W-:Y:S01]  /*fde0*/  VIADD R178, R193, 0x48 ;  /* 0x00000048c1b27836 */ /* 0x000fe20000000000 */
[----:B------:R-:W-:Y:S01]  /*fdf0*/  SHF.R.S32.HI R159, RZ, 0x1f, R219 ;  /* 0x0000001fff9f7819 */ /* 0x000fe200000114db */
[----:B------:R-:W-:Y:S01]  /*fe00*/  IMAD.WIDE.U32 R6, R199, UR4, R6 ;  /* 0x00000004c7067c25 */ /* 0x000fe2000f8e0006 */
[----:B------:R-:W-:-:S02]  /*fe10*/  SHF.R.S32.HI R160, RZ, 0x1f, R220 ;  /* 0x0000001fffa07819 */ /* 0x000fc400000114dc */
[----:B------:R-:W-:Y:S01]  /*fe20*/  SHF.R.S32.HI R161, RZ, 0x1f, R221 ;  /* 0x0000001fffa17819 */ /* 0x000fe200000114dd */
[----:B------:R-:W-:Y:S01]  /*fe30*/  IMAD R7, R199, UR5, R7 ;  /* 0x00000005c7077c24 */ /* 0x000fe2000f8e0207 */
[----:B---3--:R-:W-:Y:S01]  /*fe40*/  ISETP.NE.AND P0, PT, R9, 0x1, PT ;  /* 0x000000010900780c */ /* 0x008fe20003f05270 */
[----:B------:R-:W-:Y:S01]  /*fe50*/  ULDC.64 UR4, c[0x0][0xb40] ;  /* 0x0002d00000047ab9 */ /* 0x000fe20000000a00 */
[C---:B------:R-:W-:Y:S01]  /*fe60*/  VIADD R180, R193.reuse, 0x40 ;  /* 0x00000040c1b47836 */ /* 0x040fe20000000000 */
[----:B------:R-:W-:Y:S01]  /*fe70*/  SHF.R.S32.HI R162, RZ, 0x1f, R222 ;  /* 0x0000001fffa27819 */ /* 0x000fe200000114de */
[----:B------:R-:W-:Y:S01]  /*fe80*/  IMAD R0, R0, UR4, RZ ;  /* 0x0000000400007c24 */ /* 0x000fe2000f8e02ff */
[----:B------:R-:W-:Y:S01]  /*fe90*/  SHF.R.S32.HI R163, RZ, 0x1f, R223 ;  /* 0x0000001fffa37819 */ /* 0x000fe200000114df */
[C---:B------:R-:W-:Y:S01]  /*fea0*/  IMAD.WIDE.U32 R6, R200.reuse, UR4, R6 ;  /* 0x00000004c8067c25 */ /* 0x040fe2000f8e0006 */
[----:B------:R-:W-:Y:S02]  /*feb0*/  SHF.R.S32.HI R164, RZ, 0x1f, R224 ;  /* 0x0000001fffa47819 */ /* 0x000fe400000114e0 */
[----:B------:R-:W-:Y:S01]  /*fec0*/  SHF.R.S32.HI R165, RZ, 0x1f, R225 ;  /* 0x0000001fffa57819 */ /* 0x000fe200000114e1 */
[----:B------:R-:W-:Y:S01]  /*fed0*/  IMAD R0, R200, UR5, R0 ;  /* 0x00000005c8007c24 */ /* 0x000fe2000f8e0200 */
[----:B------:R-:W-:Y:S01]  /*fee0*/  ULDC.64 UR4, c[0x0][0xb48] ;  /* 0x0002d20000047ab9 */ /* 0x000fe20000000a00 */
[----:B------:R-:W-:Y:S01]  /*fef0*/  VIADD R182, R193, 0x38 ;  /* 0x00000038c1b67836 */ /* 0x000fe20000000000 */
[----:B------:R-:W1:Y:S01]  /*ff00*/  @P0 LDC R8, c[0x0][0xbec] ;  /* 0x0002fb00ff080b82 */ /* 0x000e620000000800 */
[----:B------:R-:W-:Y:S01]  /*ff10*/  IMAD.IADD R7, R7, 0x1, R0 ;  /* 0x0000000107077824 */ /* 0x000fe200078e0200 */
[----:B------:R-:W-:Y:S01]  /*ff20*/  SHF.R.S32.HI R166, RZ, 0x1f, R228 ;  /* 0x0000001fffa67819 */ /* 0x000fe200000114e4 */
[----:B------:R-:W-:Y:S01]  /*ff30*/  VIADD R192, R193, 0x30 ;  /* 0x00000030c1c07836 */ /* 0x000fe20000000000 */
[----:B------:R-:W-:Y:S01]  /*ff40*/  SHF.R.S32.HI R167, RZ, 0x1f, R229 ;  /* 0x0000001fffa77819 */ /* 0x000fe200000114e5 */
[----:B------:R-:W-:Y:S01]  /*ff50*/  IMAD.WIDE.U32 R6, R211, UR4, R6 ;  /* 0x00000004d3067c25 */ /* 0x000fe2000f8e0006 */
[----:B------:R-:W-:-:S02]  /*ff60*/  SHF.R.S32.HI R168, RZ, 0x1f, R231 ;  /* 0x0000001fffa87819 */ /* 0x000fc400000114e7 */
[----:B------:R-:W3:Y:S01]  /*ff70*/  @P0 LDC R0, c[0x0][0xbf0] ;  /* 0x0002fc00ff000b82 */ /* 0x000ee20000000800 */
[----:B------:R-:W-:Y:S01]  /*ff80*/  IMAD R7, R211, UR5, R7 ;  /* 0x00000005d3077c24 */ /* 0x000fe2000f8e0207 */
[----:B------:R-:W-:Y:S01]  /*ff90*/  ULDC.64 UR4, c[0x0][0xb30] ;  /* 0x0002cc0000047ab9 */ /* 0x000fe20000000a00 */
[C---:B------:R-:W-:Y:S01]  /*ffa0*/  VIADD R200, R193.reuse, 0x28 ;  /* 0x00000028c1c87836 */ /* 0x040fe20000000000 */
[----:B------:R-:W-:Y:S01]  /*ffb0*/  SHF.R.S32.HI R169, RZ, 0x1f, R232 ;  /* 0x0000001fffa97819 */ /* 0x000fe200000114e8 */
[C---:B------:R-:W-:Y:S01]  /*ffc0*/  VIADD R203, R193.reuse, 0x20 ;  /* 0x00000020c1cb7836 */ /* 0x040fe20000000000 */
[----:B------:R-:W-:Y:S01]  /*ffd0*/  SHF.R.S32.HI R170, RZ, 0x1f, R233 ;  /* 0x0000001fffaa7819 */ /* 0x000fe200000114e9 */
[C---:B------:R-:W-:Y:S01]  /*ffe0*/  VIADD R211, R193.reuse, 0x18 ;  /* 0x00000018c1d37836 */ /* 0x040fe20000000000 */
[----:B------:R-:W-:Y:S01]  /*fff0*/  SHF.R.S32.HI R171, RZ, 0x1f, R234 ;  /* 0x0000001fffab7819 */ /* 0x000fe200000114ea */
[C---:B--2---:R-:W-:Y:S01]  /*10000*/  VIADD R218, R193.reuse, 0x10 ;  /* 0x00000010c1da7836 */ /* 0x044fe20000000000 */
        /* <DEDUP_REMOVED lines=22> */
[----:B------:R-:W-:-:S02]  /*10170*/  SHF.R.S32.HI R218, RZ, 0x1f, R218 ;  /* 0x0000001fffda7819 */ /* 0x000fc400000114da */
[----:B------:R-:W-:Y:S02]  /*10180*/  SHF.R.S32.HI R227, RZ, 0x1f, R227 ;  /* 0x0000001fffe37819 */ /* 0x000fe400000114e3 */
[----:B------:R-:W-:Y:S01]  /*10190*/  SHF.R.S32.HI R230, RZ, 0x1f, R193 ;  /* 0x0000001fffe67819 */ /* 0x000fe200000114c1 */
[----:B-----5:R-:W-:-:S04]  /*101a0*/  IMAD R3, R202, 0x40, R10 ;  /* 0x00000040ca037824 */ /* 0x020fc800078e020a */
[----:B-1----:R-:W-:-:S04]  /*101b0*/  @P0 IMAD.HI.U32 R8, R3, R8, RZ ;  /* 0x0000000803080227 */ /* 0x002fc800078e00ff */
[----:B------:R-:W-:Y:S01]  /*101c0*/  IMAD.MOV.U32 R5, RZ, RZ, R3 ;  /* 0x000000ffff057224 */ /* 0x000fe200078e0003 */
[----:B---3--:R-:W-:-:S05]  /*101d0*/  @P0 SHF.R.U32.HI R5, RZ, R0, R8 ;  /* 0x00000000ff050219 */ /* 0x008fca0000011608 */
[----:B------:R-:W-:Y:S02]  /*101e0*/  IMAD.MOV R0, RZ, RZ, -R5 ;  /* 0x000000ffff007224 */ /* 0x000fe400078e0a05 */
[----:B------:R-:W-:-:S04]  /*101f0*/  IMAD.WIDE.U32 R6, R5, UR4, R6 ;  /* 0x0000000405067c25 */ /* 0x000fc8000f8e0006 */
[----:B------:R-:W-:Y:S02]  /*10200*/  IMAD R3, R9, R0, R3 ;  /* 0x0000000009037224 */ /* 0x000fe400078e0203 */
[----:B------:R-:W-:Y:S01]  /*10210*/  IMAD R0, R4, R9, RZ ;  /* 0x0000000904007224 */ /* 0x000fe200078e02ff */
[----:B------:R-:W-:-:S05]  /*10220*/  SHF.R.S32.HI R4, RZ, 0x1f, R5 ;  /* 0x0000001fff047819 */ /* 0x000fca0000011405 */
[----:B------:R-:W-:-:S04]  /*10230*/  IMAD R4, R4, UR4, RZ ;  /* 0x0000000404047c24 */ /* 0x000fc8000f8e02ff */
[----:B------:R-:W-:Y:S01]  /*10240*/  IMAD R4, R5, UR5, R4 ;  /* 0x0000000505047c24 */ /* 0x000fe2000f8e0204 */
[----:B------:R-:W-:-:S03]  /*10250*/  ULDC.64 UR4, c[0x0][0xb28] ;  /* 0x0002ca0000047ab9 */ /* 0x000fc60000000a00 */
[----:B------:R-:W-:Y:S01]  /*10260*/  IMAD.IADD R7, R7, 0x1, R4 ;  /* 0x0000000107077824 */ /* 0x000fe200078e0204 */
[----:B------:R-:W-:Y:S01]  /*10270*/  SHF.R.S32.HI R4, RZ, 0x1f, R3 ;  /* 0x0000001fff047819 */ /* 0x000fe20000011403 */
[----:B------:R-:W-:-:S04]  /*10280*/  IMAD.WIDE.U32 R6, R3, UR4, R6 ;  /* 0x0000000403067c25 */ /* 0x000fc8000f8e0006 */
[----:B------:R-:W-:-:S04]  /*10290*/  IMAD R4, R4, UR4, RZ ;  /* 0x0000000404047c24 */ /* 0x000fc8000f8e02ff */
[----:B------:R-:W-:Y:S01]  /*102a0*/  IMAD R4, R3, UR5, R4 ;  /* 0x0000000503047c24 */ /* 0x000fe2000f8e0204 */
[----:B------:R-:W-:Y:S02]  /*102b0*/  ULDC.64 UR4, c[0x0][0xb00] ;  /* 0x0002c00000047ab9 */ /* 0x000fe40000000a00 */
[----:B------:R-:W-:Y:S01]  /*102c0*/  LEA R3, P0, R6, UR4, 0x2 ;  /* 0x0000000406037c11 */ /* 0x000fe2000f8010ff */
[----:B------:R-:W-:-:S04]  /*102d0*/  IMAD.IADD R4, R7, 0x1, R4 ;  /* 0x0000000107047824 */ /* 0x000fc800078e0204 */
[----:B------:R1:W2:Y:S01]  /*102e0*/  SHFL.IDX PT, R13, R3, RZ, 0x1c1f ;  /* 0x001c1fff030d7589 */ /* 0x0002a200000e0000 */
[----:B------:R-:W-:Y:S01]  /*102f0*/  LEA.HI.X R10, R6, UR5, R4, 0x2, P0 ;  /* 0x00000005060a7c11 */ /* 0x000fe200080f1404 */
[----:B------:R-:W-:Y:S01]  /*10300*/  VIADD R4, R2, 0x28c20 ;  /* 0x00028c2002047836 */ /* 0x000fe20000000000 */
[----:B------:R-:W-:-:S03]  /*10310*/  ISETP.GE.AND P0, PT, R11, R0, PT ;  /* 0x000000000b00720c */ /* 0x000fc60003f06270 */
[----:B------:R1:W3:Y:S01]  /*10320*/  SHFL.IDX PT, R12, R10, RZ, 0x1c1f ;  /* 0x001c1fff0a0c7589 */ /* 0x0002e200000e0000 */
[----:B------:R-:W-:-:S04]  /*10330*/  PRMT R4, RZ, 0x654, R4 ;  /* 0x00000654ff047816 */ /* 0x000fc80000000004 */
[----:B------:R1:W-:Y:S05]  /*10340*/  SYNCS.ARRIVE.TRANS64.RED.A1T0 RZ, [R4+URZ], RZ ;  /* 0x000000ff04ff79a7 */ /* 0x0003ea000810043f */
[----:B------:R-:W-:Y:S05]  /*10350*/  @P0 BRA `(.L_x_765) ;  /* 0x0000000800040947 */ /* 0x000fea0003800000 */
[----:B------:R-:W-:Y:S02]  /*10360*/  ULDC UR4, c[0x0][0xac8] ;  /* 0x0002b20000047ab9 */ /* 0x000fe40000000800 */
[----:B------:R-:W-:Y:S02]  /*10370*/  ISETP.GE.AND P0, PT, R193, UR4, PT ;  /* 0x00000004c1007c0c */ /* 0x000fe4000bf06270 */
[----:B------:R-:W-:Y:S02]  /*10380*/  ISETP.GE.AND P5, PT, R237, UR4, PT ;  /* 0x00000004ed007c0c */ /* 0x000fe4000bfa6270 */
[----:B------:R-:W-:Y:S02]  /*10390*/  ISETP.GE.AND P4, PT, R236, UR4, PT ;  /* 0x00000004ec007c0c */ /* 0x000fe4000bf86270 */
[----:B------:R-:W-:-:S07]  /*103a0*/  ISETP.GE.AND P3, PT, R235, UR4, PT ;  /* 0x00000004eb007c0c */ /* 0x000fce000bf66270 */
[----:B-12---:R-:W-:-:S04]  /*103b0*/  @!P0 LEA R4, P1, R193, R13, 0x2 ;  /* 0x0000000dc1048211 */ /* 0x006fc800078210ff */
[----:B---3--:R-:W-:-:S05]  /*103c0*/  @!P0 LEA.HI.X R5, R193, R12, R230, 0x2, P1 ;  /* 0x0000000cc1058211 */ /* 0x008fca00008f14e6 */
[----:B------:R1:W-:Y:S01]  /*103d0*/  @!P0 ST.E.64 desc[UR40][R4.64], R24 ;  /* 0x0000001804008985 */ /* 0x0003e2000c101b28 */
[----:B------:R-:W-:-:S13]  /*103e0*/  ISETP.GE.AND P0, PT, R226, UR4, PT ;  /* 0x00000004e2007c0c */ /* 0x000fda000bf06270 */
[----:B-1----:R-:W-:-:S04]  /*103f0*/  @!P0 LEA R4, P1, R226, R13, 0x2 ;  /* 0x0000000de2048211 */ /* 0x002fc800078210ff */
[----:B------:R-:W-:Y:S02]  /*10400*/  @!P0 LEA.HI.X R5, R226, R12, R227, 0x2, P1 ;  /* 0x0000000ce2058211 */ /* 0x000fe400008f14e3 */
[----:B------:R-:W-:-:S03]  /*10410*/  ISETP.GE.AND P1, PT, R204, UR4, PT ;  /* 0x00000004cc007c0c */ /* 0x000fc6000bf26270 */
[----:B------:R1:W-:Y:S01]  /*10420*/  @!P0 ST.E.64 desc[UR40][R4.64], R28 ;  /* 0x0000001c04008985 */ /* 0x0003e2000c101b28 */
[----:B------:R-:W-:-:S13]  /*10430*/  ISETP.GE.AND P0, PT, R217, UR4, PT ;  /* 0x00000004d9007c0c */ /* 0x000fda000bf06270 */
[----:B-1----:R-:W-:-:S04]  /*10440*/  @!P0 LEA R4, P2, R217, R13, 0x2 ;  /* 0x0000000dd9048211 */ /* 0x002fc800078410ff */
[----:B------:R-:W-:-:S05]  /*10450*/  @!P0 LEA.HI.X R5, R217, R12, R218, 0x2, P2 ;  /* 0x0000000cd9058211 */ /* 0x000fca00010f14da */
[----:B------:R1:W-:Y:S01]  /*10460*/  @!P0 ST.E.64 desc[UR40][R4.64], R32 ;  /* 0x0000002004008985 */ /* 0x0003e2000c101b28 */
[----:B------:R-:W-:Y:S02]  /*10470*/  ISETP.GE.AND P0, PT, R201, UR4, PT ;  /* 0x00000004c9007c0c */ /* 0x000fe4000bf06270 */
        /* <DEDUP_REMOVED lines=25> */
[----:B------:R-:W-:Y:S02]  /*10610*/  @!P1 LEA.HI.X R5, R177, R12, R178, 0x2, P2 ;  /* 0x0000000cb1059211 */ /* 0x000fe400010f14b2 */
[----:B------:R-:W-:-:S03]  /*10620*/  @!P4 LEA R6, P2, R236, R13, 0x2 ;  /* 0x0000000dec06c211 */ /* 0x000fc600078410ff */
[----:B------:R1:W-:Y:S01]  /*10630*/  @!P1 ST.E.64 desc[UR40][R4.64], R60 ;  /* 0x0000003c04009985 */ /* 0x0003e2000c101b28 */
[----:B------:R-:W-:Y:S02]  /*10640*/  @!P4 LEA.HI.X R7, R236, R12, R173, 0x2, P2 ;  /* 0x0000000cec07c211 */ /* 0x000fe400010f14ad */
[----:B------:R-:W-:Y:S02]  /*10650*/  ISETP.GE.AND P2, PT, R232, UR4, PT ;  /* 0x00000004e8007c0c */ /* 0x000fe4000bf46270 */
[----:B-1----:R-:W-:-:S04]  /*10660*/  @!P0 LEA R4, P1, R175, R13, 0x2 ;  /* 0x0000000daf048211 */ /* 0x002fc800078210ff */
[----:B------:R-:W-:Y:S02]  /*10670*/  @!P0 LEA.HI.X R5, R175, R12, R176, 0x2, P1 ;  /* 0x0000000caf058211 */ /* 0x000fe400008f14b0 */
[----:B------:R-:W-:-:S03]  /*10680*/  ISETP.GE.AND P1, PT, R233, UR4, PT ;  /* 0x00000004e9007c0c */ /* 0x000fc6000bf26270 */
[----:B------:R1:W-:Y:S01]  /*10690*/  @!P0 ST.E.64 desc[UR40][R4.64], R64 ;  /* 0x0000004004008985 */ /* 0x0003e2000c101b28 */
[----:B------:R-:W-:Y:S02]  /*106a0*/  ISETP.GE.AND P0, PT, R234, UR4, PT ;  /* 0x00000004ea007c0c */ /* 0x000fe4000bf06270 */
[----:B-1----:R-:W-:-:S04]  /*106b0*/  @!P5 LEA R4, P6, R237, R13, 0x2 ;  /* 0x0000000ded04d211 */ /* 0x002fc800078c10ff */
[----:B------:R-:W-:Y:S02]  /*106c0*/  @!P5 LEA.HI.X R5, R237, R12, R174, 0x2, P6 ;  /* 0x0000000ced05d211 */ /* 0x000fe400030f14ae */
[----:B------:R-:W-:-:S03]  /*106d0*/  @!P3 LEA R8, P6, R235, R13, 0x2 ;  /* 0x0000000deb08b211 */ /* 0x000fc600078c10ff */
[----:B------:R1:W-:Y:S01]  /*106e0*/  @!P5 ST.E.64 desc[UR40][R4.64], R68 ;  /* 0x000000440400d985 */ /* 0x0003e2000c101b28 */
[----:B------:R-:W-:-:S03]  /*106f0*/  @!P3 LEA.HI.X R9, R235, R12, R172, 0x2, P6 ;  /* 0x0000000ceb09b211 */ /* 0x000fc600030f14ac */
[----:B------:R2:W-:Y:S04]  /*10700*/  @!P4 ST.E.64 desc[UR40][R6.64], R72 ;  /* 0x000000480600c985 */ /* 0x0005e8000c101b28 */
        /* <DEDUP_REMOVED lines=19> */
[-C--:B------:R-:W-:Y:S02]  /*10840*/  @!P4 LEA.HI.X R7, R229, R12.reuse, R167, 0x2, P0 ;  /* 0x0000000ce507c211 */ /* 0x080fe400000f14a7 */
[----:B------:R-:W-:Y:S02]  /*10850*/  ISETP.GE.AND P0, PT, R223, UR4, PT ;  /* 0x00000004df007c0c */ /* 0x000fe4000bf06270 */
[CC--:B---3--:R-:W-:Y:S01]  /*10860*/  @!P5 LEA R8, P6, R228.reuse, R13.reuse, 0x2 ;  /* 0x0000000de408d211 */ /* 0x0c8fe200078c10ff */
[----:B------:R2:W-:Y:S01]  /*10870*/  @!P4 ST.E.64 desc[UR40][R6.64], R96 ;  /* 0x000000600600c985 */ /* 0x0005e2000c101b28 */
[----:B------:R-:W-:Y:S02]  /*10880*/  ISETP.GE.AND P4, PT, R221, UR4, PT ;  /* 0x00000004dd007c0c */ /* 0x000fe4000bf86270 */
[----:B------:R-:W-:Y:S02]  /*10890*/  @!P5 LEA.HI.X R9, R228, R12, R166, 0x2, P6 ;  /* 0x0000000ce409d211 */ /* 0x000fe400030f14a6 */
[----:B-1----:R-:W-:-:S03]  /*108a0*/  @!P2 LEA R4, P6, R225, R13, 0x2 ;  /* 0x0000000de104a211 */ /* 0x002fc600078c10ff */
[----:B------:R1:W-:Y:S01]  /*108b0*/  @!P5 ST.E.64 desc[UR40][R8.64], R100 ;  /* 0x000000640800d985 */ /* 0x0003e2000c101b28 */
[----:B------:R-:W-:Y:S02]  /*108c0*/  ISETP.GE.AND P5, PT, R222, UR4, PT ;  /* 0x00000004de007c0c */ /* 0x000fe4000bfa6270 */
        /* <DEDUP_REMOVED lines=42> */
.L_x_765:
[----:B------:R-:W-:Y:S05]  /*10b70*/  BSYNC B1 ;  /* 0x0000000000017941 */ /* 0x000fea0003800000 */
.L_x_764:
[----:B------:R-:W-:Y:S01]  /*10b80*/  VIADD R11, R11, 0x8 ;  /* 0x000000080b0b7836 */ /* 0x000fe20000000000 */
[----:B------:R0:W0:Y:S04]  /*10b90*/  SHFL.IDX PT, R20, R10, 0x1, 0x1c1f ;  /* 0x003c1f000a147f89 */ /* 0x00002800000e0000 */
[----:B------:R-:W-:Y:S01]  /*10ba0*/  ISETP.GE.AND P0, PT, R11, R0, PT ;  /* 0x000000000b00720c */ /* 0x000fe20003f06270 */
[----:B------:R0:W0:-:S12]  /*10bb0*/  SHFL.IDX PT, R24, R3, 0x1, 0x1c1f ;  /* 0x003c1f0003187f89 */ /* 0x00001800000e0000 */
[----:B------:R-:W-:Y:S05]  /*10bc0*/  @P0 BRA `(.L_x_763) ;  /* 0x0000001400d00947 */ /* 0x000fea0003800000 */
[----:B------:R-:W-:Y:S02]  /*10bd0*/  ULDC UR4, c[0x0][0xac8] ;  /* 0x0002b20000047ab9 */ /* 0x000fe40000000800 */
[----:B------:R-:W-:Y:S02]  /*10be0*/  ISETP.GE.AND P4, PT, R193, UR4, PT ;  /* 0x00000004c1007c0c */ /* 0x000fe4000bf86270 */
[----:B------:R-:W-:Y:S02]  /*10bf0*/  ISETP.GE.AND P2, PT, R226, UR4, PT ;  /* 0x00000004e2007c0c */ /* 0x000fe4000bf46270 */
[----:B------:R-:W-:Y:S02]  /*10c00*/  ISETP.GE.AND P1, PT, R217, UR4, PT ;  /* 0x00000004d9007c0c */ /* 0x000fe4000bf26270 */
[----:B------:R-:W-:-:S07]  /*10c10*/  ISETP.GE.AND P0, PT, R204, UR4, PT ;  /* 0x00000004cc007c0c */ /* 0x000fce000bf06270 */
[----:B01--4-:R-:W-:-:S04]  /*10c20*/  @!P4 LEA R4, P3, R193, R24, 0x2 ;  /* 0x00000018c104c211 */ /* 0x013fc800078610ff */
[----:B------:R-:W-:Y:S02]  /*10c30*/  @!P4 LEA.HI.X R5, R193, R20, R230, 0x2, P3 ;  /* 0x00000014c105c211 */ /* 0x000fe400018f14e6 */
[----:B------:R-:W-:Y:S02]  /*10c40*/  ISETP.GE.AND P3, PT, R201, UR4, PT ;  /* 0x00000004c9007c0c */ /* 0x000fe4000bf66270 */
[----:B------:R-:W-:Y:S01]  /*10c50*/  @!P1 LEA R6, P5, R217, R24, 0x2 ;  /* 0x00000018d9069211 */ /* 0x000fe200078a10ff */
[----:B------:R0:W-:Y:S01]  /*10c60*/  @!P4 ST.E.64 desc[UR40][R4.64], R26 ;  /* 0x0000001a0400c985 */ /* 0x0001e2000c101b28 */
[----:B------:R-:W-:Y:S02]  /*10c70*/  ISETP.GE.AND P4, PT, R199, UR4, PT ;  /* 0x00000004c7007c0c */ /* 0x000fe4000bf86270 */
[----:B------:R-:W-:Y:S02]  /*10c80*/  @!P1 LEA.HI.X R7, R217, R20, R218, 0x2, P5 ;  /* 0x00000014d9079211 */ /* 0x000fe400028f14da */
[----:B------:R-:W-:-:S02]  /*10c90*/  ISETP.GE.AND P5, PT, R183, UR4, PT ;  /* 0x00000004b7007c0c */ /* 0x000fc4000bfa6270 */
[----:B0-----:R-:W-:-:S04]  /*10ca0*/  @!P2 LEA R4, P6, R226, R24, 0x2 ;  /* 0x00000018e204a211 */ /* 0x001fc800078c10ff */
[----:B------:R-:W-:Y:S02]  /*10cb0*/  @!P2 LEA.HI.X R5, R226, R20, R227, 0x2, P6 ;  /* 0x00000014e205a211 */ /* 0x000fe400030f14e3 */
[----:B------:R-:W-:-:S03]  /*10cc0*/  @!P0 LEA R8, P6, R204, R24, 0x2 ;  /* 0x00000018cc088211 */ /* 0x000fc600078c10ff */
[----:B------:R0:W-:Y:S01]  /*10cd0*/  @!P2 ST.E.64 desc[UR40][R4.64], R30 ;  /* 0x0000001e0400a985 */ /* 0x0001e2000c101b28 */
[----:B------:R-:W-:-:S03]  /*10ce0*/  @!P0 LEA.HI.X R9, R204, R20, R211, 0x2, P6 ;  /* 0x00000014cc098211 */ /* 0x000fc600030f14d3 */
[----:B------:R1:W-:Y:S04]  /*10cf0*/  @!P1 ST.E.64 desc[UR40][R6.64], R34 ;  /* 0x0000002206009985 */ /* 0x0003e8000c101b28 */
[----:B------:R4:W-:Y:S01]  /*10d00*/  @!P0 ST.E.64 desc[UR40][R8.64], R38 ;  /* 0x0000002608008985 */ /* 0x0009e2000c101b28 */
[----:B------:R-:W-:Y:S02]  /*10d10*/  ISETP.GE.AND P0, PT, R181, UR4, PT ;  /* 0x00000004b5007c0c */ /* 0x000fe4000bf06270 */
[-C--:B0-----:R-:W-:Y:S02]  /*10d20*/  @!P3 LEA R4, P1, R201, R24.reuse, 0x2 ;  /* 0x00000018c904b211 */ /* 0x081fe400078210ff */
[----:B-1----:R-:W-:Y:S02]  /*10d30*/  @!P4 LEA R6, P2, R199, R24, 0x2 ;  /* 0x00000018c706c211 */ /* 0x002fe400078410ff */
[----:B------:R-:W-:-:S02]  /*10d40*/  @!P3 LEA.HI.X R5, R201, R20, R203, 0x2, P1 ;  /* 0x00000014c905b211 */ /* 0x000fc400008f14cb */
[----:B------:R-:W-:Y:S02]  /*10d50*/  ISETP.GE.AND P1, PT, R179, UR4, PT ;  /* 0x00000004b3007c0c */ /* 0x000fe4000bf26270 */
[----:B------:R-:W-:Y:S01]  /*10d60*/  @!P4 LEA.HI.X R7, R199, R20, R200, 0x2, P2 ;  /* 0x00000014c707c211 */ /* 0x000fe200010f14c8 */
[----:B------:R0:W-:Y:S01]  /*10d70*/  @!P3 ST.E.64 desc[UR40][R4.64], R42 ;  /* 0x0000002a0400b985 */ /* 0x0001e2000c101b28 */
[----:B------:R-:W-:Y:S02]  /*10d80*/  ISETP.GE.AND P2, PT, R177, UR4, PT ;  /* 0x00000004b1007c0c */ /* 0x000fe4000bf46270 */
[----:B----4-:R-:W-:Y:S01]  /*10d90*/  @!P5 LEA R8, P6, R183, R24, 0x2 ;  /* 0x00000018b708d211 */ /* 0x010fe200078c10ff */
[----:B------:R1:W-:Y:S01]  /*10da0*/  @!P4 ST.E.64 desc[UR40][R6.64], R46 ;  /* 0x0000002e0600c985 */ /* 0x0003e2000c101b28 */
[----:B------:R-:W-:Y:S02]  /*10db0*/  ISETP.GE.AND P3, PT, R175, UR4, PT ;  /* 0x00000004af007c0c */ /* 0x000fe4000bf66270 */
[----:B------:R-:W-:-:S02]  /*10dc0*/  @!P5 LEA.HI.X R9, R183, R20, R192, 0x2, P6 ;  /* 0x00000014b709d211 */ /* 0x000fc400030f14c0 */
[----:B------:R-:W-:-:S03]  /*10dd0*/  ISETP.GE.AND P4, PT, R237, UR4, PT ;  /* 0x00000004ed007c0c */ /* 0x000fc6000bf86270 */
[----:B------:R4:W-:Y:S01]  /*10de0*/  @!P5 ST.E.64 desc[UR40][R8.64], R50 ;  /* 0x000000320800d985 */ /* 0x0009e2000c101b28 */
[-C--:B0-----:R-:W-:Y:S02]  /*10df0*/  @!P0 LEA R4, P6, R181, R24.reuse, 0x2 ;  /* 0x00000018b5048211 */ /* 0x081fe400078c10ff */
[----:B-1----:R-:W-:Y:S02]  /*10e00*/  @!P1 LEA R6, P5, R179, R24, 0x2 ;  /* 0x00000018b3069211 */ /* 0x002fe400078a10ff */
[-C--:B------:R-:W-:Y:S02]  /*10e10*/  @!P0 LEA.HI.X R5, R181, R20.reuse, R182, 0x2, P6 ;  /* 0x00000014b5058211 */ /* 0x080fe400030f14b6 */
[----:B------:R-:W-:Y:S02]  /*10e20*/  @!P1 LEA.HI.X R7, R179, R20, R180, 0x2, P5 ;  /* 0x00000014b3079211 */ /* 0x000fe400028f14b4 */
[----:B------:R-:W-:Y:S01]  /*10e30*/  ISETP.GE.AND P5, PT, R236, UR4, PT ;  /* 0x00000004ec007c0c */ /* 0x000fe2000bfa6270 */
[----:B------:R0:W-:Y:S01]  /*10e40*/  @!P0 ST.E.64 desc[UR40][R4.64], R54 ;  /* 0x0000003604008985 */ /* 0x0001e2000c101b28 */
[----:B----4-:R-:W-:-:S02]  /*10e50*/  @!P2 LEA R8, P6, R177, R24, 0x2 ;  /* 0x00000018b108a211 */ /* 0x010fc400078c10ff */
[----:B------:R-:W-:Y:S01]  /*10e60*/  ISETP.GE.AND P0, PT, R235, UR4, PT ;  /* 0x00000004eb007c0c */ /* 0x000fe2000bf06270 */
[----:B------:R1:W-:Y:S01]  /*10e70*/  @!P1 ST.E.64 desc[UR40][R6.64], R58 ;  /* 0x0000003a06009985 */ /* 0x0003e2000c101b28 */
[----:B------:R-:W-:Y:S02]  /*10e80*/  @!P2 LEA.HI.X R9, R177, R20, R178, 0x2, P6 ;  /* 0x00000014b109a211 */ /* 0x000fe400030f14b2 */
        /* <DEDUP_REMOVED lines=8> */
[----:B----4-:R-:W-:-:S03]  /*10f10*/  @!P5 LEA R8, P6, R236, R24, 0x2 ;  /* 0x00000018ec08d211 */ /* 0x010fc600078c10ff */
[----:B------:R1:W-:Y:S01]  /*10f20*/  @!P4 ST.E.64 desc[UR40][R6.64], R70 ;  /* 0x000000460600c985 */ /* 0x0003e2000c101b28 */
[----:B------:R-:W-:-:S05]  /*10f30*/  @!P5 LEA.HI.X R9, R236, R20, R173, 0x2, P6 ;  /* 0x00000014ec09d211 */ /* 0x000fca00030f14ad */
[----:B------:R4:W-:Y:S01]  /*10f40*/  @!P5 ST.E.64 desc[UR40][R8.64], R74 ;  /* 0x0000004a0800d985 */ /* 0x0009e2000c101b28 */
[----:B------:R-:W-:Y:S02]  /*10f50*/  ISETP.GE.AND P5, PT, R232, UR4, PT ;  /* 0x00000004e8007c0c */ /* 0x000fe4000bfa6270 */
[----:B0-----:R-:W-:-:S04]  /*10f60*/  @!P0 LEA R4, P4, R235, R24, 0x2 ;  /* 0x00000018eb048211 */ /* 0x001fc800078810ff */
[----:B------:R-:W-:Y:S02]  /*10f70*/  @!P0 LEA.HI.X R5, R235, R20, R172, 0x2, P4 ;  /* 0x00000014eb058211 */ /* 0x000fe400020f14ac */
[----:B------:R-:W-:Y:S02]  /*10f80*/  ISETP.GE.AND P4, PT, R231, UR4, PT ;  /* 0x00000004e7007c0c */ /* 0x000fe4000bf86270 */
[CC--:B-1----:R-:W-:Y:S01]  /*10f90*/  @!P1 LEA R6, P3, R234.reuse, R24.reuse, 0x2 ;  /* 0x00000018ea069211 */ /* 0x0c2fe200078610ff */
[----:B------:R0:W-:Y:S01]  /*10fa0*/  @!P0 ST.E.64 desc[UR40][R4.64], R78 ;  /* 0x0000004e04008985 */ /* 0x0001e2000c101b28 */
[----:B----4-:R-:W-:Y:S02]  /*10fb0*/  @!P2 LEA R8, P6, R233, R24, 0x2 ;  /* 0x00000018e908a211 */ /* 0x010fe400078c10ff */
[----:B------:R-:W-:Y:S02]  /*10fc0*/  @!P1 LEA.HI.X R7, R234, R20, R171, 0x2, P3 ;  /* 0x00000014ea079211 */ /* 0x000fe400018f14ab */
[----:B------:R-:W-:-:S02]  /*10fd0*/  ISETP.GE.AND P3, PT, R229, UR4, PT ;  /* 0x00000004e5007c0c */ /* 0x000fc4000bf66270 */
[----:B------:R-:W-:Y:S01]  /*10fe0*/  @!P2 LEA.HI.X R9, R233, R20, R170, 0x2, P6 ;  /* 0x00000014e909a211 */ /* 0x000fe200030f14aa */
[----:B------:R1:W-:Y:S01]  /*10ff0*/  @!P1 ST.E.64 desc[UR40][R6.64], R82 ;  /* 0x0000005206009985 */ /* 0x0003e2000c101b28 */
[----:B------:R-:W-:-:S03]  /*11000*/  ISETP.GE.AND P1, PT, R225, UR4, PT ;  /* 0x00000004e1007c0c */ /* 0x000fc6000bf26270 */
[----:B------:R4:W-:Y:S01]  /*11010*/  @!P2 ST.E.64 desc[UR40][R8.64], R86 ;  /* 0x000000560800a985 */ /* 0x0009e2000c101b28 */
[----:B------:R-:W-:Y:S02]  /*11020*/  ISETP.GE.AND P2, PT, R228, UR4, PT ;  /* 0x00000004e4007c0c */ /* 0x000fe4000bf46270 */
[----:B0-----:R-:W-:-:S04]  /*11030*/  @!P5 LEA R4, P6, R232, R24, 0x2 ;  /* 0x00000018e804d211 */ /* 0x001fc800078c10ff */
[----:B------:R-:W-:Y:S02]  /*11040*/  @!P5 LEA.HI.X R5, R232, R20, R169, 0x2, P6 ;  /* 0x00000014e805d211 */ /* 0x000fe400030f14a9 */
[----:B-1----:R-:W-:-:S03]  /*11050*/  @!P4 LEA R6, P0, R231, R24, 0x2 ;  /* 0x00000018e706c211 */ /* 0x002fc600078010ff */
[----:B------:R0:W-:Y:S01]  /*11060*/  @!P5 ST.E.64 desc[UR40][R4.64], R90 ;  /* 0x0000005a0400d985 */ /* 0x0001e2000c101b28 */
[----:B------:R-:W-:Y:S02]  /*11070*/  ISETP.GE.AND P5, PT, R223, UR4, PT ;  /* 0x00000004df007c0c */ /* 0x000fe4000bfa6270 */
[----:B------:R-:W-:Y:S02]  /*11080*/  @!P4 LEA.HI.X R7, R231, R20, R168, 0x2, P0 ;  /* 0x00000014e707c211 */ /* 0x000fe400000f14a8 */
[----:B------:R-:W-:Y:S02]  /*11090*/  ISETP.GE.AND P0, PT, R224, UR4, PT ;  /* 0x00000004e0007c0c */ /* 0x000fe4000bf06270 */
[C---:B----4-:R-:W-:Y:S01]  /*110a0*/  @!P3 LEA R8, P6, R229.reuse, R24, 0x2 ;  /* 0x00000018e508b211 */ /* 0x050fe200078c10ff */
[----:B------:R1:W-:Y:S01]  /*110b0*/  @!P4 ST.E.64 desc[UR40][R6.64], R94 ;  /* 0x0000005e0600c985 */ /* 0x0003e2000c101b28 */
[----:B------:R-:W-:Y:S02]  /*110c0*/  ISETP.GE.AND P4, PT, R222, UR4, PT ;  /* 0x00000004de007c0c */ /* 0x000fe4000bf86270 */
[----:B------:R-:W-:-:S02]  /*110d0*/  @!P3 LEA.HI.X R9, R229, R20, R167, 0x2, P6 ;  /* 0x00000014e509b211 */ /* 0x000fc400030f14a7 */
[----:B0-----:R-:W-:-:S03]  /*110e0*/  @!P2 LEA R4, P6, R228, R24, 0x2 ;  /* 0x00000018e404a211 */ /* 0x001fc600078c10ff */
[----:B------:R0:W-:Y:S01]  /*110f0*/  @!P3 ST.E.64 desc[UR40][R8.64], R98 ;  /* 0x000000620800b985 */ /* 0x0001e2000c101b28 */
[----:B------:R-:W-:Y:S02]  /*11100*/  @!P2 LEA.HI.X R5, R228, R20, R166, 0x2, P6 ;  /* 0x00000014e405a211 */ /* 0x000fe400030f14a6 */
[----:B-1----:R-:W-:-:S03]  /*11110*/  @!P1 LEA R6, P3, R225, R24, 0x2 ;  /* 0x00000018e1069211 */ /* 0x002fc600078610ff */
[----:B------:R-:W-:Y:S01]  /*11120*/  @!P2 ST.E.64 desc[UR40][R4.64], R102 ;  /* 0x000000660400a985 */ /* 0x000fe2000c101b28 */
[----:B---3--:R-:W-:Y:S02]  /*11130*/  @!P4 LEA R12, P2, R222, R24, 0x2 ;  /* 0x00000018de0cc211 */ /* 0x008fe400078410ff */
[----:B------:R-:W-:Y:S02]  /*11140*/  @!P1 LEA.HI.X R7, R225, R20, R165, 0x2, P3 ;  /* 0x00000014e1079211 */ /* 0x000fe400018f14a5 */
[----:B------:R-:W-:Y:S02]  /*11150*/  ISETP.GE.AND P3, PT, R221, UR4, PT ;  /* 0x00000004dd007c0c */ /* 0x000fe4000bf66270 */
[CC--:B0-----:R-:W-:Y:S01]  /*11160*/  @!P0 LEA R8, P6, R224.reuse, R24.reuse, 0x2 ;  /* 0x00000018e0088211 */ /* 0x0c1fe200078c10ff */
[----:B------:R0:W-:Y:S01]  /*11170*/  @!P1 ST.E.64 desc[UR40][R6.64], R106 ;  /* 0x0000006a06009985 */ /* 0x0001e2000c101b28 */
[----:B------:R-:W-:Y:S02]  /*11180*/  @!P5 LEA R10, P1, R223, R24, 0x2 ;  /* 0x00000018df0ad211 */ /* 0x000fe400078210ff */
[----:B------:R-:W-:-:S02]  /*11190*/  @!P0 LEA.HI.X R9, R224, R20, R164, 0x2, P6 ;  /* 0x00000014e0098211 */ /* 0x000fc400030f14a4 */
[----:B------:R-:W-:Y:S02]  /*111a0*/  @!P5 LEA.HI.X R11, R223, R20, R163, 0x2, P1 ;  /* 0x00000014df0bd211 */ /* 0x000fe400008f14a3 */
[----:B------:R-:W-:Y:S01]  /*111b0*/  ISETP.GE.AND P1, PT, R219, UR4, PT ;  /* 0x00000004db007c0c */ /* 0x000fe2000bf26270 */
[----:B------:R1:W-:Y:S01]  /*111c0*/  @!P0 ST.E.64 desc[UR40][R8.64], R110 ;  /* 0x0000006e08008985 */ /* 0x0003e2000c101b28 */
[----:B------:R-:W-:Y:S02]  /*111d0*/  ISETP.GE.AND P0, PT, R220, UR4, PT ;  /* 0x00000004dc007c0c */ /* 0x000fe4000bf06270 */
[C---:B------:R-:W-:Y:S01]  /*111e0*/  @!P3 LEA R14, P6, R221.reuse, R24, 0x2 ;  /* 0x00000018dd0eb211 */ /* 0x040fe200078c10ff */
[----:B------:R-:W-:Y:S01]  /*111f0*/  @!P5 ST.E.64 desc[UR40][R10.64], R114 ;  /* 0x000000720a00d985 */ /* 0x000fe2000c101b28 */
[-C--:B--2---:R-:W-:Y:S02]  /*11200*/  @!P4 LEA.HI.X R13, R222, R20.reuse, R162, 0x2, P2 ;  /* 0x00000014de0dc211 */ /* 0x084fe400010f14a2 */
[----:B------:R-:W-:-:S02]  /*11210*/  @!P3 LEA.HI.X R15, R221, R20, R161, 0x2, P6 ;  /* 0x00000014dd0fb211 */ /* 0x000fc400030f14a1 */
[----:B------:R-:W-:Y:S01]  /*11220*/  ISETP.GE.AND P2, PT, R214, UR4, PT ;  /* 0x00000004d6007c0c */ /* 0x000fe2000bf46270 */
[----:B------:R2:W-:Y:S01]  /*11230*/  @!P4 ST.E.64 desc[UR40][R12.64], R118 ;  /* 0x000000760c00c985 */ /* 0x0005e2000c101b28 */
[----:B------:R-:W-:Y:S02]  /*11240*/  ISETP.GE.AND P4, PT, R216, UR4, PT ;  /* 0x00000004d8007c0c */ /* 0x000fe4000bf86270 */
[-C--:B0-----:R-:W-:Y:S01]  /*11250*/  @!P1 LEA R6, P6, R219, R24.reuse, 0x2 ;  /* 0x00000018db069211 */ /* 0x081fe200078c10ff */
[----:B------:R0:W-:Y:S01]  /*11260*/  @!P3 ST.E.64 desc[UR40][R14.64], R122 ;  /* 0x0000007a0e00b985 */ /* 0x0001e2000c101b28 */
[C---:B------:R-:W-:Y:S02]  /*11270*/  @!P0 LEA R4, P5, R220.reuse, R24, 0x2 ;  /* 0x00000018dc048211 */ /* 0x040fe400078a10ff */
[----:B------:R-:W-:Y:S02]  /*11280*/  ISETP.GE.AND P3, PT, R215, UR4, PT ;  /* 0x00000004d7007c0c */ /* 0x000fe4000bf66270 */
[----:B------:R-:W-:-:S02]  /*11290*/  @!P0 LEA.HI.X R5, R220, R20, R160, 0x2, P5 ;  /* 0x00000014dc058211 */ /* 0x000fc400028f14a0 */
[----:B------:R-:W-:Y:S02]  /*112a0*/  ISETP.GE.AND P5, PT, R213, UR4, PT ;  /* 0x00000004d5007c0c */ /* 0x000fe4000bfa6270 */
[----:B------:R-:W-:Y:S01]  /*112b0*/  @!P1 LEA.HI.X R7, R219, R20, R159, 0x2, P6 ;  /* 0x00000014db079211 */ /* 0x000fe200030f149f */
[----:B------:R3:W-:Y:S01]  /*112c0*/  @!P0 ST.E.64 desc[UR40][R4.64], R126 ;  /* 0x0000007e04008985 */ /* 0x0007e2000c101b28 */
[----:B-1----:R-:W-:-:S03]  /*112d0*/  @!P4 LEA R8, P0, R216, R24, 0x2 ;  /* 0x00000018d808c211 */ /* 0x002fc600078010ff */
[----:B------:R3:W-:Y:S01]  /*112e0*/  @!P1 ST.E.64 desc[UR40][R6.64], R130 ;  /* 0x0000008206009985 */ /* 0x0007e2000c101b28 */
[-C--:B--2---:R-:W-:Y:S02]  /*112f0*/  @!P2 LEA R12, P1, R214, R24.reuse, 0x2 ;  /* 0x00000018d60ca211 */ /* 0x084fe400078210ff */
[----:B------:R-:W-:Y:S02]  /*11300*/  @!P3 LEA R10, P6, R215, R24, 0x2 ;  /* 0x00000018d70ab211 */ /* 0x000fe400078c10ff */
[----:B------:R-:W-:Y:S02]  /*11310*/  @!P4 LEA.HI.X R9, R216, R20, R158, 0x2, P0 ;  /* 0x00000014d809c211 */ /* 0x000fe400000f149e */
[----:B0-----:R-:W-:Y:S02]  /*11320*/  @!P5 LEA R14, P0, R213, R24, 0x2 ;  /* 0x00000018d50ed211 */ /* 0x001fe400078010ff */
[-C--:B------:R-:W-:Y:S01]  /*11330*/  @!P3 LEA.HI.X R11, R215, R20.reuse, R157, 0x2, P6 ;  /* 0x00000014d70bb211 */ /* 0x080fe200030f149d */
[----:B------:R3:W-:Y:S01]  /*11340*/  @!P4 ST.E.64 desc[UR40][R8.64], R134 ;  /* 0x000000860800c985 */ /* 0x0007e2000c101b28 */
[----:B------:R-:W-:-:S02]  /*11350*/  @!P2 LEA.HI.X R13, R214, R20, R156, 0x2, P1 ;  /* 0x00000014d60da211 */ /* 0x000fc400008f149c */
[----:B------:R-:W-:Y:S01]  /*11360*/  @!P5 LEA.HI.X R15, R213, R20, R152, 0x2, P0 ;  /* 0x00000014d50fd211 */ /* 0x000fe200000f1498 */
[----:B------:R3:W-:Y:S01]  /*11370*/  @!P3 ST.E.64 desc[UR40][R10.64], R138 ;  /* 0x0000008a0a00b985 */ /* 0x0007e2000c101b28 */
[----:B------:R-:W-:-:S03]  /*11380*/  ISETP.GE.AND P0, PT, R212, UR4, PT ;  /* 0x00000004d4007c0c */ /* 0x000fc6000bf06270 */
[----:B------:R3:W-:Y:S04]  /*11390*/  @!P2 ST.E.64 desc[UR40][R12.64], R142 ;  /* 0x0000008e0c00a985 */ /* 0x0007e8000c101b28 */
[----:B------:R3:W-:Y:S06]  /*113a0*/  @!P5 ST.E.64 desc[UR40][R14.64], R146 ;  /* 0x000000920e00d985 */ /* 0x0007ec000c101b28 */
[----:B------:R-:W-:Y:S05]  /*113b0*/  @P0 BRA `(.L_x_763) ;  /* 0x0000000c00d40947 */ /* 0x000fea0003800000 */
[----:B------:R-:W-:-:S04]  /*113c0*/  LEA R24, P0, R212, R24, 0x2 ;  /* 0x00000018d4187211 */ /* 0x000fc800078010ff */
[----:B------:R-:W-:-:S05]  /*113d0*/  LEA.HI.X R25, R212, R20, R21, 0x2, P0 ;  /* 0x00000014d4197211 */ /* 0x000fca00000f1415 */
[----:B------:R0:W-:Y:S01]  /*113e0*/  ST.E.64 desc[UR40][R24.64], R150 ;  /* 0x0000009618007985 */ /* 0x0001e2000c101b28 */
[----:B------:R-:W-:Y:S05]  /*113f0*/  BRA `(.L_x_763) ;  /* 0x0000000c00c47947 */ /* 0x000fea0003800000 */
.L_x_757:
[----:B------:R-:W-:Y:S01]  /*11400*/  ULDC.64 UR6, c[0x0][0xc08] ;  /* 0x0003020000067ab9 */ /* 0x000fe20000000a00 */
[----:B------:R-:W-:Y:S01]  /*11410*/  ULDC.64 UR4, c[0x0][0xc00] ;  /* 0x0003000000047ab9 */ /* 0x000fe20000000a00 */
[----:B------:R-:W-:Y:S01]  /*11420*/  ISETP.NE.U32.AND P1, PT, RZ, UR6, PT ;  /* 0x00000006ff007c0c */ /* 0x000fe2000bf25070 */
[----:B------:R-:W-:Y:S01]  /*11430*/  IMAD.MOV.U32 R3, RZ, RZ, RZ ;  /* 0x000000ffff037224 */ /* 0x000fe200078e00ff */
[----:B------:R-:W-:Y:S02]  /*11440*/  ISETP.NE.U32.AND P0, PT, RZ, UR4, PT ;  /* 0x00000004ff007c0c */ /* 0x000fe4000bf05070 */
[----:B------:R-:W-:Y:S02]  /*11450*/  ISETP.NE.AND.EX P1, PT, RZ, UR7, PT, P1 ;  /* 0x00000007ff007c0c */ /* 0x000fe4000bf25310 */
[----:B------:R-:W-:Y:S02]  /*11460*/  IADD3 R4, P2, R203, UR4, RZ ;  /* 0x00000004cb047c10 */ /* 0x000fe4000ff5e0ff */
[----:B------:R-:W-:-:S02]  /*11470*/  ISETP.NE.AND.EX P0, PT, RZ, UR5, PT, P0 ;  /* 0x00000005ff007c0c */ /* 0x000fc4000bf05300 */
[----:B------:R-:W-:Y:S01]  /*11480*/  IADD3.X R5, R204, UR5, RZ, P2, !PT ;  /* 0x00000005cc057c10 */ /* 0x000fe200097fe4ff */
[----:B------:R-:W-:Y:S02]  /*11490*/  ULDC UR4, c[0x0][0xa88] ;  /* 0x0002a20000047ab9 */ /* 0x000fe40000000800 */
[----:B------:R-:W-:-:S04]  /*114a0*/  IMAD.U32 R0, RZ, RZ, UR4 ;  /* 0x00000004ff007e24 */ /* 0x000fc8000f8e00ff */
[----:B------:R-:W-:-:S04]  /*114b0*/  @P1 IADD3 R6, P2, R203, UR6, RZ ;  /* 0x00000006cb061c10 */ /* 0x000fc8000ff5e0ff */
[----:B------:R-:W-:Y:S01]  /*114c0*/  @P1 IADD3.X R7, R204, UR7, RZ, P2, !PT ;  /* 0x00000007cc071c10 */ /* 0x000fe200097fe4ff */
[----:B------:R3:W5:Y:S04]  /*114d0*/  @P0 LDG.E R3, desc[UR40][R4.64] ;  /* 0x0000002804030981 */ /* 0x000768000c1e1900 */
[----:B------:R3:W5:Y:S01]  /*114e0*/  @P1 LDG.E R0, desc[UR40][R6.64] ;  /* 0x0000002806001981 */ /* 0x000762000c1e1900 */
[----:B------:R-:W-:Y:S01]  /*114f0*/  ISETP.NE.AND P2, PT, R201, RZ, PT ;  /* 0x000000ffc900720c */ /* 0x000fe20003f45270 */
[----:B------:R-:W4:-:S12]  /*11500*/  S2R R8, SR_TID.X ;  /* 0x0000000000087919 */ /* 0x000f180000002100 */
[----:B------:R-:W2:Y:S01]  /*11510*/  @!P2 LDC R201, c[0x0][0xad4] ;  /* 0x0002b500ffc9ab82 */ /* 0x000ea20000000800 */
[----:B----4-:R-:W-:Y:S01]  /*11520*/  VIADD R30, R8, 0xffffff80 ;  /* 0xffffff80081e7836 */ /* 0x010fe20000000000 */
[----:B--2---:R-:W-:-:S04]  /*11530*/  ISETP.GT.AND P2, PT, R201, 0x1, PT ;  /* 0x00000001c900780c */ /* 0x004fc80003f44270 */
[----:B------:R-:W-:Y:S01]  /*11540*/  ISETP.GT.AND P3, PT, R30, 0x3f, PT ;  /* 0x0000003f1e00780c */ /* 0x000fe20003f64270 */
[----:B---3--:R-:W-:-:S12]  /*11550*/  @P1 BRA `(.L_x_766) ;  /* 0x0000000000101947 */ /* 0x008fd80003800000 */
[----:B------:R-:W-:Y:S05]  /*11560*/  @!P0 BRA `(.L_x_766) ;  /* 0x00000000000c8947 */ /* 0x000fea0003800000 */
[----:B------:R-:W2:Y:S04]  /*11570*/  LDG.E R7, desc[UR40][R4.64] ;  /* 0x0000002804077981 */ /* 0x000ea8000c1e1900 */
[----:B-----5:R-:W2:Y:S02]  /*11580*/  LDG.E R0, desc[UR40][R4.64+0x4] ;  /* 0x0000042804007981 */ /* 0x020ea4000c1e1900 */
[----:B--2---:R-:W-:-:S07]  /*11590*/  IMAD.IADD R0, R0, 0x1, -R7 ;  /* 0x0000000100007824 */ /* 0x004fce00078e0a07 */
.L_x_766:
[----:B------:R-:W2:Y:S01]  /*115a0*/  LDL.LU R4, [R1+0x2c] ;  /* 0x00002c0001047983 */ /* 0x000ea20000300800 */
[----:B------:R-:W-:Y:S01]  /*115b0*/  BSSY B1, `(.L_x_767) ;  /* 0x0000037000017945 */ /* 0x000fe20003800000 */
[----:B------:R-:W-:Y:S02]  /*115c0*/  SEL R27, R200, RZ, !P0 ;  /* 0x000000ffc81b7207 */ /* 0x000fe40004000000 */
[----:B-----5:R-:W-:Y:S02]  /*115d0*/  SHF.R.S32.HI R26, RZ, 0x1f, R3 ;  /* 0x0000001fff1a7819 */ /* 0x020fe40000011403 */
[----:B--2---:R-:W-:Y:S01]  /*115e0*/  SEL R28, R4, RZ, !P0 ;  /* 0x000000ff041c7207 */ /* 0x004fe20004000000 */
[----:B------:R-:W-:Y:S06]  /*115f0*/  @P3 BRA `(.L_x_768) ;  /* 0x0000000000c83947 */ /* 0x000fec0003800000 */
[----:B------:R-:W2:Y:S01]  /*11600*/  S2R R5, SR_TID.X ;  /* 0x0000000000057919 */ /* 0x000ea20000002100 */
[----:B------:R-:W3:Y:S01]  /*11610*/  LDC R31, c[0x0][0xbe8] ;  /* 0x0002fa00ff1f7b82 */ /* 0x000ee20000000800 */
[----:B--2---:R-:W-:Y:S02]  /*11620*/  IMAD R4, R202, 0x40, R5 ;  /* 0x00000040ca047824 */ /* 0x004fe400078e0205 */
[----:B---3--:R-:W-:Y:S02]  /*11630*/  IMAD R5, R0, R31, RZ ;  /* 0x0000001f00057224 */ /* 0x008fe400078e02ff */
[----:B------:R-:W-:-:S05]  /*11640*/  VIADD R29, R4, 0xffffff80 ;  /* 0xffffff80041d7836 */ /* 0x000fca0000000000 */
[----:B------:R-:W-:-:S13]  /*11650*/  ISETP.GE.AND P0, PT, R29, R5, PT ;  /* 0x000000051d00720c */ /* 0x000fda0003f06270 */
[----:B------:R-:W-:Y:S05]  /*11660*/  @P0 BRA `(.L_x_768) ;  /* 0x0000000000ac0947 */ /* 0x000fea0003800000 */
[----:B------:R-:W-:Y:S01]  /*11670*/  IMAD.MOV.U32 R24, RZ, RZ, 0x9b8 ;  /* 0x000009b8ff187424 */ /* 0x000fe200078e00ff */
[----:B------:R-:W-:Y:S01]  /*11680*/  ISETP.GT.AND P0, PT, R201, 0x1, PT ;  /* 0x00000001c900780c */ /* 0x000fe20003f04270 */
[----:B------:R-:W2:Y:S01]  /*11690*/  LDC.64 R4, c[0x0][0xba8] ;  /* 0x0002ea00ff047b82 */ /* 0x000ea20000000a00 */
[----:B------:R-:W-:Y:S01]  /*116a0*/  ISETP.NE.AND P1, PT, R31, 0x1, PT ;  /* 0x000000011f00780c */ /* 0x000fe20003f25270 */
[----:B------:R-:W-:Y:S01]  /*116b0*/  IMAD.MOV.U32 R21, RZ, RZ, R29 ;  /* 0x000000ffff157224 */ /* 0x000fe200078e001d */
[----:B------:R-:W-:Y:S02]  /*116c0*/  SEL R24, R24, 0x978, P0 ;  /* 0x0000097818187807 */ /* 0x000fe40000000000 */
[----:B------:R-:W-:-:S03]  /*116d0*/  SEL R211, R211, RZ, P0 ;  /* 0x000000ffd3d37207 */ /* 0x000fc60000000000 */
[----:B------:R-:W3:Y:S08]  /*116e0*/  LDC.64 R12, c[0x0][R24+0x220] ;  /* 0x00008800180c7b82 */ /* 0x000ef00000000a00 */
[----:B------:R-:W4:Y:S08]  /*116f0*/  LDC.64 R14, c[0x0][R24+0x218] ;  /* 0x00008600180e7b82 */ /* 0x000f300000000a00 */
[----:B------:R-:W5:Y:S08]  /*11700*/  LDC.64 R8, c[0x0][R24+0x228] ;  /* 0x00008a0018087b82 */ /* 0x000f700000000a00 */
[----:B------:R-:W0:Y:S08]  /*11710*/  LDC.64 R6, c[0x0][R24+0x210] ;  /* 0x0000840018067b82 */ /* 0x000e300000000a00 */
[----:B------:R-:W1:Y:S08]  /*11720*/  @P1 LDC R20, c[0x0][0xbec] ;  /* 0x0002fb00ff141b82 */ /* 0x000e700000000800 */
[----:B------:R-:W5:Y:S01]  /*11730*/  @P1 LDC R33, c[0x0][0xbf0] ;  /* 0x0002fc00ff211b82 */ /* 0x000f620000000800 */
[----:B---3--:R-:W-:-:S07]  /*11740*/  IMAD R13, R13, R27, RZ ;  /* 0x0000001b0d0d7224 */ /* 0x008fce00078e02ff */
[----:B--2---:R-:W2:Y:S01]  /*11750*/  @!P0 LDC R4, c[0x0][0xb50] ;  /* 0x0002d400ff048b82 */ /* 0x004ea20000000800 */
[----:B------:R-:W-:-:S04]  /*11760*/  IMAD.WIDE.U32 R10, R12, R27, RZ ;  /* 0x0000001b0c0a7225 */ /* 0x000fc800078e00ff */
[----:B------:R-:W-:Y:S02]  /*11770*/  IMAD R13, R12, R28, R13 ;  /* 0x0000001c0c0d7224 */ /* 0x000fe400078e020d */
[----:B-1----:R-:W-:Y:S01]  /*11780*/  @P1 IMAD.HI.U32 R20, R29, R20, RZ ;  /* 0x000000141d141227 */ /* 0x002fe200078e00ff */
[----:B------:R-:W1:Y:S03]  /*11790*/  @!P0 LDC R5, c[0x0][0xb54] ;  /* 0x0002d500ff058b82 */ /* 0x000e660000000800 */
[-C--:B----4-:R-:W-:Y:S02]  /*117a0*/  IMAD R25, R15, R199.reuse, RZ ;  /* 0x000000c70f197224 */ /* 0x090fe400078e02ff */
[----:B------:R-:W-:Y:S01]  /*117b0*/  IMAD.WIDE.U32 R14, R14, R199, RZ ;  /* 0x000000c70e0e7225 */ /* 0x000fe200078e00ff */
[----:B-----5:R-:W-:-:S03]  /*117c0*/  @P1 SHF.R.U32.HI R21, RZ, R33, R20 ;  /* 0x00000021ff151219 */ /* 0x020fc60000011614 */
[----:B------:R-:W-:Y:S01]  /*117d0*/  IMAD.IADD R12, R11, 0x1, R13 ;  /* 0x000000010b0c7824 */ /* 0x000fe200078e020d */
[----:B------:R-:W-:Y:S01]  /*117e0*/  IADD3 R14, P1, P3, R10, R14, R3 ;  /* 0x0000000e0a0e7210 */ /* 0x000fe20007b3e003 */
[----:B------:R-:W-:Y:S02]  /*117f0*/  IMAD.IADD R25, R15, 0x1, R25 ;  /* 0x000000010f197824 */ /* 0x000fe400078e0219 */
[----:B------:R-:W-:Y:S02]  /*11800*/  IMAD.MOV R10, RZ, RZ, -R21 ;  /* 0x000000ffff0a7224 */ /* 0x000fe400078e0a15 */
[-C--:B------:R-:W-:Y:S02]  /*11810*/  IMAD R13, R9, R211.reuse, RZ ;  /* 0x000000d3090d7224 */ /* 0x080fe400078e02ff */
[----:B------:R-:W-:-:S04]  /*11820*/  IMAD.WIDE.U32 R8, R8, R211, RZ ;  /* 0x000000d308087225 */ /* 0x000fc800078e00ff */
[----:B------:R-:W-:Y:S01]  /*11830*/  IMAD R11, R31, R10, R29 ;  /* 0x0000000a1f0b7224 */ /* 0x000fe200078e021d */
[----:B------:R-:W-:Y:S01]  /*11840*/  IADD3.X R10, R12, R25, R26, P1, P3 ;  /* 0x000000190c0a7210 */ /* 0x000fe20000fe641a */
[----:B------:R-:W-:Y:S01]  /*11850*/  IMAD.IADD R13, R9, 0x1, R13 ;  /* 0x00000001090d7824 */ /* 0x000fe200078e020d */
[----:B------:R-:W-:Y:S01]  /*11860*/  IADD3 R8, P0, P1, R21, R14, R8 ;  /* 0x0000000e15087210 */ /* 0x000fe2000791e008 */
[----:B0-----:R-:W-:Y:S01]  /*11870*/  IMAD R7, R7, R11, RZ ;  /* 0x0000000b07077224 */ /* 0x001fe200078e02ff */
[----:B------:R-:W-:-:S04]  /*11880*/  SHF.R.S32.HI R21, RZ, 0x1f, R21 ;  /* 0x0000001fff157819 */ /* 0x000fc80000011415 */
[----:B------:R-:W-:Y:S02]  /*11890*/  IADD3.X R9, R21, R10, R13, P0, P1 ;  /* 0x0000000a15097210 */ /* 0x000fe400007e240d */
[----:B------:R-:W-:Y:S01]  /*118a0*/  SHF.R.S32.HI R13, RZ, 0x1f, R11 ;  /* 0x0000001fff0d7819 */ /* 0x000fe2000001140b */
[----:B------:R-:W-:-:S04]  /*118b0*/  IMAD.WIDE.U32 R8, R6, R11, R8 ;  /* 0x0000000b06087225 */ /* 0x000fc800078e0008 */
[----:B------:R-:W-:Y:S01]  /*118c0*/  IMAD R7, R6, R13, R7 ;  /* 0x0000000d06077224 */ /* 0x000fe200078e0207 */
[----:B--2---:R-:W-:-:S03]  /*118d0*/  LEA R4, P0, R8, R4, 0x2 ;  /* 0x0000000408047211 */ /* 0x004fc600078010ff */
[----:B------:R-:W-:Y:S02]  /*118e0*/  IMAD.IADD R6, R9, 0x1, R7 ;  /* 0x0000000109067824 */ /* 0x000fe400078e0207 */
[----:B------:R-:W-:-:S03]  /*118f0*/  IMAD.MOV.U32 R7, RZ, RZ, -0x800000 ;  /* 0xff800000ff077424 */ /* 0x000fc600078e00ff */
[----:B-1----:R-:W-:-:S05]  /*11900*/  LEA.HI.X R5, R8, R5, R6, 0x2, P0 ;  /* 0x0000000508057211 */ /* 0x002fca00000f1406 */
[----:B------:R2:W-:Y:S02]  /*11910*/  STG.E desc[UR40][R4.64], R7 ;  /* 0x0000000704007986 */ /* 0x0005e4000c101928 */
.L_x_768:
[----:B------:R-:W-:Y:S05]  /*11920*/  BSYNC B1 ;  /* 0x0000000000017941 */ /* 0x000fea0003800000 */
.L_x_767:
[----:B------:R-:W-:Y:S05]  /*11930*/  @P2 BRA `(.L_x_763) ;  /* 0x0000000800742947 */ /* 0x000fea0003800000 */
[----:B------:R-:W3:Y:S01]  /*11940*/  LDC R9, c[0x0][0xbe8] ;  /* 0x0002fa00ff097b82 */ /* 0x000ee20000000800 */
[----:B------:R-:W-:Y:S01]  /*11950*/  ULDC.64 UR4, c[0x0][0xaa0] ;  /* 0x0002a80000047ab9 */ /* 0x000fe20000000a00 */
[----:B--2---:R-:W-:Y:S01]  /*11960*/  SHF.R.S32.HI R7, RZ, 0x1f, R30 ;  /* 0x0000001fff077819 */ /* 0x004fe2000001141e */
[----:B------:R-:W-:Y:S01]  /*11970*/  IMAD R6, R26, UR4, RZ ;  /* 0x000000041a067c24 */ /* 0x000fe2000f8e02ff */
[----:B------:R-:W-:Y:S01]  /*11980*/  BSSY B1, `(.L_x_769) ;  /* 0x0000074000017945 */ /* 0x000fe20003800000 */
[----:B------:R-:W-:Y:S01]  /*11990*/  IMAD.WIDE.U32 R4, R3, UR4, RZ ;  /* 0x0000000403047c25 */ /* 0x000fe2000f8e00ff */
[----:B------:R-:W-:Y:S02]  /*119a0*/  LEA.HI R7, R7, R30, RZ, 0x3 ;  /* 0x0000001e07077211 */ /* 0x000fe400078f18ff */
[----:B------:R-:W2:Y:S01]  /*119b0*/  LDC R21, c[0x0][0xac8] ;  /* 0x0002b200ff157b82 */ /* 0x000ea20000000800 */
[----:B------:R-:W-:Y:S01]  /*119c0*/  IMAD R3, R3, UR5, R6 ;  /* 0x0000000503037c24 */ /* 0x000fe2000f8e0206 */
[----:B------:R-:W-:Y:S01]  /*119d0*/  SHF.R.S32.HI R15, RZ, 0x3, R7 ;  /* 0x00000003ff0f7819 */ /* 0x000fe20000011407 */
[----:B------:R-:W-:Y:S01]  /*119e0*/  ULDC.64 UR4, c[0x0][0xae8] ;  /* 0x0002ba0000047ab9 */ /* 0x000fe20000000a00 */
[----:B------:R-:W-:Y:S01]  /*119f0*/  VIADD R31, R188, 0x180 ;  /* 0x00000180bc1f7836 */ /* 0x000fe20000000000 */
[----:B------:R-:W-:Y:S01]  /*11a00*/  SHF.R.S32.HI R32, RZ, 0x1f, R205 ;  /* 0x0000001fff207819 */ /* 0x000fe200000114cd */
[----:B------:R-:W-:Y:S01]  /*11a10*/  IMAD.IADD R5, R5, 0x1, R3 ;  /* 0x0000000105057824 */ /* 0x000fe200078e0203 */
[----:B------:R-:W-:Y:S01]  /*11a20*/  LOP3.LUT R3, R7, 0xfffffff8, RZ, 0xc0, !PT ;  /* 0xfffffff807037812 */ /* 0x000fe200078ec0ff */
[----:B------:R-:W-:Y:S01]  /*11a30*/  IMAD R26, R202, 0x40, R15 ;  /* 0x00000040ca1a7824 */ /* 0x000fe200078e020f */
[----:B------:R-:W-:Y:S01]  /*11a40*/  SHF.R.S32.HI R33, RZ, 0x1f, R206 ;  /* 0x0000001fff217819 */ /* 0x000fe200000114ce */
[----:B------:R-:W-:Y:S01]  /*11a50*/  IMAD.WIDE.U32 R4, R199, UR4, R4 ;  /* 0x00000004c7047c25 */ /* 0x000fe2000f8e0004 */
[----:B------:R-:W-:-:S02]  /*11a60*/  SHF.R.S32.HI R34, RZ, 0x1f, R207 ;  /* 0x0000001fff227819 */ /* 0x000fc400000114cf */
[----:B------:R-:W-:Y:S01]  /*11a70*/  SHF.R.S32.HI R35, RZ, 0x1f, R208 ;  /* 0x0000001fff237819 */ /* 0x000fe200000114d0 */
[----:B------:R-:W-:Y:S01]  /*11a80*/  IMAD.IADD R30, R30, 0x1, -R3 ;  /* 0x000000011e1e7824 */ /* 0x000fe200078e0a03 */
[----:B------:R-:W-:Y:S01]  /*11a90*/  SHF.R.S32.HI R36, RZ, 0x1f, R209 ;  /* 0x0000001fff247819 */ /* 0x000fe200000114d1 */
[----:B------:R-:W-:Y:S01]  /*11aa0*/  IMAD R5, R199, UR5, R5 ;  /* 0x00000005c7057c24 */ /* 0x000fe2000f8e0205 */
[----:B---3--:R-:W-:Y:S01]  /*11ab0*/  ISETP.NE.AND P0, PT, R9, 0x1, PT ;  /* 0x000000010900780c */ /* 0x008fe20003f05270 */
[----:B------:R-:W-:Y:S01]  /*11ac0*/  IMAD R7, R30, 0x20, R15 ;  /* 0x000000201e077824 */ /* 0x000fe200078e020f */
[----:B------:R-:W-:Y:S01]  /*11ad0*/  ULDC.64 UR4, c[0x0][0xaf0] ;  /* 0x0002bc0000047ab9 */ /* 0x000fe20000000a00 */
[----:B------:R-:W-:Y:S01]  /*11ae0*/  VIADD R29, R188, 0x1c0 ;  /* 0x000001c0bc1d7836 */ /* 0x000fe20000000000 */
[----:B------:R-:W-:Y:S01]  /*11af0*/  SHF.R.S32.HI R30, RZ, 0x1f, R31 ;  /* 0x0000001fff1e7819 */ /* 0x000fe2000001141f */
[----:B------:R-:W-:Y:S02]  /*11b00*/  IMAD R8, R202, 0x40, R7 ;  /* 0x00000040ca087824 */ /* 0x000fe400078e0207 */
[----:B------:R-:W-:Y:S01]  /*11b10*/  IMAD R3, R28, UR4, RZ ;  /* 0x000000041c037c24 */ /* 0x000fe2000f8e02ff */
[-C--:B--2---:R-:W-:Y:S01]  /*11b20*/  ISETP.GE.AND P1, PT, R209, R21.reuse, PT ;  /* 0x00000015d100720c */ /* 0x084fe20003f26270 */
[----:B------:R-:W-:Y:S01]  /*11b30*/  IMAD.WIDE.U32 R4, R27, UR4, R4 ;  /* 0x000000041b047c25 */ /* 0x000fe2000f8e0004 */
[----:B------:R-:W-:-:S02]  /*11b40*/  ISETP.GE.AND P2, PT, R188, R21, PT ;  /* 0x00000015bc00720c */ /* 0x000fc40003f46270 */
[----:B------:R-:W-:Y:S01]  /*11b50*/  SHF.R.S32.HI R28, RZ, 0x1f, R29 ;  /* 0x0000001fff1c7819 */ /* 0x000fe2000001141d */
[----:B------:R-:W2:Y:S01]  /*11b60*/  @P0 LDC R11, c[0x0][0xbec] ;  /* 0x0002fb00ff0b0b82 */ /* 0x000ea20000000800 */
[----:B------:R-:W-:Y:S01]  /*11b70*/  IMAD R7, R27, UR5, R3 ;  /* 0x000000051b077c24 */ /* 0x000fe2000f8e0203 */
[----:B------:R-:W-:Y:S01]  /*11b80*/  ULDC.64 UR4, c[0x0][0xae0] ;  /* 0x0002b80000047ab9 */ /* 0x000fe20000000a00 */
[----:B------:R-:W-:Y:S02]  /*11b90*/  IMAD.MOV.U32 R3, RZ, RZ, R8 ;  /* 0x000000ffff037224 */ /* 0x000fe400078e0008 */
[----:B------:R-:W-:Y:S02]  /*11ba0*/  IMAD.IADD R5, R5, 0x1, R7 ;  /* 0x0000000105057824 */ /* 0x000fe400078e0207 */
[----:B------:R-:W-:Y:S01]  /*11bb0*/  IMAD R27, R0, R9, RZ ;  /* 0x00000009001b7224 */ /* 0x000fe200078e02ff */
[----:B------:R-:W3:Y:S01]  /*11bc0*/  @P0 LDC R13, c[0x0][0xbf0] ;  /* 0x0002fc00ff0d0b82 */ /* 0x000ee20000000800 */
[----:B------:R-:W-:-:S02]  /*11bd0*/  SEL R0, RZ, 0x1, P2 ;  /* 0x00000001ff007807 */ /* 0x000fc40001000000 */
[----:B------:R-:W-:Y:S01]  /*11be0*/  ISETP.GE.AND P2, PT, R29, R21, PT ;  /* 0x000000151d00720c */ /* 0x000fe20003f46270 */
[----:B--2---:R-:W-:-:S05]  /*11bf0*/  @P0 IMAD.HI.U32 R6, R8, R11, RZ ;  /* 0x0000000b08060227 */ /* 0x004fca00078e00ff */
[----:B---3--:R-:W-:Y:S02]  /*11c00*/  @P0 SHF.R.U32.HI R3, RZ, R13, R6 ;  /* 0x0000000dff030219 */ /* 0x008fe40000011606 */
[----:B------:R-:W-:Y:S02]  /*11c10*/  ISETP.GE.AND P0, PT, R208, R21, PT ;  /* 0x00000015d000720c */ /* 0x000fe40003f06270 */
[--C-:B------:R-:W-:Y:S01]  /*11c20*/  SHF.R.S32.HI R6, RZ, 0x1f, R3.reuse ;  /* 0x0000001fff067819 */ /* 0x100fe20000011403 */
[----:B------:R-:W-:Y:S02]  /*11c30*/  IMAD.MOV R7, RZ, RZ, -R3 ;  /* 0x000000ffff077224 */ /* 0x000fe400078e0a03 */
[----:B------:R-:W-:-:S04]  /*11c40*/  IMAD.WIDE.U32 R4, R3, UR4, R4 ;  /* 0x0000000403047c25 */ /* 0x000fc8000f8e0004 */
[----:B------:R-:W-:Y:S02]  /*11c50*/  IMAD R6, R6, UR4, RZ ;  /* 0x0000000406067c24 */ /* 0x000fe4000f8e02ff */
[----:B------:R-:W-:Y:S01]  /*11c60*/  IMAD R7, R9, R7, R8 ;  /* 0x0000000709077224 */ /* 0x000fe200078e0208 */
[----:B------:R-:W-:Y:S01]  /*11c70*/  SEL R8, RZ, 0xffffffff, P1 ;  /* 0xffffffffff087807 */ /* 0x000fe20000800000 */
[----:B------:R-:W-:Y:S01]  /*11c80*/  IMAD R9, R3, UR5, R6 ;  /* 0x0000000503097c24 */ /* 0x000fe2000f8e0206 */
[----:B------:R-:W-:Y:S01]  /*11c90*/  SEL R3, RZ, 0xffffffff, P0 ;  /* 0xffffffffff037807 */ /* 0x000fe20000000000 */
[----:B------:R-:W-:Y:S01]  /*11ca0*/  ULDC.64 UR4, c[0x0][0xad8] ;  /* 0x0002b60000047ab9 */ /* 0x000fe20000000a00 */
[-C--:B------:R-:W-:Y:S01]  /*11cb0*/  ISETP.GE.AND P0, PT, R207, R21.reuse, PT ;  /* 0x00000015cf00720c */ /* 0x080fe20003f06270 */
[----:B------:R-:W-:Y:S02]  /*11cc0*/  IMAD.SHL.U32 R11, R8, 0x2, RZ ;  /* 0x00000002080b7824 */ /* 0x000fe400078e00ff */
[----:B------:R-:W-:Y:S01]  /*11cd0*/  IMAD.SHL.U32 R3, R3, 0x4, RZ ;  /* 0x0000000403037824 */ /* 0x000fe200078e00ff */
[----:B------:R-:W-:Y:S01]  /*11ce0*/  SEL R6, RZ, 0xffffffff, P0 ;  /* 0xffffffffff067807 */ /* 0x000fe20000000000 */
[----:B------:R-:W-:Y:S01]  /*11cf0*/  IMAD.IADD R5, R5, 0x1, R9 ;  /* 0x0000000105057824 */ /* 0x000fe200078e0209 */
[----:B------:R-:W-:-:S02]  /*11d00*/  ISETP.GE.AND P0, PT, R206, R21, PT ;  /* 0x00000015ce00720c */ /* 0x000fc40003f06270 */
[----:B------:R-:W-:Y:S01]  /*11d10*/  LOP3.LUT R0, R11, 0x2, R0, 0xe2, !PT ;  /* 0x000000020b007812 */ /* 0x000fe200078ee200 */
[----:B------:R-:W-:Y:S01]  /*11d20*/  IMAD.SHL.U32 R8, R6, 0x8, RZ ;  /* 0x0000000806087824 */ /* 0x000fe200078e00ff */
[----:B------:R-:W-:Y:S01]  /*11d30*/  SEL R6, RZ, 0xffffffff, P0 ;  /* 0xffffffffff067807 */ /* 0x000fe20000000000 */
[----:B------:R-:W-:Y:S01]  /*11d40*/  IMAD.WIDE.U32 R4, R7, UR4, R4 ;  /* 0x0000000407047c25 */ /* 0x000fe2000f8e0004 */
[----:B------:R-:W-:Y:S02]  /*11d50*/  LOP3.LUT R3, R3, 0x4, R0, 0xe2, !PT ;  /* 0x0000000403037812 */ /* 0x000fe400078ee200 */
[----:B------:R-:W-:Y:S01]  /*11d60*/  ISETP.GE.AND P0, PT, R205, R21, PT ;  /* 0x00000015cd00720c */ /* 0x000fe20003f06270 */
[----:B------:R-:W-:Y:S01]  /*11d70*/  IMAD.SHL.U32 R6, R6, 0x10, RZ ;  /* 0x0000001006067824 */ /* 0x000fe200078e00ff */
[----:B------:R-:W-:Y:S02]  /*11d80*/  SHF.R.S32.HI R0, RZ, 0x1f, R7 ;  /* 0x0000001fff007819 */ /* 0x000fe40000011407 */
[----:B------:R-:W-:-:S02]  /*11d90*/  LOP3.LUT R3, R8, 0x8, R3, 0xe2, !PT ;  /* 0x0000000808037812 */ /* 0x000fc400078ee203 */
[----:B------:R-:W-:Y:S01]  /*11da0*/  SEL R8, RZ, 0xffffffff, P0 ;  /* 0xffffffffff087807 */ /* 0x000fe20000000000 */
[----:B------:R-:W-:Y:S01]  /*11db0*/  IMAD R0, R0, UR4, RZ ;  /* 0x0000000400007c24 */ /* 0x000fe2000f8e02ff */
[----:B------:R-:W-:Y:S02]  /*11dc0*/  ISETP.GE.AND P0, PT, R31, R21, PT ;  /* 0x000000151f00720c */ /* 0x000fe40003f06270 */
[----:B------:R-:W-:Y:S01]  /*11dd0*/  LOP3.LUT R6, R6, 0x10, R3, 0xe2, !PT ;  /* 0x0000001006067812 */ /* 0x000fe200078ee203 */
[----:B------:R-:W-:Y:S02]  /*11de0*/  IMAD.SHL.U32 R9, R8, 0x20, RZ ;  /* 0x0000002008097824 */ /* 0x000fe400078e00ff */
[----:B------:R-:W-:Y:S01]  /*11df0*/  IMAD R3, R7, UR5, R0 ;  /* 0x0000000507037c24 */ /* 0x000fe2000f8e0200 */
[----:B------:R-:W-:Y:S01]  /*11e00*/  SEL R7, RZ, 0x40, P0 ;  /* 0x00000040ff077807 */ /* 0x000fe20000000000 */
[----:B------:R-:W-:Y:S01]  /*11e10*/  ULDC.64 UR4, c[0x0][0xa80] ;  /* 0x0002a00000047ab9 */ /* 0x000fe20000000a00 */
[----:B------:R-:W-:Y:S01]  /*11e20*/  ISETP.GE.AND P0, PT, R26, R27, PT ;  /* 0x0000001b1a00720c */ /* 0x000fe20003f06270 */
[----:B------:R-:W-:Y:S01]  /*11e30*/  IMAD.IADD R3, R5, 0x1, R3 ;  /* 0x0000000105037824 */ /* 0x000fe200078e0203 */
[----:B------:R-:W-:-:S02]  /*11e40*/  LOP3.LUT R6, R9, 0x20, R6, 0xe2, !PT ;  /* 0x0000002009067812 */ /* 0x000fc400078ee206 */
[----:B------:R-:W-:Y:S02]  /*11e50*/  LEA R20, P1, R4, UR4, 0x1 ;  /* 0x0000000404147c11 */ /* 0x000fe4000f8208ff */
[----:B------:R-:W-:Y:S02]  /*11e60*/  SEL R5, RZ, 0x80, P2 ;  /* 0x00000080ff057807 */ /* 0x000fe40001000000 */
[----:B------:R-:W-:Y:S02]  /*11e70*/  LOP3.LUT R24, R6, R7, RZ, 0xfc, !PT ;  /* 0x0000000706187212 */ /* 0x000fe400078efcff */
[----:B------:R-:W-:Y:S02]  /*11e80*/  LEA.HI.X R3, R4, UR5, R3, 0x1, P1 ;  /* 0x0000000504037c11 */ /* 0x000fe400088f0c03 */
[----:B------:R-:W-:Y:S01]  /*11e90*/  LOP3.LUT R25, R24, R5, RZ, 0xfc, !PT ;  /* 0x0000000518197212 */ /* 0x000fe200078efcff */
[----:B------:R2:W3:Y:S04]  /*11ea0*/  SHFL.IDX PT, R4, R20, RZ, 0x181f ;  /* 0x00181fff14047589 */ /* 0x0004e800000e0000 */
[----:B------:R2:W4:Y:S01]  /*11eb0*/  SHFL.IDX PT, R5, R3, RZ, 0x181f ;  /* 0x00181fff03057589 */ /* 0x00052200000e0000 */
[----:B------:R-:W-:Y:S05]  /*11ec0*/  @P0 BRA `(.L_x_770) ;  /* 0x00000000007c0947 */ /* 0x000fea0003800000 */
[-C--:B------:R-:W-:Y:S02]  /*11ed0*/  ISETP.GE.AND P2, PT, R209, R21.reuse, PT ;  /* 0x00000015d100720c */ /* 0x080fe40003f46270 */
[-C--:B------:R-:W-:Y:S02]  /*11ee0*/  ISETP.GE.AND P1, PT, R188, R21.reuse, PT ;  /* 0x00000015bc00720c */ /* 0x080fe40003f26270 */
[-C--:B------:R-:W-:Y:S02]  /*11ef0*/  ISETP.GE.AND P5, PT, R208, R21.reuse, PT ;  /* 0x00000015d000720c */ /* 0x080fe40003fa6270 */
[----:B------:R-:W-:-:S07]  /*11f00*/  ISETP.GE.AND P3, PT, R207, R21, PT ;  /* 0x00000015cf00720c */ /* 0x000fce0003f66270 */
[CC--:B---3--:R-:W-:Y:S02]  /*11f10*/  @!P2 LEA R8, P0, R209.reuse, R4.reuse, 0x1 ;  /* 0x00000004d108a211 */ /* 0x0c8fe400078008ff */
[----:B----4-:R-:W-:Y:S02]  /*11f20*/  @!P1 IMAD.WIDE R6, R188, 0x2, R4 ;  /* 0x00000002bc069825 */ /* 0x010fe400078e0204 */
[----:B------:R-:W-:Y:S02]  /*11f30*/  @!P2 LEA.HI.X R9, R209, R5, R36, 0x1, P0 ;  /* 0x00000005d109a211 */ /* 0x000fe400000f0c24 */
[----:B------:R-:W-:Y:S01]  /*11f40*/  @!P5 LEA R14, P4, R208, R4, 0x1 ;  /* 0x00000004d00ed211 */ /* 0x000fe200078808ff */
[----:B------:R-:W-:Y:S01]  /*11f50*/  @!P1 ST.E.128 desc[UR40][R6.64], RZ ;  /* 0x000000ff06009985 */ /* 0x000fe2000c101d28 */
[-C--:B------:R-:W-:Y:S02]  /*11f60*/  ISETP.GE.AND P1, PT, R205, R21.reuse, PT ;  /* 0x00000015cd00720c */ /* 0x080fe40003f26270 */
[----:B------:R-:W-:Y:S01]  /*11f70*/  LOP3.LUT P0, RZ, R24, 0x40, RZ, 0xc0, !PT ;  /* 0x0000004018ff7812 */ /* 0x000fe2000780c0ff */
[----:B------:R3:W-:Y:S01]  /*11f80*/  @!P2 ST.E.128 desc[UR40][R8.64], RZ ;  /* 0x000000ff0800a985 */ /* 0x0007e2000c101d28 */
[----:B------:R-:W-:-:S02]  /*11f90*/  ISETP.GE.AND P2, PT, R206, R21, PT ;  /* 0x00000015ce00720c */ /* 0x000fc40003f46270 */
[-C--:B------:R-:W-:Y:S02]  /*11fa0*/  @!P5 LEA.HI.X R15, R208, R5.reuse, R35, 0x1, P4 ;  /* 0x00000005d00fd211 */ /* 0x080fe400020f0c23 */
[----:B------:R-:W-:Y:S02]  /*11fb0*/  LOP3.LUT P4, RZ, R25, 0x80, RZ, 0xc0, !PT ;  /* 0x0000008019ff7812 */ /* 0x000fe4000788c0ff */
[CC--:B------:R-:W-:Y:S01]  /*11fc0*/  @!P3 LEA R12, P6, R207.reuse, R4.reuse, 0x1 ;  /* 0x00000004cf0cb211 */ /* 0x0c0fe200078c08ff */
[----:B------:R4:W-:Y:S03]  /*11fd0*/  @!P5 ST.E.128 desc[UR40][R14.64], RZ ;  /* 0x000000ff0e00d985 */ /* 0x0009e6000c101d28 */
[----:B------:R-:W-:Y:S02]  /*11fe0*/  @!P3 LEA.HI.X R13, R207, R5, R34, 0x1, P6 ;  /* 0x00000005cf0db211 */ /* 0x000fe400030f0c22 */
[----:B---3--:R-:W-:-:S02]  /*11ff0*/  @!P1 LEA R8, P6, R205, R4, 0x1 ;  /* 0x00000004cd089211 */ /* 0x008fc400078c08ff */
        /* <DEDUP_REMOVED lines=12> */
.L_x_770:
[----:B------:R-:W-:Y:S05]  /*120c0*/  BSYNC B1 ;  /* 0x0000000000017941 */ /* 0x000fea0003800000 */
.L_x_769:
[----:B------:R-:W-:Y:S01]  /*120d0*/  VIADD R0, R26, 0x20 ;  /* 0x000000201a007836 */ /* 0x000fe20000000000 */
[----:B----4-:R4:W0:Y:S04]  /*120e0*/  SHFL.IDX PT, R5, R3, 0x1, 0x181f ;  /* 0x00381f0003057f89 */ /* 0x01082800000e0000 */
[----:B------:R-:W-:Y:S01]  /*120f0*/  ISETP.GE.AND P0, PT, R0, R27, PT ;  /* 0x0000001b0000720c */ /* 0x000fe20003f06270 */
[----:B---3--:R4:W3:-:S12]  /*12100*/  SHFL.IDX PT, R4, R20, 0x1, 0x181f ;  /* 0x00381f0014047f89 */ /* 0x0088d800000e0000 */
[----:B----4-:R-:W-:Y:S05]  /*12110*/  @P0 BRA `(.L_x_763) ;  /* 0x00000000007c0947 */ /* 0x010fea0003800000 */
[-C--:B------:R-:W-:Y:S02]  /*12120*/  ISETP.GE.AND P5, PT, R209, R21.reuse, PT ;  /* 0x00000015d100720c */ /* 0x080fe40003fa6270 */
[-C--:B------:R-:W-:Y:S02]  /*12130*/  ISETP.GE.AND P4, PT, R188, R21.reuse, PT ;  /* 0x00000015bc00720c */ /* 0x080fe40003f86270 */
[-C--:B------:R-:W-:Y:S02]  /*12140*/  ISETP.GE.AND P0, PT, R208, R21.reuse, PT ;  /* 0x00000015d000720c */ /* 0x080fe40003f06270 */
[----:B------:R-:W-:Y:S02]  /*12150*/  ISETP.GE.AND P1, PT, R207, R21, PT ;  /* 0x00000015cf00720c */ /* 0x000fe40003f26270 */
[----:B------:R-:W-:-:S05]  /*12160*/  LOP3.LUT P2, RZ, R24, 0x40, RZ, 0xc0, !PT ;  /* 0x0000004018ff7812 */ /* 0x000fca000784c0ff */
[CC--:B---3--:R-:W-:Y:S02]  /*12170*/  @!P5 LEA R8, P3, R209.reuse, R4.reuse, 0x1 ;  /* 0x00000004d108d211 */ /* 0x0c8fe400078608ff */
[----:B0-----:R-:W-:Y:S02]  /*12180*/  @!P4 IMAD.WIDE R6, R188, 0x2, R4 ;  /* 0x00000002bc06c825 */ /* 0x001fe400078e0204 */
[----:B------:R-:W-:Y:S02]  /*12190*/  @!P5 LEA.HI.X R9, R209, R5, R36, 0x1, P3 ;  /* 0x00000005d109d211 */ /* 0x000fe400018f0c24 */
[-C--:B------:R-:W-:Y:S01]  /*121a0*/  ISETP.GE.AND P3, PT, R206, R21.reuse, PT ;  /* 0x00000015ce00720c */ /* 0x080fe20003f66270 */
[----:B------:R0:W-:Y:S01]  /*121b0*/  @!P4 ST.E.128 desc[UR40][R6.64], RZ ;  /* 0x000000ff0600c985 */ /* 0x0001e2000c101d28 */
[----:B------:R-:W-:Y:S02]  /*121c0*/  @!P0 LEA R10, P6, R208, R4, 0x1 ;  /* 0x00000004d00a8211 */ /* 0x000fe400078c08ff */
[----:B------:R-:W-:Y:S01]  /*121d0*/  LOP3.LUT P4, RZ, R25, 0x80, RZ, 0xc0, !PT ;  /* 0x0000008019ff7812 */ /* 0x000fe2000788c0ff */
[----:B------:R4:W-:Y:S01]  /*121e0*/  @!P5 ST.E.128 desc[UR40][R8.64], RZ ;  /* 0x000000ff0800d985 */ /* 0x0009e2000c101d28 */
[----:B------:R-:W-:-:S02]  /*121f0*/  ISETP.GE.AND P5, PT, R205, R21, PT ;  /* 0x00000015cd00720c */ /* 0x000fc40003fa6270 */
[----:B------:R-:W-:Y:S02]  /*12200*/  @!P0 LEA.HI.X R11, R208, R5, R35, 0x1, P6 ;  /* 0x00000005d00b8211 */ /* 0x000fe400030f0c23 */
[----:B------:R-:W-:-:S03]  /*12210*/  @!P1 LEA R12, P6, R207, R4, 0x1 ;  /* 0x00000004cf0c9211 */ /* 0x000fc600078c08ff */
[----:B------:R4:W-:Y:S01]  /*12220*/  @!P0 ST.E.128 desc[UR40][R10.64], RZ ;  /* 0x000000ff0a008985 */ /* 0x0009e2000c101d28 */
[-C--:B------:R-:W-:Y:S02]  /*12230*/  @!P1 LEA.HI.X R13, R207, R5.reuse, R34, 0x1, P6 ;  /* 0x00000005cf0d9211 */ /* 0x080fe400030f0c22 */
[CC--:B0-----:R-:W-:Y:S02]  /*12240*/  @!P3 LEA R6, P6, R206.reuse, R4.reuse, 0x1 ;  /* 0x00000004ce06b211 */ /* 0x0c1fe400078c08ff */
[CC--:B------:R-:W-:Y:S01]  /*12250*/  @P2 LEA R14, P0, R31.reuse, R4.reuse, 0x1 ;  /* 0x000000041f0e2211 */ /* 0x0c0fe200078008ff */
[----:B------:R4:W-:Y:S01]  /*12260*/  @!P1 ST.E.128 desc[UR40][R12.64], RZ ;  /* 0x000000ff0c009985 */ /* 0x0009e2000c101d28 */
[-C--:B------:R-:W-:Y:S02]  /*12270*/  @!P3 LEA.HI.X R7, R206, R5.reuse, R33, 0x1, P6 ;  /* 0x00000005ce07b211 */ /* 0x080fe400030f0c21 */
[----:B------:R-:W-:Y:S02]  /*12280*/  @P2 LEA.HI.X R15, R31, R5, R30, 0x1, P0 ;  /* 0x000000051f0f2211 */ /* 0x000fe400000f0c1e */
[-C--:B--2---:R-:W-:Y:S01]  /*12290*/  @P4 LEA R20, P6, R29, R4.reuse, 0x1 ;  /* 0x000000041d144211 */ /* 0x084fe200078c08ff */
[----:B------:R4:W-:Y:S01]  /*122a0*/  @!P3 ST.E.128 desc[UR40][R6.64], RZ ;  /* 0x000000ff0600b985 */ /* 0x0009e2000c101d28 */
[----:B------:R-:W-:-:S02]  /*122b0*/  @!P5 LEA R4, P0, R205, R4, 0x1 ;  /* 0x00000004cd04d211 */ /* 0x000fc400078008ff */
[-C--:B------:R-:W-:Y:S02]  /*122c0*/  @P4 LEA.HI.X R21, R29, R5.reuse, R28, 0x1, P6 ;  /* 0x000000051d154211 */ /* 0x080fe400030f0c1c */
[----:B------:R-:W-:-:S05]  /*122d0*/  @!P5 LEA.HI.X R5, R205, R5, R32, 0x1, P0 ;  /* 0x00000005cd05d211 */ /* 0x000fca00000f0c20 */
[----:B------:R4:W-:Y:S04]  /*122e0*/  @!P5 ST.E.128 desc[UR40][R4.64], RZ ;  /* 0x000000ff0400d985 */ /* 0x0009e8000c101d28 */
[----:B------:R4:W-:Y:S04]  /*122f0*/  @P2 ST.E.128 desc[UR40][R14.64], RZ ;  /* 0x000000ff0e002985 */ /* 0x0009e8000c101d28 */
[----:B------:R4:W-:Y:S02]  /*12300*/  @P4 ST.E.128 desc[UR40][R20.64], RZ ;  /* 0x000000ff14004985 */ /* 0x0009e4000c101d28 */
.L_x_763:
[----:B------:R-:W-:Y:S05]  /*12310*/  BSYNC B0 ;  /* 0x0000000000007941 */ /* 0x000fea0003800000 */
.L_x_756:
[----:B------:R-:W-:Y:S02]  /*12320*/  ULDC UR4, c[0x0][0xc3c] ;  /* 0x00030f0000047ab9 */ /* 0x000fe40000000800 */
[----:B-1----:R-:W-:-:S13]  /*12330*/  ISETP.GE.AND P0, PT, R155, UR4, PT ;  /* 0x000000049b007c0c */ /* 0x002fda000bf06270 */
[----:B------:R-:W-:Y:S05]  /*12340*/  @!P0 BRA `(.L_x_771) ;  /* 0xfffffef000a48947 */ /* 0x000fea000383ffff */
[----:B------:R-:W-:Y:S05]  /*12350*/  BRA `(.L_x_643) ;  /* 0x00000090001c7947 */ /* 0x000fea0003800000 */
.L_x_641:
[----:B------:R-:W-:-:S08]  /*12360*/  NOP ;  /* 0x0000000000007918 */ /* 0x000fd00000000000 */
[----:B---3--:R-:W0:-:S00]  /*12370*/  USETMAXREG.DEALLOC.CTAPOOL 0x18 ;  /* 0x00000018000079c8 */ /* 0x008e0000080e0500 */
[----:B0-----:R-:W2:Y:S01]  /*12380*/  LDL.LU R2, [R1+0x28] ;  /* 0x0000280001027983 */ /* 0x001ea20000300800 */
[----:B------:R-:W-:Y:S01]  /*12390*/  LOP3.LUT R0, R0, 0x3, RZ, 0xc0, !PT ;  /* 0x0000000300007812 */ /* 0x000fe200078ec0ff */
[----:B------:R-:W-:-:S05]  /*123a0*/  IMAD.MOV.U32 R7, RZ, RZ, RZ ;  /* 0x000000ffff077224 */ /* 0x000fca00078e00ff */
[----:B------:R-:W0:Y:S02]  /*123b0*/  SHFL.IDX PT, R0, R0, RZ, 0x1f ;  /* 0x00001fff00007589 */ /* 0x000e2400000e0000 */
[----:B0-----:R-:W-:Y:S02]  /*123c0*/  ISETP.NE.AND P0, PT, R0, RZ, PT ;  /* 0x000000ff0000720c */ /* 0x001fe40003f05270 */
[----:B--2---:R-:W-:-:S11]  /*123d0*/  LOP3.LUT R2, R2, 0xfffffffd, RZ, 0xc0, !PT ;  /* 0xfffffffd02027812 */ /* 0x004fd600078ec0ff */
[----:B------:R-:W-:-:S05]  /*123e0*/  @P0 LOP3.LUT R2, R2, 0x2, RZ, 0xfc, !PT ;  /* 0x0000000202020812 */ /* 0x000fca00078efcff */
[----:B------:R0:W-:Y:S01]  /*123f0*/  STL [R1+0x28], R2 ;  /* 0x0000280201007387 */ /* 0x0001e20000100800 */
        /* <DEDUP_REMOVED lines=10> */
.L_x_772:
[----:B------:R-:W-:Y:S01]  /*124a0*/  LOP3.LUT R0, R6, 0x1f, RZ, 0xc0, !PT ;  /* 0x0000001f06007812 */ /* 0x000fe200078ec0ff */
[----:B------:R-:W-:Y:S01]  /*124b0*/  ULDC UR4, c[0x0][0xc3c] ;  /* 0x00030f0000047ab9 */ /* 0x000fe20000000800 */
[----:B------:R-:W-:Y:S01]  /*124c0*/  IMAD.MOV.U32 R10, RZ, RZ, RZ ;  /* 0x000000ffff0a7224 */ /* 0x000fe200078e00ff */
[----:B------:R-:W1:Y:S01]  /*124d0*/  S2UR UR6, SR_CTAID.X ;  /* 0x00000000000679c3 */ /* 0x000e620000002500 */
[----:B------:R-:W-:Y:S01]  /*124e0*/  ISETP.NE.AND P0, PT, R0, 0x1f, PT ;  /* 0x0000001f0000780c */ /* 0x000fe20003f05270 */
[----:B------:R-:W-:-:S03]  /*124f0*/  ULDC UR5, c[0x0][0xc38] ;  /* 0x00030e0000057ab9 */ /* 0x000fc60000000800 */
[----:B------:R-:W-:-:S13]  /*12500*/  ISETP.GE.OR P1, PT, R0, UR4, !P0 ;  /* 0x0000000400007c0c */ /* 0x000fda000c726670 */
[----:B0-----:R-:W0:Y:S08]  /*12510*/  @!P1 LDC.64 R2, c[0x0][0xc80] ;  /* 0x00032000ff029b82 */ /* 0x001e300000000a00 */
[----:B------:R-:W2:Y:S01]  /*12520*/  @!P1 LDC.64 R4, c[0x0][0xc78] ;  /* 0x00031e00ff049b82 */ /* 0x000ea20000000a00 */
[----:B0-----:R-:W-:-:S05]  /*12530*/  @!P1 IMAD.WIDE.U32 R2, R0, 0x4, R2 ;  /* 0x0000000400029825 */ /* 0x001fca00078e0002 */
        /* <DEDUP_REMOVED lines=27> */
[----:B------:R-:W-:Y:S01]  /*126f0*/  IMAD.MOV.U32 R11, RZ, RZ, R8 ;  /* 0x000000ffff0b7224 */ /* 0x000fe200078e0008 */
[----:B-1----:R-:W-:-:S13]  /*12700*/  ISETP.GT.AND P6, PT, R8, UR6, PT ;  /* 0x0000000608007c0c */ /* 0x002fda000bfc4270 */
[----:B------:R-:W-:Y:S05]  /*12710*/  @P6 BRA `(.L_x_774) ;  /* 0x0000000000a46947 */ /* 0x000fea0003800000 */
[----:B------:R-:W-:Y:S01]  /*12720*/  IMAD.MOV.U32 R8, RZ, RZ, R11 ;  /* 0x000000ffff087224 */ /* 0x000fe200078e000b */
[----:B------:R-:W-:Y:S01]  /*12730*/  UMOV UR4, URZ ;  /* 0x0000003f00047c82 */ /* 0x000fe20008000000 */
[----:B------:R-:W-:-:S05]  /*12740*/  ULDC UR5, c[0x0][0xc38] ;  /* 0x00030e0000057ab9 */ /* 0x000fca0000000800 */
.L_x_776:
        /* <DEDUP_REMOVED lines=38> */
.L_x_774:
        /* <DEDUP_REMOVED lines=20> */
.L_x_777:
        /* <DEDUP_REMOVED lines=54> */
.L_x_775:
[----:B------:R-:W-:Y:S01]  /*12e50*/  IMAD.U32 R2, RZ, RZ, UR6 ;  /* 0x00000006ff027e24 */ /* 0x000fe2000f8e00ff */
[----:B------:R1:W-:Y:S04]  /*12e60*/  STL [R1+0x4], RZ ;  /* 0x000004ff01007387 */ /* 0x0003e80000100800 */
[----:B------:R1:W-:Y:S04]  /*12e70*/  STL [R1+0x8], RZ ;  /* 0x000008ff01007387 */ /* 0x0003e80000100800 */
[----:B------:R1:W-:Y:S02]  /*12e80*/  STL [R1], R2 ;  /* 0x0000000201007387 */ /* 0x0003e40000100800 */
.L_x_778:
        /* <DEDUP_REMOVED lines=10> */
.L_x_773:
[----:B--2---:R-:W2:Y:S01]  /*12f30*/  LDL R0, [R1+0xc] ;  /* 0x00000c0001007983 */ /* 0x004ea20000100800 */
[----:B------:R-:W-:Y:S01]  /*12f40*/  ULDC UR4, c[0x0][0xc3c] ;  /* 0x00030f0000047ab9 */ /* 0x000fe20000000800 */
[----:B------:R-:W-:Y:S01]  /*12f50*/  IMAD.MOV.U32 R19, RZ, RZ, RZ ;  /* 0x000000ffff137224 */ /* 0x000fe200078e00ff */
[----:B--2---:R-:W-:Y:S01]  /*12f60*/  ISETP.GE.AND P0, PT, R0, UR4, PT ;  /* 0x0000000400007c0c */ /* 0x004fe2000bf06270 */
[----:B------:R-:W-:-:S05]  /*12f70*/  IMAD.MOV.U32 R0, RZ, RZ, 0x1 ;  /* 0x00000001ff007424 */ /* 0x000fca00078e00ff */
[----:B------:R2:W-:Y:S04]  /*12f80*/  STL [R1+0x14], R0 ;  /* 0x0000140001007387 */ /* 0x0005e80000100800 */
[----:B------:R2:W-:Y:S03]  /*12f90*/  STL [R1+0x54], RZ ;  /* 0x000054ff01007387 */ /* 0x0005e60000100800 */
[----:B------:R-:W-:Y:S05]  /*12fa0*/  @P0 BRA `(.L_x_779) ;  /* 0x0000008000280947 */ /* 0x000fea0003800000 */
[----:B------:R-:W3:Y:S01]  /*12fb0*/  S2UR UR5, SR_CgaCtaId ;  /* 0x00000000000579c3 */ /* 0x000ee20000008800 */
[C---:B--2---:R-:W-:Y:S01]  /*12fc0*/  IMAD.SHL.U32 R0, R6.reuse, 0x8, RZ ;  /* 0x0000000806007824 */ /* 0x044fe200078e00ff */
[----:B------:R-:W-:Y:S01]  /*12fd0*/  LOP3.LUT R4, R6, 0x7f, RZ, 0xc0, !PT ;  /* 0x0000007f06047812 */ /* 0x000fe200078ec0ff */
[----:B------:R-:W-:Y:S01]  /*12fe0*/  UMOV UR4, 0x400 ;  /* 0x0000040000047882 */ /* 0x000fe20000000000 */
[----:B------:R-:W-:Y:S01]  /*12ff0*/  BSSY B8, `(.L_x_779) ;  /* 0x0000805000087945 */ /* 0x000fe20003800000 */
[----:B------:R-:W-:Y:S01]  /*13000*/  IMAD.MOV.U32 R19, RZ, RZ, RZ ;  /* 0x000000ffff137224 */ /* 0x000fe200078e00ff */
[----:B------:R-:W-:Y:S01]  /*13010*/  LOP3.LUT R3, R0, 0x1f8, RZ, 0xc0, !PT ;  /* 0x000001f800037812 */ /* 0x000fe200078ec0ff */
[----:B01----:R-:W-:Y:S01]  /*13020*/  IMAD.SHL.U32 R2, R4, 0x8, RZ ;  /* 0x0000000804027824 */ /* 0x003fe200078e00ff */
[----:B------:R-:W-:Y:S01]  /*13030*/  ULDC.64 UR38, c[0x0][0x198] ;  /* 0x0000660000267ab9 */ /* 0x000fe20000000a00 */
[----:B------:R-:W-:Y:S01]  /*13040*/  IMAD.MOV.U32 R0, RZ, RZ, 0x1 ;  /* 0x00000001ff007424 */ /* 0x000fe200078e00ff */
[----:B------:R-:W-:Y:S01]  /*13050*/  LOP3.LUT R3, R3, 0x38, R6, 0x78, !PT ;  /* 0x0000003803037812 */ /* 0x000fe200078e7806 */
[----:B------:R-:W-:Y:S01]  /*13060*/  IMAD.SHL.U32 R6, R6, 0x10, RZ ;  /* 0x0000001006067824 */ /* 0x000fe200078e00ff */
[----:B------:R-:W-:-:S02]  /*13070*/  ULDC UR36, c[0x0][0xc] ;  /* 0x0000030000247ab9 */ /* 0x000fc40000000800 */
[----:B------:R-:W-:Y:S02]  /*13080*/  LOP3.LUT R3, R3, 0x200, R2, 0xf8, !PT ;  /* 0x0000020003037812 */ /* 0x000fe400078ef802 */
[----:B------:R-:W-:-:S04]  /*13090*/  SHF.R.U32.HI R2, RZ, 0x3, R4 ;  /* 0x00000003ff027819 */ /* 0x000fc80000011604 */
[----:B------:R-:W-:Y:S01]  /*130a0*/  LOP3.LUT R4, R2, 0x70, R6, 0xf8, !PT ;  /* 0x0000007002047812 */ /* 0x000fe200078ef806 */
[----:B---3--:R-:W-:-:S06]  /*130b0*/  ULEA UR4, UR5, UR4, 0x18 ;  /* 0x0000000405047291 */ /* 0x008fcc000f8ec03f */
[----:B------:R-:W-:-:S04]  /*130c0*/  IMAD.U32 R18, RZ, RZ, UR4 ;  /* 0x00000004ff127e24 */ /* 0x000fc8000f8e00ff */
[----:B------:R-:W-:-:S05]  /*130d0*/  IMAD R2, R3, 0x2, R18 ;  /* 0x0000000203027824 */ /* 0x000fca00078e0212 */
[----:B------:R0:W-:Y:S04]  /*130e0*/  STL [R1+0x60], R2 ;  /* 0x0000600201007387 */ /* 0x0001e80000100800 */
[----:B------:R0:W-:Y:S04]  /*130f0*/  STL [R1+0x54], RZ ;  /* 0x000054ff01007387 */ /* 0x0001e80000100800 */
[----:B------:R0:W-:Y:S04]  /*13100*/  STL [R1+0x18], R0 ;  /* 0x0000180001007387 */ /* 0x0001e80000100800 */
[----:B------:R0:W-:Y:S04]  /*13110*/  STL [R1+0x10], RZ ;  /* 0x000010ff01007387 */ /* 0x0001e80000100800 */
[----:B------:R0:W-:Y:S02]  /*13120*/  STL [R1+0x14], R0 ;  /* 0x0000140001007387 */ /* 0x0001e40000100800 */
.L_x_945:
[----:B0-----:R-:W2:Y:S01]  /*13130*/  LDL R0, [R1+0xc] ;  /* 0x00000c0001007983 */ /* 0x001ea20000100800 */
[----:B------:R-:W2:Y:S01]  /*13140*/  LDC.64 R2, c[0x0][0xc88] ;  /* 0x00032200ff027b82 */ /* 0x000ea20000000a00 */
[----:B------:R-:W-:Y:S05]  /*13150*/  YIELD ;  /* 0x0000000000007946 */ /* 0x000fea0003800000 */
[----:B------:R-:W-:Y:S01]  /*13160*/  ULDC.64 UR4, c[0x0][0xa28] ;  /* 0x00028a0000047ab9 */ /* 0x000fe20000000a00 */
[----:B------:R-:W-:Y:S02]  /*13170*/  CS2R R8, SRZ ;  /* 0x0000000000087805 */ /* 0x000fe4000001ff00 */
[----:B------:R-:W-:Y:S01]  /*13180*/  ISETP.NE.U32.AND P0, PT, RZ, UR4, PT ;  /* 0x00000004ff007c0c */ /* 0x000fe2000bf05070 */
[----:B------:R-:W-:Y:S01]  /*13190*/  ULDC.64 UR10, c[0x0][0xa18] ;  /* 0x00028600000a7ab9 */ /* 0x000fe20000000a00 */
[----:B------:R-:W-:Y:S01]  /*131a0*/  ULDC.64 UR8, c[0x0][0xa10] ;  /* 0x0002840000087ab9 */ /* 0x000fe20000000a00 */
[----:B------:R-:W-:Y:S01]  /*131b0*/  ULDC.64 UR6, c[0x0][0xa08] ;  /* 0x0002820000067ab9 */ /* 0x000fe20000000a00 */
[----:B--2---:R-:W-:-:S05]  /*131c0*/  IMAD.WIDE R2, R0, 0x4, R2 ;  /* 0x0000000400027825 */ /* 0x004fca00078e0202 */
[----:B------:R-:W2:Y:S01]  /*131d0*/  LDG.E R13, desc[UR40][R2.64] ;  /* 0x00000028020d7981 */ /* 0x000ea2000c1e1900 */
[----:B------:R-:W-:Y:S02]  /*131e0*/  ISETP.NE.AND.EX P0, PT, RZ, UR5, PT, P0 ;  /* 0x00000005ff007c0c */ /* 0x000fe4000bf05300 */
        /* <DEDUP_REMOVED lines=9> */
[----:B-1----:R1:W5:Y:S01]  /*13280*/  @P0 LDG.E R8, desc[UR40][R2.64] ;  /* 0x0000002802080981 */ /* 0x002362000c1e1900 */
[----:B------:R-:W-:Y:S01]  /*13290*/  ISETP.NE.AND.EX P1, PT, RZ, UR5, PT, P1 ;  /* 0x00000005ff007c0c */ /* 0x000fe2000bf25310 */
[----:B---3--:R-:W-:Y:S01]  /*132a0*/  IMAD.MOV.U32 R12, RZ, RZ, RZ ;  /* 0x000000ffff0c7224 */ /* 0x008fe200078e00ff */
[----:B------:R-:W-:Y:S01]  /*132b0*/  ISETP.NE.U32.AND P3, PT, RZ, UR10, PT ;  /* 0x0000000aff007c0c */ /* 0x000fe2000bf65070 */
[----:B------:R-:W-:Y:S01]  /*132c0*/  STL [R1+0x1c], R14 ;  /* 0x00001c0e01007387 */ /* 0x000fe20000100800 */
[----:B------:R-:W-:Y:S01]  /*132d0*/  ISETP.NE.U32.AND P0, PT, RZ, UR6, PT ;  /* 0x00000006ff007c0c */ /* 0x000fe2000bf05070 */
[----:B0-----:R-:W-:Y:S01]  /*132e0*/  IMAD.MOV.U32 R0, RZ, RZ, RZ ;  /* 0x000000ffff007224 */ /* 0x001fe200078e00ff */
[----:B------:R-:W-:Y:S02]  /*132f0*/  ISETP.NE.U32.AND P2, PT, RZ, UR8, PT ;  /* 0x00000008ff007c0c */ /* 0x000fe4000bf45070 */
[C---:B------:R-:W-:Y:S02]  /*13300*/  IADD3 R6, P5, R17.reuse, UR6, RZ ;  /* 0x0000000611067c10 */ /* 0x040fe4000ffbe0ff */
[----:B-1----:R-:W-:-:S02]  /*13310*/  IADD3 R2, P4, R17, UR4, RZ ;  /* 0x0000000411027c10 */ /* 0x002fc4000ff9e0ff */
[----:B------:R-:W-:Y:S02]  /*13320*/  ISETP.NE.AND.EX P3, PT, RZ, UR11, PT, P3 ;  /* 0x0000000bff007c0c */ /* 0x000fe4000bf65330 */
[C---:B------:R-:W-:Y:S02]  /*13330*/  IADD3.X R3, R14.reuse, UR5, RZ, P4, !PT ;  /* 0x000000050e037c10 */ /* 0x040fe4000a7fe4ff */
[----:B------:R-:W-:Y:S02]  /*13340*/  IADD3 R4, P4, R17, UR8, RZ ;  /* 0x0000000811047c10 */ /* 0x000fe4000ff9e0ff */
[----:B------:R-:W-:Y:S01]  /*13350*/  ISETP.NE.AND.EX P0, PT, RZ, UR7, PT, P0 ;  /* 0x00000007ff007c0c */ /* 0x000fe2000bf05300 */
[----:B------:R-:W2:Y:S01]  /*13360*/  @P1 LDG.E R9, desc[UR40][R2.64] ;  /* 0x0000002802091981 */ /* 0x000ea2000c1e1900 */
[----:B------:R-:W-:Y:S01]  /*13370*/  IADD3.X R5, R14, UR9, RZ, P4, !PT ;  /* 0x000000090e057c10 */ /* 0x000fe2000a7fe4ff */
[----:B------:R-:W-:Y:S01]  /*13380*/  ULDC UR4, c[0x0][0x288] ;  /* 0x0000a20000047ab9 */ /* 0x000fe20000000800 */
[----:B------:R-:W-:-:S02]  /*13390*/  ISETP.NE.AND.EX P2, PT, RZ, UR9, PT, P2 ;  /* 0x00000009ff007c0c */ /* 0x000fc4000bf45320 */
[----:B------:R-:W-:Y:S02]  /*133a0*/  IADD3.X R7, R14, UR7, RZ, P5, !PT ;  /* 0x000000070e077c10 */ /* 0x000fe4000affe4ff */
[----:B------:R-:W-:-:S04]  /*133b0*/  @P3 IADD3 R10, P4, R17, UR10, RZ ;  /* 0x0000000a110a3c10 */ /* 0x000fc8000ff9e0ff */
[----:B------:R-:W-:Y:S01]  /*133c0*/  @P3 IADD3.X R11, R14, UR11, RZ, P4, !PT ;  /* 0x0000000b0e0b3c10 */ /* 0x000fe2000a7fe4ff */
[----:B------:R-:W5:Y:S04]  /*133d0*/  @P0 LDG.E R12, desc[UR40][R6.64] ;  /* 0x00000028060c0981 */ /* 0x000f68000c1e1900 */
[----:B------:R-:W5:Y:S04]  /*133e0*/  @P2 LDG.E R0, desc[UR40][R4.64] ;  /* 0x0000002804002981 */ /* 0x000f68000c1e1900 */
[----:B--2---:R0:W-:Y:S02]  /*133f0*/  STL [R1+0x44], R9 ;  /* 0x0000440901007387 */ /* 0x0041e40000100800 */
[----:B0-----:R-:W-:Y:S01]  /*13400*/  IMAD.U32 R9, RZ, RZ, UR4 ;  /* 0x00000004ff097e24 */ /* 0x001fe2000f8e00ff */
[----:B------:R-:W-:-:S05]  /*13410*/  ULDC.64 UR4, c[0x0][0x418] ;  /* 0x0001060000047ab9 */ /* 0x000fca0000000a00 */
[----:B------:R0:W2:Y:S01]  /*13420*/  @P3 LDG.E R9, desc[UR40][R10.64] ;  /* 0x000000280a093981 */ /* 0x0000a2000c1e1900 */
[----:B------:R-:W-:-:S03]  /*13430*/  UISETP.NE.U32.AND UP0, UPT, UR4, URZ, UPT ;  /* 0x0000003f0400728c */ /* 0x000fc6000bf05070 */
[----:B------:R-:W-:Y:S01]  /*13440*/  ULDC UR4, c[0x0][0x424] ;  /* 0x0001090000047ab9 */ /* 0x000fe20000000800 */
[----:B------:R-:W-:-:S03]  /*13450*/  UISETP.NE.AND.EX UP0, UPT, UR5, URZ, UPT, UP0 ;  /* 0x0000003f0500728c */ /* 0x000fc6000bf05300 */
[----:B------:R-:W-:Y:S01]  /*13460*/  ULDC UR5, c[0x0][0x2f0] ;  /* 0x0000bc0000057ab9 */ /* 0x000fe20000000800 */
[----:B------:R-:W-:-:S04]  /*13470*/  USEL UR4, UR4, 0x1, UP0 ;  /* 0x0000000104047887 */ /* 0x000fc80008000000 */
[----:B------:R-:W-:-:S03]  /*13480*/  UIMAD UR4, UR4, UR5, URZ ;  /* 0x00000005040472a4 */ /* 0x000fc6000f8e023f */
[----:B------:R-:W-:Y:S02]  /*13490*/  ULDC UR5, c[0x0][0x348] ;  /* 0x0000d20000057ab9 */ /* 0x000fe40000000800 */
[----:B0-----:R-:W-:Y:S01]  /*134a0*/  IMAD.U32 R11, RZ, RZ, UR5 ;  /* 0x00000005ff0b7e24 */ /* 0x001fe2000f8e00ff */
[----:B--2---:R0:W-:Y:S02]  /*134b0*/  STL [R1+0x58], R9 ;  /* 0x0000580901007387 */ /* 0x0041e40000100800 */
[----:B0-----:R-:W-:Y:S01]  /*134c0*/  IMAD.U32 R9, RZ, RZ, UR4 ;  /* 0x00000004ff097e24 */ /* 0x001fe2000f8e00ff */
[----:B------:R-:W-:Y:S06]  /*134d0*/  @P3 BRA `(.L_x_780) ;  /* 0x0000000000143947 */ /* 0x000fec0003800000 */
[----:B------:R-:W-:Y:S05]  /*134e0*/  @!P1 BRA `(.L_x_780) ;  /* 0x0000000000109947 */ /* 0x000fea0003800000 */
[----:B------:R-:W2:Y:S04]  /*134f0*/  LDG.E R10, desc[UR40][R2.64] ;  /* 0x00000028020a7981 */ /* 0x000ea8000c1e1900 */
[----:B------:R-:W2:Y:S02]  /*13500*/  LDG.E R2, desc[UR40][R2.64+0x4] ;  /* 0x0000042802027981 */ /* 0x000ea4000c1e1900 */
[----:B--2---:R-:W-:-:S05]  /*13510*/  IMAD.IADD R2, R2, 0x1, -R10 ;  /* 0x0000000102027824 */ /* 0x004fca00078e0a0a */
[----:B------:R0:W-:Y:S02]  /*13520*/  STL [R1+0x58], R2 ;  /* 0x0000580201007387 */ /* 0x0001e40000100800 */
.L_x_780:
[----:B------:R-:W2:Y:S01]  /*13530*/  LDL.LU R3, [R1+0x8] ;  /* 0x0000080001037983 */ /* 0x000ea20000300800 */
[----:B------:R-:W-:Y:S02]  /*13540*/  ULDC.64 UR4, c[0x0][0xa20] ;  /* 0x0002880000047ab9 */ /* 0x000fe40000000a00 */
[----:B------:R-:W-:Y:S01]  /*13550*/  ISETP.NE.U32.AND P1, PT, RZ, UR4, PT ;  /* 0x00000004ff007c0c */ /* 0x000fe2000bf25070 */
[----:B------:R1:W-:Y:S03]  /*13560*/  STL [R1+0x8], R13 ;  /* 0x0000080d01007387 */ /* 0x0003e60000100800 */
[----:B------:R-:W-:Y:S02]  /*13570*/  ISETP.NE.AND.EX P1, PT, RZ, UR5, PT, P1 ;  /* 0x00000005ff007c0c */ /* 0x000fe4000bf25310 */
[C---:B--2---:R-:W-:Y:S02]  /*13580*/  LOP3.LUT R10, R3.reuse, 0xff000000, RZ, 0xc0, !PT ;  /* 0xff000000030a7812 */ /* 0x044fe400078ec0ff */
[----:B0-----:R-:W-:-:S02]  /*13590*/  LOP3.LUT R2, R3, 0xff0000, RZ, 0xc0, !PT ;  /* 0x00ff000003027812 */ /* 0x001fc400078ec0ff */
[----:B------:R-:W-:Y:S02]  /*135a0*/  SHF.R.U32.HI R10, RZ, 0x8, R10 ;  /* 0x00000008ff0a7819 */ /* 0x000fe4000001160a */
[----:B------:R-:W-:Y:S02]  /*135b0*/  LOP3.LUT R16, R3, 0xffff, RZ, 0xc0, !PT ;  /* 0x0000ffff03107812 */ /* 0x000fe400078ec0ff */
[----:B------:R-:W-:Y:S01]  /*135c0*/  LEA.HI R10, R2, R10, RZ, 0x10 ;  /* 0x0000000a020a7211 */ /* 0x000fe200078f80ff */
[----:B-----5:R-:W-:-:S05]  /*135d0*/  IMAD.IADD R2, R12, 0x1, R8 ;  /* 0x000000010c027824 */ /* 0x020fca00078e0208 */
[----:B------:R1:W-:Y:S01]  /*135e0*/  STL [R1+0x20], R2 ;  /* 0x0000200201007387 */ /* 0x0003e20000100800 */
[----:B------:R-:W-:Y:S05]  /*135f0*/  @!P1 BRA `(.L_x_781) ;  /* 0x0000000000109947 */ /* 0x000fea0003800000 */
[----:B-1----:R-:W-:-:S04]  /*13600*/  IADD3 R2, P0, R17, UR4, RZ ;  /* 0x0000000411027c10 */ /* 0x002fc8000ff1e0ff */
[----:B------:R-:W-:-:S05]  /*13610*/  IADD3.X R3, R14, UR5, RZ, P0, !PT ;  /* 0x000000050e037c10 */ /* 0x000fca00087fe4ff */
[----:B------:R0:W5:Y:S01]  /*13620*/  LDG.E R9, desc[UR40][R2.64] ;  /* 0x0000002802097981 */ /* 0x000162000c1e1900 */
[----:B------:R-:W-:Y:S05]  /*13630*/  BRA `(.L_x_782) ;  /* 0x0000000000107947 */ /* 0x000fea0003800000 */
.L_x_781:
[----:B------:R-:W-:Y:S05]  /*13640*/  @!P0 BRA `(.L_x_782) ;  /* 0x00000000000c8947 */ /* 0x000fea0003800000 */
[----:B------:R-:W2:Y:S04]  /*13650*/  LDG.E R9, desc[UR40][R6.64] ;  /* 0x0000002806097981 */ /* 0x000ea8000c1e1900 */
[----:B------:R-:W2:Y:S02]  /*13660*/  LDG.E R6, desc[UR40][R6.64+0x4] ;  /* 0x0000042806067981 */ /* 0x000ea4000c1e1900 */
[----:B--2---:R-:W-:-:S07]  /*13670*/  IMAD.IADD R9, R6, 0x1, -R9 ;  /* 0x0000000106097824 */ /* 0x004fce00078e0a09 */
.L_x_782:
[----:B01----:R-:W2:Y:S01]  /*13680*/  @P2 LDG.E R2, desc[UR40][R4.64] ;  /* 0x0000002804022981 */ /* 0x003ea2000c1e1900 */
[----:B-----5:R-:W-:-:S03]  /*13690*/  IMAD.IADD R6, R9, 0x1, -R8 ;  /* 0x0000000109067824 */ /* 0x020fc600078e0a08 */
[----:B------:R-:W2:Y:S01]  /*136a0*/  @P2 LDG.E R4, desc[UR40][R4.64+0x4] ;  /* 0x0000042804042981 */ /* 0x000ea2000c1e1900 */
[----:B------:R-:W-:-:S05]  /*136b0*/  LOP3.LUT R14, R10, 0xff, RZ, 0xc0, !PT ;  /* 0x000000ff0a0e7812 */ /* 0x000fca00078ec0ff */
[----:B------:R0:W-:Y:S01]  /*136c0*/  STL [R1+0x5c], R14 ;  /* 0x00005c0e01007387 */ /* 0x0001e20000100800 */
[----:B------:R-:W-:Y:S01]  /*136d0*/  BSSY B0, `(.L_x_783) ;  /* 0x0000029000007945 */ /* 0x000fe20003800000 */
[----:B------:R-:W-:Y:S01]  /*136e0*/  SHF.R.U32.HI R10, RZ, 0x10, R10 ;  /* 0x00000010ff0a7819 */ /* 0x000fe2000001160a */
[----:B--2---:R-:W-:-:S04]  /*136f0*/  @P2 IMAD.IADD R11, R4, 0x1, -R2 ;  /* 0x00000001040b2824 */ /* 0x004fc800078e0a02 */
[----:B------:R-:W-:-:S04]  /*13700*/  IMAD.IADD R3, R6, 0x1, R11 ;  /* 0x0000000106037824 */ /* 0x000fc800078e020b */
[C---:B------:R-:W-:Y:S01]  /*13710*/  VIADD R2, R3.reuse, 0x3f ;  /* 0x0000003f03027836 */ /* 0x040fe20000000000 */
[----:B------:R-:W-:-:S04]  /*13720*/  ISETP.GE.AND P1, PT, R3, 0x1, PT ;  /* 0x000000010300780c */ /* 0x000fc80003f26270 */
[----:B------:R-:W-:-:S04]  /*13730*/  SHF.R.S32.HI R3, RZ, 0x1f, R2 ;  /* 0x0000001fff037819 */ /* 0x000fc80000011402 */
[----:B------:R-:W-:-:S04]  /*13740*/  LEA.HI R3, R3, R2, RZ, 0x6 ;  /* 0x0000000203037211 */ /* 0x000fc800078f30ff */
[----:B------:R-:W-:-:S05]  /*13750*/  SHF.R.S32.HI R12, RZ, 0x6, R3 ;  /* 0x00000006ff0c7819 */ /* 0x000fca0000011403 */
[----:B------:R0:W-:Y:S01]  /*13760*/  STL [R1+0x38], R12 ;  /* 0x0000380c01007387 */ /* 0x0001e20000100800 */
[----:B------:R-:W-:Y:S01]  /*13770*/  IMAD.MOV.U32 R4, RZ, RZ, RZ ;  /* 0x000000ffff047224 */ /* 0x000fe200078e00ff */
[----:B------:R-:W-:Y:S06]  /*13780*/  @!P1 BRA `(.L_x_784) ;  /* 0x0000000000749947 */ /* 0x000fec0003800000 */
[----:B------:R-:W-:Y:S01]  /*13790*/  ISETP.NE.AND P0, PT, R10, RZ, PT ;  /* 0x000000ff0a00720c */ /* 0x000fe20003f05270 */
[----:B------:R-:W-:-:S03]  /*137a0*/  ULDC UR4, c[0x0][0x9f0] ;  /* 0x00027c0000047ab9 */ /* 0x000fc60000000800 */
[----:B------:R-:W-:-:S04]  /*137b0*/  SEL R2, R10, UR4, P0 ;  /* 0x000000040a027c07 */ /* 0x000fc80008000000 */
[----:B------:R-:W-:Y:S02]  /*137c0*/  IABS R3, R2 ;  /* 0x0000000200037213 */ /* 0x000fe40000000000 */
[----:B------:R-:W-:Y:S02]  /*137d0*/  IADD3 R7, R2, -0x1, R12 ;  /* 0xffffffff02077810 */ /* 0x000fe40007ffe00c */
[----:B------:R-:W1:Y:S08]  /*137e0*/  I2F.RP R4, R3 ;  /* 0x0000000300047306 */ /* 0x000e700000209400 */
[----:B-1----:R-:W1:Y:S02]  /*137f0*/  MUFU.RCP R4, R4 ;  /* 0x0000000400047308 */ /* 0x002e640000001000 */
[----:B-1----:R-:W-:-:S06]  /*13800*/  VIADD R4, R4, 0xffffffe ;  /* 0x0ffffffe04047836 */ /* 0x002fcc0000000000 */
[----:B------:R1:W2:Y:S02]  /*13810*/  F2I.FTZ.U32.TRUNC.NTZ R5, R4 ;  /* 0x0000000400057305 */ /* 0x0002a4000021f000 */
[----:B-1----:R-:W-:-:S04]  /*13820*/  LOP3.LUT R4, R7, R2, RZ, 0x3c, !PT ;  /* 0x0000000207047212 */ /* 0x002fc800078e3cff */
[----:B------:R-:W-:Y:S01]  /*13830*/  ISETP.GE.AND P4, PT, R4, RZ, PT ;  /* 0x000000ff0400720c */ /* 0x000fe20003f86270 */
[----:B--2---:R-:W-:-:S04]  /*13840*/  IMAD.MOV R4, RZ, RZ, -R5 ;  /* 0x000000ffff047224 */ /* 0x004fc800078e0a05 */
[----:B------:R-:W-:Y:S02]  /*13850*/  IMAD R8, R4, R3, RZ ;  /* 0x0000000304087224 */ /* 0x000fe400078e02ff */
[----:B------:R-:W-:-:S04]  /*13860*/  IMAD.MOV.U32 R4, RZ, RZ, RZ ;  /* 0x000000ffff047224 */ /* 0x000fc800078e00ff */
[----:B------:R-:W-:Y:S01]  /*13870*/  IMAD.HI.U32 R8, R5, R8, R4 ;  /* 0x0000000805087227 */ /* 0x000fe200078e0004 */
[----:B------:R-:W-:Y:S02]  /*13880*/  IABS R4, R2 ;  /* 0x0000000200047213 */ /* 0x000fe40000000000 */
[----:B------:R-:W-:-:S03]  /*13890*/  IABS R5, R7 ;  /* 0x0000000700057213 */ /* 0x000fc60000000000 */
[----:B------:R-:W-:-:S04]  /*138a0*/  IMAD.MOV R4, RZ, RZ, -R4 ;  /* 0x000000ffff047224 */ /* 0x000fc800078e0a04 */
        /* <DEDUP_REMOVED lines=10> */
[----:B------:R-:W-:-:S07]  /*13950*/  @!P3 LOP3.LUT R4, RZ, R2, RZ, 0x33, !PT ;  /* 0x00000002ff04b212 */ /* 0x000fce00078e33ff */
.L_x_784:
[----:B------:R-:W-:Y:S05]  /*13960*/  BSYNC B0 ;  /* 0x0000000000007941 */ /* 0x000fea0003800000 */
.L_x_783:
[-C--:B------:R-:W-:Y:S01]  /*13970*/  IMAD R2, R14, R4.reuse, RZ ;  /* 0x000000040e027224 */ /* 0x080fe200078e02ff */
[----:B------:R-:W-:Y:S03]  /*13980*/  BSSY B0, `(.L_x_785) ;  /* 0x00001b8000007945 */ /* 0x000fe60003800000 */
[C---:B------:R-:W-:Y:S01]  /*13990*/  IMAD R3, R2.reuse, 0x40, -R6 ;  /* 0x0000004002037824 */ /* 0x040fe200078e0a06 */
[----:B------:R-:W-:-:S04]  /*139a0*/  VIADDMNMX R4, R2, R4, R12, PT ;  /* 0x0000000402047246 */ /* 0x000fc8000380010c */
[----:B------:R-:W-:Y:S01]  /*139b0*/  VIMNMX R3, RZ, R3, !PT ;  /* 0x00000003ff037248 */ /* 0x000fe20007fe0100 */
[----:B------:R-:W-:-:S05]  /*139c0*/  IMAD R2, R4, 0x40, -R6 ;  /* 0x0000004004027824 */ /* 0x000fca00078e0a06 */
[----:B------:R-:W-:-:S04]  /*139d0*/  VIMNMX R2, R2, R11, PT ;  /* 0x0000000b02027248 */ /* 0x000fc80003fe0100 */
[----:B------:R-:W-:Y:S02]  /*139e0*/  ISETP.GT.AND P0, PT, R2, R3, PT ;  /* 0x000000030200720c */ /* 0x000fe40003f04270 */
[----:B------:R-:W-:-:S05]  /*139f0*/  SHF.R.U32.HI R3, RZ, 0x6, R3 ;  /* 0x00000006ff037819 */ /* 0x000fca0000011603 */
[----:B------:R-:W-:-:S06]  /*13a00*/  IMAD.MOV.U32 R8, RZ, RZ, R3 ;  /* 0x000000ffff087224 */ /* 0x000fcc00078e0003 */
[----:B------:R-:W-:-:S05]  /*13a10*/  @P0 VIADD R2, R2, 0x3f ;  /* 0x0000003f02020836 */ /* 0x000fca0000000000 */
[----:B------:R-:W-:-:S04]  /*13a20*/  @P0 SHF.R.S32.HI R4, RZ, 0x1f, R2 ;  /* 0x0000001fff040819 */ /* 0x000fc80000011402 */
[----:B------:R-:W-:-:S04]  /*13a30*/  @P0 LEA.HI R2, R4, R2, RZ, 0x6 ;  /* 0x0000000204020211 */ /* 0x000fc800078f30ff */
[----:B------:R-:W-:Y:S02]  /*13a40*/  @P0 SHF.R.S32.HI R8, RZ, 0x6, R2 ;  /* 0x00000006ff080819 */ /* 0x000fe40000011402 */
[----:B------:R-:W-:Y:S02]  /*13a50*/  PLOP3.LUT P0, PT, PT, PT, PT, 0x80, 0x0 ;  /* 0x000000000000781c */ /* 0x000fe40003f0f070 */
[----:B------:R-:W-:-:S13]  /*13a60*/  ISETP.GT.AND P3, PT, R8, R3, PT ;  /* 0x000000030800720c */ /* 0x000fda0003f64270 */
[----:B------:R-:W-:Y:S05]  /*13a70*/  @!P3 BRA `(.L_x_786) ;  /* 0x0000001800a0b947 */ /* 0x000fea0003800000 */
[----:B------:R-:W-:Y:S01]  /*13a80*/  UMOV UR4, 0xffffffff ;  /* 0xffffffff00047882 */ /* 0x000fe20000000000 */
[----:B------:R-:W-:Y:S02]  /*13a90*/  SEL R2, R13, RZ, !P2 ;  /* 0x000000ff0d027207 */ /* 0x000fe40005000000 */
[----:B------:R-:W-:Y:S05]  /*13aa0*/  BRA.DIV UR4, `(.L_x_787) ;  /* 0x00000082042c7947 */ /* 0x000fea000b800000 */
[----:B------:R-:W1:Y:S02]  /*13ab0*/  S2R R4, SR_TID.X ;  /* 0x0000000000047919 */ /* 0x000e640000002100 */
[----:B-1----:R-:W-:-:S04]  /*13ac0*/  SHF.R.U32.HI R4, RZ, 0x5, R4 ;  /* 0x00000005ff047819 */ /* 0x002fc80000011604 */
[----:B------:R-:W-:-:S05]  /*13ad0*/  LOP3.LUT R4, R4, 0x3, RZ, 0xc0, !PT ;  /* 0x0000000304047812 */ /* 0x000fca00078ec0ff */
[----:B0-----:R0:W1:Y:S02]  /*13ae0*/  SHFL.IDX PT, R14, R4, RZ, 0x1f ;  /* 0x00001fff040e7589 */ /* 0x00106400000e0000 */
.L_x_977:
[----:B-1----:R-:W-:Y:S02]  /*13af0*/  ISETP.NE.AND P0, PT, R14, RZ, PT ;  /* 0x000000ff0e00720c */ /* 0x002fe40003f05270 */
[----:B------:R-:W-:-:S11]  /*13b00*/  PLOP3.LUT P6, PT, PT, PT, PT, 0x8, 0x0 ;  /* 0x000000000000781c */ /* 0x000fd60003fce170 */
[----:B------:R-:W-:Y:S05]  /*13b10*/  @P0 BRA `(.L_x_788) ;  /* 0x00000000000c0947 */ /* 0x000fea0003800000 */
[----:B------:R-:W-:-:S03]  /*13b20*/  UMOV UR4, 0xffffffff ;  /* 0xffffffff00047882 */ /* 0x000fc60000000000 */
[----:B------:R-:W-:Y:S05]  /*13b30*/  BRA.DIV UR4, `(.L_x_789) ;  /* 0x00000082043c7947 */ /* 0x000fea000b800000 */
[----:B------:R-:W-:-:S13]  /*13b40*/  ELECT P6, URZ, PT ;  /* 0x00000000003f782f */ /* 0x000fda00038c0000 */
.L_x_788:
[----:B0-----:R-:W2:Y:S01]  /*13b50*/  LDL R4, [R1+0x54] ;  /* 0x0000540001047983 */ /* 0x001ea20000100800 */
[----:B------:R-:W-:Y:S01]  /*13b60*/  BSSY B1, `(.L_x_790) ;  /* 0x0000008000017945 */ /* 0x000fe20003800000 */
[----:B--2---:R-:W-:-:S05]  /*13b70*/  VIADD R4, R4, 0x1 ;  /* 0x0000000104047836 */ /* 0x004fca0000000000 */
[----:B------:R-:W-:-:S04]  /*13b80*/  LEA.HI R5, R4, R4, RZ, 0x1 ;  /* 0x0000000404057211 */ /* 0x000fc800078f08ff */
[----:B------:R-:W-:-:S05]  /*13b90*/  LOP3.LUT R5, R5, 0xfffffffe, RZ, 0xc0, !PT ;  /* 0xfffffffe05057812 */ /* 0x000fca00078ec0ff */
[----:B------:R-:W-:-:S05]  /*13ba0*/  IMAD.IADD R4, R4, 0x1, -R5 ;  /* 0x0000000104047824 */ /* 0x000fca00078e0a05 */
[----:B------:R-:W-:-:S04]  /*13bb0*/  SHF.L.U32 R4, R4, 0x1f, RZ ;  /* 0x0000001f04047819 */ /* 0x000fc800000006ff */
[----:B------:R-:W0:Y:S02]  /*13bc0*/  SYNCS.PHASECHK.TRANS64.TRYWAIT P0, [R18+URZ+0x28c20], R4 ;  /* 0x028c2004120075a7 */ /* 0x000e24000800017f */
[----:B0-----:R-:W-:Y:S05]  /*13bd0*/  @!P0 BRA `(.L_x_791) ;  /* 0x0000008000348947 */ /* 0x001fea0003800000 */
.L_x_980:
[----:B------:R-:W-:Y:S05]  /*13be0*/  BSYNC B1 ;  /* 0x0000000000017941 */ /* 0x000fea0003800000 */
.L_x_790:
[----:B------:R-:W-:Y:S04]  /*13bf0*/  BSSY B1, `(.L_x_792) ;  /* 0x00000bb000017945 */ /* 0x000fe80003800000 */
[----:B------:R-:W-:Y:S05]  /*13c00*/  @!P6 BRA `(.L_x_793) ;  /* 0x0000000800e4e947 */ /* 0x000fea0003800000 */
[----:B------:R-:W2:Y:S04]  /*13c10*/  LDL R5, [R1+0x10] ;  /* 0x0000100001057983 */ /* 0x000ea80000100800 */
[----:B------:R-:W3:Y:S01]  /*13c20*/  LDL R7, [R1+0x18] ;  /* 0x0000180001077983 */ /* 0x000ee20000100800 */
[----:B------:R-:W-:Y:S01]  /*13c30*/  BSSY B2, `(.L_x_794) ;  /* 0x0000008000027945 */ /* 0x000fe20003800000 */
[----:B------:R-:W1:Y:S02]  /*13c40*/  S2R R6, SR_TID.X ;  /* 0x0000000000067919 */ /* 0x000e640000002100 */
[----:B-1----:R-:W-:-:S04]  /*13c50*/  LOP3.LUT R6, R6, 0x7f, RZ, 0xc0, !PT ;  /* 0x0000007f06067812 */ /* 0x002fc800078ec0ff */
[----:B------:R-:W-:Y:S01]  /*13c60*/  ISETP.NE.AND P2, PT, R6, RZ, PT ;  /* 0x000000ff0600720c */ /* 0x000fe20003f45270 */
[----:B--2---:R-:W-:Y:S01]  /*13c70*/  IMAD R5, R5, 0x8, R18 ;  /* 0x0000000805057824 */ /* 0x004fe200078e0212 */
[----:B---3--:R-:W-:-:S04]  /*13c80*/  SHF.L.U32 R9, R7, 0x1f, RZ ;  /* 0x0000001f07097819 */ /* 0x008fc800000006ff */
[----:B------:R-:W1:Y:S02]  /*13c90*/  SYNCS.PHASECHK.TRANS64.TRYWAIT P0, [R5+URZ+0x28ca0], R9 ;  /* 0x028ca009050075a7 */ /* 0x000e64000800017f */
[----:B-1----:R-:W-:Y:S05]  /*13ca0*/  @!P0 BRA `(.L_x_795) ;  /* 0x0000008000148947 */ /* 0x002fea0003800000 */
.L_x_981:
[----:B------:R-:W-:Y:S05]  /*13cb0*/  BSYNC B2 ;  /* 0x0000000000027941 */ /* 0x000fea0003800000 */
.L_x_794:
[----:B------:R-:W-:Y:S04]  /*13cc0*/  BSSY B2, `(.L_x_796) ;  /* 0x0000009000027945 */ /* 0x000fe80003800000 */
[----:B------:R-:W-:Y:S05]  /*13cd0*/  @P2 BRA `(.L_x_797) ;  /* 0x00000000001c2947 */ /* 0x000fea0003800000 */
[----:B------:R-:W2:Y:S01]  /*13ce0*/  S2R R6, SR_TID.X ;  /* 0x0000000000067919 */ /* 0x000ea20000002100 */
[----:B0-----:R-:W-:-:S04]  /*13cf0*/  IMAD.MOV.U32 R4, RZ, RZ, 0x2000 ;  /* 0x00002000ff047424 */ /* 0x001fc800078e00ff */
[----:B------:R3:W-:Y:S01]  /*13d00*/  SYNCS.ARRIVE.TRANS64 RZ, [R5+URZ+0x28c90], R4 ;  /* 0x028c900405ff79a7 */ /* 0x0007e2000800003f */
[----:B--2---:R-:W-:-:S04]  /*13d10*/  LOP3.LUT R6, R6, 0x1f, RZ, 0xc0, !PT ;  /* 0x0000001f06067812 */ /* 0x004fc800078ec0ff */
[----:B------:R-:W-:-:S13]  /*13d20*/  ISETP.NE.AND P0, PT, R6, RZ, PT ;  /* 0x000000ff0600720c */ /* 0x000fda0003f05270 */
[----:B---3--:R-:W-:Y:S05]  /*13d30*/  @!P0 BRA `(.L_x_797) ;  /* 0x0000000000048947 */ /* 0x008fea0003800000 */
[----:B------:R-:W-:Y:S01]  /*13d40*/  BPT.TRAP 0x1 ;  /* 0x000000040000795c */ /* 0x000fe20000300000 */
.L_x_797:
[----:B------:R-:W-:Y:S05]  /*13d50*/  BSYNC B2 ;  /* 0x0000000000027941 */ /* 0x000fea0003800000 */
.L_x_796:
[----:B------:R-:W2:Y:S01]  /*13d60*/  LDL R6, [R1+0x10] ;  /* 0x0000100001067983 */ /* 0x000ea20000100800 */
[----:B------:R-:W-:Y:S01]  /*13d70*/  IMAD.MOV.U32 R11, RZ, RZ, RZ ;  /* 0x000000ffff0b7224 */ /* 0x000fe200078e00ff */
[----:B------:R-:W-:Y:S01]  /*13d80*/  UIADD3 UR4, UP0, UR38, 0x570, URZ ;  /* 0x0000057026047890 */ /* 0x000fe2000ff1e03f */
[----:B0-----:R-:W-:Y:S01]  /*13d90*/  IMAD R4, R8, 0x40, R0 ;  /* 0x0000004008047824 */ /* 0x001fe200078e0200 */
[----:B------:R-:W-:Y:S01]  /*13da0*/  PLOP3.LUT P0, PT, PT, PT, PT, 0x80, 0x0 ;  /* 0x000000000000781c */ /* 0x000fe20003f0f070 */
[----:B------:R-:W-:Y:S01]  /*13db0*/  VIADD R7, R5, 0x28c90 ;  /* 0x00028c9005077836 */ /* 0x000fe20000000000 */
[----:B------:R-:W-:Y:S01]  /*13dc0*/  R2UR UR10, R11 ;  /* 0x000000000b0a72ca */ /* 0x000fe200000e0000 */
[----:B------:R-:W-:Y:S01]  /*13dd0*/  VIADD R4, R4, 0xffffffc0 ;  /* 0xffffffc004047836 */ /* 0x000fe20000000000 */
[----:B------:R-:W-:Y:S01]  /*13de0*/  UIADD3.X UR5, URZ, UR39, URZ, UP0, !UPT ;  /* 0x000000273f057290 */ /* 0x000fe200087fe43f */
[----:B------:R-:W-:Y:S01]  /*13df0*/  UMOV UR6, 0x0 ;  /* 0x0000000000067882 */ /* 0x000fe20000000000 */
[----:B------:R-:W-:Y:S01]  /*13e00*/  UMOV UR7, 0x12f00000 ;  /* 0x12f0000000077882 */ /* 0x000fe20000000000 */
[----:B--2---:R-:W-:-:S04]  /*13e10*/  IMAD R6, R6, 0x2000, R18 ;  /* 0x0000200006067824 */ /* 0x004fc800078e0212 */
[----:B------:R-:W-:-:S07]  /*13e20*/  VIADD R6, R6, 0x22400 ;  /* 0x0002240006067836 */ /* 0x000fce0000000000 */
.L_x_798:
        /* <DEDUP_REMOVED lines=13> */
.L_x_982:
[----:B------:R-:W-:Y:S05]  /*13f00*/  BSYNC B2 ;  /* 0x0000000000027941 */ /* 0x000fea0003800000 */
.L_x_799:
[----:B------:R-:W-:Y:S01]  /*13f10*/  BSSY B2, `(.L_x_801) ;  /* 0x000000b000027945 */ /* 0x000fe20003800000 */
[----:B------:R-:W-:Y:S02]  /*13f20*/  IMAD.MOV.U32 R12, RZ, RZ, 0x0 ;  /* 0x00000000ff0c7424 */ /* 0x000fe400078e00ff */
[----:B------:R-:W-:Y:S01]  /*13f30*/  IMAD.MOV.U32 R13, RZ, RZ, 0x12f00000 ;  /* 0x12f00000ff0d7424 */ /* 0x000fe200078e00ff */
[----:B------:R-:W-:Y:S06]  /*13f40*/  @P2 BRA `(.L_x_802) ;  /* 0x00000000001c2947 */ /* 0x000fec0003800000 */
[----:B------:R-:W2:Y:S01]  /*13f50*/  S2R R7, SR_TID.X ;  /* 0x0000000000077919 */ /* 0x000ea20000002100 */
[----:B------:R-:W-:-:S04]  /*13f60*/  IMAD.MOV.U32 R6, RZ, RZ, 0x10000 ;  /* 0x00010000ff067424 */ /* 0x000fc800078e00ff */
[----:B------:R3:W-:Y:S01]  /*13f70*/  SYNCS.ARRIVE.TRANS64 RZ, [R5+URZ+0x28cb0], R6 ;  /* 0x028cb00605ff79a7 */ /* 0x0007e2000800003f */
[----:B--2---:R-:W-:-:S04]  /*13f80*/  LOP3.LUT R7, R7, 0x1f, RZ, 0xc0, !PT ;  /* 0x0000001f07077812 */ /* 0x004fc800078ec0ff */
[----:B------:R-:W-:-:S13]  /*13f90*/  ISETP.NE.AND P0, PT, R7, RZ, PT ;  /* 0x000000ff0700720c */ /* 0x000fda0003f05270 */
[----:B---3--:R-:W-:Y:S05]  /*13fa0*/  @!P0 BRA `(.L_x_802) ;  /* 0x0000000000048947 */ /* 0x008fea0003800000 */
[----:B------:R-:W-:Y:S01]  /*13fb0*/  BPT.TRAP 0x1 ;  /* 0x000000040000795c */ /* 0x000fe20000300000 */
.L_x_802:
[----:B------:R-:W-:Y:S05]  /*13fc0*/  BSYNC B2 ;  /* 0x0000000000027941 */ /* 0x000fea0003800000 */
.L_x_801:
[----:B------:R-:W2:Y:S01]  /*13fd0*/  LDL R6, [R1+0x10] ;  /* 0x0000100001067983 */ /* 0x000ea20000100800 */
[----:B------:R-:W-:Y:S01]  /*13fe0*/  R2UR UR10, R11 ;  /* 0x000000000b0a72ca */ /* 0x000fe200000e0000 */
[----:B------:R-:W-:Y:S01]  /*13ff0*/  UIADD3 UR4, UP0, UR38, 0x670, URZ ;  /* 0x0000067026047890 */ /* 0x000fe2000ff1e03f */
[----:B------:R-:W-:Y:S01]  /*14000*/  R2UR UR6, R12 ;  /* 0x000000000c0672ca */ /* 0x000fe200000e0000 */
[----:B01----:R-:W-:Y:S01]  /*14010*/  VIADD R5, R5, 0x28cb0 ;  /* 0x00028cb005057836 */ /* 0x003fe20000000000 */
[----:B------:R-:W-:Y:S01]  /*14020*/  R2UR UR7, R13 ;  /* 0x000000000d0772ca */ /* 0x000fe200000e0000 */
[----:B------:R-:W-:Y:S01]  /*14030*/  UIADD3.X UR5, URZ, UR39, URZ, UP0, !UPT ;  /* 0x000000273f057290 */ /* 0x000fe200087fe43f */
[----:B------:R-:W-:Y:S01]  /*14040*/  PLOP3.LUT P0, PT, PT, PT, PT, 0x80, 0x0 ;  /* 0x000000000000781c */ /* 0x000fe20003f0f070 */
[----:B--2---:R-:W-:-:S04]  /*14050*/  IMAD R6, R6, 0x10000, R18 ;  /* 0x0001000006067824 */ /* 0x004fc800078e0212 */
[----:B------:R-:W-:-:S08]  /*14060*/  VIADD R7, R6, 0x400 ;  /* 0x0000040006077836 */ /* 0x000fd00000000000 */
.L_x_803:
        /* <DEDUP_REMOVED lines=15> */
.L_x_804:
        /* <DEDUP_REMOVED lines=15> */
.L_x_805:
        /* <DEDUP_REMOVED lines=15> */
.L_x_806:
        /* <DEDUP_REMOVED lines=15> */
.L_x_807:
        /* <DEDUP_REMOVED lines=15> */
.L_x_808:
        /* <DEDUP_REMOVED lines=15> */
.L_x_809:
        /* <DEDUP_REMOVED lines=15> */
.L_x_810:
        /* <DEDUP_REMOVED lines=10> */
.L_x_793:
[----:B------:R-:W-:Y:S05]  /*147a0*/  BSYNC B1 ;  /* 0x0000000000017941 */ /* 0x000fea0003800000 */
.L_x_792:
[----:B------:R-:W2:Y:S04]  /*147b0*/  LDL.LU R9, [R1+0x10] ;  /* 0x0000100001097983 */ /* 0x000ea80000300800 */
[----:B------:R-:W3:Y:S01]  /*147c0*/  LDL.LU R7, [R1+0x18] ;  /* 0x0000180001077983 */ /* 0x000ee20000300800 */
[----:B0-----:R-:W-:Y:S01]  /*147d0*/  VIADD R4, R8, 0xfffffffe ;  /* 0xfffffffe08047836 */ /* 0x001fe20000000000 */
[----:B------:R-:W-:-:S04]  /*147e0*/  PLOP3.LUT P0, PT, PT, PT, PT, 0x8, 0x0 ;  /* 0x000000000000781c */ /* 0x000fc80003f0e170 */
[----:B------:R-:W-:Y:S01]  /*147f0*/  ISETP.GE.AND P3, PT, R4, R3, PT ;  /* 0x000000030400720c */ /* 0x000fe20003f66270 */
[----:B--2---:R-:W-:-:S05]  /*14800*/  VIADD R5, R9, 0x1 ;  /* 0x0000000109057836 */ /* 0x004fca0000000000 */
[----:B------:R-:W-:-:S04]  /*14810*/  ISETP.NE.AND P2, PT, R5, 0x2, PT ;  /* 0x000000020500780c */ /* 0x000fc80003f45270 */
[----:B------:R-:W-:Y:S02]  /*14820*/  SEL R6, RZ, 0x1, P2 ;  /* 0x00000001ff067807 */ /* 0x000fe40001000000 */
[----:B------:R-:W-:Y:S02]  /*14830*/  SEL R5, R5, RZ, P2 ;  /* 0x000000ff05057207 */ /* 0x000fe40001000000 */
[----:B---3--:R-:W-:-:S03]  /*14840*/  LOP3.LUT R7, R7, R6, RZ, 0x3c, !PT ;  /* 0x0000000607077212 */ /* 0x008fc600078e3cff */
[----:B------:R1:W-:Y:S04]  /*14850*/  STL [R1+0x10], R5 ;  /* 0x0000100501007387 */ /* 0x0003e80000100800 */
[----:B------:R1:W-:Y:S01]  /*14860*/  STL [R1+0x18], R7 ;  /* 0x0000180701007387 */ /* 0x0003e20000100800 */
[----:B------:R-:W-:Y:S05]  /*14870*/  @!P3 BRA `(.L_x_786) ;  /* 0x0000000c0020b947 */ /* 0x000fea0003800000 */
.L_x_830:
[----:B------:R-:W-:Y:S05]  /*14880*/  YIELD ;  /* 0x0000000000007946 */ /* 0x000fea0003800000 */
[----:B------:R-:W-:Y:S04]  /*14890*/  BSSY B1, `(.L_x_811) ;  /* 0x00000ba000017945 */ /* 0x000fe80003800000 */
[----:B--2---:R-:W-:Y:S05]  /*148a0*/  @!P6 BRA `(.L_x_812) ;  /* 0x0000000800e0e947 */ /* 0x004fea0003800000 */
[----:B-1----:R-:W2:Y:S04]  /*148b0*/  LDL R5, [R1+0x10] ;  /* 0x0000100001057983 */ /* 0x002ea80000100800 */
[----:B------:R-:W3:Y:S01]  /*148c0*/  LDL R6, [R1+0x18] ;  /* 0x0000180001067983 */ /* 0x000ee20000100800 */
[----:B------:R-:W-:Y:S01]  /*148d0*/  BSSY B2, `(.L_x_813) ;  /* 0x0000008000027945 */ /* 0x000fe20003800000 */
[----:B------:R-:W0:Y:S02]  /*148e0*/  S2R R7, SR_TID.X ;  /* 0x0000000000077919 */ /* 0x000e240000002100 */
[----:B0-----:R-:W-:-:S04]  /*148f0*/  LOP3.LUT R7, R7, 0x7f, RZ, 0xc0, !PT ;  /* 0x0000007f07077812 */ /* 0x001fc800078ec0ff */
[----:B------:R-:W-:Y:S01]  /*14900*/  ISETP.NE.AND P3, PT, R7, RZ, PT ;  /* 0x000000ff0700720c */ /* 0x000fe20003f65270 */
[----:B--2---:R-:W-:Y:S01]  /*14910*/  IMAD R5, R5, 0x8, R18 ;  /* 0x0000000805057824 */ /* 0x004fe200078e0212 */
[----:B---3--:R-:W-:-:S04]  /*14920*/  SHF.L.U32 R6, R6, 0x1f, RZ ;  /* 0x0000001f06067819 */ /* 0x008fc800000006ff */
[----:B------:R-:W0:Y:S02]  /*14930*/  SYNCS.PHASECHK.TRANS64.TRYWAIT P2, [R5+URZ+0x28ca0], R6 ;  /* 0x028ca006050075a7 */ /* 0x000e24000804017f */
[----:B0-----:R-:W-:Y:S05]  /*14940*/  @!P2 BRA `(.L_x_814) ;  /* 0x000000740014a947 */ /* 0x001fea0003800000 */
.L_x_983:
[----:B------:R-:W-:Y:S05]  /*14950*/  BSYNC B2 ;  /* 0x0000000000027941 */ /* 0x000fea0003800000 */
.L_x_813:
        /* <DEDUP_REMOVED lines=9> */
.L_x_816:
[----:B------:R-:W-:Y:S05]  /*149f0*/  BSYNC B2 ;  /* 0x0000000000027941 */ /* 0x000fea0003800000 */
.L_x_815:
[----:B------:R-:W2:Y:S01]  /*14a00*/  LDL R7, [R1+0x10] ;  /* 0x0000100001077983 */ /* 0x000ea20000100800 */
[----:B------:R-:W-:Y:S01]  /*14a10*/  IMAD.MOV.U32 R11, RZ, RZ, RZ ;  /* 0x000000ffff0b7224 */ /* 0x000fe200078e00ff */
[----:B------:R-:W-:Y:S01]  /*14a20*/  UIADD3 UR4, UP0, UR38, 0x570, URZ ;  /* 0x0000057026047890 */ /* 0x000fe2000ff1e03f */
[----:B------:R-:W-:Y:S01]  /*14a30*/  PLOP3.LUT P2, PT, PT, PT, PT, 0x80, 0x0 ;  /* 0x000000000000781c */ /* 0x000fe20003f4f070 */
[----:B------:R-:W-:Y:S01]  /*14a40*/  IMAD R8, R4, 0x40, R0 ;  /* 0x0000004004087824 */ /* 0x000fe200078e0200 */
[----:B------:R-:W-:Y:S01]  /*14a50*/  UMOV UR6, 0x0 ;  /* 0x0000000000067882 */ /* 0x000fe20000000000 */
[----:B------:R-:W-:Y:S01]  /*14a60*/  R2UR UR10, R11 ;  /* 0x000000000b0a72ca */ /* 0x000fe200000e0000 */
[----:B------:R-:W-:Y:S01]  /*14a70*/  VIADD R9, R5, 0x28c90 ;  /* 0x00028c9005097836 */ /* 0x000fe20000000000 */
[----:B------:R-:W-:Y:S01]  /*14a80*/  UIADD3.X UR5, URZ, UR39, URZ, UP0, !UPT ;  /* 0x000000273f057290 */ /* 0x000fe200087fe43f */
[----:B------:R-:W-:Y:S01]  /*14a90*/  UMOV UR7, 0x12f00000 ;  /* 0x12f0000000077882 */ /* 0x000fe20000000000 */
[----:B--2---:R-:W-:-:S04]  /*14aa0*/  IMAD R7, R7, 0x2000, R18 ;  /* 0x0000200007077824 */ /* 0x004fc800078e0212 */
[----:B------:R-:W-:-:S07]  /*14ab0*/  VIADD R7, R7, 0x22400 ;  /* 0x0002240007077836 */ /* 0x000fce0000000000 */
.L_x_817:
        /* <DEDUP_REMOVED lines=13> */
.L_x_984:
[----:B------:R-:W-:Y:S05]  /*14b90*/  BSYNC B2 ;  /* 0x0000000000027941 */ /* 0x000fea0003800000 */
.L_x_818:
[----:B------:R-:W-:Y:S01]  /*14ba0*/  BSSY B2, `(.L_x_820) ;  /* 0x000000b000027945 */ /* 0x000fe20003800000 */
[----:B------:R-:W-:Y:S02]  /*14bb0*/  IMAD.MOV.U32 R12, RZ, RZ, 0x0 ;  /* 0x00000000ff0c7424 */ /* 0x000fe400078e00ff */
[----:B------:R-:W-:Y:S01]  /*14bc0*/  IMAD.MOV.U32 R13, RZ, RZ, 0x12f00000 ;  /* 0x12f00000ff0d7424 */ /* 0x000fe200078e00ff */
[----:B------:R-:W-:Y:S06]  /*14bd0*/  @P3 BRA `(.L_x_821) ;  /* 0x00000000001c3947 */ /* 0x000fec0003800000 */
[----:B------:R-:W2:Y:S01]  /*14be0*/  S2R R7, SR_TID.X ;  /* 0x0000000000077919 */ /* 0x000ea20000002100 */
[----:B01----:R-:W-:-:S04]  /*14bf0*/  IMAD.MOV.U32 R6, RZ, RZ, 0x10000 ;  /* 0x00010000ff067424 */ /* 0x003fc800078e00ff */
[----:B------:R3:W-:Y:S01]  /*14c00*/  SYNCS.ARRIVE.TRANS64 RZ, [R5+URZ+0x28cb0], R6 ;  /* 0x028cb00605ff79a7 */ /* 0x0007e2000800003f */
[----:B--2---:R-:W-:-:S04]  /*14c10*/  LOP3.LUT R7, R7, 0x1f, RZ, 0xc0, !PT ;  /* 0x0000001f07077812 */ /* 0x004fc800078ec0ff */
[----:B------:R-:W-:-:S13]  /*14c20*/  ISETP.NE.AND P2, PT, R7, RZ, PT ;  /* 0x000000ff0700720c */ /* 0x000fda0003f45270 */
[----:B---3--:R-:W-:Y:S05]  /*14c30*/  @!P2 BRA `(.L_x_821) ;  /* 0x000000000004a947 */ /* 0x008fea0003800000 */
[----:B------:R-:W-:Y:S01]  /*14c40*/  BPT.TRAP 0x1 ;  /* 0x000000040000795c */ /* 0x000fe20000300000 */
.L_x_821:
[----:B------:R-:W-:Y:S05]  /*14c50*/  BSYNC B2 ;  /* 0x0000000000027941 */ /* 0x000fea0003800000 */
.L_x_820:
[----:B01----:R-:W2:Y:S01]  /*14c60*/  LDL R6, [R1+0x10] ;  /* 0x0000100001067983 */ /* 0x003ea20000100800 */
[----:B------:R-:W-:Y:S01]  /*14c70*/  R2UR UR10, R11 ;  /* 0x000000000b0a72ca */ /* 0x000fe200000e0000 */
[----:B------:R-:W-:Y:S01]  /*14c80*/  UIADD3 UR4, UP0, UR38, 0x670, URZ ;  /* 0x0000067026047890 */ /* 0x000fe2000ff1e03f */
[----:B------:R-:W-:Y:S01]  /*14c90*/  R2UR UR6, R12 ;  /* 0x000000000c0672ca */ /* 0x000fe200000e0000 */
[----:B------:R-:W-:Y:S01]  /*14ca0*/  VIADD R5, R5, 0x28cb0 ;  /* 0x00028cb005057836 */ /* 0x000fe20000000000 */
[----:B------:R-:W-:Y:S01]  /*14cb0*/  R2UR UR7, R13 ;  /* 0x000000000d0772ca */ /* 0x000fe200000e0000 */
[----:B------:R-:W-:Y:S01]  /*14cc0*/  UIADD3.X UR5, URZ, UR39, URZ, UP0, !UPT ;  /* 0x000000273f057290 */ /* 0x000fe200087fe43f */
[----:B------:R-:W-:Y:S01]  /*14cd0*/  PLOP3.LUT P2, PT, PT, PT, PT, 0x80, 0x0 ;  /* 0x000000000000781c */ /* 0x000fe20003f4f070 */
[----:B--2---:R-:W-:-:S04]  /*14ce0*/  IMAD R6, R6, 0x10000, R18 ;  /* 0x0001000006067824 */ /* 0x004fc800078e0212 */
[----:B------:R-:W-:-:S08]  /*14cf0*/  VIADD R7, R6, 0x400 ;  /* 0x0000040006077836 */ /* 0x000fd00000000000 */
.L_x_822:
        /* <DEDUP_REMOVED lines=15> */
.L_x_823:
        /* <DEDUP_REMOVED lines=15> */
.L_x_824:
        /* <DEDUP_REMOVED lines=15> */
.L_x_825:
        /* <DEDUP_REMOVED lines=15> */
.L_x_826:
        /* <DEDUP_REMOVED lines=15> */
.L_x_827:
        /* <DEDUP_REMOVED lines=15> */
.L_x_828:
        /* <DEDUP_REMOVED lines=15> */
.L_x_829:
        /* <DEDUP_REMOVED lines=10> */
.L_x_812:
[----:B------:R-:W-:Y:S05]  /*15430*/  BSYNC B1 ;  /* 0x0000000000017941 */ /* 0x000fea0003800000 */
.L_x_811:
[----:B------:R-:W2:Y:S04]  /*15440*/  LDL.LU R9, [R1+0x10] ;  /* 0x0000100001097983 */ /* 0x000ea80000300800 */
[----:B-1----:R-:W3:Y:S01]  /*15450*/  LDL.LU R7, [R1+0x18] ;  /* 0x0000180001077983 */ /* 0x002ee20000300800 */
[C---:B------:R-:W-:Y:S01]  /*15460*/  ISETP.GT.AND P3, PT, R4.reuse, R3, PT ;  /* 0x000000030400720c */ /* 0x040fe20003f64270 */
[----:B------:R-:W-:Y:S02]  /*15470*/  VIADD R4, R4, 0xffffffff ;  /* 0xffffffff04047836 */ /* 0x000fe40000000000 */
[----:B--2---:R-:W-:-:S05]  /*15480*/  VIADD R5, R9, 0x1 ;  /* 0x0000000109057836 */ /* 0x004fca0000000000 */
[----:B------:R-:W-:-:S04]  /*15490*/  ISETP.NE.AND P2, PT, R5, 0x2, PT ;  /* 0x000000020500780c */ /* 0x000fc80003f45270 */
[----:B------:R-:W-:Y:S02]  /*154a0*/  SEL R6, RZ, 0x1, P2 ;  /* 0x00000001ff067807 */ /* 0x000fe40001000000 */
[----:B------:R-:W-:Y:S02]  /*154b0*/  SEL R5, R5, RZ, P2 ;  /* 0x000000ff05057207 */ /* 0x000fe40001000000 */
[----:B---3--:R-:W-:-:S05]  /*154c0*/  LOP3.LUT R7, R7, R6, RZ, 0x3c, !PT ;  /* 0x0000000607077212 */ /* 0x008fca00078e3cff */
[----:B------:R2:W-:Y:S04]  /*154d0*/  STL [R1+0x18], R7 ;  /* 0x0000180701007387 */ /* 0x0005e80000100800 */
[----:B------:R2:W-:Y:S01]  /*154e0*/  STL [R1+0x10], R5 ;  /* 0x0000100501007387 */ /* 0x0005e20000100800 */
[----:B------:R-:W-:Y:S05]  /*154f0*/  @P3 BRA `(.L_x_830) ;  /* 0xfffffff000e03947 */ /* 0x000fea000383ffff */
.L_x_786:
[----:B------:R-:W-:Y:S05]  /*15500*/  BSYNC B0 ;  /* 0x0000000000007941 */ /* 0x000fea0003800000 */
.L_x_785:
[----:B-12---:R1:W5:Y:S01]  /*15510*/  LDL R7, [R1+0x38] ;  /* 0x0000380001077983 */ /* 0x0063620000100800 */
[----:B------:R-:W-:Y:S05]  /*15520*/  @!P0 WARPSYNC.ALL ;  /* 0x0000000000008948 */ /* 0x000fea0003800000 */
[----:B------:R1:W-:Y:S01]  /*15530*/  STL [R1+0x40], RZ ;  /* 0x000040ff01007387 */ /* 0x0003e20000100800 */
[----:B------:R-:W-:Y:S01]  /*15540*/  BSSY B0, `(.L_x_831) ;  /* 0x0000020000007945 */ /* 0x000fe20003800000 */
[----:B------:R-:W-:Y:S06]  /*15550*/  @!P0 BAR.SYNC.DEFER_BLOCKING 0xc, 0x180 ;  /* 0x0306000000008b1d */ /* 0x000fec0000010000 */
[----:B-1----:R-:W-:Y:S05]  /*15560*/  @!P1 BRA `(.L_x_832) ;  /* 0x0000000000749947 */ /* 0x002fea0003800000 */
        /* <DEDUP_REMOVED lines=10> */
[----:B------:R-:W-:Y:S01]  /*15610*/  IMAD.HI.U32 R6, R3, R4, R2 ;  /* 0x0000000403067227 */ /* 0x000fe200078e0002 */
[----:B------:R-:W-:Y:S02]  /*15620*/  IABS R2, R10 ;  /* 0x0000000a00027213 */ /* 0x000fe40000000000 */
[----:B-----5:R-:W-:-:S03]  /*15630*/  IADD3 R4, R7, -0x1, R10 ;  /* 0xffffffff07047810 */ /* 0x020fc60007ffe00a */
        /* <DEDUP_REMOVED lines=15> */
[----:B------:R1:W-:Y:S02]  /*15730*/  STL [R1+0x40], R2 ;  /* 0x0000400201007387 */ /* 0x0003e40000100800 */
.L_x_832:
[----:B------:R-:W-:Y:S05]  /*15740*/  BSYNC B0 ;  /* 0x0000000000007941 */ /* 0x000fea0003800000 */
.L_x_831:
[----:B------:R-:W2:Y:S04]  /*15750*/  LDL R0, [R1+0x40] ;  /* 0x0000400001007983 */ /* 0x000ea80000100800 */
[----:B-1----:R-:W2:Y:S01]  /*15760*/  LDL R2, [R1+0x5c] ;  /* 0x00005c0001027983 */ /* 0x002ea20000100800 */
[----:B------:R-:W-:Y:S01]  /*15770*/  BSSY B7, `(.L_x_833) ;  /* 0x00004b1000077945 */ /* 0x000fe20003800000 */
[----:B--2---:R-:W-:-:S05]  /*15780*/  IMAD R2, R2, R0, RZ ;  /* 0x0000000002027224 */ /* 0x004fca00078e02ff */
[----:B-----5:R-:W-:Y:S01]  /*15790*/  VIADDMNMX R0, R2, R0, R7, PT ;  /* 0x0000000002007246 */ /* 0x020fe20003800107 */
[----:B------:R1:W-:Y:S03]  /*157a0*/  STL [R1+0x24], R2 ;  /* 0x0000240201007387 */ /* 0x0003e60000100800 */
[----:B------:R-:W-:Y:S01]  /*157b0*/  ISETP.GT.AND P0, PT, R0, R2, PT ;  /* 0x000000020000720c */ /* 0x000fe20003f04270 */
[----:B------:R1:W-:-:S12]  /*157c0*/  STL [R1+0x3c], R0 ;  /* 0x00003c0001007387 */ /* 0x0003d80000100800 */
[----:B-1----:R-:W-:Y:S05]  /*157d0*/  @P0 BRA `(.L_x_834) ;  /* 0x0000000000480947 */ /* 0x002fea0003800000 */
[----:B------:R-:W1:Y:S02]  /*157e0*/  S2R R0, SR_TID.X ;  /* 0x0000000000007919 */ /* 0x000e640000002100 */
[----:B-1----:R-:W-:-:S04]  /*157f0*/  LOP3.LUT R0, R0, 0x7f, RZ, 0xc0, !PT ;  /* 0x0000007f00007812 */ /* 0x002fc800078ec0ff */
[----:B------:R-:W-:-:S13]  /*15800*/  ISETP.NE.AND P0, PT, R0, RZ, PT ;  /* 0x000000ff0000720c */ /* 0x000fda0003f05270 */
[----:B------:R-:W-:Y:S05]  /*15810*/  @P0 BRA `(.L_x_835) ;  /* 0x0000004800980947 */ /* 0x000fea0003800000 */
[----:B------:R-:W1:Y:S01]  /*15820*/  S2R R3, SR_LANEID ;  /* 0x0000000000037919 */ /* 0x000e620000000000 */
[----:B------:R-:W-:Y:S02]  /*15830*/  VOTEU.ANY UR4, UPT, PT ;  /* 0x0000000000047886 */ /* 0x000fe400038e0100 */
[----:B------:R-:W1:Y:S08]  /*15840*/  FLO.U32 R0, UR4 ;  /* 0x0000000400007d00 */ /* 0x000e7000080e0000 */
[----:B------:R-:W2:Y:S01]  /*15850*/  POPC R5, UR4 ;  /* 0x0000000400057d09 */ /* 0x000ea20008000000 */
[----:B-1----:R-:W-:-:S02]  /*15860*/  ISETP.EQ.U32.AND P0, PT, R0, R3, PT ;  /* 0x000000030000720c */ /* 0x002fc40003f02070 */
[----:B------:R-:W2:Y:S11]  /*15870*/  LDC.64 R2, c[0x0][0xc60] ;  /* 0x00031800ff027b82 */ /* 0x000eb60000000a00 */
[----:B--2---:R-:W2:Y:S01]  /*15880*/  @P0 ATOMG.E.ADD.STRONG.GPU PT, R3, desc[UR40][R2.64], R5 ;  /* 0x00000005020309a8 */ /* 0x004ea200081ee1e8 */
[----:B------:R-:W1:Y:S02]  /*15890*/  S2R R4, SR_LTMASK ;  /* 0x0000000000047919 */ /* 0x000e640000003900 */
[----:B-1----:R-:W-:-:S04]  /*158a0*/  LOP3.LUT R4, R4, UR4, RZ, 0xc0, !PT ;  /* 0x0000000404047c12 */ /* 0x002fc8000f8ec0ff */
[----:B------:R-:W1:Y:S01]  /*158b0*/  POPC R7, R4 ;  /* 0x0000000400077309 */ /* 0x000e620000000000 */
[----:B--2---:R-:W1:Y:S02]  /*158c0*/  SHFL.IDX PT, R0, R3, R0, 0x1f ;  /* 0x00001f0003007589 */ /* 0x004e6400000e0000 */
[----:B-1----:R-:W-:-:S05]  /*158d0*/  IADD3 R0, R0, UR36, R7 ;  /* 0x0000002400007c10 */ /* 0x002fca000fffe007 */
[----:B------:R1:W-:Y:S01]  /*158e0*/  STL [R1], R0 ;  /* 0x0000000001007387 */ /* 0x0003e20000100800 */
[----:B------:R-:W-:Y:S05]  /*158f0*/  BRA `(.L_x_835) ;  /* 0x0000004800607947 */ /* 0x000fea0003800000 */
.L_x_834:
        /* <DEDUP_REMOVED lines=13> */
[----:B------:R-:W-:Y:S02]  /*159d0*/  IMAD.U32 R10, RZ, RZ, UR4 ;  /* 0x00000004ff0a7e24 */ /* 0x000fe4000f8e00ff */
[----:B------:R-:W-:Y:S02]  /*159e0*/  IMAD.U32 R11, RZ, RZ, UR5 ;  /* 0x00000005ff0b7e24 */ /* 0x000fe4000f8e00ff */
[----:B------:R-:W-:Y:S02]  /*159f0*/  IMAD.MOV.U32 R8, RZ, RZ, 0x70 ;  /* 0x00000070ff087424 */ /* 0x000fe400078e00ff */
[----:B0-----:R-:W-:Y:S02]  /*15a00*/  IMAD.MOV.U32 R12, RZ, RZ, 0x1 ;  /* 0x00000001ff0c7424 */ /* 0x001fe400078e00ff */
[----:B------:R-:W-:-:S07]  /*15a10*/  IMAD.MOV.U32 R13, RZ, RZ, RZ ;  /* 0x000000ffff0d7224 */ /* 0x000fce00078e00ff */
[----:B------:R-:W-:-:S07]  /*15a20*/  LEPC R20, `(.L_x_837) ;  /* 0x000000001014794e */ /* 0x000fce0000000000 */
[----:B-1----:R-:W-:Y:S05]  /*15a30*/  CALL.ABS.NOINC R2 ;  /* 0x0000000002007343 */ /* 0x002fea0003c00000 */
.L_x_837:
[----:B------:R-:W-:Y:S05]  /*15a40*/  BSYNC B6 ;  /* 0x0000000000067941 */ /* 0x000fea0003800000 */
.L_x_836:
        /* <DEDUP_REMOVED lines=8> */
[----:B------:R1:W2:Y:S01]  /*15ad0*/  LDC.64 R2, c[0x4][R0] ;  /* 0x0100000000027b82 */ /* 0x0002a20000000a00 */
[----:B------:R-:W-:Y:S02]  /*15ae0*/  IMAD.U32 R4, RZ, RZ, UR6 ;  /* 0x00000006ff047e24 */ /* 0x000fe4000f8e00ff */
[----:B------:R-:W-:Y:S02]  /*15af0*/  IMAD.U32 R5, RZ, RZ, UR7 ;  /* 0x00000007ff057e24 */ /* 0x000fe4000f8e00ff */
[----:B------:R-:W-:Y:S02]  /*15b00*/  IMAD.U32 R6, RZ, RZ, UR8 ;  /* 0x00000008ff067e24 */ /* 0x000fe4000f8e00ff */
[----:B------:R-:W-:-:S02]  /*15b10*/  IMAD.U32 R7, RZ, RZ, UR9 ;  /* 0x00000009ff077e24 */ /* 0x000fc4000f8e00ff */
[----:B------:R-:W-:Y:S02]  /*15b20*/  IMAD.U32 R10, RZ, RZ, UR4 ;  /* 0x00000004ff0a7e24 */ /* 0x000fe4000f8e00ff */
[----:B------:R-:W-:Y:S02]  /*15b30*/  IMAD.U32 R11, RZ, RZ, UR5 ;  /* 0x00000005ff0b7e24 */ /* 0x000fe4000f8e00ff */
[----:B------:R-:W-:Y:S02]  /*15b40*/  IMAD.MOV.U32 R8, RZ, RZ, 0x70 ;  /* 0x00000070ff087424 */ /* 0x000fe400078e00ff */
[----:B0-----:R-:W-:Y:S02]  /*15b50*/  IMAD.MOV.U32 R12, RZ, RZ, 0x1 ;  /* 0x00000001ff0c7424 */ /* 0x001fe400078e00ff */
[----:B-1----:R-:W-:-:S07]  /*15b60*/  IMAD.MOV.U32 R13, RZ, RZ, RZ ;  /* 0x000000ffff0d7224 */ /* 0x002fce00078e00ff */
[----:B------:R-:W-:-:S07]  /*15b70*/  LEPC R20, `(.L_x_840) ;  /* 0x000000001014794e */ /* 0x000fce0000000000 */
[----:B--2---:R-:W-:Y:S05]  /*15b80*/  CALL.ABS.NOINC R2 ;  /* 0x0000000002007343 */ /* 0x004fea0003c00000 */
.L_x_840:
        /* <DEDUP_REMOVED lines=16> */
.L_x_839:
[----:B------:R-:W-:Y:S05]  /*15c90*/  BSYNC B6 ;  /* 0x0000000000067941 */ /* 0x000fea0003800000 */
.L_x_838:
[----:B------:R-:W2:Y:S01]  /*15ca0*/  LDL.LU R4, [R1+0x1c] ;  /* 0x00001c0001047983 */ /* 0x000ea20000300800 */
[----:B------:R-:W-:-:S03]  /*15cb0*/  ULDC.64 UR4, c[0x0][0x9f8] ;  /* 0x00027e0000047ab9 */ /* 0x000fc60000000a00 */
[----:B------:R-:W3:Y:S01]  /*15cc0*/  LDL R7, [R1+0x8] ;  /* 0x0000080001077983 */ /* 0x000ee20000100800 */
[----:B------:R-:W-:-:S03]  /*15cd0*/  ISETP.NE.U32.AND P0, PT, RZ, UR4, PT ;  /* 0x00000004ff007c0c */ /* 0x000fc6000bf05070 */
[----:B------:R-:W4:Y:S01]  /*15ce0*/  LDL R0, [R1+0x3c] ;  /* 0x00003c0001007983 */ /* 0x000f220000100800 */
[----:B------:R-:W-:-:S13]  /*15cf0*/  ISETP.NE.AND.EX P0, PT, RZ, UR5, PT, P0 ;  /* 0x00000005ff007c0c */ /* 0x000fda000bf05300 */
[----:B------:R-:W-:-:S04]  /*15d00*/  @P0 IADD3 R2, P1, R17, UR4, RZ ;  /* 0x0000000411020c10 */ /* 0x000fc8000ff3e0ff */
[----:B--2---:R-:W-:Y:S01]  /*15d10*/  @P0 IADD3.X R3, R4, UR5, RZ, P1, !PT ;  /* 0x0000000504030c10 */ /* 0x004fe20008ffe4ff */
[----:B------:R-:W-:-:S04]  /*15d20*/  ULDC.64 UR4, c[0x0][0xa08] ;  /* 0x0002820000047ab9 */ /* 0x000fc80000000a00 */
[----:B---3--:R1:W2:Y:S02]  /*15d30*/  @P0 LDG.E R7, desc[UR40][R2.64] ;  /* 0x0000002802070981 */ /* 0x0082a4000c1e1900 */
[----:B-1----:R-:W1:Y:S01]  /*15d40*/  LDC.64 R2, c[0x0][0x418] ;  /* 0x00010600ff027b82 */ /* 0x002e620000000a00 */
[----:B----4-:R-:W-:Y:S01]  /*15d50*/  VIADD R0, R0, 0xffffffff ;  /* 0xffffffff00007836 */ /* 0x010fe20000000000 */
        /* <DEDUP_REMOVED lines=11> */
[----:B0-----:R0:W1:Y:S02]  /*15e10*/  SHFL.IDX PT, R14, R4, RZ, 0x1f ;  /* 0x00001fff040e7589 */ /* 0x00106400000e0000 */
.L_x_987:
[----:B0-----:R-:W2:Y:S01]  /*15e20*/  LDL.LU R4, [R1+0x28] ;  /* 0x0000280001047983 */ /* 0x001ea20000300800 */
[----:B------:R-:W-:Y:S02]  /*15e30*/  PLOP3.LUT P1, PT, PT, PT, PT, 0x8, 0x0 ;  /* 0x000000000000781c */ /* 0x000fe40003f2e170 */
[----:B-1----:R-:W-:Y:S01]  /*15e40*/  ISETP.NE.AND P0, PT, R14, RZ, PT ;  /* 0x000000ff0e00720c */ /* 0x002fe20003f05270 */
[----:B------:R0:W-:Y:S01]  /*15e50*/  STL [R1+0x30], R0 ;  /* 0x0000300001007387 */ /* 0x0001e20000100800 */
[----:B--2---:R-:W-:-:S09]  /*15e60*/  LOP3.LUT R4, R4, 0xfffffffe, RZ, 0xc0, !PT ;  /* 0xfffffffe04047812 */ /* 0x004fd200078ec0ff */
[----:B------:R-:W-:-:S05]  /*15e70*/  @P1 LOP3.LUT R4, R4, 0x1, RZ, 0xfc, !PT ;  /* 0x0000000104041812 */ /* 0x000fca00078efcff */
[----:B------:R0:W-:Y:S01]  /*15e80*/  STL [R1+0x28], R4 ;  /* 0x0000280401007387 */ /* 0x0001e20000100800 */
[----:B------:R-:W-:Y:S05]  /*15e90*/  @P0 BRA `(.L_x_842) ;  /* 0x00000004000c0947 */ /* 0x000fea0003800000 */
[----:B------:R-:W-:-:S03]  /*15ea0*/  UMOV UR4, 0xffffffff ;  /* 0xffffffff00047882 */ /* 0x000fc60000000000 */
[----:B------:R-:W-:Y:S05]  /*15eb0*/  BRA.DIV UR4, `(.L_x_843) ;  /* 0x0000006204147947 */ /* 0x000fea000b800000 */
[----:B------:R-:W-:-:S13]  /*15ec0*/  ELECT P6, URZ, PT ;  /* 0x00000000003f782f */ /* 0x000fda00038c0000 */
.L_x_990:
[----:B------:R-:W-:Y:S05]  /*15ed0*/  @!P6 BRA `(.L_x_842) ;  /* 0x0000000000fce947 */ /* 0x000fea0003800000 */
[----:B------:R-:W-:-:S04]  /*15ee0*/  ISETP.NE.U32.AND P0, PT, R2, RZ, PT ;  /* 0x000000ff0200720c */ /* 0x000fc80003f05070 */
[----:B------:R-:W-:-:S13]  /*15ef0*/  ISETP.NE.AND.EX P0, PT, R3, RZ, PT, P0 ;  /* 0x000000ff0300720c */ /* 0x000fda0003f05300 */
[----:B------:R-:W-:Y:S05]  /*15f00*/  @!P0 BRA `(.L_x_844) ;  /* 0x0000000000508947 */ /* 0x000fea0003800000 */
[----:B------:R-:W1:Y:S01]  /*15f10*/  LDC R6, c[0x0][0x43c] ;  /* 0x00010f00ff067b82 */ /* 0x000e620000000800 */
[----:B------:R-:W-:Y:S01]  /*15f20*/  IMAD.MOV.U32 R9, RZ, RZ, R0 ;  /* 0x000000ffff097224 */ /* 0x000fe200078e0000 */
[----:B------:R-:W-:-:S03]  /*15f30*/  ULDC.64 UR4, c[0x0][0x428] ;  /* 0x00010a0000047ab9 */ /* 0x000fc60000000a00 */
[----:B0-----:R-:W-:Y:S01]  /*15f40*/  IMAD.MOV.U32 R0, RZ, RZ, R9 ;  /* 0x000000ffff007224 */ /* 0x001fe200078e0009 */
[----:B-1----:R-:W-:-:S13]  /*15f50*/  ISETP.NE.AND P0, PT, R6, 0x1, PT ;  /* 0x000000010600780c */ /* 0x002fda0003f05270 */
[----:B------:R-:W0:Y:S02]  /*15f60*/  @P0 LDC.64 R4, c[0x0][0x440] ;  /* 0x00011000ff040b82 */ /* 0x000e240000000a00 */
[----:B0-----:R-:W-:-:S05]  /*15f70*/  @P0 IMAD.HI.U32 R4, R9, R4, RZ ;  /* 0x0000000409040227 */ /* 0x001fca00078e00ff */
        /* <DEDUP_REMOVED lines=13> */
.L_x_844:
[----:B-1----:R-:W2:Y:S01]  /*16050*/  LDL R2, [R1+0x14] ;  /* 0x0000140001027983 */ /* 0x002ea20000100800 */
[----:B0-----:R-:W-:Y:S01]  /*16060*/  IMAD R0, R19, 0x8, R18 ;  /* 0x0000000813007824 */ /* 0x001fe200078e0212 */
[----:B--2---:R-:W-:-:S04]  /*16070*/  SHF.L.U32 R2, R2, 0x1f, RZ ;  /* 0x0000001f02027819 */ /* 0x004fc800000006ff */
[----:B------:R-:W0:Y:S02]  /*16080*/  SYNCS.PHASECHK.TRANS64.TRYWAIT P0, [R0+URZ+0x28c40], R2 ;  /* 0x028c4002000075a7 */ /* 0x000e24000800017f */
[----:B0-----:R-:W-:Y:S05]  /*16090*/  @!P0 BRA `(.L_x_845) ;  /* 0x0000005c00bc8947 */ /* 0x001fea0003800000 */
.L_x_991:
[----:B------:R-:W1:Y:S02]  /*160a0*/  S2R R3, SR_TID.X ;  /* 0x0000000000037919 */ /* 0x000e640000002100 */
[----:B-1----:R-:W-:-:S04]  /*160b0*/  LOP3.LUT R3, R3, 0x7f, RZ, 0xc0, !PT ;  /* 0x0000007f03037812 */ /* 0x002fc800078ec0ff */
[----:B------:R-:W-:-:S13]  /*160c0*/  ISETP.NE.AND P0, PT, R3, RZ, PT ;  /* 0x000000ff0300720c */ /* 0x000fda0003f05270 */
        /* <DEDUP_REMOVED lines=8> */
.L_x_846:
[----:B------:R-:W2:Y:S04]  /*16150*/  LDL R4, [R1+0x30] ;  /* 0x0000300001047983 */ /* 0x000ea80000100800 */
[----:B------:R-:W3:Y:S04]  /*16160*/  LDL R3, [R1+0x20] ;  /* 0x0000200001037983 */ /* 0x000ee80000100800 */
[----:B0-----:R-:W4:Y:S01]  /*16170*/  LDL.LU R2, [R1+0x28] ;  /* 0x0000280001027983 */ /* 0x001f220000300800 */
[----:B------:R-:W-:Y:S01]  /*16180*/  R2UR UR9, R0 ;  /* 0x00000000000972ca */ /* 0x000fe200000e0000 */
[----:B------:R-:W-:Y:S01]  /*16190*/  IMAD R0, R19, 0x2000, R18 ;  /* 0x0000200013007824 */ /* 0x000fe200078e0212 */
[----:B------:R-:W-:Y:S01]  /*161a0*/  PLOP3.LUT P0, PT, PT, PT, PT, 0x80, 0x0 ;  /* 0x000000000000781c */ /* 0x000fe20003f0f070 */
[----:B------:R-:W-:Y:S01]  /*161b0*/  UIADD3 UR6, UP0, UR38, 0x370, URZ ;  /* 0x0000037026067890 */ /* 0x000fe2000ff1e03f */
[----:B------:R-:W-:Y:S01]  /*161c0*/  R2UR UR12, R16 ;  /* 0x00000000100c72ca */ /* 0x000fe200000e0000 */
[----:B------:R-:W-:Y:S01]  /*161d0*/  UMOV UR5, 0x14f00000 ;  /* 0x14f0000000057882 */ /* 0x000fe20000000000 */
[----:B------:R-:W-:Y:S01]  /*161e0*/  R2UR UR8, R0 ;  /* 0x00000000000872ca */ /* 0x000fe200000e0000 */
[----:B------:R-:W-:Y:S01]  /*161f0*/  UIADD3.X UR7, URZ, UR39, URZ, UP0, !UPT ;  /* 0x000000273f077290 */ /* 0x000fe200087fe43f */
[----:B-----5:R-:W-:Y:S01]  /*16200*/  R2UR UR13, R17 ;  /* 0x00000000110d72ca */ /* 0x020fe200000e0000 */
[----:B------:R-:W-:-:S04]  /*16210*/  UMOV UR10, URZ ;  /* 0x0000003f000a7c82 */ /* 0x000fc80008000000 */
[----:B------:R-:W-:-:S06]  /*16220*/  UIADD3 UR9, UR9, 0x28c30, URZ ;  /* 0x00028c3009097890 */ /* 0x000fcc000fffe03f */
[----:B------:R-:W-:Y:S01]  /*16230*/  UIADD3 UR8, UR8, 0x22400, URZ ;  /* 0x0002240008087890 */ /* 0x000fe2000fffe03f */
[----:B--2---:R-:W-:Y:S02]  /*16240*/  R2UR UR11, R4 ;  /* 0x00000000040b72ca */ /* 0x004fe400000e0000 */
[----:B---3--:R-:W-:Y:S02]  /*16250*/  R2UR UR4, R3 ;  /* 0x00000000030472ca */ /* 0x008fe400000e0000 */
[----:B----4-:R-:W-:-:S04]  /*16260*/  LOP3.LUT R2, R2, 0xfffffffe, RZ, 0xc0, !PT ;  /* 0xfffffffe02027812 */ /* 0x010fc800078ec0ff */
[----:B------:R-:W-:-:S07]  /*16270*/  @P0 LOP3.LUT R2, R2, 0x1, RZ, 0xfc, !PT ;  /* 0x0000000102020812 */ /* 0x000fce00078efcff */
[----:B------:R-:W-:Y:S01]  /*16280*/  ULEA UR11, UR11, UR4, 0x6 ;  /* 0x000000040b0b7291 */ /* 0x000fe2000f8e303f */
[----:B------:R1:W-:Y:S02]  /*16290*/  STL [R1+0x28], R2 ;  /* 0x0000280201007387 */ /* 0x0003e40000100800 */
[----:B------:R-:W-:-:S06]  /*162a0*/  UMOV UR4, 0x0 ;  /* 0x0000000000047882 */ /* 0x000fcc0000000000 */
[----:B------:R1:W-:Y:S01]  /*162b0*/  UTMALDG.4D [UR8], [UR6], desc[UR4] ;  /* 0x00000408060075b4 */ /* 0x0003e20008019000 */
[----:B------:R-:W-:Y:S02]  /*162c0*/  NOP ;  /* 0x0000000000007918 */ /* 0x000fe40000000000 */
.L_x_842:
[----:B------:R-:W2:Y:S04]  /*162d0*/  LDL.LU R3, [R1+0x44] ;  /* 0x0000440001037983 */ /* 0x000ea80000300800 */
[----:B------:R-:W3:Y:S04]  /*162e0*/  LDL.LU R5, [R1+0x2c] ;  /* 0x00002c0001057983 */ /* 0x000ee80000300800 */
[----:B0-----:R-:W4:Y:S01]  /*162f0*/  LDL.LU R4, [R1+0x50] ;  /* 0x0000500001047983 */ /* 0x001f220000300800 */
[----:B------:R-:W-:Y:S05]  /*16300*/  WARPSYNC.ALL ;  /* 0x0000000000007948 */ /* 0x000fea0003800000 */
[----:B-1----:R-:W-:Y:S01]  /*16310*/  ULDC.64 UR6, c[0x0][0xa00] ;  /* 0x0002800000067ab9 */ /* 0x002fe20000000a00 */
        /* <DEDUP_REMOVED lines=8> */
[----:B---3--:R-:W-:-:S03]  /*163a0*/  SEL R5, R5, RZ, !P0 ;  /* 0x000000ff05057207 */ /* 0x008fc60004000000 */
        /* <DEDUP_REMOVED lines=10> */
[----:B0-----:R-:W-:Y:S01]  /*16450*/  MOV R2, 0x0 ;  /* 0x0000000000027802 */ /* 0x001fe20000000f00 */
        /* <DEDUP_REMOVED lines=15> */
.L_x_848:
[----:B------:R-:W-:Y:S05]  /*16550*/  BSYNC B6 ;  /* 0x0000000000067941 */ /* 0x000fea0003800000 */
.L_x_847:
[----:B0-----:R-:W2:Y:S01]  /*16560*/  LDL.LU R0, [R1+0x50] ;  /* 0x0000500001007983 */ /* 0x001ea20000300800 */
[----:B------:R-:W-:Y:S01]  /*16570*/  ULDC.64 UR4, c[0x0][0x2d8] ;  /* 0x0000b60000047ab9 */ /* 0x000fe20000000a00 */
[----:B------:R-:W0:Y:S01]  /*16580*/  LDC R7, c[0x0][0x448] ;  /* 0x00011200ff077b82 */ /* 0x000e220000000800 */
[----:B------:R-:W-:Y:S01]  /*16590*/  ULDC UR6, c[0x0][0x2b8] ;  /* 0x0000ae0000067ab9 */ /* 0x000fe20000000800 */
[----:B------:R-:W3:Y:S04]  /*165a0*/  LDL.LU R4, [R1+0x44] ;  /* 0x0000440001047983 */ /* 0x000ee80000300800 */
[----:B------:R-:W3:Y:S04]  /*165b0*/  LDL.LU.64 R2, [R1+0x48] ;  /* 0x0000480001027983 */ /* 0x000ee80000300a00 */
[----:B------:R-:W4:Y:S04]  /*165c0*/  LDL.LU R5, [R1+0x2c] ;  /* 0x00002c0001057983 */ /* 0x000f280000300800 */
[----:B------:R-:W4:Y:S04]  /*165d0*/  LDL R10, [R1+0x4] ;  /* 0x00000400010a7983 */ /* 0x000f280000100800 */
[----:B------:R1:W5:Y:S01]  /*165e0*/  LDL R8, [R1+0x60] ;  /* 0x0000600001087983 */ /* 0x0003620000100800 */
[----:B0-----:R-:W-:-:S13]  /*165f0*/  ISETP.NE.AND P0, PT, R7, 0x1, PT ;  /* 0x000000010700780c */ /* 0x001fda0003f05270 */
[----:B------:R-:W0:Y:S01]  /*16600*/  @P0 LDC R6, c[0x0][0x450] ;  /* 0x00011400ff060b82 */ /* 0x000e220000000800 */
[----:B------:R-:W1:Y:S02]  /*16610*/  S2R R9, SR_TID.X ;  /* 0x0000000000097919 */ /* 0x000e640000002100 */
[----:B-1----:R-:W-:-:S05]  /*16620*/  IMAD.SHL.U32 R9, R9, 0x8, RZ ;  /* 0x0000000809097824 */ /* 0x002fca00078e00ff */
[----:B------:R-:W-:Y:S01]  /*16630*/  LOP3.LUT R9, R9, 0x38, RZ, 0xc0, !PT ;  /* 0x0000003809097812 */ /* 0x000fe200078ec0ff */
[----:B---3--:R-:W-:Y:S02]  /*16640*/  IMAD.MOV.U32 R3, RZ, RZ, R4 ;  /* 0x000000ffff037224 */ /* 0x008fe400078e0004 */
[----:B------:R-:W1:Y:S01]  /*16650*/  S2R R4, SR_TID.X ;  /* 0x0000000000047919 */ /* 0x000e620000002100 */
[----:B------:R-:W-:-:S04]  /*16660*/  IMAD.WIDE.U32 R2, R16, UR4, R2 ;  /* 0x0000000410027c25 */ /* 0x000fc8000f8e0002 */
[----:B------:R-:W-:Y:S01]  /*16670*/  IMAD R3, R16, UR5, R3 ;  /* 0x0000000510037c24 */ /* 0x000fe2000f8e0203 */
[----:B------:R-:W-:Y:S02]  /*16680*/  ULDC.64 UR4, c[0x0][0x2e0] ;  /* 0x0000b80000047ab9 */ /* 0x000fe40000000a00 */
[----:B--2---:R-:W-:Y:S02]  /*16690*/  IMAD R0, R0, UR4, RZ ;  /* 0x0000000400007c24 */ /* 0x004fe4000f8e02ff */
[----:B----4-:R-:W-:-:S04]  /*166a0*/  IMAD.WIDE.U32 R2, R5, UR4, R2 ;  /* 0x0000000405027c25 */ /* 0x010fc8000f8e0002 */
[----:B------:R-:W-:Y:S01]  /*166b0*/  IMAD R0, R5, UR5, R0 ;  /* 0x0000000505007c24 */ /* 0x000fe2000f8e0200 */
[----:B------:R-:W-:-:S03]  /*166c0*/  ULDC.64 UR4, c[0x0][0x2d0] ;  /* 0x0000b40000047ab9 */ /* 0x000fc60000000a00 */
[----:B------:R-:W-:Y:S01]  /*166d0*/  IMAD.IADD R3, R3, 0x1, R0 ;  /* 0x0000000103037824 */ /* 0x000fe200078e0200 */
[----:B-1----:R-:W-:-:S04]  /*166e0*/  LOP3.LUT R4, R4, 0x7f, RZ, 0xc0, !PT ;  /* 0x0000007f04047812 */ /* 0x002fc800078ec0ff */
[----:B------:R-:W-:Y:S02]  /*166f0*/  SHF.R.U32.HI R5, RZ, 0x3, R4 ;  /* 0x00000003ff057819 */ /* 0x000fe40000011604 */
[----:B------:R-:W1:Y:S02]  /*16700*/  S2R R4, SR_TID.X ;  /* 0x0000000000047919 */ /* 0x000e640000002100 */
[----:B-1----:R-:W-:-:S05]  /*16710*/  IMAD.SHL.U32 R4, R4, 0x10, RZ ;  /* 0x0000001004047824 */ /* 0x002fca00078e00ff */
[----:B------:R-:W-:Y:S02]  /*16720*/  LOP3.LUT R4, R5, 0x70, R4, 0xf8, !PT ;  /* 0x0000007005047812 */ /* 0x000fe400078ef804 */
[----:B------:R-:W1:Y:S03]  /*16730*/  @P0 LDC R5, c[0x0][0x44c] ;  /* 0x00011300ff050b82 */ /* 0x000e660000000800 */
[----:B------:R-:W-:-:S04]  /*16740*/  IMAD R4, R10, 0x40, R4 ;  /* 0x000000400a047824 */ /* 0x000fc800078e0204 */
[----:B------:R-:W-:Y:S02]  /*16750*/  IMAD.MOV.U32 R0, RZ, RZ, R4 ;  /* 0x000000ffff007224 */ /* 0x000fe400078e0004 */
[----:B-1----:R-:W-:-:S05]  /*16760*/  @P0 IMAD.HI.U32 R5, R4, R5, RZ ;  /* 0x0000000504050227 */ /* 0x002fca00078e00ff */
[----:B0-----:R-:W-:-:S05]  /*16770*/  @P0 SHF.R.U32.HI R0, RZ, R6, R5 ;  /* 0x00000006ff000219 */ /* 0x001fca0000011605 */
        /* <DEDUP_REMOVED lines=55> */
.L_x_1000:
        /* <DEDUP_REMOVED lines=10> */
.L_x_850:
        /* <DEDUP_REMOVED lines=18> */
.L_x_1001:
[----:B------:R-:W-:Y:S05]  /*16cb0*/  BSYNC B0 ;  /* 0x0000000000007941 */ /* 0x000fea0003800000 */
.L_x_851:
[----:B------:R-:W2:Y:S01]  /*16cc0*/  LDL R2, [R1+0x28] ;  /* 0x0000280001027983 */ /* 0x000ea20000100800 */
[----:B------:R-:W-:Y:S01]  /*16cd0*/  BSSY B0, `(.L_x_853) ;  /* 0x0000096000007945 */ /* 0x000fe20003800000 */
[----:B--2---:R-:W-:-:S13]  /*16ce0*/  LOP3.LUT P0, RZ, R2, 0x1, RZ, 0xc0, !PT ;  /* 0x0000000102ff7812 */ /* 0x004fda000780c0ff */
        /* <DEDUP_REMOVED lines=10> */
.L_x_1002:
[----:B------:R-:W-:Y:S05]  /*16d90*/  BSYNC B1 ;  /* 0x0000000000017941 */ /* 0x000fea0003800000 */
.L_x_855:
        /* <DEDUP_REMOVED lines=9> */
.L_x_858:
[----:B------:R-:W-:Y:S05]  /*16e30*/  BSYNC B1 ;  /* 0x0000000000017941 */ /* 0x000fea0003800000 */
.L_x_857:
        /* <DEDUP_REMOVED lines=12> */
.L_x_859:
        /* <DEDUP_REMOVED lines=15> */
.L_x_860:
        /* <DEDUP_REMOVED lines=15> */
.L_x_861:
        /* <DEDUP_REMOVED lines=15> */
.L_x_862:
        /* <DEDUP_REMOVED lines=15> */
.L_x_863:
        /* <DEDUP_REMOVED lines=15> */
.L_x_864:
        /* <DEDUP_REMOVED lines=15> */
.L_x_865:
        /* <DEDUP_REMOVED lines=15> */
.L_x_866:
        /* <DEDUP_REMOVED lines=10> */
.L_x_854:
[----:B------:R-:W-:Y:S05]  /*17630*/  BSYNC B0 ;  /* 0x0000000000007941 */ /* 0x000fea0003800000 */
.L_x_853:
        /* <DEDUP_REMOVED lines=27> */
[----:B--2---:R-:W-:Y:S02]  /*177f0*/  LOP3.LUT P2, RZ, R5, 0x1, RZ, 0xc0, !PT ;  /* 0x0000000105ff7812 */ /* 0x004fe4000784c0ff */
        /* <DEDUP_REMOVED lines=26> */
.L_x_873:
[----:B------:R-:W-:Y:S01]  /*179a0*/  IMAD R2, R19, 0x8, R18 ;  /* 0x0000000813027824 */ /* 0x000fe200078e0212 */
[----:B-1----:R-:W-:Y:S01]  /*179b0*/  SHF.L.U32 R6, R9, 0x1f, RZ ;  /* 0x0000001f09067819 */ /* 0x002fe200000006ff */
[----:B------:R-:W1:Y:S01]  /*179c0*/  S2R R3, SR_TID.X ;  /* 0x0000000000037919 */ /* 0x000e620000002100 */
[----:B------:R-:W-:Y:S02]  /*179d0*/  BSSY B3, `(.L_x_874) ;  /* 0x0000005000037945 */ /* 0x000fe40003800000 */
[----:B------:R-:W2:Y:S01]  /*179e0*/  SYNCS.PHASECHK.TRANS64.TRYWAIT P0, [R2+URZ+0x28c40], R6 ;  /* 0x028c4006020075a7 */ /* 0x000ea2000800017f */
[----:B-1----:R-:W-:-:S04]  /*179f0*/  LOP3.LUT R3, R3, 0x7f, RZ, 0xc0, !PT ;  /* 0x0000007f03037812 */ /* 0x002fc800078ec0ff */
[----:B------:R-:W-:Y:S01]  /*17a00*/  ISETP.NE.AND P1, PT, R3, RZ, PT ;  /* 0x000000ff0300720c */ /* 0x000fe20003f25270 */
[----:B--2---:R-:W-:-:S12]  /*17a10*/  @!P0 BRA `(.L_x_875) ;  /* 0x0000004800e48947 */ /* 0x004fd80003800000 */
.L_x_1003:
[----:B------:R-:W-:Y:S05]  /*17a20*/  BSYNC B3 ;  /* 0x0000000000037941 */ /* 0x000fea0003800000 */
.L_x_874:
        /* <DEDUP_REMOVED lines=9> */
.L_x_877:
[----:B------:R-:W-:Y:S05]  /*17ac0*/  BSYNC B3 ;  /* 0x0000000000037941 */ /* 0x000fea0003800000 */
.L_x_876:
        /* <DEDUP_REMOVED lines=12> */
.L_x_878:
        /* <DEDUP_REMOVED lines=13> */
.L_x_1004:
[----:B------:R-:W-:Y:S05]  /*17c60*/  BSYNC B3 ;  /* 0x0000000000037941 */ /* 0x000fea0003800000 */
.L_x_879:
        /* <DEDUP_REMOVED lines=11> */
.L_x_882:
[----:B------:R-:W-:Y:S05]  /*17d20*/  BSYNC B3 ;  /* 0x0000000000037941 */ /* 0x000fea0003800000 */
.L_x_881:
        /* <DEDUP_REMOVED lines=9> */
.L_x_883:
        /* <DEDUP_REMOVED lines=15> */
.L_x_884:
        /* <DEDUP_REMOVED lines=15> */
.L_x_885:
        /* <DEDUP_REMOVED lines=15> */
.L_x_886:
        /* <DEDUP_REMOVED lines=15> */
.L_x_887:
        /* <DEDUP_REMOVED lines=15> */
.L_x_888:
        /* <DEDUP_REMOVED lines=15> */
.L_x_889:
        /* <DEDUP_REMOVED lines=15> */
.L_x_890:
        /* <DEDUP_REMOVED lines=10> */
.L_x_872:
[----:B------:R-:W-:Y:S05]  /*184f0*/  BSYNC B1 ;  /* 0x0000000000017941 */ /* 0x000fea0003800000 */
.L_x_871:
[----:B------:R-:W2:Y:S02]  /*18500*/  LDL.LU R5, [R1+0x3c] ;  /* 0x00003c0001057983 */ /* 0x000ea40000300800 */
[----:B--2---:R-:W-:-:S07]  /*18510*/  VIADD R0, R5, 0xfffffffd ;  /* 0xfffffffd05007836 */ /* 0x004fce0000000000 */
.L_x_870:
[----:B------:R-:W-:Y:S05]  /*18520*/  BSYNC B2 ;  /* 0x0000000000027941 */ /* 0x000fea0003800000 */
.L_x_869:
[----:B------:R-:W-:Y:S01]  /*18530*/  VIADD R8, R8, 0xfffffffe ;  /* 0xfffffffe08087836 */ /* 0x000fe20000000000 */
[----:B------:R-:W-:-:S04]  /*18540*/  LOP3.LUT R4, RZ, R4, RZ, 0x33, !PT ;  /* 0x00000004ff047212 */ /* 0x000fc800078e33ff */
[----:B------:R-:W-:-:S13]  /*18550*/  ISETP.NE.AND P0, PT, R8, R4, PT ;  /* 0x000000040800720c */ /* 0x000fda0003f05270 */
[----:B------:R-:W-:Y:S05]  /*18560*/  @!P0 BRA `(.L_x_868) ;  /* 0x0000001800d88947 */ /* 0x000fea0003800000 */
.L_x_931:
        /* <DEDUP_REMOVED lines=8> */
[----:B--2---:R-:W-:Y:S02]  /*185f0*/  LOP3.LUT P1, RZ, R3, 0x1, RZ, 0xc0, !PT ;  /* 0x0000000103ff7812 */ /* 0x004fe4000782c0ff */
[----:B---3--:R-:W-:-:S11]  /*18600*/  LOP3.LUT R6, R2, R6, RZ, 0x3c, !PT ;  /* 0x0000000602067212 */ /* 0x008fd600078e3cff */
[----:B------:R-:W-:Y:S05]  /*18610*/  @!P1 BRA `(.L_x_892) ;  /* 0x0000000c00349947 */ /* 0x000fea0003800000 */
[----:B------:R-:W-:Y:S01]  /*18620*/  ULDC.64 UR4, c[0x0][0x418] ;  /* 0x0001060000047ab9 */ /* 0x000fe20000000a00 */
[----:B------:R-:W-:Y:S01]  /*18630*/  IMAD.MOV.U32 R8, RZ, RZ, R0 ;  /* 0x000000ffff087224 */ /* 0x000fe200078e0000 */
[----:B------:R-:W-:-:S04]  /*18640*/  ISETP.NE.U32.AND P0, PT, RZ, UR4, PT ;  /* 0x00000004ff007c0c */ /* 0x000fc8000bf05070 */
[----:B------:R-:W-:-:S13]  /*18650*/  ISETP.NE.AND.EX P0, PT, RZ, UR5, PT, P0 ;  /* 0x00000005ff007c0c */ /* 0x000fda000bf05300 */
[----:B------:R-:W-:Y:S05]  /*18660*/  @!P0 BRA `(.L_x_893) ;  /* 0x00000000004c8947 */ /* 0x000fea0003800000 */
[----:B0-----:R-:W2:Y:S01]  /*18670*/  LDL R9, [R1+0x1c] ;  /* 0x00001c0001097983 */ /* 0x001ea20000100800 */
        /* <DEDUP_REMOVED lines=18> */
.L_x_893:
        /* <DEDUP_REMOVED lines=8> */
.L_x_1005:
[----:B------:R-:W-:Y:S05]  /*18820*/  BSYNC B2 ;  /* 0x0000000000027941 */ /* 0x000fea0003800000 */
.L_x_894:
        /* <DEDUP_REMOVED lines=9> */
.L_x_897:
[----:B------:R-:W-:Y:S05]  /*188c0*/  BSYNC B2 ;  /* 0x0000000000027941 */ /* 0x000fea0003800000 */
.L_x_896:
        /* <DEDUP_REMOVED lines=12> */
.L_x_898:
        /* <DEDUP_REMOVED lines=13> */
.L_x_1006:
[----:B------:R-:W-:Y:S05]  /*18a60*/  BSYNC B2 ;  /* 0x0000000000027941 */ /* 0x000fea0003800000 */
.L_x_899:
[----:B------:R-:W-:Y:S01]  /*18a70*/  BSSY B2, `(.L_x_901) ;  /* 0x000000b000027945 */ /* 0x000fe20003800000 */
[----:B------:R-:W-:Y:S02]  /*18a80*/  IMAD.MOV.U32 R8, RZ, RZ, 0x0 ;  /* 0x00000000ff087424 */ /* 0x000fe400078e00ff */
[----:B0-----:R-:W-:Y:S01]  /*18a90*/  IMAD.MOV.U32 R9, RZ, RZ, 0x14f00000 ;  /* 0x14f00000ff097424 */ /* 0x001fe200078e00ff */
        /* <DEDUP_REMOVED lines=8> */
.L_x_902:
[----:B------:R-:W-:Y:S05]  /*18b20*/  BSYNC B2 ;  /* 0x0000000000027941 */ /* 0x000fea0003800000 */
.L_x_901:
        /* <DEDUP_REMOVED lines=9> */
.L_x_903:
        /* <DEDUP_REMOVED lines=15> */
.L_x_904:
        /* <DEDUP_REMOVED lines=15> */
.L_x_905:
        /* <DEDUP_REMOVED lines=15> */
.L_x_906:
        /* <DEDUP_REMOVED lines=15> */
.L_x_907:
        /* <DEDUP_REMOVED lines=15> */
.L_x_908:
        /* <DEDUP_REMOVED lines=15> */
.L_x_909:
        /* <DEDUP_REMOVED lines=15> */
.L_x_910:
        /* <DEDUP_REMOVED lines=10> */
.L_x_892:
[----:B------:R-:W-:Y:S05]  /*192f0*/  BSYNC B1 ;  /* 0x0000000000017941 */ /* 0x000fea0003800000 */
.L_x_891:
[----:B------:R-:W2:Y:S01]  /*19300*/  LDL R5, [R1+0x28] ;  /* 0x0000280001057983 */ /* 0x000ea20000100800 */
[----:B------:R-:W-:Y:S01]  /*19310*/  VIADD R7, R7, 0x1 ;  /* 0x0000000107077836 */ /* 0x000fe20000000000 */
[----:B------:R-:W-:Y:S04]  /*19320*/  BSSY B1, `(.L_x_911) ;  /* 0x00000d6000017945 */ /* 0x000fe80003800000 */
[----:B------:R-:W-:-:S04]  /*19330*/  ISETP.NE.AND P0, PT, R7, 0x2, PT ;  /* 0x000000020700780c */ /* 0x000fc80003f05270 */
[----:B------:R-:W-:Y:S02]  /*19340*/  SEL R2, RZ, 0x1, P0 ;  /* 0x00000001ff027807 */ /* 0x000fe40000000000 */
[----:B------:R-:W-:Y:S02]  /*19350*/  SEL R19, R7, RZ, P0 ;  /* 0x000000ff07137207 */ /* 0x000fe40000000000 */
[----:B------:R-:W-:Y:S01]  /*19360*/  LOP3.LUT R8, R6, R2, RZ, 0x3c, !PT ;  /* 0x0000000206087212 */ /* 0x000fe200078e3cff */
[----:B------:R-:W-:-:S04]  /*19370*/  VIADD R6, R0, 0xffffffff ;  /* 0xffffffff00067836 */ /* 0x000fc80000000000 */
[----:B------:R1:W-:Y:S01]  /*19380*/  STL [R1+0x14], R8 ;  /* 0x0000140801007387 */ /* 0x0003e20000100800 */
[----:B--2---:R-:W-:-:S13]  /*19390*/  LOP3.LUT P2, RZ, R5, 0x1, RZ, 0xc0, !PT ;  /* 0x0000000105ff7812 */ /* 0x004fda000784c0ff */
[----:B-1----:R-:W-:Y:S05]  /*193a0*/  @!P2 BRA `(.L_x_912) ;  /* 0x0000000c0034a947 */ /* 0x002fea0003800000 */
        /* <DEDUP_REMOVED lines=24> */
.L_x_913:
        /* <DEDUP_REMOVED lines=8> */
.L_x_1007:
[----:B------:R-:W-:Y:S05]  /*195b0*/  BSYNC B2 ;  /* 0x0000000000027941 */ /* 0x000fea0003800000 */
.L_x_914:
        /* <DEDUP_REMOVED lines=9> */
.L_x_917:
[----:B------:R-:W-:Y:S05]  /*19650*/  BSYNC B2 ;  /* 0x0000000000027941 */ /* 0x000fea0003800000 */
.L_x_916:
        /* <DEDUP_REMOVED lines=12> */
.L_x_918:
        /* <DEDUP_REMOVED lines=13> */
.L_x_1008:
[----:B------:R-:W-:Y:S05]  /*197f0*/  BSYNC B2 ;  /* 0x0000000000027941 */ /* 0x000fea0003800000 */
.L_x_919:
        /* <DEDUP_REMOVED lines=11> */
.L_x_922:
[----:B------:R-:W-:Y:S05]  /*198b0*/  BSYNC B2 ;  /* 0x0000000000027941 */ /* 0x000fea0003800000 */
.L_x_921:
        /* <DEDUP_REMOVED lines=9> */
.L_x_923:
        /* <DEDUP_REMOVED lines=15> */
.L_x_924:
        /* <DEDUP_REMOVED lines=15> */
.L_x_925:
        /* <DEDUP_REMOVED lines=15> */
.L_x_926:
        /* <DEDUP_REMOVED lines=15> */
.L_x_927:
        /* <DEDUP_REMOVED lines=15> */
.L_x_928:
        /* <DEDUP_REMOVED lines=15> */
.L_x_929:
        /* <DEDUP_REMOVED lines=15> */
.L_x_930:
        /* <DEDUP_REMOVED lines=10> */
.L_x_912:
[----:B------:R-:W-:Y:S05]  /*1a080*/  BSYNC B1 ;  /* 0x0000000000017941 */ /* 0x000fea0003800000 */
.L_x_911:
[----:B------:R-:W2:Y:S01]  /*1a090*/  LDL R5, [R1+0x24] ;  /* 0x0000240001057983 */ /* 0x000ea20000100800 */
[----:B------:R-:W-:Y:S01]  /*1a0a0*/  VIADD R0, R0, 0xfffffffe ;  /* 0xfffffffe00007836 */ /* 0x000fe20000000000 */
[----:B--2---:R-:W-:-:S13]  /*1a0b0*/  ISETP.GT.AND P0, PT, R6, R5, PT ;  /* 0x000000050600720c */ /* 0x004fda0003f04270 */
[----:B------:R-:W-:Y:S05]  /*1a0c0*/  @P0 BRA `(.L_x_931) ;  /* 0xffffffe400280947 */ /* 0x000fea000383ffff */
.L_x_868:
[----:B------:R-:W-:Y:S05]  /*1a0d0*/  BSYNC B0 ;  /* 0x0000000000007941 */ /* 0x000fea0003800000 */
.L_x_867:
        /* <DEDUP_REMOVED lines=12> */
[----:B------:R-:W-:Y:S02]  /*1a1a0*/  VOTEU.ANY UR4, UPT, PT ;  /* 0x0000000000047886 */ /* 0x000fe400038e0100 */
[----:B------:R-:W2:Y:S08]  /*1a1b0*/  FLO.U32 R0, UR4 ;  /* 0x0000000400007d00 */ /* 0x000eb000080e0000 */
[----:B------:R-:W3:Y:S01]  /*1a1c0*/  POPC R5, UR4 ;  /* 0x0000000400057d09 */ /* 0x000ee20008000000 */
[----:B--2---:R-:W-:-:S02]  /*1a1d0*/  ISETP.EQ.U32.AND P1, PT, R0, R3, PT ;  /* 0x000000030000720c */ /* 0x004fc40003f22070 */
[----:B-1----:R-:W3:Y:S11]  /*1a1e0*/  LDC.64 R2, c[0x0][0xc60] ;  /* 0x00031800ff027b82 */ /* 0x002ef60000000a00 */
[----:B---3--:R-:W2:Y:S01]  /*1a1f0*/  @P1 ATOMG.E.ADD.STRONG.GPU PT, R3, desc[UR40][R2.64], R5 ;  /* 0x00000005020319a8 */ /* 0x008ea200081ee1e8 */
[----:B------:R-:W1:Y:S02]  /*1a200*/  S2R R4, SR_LTMASK ;  /* 0x0000000000047919 */ /* 0x000e640000003900 */
[----:B-1----:R-:W-:-:S04]  /*1a210*/  LOP3.LUT R4, R4, UR4, RZ, 0xc0, !PT ;  /* 0x0000000404047c12 */ /* 0x002fc8000f8ec0ff */
[----:B------:R-:W1:Y:S01]  /*1a220*/  POPC R7, R4 ;  /* 0x0000000400077309 */ /* 0x000e620000000000 */
[----:B--2---:R-:W1:Y:S02]  /*1a230*/  SHFL.IDX PT, R0, R3, R0, 0x1f ;  /* 0x00001f0003007589 */ /* 0x004e6400000e0000 */
[----:B-1----:R-:W-:-:S05]  /*1a240*/  IADD3 R0, R0, UR36, R7 ;  /* 0x0000002400007c10 */ /* 0x002fca000fffe007 */
[----:B------:R2:W-:Y:S02]  /*1a250*/  STL [R1], R0 ;  /* 0x0000000001007387 */ /* 0x0005e40000100800 */
.L_x_933:
[----:B------:R-:W-:Y:S05]  /*1a260*/  BSYNC B0 ;  /* 0x0000000000007941 */ /* 0x000fea0003800000 */
.L_x_932:
[----:B------:R-:W-:-:S07]  /*1a270*/  SEL R19, R19, RZ, P0 ;  /* 0x000000ff13137207 */ /* 0x000fce0000000000 */
.L_x_835:
[----:B------:R-:W-:Y:S05]  /*1a280*/  BSYNC B7 ;  /* 0x0000000000077941 */ /* 0x000fea0003800000 */
.L_x_833:
[----:B-12---:R-:W2:Y:S02]  /*1a290*/  LDL R0, [R1+0x28] ;  /* 0x0000280001007983 */ /* 0x006ea40000100800 */
[----:B--2---:R-:W-:-:S13]  /*1a2a0*/  LOP3.LUT P0, RZ, R0, 0x2, RZ, 0xc0, !PT ;  /* 0x0000000200ff7812 */ /* 0x004fda000780c0ff */
[----:B------:R-:W-:Y:S05]  /*1a2b0*/  @!P0 BRA `(.L_x_934) ;  /* 0x00000000002c8947 */ /* 0x000fea0003800000 */
[----:B------:R-:W-:Y:S05]  /*1a2c0*/  WARPSYNC.ALL ;  /* 0x0000000000007948 */ /* 0x000fea0003800000 */
[----:B------:R-:W1:Y:S08]  /*1a2d0*/  S2UR UR5, SR_CgaCtaId ;  /* 0x00000000000579c3 */ /* 0x000e700000008800 */
[----:B------:R-:W-:Y:S06]  /*1a2e0*/  BAR.SYNC.DEFER_BLOCKING 0x5, 0x180 ;  /* 0x0146000000007b1d */ /* 0x000fec0000010000 */
[----:B------:R-:W-:-:S02]  /*1a2f0*/  UMOV UR4, 0x400 ;  /* 0x0000040000047882 */ /* 0x000fc40000000000 */
[----:B-1----:R-:W-:-:S06]  /*1a300*/  ULEA UR4, UR5, UR4, 0x18 ;  /* 0x0000000405047291 */ /* 0x002fcc000f8ec03f */
[----:B------:R-:W-:-:S05]  /*1a310*/  IMAD.U32 R18, RZ, RZ, UR4 ;  /* 0x00000004ff127e24 */ /* 0x000fca000f8e00ff */
[----:B------:R-:W1:Y:S04]  /*1a320*/  LDS.128 R4, [R18+0x28cd0] ;  /* 0x028cd00012047984 */ /* 0x000e680000000c00 */
[----:B-1----:R1:W-:Y:S04]  /*1a330*/  STL.64 [R1], R4 ;  /* 0x0000000401007387 */ /* 0x0023e80000100a00 */
[----:B------:R1:W-:Y:S01]  /*1a340*/  STL.64 [R1+0x8], R6 ;  /* 0x0000080601007387 */ /* 0x0003e20000100a00 */
[----:B------:R-:W-:Y:S06]  /*1a350*/  BAR.ARV 0x4, 0x180 ;  /* 0x0106000000007b1d */ /* 0x000fec0000002000 */
[----:B------:R-:W-:Y:S05]  /*1a360*/  BRA `(.L_x_935) ;  /* 0x0000000c00247947 */ /* 0x000fea0003800000 */
.L_x_934:
[----:B------:R-:W1:Y:S01]  /*1a370*/  S2R R16, SR_TID.X ;  /* 0x0000000000107919 */ /* 0x000e620000002100 */
[----:B------:R-:W-:Y:S01]  /*1a380*/  UMOV UR4, 0xffffffff ;  /* 0xffffffff00047882 */ /* 0x000fe20000000000 */
[----:B-1----:R-:W-:-:S04]  /*1a390*/  LOP3.LUT R16, R16, 0x1f, RZ, 0xc0, !PT ;  /* 0x0000001f10107812 */ /* 0x002fc800078ec0ff */
[----:B------:R-:W-:Y:S01]  /*1a3a0*/  ISETP.NE.AND P0, PT, R16, 0x1f, PT ;  /* 0x0000001f1000780c */ /* 0x000fe20003f05270 */
[----:B------:R-:W-:-:S12]  /*1a3b0*/  BRA.DIV UR4, `(.L_x_936) ;  /* 0x0000002204f47947 */ /* 0x000fd8000b800000 */
[----:B------:R-:W2:Y:S01]  /*1a3c0*/  LDL.LU R2, [R1] ;  /* 0x0000000001027983 */ /* 0x000ea20000300800 */
[----:B------:R-:W-:-:S03]  /*1a3d0*/  ULDC UR4, c[0x0][0xc3c] ;  /* 0x00030f0000047ab9 */ /* 0x000fc60000000800 */
[----:B------:R-:W3:Y:S01]  /*1a3e0*/  LDL R4, [R1+0xc] ;  /* 0x00000c0001047983 */ /* 0x000ee20000100800 */
[----:B--2---:R-:W-:Y:S02]  /*1a3f0*/  IMAD.MOV.U32 R10, RZ, RZ, R2 ;  /* 0x000000ffff0a7224 */ /* 0x004fe400078e0002 */
[----:B---3--:R-:W-:-:S05]  /*1a400*/  IMAD.IADD R0, R4, 0x1, R16 ;  /* 0x0000000104007824 */ /* 0x008fca00078e0210 */
[----:B------:R-:W-:-:S13]  /*1a410*/  ISETP.GE.OR P1, PT, R0, UR4, !P0 ;  /* 0x0000000400007c0c */ /* 0x000fda000c726670 */
[----:B------:R-:W1:Y:S08]  /*1a420*/  @!P1 LDC.64 R2, c[0x0][0xc80] ;  /* 0x00032000ff029b82 */ /* 0x000e700000000a00 */
[----:B------:R-:W2:Y:S01]  /*1a430*/  @!P1 LDC.64 R4, c[0x0][0xc78] ;  /* 0x00031e00ff049b82 */ /* 0x000ea20000000a00 */
[----:B-1----:R-:W-:-:S05]  /*1a440*/  @!P1 IMAD.WIDE R2, R0, 0x4, R2 ;  /* 0x0000000400029825 */ /* 0x002fca00078e0202 */
[----:B------:R2:W3:Y:S02]  /*1a450*/  @!P1 LDG.E R6, desc[UR40][R2.64] ;  /* 0x0000002802069981 */ /* 0x0004e4000c1e1900 */
[----:B--2---:R-:W-:-:S06]  /*1a460*/  @!P1 IMAD.WIDE R2, R0, 0x4, R4 ;  /* 0x0000000400029825 */ /* 0x004fcc00078e0204 */
[----:B------:R-:W2:Y:S01]  /*1a470*/  @!P1 LDG.E R2, desc[UR40][R2.64] ;  /* 0x0000002802029981 */ /* 0x000ea2000c1e1900 */
[----:B------:R-:W-:Y:S01]  /*1a480*/  IMAD.MOV.U32 R5, RZ, RZ, RZ ;  /* 0x000000ffff057224 */ /* 0x000fe200078e00ff */
[C---:B------:R-:W-:Y:S01]  /*1a490*/  ISETP.GE.U32.AND P2, PT, R16.reuse, 0x2, PT ;  /* 0x000000021000780c */ /* 0x040fe20003f46070 */
[----:B------:R-:W-:Y:S01]  /*1a4a0*/  IMAD.MOV.U32 R8, RZ, RZ, RZ ;  /* 0x000000ffff087224 */ /* 0x000fe200078e00ff */
[C---:B------:R-:W-:Y:S01]  /*1a4b0*/  ISETP.GE.U32.AND P3, PT, R16.reuse, 0x4, PT ;  /* 0x000000041000780c */ /* 0x040fe20003f66070 */
[----:B------:R-:W-:Y:S01]  /*1a4c0*/  SHFL.IDX PT, R0, R10, RZ, 0x1f ;  /* 0x00001fff0a007589 */ /* 0x000fe200000e0000 */
[C---:B------:R-:W-:Y:S02]  /*1a4d0*/  ISETP.GE.U32.AND P4, PT, R16.reuse, 0x8, PT ;  /* 0x000000081000780c */ /* 0x040fe40003f86070 */
[----:B------:R-:W-:Y:S01]  /*1a4e0*/  ISETP.GE.U32.AND P5, PT, R16, 0x10, PT ;  /* 0x000000101000780c */ /* 0x000fe20003fa6070 */
[----:B---3--:R-:W-:Y:S02]  /*1a4f0*/  @!P1 IMAD.MOV.U32 R5, RZ, RZ, R6 ;  /* 0x000000ffff059224 */ /* 0x008fe400078e0006 */
[----:B------:R-:W-:-:S02]  /*1a500*/  IMAD.MOV.U32 R6, RZ, RZ, RZ ;  /* 0x000000ffff067224 */ /* 0x000fc400078e00ff */
[----:B--2---:R-:W-:Y:S01]  /*1a510*/  @!P1 IMAD.MOV.U32 R6, RZ, RZ, R2 ;  /* 0x000000ffff069224 */ /* 0x004fe200078e0002 */
[----:B------:R-:W-:-:S03]  /*1a520*/  ISETP.NE.AND P1, PT, R16, RZ, PT ;  /* 0x000000ff1000720c */ /* 0x000fc60003f25270 */
[----:B------:R-:W-:-:S05]  /*1a530*/  IMAD R2, R6, R5, RZ ;  /* 0x0000000506027224 */ /* 0x000fca00078e02ff */
[----:B------:R-:W1:Y:S02]  /*1a540*/  SHFL.UP PT, R3, R2, 0x1, RZ ;  /* 0x0420000002037989 */ /* 0x000e6400000e00ff */
[----:B-1----:R-:W-:-:S05]  /*1a550*/  SEL R7, R3, RZ, P1 ;  /* 0x000000ff03077207 */ /* 0x002fca0000800000 */
[----:B------:R-:W-:Y:S02]  /*1a560*/  IMAD.IADD R2, R2, 0x1, R7 ;  /* 0x0000000102027824 */ /* 0x000fe400078e0207 */
[----:B------:R-:W-:Y:S04]  /*1a570*/  SHFL.IDX PT, R7, R10, 0x1, 0x1f ;  /* 0x00201f000a077f89 */ /* 0x000fe800000e0000 */
        /* <DEDUP_REMOVED lines=12> */
[----:B0-----:R0:W1:Y:S02]  /*1a640*/  SHFL.IDX PT, R9, R3, 0x1f, 0x1f ;  /* 0x03e01f0003097f89 */ /* 0x00106400000e0000 */
.L_x_1018:
[----:B------:R-:W-:Y:S02]  /*1a650*/  ULDC UR4, c[0x0][0xc38] ;  /* 0x00030e0000047ab9 */ /* 0x000fe40000000800 */
[----:B------:R-:W-:-:S04]  /*1a660*/  IMAD.U32 R2, RZ, RZ, UR4 ;  /* 0x00000004ff027e24 */ /* 0x000fc8000f8e00ff */
[----:B-1----:R-:W-:-:S04]  /*1a670*/  IMAD R9, R9, R2, RZ ;  /* 0x0000000209097224 */ /* 0x002fc800078e02ff */
[----:B------:R-:W-:Y:S02]  /*1a680*/  IMAD.IADD R4, R7, 0x1, R9 ;  /* 0x0000000107047824 */ /* 0x000fe400078e0209 */
[----:B------:R-:W-:-:S03]  /*1a690*/  IMAD.MOV.U32 R7, RZ, RZ, R3 ;  /* 0x000000ffff077224 */ /* 0x000fc600078e0003 */
[----:B------:R-:W-:-:S13]  /*1a6a0*/  ISETP.GT.AND P6, PT, R4, R0, PT ;  /* 0x000000000400720c */ /* 0x000fda0003fc4270 */
[----:B------:R-:W-:Y:S05]  /*1a6b0*/  @P6 BRA `(.L_x_937) ;  /* 0x0000000000ac6947 */ /* 0x000fea0003800000 */
.L_x_940:
[----:B------:R-:W2:Y:S01]  /*1a6c0*/  LDL.LU R2, [R1+0xc] ;  /* 0x00000c0001027983 */ /* 0x000ea20000300800 */
[----:B0-----:R-:W0:Y:S01]  /*1a6d0*/  LDC R3, c[0x0][0xc3c] ;  /* 0x00030f00ff037b82 */ /* 0x001e220000000800 */
        /* <DEDUP_REMOVED lines=11> */
[----:B------:R0:W2:Y:S02]  /*1a790*/  @!P6 LDG.E R5, desc[UR40][R2.64] ;  /* 0x000000280205e981 */ /* 0x0000a4000c1e1900 */
[----:B0-----:R-:W0:Y:S02]  /*1a7a0*/  @!P6 LDC.64 R2, c[0x0][0xc78] ;  /* 0x00031e00ff02eb82 */ /* 0x001e240000000a00 */
[----:B0-----:R-:W-:-:S04]  /*1a7b0*/  @!P6 IMAD.WIDE R2, R6, 0x4, R2 ;  /* 0x000000040602e825 */ /* 0x001fc800078e0202 */
[----:B------:R-:W-:-:S06]  /*1a7c0*/  IMAD.MOV.U32 R6, RZ, RZ, RZ ;  /* 0x000000ffff067224 */ /* 0x000fcc00078e00ff */
        /* <DEDUP_REMOVED lines=20> */
.L_x_1026:
[----:B------:R-:W-:Y:S02]  /*1a910*/  ULDC UR4, c[0x0][0xc38] ;  /* 0x00030e0000047ab9 */ /* 0x000fe40000000800 */
[----:B------:R-:W-:-:S04]  /*1a920*/  IMAD.U32 R2, RZ, RZ, UR4 ;  /* 0x00000004ff027e24 */ /* 0x000fc8000f8e00ff */
[----:B-1----:R-:W-:-:S04]  /*1a930*/  IMAD R9, R9, R2, RZ ;  /* 0x0000000209097224 */ /* 0x002fc800078e02ff */
[----:B------:R-:W-:-:S05]  /*1a940*/  IMAD.IADD R4, R9, 0x1, R4 ;  /* 0x0000000109047824 */ /* 0x000fca00078e0204 */
[----:B------:R-:W-:-:S13]  /*1a950*/  ISETP.GT.AND P6, PT, R4, R0, PT ;  /* 0x000000000400720c */ /* 0x000fda0003fc4270 */
[----:B------:R-:W-:Y:S05]  /*1a960*/  @!P6 BRA `(.L_x_940) ;  /* 0xfffffffc0054e947 */ /* 0x000fea000383ffff */
.L_x_937:
[----:B------:R-:W-:Y:S01]  /*1a970*/  IMAD.IADD R9, R4, 0x1, -R9 ;  /* 0x0000000104097824 */ /* 0x000fe200078e0a09 */
[----:B------:R-:W-:-:S03]  /*1a980*/  UMOV UR4, 0xffffffff ;  /* 0xffffffff00047882 */ /* 0x000fc60000000000 */
[----:B0-----:R-:W-:-:S05]  /*1a990*/  IMAD R3, R7, R2, R9 ;  /* 0x0000000207037224 */ /* 0x001fca00078e0209 */
[----:B------:R-:W-:Y:S01]  /*1a9a0*/  ISETP.GT.AND P6, PT, R3, R0, PT ;  /* 0x000000000300720c */ /* 0x000fe20003fc4270 */
[----:B------:R-:W-:-:S12]  /*1a9b0*/  BRA.DIV UR4, `(.L_x_941) ;  /* 0x0000002604ac7947 */ /* 0x000fd8000b800000 */
[----:B------:R-:W-:-:S04]  /*1a9c0*/  VOTE.ANY R3, PT, !P6 ;  /* 0x0000000000037806 */ /* 0x000fc800070e0100 */
[----:B------:R-:W0:Y:S02]  /*1a9d0*/  POPC R4, R3 ;  /* 0x0000000300047309 */ /* 0x000e240000000000 */
[----:B0-----:R0:W1:Y:S04]  /*1a9e0*/  SHFL.IDX PT, R5, R5, R4, 0x1f ;  /* 0x00001f0405057589 */ /* 0x00106800000e0000 */
[----:B------:R0:W2:Y:S02]  /*1a9f0*/  SHFL.IDX PT, R6, R6, R4, 0x1f ;  /* 0x00001f0406067589 */ /* 0x0000a400000e0000 */
.L_x_1031:
[----:B------:R-:W-:-:S13]  /*1aa00*/  ISETP.NE.AND P0, PT, R3, RZ, PT ;  /* 0x000000ff0300720c */ /* 0x000fda0003f05270 */
[----:B------:R-:W-:Y:S05]  /*1aa10*/  @!P0 BRA `(.L_x_942) ;  /* 0x0000000000148947 */ /* 0x000fea0003800000 */
[----:B------:R-:W-:Y:S01]  /*1aa20*/  UMOV UR4, 0xffffffff ;  /* 0xffffffff00047882 */ /* 0x000fe20000000000 */
[----:B------:R-:W-:Y:S02]  /*1aa30*/  VIADD R12, R4, 0xffffffff ;  /* 0xffffffff040c7836 */ /* 0x000fe40000000000 */
[----:B------:R-:W-:Y:S05]  /*1aa40*/  BRA.DIV UR4, `(.L_x_943) ;  /* 0x0000002604e47947 */ /* 0x000fea000b800000 */
[----:B------:R3:W4:Y:S02]  /*1aa50*/  SHFL.IDX PT, R7, R7, R12, 0x1f ;  /* 0x00001f0c07077589 */ /* 0x00072400000e0000 */
.L_x_1034:
[----:B----4-:R-:W-:-:S07]  /*1aa60*/  IMAD.MOV.U32 R8, RZ, RZ, R7 ;  /* 0x000000ffff087224 */ /* 0x010fce00078e0007 */
.L_x_942:
[----:B------:R-:W4:Y:S01]  /*1aa70*/  LDL.LU R10, [R1+0xc] ;  /* 0x00000c00010a7983 */ /* 0x000f220000300800 */
[----:B-1----:R-:W-:Y:S01]  /*1aa80*/  IABS R7, R5 ;  /* 0x0000000500077213 */ /* 0x002fe20000000000 */
[----:B------:R-:W-:-:S03]  /*1aa90*/  IMAD R9, R8, R2, R9 ;  /* 0x0000000208097224 */ /* 0x000fc600078e0209 */
[----:B------:R-:W1:Y:S01]  /*1aaa0*/  I2F.RP R2, R7 ;  /* 0x0000000700027306 */ /* 0x000e620000209400 */
[----:B------:R-:W-:Y:S01]  /*1aab0*/  IMAD.IADD R0, R0, 0x1, -R9 ;  /* 0x0000000100007824 */ /* 0x000fe200078e0a09 */
[----:B------:R5:W-:Y:S02]  /*1aac0*/  STL [R1], R9 ;  /* 0x0000000901007387 */ /* 0x000be40000100800 */
[----:B-----5:R-:W-:-:S04]  /*1aad0*/  IABS R9, R5 ;  /* 0x0000000500097213 */ /* 0x020fc80000000000 */
[----:B-1----:R-:W1:Y:S01]  /*1aae0*/  MUFU.RCP R2, R2 ;  /* 0x0000000200027308 */ /* 0x002e620000001000 */
[----:B------:R-:W-:Y:S02]  /*1aaf0*/  IMAD.MOV R9, RZ, RZ, -R9 ;  /* 0x000000ffff097224 */ /* 0x000fe400078e0a09 */
[----:B-1----:R-:W-:-:S05]  /*1ab00*/  VIADD R2, R2, 0xffffffe ;  /* 0x0ffffffe02027836 */ /* 0x002fca0000000000 */
[----:B------:R-:W1:Y:S02]  /*1ab10*/  F2I.FTZ.U32.TRUNC.NTZ R3, R2 ;  /* 0x0000000200037305 */ /* 0x000e64000021f000 */
[----:B-1----:R-:W-:-:S04]  /*1ab20*/  IMAD.MOV R2, RZ, RZ, -R3 ;  /* 0x000000ffff027224 */ /* 0x002fc800078e0a03 */
        /* <DEDUP_REMOVED lines=11> */
[----:B--2---:R-:W-:-:S04]  /*1abe0*/  IABS R7, R6 ;  /* 0x0000000600077213 */ /* 0x004fc80000000000 */
[----:B------:R-:W1:Y:S07]  /*1abf0*/  I2F.RP R2, R7 ;  /* 0x0000000700027306 */ /* 0x000e6e0000209400 */
[----:B------:R-:W-:Y:S01]  /*1ac00*/  @P0 VIADD R8, R8, 0x1 ;  /* 0x0000000108080836 */ /* 0x000fe20000000000 */
[----:B-1----:R-:W1:Y:S02]  /*1ac10*/  MUFU.RCP R2, R2 ;  /* 0x0000000200027308 */ /* 0x002e640000001000 */
[----:B-1----:R-:W-:-:S06]  /*1ac20*/  VIADD R2, R2, 0xffffffe ;  /* 0x0ffffffe02027836 */ /* 0x002fcc0000000000 */
[----:B------:R-:W1:Y:S02]  /*1ac30*/  F2I.FTZ.U32.TRUNC.NTZ R3, R2 ;  /* 0x0000000200037305 */ /* 0x000e64000021f000 */
[----:B-1----:R-:W-:-:S04]  /*1ac40*/  IMAD.MOV R2, RZ, RZ, -R3 ;  /* 0x000000ffff027224 */ /* 0x002fc800078e0a03 */
        /* <DEDUP_REMOVED lines=9> */
[-C--:B------:R-:W-:Y:S01]  /*1ace0*/  IABS R3, R8.reuse ;  /* 0x0000000800037213 */ /* 0x080fe20000000000 */
[----:B------:R-:W-:-:S04]  /*1acf0*/  IMAD R5, R5, R8, RZ ;  /* 0x0000000805057224 */ /* 0x000fc800078e02ff */
[----:B------:R-:W-:-:S04]  /*1ad00*/  IMAD.HI.U32 R2, R2, R3, RZ ;  /* 0x0000000302027227 */ /* 0x000fc800078e00ff */
[----:B------:R-:W-:-:S05]  /*1ad10*/  IMAD R3, R2, R9, R3 ;  /* 0x0000000902037224 */ /* 0x000fca00078e0203 */
[----:B------:R-:W-:-:S13]  /*1ad20*/  ISETP.GT.U32.AND P1, PT, R7, R3, PT ;  /* 0x000000030700720c */ /* 0x000fda0003f24070 */
[----:B------:R-:W-:Y:S02]  /*1ad30*/  @!P1 IMAD.IADD R3, R3, 0x1, -R7 ;  /* 0x0000000103039824 */ /* 0x000fe400078e0a07 */
[----:B------:R-:W-:Y:S01]  /*1ad40*/  @!P1 VIADD R2, R2, 0x1 ;  /* 0x0000000102029836 */ /* 0x000fe20000000000 */
[----:B------:R-:W-:Y:S02]  /*1ad50*/  ISETP.NE.AND P1, PT, R6, RZ, PT ;  /* 0x000000ff0600720c */ /* 0x000fe40003f25270 */
[----:B------:R-:W-:Y:S02]  /*1ad60*/  ISETP.GE.U32.AND P0, PT, R3, R7, PT ;  /* 0x000000070300720c */ /* 0x000fe40003f06070 */
[----:B------:R-:W-:-:S04]  /*1ad70*/  LOP3.LUT R3, R8, R6, RZ, 0x3c, !PT ;  /* 0x0000000608037212 */ /* 0x000fc800078e3cff */
[----:B------:R-:W-:-:S07]  /*1ad80*/  ISETP.GE.AND P2, PT, R3, RZ, PT ;  /* 0x000000ff0300720c */ /* 0x000fce0003f46270 */
[----:B------:R-:W-:-:S06]  /*1ad90*/  @P0 VIADD R2, R2, 0x1 ;  /* 0x0000000102020836 */ /* 0x000fcc0000000000 */
[----:B------:R-:W-:Y:S01]  /*1ada0*/  @!P2 IMAD.MOV R2, RZ, RZ, -R2 ;  /* 0x000000ffff02a224 */ /* 0x000fe200078e0a02 */
[----:B------:R-:W-:-:S05]  /*1adb0*/  @!P1 LOP3.LUT R2, RZ, R6, RZ, 0x33, !PT ;  /* 0x00000006ff029212 */ /* 0x000fca00078e33ff */
[--C-:B------:R-:W-:Y:S02]  /*1adc0*/  IMAD.MOV R3, RZ, RZ, -R2.reuse ;  /* 0x000000ffff037224 */ /* 0x100fe400078e0a02 */
[C---:B------:R-:W-:Y:S02]  /*1add0*/  IMAD R2, R6.reuse, 0x1000000, R2 ;  /* 0x0100000006027824 */ /* 0x040fe400078e0202 */
[----:B------:R-:W-:Y:S02]  /*1ade0*/  IMAD R3, R6, R3, R8 ;  /* 0x0000000306037224 */ /* 0x000fe400078e0208 */
[----:B----4-:R-:W-:Y:S02]  /*1adf0*/  IMAD.IADD R10, R4, 0x1, R10 ;  /* 0x00000001040a7824 */ /* 0x010fe400078e020a */
[----:B0-----:R-:W-:Y:S02]  /*1ae00*/  IMAD.IADD R4, R0, 0x1, -R5 ;  /* 0x0000000100047824 */ /* 0x001fe400078e0a05 */
[----:B------:R-:W-:-:S05]  /*1ae10*/  IMAD R0, R3, 0x10000, R2 ;  /* 0x0001000003007824 */ /* 0x000fca00078e0202 */
[----:B------:R0:W-:Y:S04]  /*1ae20*/  STL [R1+0x8], R0 ;  /* 0x0000080001007387 */ /* 0x0001e80000100800 */
[----:B------:R0:W-:Y:S04]  /*1ae30*/  STL [R1+0xc], R10 ;  /* 0x00000c0a01007387 */ /* 0x0001e80000100800 */
[----:B------:R0:W-:Y:S01]  /*1ae40*/  STL [R1+0x4], R4 ;  /* 0x0000040401007387 */ /* 0x0001e20000100800 */
[----:B------:R-:W-:Y:S05]  /*1ae50*/  BRA `(.L_x_944) ;  /* 0x0000000000287947 */ /* 0x000fea0003800000 */
.L_x_938:
        /* <DEDUP_REMOVED lines=10> */
.L_x_944:
[----:B-1----:R-:W2:Y:S04]  /*1af00*/  LDL R3, [R1+0x8] ;  /* 0x0000080001037983 */ /* 0x002ea80000100800 */
[----:B------:R-:W4:Y:S04]  /*1af10*/  LDL R2, [R1+0xc] ;  /* 0x00000c0001027983 */ /* 0x000f280000100800 */
[----:B------:R-:W5:Y:S04]  /*1af20*/  LDL R5, [R1+0x4] ;  /* 0x0000040001057983 */ /* 0x000f680000100800 */
[----:B0-----:R-:W5:Y:S01]  /*1af30*/  LDL R4, [R1] ;  /* 0x0000000001047983 */ /* 0x001f620000100800 */
        /* <DEDUP_REMOVED lines=8> */
[----:B----4-:R-:W-:Y:S01]  /*1afc0*/  IMAD.MOV.U32 R7, RZ, RZ, R2 ;  /* 0x000000ffff077224 */ /* 0x010fe200078e0002 */
[----:B0-----:R-:W-:-:S05]  /*1afd0*/  @!P0 LEA R18, R3, R0, 0x18 ;  /* 0x0000000003128211 */ /* 0x001fca00078ec0ff */
[----:B-----5:R0:W-:Y:S01]  /*1afe0*/  @!P0 STS.128 [R18+0x28cd0], R4 ;  /* 0x028cd00412008388 */ /* 0x0201e20000000c00 */
[----:B------:R-:W-:Y:S06]  /*1aff0*/  BAR.ARV 0x5, 0x180 ;  /* 0x0146000000007b1d */ /* 0x000fec0000002000 */
.L_x_935:
[----:B------:R-:W2:Y:S01]  /*1b000*/  LDL R0, [R1+0xc] ;  /* 0x00000c0001007983 */ /* 0x000ea20000100800 */
[----:B------:R-:W-:Y:S02]  /*1b010*/  ULDC UR4, c[0x0][0xc3c] ;  /* 0x00030f0000047ab9 */ /* 0x000fe40000000800 */
[----:B--2---:R-:W-:-:S13]  /*1b020*/  ISETP.GE.AND P0, PT, R0, UR4, PT ;  /* 0x0000000400007c0c */ /* 0x004fda000bf06270 */
[----:B------:R-:W-:Y:S05]  /*1b030*/  @!P0 BRA `(.L_x_945) ;  /* 0xffffff80003c8947 */ /* 0x000fea000383ffff */
[----:B------:R-:W-:Y:S05]  /*1b040*/  BSYNC B8 ;  /* 0x0000000000087941 */ /* 0x000fea0003800000 */
.L_x_779:
[----:B--2---:R-:W2:Y:S01]  /*1b050*/  LDL.LU R0, [R1+0x54] ;  /* 0x0000540001007983 */ /* 0x004ea20000300800 */
[----:B------:R-:W-:Y:S01]  /*1b060*/  BSSY B0, `(.L_x_946) ;  /* 0x000000b000007945 */ /* 0x000fe20003800000 */
[----:B01----:R-:W0:Y:S01]  /*1b070*/  S2R R5, SR_CgaCtaId ;  /* 0x0000000000057919 */ /* 0x003e220000008800 */
[----:B--2---:R-:W-:-:S05]  /*1b080*/  VIADD R0, R0, 0x1 ;  /* 0x0000000100007836 */ /* 0x004fca0000000000 */
        /* <DEDUP_REMOVED lines=8> */
.L_x_1035:
[----:B------:R-:W-:Y:S05]  /*1b110*/  BSYNC B0 ;  /* 0x0000000000007941 */ /* 0x000fea0003800000 */
.L_x_946:
[----:B------:R-:W-:-:S03]  /*1b120*/  UMOV UR4, 0xffffffff ;  /* 0xffffffff00047882 */ /* 0x000fc60000000000 */
[----:B------:R-:W-:Y:S05]  /*1b130*/  BRA.DIV UR4, `(.L_x_948) ;  /* 0x0000002204647947 */ /* 0x000fea000b800000 */
[----:B------:R-:W1:Y:S02]  /*1b140*/  S2R R2, SR_TID.X ;  /* 0x0000000000027919 */ /* 0x000e640000002100 */
[----:B-1----:R-:W-:-:S04]  /*1b150*/  SHF.R.U32.HI R2, RZ, 0x5, R2 ;  /* 0x00000005ff027819 */ /* 0x002fc80000011602 */
[----:B------:R-:W-:-:S05]  /*1b160*/  LOP3.LUT R2, R2, 0x3, RZ, 0xc0, !PT ;  /* 0x0000000302027812 */ /* 0x000fca00078ec0ff */
[----:B------:R1:W2:Y:S02]  /*1b170*/  SHFL.IDX PT, R14, R2, RZ, 0x1f ;  /* 0x00001fff020e7589 */ /* 0x0002a400000e0000 */
.L_x_1038:
[----:B--2---:R-:W-:-:S13]  /*1b180*/  ISETP.NE.AND P0, PT, R14, RZ, PT ;  /* 0x000000ff0e00720c */ /* 0x004fda0003f05270 */
[----:B------:R-:W-:Y:S05]  /*1b190*/  @P0 BRA `(.L_x_643) ;  /* 0x00000000008c0947 */ /* 0x000fea0003800000 */
[----:B------:R-:W-:-:S03]  /*1b1a0*/  UMOV UR4, 0xffffffff ;  /* 0xffffffff00047882 */ /* 0x000fc60000000000 */
[----:B------:R-:W-:Y:S05]  /*1b1b0*/  BRA.DIV UR4, `(.L_x_949) ;  /* 0x0000002204787947 */ /* 0x000fea000b800000 */
[----:B------:R-:W-:-:S13]  /*1b1c0*/  ELECT P6, URZ, PT ;  /* 0x00000000003f782f */ /* 0x000fda00038c0000 */
.L_x_1041:
[----:B------:R-:W-:Y:S05]  /*1b1d0*/  @!P6 BRA `(.L_x_643) ;  /* 0x00000000007ce947 */ /* 0x000fea0003800000 */
[----:B-1----:R-:W2:Y:S02]  /*1b1e0*/  LDL.LU R2, [R1+0x64] ;  /* 0x0000640001027983 */ /* 0x002ea40000300800 */
[----:B--2---:R-:W-:-:S04]  /*1b1f0*/  LOP3.LUT R2, R2, 0x2, RZ, 0xfc, !PT ;  /* 0x0000000202027812 */ /* 0x004fc800078efcff */
[----:B------:R-:W-:-:S13]  /*1b200*/  ISETP.NE.AND P2, PT, R2, 0x3, PT ;  /* 0x000000030200780c */ /* 0x000fda0003f45270 */
[----:B------:R-:W-:Y:S05]  /*1b210*/  @!P2 BRA `(.L_x_950) ;  /* 0x000000000004a947 */ /* 0x000fea0003800000 */
[----:B------:R-:W-:Y:S01]  /*1b220*/  BPT.TRAP 0x1 ;  /* 0x000000040000795c */ /* 0x000fe20000300000 */
.L_x_950:
[----:B------:R-:W2:Y:S01]  /*1b230*/  LDL.LU R7, [R1+0x14] ;  /* 0x0000140001077983 */ /* 0x000ea20000300800 */
[----:B------:R-:W-:Y:S02]  /*1b240*/  VIADD R2, R0, 0x28c40 ;  /* 0x00028c4000027836 */ /* 0x000fe40000000000 */
[C---:B0-----:R-:W-:Y:S02]  /*1b250*/  VIADD R3, R19.reuse, 0x1 ;  /* 0x0000000113037836 */ /* 0x041fe40000000000 */
[----:B------:R-:W-:-:S03]  /*1b260*/  IMAD R6, R19, 0x8, R2 ;  /* 0x0000000813067824 */ /* 0x000fc600078e0202 */
[----:B------:R-:W-:-:S04]  /*1b270*/  ISETP.NE.AND P1, PT, R3, 0x2, PT ;  /* 0x000000020300780c */ /* 0x000fc80003f25270 */
[----:B------:R-:W-:Y:S02]  /*1b280*/  SEL R4, RZ, 0x1, P1 ;  /* 0x00000001ff047807 */ /* 0x000fe40000800000 */
[----:B------:R-:W-:Y:S02]  /*1b290*/  SEL R3, R3, RZ, P1 ;  /* 0x000000ff03037207 */ /* 0x000fe40000800000 */
[C---:B--2---:R-:W-:Y:S02]  /*1b2a0*/  SHF.L.U32 R5, R7.reuse, 0x1f, RZ ;  /* 0x0000001f07057819 */ /* 0x044fe400000006ff */
[----:B------:R-:W-:Y:S01]  /*1b2b0*/  LOP3.LUT R4, R7, R4, RZ, 0x3c, !PT ;  /* 0x0000000407047212 */ /* 0x000fe200078e3cff */
[----:B------:R-:W-:Y:S01]  /*1b2c0*/  IMAD R7, R3, 0x8, R2 ;  /* 0x0000000803077824 */ /* 0x000fe200078e0202 */
[----:B------:R-:W0:Y:S02]  /*1b2d0*/  SYNCS.PHASECHK.TRANS64.TRYWAIT P0, [R6+URZ], R5 ;  /* 0x00000005060075a7 */ /* 0x000e24000800017f */
[----:B------:R-:W-:Y:S01]  /*1b2e0*/  SHF.L.U32 R2, R4, 0x1f, RZ ;  /* 0x0000001f04027819 */ /* 0x000fe200000006ff */
[----:B0-----:R-:W-:Y:S06]  /*1b2f0*/  @!P0 BRA `(.L_x_951) ;  /* 0x0000002000488947 */ /* 0x001fec0003800000 */
.L_x_1042:
[----:B------:R-:W1:Y:S02]  /*1b300*/  SYNCS.PHASECHK.TRANS64.TRYWAIT P0, [R7+URZ], R2 ;  /* 0x00000002070075a7 */ /* 0x000e64000800017f */
[----:B-1----:R-:W-:Y:S05]  /*1b310*/  @!P0 BRA `(.L_x_952) ;  /* 0x0000002000548947 */ /* 0x002fea0003800000 */
.L_x_1043:
[----:B------:R-:W-:Y:S05]  /*1b320*/  @!P2 BRA `(.L_x_953) ;  /* 0x000000000004a947 */ /* 0x000fea0003800000 */
[----:B------:R-:W-:Y:S01]  /*1b330*/  BPT.TRAP 0x1 ;  /* 0x000000040000795c */ /* 0x000fe20000300000 */
.L_x_953:
[----:B------:R-:W-:-:S04]  /*1b340*/  VIADD R0, R0, 0x28c60 ;  /* 0x00028c6000007836 */ /* 0x000fc80000000000 */
[----:B------:R-:W-:-:S04]  /*1b350*/  IMAD R4, R19, 0x8, R0 ;  /* 0x0000000813047824 */ /* 0x000fc800078e0200 */
[----:B------:R-:W2:Y:S02]  /*1b360*/  SYNCS.PHASECHK.TRANS64.TRYWAIT P0, [R4+URZ], R5 ;  /* 0x00000005040075a7 */ /* 0x000ea4000800017f */
[----:B--2---:R-:W-:Y:S05]  /*1b370*/  @!P0 BRA `(.L_x_954) ;  /* 0x0000002000508947 */ /* 0x004fea0003800000 */
.L_x_1044:
[----:B------:R-:W-:-:S07]  /*1b380*/  IMAD R3, R3, 0x8, R0 ;  /* 0x0000000803037824 */ /* 0x000fce00078e0200 */
.L_x_955:
[----:B----4-:R4:W0:Y:S02]  /*1b390*/  SYNCS.PHASECHK.TRANS64.TRYWAIT P0, [R3+URZ], R2 ;  /* 0x00000002030075a7 */ /* 0x010824000800017f */
[----:B0-----:R-:W-:Y:S05]  /*1b3a0*/  @!P0 NANOSLEEP.SYNCS 0x989680 ;  /* 0x009896800000895d */ /* 0x001fea0003900000 */
[----:B------:R-:W0:Y:S02]  /*1b3b0*/  @!P0 SYNCS.PHASECHK.TRANS64 P0, [R3+URZ], R2 ;  /* 0x00000002030085a7 */ /* 0x000e24000800007f */
[----:B0-----:R-:W-:Y:S05]  /*1b3c0*/  @!P0 BRA `(.L_x_955) ;  /* 0xfffffffc00f08947 */ /* 0x001fea000383ffff */
.L_x_643:
[----:B------:R-:W-:Y:S05]  /*1b3d0*/  BSYNC B9 ;  /* 0x0000000000097941 */ /* 0x000fea0003800000 */
.L_x_640:
[----:B------:R-:W-:Y:S05]  /*1b3e0*/  EXIT ;  /* 0x000000000000794d */ /* 0x000fea0003800000 */
.L_x_661:
[----:B0-----:R0:W1:Y:S02]  /*1b3f0*/  SYNCS.PHASECHK.TRANS64.TRYWAIT P5, [R73+URZ+0x28c90], R76 ;  /* 0x028c904c490075a7 */ /* 0x00106400080a017f */
[----:B-1----:R-:W-:Y:S05]  /*1b400*/  @!P5 NANOSLEEP.SYNCS 0x989680 ;  /* 0x009896800000d95d */ /* 0x002fea0003900000 */
[----:B------:R-:W1:Y:S02]  /*1b410*/  @!P5 SYNCS.PHASECHK.TRANS64 P5, [R73+URZ+0x28c90], R76 ;  /* 0x028c904c4900d5a7 */ /* 0x000e6400080a007f */
[----:B-1----:R-:W-:Y:S05]  /*1b420*/  @!P5 BRA `(.L_x_661) ;  /* 0xfffffffc00f0d947 */ /* 0x002fea000383ffff */
[----:B------:R-:W-:Y:S05]  /*1b430*/  BRA `(.L_x_956) ;  /* 0xfffffe78003c7947 */ /* 0x000fea000383ffff */
.L_x_671:
[----:B0-----:R0:W1:Y:S02]  /*1b440*/  SYNCS.PHASECHK.TRANS64.TRYWAIT P5, [R73+URZ+0x28c90], R76 ;  /* 0x028c904c490075a7 */ /* 0x00106400080a017f */
[----:B-1----:R-:W-:Y:S05]  /*1b450*/  @!P5 NANOSLEEP.SYNCS 0x989680 ;  /* 0x009896800000d95d */ /* 0x002fea0003900000 */
[----:B------:R-:W1:Y:S02]  /*1b460*/  @!P5 SYNCS.PHASECHK.TRANS64 P5, [R73+URZ+0x28c90], R76 ;  /* 0x028c904c4900d5a7 */ /* 0x000e6400080a007f */
[----:B-1----:R-:W-:Y:S05]  /*1b470*/  @!P5 BRA `(.L_x_671) ;  /* 0xfffffffc00f0d947 */ /* 0x002fea000383ffff */
[----:B------:R-:W-:Y:S05]  /*1b480*/  BRA `(.L_x_957) ;  /* 0xfffffe8000b87947 */ /* 0x000fea000383ffff */
.L_x_676:
[----:B0-----:R0:W1:Y:S02]  /*1b490*/  SYNCS.PHASECHK.TRANS64.TRYWAIT P4, [R73+URZ+0x28c90], R76 ;  /* 0x028c904c490075a7 */ /* 0x001064000808017f */
[----:B-1----:R-:W-:Y:S05]  /*1b4a0*/  @!P4 NANOSLEEP.SYNCS 0x989680 ;  /* 0x009896800000c95d */ /* 0x002fea0003900000 */
[----:B------:R-:W1:Y:S02]  /*1b4b0*/  @!P4 SYNCS.PHASECHK.TRANS64 P4, [R73+URZ+0x28c90], R76 ;  /* 0x028c904c4900c5a7 */ /* 0x000e64000808007f */
[----:B-1----:R-:W-:Y:S05]  /*1b4c0*/  @!P4 BRA `(.L_x_676) ;  /* 0xfffffffc00f0c947 */ /* 0x002fea000383ffff */
[----:B------:R-:W-:Y:S05]  /*1b4d0*/  BRA `(.L_x_958) ;  /* 0xfffffe8800ec7947 */ /* 0x000fea000383ffff */
.L_x_680:
[----:B--2---:R2:W0:Y:S02]  /*1b4e0*/  SYNCS.PHASECHK.TRANS64.TRYWAIT P3, [R73+URZ+0x28cb0], R76 ;  /* 0x028cb04c490075a7 */ /* 0x004424000806017f */
[----:B0-----:R-:W-:Y:S05]  /*1b4f0*/  @!P3 NANOSLEEP.SYNCS 0x989680 ;  /* 0x009896800000b95d */ /* 0x001fea0003900000 */
[----:B------:R-:W0:Y:S02]  /*1b500*/  @!P3 SYNCS.PHASECHK.TRANS64 P3, [R73+URZ+0x28cb0], R76 ;  /* 0x028cb04c4900b5a7 */ /* 0x000e24000806007f */
[----:B0-----:R-:W-:Y:S05]  /*1b510*/  @!P3 BRA `(.L_x_680) ;  /* 0xfffffffc00f0b947 */ /* 0x001fea000383ffff */
[----:B------:R-:W-:Y:S05]  /*1b520*/  BRA `(.L_x_959) ;  /* 0xfffffe8c00687947 */ /* 0x000fea000383ffff */
.L_x_693:
[----:B0-----:R0:W1:Y:S02]  /*1b530*/  SYNCS.PHASECHK.TRANS64.TRYWAIT P0, [R5+URZ+0x28c50], R8 ;  /* 0x028c5008050075a7 */ /* 0x001064000800017f */
[----:B-1----:R-:W-:Y:S05]  /*1b540*/  @!P0 NANOSLEEP.SYNCS 0x989680 ;  /* 0x009896800000895d */ /* 0x002fea0003900000 */
[----:B------:R-:W1:Y:S02]  /*1b550*/  @!P0 SYNCS.PHASECHK.TRANS64 P0, [R5+URZ+0x28c50], R8 ;  /* 0x028c5008050085a7 */ /* 0x000e64000800007f */
[----:B-1----:R-:W-:Y:S05]  /*1b560*/  @!P0 BRA `(.L_x_693) ;  /* 0xfffffffc00f08947 */ /* 0x002fea000383ffff */
[----:B------:R-:W-:Y:S05]  /*1b570*/  BRA `(.L_x_960) ;  /* 0xfffffe9c00187947 */ /* 0x000fea000383ffff */
.L_x_700:
[----:B-1----:R1:W2:Y:S02]  /*1b580*/  SYNCS.PHASECHK.TRANS64.TRYWAIT P0, [R4+URZ+0x28c50], R5 ;  /* 0x028c5005040075a7 */ /* 0x0022a4000800017f */
[----:B--2---:R-:W-:Y:S05]  /*1b590*/  @!P0 NANOSLEEP.SYNCS 0x989680 ;  /* 0x009896800000895d */ /* 0x004fea0003900000 */
[----:B------:R-:W2:Y:S02]  /*1b5a0*/  @!P0 SYNCS.PHASECHK.TRANS64 P0, [R4+URZ+0x28c50], R5 ;  /* 0x028c5005040085a7 */ /* 0x000ea4000800007f */
[----:B--2---:R-:W-:Y:S05]  /*1b5b0*/  @!P0 BRA `(.L_x_700) ;  /* 0xfffffffc00f08947 */ /* 0x004fea000383ffff */
[----:B------:R-:W-:Y:S05]  /*1b5c0*/  BRA `(.L_x_699) ;  /* 0xfffffea800507947 */ /* 0x000fea000383ffff */
.L_x_715:
        /* <DEDUP_REMOVED lines=8> */
.L_x_962:
[----:B------:R-:W-:Y:S05]  /*1b650*/  BSYNC B1 ;  /* 0x0000000000017941 */ /* 0x000fea0003800000 */
.L_x_961:
[----:B------:R-:W-:Y:S02]  /*1b660*/  IMAD.MOV.U32 R13, RZ, RZ, R24 ;  /* 0x000000ffff0d7224 */ /* 0x000fe400078e0018 */
[----:B------:R-:W-:Y:S02]  /*1b670*/  IMAD.MOV.U32 R12, RZ, RZ, RZ ;  /* 0x000000ffff0c7224 */ /* 0x000fe400078e00ff */
[----:B------:R-:W-:Y:S02]  /*1b680*/  IMAD.MOV.U32 R11, RZ, RZ, 0x1c1f ;  /* 0x00001c1fff0b7424 */ /* 0x000fe400078e00ff */
[----:B------:R-:W-:Y:S02]  /*1b690*/  IMAD.MOV.U32 R15, RZ, RZ, -0x1 ;  /* 0xffffffffff0f7424 */ /* 0x000fe400078e00ff */
[----:B------:R-:W-:-:S07]  /*1b6a0*/  IMAD.MOV.U32 R3, RZ, RZ, R14 ;  /* 0x000000ffff037224 */ /* 0x000fce00078e000e */
[----:B------:R-:W-:Y:S05]  /*1b6b0*/  WARPSYNC.COLLECTIVE R15, `(.L_x_963) ;  /* 0x000000000f087348 */ /* 0x000fea0003c00000 */
[----:B------:R0:W1:Y:S02]  /*1b6c0*/  SHFL.IDX P6, R14, R13, R12, R11 ;  /* 0x0000000c0d0e7389 */ /* 0x00006400000c000b */
[----:B01----:R-:W-:Y:S01]  /*1b6d0*/  ENDCOLLECTIVE ;  /* 0x000000000000791b */ /* 0x003fe20003800000 */
.L_x_963:
[----:B------:R-:W-:Y:S02]  /*1b6e0*/  IMAD.MOV.U32 R13, RZ, RZ, R26 ;  /* 0x000000ffff0d7224 */ /* 0x000fe400078e001a */
[----:B------:R-:W-:-:S07]  /*1b6f0*/  IMAD.MOV.U32 R0, RZ, RZ, R14 ;  /* 0x000000ffff007224 */ /* 0x000fce00078e000e */
[----:B------:R-:W-:Y:S05]  /*1b700*/  WARPSYNC.COLLECTIVE R15, `(.L_x_964) ;  /* 0x000000000f087348 */ /* 0x000fea0003c00000 */
[----:B------:R0:W1:Y:S02]  /*1b710*/  SHFL.IDX P6, R14, R13, R12, R11 ;  /* 0x0000000c0d0e7389 */ /* 0x00006400000c000b */
[----:B01----:R-:W-:Y:S01]  /*1b720*/  ENDCOLLECTIVE ;  /* 0x000000000000791b */ /* 0x003fe20003800000 */
.L_x_964:
[----:B------:R-:W-:Y:S02]  /*1b730*/  IMAD.MOV.U32 R13, RZ, RZ, R27 ;  /* 0x000000ffff0d7224 */ /* 0x000fe400078e001b */
[----:B------:R-:W-:-:S07]  /*1b740*/  IMAD.MOV.U32 R26, RZ, RZ, R14 ;  /* 0x000000ffff1a7224 */ /* 0x000fce00078e000e */
[----:B------:R-:W-:Y:S05]  /*1b750*/  WARPSYNC.COLLECTIVE R15, `(.L_x_965) ;  /* 0x000000000f087348 */ /* 0x000fea0003c00000 */
[----:B------:R0:W1:Y:S02]  /*1b760*/  SHFL.IDX P6, R14, R13, R12, R11 ;  /* 0x0000000c0d0e7389 */ /* 0x00006400000c000b */
[----:B01----:R-:W-:Y:S01]  /*1b770*/  ENDCOLLECTIVE ;  /* 0x000000000000791b */ /* 0x003fe20003800000 */
.L_x_965:
[----:B------:R-:W-:Y:S01]  /*1b780*/  IMAD.MOV.U32 R21, RZ, RZ, R14 ;  /* 0x000000ffff157224 */ /* 0x000fe200078e000e */
[----:B------:R-:W-:Y:S06]  /*1b790*/  BRA `(.L_x_966) ;  /* 0xfffffec000187947 */ /* 0x000fec000383ffff */
.L_x_719:
[----:B0-----:R0:W1:Y:S02]  /*1b7a0*/  SYNCS.PHASECHK.TRANS64.TRYWAIT P0, [R2+URZ+0x28c00], R27 ;  /* 0x028c001b020075a7 */ /* 0x001064000800017f */
[----:B-1----:R-:W-:Y:S05]  /*1b7b0*/  @!P0 NANOSLEEP.SYNCS 0x989680 ;  /* 0x009896800000895d */ /* 0x002fea0003900000 */
[----:B------:R-:W1:Y:S02]  /*1b7c0*/  @!P0 SYNCS.PHASECHK.TRANS64 P0, [R2+URZ+0x28c00], R27 ;  /* 0x028c001b020085a7 */ /* 0x000e64000800007f */
[----:B-1----:R-:W-:Y:S05]  /*1b7d0*/  @!P0 BRA `(.L_x_719) ;  /* 0xfffffffc00f08947 */ /* 0x002fea000383ffff */
[----:B------:R-:W-:Y:S05]  /*1b7e0*/  BRA `(.L_x_967) ;  /* 0xfffffec400307947 */ /* 0x000fea000383ffff */
.L_x_727:
        /* <DEDUP_REMOVED lines=8> */
.L_x_969:
[----:B------:R-:W-:Y:S05]  /*1b870*/  BSYNC B1 ;  /* 0x0000000000017941 */ /* 0x000fea0003800000 */
.L_x_968:
        /* <DEDUP_REMOVED lines=8> */
.L_x_970:
[----:B------:R-:W-:Y:S02]  /*1b900*/  IMAD.MOV.U32 R13, RZ, RZ, R26 ;  /* 0x000000ffff0d7224 */ /* 0x000fe400078e001a */
[----:B------:R-:W-:-:S07]  /*1b910*/  IMAD.MOV.U32 R3, RZ, RZ, R14 ;  /* 0x000000ffff037224 */ /* 0x000fce00078e000e */
[----:B------:R-:W-:Y:S05]  /*1b920*/  WARPSYNC.COLLECTIVE R15, `(.L_x_971) ;  /* 0x000000000f087348 */ /* 0x000fea0003c00000 */
[----:B------:R0:W1:Y:S02]  /*1b930*/  SHFL.IDX P6, R14, R13, R12, R11 ;  /* 0x0000000c0d0e7389 */ /* 0x00006400000c000b */
[----:B01----:R-:W-:Y:S01]  /*1b940*/  ENDCOLLECTIVE ;  /* 0x000000000000791b */ /* 0x003fe20003800000 */
.L_x_971:
[----:B------:R-:W-:Y:S02]  /*1b950*/  IMAD.MOV.U32 R13, RZ, RZ, R27 ;  /* 0x000000ffff0d7224 */ /* 0x000fe400078e001b */
[----:B------:R-:W-:-:S07]  /*1b960*/  IMAD.MOV.U32 R4, RZ, RZ, R14 ;  /* 0x000000ffff047224 */ /* 0x000fce00078e000e */
[----:B------:R-:W-:Y:S05]  /*1b970*/  WARPSYNC.COLLECTIVE R15, `(.L_x_972) ;  /* 0x000000000f087348 */ /* 0x000fea0003c00000 */
[----:B------:R0:W1:Y:S02]  /*1b980*/  SHFL.IDX P6, R14, R13, R12, R11 ;  /* 0x0000000c0d0e7389 */ /* 0x00006400000c000b */
[----:B01----:R-:W-:Y:S01]  /*1b990*/  ENDCOLLECTIVE ;  /* 0x000000000000791b */ /* 0x003fe20003800000 */
.L_x_972:
[----:B------:R-:W-:Y:S02]  /*1b9a0*/  IMAD.MOV.U32 R12, RZ, RZ, R3 ;  /* 0x000000ffff0c7224 */ /* 0x000fe400078e0003 */
[----:B------:R-:W-:Y:S01]  /*1b9b0*/  IMAD.MOV.U32 R13, RZ, RZ, R0 ;  /* 0x000000ffff0d7224 */ /* 0x000fe200078e0000 */
[----:B------:R-:W-:Y:S06]  /*1b9c0*/  BRA `(.L_x_973) ;  /* 0xfffffecc009c7947 */ /* 0x000fec000383ffff */
.L_x_731:
[----:B0-----:R0:W1:Y:S02]  /*1b9d0*/  SYNCS.PHASECHK.TRANS64.TRYWAIT P1, [R2+URZ+0x28c00], R27 ;  /* 0x028c001b020075a7 */ /* 0x001064000802017f */
[----:B-1----:R-:W-:Y:S05]  /*1b9e0*/  @!P1 NANOSLEEP.SYNCS 0x989680 ;  /* 0x009896800000995d */ /* 0x002fea0003900000 */
[----:B------:R-:W1:Y:S02]  /*1b9f0*/  @!P1 SYNCS.PHASECHK.TRANS64 P1, [R2+URZ+0x28c00], R27 ;  /* 0x028c001b020095a7 */ /* 0x000e64000802007f */
[----:B-1----:R-:W-:Y:S05]  /*1ba00*/  @!P1 BRA `(.L_x_731) ;  /* 0xfffffffc00f09947 */ /* 0x002fea000383ffff */
[----:B------:R-:W-:Y:S05]  /*1ba10*/  BRA `(.L_x_974) ;  /* 0xfffffed000687947 */ /* 0x000fea000383ffff */
.L_x_737:
[----:B0-----:R0:W1:Y:S02]  /*1ba20*/  SYNCS.PHASECHK.TRANS64.TRYWAIT P1, [R12+URZ+0x28c30], R13 ;  /* 0x028c300d0c0075a7 */ /* 0x001064000802017f */
[----:B-1----:R-:W-:Y:S05]  /*1ba30*/  @!P1 NANOSLEEP.SYNCS 0x989680 ;  /* 0x009896800000995d */ /* 0x002fea0003900000 */
[----:B------:R-:W1:Y:S02]  /*1ba40*/  @!P1 SYNCS.PHASECHK.TRANS64 P1, [R12+URZ+0x28c30], R13 ;  /* 0x028c300d0c0095a7 */ /* 0x000e64000802007f */
[----:B-1----:R-:W-:Y:S05]  /*1ba50*/  @!P1 BRA `(.L_x_737) ;  /* 0xfffffffc00f09947 */ /* 0x002fea000383ffff */
[----:B------:R-:W-:Y:S05]  /*1ba60*/  BRA `(.L_x_736) ;  /* 0xfffffedc00987947 */ /* 0x000fea000383ffff */
.L_x_742:
[----:B--2---:R2:W3:Y:S02]  /*1ba70*/  SYNCS.PHASECHK.TRANS64.TRYWAIT P2, [R12+URZ+0x28c50], R13 ;  /* 0x028c500d0c0075a7 */ /* 0x0044e4000804017f */
[----:B---3--:R-:W-:Y:S05]  /*1ba80*/  @!P2 NANOSLEEP.SYNCS 0x989680 ;  /* 0x009896800000a95d */ /* 0x008fea0003900000 */
[----:B------:R-:W3:Y:S02]  /*1ba90*/  @!P2 SYNCS.PHASECHK.TRANS64 P2, [R12+URZ+0x28c50], R13 ;  /* 0x028c500d0c00a5a7 */ /* 0x000ee4000804007f */
[----:B---3--:R-:W-:Y:S05]  /*1baa0*/  @!P2 BRA `(.L_x_742) ;  /* 0xfffffffc00f0a947 */ /* 0x008fea000383ffff */
[----:B------:R-:W-:Y:S05]  /*1bab0*/  BRA `(.L_x_741) ;  /* 0xfffffef000dc7947 */ /* 0x000fea000383ffff */
.L_x_749:
[----:B-1----:R1:W2:Y:S02]  /*1bac0*/  SYNCS.PHASECHK.TRANS64.TRYWAIT P3, [R218+URZ+0x28c30], R12 ;  /* 0x028c300cda0075a7 */ /* 0x0022a4000806017f */
[----:B--2---:R-:W-:Y:S05]  /*1bad0*/  @!P3 NANOSLEEP.SYNCS 0x989680 ;  /* 0x009896800000b95d */ /* 0x004fea0003900000 */
[----:B------:R-:W2:Y:S02]  /*1bae0*/  @!P3 SYNCS.PHASECHK.TRANS64 P3, [R218+URZ+0x28c30], R12 ;  /* 0x028c300cda00b5a7 */ /* 0x000ea4000806007f */
[----:B--2---:R-:W-:Y:S05]  /*1baf0*/  @!P3 BRA `(.L_x_749) ;  /* 0xfffffffc00f0b947 */ /* 0x004fea000383ffff */
[----:B------:R-:W-:Y:S05]  /*1bb00*/  BRA `(.L_x_748) ;  /* 0xfffffef400f07947 */ /* 0x000fea000383ffff */
.L_x_754:
[----:B---3--:R3:W4:Y:S02]  /*1bb10*/  SYNCS.PHASECHK.TRANS64.TRYWAIT P3, [R218+URZ+0x28c50], R12 ;  /* 0x028c500cda0075a7 */ /* 0x008724000806017f */
[----:B----4-:R-:W-:Y:S05]  /*1bb20*/  @!P3 NANOSLEEP.SYNCS 0x989680 ;  /* 0x009896800000b95d */ /* 0x010fea0003900000 */
[----:B------:R-:W4:Y:S02]  /*1bb30*/  @!P3 SYNCS.PHASECHK.TRANS64 P3, [R218+URZ+0x28c50], R12 ;  /* 0x028c500cda00b5a7 */ /* 0x000f24000806007f */
[----:B----4-:R-:W-:Y:S05]  /*1bb40*/  @!P3 BRA `(.L_x_754) ;  /* 0xfffffffc00f0b947 */ /* 0x010fea000383ffff */
[----:B------:R-:W-:Y:S05]  /*1bb50*/  BRA `(.L_x_753) ;  /* 0xffffff1000447947 */ /* 0x000fea000383ffff */
.L_x_787:
[----:B------:R-:W1:Y:S01]  /*1bb60*/  S2R R5, SR_TID.X ;  /* 0x0000000000057919 */ /* 0x000e620000002100 */
[----:B------:R-:W-:Y:S01]  /*1bb70*/  BSSY B1, `(.L_x_975) ;  /* 0x000000a000017945 */ /* 0x000fe20003800000 */
[----:B0-----:R-:W-:Y:S02]  /*1bb80*/  IMAD.MOV.U32 R12, RZ, RZ, RZ ;  /* 0x000000ffff0c7224 */ /* 0x001fe400078e00ff */
[----:B------:R-:W-:Y:S02]  /*1bb90*/  IMAD.MOV.U32 R11, RZ, RZ, 0x1f ;  /* 0x0000001fff0b7424 */ /* 0x000fe400078e00ff */
[----:B------:R-:W-:Y:S01]  /*1bba0*/  IMAD.MOV.U32 R15, RZ, RZ, -0x1 ;  /* 0xffffffffff0f7424 */ /* 0x000fe200078e00ff */
[----:B-1----:R-:W-:-:S04]  /*1bbb0*/  SHF.R.U32.HI R5, RZ, 0x5, R5 ;  /* 0x00000005ff057819 */ /* 0x002fc80000011605 */
[----:B------:R-:W-:-:S05]  /*1bbc0*/  LOP3.LUT R5, R5, 0x3, RZ, 0xc0, !PT ;  /* 0x0000000305057812 */ /* 0x000fca00078ec0ff */
[----:B------:R-:W-:-:S07]  /*1bbd0*/  IMAD.MOV.U32 R13, RZ, RZ, R5 ;  /* 0x000000ffff0d7224 */ /* 0x000fce00078e0005 */
[----:B------:R-:W-:Y:S05]  /*1bbe0*/  WARPSYNC.COLLECTIVE R15, `(.L_x_976) ;  /* 0x000000000f087348 */ /* 0x000fea0003c00000 */
[----:B------:R0:W1:Y:S02]  /*1bbf0*/  SHFL.IDX P6, R14, R13, R12, R11 ;  /* 0x0000000c0d0e7389 */ /* 0x00006400000c000b */
[----:B01----:R-:W-:Y:S01]  /*1bc00*/  ENDCOLLECTIVE ;  /* 0x000000000000791b */ /* 0x003fe20003800000 */
.L_x_976:
[----:B------:R-:W-:Y:S05]  /*1bc10*/  BSYNC B1 ;  /* 0x0000000000017941 */ /* 0x000fea0003800000 */
.L_x_975:
[----:B------:R-:W-:Y:S05]  /*1bc20*/  BRA `(.L_x_977) ;  /* 0xffffff7c00b07947 */ /* 0x000fea000383ffff */
.L_x_789:
[----:B------:R-:W-:Y:S01]  /*1bc30*/  BSSY B1, `(.L_x_978) ;  /* 0x0000006000017945 */ /* 0x000fe20003800000 */
[----:B------:R-:W-:-:S07]  /*1bc40*/  IMAD.MOV.U32 R15, RZ, RZ, -0x1 ;  /* 0xffffffffff0f7424 */ /* 0x000fce00078e00ff */
[----:B0-----:R-:W-:Y:S05]  /*1bc50*/  WARPSYNC.COLLECTIVE R15, `(.L_x_979) ;  /* 0x000000000f0c7348 */ /* 0x001fea0003c00000 */
[----:B------:R-:W-:Y:S02]  /*1bc60*/  ELECT P6, UR62, PT ;  /* 0x00000000003e782f */ /* 0x000fe400038c0000 */
[----:B------:R-:W-:Y:S01]  /*1bc70*/  MOV R14, UR62 ;  /* 0x0000003e000e7c02 */ /* 0x000fe20008000f00 */
[----:B0-----:R-:W-:Y:S10]  /*1bc80*/  ENDCOLLECTIVE ;  /* 0x000000000000791b */ /* 0x001ff40003800000 */
.L_x_979:
[----:B------:R-:W-:Y:S05]  /*1bc90*/  BSYNC B1 ;  /* 0x0000000000017941 */ /* 0x000fea0003800000 */
.L_x_978:
[----:B------:R-:W-:Y:S05]  /*1bca0*/  BRA `(.L_x_788) ;  /* 0xffffff7c00a87947 */ /* 0x000fea000383ffff */
.L_x_791:
[----:B0-----:R0:W1:Y:S02]  /*1bcb0*/  SYNCS.PHASECHK.TRANS64.TRYWAIT P0, [R18+URZ+0x28c20], R4 ;  /* 0x028c2004120075a7 */ /* 0x001064000800017f */
[----:B-1----:R-:W-:Y:S05]  /*1bcc0*/  @!P0 NANOSLEEP.SYNCS 0x989680 ;  /* 0x009896800000895d */ /* 0x002fea0003900000 */
[----:B------:R-:W1:Y:S02]  /*1bcd0*/  @!P0 SYNCS.PHASECHK.TRANS64 P0, [R18+URZ+0x28c20], R4 ;  /* 0x028c2004120085a7 */ /* 0x000e64000800007f */
[----:B-1----:R-:W-:Y:S05]  /*1bce0*/  @!P0 BRA `(.L_x_791) ;  /* 0xfffffffc00f08947 */ /* 0x002fea000383ffff */
[----:B------:R-:W-:Y:S05]  /*1bcf0*/  BRA `(.L_x_980) ;  /* 0xffffff7c00b87947 */ /* 0x000fea000383ffff */
.L_x_795:
[----:B-1----:R1:W2:Y:S02]  /*1bd00*/  SYNCS.PHASECHK.TRANS64.TRYWAIT P0, [R5+URZ+0x28ca0], R9 ;  /* 0x028ca009050075a7 */ /* 0x0022a4000800017f */
[----:B--2---:R-:W-:Y:S05]  /*1bd10*/  @!P0 NANOSLEEP.SYNCS 0x989680 ;  /* 0x009896800000895d */ /* 0x004fea0003900000 */
[----:B------:R-:W2:Y:S02]  /*1bd20*/  @!P0 SYNCS.PHASECHK.TRANS64 P0, [R5+URZ+0x28ca0], R9 ;  /* 0x028ca009050085a7 */ /* 0x000ea4000800007f */
[----:B--2---:R-:W-:Y:S05]  /*1bd30*/  @!P0 BRA `(.L_x_795) ;  /* 0xfffffffc00f08947 */ /* 0x004fea000383ffff */
[----:B------:R-:W-:Y:S05]  /*1bd40*/  BRA `(.L_x_981) ;  /* 0xffffff7c00d87947 */ /* 0x000fea000383ffff */
.L_x_800:
[----:B0-----:R0:W2:Y:S02]  /*1bd50*/  SYNCS.PHASECHK.TRANS64.TRYWAIT P0, [R5+URZ+0x28cc0], R9 ;  /* 0x028cc009050075a7 */ /* 0x0010a4000800017f */
[----:B--2---:R-:W-:Y:S05]  /*1bd60*/  @!P0 NANOSLEEP.SYNCS 0x989680 ;  /* 0x009896800000895d */ /* 0x004fea0003900000 */
[----:B------:R-:W2:Y:S02]  /*1bd70*/  @!P0 SYNCS.PHASECHK.TRANS64 P0, [R5+URZ+0x28cc0], R9 ;  /* 0x028cc009050085a7 */ /* 0x000ea4000800007f */
[----:B--2---:R-:W-:Y:S05]  /*1bd80*/  @!P0 BRA `(.L_x_800) ;  /* 0xfffffffc00f08947 */ /* 0x004fea000383ffff */
[----:B------:R-:W-:Y:S05]  /*1bd90*/  BRA `(.L_x_982) ;  /* 0xffffff8000587947 */ /* 0x000fea000383ffff */
.L_x_814:
[----:B0-----:R0:W1:Y:S02]  /*1bda0*/  SYNCS.PHASECHK.TRANS64.TRYWAIT P2, [R5+URZ+0x28ca0], R6 ;  /* 0x028ca006050075a7 */ /* 0x001064000804017f */
[----:B-1----:R-:W-:Y:S05]  /*1bdb0*/  @!P2 NANOSLEEP.SYNCS 0x989680 ;  /* 0x009896800000a95d */ /* 0x002fea0003900000 */
[----:B------:R-:W1:Y:S02]  /*1bdc0*/  @!P2 SYNCS.PHASECHK.TRANS64 P2, [R5+URZ+0x28ca0], R6 ;  /* 0x028ca0060500a5a7 */ /* 0x000e64000804007f */
[----:B-1----:R-:W-:Y:S05]  /*1bdd0*/  @!P2 BRA `(.L_x_814) ;  /* 0xfffffffc00f0a947 */ /* 0x002fea000383ffff */
[----:B------:R-:W-:Y:S05]  /*1bde0*/  BRA `(.L_x_983) ;  /* 0xffffff8800d87947 */ /* 0x000fea000383ffff */
.L_x_819:
[----:B-1----:R1:W2:Y:S02]  /*1bdf0*/  SYNCS.PHASECHK.TRANS64.TRYWAIT P2, [R5+URZ+0x28cc0], R6 ;  /* 0x028cc006050075a7 */ /* 0x0022a4000804017f */
[----:B--2---:R-:W-:Y:S05]  /*1be00*/  @!P2 NANOSLEEP.SYNCS 0x989680 ;  /* 0x009896800000a95d */ /* 0x004fea0003900000 */
[----:B------:R-:W2:Y:S02]  /*1be10*/  @!P2 SYNCS.PHASECHK.TRANS64 P2, [R5+URZ+0x28cc0], R6 ;  /* 0x028cc0060500a5a7 */ /* 0x000ea4000804007f */
[----:B--2---:R-:W-:Y:S05]  /*1be20*/  @!P2 BRA `(.L_x_819) ;  /* 0xfffffffc00f0a947 */ /* 0x004fea000383ffff */
[----:B------:R-:W-:Y:S05]  /*1be30*/  BRA `(.L_x_984) ;  /* 0xffffff8c00547947 */ /* 0x000fea000383ffff */
.L_x_841:
        /* <DEDUP_REMOVED lines=11> */
.L_x_986:
[----:B------:R-:W-:Y:S05]  /*1bef0*/  BSYNC B0 ;  /* 0x0000000000007941 */ /* 0x000fea0003800000 */
.L_x_985:
[----:B------:R-:W-:Y:S05]  /*1bf00*/  BRA `(.L_x_987) ;  /* 0xffffff9c00c47947 */ /* 0x000fea000383ffff */
.L_x_843:
[----:B------:R-:W-:Y:S01]  /*1bf10*/  BSSY B0, `(.L_x_988) ;  /* 0x0000006000007945 */ /* 0x000fe20003800000 */
[----:B------:R-:W-:-:S07]  /*1bf20*/  IMAD.MOV.U32 R15, RZ, RZ, -0x1 ;  /* 0xffffffffff0f7424 */ /* 0x000fce00078e00ff */
[----:B0-----:R-:W-:Y:S05]  /*1bf30*/  WARPSYNC.COLLECTIVE R15, `(.L_x_989) ;  /* 0x000000000f0c7348 */ /* 0x001fea0003c00000 */
[----:B------:R-:W-:Y:S02]  /*1bf40*/  ELECT P6, UR62, PT ;  /* 0x00000000003e782f */ /* 0x000fe400038c0000 */
[----:B------:R-:W-:Y:S01]  /*1bf50*/  MOV R14, UR62 ;  /* 0x0000003e000e7c02 */ /* 0x000fe20008000f00 */
[----:B0-----:R-:W-:Y:S10]  /*1bf60*/  ENDCOLLECTIVE ;  /* 0x000000000000791b */ /* 0x001ff40003800000 */
.L_x_989:
[----:B------:R-:W-:Y:S05]  /*1bf70*/  BSYNC B0 ;  /* 0x0000000000007941 */ /* 0x000fea0003800000 */
.L_x_988:
[----:B------:R-:W-:Y:S05]  /*1bf80*/  BRA `(.L_x_990) ;  /* 0xffffff9c00d07947 */ /* 0x000fea000383ffff */
.L_x_845:
[----:B0-----:R0:W1:Y:S02]  /*1bf90*/  SYNCS.PHASECHK.TRANS64.TRYWAIT P0, [R0+URZ+0x28c40], R2 ;  /* 0x028c4002000075a7 */ /* 0x001064000800017f */
[----:B-1----:R-:W-:Y:S05]  /*1bfa0*/  @!P0 NANOSLEEP.SYNCS 0x989680 ;  /* 0x009896800000895d */ /* 0x002fea0003900000 */
[----:B------:R-:W1:Y:S02]  /*1bfb0*/  @!P0 SYNCS.PHASECHK.TRANS64 P0, [R0+URZ+0x28c40], R2 ;  /* 0x028c4002000085a7 */ /* 0x000e64000800007f */
[----:B-1----:R-:W-:Y:S05]  /*1bfc0*/  @!P0 BRA `(.L_x_845) ;  /* 0xfffffffc00f08947 */ /* 0x002fea000383ffff */
[----:B------:R-:W-:Y:S05]  /*1bfd0*/  BRA `(.L_x_991) ;  /* 0xffffffa000307947 */ /* 0x000fea000383ffff */
.L_x_849:
        /* <DEDUP_REMOVED lines=15> */
.L_x_992:
[----:B------:R-:W-:Y:S02]  /*1c0d0*/  IMAD.MOV.U32 R13, RZ, RZ, R4 ;  /* 0x000000ffff0d7224 */ /* 0x000fe400078e0004 */
[----:B------:R-:W-:-:S07]  /*1c0e0*/  IMAD.MOV.U32 R6, RZ, RZ, R14 ;  /* 0x000000ffff067224 */ /* 0x000fce00078e000e */
[----:B------:R-:W-:Y:S05]  /*1c0f0*/  WARPSYNC.COLLECTIVE R15, `(.L_x_993) ;  /* 0x000000000f087348 */ /* 0x000fea0003c00000 */
[----:B------:R0:W1:Y:S02]  /*1c100*/  SHFL.IDX P6, R14, R13, R12, R11 ;  /* 0x0000000c0d0e7389 */ /* 0x00006400000c000b */
[----:B01----:R-:W-:Y:S01]  /*1c110*/  ENDCOLLECTIVE ;  /* 0x000000000000791b */ /* 0x003fe20003800000 */
.L_x_993:
[----:B------:R-:W-:Y:S02]  /*1c120*/  IMAD.MOV.U32 R13, RZ, RZ, R3 ;  /* 0x000000ffff0d7224 */ /* 0x000fe400078e0003 */
[----:B------:R-:W-:Y:S02]  /*1c130*/  IMAD.MOV.U32 R12, RZ, RZ, 0x1 ;  /* 0x00000001ff0c7424 */ /* 0x000fe400078e00ff */
[----:B------:R-:W-:-:S07]  /*1c140*/  IMAD.MOV.U32 R7, RZ, RZ, R14 ;  /* 0x000000ffff077224 */ /* 0x000fce00078e000e */
[----:B------:R-:W-:Y:S05]  /*1c150*/  WARPSYNC.COLLECTIVE R15, `(.L_x_994) ;  /* 0x000000000f087348 */ /* 0x000fea0003c00000 */
[----:B------:R0:W1:Y:S02]  /*1c160*/  SHFL.IDX P6, R14, R13, R12, R11 ;  /* 0x0000000c0d0e7389 */ /* 0x00006400000c000b */
[----:B01----:R-:W-:Y:S01]  /*1c170*/  ENDCOLLECTIVE ;  /* 0x000000000000791b */ /* 0x003fe20003800000 */
.L_x_994:
        /* <DEDUP_REMOVED lines=15> */
.L_x_995:
[----:B------:R-:W-:Y:S02]  /*1c270*/  IMAD.MOV.U32 R13, RZ, RZ, R3 ;  /* 0x000000ffff0d7224 */ /* 0x000fe400078e0003 */
[----:B------:R-:W-:Y:S02]  /*1c280*/  IMAD.MOV.U32 R12, RZ, RZ, 0x2 ;  /* 0x00000002ff0c7424 */ /* 0x000fe400078e00ff */
[----:B------:R-:W-:-:S07]  /*1c290*/  IMAD.MOV.U32 R5, RZ, RZ, R14 ;  /* 0x000000ffff057224 */ /* 0x000fce00078e000e */
[----:B------:R-:W-:Y:S05]  /*1c2a0*/  WARPSYNC.COLLECTIVE R15, `(.L_x_996) ;  /* 0x000000000f087348 */ /* 0x000fea0003c00000 */
[----:B------:R0:W1:Y:S02]  /*1c2b0*/  SHFL.IDX P6, R14, R13, R12, R11 ;  /* 0x0000000c0d0e7389 */ /* 0x00006400000c000b */
[----:B01----:R-:W-:Y:S01]  /*1c2c0*/  ENDCOLLECTIVE ;  /* 0x000000000000791b */ /* 0x003fe20003800000 */
.L_x_996:
        /* <DEDUP_REMOVED lines=15> */
.L_x_997:
[----:B------:R-:W-:Y:S02]  /*1c3c0*/  IMAD.MOV.U32 R13, RZ, RZ, R3 ;  /* 0x000000ffff0d7224 */ /* 0x000fe400078e0003 */
[----:B------:R-:W-:Y:S02]  /*1c3d0*/  IMAD.MOV.U32 R12, RZ, RZ, 0x3 ;  /* 0x00000003ff0c7424 */ /* 0x000fe400078e00ff */
[----:B------:R-:W-:-:S07]  /*1c3e0*/  IMAD.MOV.U32 R5, RZ, RZ, R14 ;  /* 0x000000ffff057224 */ /* 0x000fce00078e000e */
[----:B------:R-:W-:Y:S05]  /*1c3f0*/  WARPSYNC.COLLECTIVE R15, `(.L_x_998) ;  /* 0x000000000f087348 */ /* 0x000fea0003c00000 */
[----:B------:R0:W1:Y:S02]  /*1c400*/  SHFL.IDX P6, R14, R13, R12, R11 ;  /* 0x0000000c0d0e7389 */ /* 0x00006400000c000b */
[----:B01----:R-:W-:Y:S01]  /*1c410*/  ENDCOLLECTIVE ;  /* 0x000000000000791b */ /* 0x003fe20003800000 */
.L_x_998:
        /* <DEDUP_REMOVED lines=13> */
.L_x_999:
[----:B------:R-:W-:Y:S01]  /*1c4f0*/  IMAD.MOV.U32 R3, RZ, RZ, R14 ;  /* 0x000000ffff037224 */ /* 0x000fe200078e000e */
[----:B------:R-:W-:Y:S06]  /*1c500*/  BRA `(.L_x_1000) ;  /* 0xffffffa400787947 */ /* 0x000fec000383ffff */
.L_x_852:
[----:B0-----:R0:W1:Y:S02]  /*1c510*/  SYNCS.PHASECHK.TRANS64.TRYWAIT P0, [R18+URZ+0x28c20], R0 ;  /* 0x028c2000120075a7 */ /* 0x001064000800017f */
[----:B-1----:R-:W-:Y:S05]  /*1c520*/  @!P0 NANOSLEEP.SYNCS 0x989680 ;  /* 0x009896800000895d */ /* 0x002fea0003900000 */
[----:B------:R-:W1:Y:S02]  /*1c530*/  @!P0 SYNCS.PHASECHK.TRANS64 P0, [R18+URZ+0x28c20], R0 ;  /* 0x028c2000120085a7 */ /* 0x000e64000800007f */
[----:B-1----:R-:W-:Y:S05]  /*1c540*/  @!P0 BRA `(.L_x_852) ;  /* 0xfffffffc00f08947 */ /* 0x002fea000383ffff */
[----:B------:R-:W-:Y:S05]  /*1c550*/  BRA `(.L_x_1001) ;  /* 0xffffffa400d47947 */ /* 0x000fea000383ffff */
.L_x_856:
[----:B0-----:R0:W1:Y:S02]  /*1c560*/  SYNCS.PHASECHK.TRANS64.TRYWAIT P0, [R0+URZ+0x28c60], R2 ;  /* 0x028c6002000075a7 */ /* 0x001064000800017f */
[----:B-1----:R-:W-:Y:S05]  /*1c570*/  @!P0 NANOSLEEP.SYNCS 0x989680 ;  /* 0x009896800000895d */ /* 0x002fea0003900000 */
[----:B------:R-:W1:Y:S02]  /*1c580*/  @!P0 SYNCS.PHASECHK.TRANS64 P0, [R0+URZ+0x28c60], R2 ;  /* 0x028c6002000085a7 */ /* 0x000e64000800007f */
[----:B-1----:R-:W-:Y:S05]  /*1c590*/  @!P0 BRA `(.L_x_856) ;  /* 0xfffffffc00f08947 */ /* 0x002fea000383ffff */
[----:B------:R-:W-:Y:S05]  /*1c5a0*/  BRA `(.L_x_1002) ;  /* 0xffffffa400f87947 */ /* 0x000fea000383ffff */
.L_x_875:
[----:B-1----:R1:W2:Y:S02]  /*1c5b0*/  SYNCS.PHASECHK.TRANS64.TRYWAIT P0, [R2+URZ+0x28c40], R6 ;  /* 0x028c4006020075a7 */ /* 0x0022a4000800017f */
[----:B--2---:R-:W-:Y:S05]  /*1c5c0*/  @!P0 NANOSLEEP.SYNCS 0x989680 ;  /* 0x009896800000895d */ /* 0x004fea0003900000 */
[----:B------:R-:W2:Y:S02]  /*1c5d0*/  @!P0 SYNCS.PHASECHK.TRANS64 P0, [R2+URZ+0x28c40], R6 ;  /* 0x028c4006020085a7 */ /* 0x000ea4000800007f */
[----:B--2---:R-:W-:Y:S05]  /*1c5e0*/  @!P0 BRA `(.L_x_875) ;  /* 0xfffffffc00f08947 */ /* 0x004fea000383ffff */
[----:B------:R-:W-:Y:S05]  /*1c5f0*/  BRA `(.L_x_1003) ;  /* 0xffffffb400087947 */ /* 0x000fea000383ffff */
.L_x_880:
[----:B0-----:R0:W2:Y:S02]  /*1c600*/  SYNCS.PHASECHK.TRANS64.TRYWAIT P0, [R2+URZ+0x28c60], R6 ;  /* 0x028c6006020075a7 */ /* 0x0010a4000800017f */
[----:B--2---:R-:W-:Y:S05]  /*1c610*/  @!P0 NANOSLEEP.SYNCS 0x989680 ;  /* 0x009896800000895d */ /* 0x004fea0003900000 */
[----:B------:R-:W2:Y:S02]  /*1c620*/  @!P0 SYNCS.PHASECHK.TRANS64 P0, [R2+URZ+0x28c60], R6 ;  /* 0x028c6006020085a7 */ /* 0x000ea4000800007f */
[----:B--2---:R-:W-:Y:S05]  /*1c630*/  @!P0 BRA `(.L_x_880) ;  /* 0xfffffffc00f08947 */ /* 0x004fea000383ffff */
[----:B------:R-:W-:Y:S05]  /*1c640*/  BRA `(.L_x_1004) ;  /* 0xffffffb400847947 */ /* 0x000fea000383ffff */
.L_x_895:
[----:B-1----:R1:W2:Y:S02]  /*1c650*/  SYNCS.PHASECHK.TRANS64.TRYWAIT P0, [R2+URZ+0x28c40], R3 ;  /* 0x028c4003020075a7 */ /* 0x0022a4000800017f */
[----:B--2---:R-:W-:Y:S05]  /*1c660*/  @!P0 NANOSLEEP.SYNCS 0x989680 ;  /* 0x009896800000895d */ /* 0x004fea0003900000 */
[----:B------:R-:W2:Y:S02]  /*1c670*/  @!P0 SYNCS.PHASECHK.TRANS64 P0, [R2+URZ+0x28c40], R3 ;  /* 0x028c4003020085a7 */ /* 0x000ea4000800007f */
[----:B--2---:R-:W-:Y:S05]  /*1c680*/  @!P0 BRA `(.L_x_895) ;  /* 0xfffffffc00f08947 */ /* 0x004fea000383ffff */
[----:B------:R-:W-:Y:S05]  /*1c690*/  BRA `(.L_x_1005) ;  /* 0xffffffc000607947 */ /* 0x000fea000383ffff */
.L_x_900:
[----:B--2---:R2:W3:Y:S02]  /*1c6a0*/  SYNCS.PHASECHK.TRANS64.TRYWAIT P0, [R2+URZ+0x28c60], R3 ;  /* 0x028c6003020075a7 */ /* 0x0044e4000800017f */
[----:B---3--:R-:W-:Y:S05]  /*1c6b0*/  @!P0 NANOSLEEP.SYNCS 0x989680 ;  /* 0x009896800000895d */ /* 0x008fea0003900000 */
[----:B------:R-:W3:Y:S02]  /*1c6c0*/  @!P0 SYNCS.PHASECHK.TRANS64 P0, [R2+URZ+0x28c60], R3 ;  /* 0x028c6003020085a7 */ /* 0x000ee4000800007f */
[----:B---3--:R-:W-:Y:S05]  /*1c6d0*/  @!P0 BRA `(.L_x_900) ;  /* 0xfffffffc00f08947 */ /* 0x008fea000383ffff */
[----:B------:R-:W-:Y:S05]  /*1c6e0*/  BRA `(.L_x_1006) ;  /* 0xffffffc000dc7947 */ /* 0x000fea000383ffff */
.L_x_915:
[----:B-1----:R1:W2:Y:S02]  /*1c6f0*/  SYNCS.PHASECHK.TRANS64.TRYWAIT P0, [R3+URZ+0x28c40], R2 ;  /* 0x028c4002030075a7 */ /* 0x0022a4000800017f */
[----:B--2---:R-:W-:Y:S05]  /*1c700*/  @!P0 NANOSLEEP.SYNCS 0x989680 ;  /* 0x009896800000895d */ /* 0x004fea0003900000 */
[----:B------:R-:W2:Y:S02]  /*1c710*/  @!P0 SYNCS.PHASECHK.TRANS64 P0, [R3+URZ+0x28c40], R2 ;  /* 0x028c4002030085a7 */ /* 0x000ea4000800007f */
[----:B--2---:R-:W-:Y:S05]  /*1c720*/  @!P0 BRA `(.L_x_915) ;  /* 0xfffffffc00f08947 */ /* 0x004fea000383ffff */
[----:B------:R-:W-:Y:S05]  /*1c730*/  BRA `(.L_x_1007) ;  /* 0xffffffcc009c7947 */ /* 0x000fea000383ffff */
.L_x_920:
[----:B--2---:R2:W3:Y:S02]  /*1c740*/  SYNCS.PHASECHK.TRANS64.TRYWAIT P0, [R3+URZ+0x28c60], R2 ;  /* 0x028c6002030075a7 */ /* 0x0044e4000800017f */
[----:B---3--:R-:W-:Y:S05]  /*1c750*/  @!P0 NANOSLEEP.SYNCS 0x989680 ;  /* 0x009896800000895d */ /* 0x008fea0003900000 */
[----:B------:R-:W3:Y:S02]  /*1c760*/  @!P0 SYNCS.PHASECHK.TRANS64 P0, [R3+URZ+0x28c60], R2 ;  /* 0x028c6002030085a7 */ /* 0x000ee4000800007f */
[----:B---3--:R-:W-:Y:S05]  /*1c770*/  @!P0 BRA `(.L_x_920) ;  /* 0xfffffffc00f08947 */ /* 0x008fea000383ffff */
[----:B------:R-:W-:Y:S05]  /*1c780*/  BRA `(.L_x_1008) ;  /* 0xffffffd000187947 */ /* 0x000fea000383ffff */
.L_x_936:
[----:B------:R-:W2:Y:S01]  /*1c790*/  LDL R3, [R1] ;  /* 0x0000000001037983 */ /* 0x000ea20000100800 */
[----:B------:R-:W-:Y:S01]  /*1c7a0*/  BSSY B0, `(.L_x_1009) ;  /* 0x0000008000007945 */ /* 0x000fe20003800000 */
[----:B0-----:R-:W-:Y:S02]  /*1c7b0*/  IMAD.MOV.U32 R12, RZ, RZ, RZ ;  /* 0x000000ffff0c7224 */ /* 0x001fe400078e00ff */
[----:B------:R-:W-:Y:S02]  /*1c7c0*/  IMAD.MOV.U32 R11, RZ, RZ, 0x1f ;  /* 0x0000001fff0b7424 */ /* 0x000fe400078e00ff */
[----:B------:R-:W-:Y:S02]  /*1c7d0*/  IMAD.MOV.U32 R15, RZ, RZ, -0x1 ;  /* 0xffffffffff0f7424 */ /* 0x000fe400078e00ff */
[----:B--2---:R-:W-:-:S07]  /*1c7e0*/  IMAD.MOV.U32 R13, RZ, RZ, R3 ;  /* 0x000000ffff0d7224 */ /* 0x004fce00078e0003 */
[----:B------:R-:W-:Y:S05]  /*1c7f0*/  WARPSYNC.COLLECTIVE R15, `(.L_x_1010) ;  /* 0x000000000f087348 */ /* 0x000fea0003c00000 */
[----:B------:R0:W1:Y:S02]  /*1c800*/  SHFL.IDX P6, R14, R13, R12, R11 ;  /* 0x0000000c0d0e7389 */ /* 0x00006400000c000b */
[----:B01----:R-:W-:Y:S01]  /*1c810*/  ENDCOLLECTIVE ;  /* 0x000000000000791b */ /* 0x003fe20003800000 */
.L_x_1010:
[----:B------:R-:W-:Y:S05]  /*1c820*/  BSYNC B0 ;  /* 0x0000000000007941 */ /* 0x000fea0003800000 */
.L_x_1009:
        /* <DEDUP_REMOVED lines=9> */
.L_x_1011:
        /* <DEDUP_REMOVED lines=9> */
[----:B-1----:R-:W-:-:S06]  /*1c950*/  @!P1 IMAD.WIDE R2, R8, 0x4, R4 ;  /* 0x0000000408029825 */ /* 0x002fcc00078e0204 */
[----:B------:R-:W3:Y:S01]  /*1c960*/  @!P1 LDG.E R2, desc[UR40][R2.64] ;  /* 0x0000002802029981 */ /* 0x000ee2000c1e1900 */
[----:B------:R-:W-:Y:S01]  /*1c970*/  IMAD.MOV.U32 R5, RZ, RZ, RZ ;  /* 0x000000ffff057224 */ /* 0x000fe200078e00ff */
[C---:B------:R-:W-:Y:S01]  /*1c980*/  ISETP.GE.U32.AND P2, PT, R16.reuse, 0x2, PT ;  /* 0x000000021000780c */ /* 0x040fe20003f46070 */
[----:B------:R-:W-:Y:S01]  /*1c990*/  IMAD.MOV.U32 R8, RZ, RZ, RZ ;  /* 0x000000ffff087224 */ /* 0x000fe200078e00ff */
[C---:B------:R-:W-:Y:S02]  /*1c9a0*/  ISETP.GE.U32.AND P3, PT, R16.reuse, 0x4, PT ;  /* 0x000000041000780c */ /* 0x040fe40003f66070 */
[C---:B------:R-:W-:Y:S02]  /*1c9b0*/  ISETP.GE.U32.AND P4, PT, R16.reuse, 0x8, PT ;  /* 0x000000081000780c */ /* 0x040fe40003f86070 */
[----:B------:R-:W-:Y:S01]  /*1c9c0*/  ISETP.GE.U32.AND P5, PT, R16, 0x10, PT ;  /* 0x000000101000780c */ /* 0x000fe20003fa6070 */
[----:B--2---:R-:W-:Y:S02]  /*1c9d0*/  @!P1 IMAD.MOV.U32 R5, RZ, RZ, R6 ;  /* 0x000000ffff059224 */ /* 0x004fe400078e0006 */
[----:B------:R-:W-:-:S02]  /*1c9e0*/  IMAD.MOV.U32 R6, RZ, RZ, RZ ;  /* 0x000000ffff067224 */ /* 0x000fc400078e00ff */
[----:B---3--:R-:W-:Y:S01]  /*1c9f0*/  @!P1 IMAD.MOV.U32 R6, RZ, RZ, R2 ;  /* 0x000000ffff069224 */ /* 0x008fe200078e0002 */
[----:B------:R-:W-:-:S03]  /*1ca00*/  ISETP.NE.AND P1, PT, R16, RZ, PT ;  /* 0x000000ff1000720c */ /* 0x000fc60003f25270 */
[----:B------:R-:W-:-:S04]  /*1ca10*/  IMAD R2, R6, R5, RZ ;  /* 0x0000000506027224 */ /* 0x000fc800078e02ff */
[----:B------:R-:W-:-:S07]  /*1ca20*/  IMAD.MOV.U32 R13, RZ, RZ, R2 ;  /* 0x000000ffff0d7224 */ /* 0x000fce00078e0002 */
[----:B------:R-:W-:Y:S05]  /*1ca30*/  WARPSYNC.COLLECTIVE R15, `(.L_x_1012) ;  /* 0x000000000f087348 */ /* 0x000fea0003c00000 */
[----:B------:R0:W1:Y:S02]  /*1ca40*/  SHFL.UP P6, R14, R13, R12, R11 ;  /* 0x0400000c0d0e7389 */ /* 0x00006400000c000b */
[----:B01----:R-:W-:Y:S01]  /*1ca50*/  ENDCOLLECTIVE ;  /* 0x000000000000791b */ /* 0x003fe20003800000 */
.L_x_1012:
[----:B------:R-:W-:Y:S02]  /*1ca60*/  IMAD.MOV.U32 R12, RZ, RZ, 0x2 ;  /* 0x00000002ff0c7424 */ /* 0x000fe400078e00ff */
[----:B------:R-:W-:-:S05]  /*1ca70*/  IMAD.MOV.U32 R3, RZ, RZ, R14 ;  /* 0x000000ffff037224 */ /* 0x000fca00078e000e */
[----:B------:R-:W-:-:S05]  /*1ca80*/  SEL R3, R3, RZ, P1 ;  /* 0x000000ff03037207 */ /* 0x000fca0000800000 */
[----:B------:R-:W-:-:S04]  /*1ca90*/  IMAD.IADD R2, R2, 0x1, R3 ;  /* 0x0000000102027824 */ /* 0x000fc800078e0203 */
[----:B------:R-:W-:-:S07]  /*1caa0*/  IMAD.MOV.U32 R13, RZ, RZ, R2 ;  /* 0x000000ffff0d7224 */ /* 0x000fce00078e0002 */
[----:B------:R-:W-:Y:S05]  /*1cab0*/  WARPSYNC.COLLECTIVE R15, `(.L_x_1013) ;  /* 0x000000000f087348 */ /* 0x000fea0003c00000 */
[----:B------:R0:W1:Y:S02]  /*1cac0*/  SHFL.UP P6, R14, R13, R12, R11 ;  /* 0x0400000c0d0e7389 */ /* 0x00006400000c000b */
[----:B01----:R-:W-:Y:S01]  /*1cad0*/  ENDCOLLECTIVE ;  /* 0x000000000000791b */ /* 0x003fe20003800000 */
.L_x_1013:
        /* <DEDUP_REMOVED lines=8> */
.L_x_1014:
        /* <DEDUP_REMOVED lines=8> */
.L_x_1015:
        /* <DEDUP_REMOVED lines=8> */
.L_x_1016:
[----:B------:R-:W-:Y:S02]  /*1cc60*/  IMAD.MOV.U32 R12, RZ, RZ, 0x1f ;  /* 0x0000001fff0c7424 */ /* 0x000fe400078e00ff */
[----:B------:R-:W-:Y:S02]  /*1cc70*/  IMAD.MOV.U32 R11, RZ, RZ, 0x1f ;  /* 0x0000001fff0b7424 */ /* 0x000fe400078e00ff */
[----:B------:R-:W-:-:S05]  /*1cc80*/  IMAD.MOV.U32 R3, RZ, RZ, R14 ;  /* 0x000000ffff037224 */ /* 0x000fca00078e000e */
[----:B------:R-:W-:-:S05]  /*1cc90*/  SEL R3, R3, RZ, P5 ;  /* 0x000000ff03037207 */ /* 0x000fca0002800000 */
[----:B------:R-:W-:-:S04]  /*1cca0*/  IMAD.IADD R3, R2, 0x1, R3 ;  /* 0x0000000102037824 */ /* 0x000fc800078e0203 */
[----:B------:R-:W-:-:S07]  /*1ccb0*/  IMAD.MOV.U32 R13, RZ, RZ, R3 ;  /* 0x000000ffff0d7224 */ /* 0x000fce00078e0003 */
[----:B------:R-:W-:Y:S05]  /*1ccc0*/  WARPSYNC.COLLECTIVE R15, `(.L_x_1017) ;  /* 0x000000000f087348 */ /* 0x000fea0003c00000 */
[----:B------:R0:W1:Y:S02]  /*1ccd0*/  SHFL.IDX P6, R14, R13, R12, R11 ;  /* 0x0000000c0d0e7389 */ /* 0x00006400000c000b */
[----:B01----:R-:W-:Y:S01]  /*1cce0*/  ENDCOLLECTIVE ;  /* 0x000000000000791b */ /* 0x003fe20003800000 */
.L_x_1017:
[----:B------:R-:W-:Y:S01]  /*1ccf0*/  IMAD.MOV.U32 R9, RZ, RZ, R14 ;  /* 0x000000ffff097224 */ /* 0x000fe200078e000e */
[----:B------:R-:W-:Y:S06]  /*1cd00*/  BRA `(.L_x_1018) ;  /* 0xffffffd800507947 */ /* 0x000fec000383ffff */
.L_x_939:
        /* <DEDUP_REMOVED lines=8> */
.L_x_1020:
[----:B------:R-:W-:Y:S05]  /*1cd90*/  BSYNC B0 ;  /* 0x0000000000007941 */ /* 0x000fea0003800000 */
.L_x_1019:
[----:B------:R-:W-:Y:S02]  /*1cda0*/  IMAD.MOV.U32 R3, RZ, RZ, R14 ;  /* 0x000000ffff037224 */ /* 0x000fe400078e000e */
[----:B------:R-:W-:Y:S02]  /*1cdb0*/  IMAD.MOV.U32 R12, RZ, RZ, 0x2 ;  /* 0x00000002ff0c7424 */ /* 0x000fe400078e00ff */
[----:B------:R-:W-:Y:S01]  /*1cdc0*/  IMAD.MOV.U32 R11, RZ, RZ, RZ ;  /* 0x000000ffff0b7224 */ /* 0x000fe200078e00ff */
[----:B------:R-:W-:Y:S01]  /*1cdd0*/  SEL R3, R3, RZ, P1 ;  /* 0x000000ff03037207 */ /* 0x000fe20000800000 */
[----:B------:R-:W-:-:S04]  /*1cde0*/  IMAD.MOV.U32 R15, RZ, RZ, -0x1 ;  /* 0xffffffffff0f7424 */ /* 0x000fc800078e00ff */
[----:B------:R-:W-:-:S04]  /*1cdf0*/  IMAD.IADD R2, R2, 0x1, R3 ;  /* 0x0000000102027824 */ /* 0x000fc800078e0203 */
[----:B------:R-:W-:-:S07]  /*1ce00*/  IMAD.MOV.U32 R13, RZ, RZ, R2 ;  /* 0x000000ffff0d7224 */ /* 0x000fce00078e0002 */
[----:B------:R-:W-:Y:S05]  /*1ce10*/  WARPSYNC.COLLECTIVE R15, `(.L_x_1021) ;  /* 0x000000000f087348 */ /* 0x000fea0003c00000 */
[----:B------:R0:W1:Y:S02]  /*1ce20*/  SHFL.UP P6, R14, R13, R12, R11 ;  /* 0x0400000c0d0e7389 */ /* 0x00006400000c000b */
[----:B01----:R-:W-:Y:S01]  /*1ce30*/  ENDCOLLECTIVE ;  /* 0x000000000000791b */ /* 0x003fe20003800000 */
.L_x_1021:
        /* <DEDUP_REMOVED lines=8> */
.L_x_1022:
        /* <DEDUP_REMOVED lines=8> */
.L_x_1023:
        /* <DEDUP_REMOVED lines=8> */
.L_x_1024:
        /* <DEDUP_REMOVED lines=9> */
.L_x_1025:
[----:B------:R-:W-:Y:S01]  /*1d050*/  IMAD.MOV.U32 R9, RZ, RZ, R14 ;  /* 0x000000ffff097224 */ /* 0x000fe200078e000e */
[----:B------:R-:W-:Y:S06]  /*1d060*/  BRA `(.L_x_1026) ;  /* 0xffffffd800287947 */ /* 0x000fec000383ffff */
.L_x_941:
[----:B------:R-:W-:Y:S01]  /*1d070*/  BSSY B0, `(.L_x_1027) ;  /* 0x0000006000007945 */ /* 0x000fe20003800000 */
[----:B------:R-:W-:Y:S01]  /*1d080*/  PLOP3.LUT P6, PT, P6, PT, PT, 0x8, 0x0 ;  /* 0x000000000000781c */ /* 0x000fe200037ce170 */
[----:B------:R-:W-:-:S12]  /*1d090*/  IMAD.MOV.U32 R15, RZ, RZ, -0x1 ;  /* 0xffffffffff0f7424 */ /* 0x000fd800078e00ff */
[----:B------:R-:W-:Y:S05]  /*1d0a0*/  WARPSYNC.COLLECTIVE R15, `(.L_x_1028) ;  /* 0x000000000f087348 */ /* 0x000fea0003c00000 */
[----:B------:R-:W-:Y:S01]  /*1d0b0*/  VOTE.ANY R14, PT, P6 ;  /* 0x00000000000e7806 */ /* 0x000fe200030e0100 */
[----:B------:R-:W-:Y:S06]  /*1d0c0*/  ENDCOLLECTIVE ;  /* 0x000000000000791b */ /* 0x000fec0003800000 */
.L_x_1028:
[----:B------:R-:W-:Y:S05]  /*1d0d0*/  BSYNC B0 ;  /* 0x0000000000007941 */ /* 0x000fea0003800000 */
.L_x_1027:
        /* <DEDUP_REMOVED lines=9> */
.L_x_1029:
[----:B------:R-:W-:Y:S02]  /*1d170*/  IMAD.MOV.U32 R13, RZ, RZ, R6 ;  /* 0x000000ffff0d7224 */ /* 0x000fe400078e0006 */
[----:B------:R-:W-:-:S07]  /*1d180*/  IMAD.MOV.U32 R5, RZ, RZ, R14 ;  /* 0x000000ffff057224 */ /* 0x000fce00078e000e */
[----:B------:R-:W-:Y:S05]  /*1d190*/  WARPSYNC.COLLECTIVE R15, `(.L_x_1030) ;  /* 0x000000000f087348 */ /* 0x000fea0003c00000 */
[----:B------:R0:W1:Y:S02]  /*1d1a0*/  SHFL.IDX P6, R14, R13, R12, R11 ;  /* 0x0000000c0d0e7389 */ /* 0x00006400000c000b */
[----:B01----:R-:W-:Y:S01]  /*1d1b0*/  ENDCOLLECTIVE ;  /* 0x000000000000791b */ /* 0x003fe20003800000 */
.L_x_1030:
[----:B------:R-:W-:Y:S01]  /*1d1c0*/  IMAD.MOV.U32 R6, RZ, RZ, R14 ;  /* 0x000000ffff067224 */ /* 0x000fe200078e000e */
[----:B------:R-:W-:Y:S06]  /*1d1d0*/  BRA `(.L_x_1031) ;  /* 0xffffffd800087947 */ /* 0x000fec000383ffff */
.L_x_943:
[----:B------:R-:W-:Y:S01]  /*1d1e0*/  BSSY B0, `(.L_x_1032) ;  /* 0x0000007000007945 */ /* 0x000fe20003800000 */
[----:B------:R-:W-:Y:S02]  /*1d1f0*/  IMAD.MOV.U32 R13, RZ, RZ, R7 ;  /* 0x000000ffff0d7224 */ /* 0x000fe400078e0007 */
[----:B------:R-:W-:Y:S02]  /*1d200*/  IMAD.MOV.U32 R11, RZ, RZ, 0x1f ;  /* 0x0000001fff0b7424 */ /* 0x000fe400078e00ff */
[----:B------:R-:W-:-:S07]  /*1d210*/  IMAD.MOV.U32 R15, RZ, RZ, -0x1 ;  /* 0xffffffffff0f7424 */ /* 0x000fce00078e00ff */
[----:B012---:R-:W-:Y:S05]  /*1d220*/  WARPSYNC.COLLECTIVE R15, `(.L_x_1033) ;  /* 0x000000000f087348 */ /* 0x007fea0003c00000 */
[----:B------:R3:W4:Y:S02]  /*1d230*/  SHFL.IDX P6, R14, R13, R12, R11 ;  /* 0x0000000c0d0e7389 */ /* 0x00072400000c000b */
[----:B01234-:R-:W-:Y:S01]  /*1d240*/  ENDCOLLECTIVE ;  /* 0x000000000000791b */ /* 0x01ffe20003800000 */
.L_x_1033:
[----:B------:R-:W-:Y:S05]  /*1d250*/  BSYNC B0 ;  /* 0x0000000000007941 */ /* 0x000fea0003800000 */
.L_x_1032:
[----:B------:R-:W-:Y:S01]  /*1d260*/  IMAD.MOV.U32 R7, RZ, RZ, R14 ;  /* 0x000000ffff077224 */ /* 0x000fe200078e000e */
[----:B------:R-:W-:Y:S06]  /*1d270*/  BRA `(.L_x_1034) ;  /* 0xffffffd400f87947 */ /* 0x000fec000383ffff */
.L_x_947:
[----:B0-----:R0:W1:Y:S02]  /*1d280*/  SYNCS.PHASECHK.TRANS64.TRYWAIT P0, [R0+URZ+0x28c20], R3 ;  /* 0x028c2003000075a7 */ /* 0x001064000800017f */
[----:B-1----:R-:W-:Y:S05]  /*1d290*/  @!P0 NANOSLEEP.SYNCS 0x989680 ;  /* 0x009896800000895d */ /* 0x002fea0003900000 */
[----:B------:R-:W1:Y:S02]  /*1d2a0*/  @!P0 SYNCS.PHASECHK.TRANS64 P0, [R0+URZ+0x28c20], R3 ;  /* 0x028c2003000085a7 */ /* 0x000e64000800007f */
[----:B-1----:R-:W-:Y:S05]  /*1d2b0*/  @!P0 BRA `(.L_x_947) ;  /* 0xfffffffc00f08947 */ /* 0x002fea000383ffff */
[----:B------:R-:W-:Y:S05]  /*1d2c0*/  BRA `(.L_x_1035) ;  /* 0xffffffdc00907947 */ /* 0x000fea000383ffff */
.L_x_948:
[----:B------:R-:W1:Y:S01]  /*1d2d0*/  S2R R2, SR_TID.X ;  /* 0x0000000000027919 */ /* 0x000e620000002100 */
[----:B------:R-:W-:Y:S01]  /*1d2e0*/  BSSY B0, `(.L_x_1036) ;  /* 0x000000a000007945 */ /* 0x000fe20003800000 */
[----:B---3--:R-:W-:Y:S02]  /*1d2f0*/  IMAD.MOV.U32 R12, RZ, RZ, RZ ;  /* 0x000000ffff0c7224 */ /* 0x008fe400078e00ff */
[----:B------:R-:W-:Y:S02]  /*1d300*/  IMAD.MOV.U32 R11, RZ, RZ, 0x1f ;  /* 0x0000001fff0b7424 */ /* 0x000fe400078e00ff */
[----:B------:R-:W-:Y:S01]  /*1d310*/  IMAD.MOV.U32 R15, RZ, RZ, -0x1 ;  /* 0xffffffffff0f7424 */ /* 0x000fe200078e00ff */
[----:B-1----:R-:W-:-:S04]  /*1d320*/  SHF.R.U32.HI R2, RZ, 0x5, R2 ;  /* 0x00000005ff027819 */ /* 0x002fc80000011602 */
[----:B------:R-:W-:-:S05]  /*1d330*/  LOP3.LUT R2, R2, 0x3, RZ, 0xc0, !PT ;  /* 0x0000000302027812 */ /* 0x000fca00078ec0ff */
[----:B------:R-:W-:-:S07]  /*1d340*/  IMAD.MOV.U32 R13, RZ, RZ, R2 ;  /* 0x000000ffff0d7224 */ /* 0x000fce00078e0002 */
[----:B0-----:R-:W-:Y:S05]  /*1d350*/  WARPSYNC.COLLECTIVE R15, `(.L_x_1037) ;  /* 0x000000000f087348 */ /* 0x001fea0003c00000 */
[----:B------:R1:W2:Y:S02]  /*1d360*/  SHFL.IDX P6, R14, R13, R12, R11 ;  /* 0x0000000c0d0e7389 */ /* 0x0002a400000c000b */
[----:B012---:R-:W-:Y:S01]  /*1d370*/  ENDCOLLECTIVE ;  /* 0x000000000000791b */ /* 0x007fe20003800000 */
.L_x_1037:
[----:B------:R-:W-:Y:S05]  /*1d380*/  BSYNC B0 ;  /* 0x0000000000007941 */ /* 0x000fea0003800000 */
.L_x_1036:
[----:B------:R-:W-:Y:S05]  /*1d390*/  BRA `(.L_x_1038) ;  /* 0xffffffdc00787947 */ /* 0x000fea000383ffff */
.L_x_949:
[----:B------:R-:W-:Y:S01]  /*1d3a0*/  BSSY B0, `(.L_x_1039) ;  /* 0x0000006000007945 */ /* 0x000fe20003800000 */
[----:B------:R-:W-:-:S07]  /*1d3b0*/  IMAD.MOV.U32 R15, RZ, RZ, -0x1 ;  /* 0xffffffffff0f7424 */ /* 0x000fce00078e00ff */
[----:B01-3--:R-:W-:Y:S05]  /*1d3c0*/  WARPSYNC.COLLECTIVE R15, `(.L_x_1040) ;  /* 0x000000000f0c7348 */ /* 0x00bfea0003c00000 */
[----:B------:R-:W-:Y:S02]  /*1d3d0*/  ELECT P6, UR62, PT ;  /* 0x00000000003e782f */ /* 0x000fe400038c0000 */
[----:B------:R-:W-:Y:S01]  /*1d3e0*/  MOV R14, UR62 ;  /* 0x0000003e000e7c02 */ /* 0x000fe20008000f00 */
[----:B01-3--:R-:W-:Y:S10]  /*1d3f0*/  ENDCOLLECTIVE ;  /* 0x000000000000791b */ /* 0x00bff40003800000 */
.L_x_1040:
[----:B------:R-:W-:Y:S05]  /*1d400*/  BSYNC B0 ;  /* 0x0000000000007941 */ /* 0x000fea0003800000 */
.L_x_1039:
[----:B------:R-:W-:Y:S05]  /*1d410*/  BRA `(.L_x_1041) ;  /* 0xffffffdc006c7947 */ /* 0x000fea000383ffff */
.L_x_951:
[----:B0-----:R0:W1:Y:S02]  /*1d420*/  SYNCS.PHASECHK.TRANS64.TRYWAIT P0, [R6+URZ], R5 ;  /* 0x00000005060075a7 */ /* 0x001064000800017f */
[----:B-1----:R-:W-:Y:S05]  /*1d430*/  @!P0 NANOSLEEP.SYNCS 0x989680 ;  /* 0x009896800000895d */ /* 0x002fea0003900000 */
[----:B------:R-:W1:Y:S02]  /*1d440*/  @!P0 SYNCS.PHASECHK.TRANS64 P0, [R6+URZ], R5 ;  /* 0x00000005060085a7 */ /* 0x000e64000800007f */
[----:B-1----:R-:W-:Y:S05]  /*1d450*/  @!P0 BRA `(.L_x_951) ;  /* 0xfffffffc00f08947 */ /* 0x002fea000383ffff */
[----:B------:R-:W-:Y:S05]  /*1d460*/  BRA `(.L_x_1042) ;  /* 0xffffffdc00a47947 */ /* 0x000fea000383ffff */
.L_x_952:
[----:B-1----:R1:W2:Y:S02]  /*1d470*/  SYNCS.PHASECHK.TRANS64.TRYWAIT P0, [R7+URZ], R2 ;  /* 0x00000002070075a7 */ /* 0x0022a4000800017f */
[----:B--2---:R-:W-:Y:S05]  /*1d480*/  @!P0 NANOSLEEP.SYNCS 0x989680 ;  /* 0x009896800000895d */ /* 0x004fea0003900000 */
[----:B------:R-:W2:Y:S02]  /*1d490*/  @!P0 SYNCS.PHASECHK.TRANS64 P0, [R7+URZ], R2 ;  /* 0x00000002070085a7 */ /* 0x000ea4000800007f */
[----:B--2---:R-:W-:Y:S05]  /*1d4a0*/  @!P0 BRA `(.L_x_952) ;  /* 0xfffffffc00f08947 */ /* 0x004fea000383ffff */
[----:B------:R-:W-:Y:S05]  /*1d4b0*/  BRA `(.L_x_1043) ;  /* 0xffffffdc00987947 */ /* 0x000fea000383ffff */
.L_x_954:
[----:B--2---:R2:W4:Y:S02]  /*1d4c0*/  SYNCS.PHASECHK.TRANS64.TRYWAIT P0, [R4+URZ], R5 ;  /* 0x00000005040075a7 */ /* 0x004524000800017f */
[----:B----4-:R-:W-:Y:S05]  /*1d4d0*/  @!P0 NANOSLEEP.SYNCS 0x989680 ;  /* 0x009896800000895d */ /* 0x010fea0003900000 */
[----:B------:R-:W4:Y:S02]  /*1d4e0*/  @!P0 SYNCS.PHASECHK.TRANS64 P0, [R4+URZ], R5 ;  /* 0x00000005040085a7 */ /* 0x000f24000800007f */
[----:B----4-:R-:W-:Y:S05]  /*1d4f0*/  @!P0 BRA `(.L_x_954) ;  /* 0xfffffffc00f08947 */ /* 0x010fea000383ffff */
[----:B------:R-:W-:Y:S05]  /*1d500*/  BRA `(.L_x_1044) ;  /* 0xffffffdc009c7947 */ /* 0x000fea000383ffff */
.L_x_1045:
        /* <DEDUP_REMOVED lines=15> */
.L_x_6041:


//--------------------- .text._ZN7cutlass13device_kernelIN5flash11enable_sm90INS1_16FlashAttnFwdSm90INS1_25CollectiveMainloopFwdSm90ILi2EN4cute5tupleIJNS5_1CILi1EEES8_S8_EEENS6_IJNS7_ILi64EEESA_SA_EEELi512ENS_10bfloat16_tEfNS_4arch4Sm90ELb0ELb0ELb1ELb1ELb0ELb0ELb1ELb0ELb0ELb1ELb1ELb0EEENS1_21CollectiveEpilogueFwdINS6_IJSA_NS7_ILi512EEESA_EEES9_SC_SE_Li256ELb1ELb1ELb1ELb0EEENS1_36VarlenDynamicPersistentTileSchedulerILi64ELi64ELi256ELi128ELb1ELb1ELb1ELb0ELb1ELb1EEEEEEEEEvNT_6ParamsE --------------------------
	.section	.text._ZN7cutlass13device_kernelIN5flash11enable_sm90INS1_16FlashAttnFwdSm90INS1_25CollectiveMainloopFwdSm90ILi2EN4cute5tupleIJNS5_1CILi1EEES8_S8_EEENS6_IJNS7_ILi64EEESA_SA_EEELi512ENS_10bfloat16_tEfNS_4arch4Sm90ELb0ELb0ELb1ELb1ELb0ELb0ELb1ELb0ELb0ELb1ELb1ELb0EEENS1_21CollectiveEpilogueFwdINS6_IJSA_NS7_ILi512EEESA_EEES9_SC_SE_Li256ELb1ELb1ELb1ELb0EEENS1_36VarlenDynamicPersistentTileSchedulerILi64ELi64ELi256ELi128ELb1ELb1ELb1ELb0ELb1ELb1EEEEEEEEEvNT_6ParamsE,"ax",@progbits
	.align	128
.text._ZN7cutlass13device_kernelIN5flash11enable_sm90INS1_16FlashAttnFwdSm90INS1_25CollectiveMainloopFwdSm90ILi2EN4cute5tupleIJNS5_1CILi1EEES8_S8_EEENS6_IJNS7_ILi64EEESA_SA_EEELi512ENS_10bfloat16_tEfNS_4arch4Sm90ELb0ELb0ELb1ELb1ELb0ELb0ELb1ELb0ELb0ELb1ELb1ELb0EEENS1_21CollectiveEpilogueFwdINS6_IJSA_NS7_ILi512EEESA_EEES9_SC_SE_Li256ELb1ELb1ELb1ELb0EEENS1_36VarlenDynamicPersistentTileSchedulerILi64ELi64ELi256ELi128ELb1ELb1ELb1ELb0ELb1ELb1EEEEEEEEEvNT_6ParamsE:
        .type           _ZN7cutlass13device_kernelIN5flash11enable_sm90INS1_16FlashAttnFwdSm90INS1_25CollectiveMainloopFwdSm90ILi2EN4cute5tupleIJNS5_1CILi1EEES8_S8_EEENS6_IJNS7_ILi64EEESA_SA_EEELi512ENS_10bfloat16_tEfNS_4arch4Sm90ELb0ELb0ELb1ELb1ELb0ELb0ELb1ELb0ELb0ELb1ELb1ELb0EEENS1_21CollectiveEpilogueFwdINS6_IJSA_NS7_ILi512EEESA_EEES9_SC_SE_Li256ELb1ELb1ELb1ELb0EEENS1_36VarlenDynamicPersistentTileSchedulerILi64ELi64ELi256ELi128ELb1ELb1ELb1ELb0ELb1ELb1EEEEEEEEEvNT_6ParamsE,@function
        .size           _ZN7cutlass13device_kernelIN5flash11enable_sm90INS1_16FlashAttnFwdSm90INS1_25CollectiveMainloopFwdSm90ILi2EN4cute5tupleIJNS5_1CILi1EEES8_S8_EEENS6_IJNS7_ILi64EEESA_SA_EEELi512ENS_10bfloat16_tEfNS_4arch4Sm90ELb0ELb0ELb1ELb1ELb0ELb0ELb1ELb0ELb0ELb1ELb1ELb0EEENS1_21CollectiveEpilogueFwdINS6_IJSA_NS7_ILi512EEESA_EEES9_SC_SE_Li256ELb1ELb1ELb1ELb0EEENS1_36VarlenDynamicPersistentTileSchedulerILi64ELi64ELi256ELi128ELb1ELb1ELb1ELb0ELb1ELb1EEEEEEEEEvNT_6ParamsE,(.L_x_6042 - _ZN7cutlass13device_kernelIN5flash11enable_sm90INS1_16FlashAttnFwdSm90INS1_25CollectiveMainloopFwdSm90ILi2EN4cute5tupleIJNS5_1CILi1EEES8_S8_EEENS6_IJNS7_ILi64EEESA_SA_EEELi512ENS_10bfloat16_tEfNS_4arch4Sm90ELb0ELb0ELb1ELb1ELb0ELb0ELb1ELb0ELb0ELb1ELb1ELb0EEENS1_21CollectiveEpilogueFwdINS6_IJSA_NS7_ILi512EEESA_EEES9_SC_SE_Li256ELb1ELb1ELb1ELb0EEENS1_36VarlenDynamicPersistentTileSchedulerILi64ELi64ELi256ELi128ELb1ELb1ELb1ELb0ELb1ELb1EEEEEEEEEvNT_6ParamsE)
        .other          _ZN7cutlass13device_kernelIN5flash11enable_sm90INS1_16FlashAttnFwdSm90INS1_25CollectiveMainloopFwdSm90ILi2EN4cute5tupleIJNS5_1CILi1EEES8_S8_EEENS6_IJNS7_ILi64EEESA_SA_EEELi512ENS_10bfloat16_tEfNS_4arch4Sm90ELb0ELb0ELb1ELb1ELb0ELb0ELb1ELb0ELb0ELb1ELb1ELb0EEENS1_21CollectiveEpilogueFwdINS6_IJSA_NS7_ILi512EEESA_EEES9_SC_SE_Li256ELb1ELb1ELb1ELb0EEENS1_36VarlenDynamicPersistentTileSchedulerILi64ELi64ELi256ELi128ELb1ELb1ELb1ELb0ELb1ELb1EEEEEEEEEvNT_6ParamsE,@"STO_CUDA_ENTRY STV_DEFAULT"
_ZN7cutlass13device_kernelIN5flash11enable_sm90INS1_16FlashAttnFwdSm90INS1_25CollectiveMainloopFwdSm90ILi2EN4cute5tupleIJNS5_1CILi1EEES8_S8_EEENS6_IJNS7_ILi64EEESA_SA_EEELi512ENS_10bfloat16_tEfNS_4arch4Sm90ELb0ELb0ELb1ELb1ELb0ELb0ELb1ELb0ELb0ELb1ELb1ELb0EEENS1_21CollectiveEpilogueFwdINS6_IJSA_NS7_ILi512EEESA_EEES9_SC_SE_Li256ELb1ELb1ELb1ELb0EEENS1_36VarlenDynamicPersistentTileSchedulerILi64ELi64ELi256ELi128ELb1ELb1ELb1ELb0ELb1ELb1EEEEEEEEEvNT_6ParamsE:
        /* <DEDUP_REMOVED lines=17> */
.L_x_1047:
[----:B------:R-:W-:Y:S05]  /*0110*/  BSYNC B0 ;  /* 0x0000000000007941 */ /* 0x000fea0003800000 */
.L_x_1046:
[----:B------:R-:W-:Y:S01]  /*0120*/  SHF.R.U32.HI R3, RZ, 0x7, R6 ;  /* 0x00000007ff037819 */ /* 0x000fe20000011606 */
[----:B------:R-:W-:Y:S01]  /*0130*/  VOTEU.ANY UP0, P0 ;  /* 0x00000000003f7886 */ /* 0x000fe20000000100 */
[----:B------:R-:W0:Y:S01]  /*0140*/  SHFL.IDX PT, R2, R0, RZ, 0x1f ;  /* 0x00001fff00027589 */ /* 0x000e2200000e0000 */
[----:B------:R-:W-:Y:S01]  /*0150*/  UMOV UR4, 0x80 ;  /* 0x0000008000047882 */ /* 0x000fe20000000000 */
[----:B------:R-:W-:Y:S01]  /*0160*/  UMOV UR7, 0x100 ;  /* 0x0000010000077882 */ /* 0x000fe20000000000 */
[----:B------:R-:W-:Y:S01]  /*0170*/  VOTEU.ANY UP1, P0 ;  /* 0x00000000003f7886 */ /* 0x000fe20000020100 */
[----:B------:R-:W1:Y:S01]  /*0180*/  SHFL.IDX PT, R3, R3, RZ, 0x1f ;  /* 0x00001fff03037589 */ /* 0x000e6200000e0000 */
[----:B------:R-:W2:Y:S01]  /*0190*/  @UP0 S2UR UR8, SR_CgaCtaId ;  /* 0x00000000000809c3 */ /* 0x000ea20000008800 */
[----:B------:R-:W-:Y:S01]  /*01a0*/  @UP0 UMOV UR6, 0x400 ;  /* 0x0000040000060882 */ /* 0x000fe20000000000 */
[----:B------:R-:W-:-:S04]  /*01b0*/  @UP0 UIADD3 UR4, -UR4, 0x100000, URZ ;  /* 0x0010000004040890 */ /* 0x000fc8000fffe13f */
[----:B------:R-:W-:Y:S02]  /*01c0*/  @UP0 USHF.L.U32 UR5, UR4, 0xb, URZ ;  /* 0x0000000b04050899 */ /* 0x000fe4000800063f */
[----:B------:R-:W-:Y:S01]  /*01d0*/  @UP0 USHF.L.U32 UR4, UR4, 0x1, URZ ;  /* 0x0000000104040899 */ /* 0x000fe2000800063f */
[----:B------:R-:W-:Y:S01]  /*01e0*/  VOTEU.ANY UP2, P0 ;  /* 0x00000000003f7886 */ /* 0x000fe20000040100 */
[----:B0-----:R-:W-:Y:S01]  /*01f0*/  ISETP.NE.AND P1, PT, R2, RZ, PT ;  /* 0x000000ff0200720c */ /* 0x001fe20003f25270 */
[----:B-1----:R0:W-:Y:S01]  /*0200*/  STL [R1], R3 ;  /* 0x0000000301007387 */ /* 0x0021e20000100800 */
[----:B--2---:R-:W-:Y:S02]  /*0210*/  @UP0 ULEA UR8, UR8, UR6, 0x18 ;  /* 0x0000000608080291 */ /* 0x004fe4000f8ec03f */
[----:B------:R-:W-:-:S04]  /*0220*/  @UP0 UIADD3 UR6, -UR7, 0x100000, URZ ;  /* 0x0010000007060890 */ /* 0x000fc8000fffe13f */
[----:B------:R-:W-:Y:S02]  /*0230*/  @UP0 USHF.L.U32 UR7, UR6, 0xb, URZ ;  /* 0x0000000b06070899 */ /* 0x000fe4000800063f */
[----:B------:R-:W-:Y:S01]  /*0240*/  @UP0 USHF.L.U32 UR6, UR6, 0x1, URZ ;  /* 0x0000000106060899 */ /* 0x000fe2000800063f */
[----:B------:R-:W-:Y:S01]  /*0250*/  VOTEU.ANY UP0, P0 ;  /* 0x00000000003f7886 */ /* 0x000fe20000000100 */
[----:B------:R-:W1:Y:S04]  /*0260*/  FENCE.VIEW.ASYNC.S ;  /* 0x00000000000073c6 */ /* 0x000e680000000000 */
[----:B-1----:R0:W1:Y:S01]  /*0270*/  @UP0 SYNCS.EXCH.64 URZ, [UR8+0x38800], UR4 ;  /* 0x03880004083f05b2 */ /* 0x0020620008000100 */
[----:B------:R0:W2:Y:S05]  /*0280*/  @UP1 SYNCS.EXCH.64 URZ, [UR8+0x38810], UR4 ;  /* 0x03881004083f15b2 */ /* 0x0000aa0008000100 */
        /* <DEDUP_REMOVED lines=16> */
.L_x_1048:
        /* <DEDUP_REMOVED lines=22> */
.L_x_1049:
        /* <DEDUP_REMOVED lines=18> */
.L_x_1050:
        /* <DEDUP_REMOVED lines=22> */
.L_x_1051:
        /* <DEDUP_REMOVED lines=22> */
.L_x_1052:
[----:B------:R-:W-:Y:S01]  /*08d0*/  ISETP.NE.AND P0, PT, R3, RZ, PT ;  /* 0x000000ff0300720c */ /* 0x000fe20003f05270 */
[----:B------:R-:W-:Y:S01]  /*08e0*/  NOP ;  /* 0x0000000000007918 */ /* 0x000fe20000000000 */
[----:B------:R-:W-:Y:S01]  /*08f0*/  ULDC.64 UR38, c[0x0][0x208] ;  /* 0x0000820000267ab9 */ /* 0x000fe20000000a00 */
[----:B01234-:R-:W-:Y:S10]  /*0900*/  BAR.SYNC.DEFER_BLOCKING 0x0 ;  /* 0x0000000000007b1d */ /* 0x01fff40000010000 */
[----:B------:R-:W-:Y:S05]  /*0910*/  @!P0 BRA `(.L_x_1053) ;  /* 0x000000dc00dc8947 */ /* 0x000fea0003800000 */
.L_x_1054:
        /* <DEDUP_REMOVED lines=22> */
[----:B------:R-:W-:Y:S01]  /*0a80*/  UMOV UR36, URZ ;  /* 0x0000003f00247c82 */ /* 0x000fe20008000000 */
[----:B------:R-:W-:Y:S01]  /*0a90*/  SHF.R.S32.HI R3, RZ, 0x1f, R6 ;  /* 0x0000001fff037819 */ /* 0x000fe20000011406 */
[----:B------:R-:W-:Y:S01]  /*0aa0*/  UMOV UR37, URZ ;  /* 0x0000003f00257c82 */ /* 0x000fe20008000000 */
[----:B------:R-:W-:Y:S02]  /*0ab0*/  UMOV UR40, URZ ;  /* 0x0000003f00287c82 */ /* 0x000fe40008000000 */
[CC--:B------:R-:W-:Y:S02]  /*0ac0*/  LEA.HI R2, R3.reuse, R6.reuse, RZ, 0x4 ;  /* 0x0000000603027211 */ /* 0x0c0fe400078f20ff */
[----:B------:R-:W-:-:S02]  /*0ad0*/  LEA.HI R5, R3, R6, RZ, 0x3 ;  /* 0x0000000603057211 */ /* 0x000fc400078f18ff */
[CC--:B------:R-:W-:Y:S02]  /*0ae0*/  LEA.HI R4, R3.reuse, R6.reuse, RZ, 0x5 ;  /* 0x0000000603047211 */ /* 0x0c0fe400078f28ff */
[CC--:B------:R-:W-:Y:S02]  /*0af0*/  LEA.HI R0, R3.reuse, R6.reuse, RZ, 0x7 ;  /* 0x0000000603007211 */ /* 0x0c0fe400078f38ff */
[----:B------:R-:W-:Y:S02]  /*0b00*/  LEA.HI R3, R3, R6, RZ, 0x2 ;  /* 0x0000000603037211 */ /* 0x000fe400078f10ff */
[----:B------:R-:W-:Y:S02]  /*0b10*/  SHF.R.S32.HI R7, RZ, 0x4, R2 ;  /* 0x00000004ff077819 */ /* 0x000fe40000011402 */
[----:B------:R-:W-:Y:S02]  /*0b20*/  LOP3.LUT R11, R5, 0xfffffff8, RZ, 0xc0, !PT ;  /* 0xfffffff8050b7812 */ /* 0x000fe400078ec0ff */
[----:B------:R-:W-:-:S02]  /*0b30*/  LOP3.LUT R5, R2, 0xfffffff0, RZ, 0xc0, !PT ;  /* 0xfffffff002057812 */ /* 0x000fc400078ec0ff */
[--C-:B------:R-:W-:Y:S01]  /*0b40*/  SHF.R.S32.HI R9, RZ, 0x5, R4.reuse ;  /* 0x00000005ff097819 */ /* 0x100fe20000011404 */
[C---:B------:R-:W-:Y:S01]  /*0b50*/  IMAD.IADD R11, R6.reuse, 0x1, -R11 ;  /* 0x00000001060b7824 */ /* 0x040fe200078e0a0b */
[----:B------:R-:W-:Y:S01]  /*0b60*/  LOP3.LUT R13, R3, 0xfffffffc, RZ, 0xc0, !PT ;  /* 0xfffffffc030d7812 */ /* 0x000fe200078ec0ff */
[----:B------:R-:W-:Y:S01]  /*0b70*/  IMAD.IADD R8, R6, 0x1, -R5 ;  /* 0x0000000106087824 */ /* 0x000fe200078e0a05 */
[----:B------:R-:W-:Y:S02]  /*0b80*/  SHF.R.S32.HI R4, RZ, 0x1f, R4 ;  /* 0x0000001fff047819 */ /* 0x000fe40000011404 */
[----:B------:R-:W-:Y:S01]  /*0b90*/  LOP3.LUT R3, R0, 0xffffff80, RZ, 0xc0, !PT ;  /* 0xffffff8000037812 */ /* 0x000fe200078ec0ff */
[----:B------:R-:W-:Y:S01]  /*0ba0*/  IMAD.IADD R13, R6, 0x1, -R13 ;  /* 0x00000001060d7824 */ /* 0x000fe200078e0a0d */
[----:B------:R-:W-:Y:S02]  /*0bb0*/  LEA.HI R2, R2, R7, RZ, 0x1 ;  /* 0x0000000702027211 */ /* 0x000fe400078f08ff */
[----:B------:R-:W-:Y:S01]  /*0bc0*/  LEA.HI R4, R4, R9, RZ, 0x2 ;  /* 0x0000000904047211 */ /* 0x000fe200078f10ff */
[----:B------:R-:W-:Y:S01]  /*0bd0*/  IMAD.IADD R3, R6, 0x1, -R3 ;  /* 0x0000000106037824 */ /* 0x000fe200078e0a03 */
[----:B------:R-:W-:-:S02]  /*0be0*/  LOP3.LUT R2, R2, 0x1ffffffe, RZ, 0xc0, !PT ;  /* 0x1ffffffe02027812 */ /* 0x000fc400078ec0ff */
[----:B------:R-:W-:Y:S02]  /*0bf0*/  SHF.R.S32.HI R227, RZ, 0x7, R0 ;  /* 0x00000007ffe37819 */ /* 0x000fe40000011400 */
[----:B------:R-:W-:Y:S01]  /*0c00*/  LOP3.LUT R4, R4, 0x3ffffc, RZ, 0xc0, !PT ;  /* 0x003ffffc04047812 */ /* 0x000fe200078ec0ff */
[----:B------:R-:W-:Y:S01]  /*0c10*/  IMAD.IADD R7, R7, 0x1, -R2 ;  /* 0x0000000107077824 */ /* 0x000fe200078e0a02 */
[--C-:B------:R-:W-:Y:S01]  /*0c20*/  SHF.R.S32.HI R5, RZ, 0x1f, R8.reuse ;  /* 0x0000001fff057819 */ /* 0x100fe20000011408 */
[----:B------:R-:W-:Y:S01]  /*0c30*/  IMAD R15, R227, 0x100, R8 ;  /* 0x00000100e30f7824 */ /* 0x000fe200078e0208 */
[----:B------:R-:W-:Y:S01]  /*0c40*/  SHF.R.S32.HI R2, RZ, 0x1f, R3 ;  /* 0x0000001fff027819 */ /* 0x000fe20000011403 */
[----:B------:R-:W-:Y:S01]  /*0c50*/  IMAD.IADD R10, R9, 0x1, -R4 ;  /* 0x00000001090a7824 */ /* 0x000fe200078e0a04 */
        /* <DEDUP_REMOVED lines=19> */
[----:B------:R-:W-:Y:S01]  /*0d90*/  LOP3.LUT R0, R0, 0xfffffe, RZ, 0xc0, !PT ;  /* 0x00fffffe00007812 */ /* 0x000fe200078ec0ff */
[--C-:B------:R-:W-:Y:S01]  /*0da0*/  IMAD.U32 R12, R16, 0x40, R7.reuse ;  /* 0x00000040100c7824 */ /* 0x100fe200078e0007 */
[----:B------:R-:W-:Y:S02]  /*0db0*/  LEA.HI R3, R3, R2, RZ, 0x3 ;  /* 0x0000000203037211 */ /* 0x000fe400078f18ff */
[----:B------:R-:W-:Y:S01]  /*0dc0*/  LOP3.LUT R7, R4, 0x8, R7, 0xf8, !PT ;  /* 0x0000000804077812 */ /* 0x000fe200078ef807 */
[----:B------:R-:W-:Y:S01]  /*0dd0*/  IMAD.IADD R0, R227, 0x1, -R0 ;  /* 0x00000001e3007824 */ /* 0x000fe200078e0a00 */
[----:B------:R-:W-:Y:S01]  /*0de0*/  LOP3.LUT R6, R6, 0x7ffffe00, RZ, 0xc0, !PT ;  /* 0x7ffffe0006067812 */ /* 0x000fe200078ec0ff */
[----:B------:R0:W-:Y:S01]  /*0df0*/  STL [R1+0x70], R12 ;  /* 0x0000700c01007387 */ /* 0x0001e20000100800 */
[----:B------:R-:W-:-:S02]  /*0e00*/  SHF.R.U32.HI R4, RZ, 0x3, R4 ;  /* 0x00000003ff047819 */ /* 0x000fc40000011604 */
[----:B------:R-:W-:Y:S01]  /*0e10*/  LOP3.LUT R3, R3, 0xfffffff8, RZ, 0xc0, !PT ;  /* 0xfffffff803037812 */ /* 0x000fe200078ec0ff */
[----:B------:R-:W-:Y:S01]  /*0e20*/  IMAD R6, R9, 0x400, R6 ;  /* 0x0000040009067824 */ /* 0x000fe200078e0206 */
[----:B------:R-:W-:Y:S02]  /*0e30*/  LOP3.LUT R7, R7, R4, RZ, 0x3c, !PT ;  /* 0x0000000407077212 */ /* 0x000fe400078e3cff */
[----:B------:R-:W-:Y:S01]  /*0e40*/  SHF.R.S32.HI R5, RZ, 0x5, R5 ;  /* 0x00000005ff057819 */ /* 0x000fe20000011405 */
[----:B------:R-:W-:Y:S01]  /*0e50*/  IMAD.IADD R16, R2, 0x1, -R3 ;  /* 0x0000000102107824 */ /* 0x000fe200078e0a03 */
[----:B------:R-:W-:Y:S01]  /*0e60*/  R2P PR, R8, 0x6 ;  /* 0x0000000608007804 */ /* 0x000fe20000000000 */
[----:B0-----:R-:W-:Y:S02]  /*0e70*/  IMAD.SHL.U32 R12, R0, 0x100, RZ ;  /* 0x00000100000c7824 */ /* 0x001fe400078e00ff */
[----:B------:R-:W-:Y:S02]  /*0e80*/  IMAD.IADD R7, R6, 0x1, R7 ;  /* 0x0000000106077824 */ /* 0x000fe400078e0207 */
[----:B------:R-:W-:Y:S01]  /*0e90*/  IMAD.SHL.U32 R2, R11, 0x8, RZ ;  /* 0x000000080b027824 */ /* 0x000fe200078e00ff */
[----:B------:R-:W-:Y:S01]  /*0ea0*/  STL [R1+0x6c], R12 ;  /* 0x00006c0c01007387 */ /* 0x000fe20000100800 */
[----:B------:R-:W-:Y:S01]  /*0eb0*/  IMAD.IADD R17, R230, 0x1, R12 ;  /* 0x00000001e6117824 */ /* 0x000fe200078e020c */
[----:B------:R-:W-:Y:S01]  /*0ec0*/  LEA R19, R7, UR41, 0x1 ;  /* 0x0000002907137c11 */ /* 0x000fe2000f8e08ff */
[----:B------:R-:W-:Y:S01]  /*0ed0*/  IMAD R16, R5, 0x10, R16 ;  /* 0x0000001005107824 */ /* 0x000fe200078e0210 */
[----:B------:R-:W-:Y:S01]  /*0ee0*/  SEL R185, R185, 0xffffffc0, !P2 ;  /* 0xffffffc0b9b97807 */ /* 0x000fe20005000000 */
[----:B------:R-:W-:Y:S01]  /*0ef0*/  VIADD R193, R2, 0x40 ;  /* 0x0000004002c17836 */ /* 0x000fe20000000000 */
[----:B------:R-:W-:Y:S01]  /*0f00*/  SHF.R.S32.HI R0, RZ, 0x1f, R17 ;  /* 0x0000001fff007819 */ /* 0x000fe20000011411 */
        /* <DEDUP_REMOVED lines=69> */
[----:B------:R-:W-:-:S02]  /*1360*/  IMAD.MOV.U32 R6, RZ, RZ, R14 ;  /* 0x000000ffff067224 */ /* 0x000fc400078e000e */
[C---:B------:R-:W-:Y:S02]  /*1370*/  VIADD R192, R2.reuse, 0x80 ;  /* 0x0000008002c07836 */ /* 0x040fe40000000000 */
[C---:B------:R-:W-:Y:S02]  /*1380*/  VIADD R191, R2.reuse, 0xc0 ;  /* 0x000000c002bf7836 */ /* 0x040fe40000000000 */
[C---:B------:R-:W-:Y:S02]  /*1390*/  VIADD R190, R2.reuse, 0x100 ;  /* 0x0000010002be7836 */ /* 0x040fe40000000000 */
[C---:B------:R-:W-:Y:S02]  /*13a0*/  VIADD R189, R2.reuse, 0x140 ;  /* 0x0000014002bd7836 */ /* 0x040fe40000000000 */
[C---:B------:R-:W-:Y:S02]  /*13b0*/  VIADD R229, R2.reuse, 0x180 ;  /* 0x0000018002e57836 */ /* 0x040fe40000000000 */
[----:B------:R-:W-:-:S02]  /*13c0*/  VIADD R228, R2, 0x1c0 ;  /* 0x000001c002e47836 */ /* 0x000fc40000000000 */
[----:B------:R-:W-:-:S07]  /*13d0*/  IMAD.IADD R185, R185, 0x1, R184 ;  /* 0x00000001b9b97824 */ /* 0x000fce00078e02b8 */
.L_x_1098:
[----:B------:R-:W-:Y:S01]  /*13e0*/  ULDC.64 UR6, c[0x0][0xd88] ;  /* 0x0003620000067ab9 */ /* 0x000fe20000000a00 */
[----:B0123-5:R-:W0:Y:S01]  /*13f0*/  LDC.64 R12, c[0x0][0x418] ;  /* 0x00010600ff0c7b82 */ /* 0x02fe220000000a00 */
[----:B------:R-:W-:-:S06]  /*1400*/  UIMAD.WIDE UR6, UR5, 0x4, UR6 ;  /* 0x00000004050678a5 */ /* 0x000fcc000f8e0206 */
[----:B------:R-:W-:Y:S01]  /*1410*/  IMAD.U32 R8, RZ, RZ, UR6 ;  /* 0x00000006ff087e24 */ /* 0x000fe2000f8e00ff */
[----:B------:R-:W1:Y:S01]  /*1420*/  LDC R0, c[0x0][0x424] ;  /* 0x00010900ff007b82 */ /* 0x000e620000000800 */
[----:B------:R-:W-:Y:S01]  /*1430*/  IMAD.U32 R9, RZ, RZ, UR7 ;  /* 0x00000007ff097e24 */ /* 0x000fe2000f8e00ff */
[----:B------:R-:W-:-:S04]  /*1440*/  ULDC.64 UR6, c[0x0][0xb20] ;  /* 0x0002c80000067ab9 */ /* 0x000fc80000000a00 */
[----:B------:R-:W2:Y:S01]  /*1450*/  LDG.E R187, desc[UR38][R8.64] ;  /* 0x0000002608bb7981 */ /* 0x000ea2000c1e1900 */
[----:B------:R-:W-:Y:S01]  /*1460*/  ISETP.NE.U32.AND P0, PT, RZ, UR6, PT ;  /* 0x00000006ff007c0c */ /* 0x000fe2000bf05070 */
[----:B------:R-:W3:Y:S01]  /*1470*/  LDC R153, c[0x0][0x2f0] ;  /* 0x0000bc00ff997b82 */ /* 0x000ee20000000800 */
[----:B------:R-:W-:Y:S02]  /*1480*/  IMAD.MOV.U32 R10, RZ, RZ, RZ ;  /* 0x000000ffff0a7224 */ /* 0x000fe400078e00ff */
[----:B------:R-:W-:-:S05]  /*1490*/  ISETP.NE.AND.EX P0, PT, RZ, UR7, PT, P0 ;  /* 0x00000007ff007c0c */ /* 0x000fca000bf05300 */
[----:B----4-:R-:W4:Y:S01]  /*14a0*/  LDC R7, c[0x0][0xae8] ;  /* 0x0002ba00ff077b82 */ /* 0x010f220000000800 */
[----:B--2---:R-:W-:-:S07]  /*14b0*/  SHF.R.S32.HI R220, RZ, 0x1f, R187 ;  /* 0x0000001fffdc7819 */ /* 0x004fce00000114bb */
[----:B------:R-:W-:-:S04]  /*14c0*/  @P0 LEA R4, P1, R187, UR6, 0x2 ;  /* 0x00000006bb040c11 */ /* 0x000fc8000f8210ff */
[----:B------:R-:W-:Y:S01]  /*14d0*/  @P0 LEA.HI.X R5, R187, UR7, R220, 0x2, P1 ;  /* 0x00000007bb050c11 */ /* 0x000fe200088f14dc */
[----:B------:R-:W-:Y:S02]  /*14e0*/  ULDC.64 UR6, c[0x0][0xb18] ;  /* 0x0002c60000067ab9 */ /* 0x000fe40000000a00 */
[----:B------:R-:W-:Y:S02]  /*14f0*/  ISETP.NE.U32.AND P1, PT, RZ, UR6, PT ;  /* 0x00000006ff007c0c */ /* 0x000fe4000bf25070 */
[----:B------:R2:W5:Y:S01]  /*1500*/  @P0 LDG.E R10, desc[UR38][R4.64] ;  /* 0x00000026040a0981 */ /* 0x000562000c1e1900 */
[----:B0-----:R-:W-:Y:S02]  /*1510*/  ISETP.NE.U32.AND P0, PT, R12, RZ, PT ;  /* 0x000000ff0c00720c */ /* 0x001fe40003f05070 */
[----:B------:R-:W-:Y:S02]  /*1520*/  ISETP.NE.AND.EX P1, PT, RZ, UR7, PT, P1 ;  /* 0x00000007ff007c0c */ /* 0x000fe4000bf25310 */
[----:B------:R-:W-:-:S04]  /*1530*/  ISETP.NE.AND.EX P0, PT, R13, RZ, PT, P0 ;  /* 0x000000ff0d00720c */ /* 0x000fc80003f05300 */
[----:B-1----:R-:W-:-:S05]  /*1540*/  SEL R0, R0, 0x1, P0 ;  /* 0x0000000100007807 */ /* 0x002fca0000000000 */
[----:B---3--:R-:W-:Y:S02]  /*1550*/  IMAD R153, R0, R153, RZ ;  /* 0x0000009900997224 */ /* 0x008fe400078e02ff */
[----:B------:R-:W-:-:S04]  /*1560*/  @P1 LEA R8, P0, R187, UR6, 0x2 ;  /* 0x00000006bb081c11 */ /* 0x000fc8000f8010ff */
[----:B------:R-:W-:-:S05]  /*1570*/  @P1 LEA.HI.X R9, R187, UR7, R220, 0x2, P0 ;  /* 0x00000007bb091c11 */ /* 0x000fca00080f14dc */
[----:B------:R2:W5:Y:S01]  /*1580*/  @P1 LDG.E R153, desc[UR38][R8.64] ;  /* 0x0000002608991981 */ /* 0x000562000c1e1900 */
[C---:B------:R-:W-:Y:S01]  /*1590*/  LOP3.LUT R3, R6.reuse, 0xff000000, RZ, 0xc0, !PT ;  /* 0xff00000006037812 */ /* 0x040fe200078ec0ff */
[----:B------:R-:W-:Y:S01]  /*15a0*/  UMOV UR42, UR4 ;  /* 0x00000004002a7c82 */ /* 0x000fe20008000000 */
[----:B------:R-:W-:Y:S02]  /*15b0*/  LOP3.LUT R0, R6, 0xff0000, RZ, 0xc0, !PT ;  /* 0x00ff000006007812 */ /* 0x000fe400078ec0ff */
[----:B------:R-:W-:Y:S01]  /*15c0*/  SHF.R.U32.HI R3, RZ, 0x8, R3 ;  /* 0x00000008ff037819 */ /* 0x000fe20000011603 */
[----:B----4-:R-:W-:Y:S06]  /*15d0*/  @P1 BRA `(.L_x_1055) ;  /* 0x0000000000241947 */ /* 0x010fec0003800000 */
[----:B------:R-:W-:Y:S02]  /*15e0*/  ULDC.64 UR4, c[0x0][0xb00] ;  /* 0x0002c00000047ab9 */ /* 0x000fe40000000a00 */
[----:B------:R-:W-:-:S04]  /*15f0*/  ISETP.NE.U32.AND P0, PT, RZ, UR4, PT ;  /* 0x00000004ff007c0c */ /* 0x000fc8000bf05070 */
[----:B------:R-:W-:-:S13]  /*1600*/  ISETP.NE.AND.EX P0, PT, RZ, UR5, PT, P0 ;  /* 0x00000005ff007c0c */ /* 0x000fda000bf05300 */
[----:B------:R-:W-:Y:S05]  /*1610*/  @!P0 BRA `(.L_x_1055) ;  /* 0x0000000000148947 */ /* 0x000fea0003800000 */
[----:B--2---:R-:W0:Y:S02]  /*1620*/  LDC.64 R4, c[0x0][0xb00] ;  /* 0x0002c000ff047b82 */ /* 0x004e240000000a00 */
[----:B0-----:R-:W-:-:S05]  /*1630*/  IMAD.WIDE R4, R187, 0x4, R4 ;  /* 0x00000004bb047825 */ /* 0x001fca00078e0204 */
[----:B-----5:R-:W2:Y:S04]  /*1640*/  LDG.E R153, desc[UR38][R4.64] ;  /* 0x0000002604997981 */ /* 0x020ea8000c1e1900 */
[----:B------:R-:W2:Y:S02]  /*1650*/  LDG.E R8, desc[UR38][R4.64+0x4] ;  /* 0x0000042604087981 */ /* 0x000ea4000c1e1900 */
[----:B--2---:R-:W-:-:S07]  /*1660*/  IMAD.IADD R153, R8, 0x1, -R153 ;  /* 0x0000000108997824 */ /* 0x004fce00078e0a99 */
.L_x_1055:
[----:B--2---:R-:W2:Y:S01]  /*1670*/  LDL R4, [R1] ;  /* 0x0000000001047983 */ /* 0x004ea20000100800 */
[----:B-----5:R-:W-:Y:S01]  /*1680*/  IMAD.IADD R153, R153, 0x1, -R10 ;  /* 0x0000000199997824 */ /* 0x020fe200078e0a0a */
[----:B------:R-:W-:Y:S02]  /*1690*/  LEA.HI R194, R0, R3, RZ, 0x10 ;  /* 0x0000000300c27211 */ /* 0x000fe400078f80ff */
[----:B------:R-:W-:Y:S01]  /*16a0*/  LOP3.LUT R188, R6, 0xffff, RZ, 0xc0, !PT ;  /* 0x0000ffff06bc7812 */ /* 0x000fe200078ec0ff */
[----:B------:R-:W-:Y:S01]  /*16b0*/  VIADD R0, R153, 0x3f ;  /* 0x0000003f99007836 */ /* 0x000fe20000000000 */
[----:B------:R-:W-:Y:S02]  /*16c0*/  SHF.R.U32.HI R22, RZ, 0x10, R194 ;  /* 0x00000010ff167819 */ /* 0x000fe400000116c2 */
[----:B------:R-:W-:Y:S02]  /*16d0*/  LOP3.LUT R194, R194, 0xff, RZ, 0xc0, !PT ;  /* 0x000000ffc2c27812 */ /* 0x000fe400078ec0ff */
[----:B------:R-:W-:-:S02]  /*16e0*/  SHF.R.S32.HI R3, RZ, 0x1f, R0 ;  /* 0x0000001fff037819 */ /* 0x000fc40000011400 */
[C---:B------:R-:W-:Y:S02]  /*16f0*/  ISETP.NE.AND P0, PT, R22.reuse, RZ, PT ;  /* 0x000000ff1600720c */ /* 0x040fe40003f05270 */
[----:B------:R-:W-:Y:S02]  /*1700*/  LEA.HI R3, R3, R0, RZ, 0x6 ;  /* 0x0000000003037211 */ /* 0x000fe400078f30ff */
[----:B------:R-:W-:Y:S02]  /*1710*/  SEL R10, R22, R7, P0 ;  /* 0x00000007160a7207 */ /* 0x000fe40000000000 */
[----:B------:R-:W-:Y:S02]  /*1720*/  SHF.R.S32.HI R9, RZ, 0x6, R3 ;  /* 0x00000006ff097819 */ /* 0x000fe40000011403 */
[----:B--2---:R-:W-:-:S13]  /*1730*/  ISETP.NE.AND P1, PT, R4, 0x1, PT ;  /* 0x000000010400780c */ /* 0x004fda0003f25270 */
[----:B------:R-:W-:Y:S05]  /*1740*/  @!P1 BRA `(.L_x_1056) ;  /* 0x0000001c006c9947 */ /* 0x000fea0003800000 */
[----:B------:R-:W-:Y:S01]  /*1750*/  ISETP.GE.AND P0, PT, R153, 0x1, PT ;  /* 0x000000019900780c */ /* 0x000fe20003f06270 */
[----:B------:R-:W-:-:S12]  /*1760*/  IMAD.MOV.U32 R3, RZ, RZ, RZ ;  /* 0x000000ffff037224 */ /* 0x000fd800078e00ff */
[----:B------:R-:W-:Y:S05]  /*1770*/  @!P0 BRA `(.L_x_1057) ;  /* 0x0000000000688947 */ /* 0x000fea0003800000 */
[-C--:B------:R-:W-:Y:S02]  /*1780*/  IABS R6, R10.reuse ;  /* 0x0000000a00067213 */ /* 0x080fe40000000000 */
[----:B------:R-:W-:Y:S02]  /*1790*/  IADD3 R0, R9, -0x1, R10 ;  /* 0xffffffff09007810 */ /* 0x000fe40007ffe00a */
[----:B------:R-:W0:Y:S01]  /*17a0*/  I2F.RP R3, R6 ;  /* 0x0000000600037306 */ /* 0x000e220000209400 */
[----:B------:R-:W-:Y:S02]  /*17b0*/  IABS R11, R10 ;  /* 0x0000000a000b7213 */ /* 0x000fe40000000000 */
        /* <DEDUP_REMOVED lines=22> */
.L_x_1057:
[-C--:B------:R-:W-:Y:S01]  /*1920*/  IMAD R0, R194, R3.reuse, RZ ;  /* 0x00000003c2007224 */ /* 0x080fe200078e02ff */
[----:B------:R-:W-:Y:S01]  /*1930*/  PLOP3.LUT P0, PT, PT, PT, PT, 0x80, 0x0 ;  /* 0x000000000000781c */ /* 0x000fe20003f0f070 */
[----:B------:R-:W-:Y:S01]  /*1940*/  IMAD.MOV.U32 R152, RZ, RZ, RZ ;  /* 0x000000ffff987224 */ /* 0x000fe200078e00ff */
[----:B------:R-:W-:Y:S02]  /*1950*/  CS2R R150, SRZ ;  /* 0x0000000000967805 */ /* 0x000fe4000001ff00 */
[----:B------:R-:W-:Y:S02]  /*1960*/  CS2R R148, SRZ ;  /* 0x0000000000947805 */ /* 0x000fe4000001ff00 */
[----:B------:R-:W-:Y:S02]  /*1970*/  VIADDMNMX R3, R0, R3, R9, PT ;  /* 0x0000000300037246 */ /* 0x000fe40003800109 */
[----:B------:R-:W-:Y:S02]  /*1980*/  CS2R R146, SRZ ;  /* 0x0000000000927805 */ /* 0x000fe4000001ff00 */
[----:B------:R-:W-:-:S02]  /*1990*/  CS2R R144, SRZ ;  /* 0x0000000000907805 */ /* 0x000fc4000001ff00 */
[----:B------:R-:W-:Y:S02]  /*19a0*/  CS2R R142, SRZ ;  /* 0x00000000008e7805 */ /* 0x000fe4000001ff00 */
[----:B------:R-:W-:Y:S01]  /*19b0*/  R2UR UR16, R3 ;  /* 0x00000000031072ca */ /* 0x000fe200000e0000 */
[----:B------:R-:W-:Y:S01]  /*19c0*/  IMAD.MOV.U32 R3, RZ, RZ, RZ ;  /* 0x000000ffff037224 */ /* 0x000fe200078e00ff */
        /* <DEDUP_REMOVED lines=11> */
[----:B------:R-:W-:Y:S02]  /*1a80*/  ISETP.LT.AND P1, PT, R0, UR16, PT ;  /* 0x0000001000007c0c */ /* 0x000fe4000bf21270 */
        /* <DEDUP_REMOVED lines=49> */
[----:B------:R-:W0:Y:S01]  /*1da0*/  SHFL.IDX PT, R3, R227, RZ, 0x1f ;  /* 0x00001fffe3037589 */ /* 0x000e2200000e0000 */
[----:B------:R-:W-:Y:S01]  /*1db0*/  UMOV UR7, 0x40000040 ;  /* 0x4000004000077882 */ /* 0x000fe20000000000 */
[----:B------:R-:W-:Y:S01]  /*1dc0*/  UMOV UR9, 0x40000040 ;  /* 0x4000004000097882 */ /* 0x000fe20000000000 */
[----:B------:R-:W-:Y:S01]  /*1dd0*/  UMOV UR11, 0x40000040 ;  /* 0x40000040000b7882 */ /* 0x000fe20000000000 */
[----:B------:R-:W-:Y:S06]  /*1de0*/  BAR.SYNC.DEFER_BLOCKING 0xe, 0x100 ;  /* 0x0384000000007b1d */ /* 0x000fec0000010000 */
[----:B------:R-:W-:Y:S01]  /*1df0*/  UMOV UR13, 0x40000040 ;  /* 0x40000040000d7882 */ /* 0x000fe20000000000 */
[----:B------:R-:W-:Y:S01]  /*1e00*/  UMOV UR15, 0x40000040 ;  /* 0x40000040000f7882 */ /* 0x000fe20000000000 */
[----:B------:R-:W-:Y:S01]  /*1e10*/  UMOV UR17, 0x40000040 ;  /* 0x4000004000117882 */ /* 0x000fe20000000000 */
[----:B------:R-:W-:Y:S01]  /*1e20*/  UMOV UR19, 0x40000040 ;  /* 0x4000004000137882 */ /* 0x000fe20000000000 */
[----:B------:R-:W1:Y:S01]  /*1e30*/  S2R R4, SR_TID.X ;  /* 0x0000000000047919 */ /* 0x000e620000002100 */
[----:B0-----:R-:W-:Y:S01]  /*1e40*/  R2UR UR4, R3 ;  /* 0x00000000030472ca */ /* 0x001fe200000e0000 */
[----:B------:R-:W-:Y:S01]  /*1e50*/  IMAD.U32 R3, RZ, RZ, UR37 ;  /* 0x00000025ff037e24 */ /* 0x000fe2000f8e00ff */
[----:B------:R-:W-:-:S11]  /*1e60*/  WARPGROUP.ARRIVE ;  /* 0x00000000000079c5 */ /* 0x000fd60000000000 */
[----:B------:R-:W-:-:S04]  /*1e70*/  ULEA.HI UR5, UR4, UR4, URZ, 0x1 ;  /* 0x0000000404057291 */ /* 0x000fc8000f8f083f */
[----:B------:R-:W-:-:S04]  /*1e80*/  ULOP3.LUT UR5, UR5, 0x1fffe, URZ, 0xc0, !UPT ;  /* 0x0001fffe05057892 */ /* 0x000fc8000f8ec03f */
[----:B------:R-:W-:Y:S01]  /*1e90*/  UIADD3 UR5, UR4, -UR5, URZ ;  /* 0x8000000504057290 */ /* 0x000fe2000fffe03f */
[----:B-1----:R-:W-:Y:S01]  /*1ea0*/  LOP3.LUT R4, R4, 0x7f, RZ, 0xc0, !PT ;  /* 0x0000007f04047812 */ /* 0x002fe200078ec0ff */
[----:B------:R-:W-:Y:S02]  /*1eb0*/  UIADD3 UR4, UR41, 0x36400, URZ ;  /* 0x0003640029047890 */ /* 0x000fe4000fffe03f */
[----:B------:R-:W-:Y:S01]  /*1ec0*/  ULEA UR5, UR5, UR41, 0xf ;  /* 0x0000002905057291 */ /* 0x000fe2000f8e783f */
[----:B------:R-:W-:Y:S01]  /*1ed0*/  ISETP.NE.AND P1, PT, R4, RZ, PT ;  /* 0x000000ff0400720c */ /* 0x000fe20003f25270 */
[----:B------:R-:W-:Y:S02]  /*1ee0*/  USHF.R.U32.HI UR4, URZ, 0x4, UR4 ;  /* 0x000000043f047899 */ /* 0x000fe40008011604 */
[----:B------:R-:W-:Y:S02]  /*1ef0*/  UIADD3 UR5, UR5, 0x400, URZ ;  /* 0x0000040005057890 */ /* 0x000fe4000fffe03f */
[----:B------:R-:W-:-:S02]  /*1f00*/  ULOP3.LUT UR4, UR4, 0x3fff, URZ, 0xc0, !UPT ;  /* 0x00003fff04047892 */ /* 0x000fc4000f8ec03f */
[----:B------:R-:W-:Y:S02]  /*1f10*/  USHF.R.U32.HI UR5, URZ, 0x4, UR5 ;  /* 0x000000043f057899 */ /* 0x000fe40008011605 */
[----:B------:R-:W-:Y:S02]  /*1f20*/  ULOP3.LUT UR4, UR4, 0x10000, URZ, 0xfc, !UPT ;  /* 0x0001000004047892 */ /* 0x000fe4000f8efc3f */
[----:B------:R-:W-:Y:S02]  /*1f30*/  ULOP3.LUT UR5, UR5, 0x3fff, URZ, 0xc0, !UPT ;  /* 0x00003fff05057892 */ /* 0x000fe4000f8ec03f */
[----:B------:R-:W-:Y:S01]  /*1f40*/  UIADD3 UR8, UR4, 0x2, URZ ;  /* 0x0000000204087890 */ /* 0x000fe2000fffe03f */
[----:B------:R-:W-:Y:S01]  /*1f50*/  @!P1 LEA R3, R3, UR41, 0x3 ;  /* 0x0000002903039c11 */ /* 0x000fe2000f8e18ff */
[----:B------:R-:W-:Y:S02]  /*1f60*/  ULOP3.LUT UR20, UR5, 0x2000000, URZ, 0xfc, !UPT ;  /* 0x0200000005147892 */ /* 0x000fe4000f8efc3f */
[----:B------:R-:W-:-:S02]  /*1f70*/  UIADD3 UR12, UR4, 0x4, URZ ;  /* 0x00000004040c7890 */ /* 0x000fc4000fffe03f */
[----:B------:R-:W-:Y:S01]  /*1f80*/  ULEA UR6, UR37, UR20, 0xc ;  /* 0x0000001425067291 */ /* 0x000fe2000f8e603f */
[----:B------:R-:W-:Y:S01]  /*1f90*/  @!P1 VIADD R3, R3, 0x38860 ;  /* 0x0003886003039836 */ /* 0x000fe20000000000 */
[----:B------:R-:W-:Y:S02]  /*1fa0*/  UMOV UR5, 0x40000040 ;  /* 0x4000004000057882 */ /* 0x000fe40000000000 */
[----:B------:R-:W-:Y:S02]  /*1fb0*/  UIADD3 UR10, UR6, 0x80, URZ ;  /* 0x00000080060a7890 */ /* 0x000fe4000fffe03f */
[----:B------:R-:W-:Y:S01]  /*1fc0*/  UIADD3 UR14, UR6, 0x100, URZ ;  /* 0x00000100060e7890 */ /* 0x000fe2000fffe03f */
[----:B------:R-:W-:Y:S01]  /*1fd0*/  @!P1 PRMT R3, RZ, 0x654, R3 ;  /* 0x00000654ff039816 */ /* 0x000fe20000000003 */
[----:B------:R-:W-:Y:S02]  /*1fe0*/  UIADD3 UR18, UR6, 0x180, URZ ;  /* 0x0000018006127890 */ /* 0x000fe4000fffe03f */
[----:B------:R-:W-:Y:S01]  /*1ff0*/  HGMMA.64x256x16.F32.BF16 R24, gdesc[UR4].tnspB, RZ, !UPT, gsb0 ;  /* 0x43e00000041879f0 */ /* 0x000fe2000c0018ff */
[----:B------:R-:W-:-:S02]  /*2000*/  UIADD3 UR7, UR16, -0x2, URZ ;  /* 0xfffffffe10077890 */ /* 0x000fc4000fffe03f */
[----:B------:R-:W-:-:S04]  /*2010*/  UIADD3 UR16, UR4, 0x6, URZ ;  /* 0x0000000604107890 */ /* 0x000fc8000fffe03f */
[----:B------:R-:W-:Y:S01]  /*2020*/  ISETP.LE.AND P0, PT, R0, UR7, PT ;  /* 0x0000000700007c0c */ /* 0x000fe2000bf03270 */
        /* <DEDUP_REMOVED lines=16> */
[----:B------:R-:W-:-:S05]  /*2130*/  UMOV UR21, UR7 ;  /* 0x0000000700157c82 */ /* 0x000fca0008000000 */
.L_x_1060:
[----:B------:R-:W-:Y:S01]  /*2140*/  BAR.SYNC.DEFER_BLOCKING 0xe, 0x100 ;  /* 0x0384000000007b1d */ /* 0x000fe20000010000 */
[----:B01----:R-:W-:Y:S01]  /*2150*/  IMAD.U32 R3, RZ, RZ, UR37 ;  /* 0x00000025ff037e24 */ /* 0x003fe2000f8e00ff */
[----:B------:R-:W-:-:S03]  /*2160*/  UIADD3 UR37, UR37, 0x1, URZ ;  /* 0x0000000125257890 */ /* 0x000fc6000fffe03f */
[----:B------:R-:W-:Y:S01]  /*2170*/  IMAD R3, R3, 0x40, R16 ;  /* 0x0000004003037824 */ /* 0x000fe200078e0210 */
[----:B------:R-:W-:Y:S01]  /*2180*/  UISETP.NE.AND UP0, UPT, UR37, 0x2, UPT ;  /* 0x000000022500788c */ /* 0x000fe2000bf05270 */
[----:B------:R-:W-:Y:S01]  /*2190*/  UMOV UR7, 0x40000040 ;  /* 0x4000004000077882 */ /* 0x000fe20000000000 */
[----:B------:R-:W-:Y:S02]  /*21a0*/  UMOV UR11, 0x40000040 ;  /* 0x40000040000b7882 */ /* 0x000fe40000000000 */
[----:B------:R-:W-:Y:S01]  /*21b0*/  LEA R3, R3, UR41, 0x2 ;  /* 0x0000002903037c11 */ /* 0x000fe2000f8e10ff */
[----:B------:R-:W-:Y:S01]  /*21c0*/  USEL UR37, UR37, URZ, UP0 ;  /* 0x0000003f25257287 */ /* 0x000fe20008000000 */
[----:B------:R-:W-:Y:S01]  /*21d0*/  UMOV UR15, 0x40000040 ;  /* 0x40000040000f7882 */ /* 0x000fe20000000000 */
[----:B------:R-:W-:Y:S02]  /*21e0*/  UMOV UR19, 0x40000040 ;  /* 0x4000004000137882 */ /* 0x000fe40000000000 */
[----:B------:R-:W-:-:S04]  /*21f0*/  ULEA UR6, UR37, UR20, 0xc ;  /* 0x0000001425067291 */ /* 0x000fc8000f8e603f */
[----:B------:R-:W-:Y:S02]  /*2200*/  UIADD3 UR10, UR6, 0x80, URZ ;  /* 0x00000080060a7890 */ /* 0x000fe4000fffe03f */
[----:B------:R-:W-:Y:S02]  /*2210*/  UIADD3 UR14, UR6, 0x100, URZ ;  /* 0x00000100060e7890 */ /* 0x000fe4000fffe03f */
[----:B------:R-:W-:Y:S01]  /*2220*/  UIADD3 UR18, UR6, 0x180, URZ ;  /* 0x0000018006127890 */ /* 0x000fe2000fffe03f */
[----:B------:R-:W0:Y:S04]  /*2230*/  LDS R4, [R3+0x38400] ;  /* 0x0384000003047984 */ /* 0x000e280000000800 */
[----:B------:R1:W2:Y:S02]  /*2240*/  LDS R5, [R3+0x38420] ;  /* 0x0384200003057984 */ /* 0x0002a40000000800 */
[----:B-1----:R-:W-:-:S05]  /*2250*/  IMAD.U32 R3, RZ, RZ, UR37 ;  /* 0x00000025ff037e24 */ /* 0x002fca000f8e00ff */
[----:B------:R-:W-:-:S05]  /*2260*/  @!P1 LEA R3, R3, UR41, 0x3 ;  /* 0x0000002903039c11 */ /* 0x000fca000f8e18ff */
[----:B------:R-:W-:-:S05]  /*2270*/  @!P1 VIADD R3, R3, 0x38860 ;  /* 0x0003886003039836 */ /* 0x000fca0000000000 */
[----:B------:R-:W-:Y:S01]  /*2280*/  @!P1 PRMT R3, RZ, 0x654, R3 ;  /* 0x00000654ff039816 */ /* 0x000fe20000000003 */
        /* <DEDUP_REMOVED lines=129> */
[----:B------:R-:W-:Y:S01]  /*2aa0*/  HGMMA.64x256x16.F32.BF16 R24, gdesc[UR4].tnspB, R24, gsb0 ;  /* 0x43e00000041879f0 */ /* 0x000fe20008001818 */
[----:B------:R-:W-:Y:S01]  /*2ab0*/  UMOV UR6, UR21 ;  /* 0x0000001500067c82 */ /* 0x000fe20008000000 */
[----:B------:R-:W-:Y:S01]  /*2ac0*/  USEL UR7, URZ, 0x1, UP0 ;  /* 0x000000013f077887 */ /* 0x000fe20008000000 */
[----:B------:R-:W-:Y:S01]  /*2ad0*/  ISETP.LT.AND P0, PT, R0, UR6, PT ;  /* 0x0000000600007c0c */ /* 0x000fe2000bf01270 */
[----:B------:R-:W-:Y:S02]  /*2ae0*/  UIADD3 UR21, UR21, -0x1, URZ ;  /* 0xffffffff15157890 */ /* 0x000fe4000fffe03f */
[----:B------:R-:W-:Y:S01]  /*2af0*/  ULOP3.LUT UR36, UR36, UR7, URZ, 0x3c, !UPT ;  /* 0x0000000724247292 */ /* 0x000fe2000f8e3c3f */
[----:B------:R-:W-:Y:S02]  /*2b00*/  WARPGROUP.DEPBAR.LE gsb0, 0x0 ;  /* 0x00008000000079c5 */ /* 0x000fe40000010000 */
[----:B------:R-:W-:-:S15]  /*2b10*/  WARPGROUP.ARRIVE ;  /* 0x00000000000079c5 */ /* 0x000fde0000000000 */
[----:B------:R-:W-:-:S04]  /*2b20*/  NOP ;  /* 0x0000000000007918 */ /* 0x000fc80000000000 */
        /* <DEDUP_REMOVED lines=13> */
.L_x_1059:
[----:B------:R-:W-:Y:S01]  /*2c00*/  BAR.SYNC.DEFER_BLOCKING 0xe, 0x100 ;  /* 0x0384000000007b1d */ /* 0x000fe20000010000 */
[----:B01----:R-:W-:Y:S01]  /*2c10*/  IMAD.U32 R3, RZ, RZ, UR37 ;  /* 0x00000025ff037e24 */ /* 0x003fe2000f8e00ff */
[----:B------:R-:W-:Y:S01]  /*2c20*/  UIADD3 UR37, UR37, 0x1, URZ ;  /* 0x0000000125257890 */ /* 0x000fe2000fffe03f */
[----:B------:R-:W-:Y:S01]  /*2c30*/  PLOP3.LUT P0, PT, PT, PT, PT, 0x8, 0x0 ;  /* 0x000000000000781c */ /* 0x000fe20003f0e170 */
[----:B------:R-:W-:Y:S02]  /*2c40*/  IMAD.MOV.U32 R152, RZ, RZ, RZ ;  /* 0x000000ffff987224 */ /* 0x000fe400078e00ff */
        /* <DEDUP_REMOVED lines=136> */
[----:B------:R-:W-:Y:S01]  /*34d0*/  IMAD.MOV.U32 R3, RZ, RZ, RZ ;  /* 0x000000ffff037224 */ /* 0x000fe200078e00ff */
[----:B------:R-:W-:Y:S06]  /*34e0*/  BAR.ARV 0xf, 0x100 ;  /* 0x03c4000000007b1d */ /* 0x000fec0000002000 */
[----:B------:R-:W-:Y:S05]  /*34f0*/  BRA `(.L_x_1058) ;  /* 0x0000006800c07947 */ /* 0x000fea0003800000 */
.L_x_1056:
[----:B------:R-:W-:Y:S01]  /*3500*/  ISETP.GE.AND P0, PT, R153, 0x1, PT ;  /* 0x000000019900780c */ /* 0x000fe20003f06270 */
[----:B------:R-:W-:-:S12]  /*3510*/  IMAD.MOV.U32 R23, RZ, RZ, RZ ;  /* 0x000000ffff177224 */ /* 0x000fd800078e00ff */
        /* <DEDUP_REMOVED lines=27> */
.L_x_1061:
[-C--:B------:R-:W-:Y:S01]  /*36d0*/  IMAD R18, R194, R23.reuse, RZ ;  /* 0x00000017c2127224 */ /* 0x080fe200078e02ff */
[----:B------:R-:W-:Y:S01]  /*36e0*/  PLOP3.LUT P0, PT, PT, PT, PT, 0x80, 0x0 ;  /* 0x000000000000781c */ /* 0x000fe20003f0f070 */
[----:B------:R-:W-:Y:S01]  /*36f0*/  IMAD.MOV.U32 R152, RZ, RZ, RZ ;  /* 0x000000ffff987224 */ /* 0x000fe200078e00ff */
[----:B------:R-:W-:Y:S01]  /*3700*/  CS2R R150, SRZ ;  /* 0x0000000000967805 */ /* 0x000fe2000001ff00 */
[----:B------:R-:W-:Y:S01]  /*3710*/  IMAD.MOV.U32 R3, RZ, RZ, RZ ;  /* 0x000000ffff037224 */ /* 0x000fe200078e00ff */
[----:B------:R-:W-:Y:S02]  /*3720*/  VIADDMNMX R23, R18, R23, R9, PT ;  /* 0x0000001712177246 */ /* 0x000fe40003800109 */
[----:B------:R-:W-:Y:S02]  /*3730*/  CS2R R148, SRZ ;  /* 0x0000000000947805 */ /* 0x000fe4000001ff00 */
        /* <DEDUP_REMOVED lines=93> */
.L_x_1062:
[----:B------:R-:W2:Y:S01]  /*3d10*/  LDL R20, [R1] ;  /* 0x0000000001147983 */ /* 0x000ea20000100800 */
[----:B------:R-:W-:-:S04]  /*3d20*/  ULEA.HI UR4, UR40, UR40, URZ, 0x1 ;  /* 0x0000002828047291 */ /* 0x000fc8000f8f083f */
[----:B------:R-:W-:-:S04]  /*3d30*/  ULOP3.LUT UR4, UR4, 0xfffffffe, URZ, 0xc0, !UPT ;  /* 0xfffffffe04047892 */ /* 0x000fc8000f8ec03f */
[----:B------:R-:W-:-:S06]  /*3d40*/  UIADD3 UR4, UR40, -UR4, URZ ;  /* 0x8000000428047290 */ /* 0x000fcc000fffe03f */
[----:B------:R-:W-:-:S05]  /*3d50*/  IMAD.U32 R3, RZ, RZ, UR4 ;  /* 0x00000004ff037e24 */ /* 0x000fca000f8e00ff */
[----:B------:R-:W-:-:S04]  /*3d60*/  SHF.L.U32 R3, R3, 0x1f, RZ ;  /* 0x0000001f03037819 */ /* 0x000fc800000006ff */
[----:B------:R-:W0:Y:S01]  /*3d70*/  SYNCS.PHASECHK.TRANS64.TRYWAIT P1, [UR41+0x38800], R3 ;  /* 0x03880003ff0075a7 */ /* 0x000e220008020169 */
[----:B--2---:R-:W-:Y:S01]  /*3d80*/  ISETP.NE.AND P0, PT, R20, RZ, PT ;  /* 0x000000ff1400720c */ /* 0x004fe20003f05270 */
[----:B0-----:R-:W-:-:S12]  /*3d90*/  @!P1 BRA `(.L_x_1063) ;  /* 0x0000012c005c9947 */ /* 0x001fd80003800000 */
.L_x_1241:
[----:B------:R-:W-:Y:S05]  /*3da0*/  @P0 BRA `(.L_x_1064) ;  /* 0x0000000000040947 */ /* 0x000fea0003800000 */
[----:B------:R-:W-:Y:S01]  /*3db0*/  BPT.TRAP 0x1 ;  /* 0x000000040000795c */ /* 0x000fe20000300000 */
.L_x_1064:
[----:B------:R-:W-:Y:S02]  /*3dc0*/  IMAD.U32 R4, RZ, RZ, UR37 ;  /* 0x00000025ff047e24 */ /* 0x000fe4000f8e00ff */
[----:B------:R-:W-:-:S03]  /*3dd0*/  IMAD.U32 R5, RZ, RZ, UR36 ;  /* 0x00000024ff057e24 */ /* 0x000fc6000f8e00ff */
[----:B------:R-:W-:Y:S02]  /*3de0*/  LEA R4, R4, UR41, 0x3 ;  /* 0x0000002904047c11 */ /* 0x000fe4000f8e18ff */
[----:B------:R-:W-:-:S04]  /*3df0*/  SHF.L.U32 R5, R5, 0x1f, RZ ;  /* 0x0000001f05057819 */ /* 0x000fc800000006ff */
[----:B------:R1:W2:Y:S01]  /*3e00*/  SYNCS.PHASECHK.TRANS64.TRYWAIT P1, [R4+URZ+0x38830], R5 ;  /* 0x03883005040075a7 */ /* 0x0002a2000802017f */
[----:B------:R-:W-:Y:S05]  /*3e10*/  @P0 BRA `(.L_x_1065) ;  /* 0x0000000000040947 */ /* 0x000fea0003800000 */
[----:B------:R-:W-:Y:S01]  /*3e20*/  BPT.TRAP 0x1 ;  /* 0x000000040000795c */ /* 0x000fe20000300000 */
.L_x_1065:
[----:B--2---:R-:W-:Y:S05]  /*3e30*/  @P1 BRA `(.L_x_1066) ;  /* 0x0000000000081947 */ /* 0x004fea0003800000 */
[----:B------:R-:W2:Y:S02]  /*3e40*/  SYNCS.PHASECHK.TRANS64.TRYWAIT P1, [R4+URZ+0x38830], R5 ;  /* 0x03883005040075a7 */ /* 0x000ea4000802017f */
[----:B--2---:R-:W-:Y:S05]  /*3e50*/  @!P1 BRA `(.L_x_1067) ;  /* 0x0000012c00449947 */ /* 0x004fea0003800000 */
.L_x_1066:
[----:B------:R-:W-:-:S04]  /*3e60*/  UIADD3 UR4, UR41, 0x22400, URZ ;  /* 0x0002240029047890 */ /* 0x000fc8000fffe03f */
[----:B------:R-:W-:-:S04]  /*3e70*/  USHF.R.U32.HI UR4, URZ, 0x4, UR4 ;  /* 0x000000043f047899 */ /* 0x000fc80008011604 */
[----:B------:R-:W-:-:S06]  /*3e80*/  ULOP3.LUT UR4, UR4, 0x3fff, URZ, 0xc0, !UPT ;  /* 0x00003fff04047892 */ /* 0x000fcc000f8ec03f */
[----:B0-----:R-:W-:Y:S01]  /*3e90*/  IMAD.U32 R0, RZ, RZ, UR4 ;  /* 0x00000004ff007e24 */ /* 0x001fe2000f8e00ff */
[----:B------:R-:W-:Y:S05]  /*3ea0*/  WARPSYNC.ALL ;  /* 0x0000000000007948 */ /* 0x000fea0003800000 */
[----:B------:R-:W-:-:S04]  /*3eb0*/  LOP3.LUT R0, R0, 0x10000, RZ, 0xfc, !PT ;  /* 0x0001000000007812 */ /* 0x000fc800078efcff */
        /* <DEDUP_REMOVED lines=10> */
[----:B------:R-:W-:-:S02]  /*3f60*/  UMOV UR13, 0x40000040 ;  /* 0x40000040000d7882 */ /* 0x000fc40000000000 */
[----:B------:R-:W-:Y:S02]  /*3f70*/  ULEA UR6, UR37, UR6, 0x9 ;  /* 0x0000000625067291 */ /* 0x000fe4000f8e483f */
[----:B------:R-:W-:Y:S02]  /*3f80*/  ULOP3.LUT UR4, UR4, 0x10000, URZ, 0xfc, !UPT ;  /* 0x0001000004047892 */ /* 0x000fe4000f8efc3f */
[----:B------:R-:W-:Y:S02]  /*3f90*/  UIADD3 UR10, UR6, 0x2, URZ ;  /* 0x00000002060a7890 */ /* 0x000fe4000fffe03f */
[----:B------:R-:W-:Y:S02]  /*3fa0*/  UIADD3 UR8, UR4, 0x2, URZ ;  /* 0x0000000204087890 */ /* 0x000fe4000fffe03f */
[----:B------:R-:W-:Y:S02]  /*3fb0*/  UIADD3 UR14, UR6, 0x4, URZ ;  /* 0x00000004060e7890 */ /* 0x000fe4000fffe03f */
[----:B------:R-:W-:-:S02]  /*3fc0*/  UIADD3 UR12, UR4, 0x4, URZ ;  /* 0x00000004040c7890 */ /* 0x000fc4000fffe03f */
[----:B------:R-:W-:Y:S01]  /*3fd0*/  HGMMA.64x64x16.F32.BF16 R24, gdesc[UR4], RZ, !UPT, gsb0 ;  /* 0x00e00000041879f0 */ /* 0x000fe2000c0018ff */
[----:B------:R-:W-:Y:S02]  /*3fe0*/  UIADD3 UR18, UR6, 0x6, URZ ;  /* 0x0000000606127890 */ /* 0x000fe4000fffe03f */
[----:B------:R-:W-:Y:S01]  /*3ff0*/  UIADD3 UR16, UR4, 0x6, URZ ;  /* 0x0000000604107890 */ /* 0x000fe2000fffe03f */
[----:B------:R-:W-:Y:S01]  /*4000*/  UMOV UR19, 0x40000040 ;  /* 0x4000004000137882 */ /* 0x000fe20000000000 */
        /* <DEDUP_REMOVED lines=11> */
[----:B------:R-:W0:Y:S02]  /*40c0*/  SYNCS.PHASECHK.TRANS64.TRYWAIT P1, [UR41+0x38810], R3 ;  /* 0x03881003ff0075a7 */ /* 0x000e240008020169 */
[----:B0-----:R-:W-:Y:S05]  /*40d0*/  @!P1 BRA `(.L_x_1068) ;  /* 0x0000012800b89947 */ /* 0x001fea0003800000 */
.L_x_1242:
[----:B------:R-:W-:Y:S05]  /*40e0*/  @P0 BRA `(.L_x_1069) ;  /* 0x0000000000040947 */ /* 0x000fea0003800000 */
[----:B------:R-:W-:Y:S01]  /*40f0*/  BPT.TRAP 0x1 ;  /* 0x000000040000795c */ /* 0x000fe20000300000 */
.L_x_1069:
[----:B------:R3:W4:Y:S01]  /*4100*/  SYNCS.PHASECHK.TRANS64.TRYWAIT P1, [R4+URZ+0x38850], R5 ;  /* 0x03885005040075a7 */ /* 0x000722000802017f */
[----:B------:R-:W-:Y:S05]  /*4110*/  @P0 BRA `(.L_x_1070) ;  /* 0x0000000000040947 */ /* 0x000fea0003800000 */
[----:B------:R-:W-:Y:S01]  /*4120*/  BPT.TRAP 0x1 ;  /* 0x000000040000795c */ /* 0x000fe20000300000 */
.L_x_1070:
[----:B----4-:R-:W-:Y:S05]  /*4130*/  @P1 BRA `(.L_x_1071) ;  /* 0x0000000000081947 */ /* 0x010fea0003800000 */
[----:B------:R-:W4:Y:S02]  /*4140*/  SYNCS.PHASECHK.TRANS64.TRYWAIT P1, [R4+URZ+0x38850], R5 ;  /* 0x03885005040075a7 */ /* 0x000f24000802017f */
[----:B----4-:R-:W-:Y:S05]  /*4150*/  @!P1 BRA `(.L_x_1072) ;  /* 0x0000012800b09947 */ /* 0x010fea0003800000 */
.L_x_1071:
[----:B------:R-:W-:Y:S01]  /*4160*/  UIADD3 UR4, UR41, 0x400, URZ ;  /* 0x0000040029047890 */ /* 0x000fe2000fffe03f */
[----:B------:R-:W-:Y:S01]  /*4170*/  WARPGROUP.ARRIVE ;  /* 0x00000000000079c5 */ /* 0x000fe20000000000 */
[----:B------:R-:W-:-:S05]  /*4180*/  UIADD3 UR5, UR41, 0x26400, URZ ;  /* 0x0002640029057890 */ /* 0x000fca000fffe03f */
[----:B0-----:R-:W0:Y:S01]  /*4190*/  S2R R3, SR_TID.X ;  /* 0x0000000000037919 */ /* 0x001e220000002100 */
[----:B------:R-:W-:Y:S01]  /*41a0*/  USHF.R.U32.HI UR4, URZ, 0x4, UR4 ;  /* 0x000000043f047899 */ /* 0x000fe20008011604 */
[C---:B------:R-:W-:Y:S01]  /*41b0*/  IMAD R153, R23.reuse, -0x40, R153 ;  /* 0xffffffc017997824 */ /* 0x040fe200078e0299 */
[----:B------:R-:W-:Y:S01]  /*41c0*/  USHF.R.U32.HI UR5, URZ, 0x4, UR5 ;  /* 0x000000043f057899 */ /* 0x000fe20008011605 */
[----:B------:R-:W5:Y:S01]  /*41d0*/  S2R R15, SR_TID.X ;  /* 0x00000000000f7919 */ /* 0x000f620000002100 */
[----:B------:R-:W-:Y:S01]  /*41e0*/  ULOP3.LUT UR4, UR4, 0x3fff, URZ, 0xc0, !UPT ;  /* 0x00003fff04047892 */ /* 0x000fe2000f8ec03f */
[----:B------:R-:W-:Y:S01]  /*41f0*/  VIADD R23, R23, 0xfffffffe ;  /* 0xfffffffe17177836 */ /* 0x000fe20000000000 */
[----:B------:R-:W-:Y:S01]  /*4200*/  ULOP3.LUT UR5, UR5, 0x3fff, URZ, 0xc0, !UPT ;  /* 0x00003fff05057892 */ /* 0x000fe2000f8ec03f */
[----:B------:R-:W-:Y:S01]  /*4210*/  IADD3 R153, -R230, 0x40, R153 ;  /* 0x00000040e6997810 */ /* 0x000fe20007ffe199 */
[----:B------:R-:W-:Y:S02]  /*4220*/  ULOP3.LUT UR4, UR4, 0x10000, URZ, 0xfc, !UPT ;  /* 0x0001000004047892 */ /* 0x000fe4000f8efc3f */
[----:B------:R-:W-:Y:S01]  /*4230*/  ULOP3.LUT UR6, UR5, 0x10000, URZ, 0xfc, !UPT ;  /* 0x0001000005067892 */ /* 0x000fe2000f8efc3f */
[C---:B------:R-:W-:Y:S01]  /*4240*/  ISETP.GT.AND P1, PT, R153.reuse, RZ, PT ;  /* 0x000000ff9900720c */ /* 0x040fe20003f24270 */
[----:B------:R-:W-:Y:S01]  /*4250*/  ULEA UR10, UR37, UR4, 0xc ;  /* 0x00000004250a7291 */ /* 0x000fe2000f8e603f */
[C---:B------:R-:W-:Y:S01]  /*4260*/  ISETP.GT.AND P2, PT, R153.reuse, 0x1, PT ;  /* 0x000000019900780c */ /* 0x040fe20003f44270 */
[----:B------:R-:W-:Y:S01]  /*4270*/  UMOV UR21, 0x40000040 ;  /* 0x4000004000157882 */ /* 0x000fe20000000000 */
[----:B------:R-:W-:Y:S01]  /*4280*/  UMOV UR23, 0x40000040 ;  /* 0x4000004000177882 */ /* 0x000fe20000000000 */
[----:B------:R-:W-:Y:S01]  /*4290*/  UIADD3 UR14, UR6, 0x800, URZ ;  /* 0x00000800060e7890 */ /* 0x000fe2000fffe03f */
[C---:B------:R-:W-:Y:S01]  /*42a0*/  ISETP.GT.AND P3, PT, R153.reuse, 0x8, PT ;  /* 0x000000089900780c */ /* 0x040fe20003f64270 */
[----:B------:R-:W-:Y:S01]  /*42b0*/  UMOV UR20, UR6 ;  /* 0x0000000600147c82 */ /* 0x000fe20008000000 */
[----:B------:R-:W-:Y:S01]  /*42c0*/  UMOV UR22, UR10 ;  /* 0x0000000a00167c82 */ /* 0x000fe20008000000 */
[----:B------:R-:W-:Y:S01]  /*42d0*/  UIADD3 UR15, UR10, 0x800, URZ ;  /* 0x000008000a0f7890 */ /* 0x000fe2000fffe03f */
[----:B------:R-:W-:Y:S01]  /*42e0*/  HGMMA.64x64x16.F32.BF16 R24, gdesc[UR20], R24, gsb0 ;  /* 0x00e00000141879f0 */ /* 0x000fe20008001818 */
[----:B------:R-:W-:Y:S01]  /*42f0*/  UIADD3 UR20, UR6, 0x2, URZ ;  /* 0x0000000206147890 */ /* 0x000fe2000fffe03f */
[C---:B------:R-:W-:Y:S01]  /*4300*/  ISETP.GT.AND P4, PT, R153.reuse, 0x9, PT ;  /* 0x000000099900780c */ /* 0x040fe20003f84270 */
[----:B------:R-:W-:Y:S01]  /*4310*/  UIADD3 UR22, UR10, 0x2, URZ ;  /* 0x000000020a167890 */ /* 0x000fe2000fffe03f */
[C---:B------:R-:W-:Y:S01]  /*4320*/  ISETP.GT.AND P5, PT, R153.reuse, 0x10, PT ;  /* 0x000000109900780c */ /* 0x040fe20003fa4270 */
[----:B------:R-:W-:Y:S01]  /*4330*/  UMOV UR21, 0x40000040 ;  /* 0x4000004000157882 */ /* 0x000fe20000000000 */
[----:B------:R-:W-:Y:S01]  /*4340*/  UMOV UR23, 0x40000040 ;  /* 0x4000004000177882 */ /* 0x000fe20000000000 */
[----:B------:R-:W-:Y:S01]  /*4350*/  ISETP.GT.AND P6, PT, R153, 0x11, PT ;  /* 0x000000119900780c */ /* 0x000fe20003fc4270 */
[----:B------:R-:W-:Y:S01]  /*4360*/  UMOV UR19, 0x40000040 ;  /* 0x4000004000137882 */ /* 0x000fe20000000000 */
[----:B0-----:R-:W-:-:S02]  /*4370*/  SHF.R.U32.HI R3, RZ, 0x7, R3 ;  /* 0x00000007ff037819 */ /* 0x001fc40000011603 */
[----:B-----5:R-:W-:-:S04]  /*4380*/  LOP3.LUT R15, R15, 0x7f, RZ, 0xc0, !PT ;  /* 0x0000007f0f0f7812 */ /* 0x020fc800078ec0ff */
[----:B------:R-:W0:Y:S02]  /*4390*/  SHFL.IDX PT, R3, R3, RZ, 0x1f ;  /* 0x00001fff03037589 */ /* 0x000e2400000e0000 */
[----:B0-----:R-:W-:-:S13]  /*43a0*/  R2UR UR5, R3 ;  /* 0x00000000030572ca */ /* 0x001fda00000e0000 */
[----:B------:R-:W-:-:S03]  /*43b0*/  UISETP.GT.AND UP0, UPT, UR5, 0x7f, UPT ;  /* 0x0000007f0500788c */ /* 0x000fc6000bf04270 */
[----:B------:R-:W-:Y:S01]  /*43c0*/  UMOV UR5, 0x4 ;  /* 0x0000000400057882 */ /* 0x000fe20000000000 */
[----:B------:R-:W-:Y:S02]  /*43d0*/  USEL UR11, URZ, 0x2, !UP0 ;  /* 0x000000023f0b7887 */ /* 0x000fe4000c000000 */
[----:B------:R-:W-:Y:S02]  /*43e0*/  USEL UR7, UR5, 0x2, UP0 ;  /* 0x0000000205077887 */ /* 0x000fe40008000000 */
[----:B------:R-:W-:Y:S01]  /*43f0*/  USEL UR5, UR5, 0x6, !UP0 ;  /* 0x0000000605057887 */ /* 0x000fe2000c000000 */
[----:B------:R-:W-:Y:S02]  /*4400*/  WARPGROUP.DEPBAR.LE gsb0, 0x0 ;  /* 0x00008000000079c5 */ /* 0x000fe40000010000 */
[----:B------:R-:W-:-:S06]  /*4410*/  WARPGROUP.ARRIVE ;  /* 0x00000000000079c5 */ /* 0x000fcc0000000000 */
[----:B------:R-:W-:Y:S01]  /*4420*/  HGMMA.64x64x16.F32.BF16 R24, gdesc[UR20], R24, gsb0 ;  /* 0x00e00000141879f0 */ /* 0x000fe20008001818 */
[----:B------:R-:W-:Y:S02]  /*4430*/  UIADD3 UR20, UR6, 0x4, URZ ;  /* 0x0000000406147890 */ /* 0x000fe4000fffe03f */
[----:B------:R-:W-:Y:S01]  /*4440*/  UIADD3 UR22, UR10, 0x4, URZ ;  /* 0x000000040a167890 */ /* 0x000fe2000fffe03f */
[----:B------:R-:W-:Y:S01]  /*4450*/  UMOV UR21, 0x40000040 ;  /* 0x4000004000157882 */ /* 0x000fe20000000000 */
[----:B------:R-:W-:Y:S01]  /*4460*/  UMOV UR23, 0x40000040 ;  /* 0x4000004000177882 */ /* 0x000fe20000000000 */
        /* <DEDUP_REMOVED lines=94> */
[----:B------:R-:W-:Y:S02]  /*4a50*/  UIADD3 UR20, UR11, UR14, URZ ;  /* 0x0000000e0b147290 */ /* 0x000fe4000fffe03f */
[----:B------:R-:W-:Y:S01]  /*4a60*/  UIADD3 UR22, UR11, UR15, URZ ;  /* 0x0000000f0b167290 */ /* 0x000fe2000fffe03f */
        /* <DEDUP_REMOVED lines=16> */
[----:B------:R-:W-:Y:S01]  /*4b70*/  UMOV UR14, 0x28 ;  /* 0x00000028000e7882 */ /* 0x000fe20000000000 */
[----:B------:R-:W-:Y:S01]  /*4b80*/  UMOV UR15, 0xa00 ;  /* 0x00000a00000f7882 */ /* 0x000fe20000000000 */
[----:B------:R-:W-:Y:S02]  /*4b90*/  USEL UR14, UR14, 0x26, UP0 ;  /* 0x000000260e0e7887 */ /* 0x000fe40008000000 */
[----:B------:R-:W-:-:S02]  /*4ba0*/  USEL UR15, UR15, 0x980, UP0 ;  /* 0x000009800f0f7887 */ /* 0x000fc40008000000 */
[----:B------:R-:W-:Y:S02]  /*4bb0*/  ULOP3.LUT UR14, UR14, 0x6, URZ, 0xc0, !UPT ;  /* 0x000000060e0e7892 */ /* 0x000fe4000f8ec03f */
[----:B------:R-:W-:Y:S01]  /*4bc0*/  ULOP3.LUT UR15, UR15, 0xa00, URZ, 0xc0, !UPT ;  /* 0x00000a000f0f7892 */ /* 0x000fe2000f8ec03f */
[----:B------:R-:W-:Y:S02]  /*4bd0*/  WARPGROUP.DEPBAR.LE gsb0, 0x0 ;  /* 0x00008000000079c5 */ /* 0x000fe40000010000 */
[----:B------:R-:W-:-:S06]  /*4be0*/  WARPGROUP.ARRIVE ;  /* 0x00000000000079c5 */ /* 0x000fcc0000000000 */
[----:B------:R-:W-:Y:S01]  /*4bf0*/  HGMMA.64x64x16.F32.BF16 R24, gdesc[UR20], R24, gsb0 ;  /* 0x00e00000141879f0 */ /* 0x000fe20008001818 */
[----:B------:R-:W-:Y:S02]  /*4c00*/  UIADD3 UR20, UR14, UR15, UR6 ;  /* 0x0000000f0e147290 */ /* 0x000fe4000fffe006 */
[----:B------:R-:W-:Y:S01]  /*4c10*/  UIADD3 UR22, UR14, UR15, UR10 ;  /* 0x0000000f0e167290 */ /* 0x000fe2000fffe00a */
[----:B------:R-:W-:Y:S01]  /*4c20*/  UMOV UR21, 0x40000040 ;  /* 0x4000004000157882 */ /* 0x000fe20000000000 */
[----:B------:R-:W-:Y:S01]  /*4c30*/  UMOV UR23, 0x40000040 ;  /* 0x4000004000177882 */ /* 0x000fe20000000000 */
[----:B------:R-:W-:Y:S02]  /*4c40*/  UIADD3 UR14, UR6, 0xa00, URZ ;  /* 0x00000a00060e7890 */ /* 0x000fe4000fffe03f */
[----:B------:R-:W-:Y:S01]  /*4c50*/  UIADD3 UR15, UR10, 0xa00, URZ ;  /* 0x00000a000a0f7890 */ /* 0x000fe2000fffe03f */
        /* <DEDUP_REMOVED lines=87> */
[----:B------:R-:W-:Y:S02]  /*51d0*/  UMOV UR7, 0x1000 ;  /* 0x0000100000077882 */ /* 0x000fe40000000000 */
[----:B------:R-:W-:-:S04]  /*51e0*/  USEL UR7, UR7, 0xf80, UP0 ;  /* 0x00000f8007077887 */ /* 0x000fc80008000000 */
[----:B------:R-:W-:Y:S01]  /*51f0*/  ULOP3.LUT UR7, UR7, 0x1e00, URZ, 0xc0, !UPT ;  /* 0x00001e0007077892 */ /* 0x000fe2000f8ec03f */
        /* <DEDUP_REMOVED lines=8> */
[----:B------:R-:W-:Y:S01]  /*5280*/  ULDC UR15, c[0x0][0xa80] ;  /* 0x0002a000000f7ab9 */ /* 0x000fe20000000800 */
[----:B------:R-:W-:-:S04]  /*5290*/  USEL UR5, UR5, 0x3e, UP0 ;  /* 0x0000003e05057887 */ /* 0x000fc80008000000 */
        /* <DEDUP_REMOVED lines=8> */
[----:B------:R-:W-:Y:S01]  /*5320*/  ULDC UR5, c[0x0][0xad0] ;  /* 0x0002b40000057ab9 */ /* 0x000fe20000000800 */
[----:B------:R-:W-:-:S04]  /*5330*/  ULOP3.LUT UR7, UR43, 0x2000000, URZ, 0xfc, !UPT ;  /* 0x020000002b077892 */ /* 0x000fc8000f8efc3f */
[----:B------:R-:W-:-:S04]  /*5340*/  ULEA UR10, UR37, UR7, 0xc ;  /* 0x00000007250a7291 */ /* 0x000fc8000f8e603f */
[----:B------:R-:W-:-:S07]  /*5350*/  UIADD3 UR14, UR10, 0x80, URZ ;  /* 0x000000800a0e7890 */ /* 0x000fce000fffe03f */
[----:B------:R-:W-:Y:S01]  /*5360*/  UMOV UR18, UR14 ;  /* 0x0000000e00127c82 */ /* 0x000fe20008000000 */
[----:B------:R-:W-:Y:S01]  /*5370*/  UIADD3 UR14, UR10, 0x100, URZ ;  /* 0x000001000a0e7890 */ /* 0x000fe2000fffe03f */
        /* <DEDUP_REMOVED lines=18> */
[----:B------:R-:W5:Y:S01]  /*54a0*/  MUFU.TANH R25, R25 ;  /* 0x0000001900197308 */ /* 0x000f620000002400 */
        /* <DEDUP_REMOVED lines=16> */
[----:B-----5:R-:W-:Y:S01]  /*55b0*/  FSEL R25, R25, -INF , P2 ;  /* 0xff80000019197808 */ /* 0x020fe20001000000 */
[----:B------:R-:W-:Y:S01]  /*55c0*/  FMUL.FTZ R46, R46, UR5 ;  /* 0x000000052e2e7c20 */ /* 0x000fe20008410000 */
[----:B------:R-:W-:Y:S01]  /*55d0*/  FMUL.FTZ R47, R47, UR5 ;  /* 0x000000052f2f7c20 */ /* 0x000fe20008410000 */
[----:B------:R-:W-:Y:S01]  /*55e0*/  FMUL.FTZ R50, R50, UR5 ;  /* 0x0000000532327c20 */ /* 0x000fe20008410000 */
[----:B------:R-:W-:Y:S01]  /*55f0*/  FMNMX.FTZ R7, R24, R25, !PT ;  /* 0x0000001918077209 */ /* 0x000fe20007810000 */
[----:B------:R-:W-:Y:S01]  /*5600*/  FMUL.FTZ R51, R51, UR5 ;  /* 0x0000000533337c20 */ /* 0x000fe20008410000 */
[----:B------:R-:W-:Y:S01]  /*5610*/  FMUL.FTZ R54, R54, UR5 ;  /* 0x0000000536367c20 */ /* 0x000fe20008410000 */
[----:B------:R-:W5:Y:S01]  /*5620*/  MUFU.TANH R32, R32 ;  /* 0x0000002000207308 */ /* 0x000f620000002400 */
[----:B-1----:R-:W-:Y:S01]  /*5630*/  FSEL R28, R28, -INF , P3 ;  /* 0xff8000001c1c7808 */ /* 0x002fe20001800000 */
[----:B------:R-:W-:-:S03]  /*5640*/  FMUL.FTZ R55, R55, UR5 ;  /* 0x0000000537377c20 */ /* 0x000fc60008410000 */
[----:B------:R-:W-:-:S03]  /*5650*/  FMNMX.FTZ R6, R28, R7, !PT ;  /* 0x000000071c067209 */ /* 0x000fc60007810000 */
[----:B------:R-:W1:Y:S01]  /*5660*/  MUFU.TANH R3, R26 ;  /* 0x0000001a00037308 */ /* 0x000e620000002400 */
[----:B0-----:R-:W-:-:S04]  /*5670*/  FSEL R29, R29, -INF , P4 ;  /* 0xff8000001d1d7808 */ /* 0x001fc80002000000 */
[----:B------:R-:W-:-:S03]  /*5680*/  FMNMX.FTZ R7, R29, R6, !PT ;  /* 0x000000061d077209 */ /* 0x000fc60007810000 */
[----:B------:R-:W0:Y:S01]  /*5690*/  MUFU.TANH R33, R33 ;  /* 0x0000002100217308 */ /* 0x000e220000002400 */
[----:B-----5:R-:W-:-:S04]  /*56a0*/  FSEL R32, R32, -INF , P5 ;  /* 0xff80000020207808 */ /* 0x020fc80002800000 */
[----:B------:R-:W-:-:S03]  /*56b0*/  FMNMX.FTZ R6, R32, R7, !PT ;  /* 0x0000000720067209 */ /* 0x000fc60007810000 */
[----:B------:R-:W5:Y:S01]  /*56c0*/  MUFU.TANH R8, R27 ;  /* 0x0000001b00087308 */ /* 0x000f620000002400 */
[----:B-1----:R-:W-:Y:S02]  /*56d0*/  FSEL R3, R3, -INF , P1 ;  /* 0xff80000003037808 */ /* 0x002fe40000800000 */
[----:B------:R-:W-:-:S05]  /*56e0*/  ISETP.GT.AND P1, PT, R153, 0x18, PT ;  /* 0x000000189900780c */ /* 0x000fca0003f24270 */
[----:B------:R-:W1:Y:S01]  /*56f0*/  MUFU.TANH R36, R36 ;  /* 0x0000002400247308 */ /* 0x000e620000002400 */
[----:B0-----:R-:W-:-:S04]  /*5700*/  FSEL R33, R33, -INF , P6 ;  /* 0xff80000021217808 */ /* 0x001fc80003000000 */
[----:B------:R-:W-:-:S03]  /*5710*/  FMNMX.FTZ R7, R33, R6, !PT ;  /* 0x0000000621077209 */ /* 0x000fc60007810000 */
[----:B--234-:R-:W0:Y:S01]  /*5720*/  MUFU.TANH R5, R30 ;  /* 0x0000001e00057308 */ /* 0x01ce220000002400 */
[----:B-----5:R-:W-:Y:S02]  /*5730*/  FSEL R8, R8, -INF , P2 ;  /* 0xff80000008087808 */ /* 0x020fe40001000000 */
[----:B------:R-:W-:-:S05]  /*5740*/  ISETP.GT.AND P2, PT, R153, 0x19, PT ;  /* 0x000000199900780c */ /* 0x000fca0003f44270 */
[----:B------:R-:W2:Y:S01]  /*5750*/  MUFU.TANH R37, R37 ;  /* 0x0000002500257308 */ /* 0x000ea20000002400 */
[----:B-1----:R-:W-:-:S04]  /*5760*/  FSEL R36, R36, -INF , P1 ;  /* 0xff80000024247808 */ /* 0x002fc80000800000 */
[----:B------:R-:W-:-:S03]  /*5770*/  FMNMX.FTZ R6, R36, R7, !PT ;  /* 0x0000000724067209 */ /* 0x000fc60007810000 */
[----:B------:R-:W1:Y:S01]  /*5780*/  MUFU.TANH R9, R31 ;  /* 0x0000001f00097308 */ /* 0x000e620000002400 */
[----:B0-----:R-:W-:Y:S02]  /*5790*/  FSEL R5, R5, -INF , P3 ;  /* 0xff80000005057808 */ /* 0x001fe40001800000 */
[----:B------:R-:W-:-:S05]  /*57a0*/  ISETP.GT.AND P3, PT, R153, 0x20, PT ;  /* 0x000000209900780c */ /* 0x000fca0003f64270 */
[----:B------:R-:W0:Y:S01]  /*57b0*/  MUFU.TANH R40, R40 ;  /* 0x0000002800287308 */ /* 0x000e220000002400 */
[----:B--2---:R-:W-:-:S04]  /*57c0*/  FSEL R37, R37, -INF , P2 ;  /* 0xff80000025257808 */ /* 0x004fc80001000000 */
[----:B------:R-:W-:-:S03]  /*57d0*/  FMNMX.FTZ R7, R37, R6, !PT ;  /* 0x0000000625077209 */ /* 0x000fc60007810000 */
[----:B------:R-:W2:Y:S01]  /*57e0*/  MUFU.TANH R10, R34 ;  /* 0x00000022000a7308 */ /* 0x000ea20000002400 */
[----:B-1----:R-:W-:Y:S02]  /*57f0*/  FSEL R9, R9, -INF , P4 ;  /* 0xff80000009097808 */ /* 0x002fe40002000000 */
[----:B------:R-:W-:-:S05]  /*5800*/  ISETP.GT.AND P4, PT, R153, 0x21, PT ;  /* 0x000000219900780c */ /* 0x000fca0003f84270 */
[----:B------:R-:W1:Y:S01]  /*5810*/  MUFU.TANH R41, R41 ;  /* 0x0000002900297308 */ /* 0x000e620000002400 */
[----:B0-----:R-:W-:-:S04]  /*5820*/  FSEL R40, R40, -INF , P3 ;  /* 0xff80000028287808 */ /* 0x001fc80001800000 */
[----:B------:R-:W-:-:S03]  /*5830*/  FMNMX.FTZ R6, R40, R7, !PT ;  /* 0x0000000728067209 */ /* 0x000fc60007810000 */
[----:B------:R-:W0:Y:S01]  /*5840*/  MUFU.TANH R11, R35 ;  /* 0x00000023000b7308 */ /* 0x000e220000002400 */
[----:B--2---:R-:W-:Y:S02]  /*5850*/  FSEL R10, R10, -INF , P5 ;  /* 0xff8000000a0a7808 */ /* 0x004fe40002800000 */
        /* <DEDUP_REMOVED lines=35> */
[----:B--2---:R-:W-:-:S04]  /*5a90*/  FSEL R53, R53, -INF , P4 ;  /* 0xff80000035357808 */ /* 0x004fc80002000000 */
[----:B------:R-:W-:Y:S02]  /*5aa0*/  FMNMX.FTZ R12, R53, R6, !PT ;  /* 0x00000006350c7209 */ /* 0x000fe40007810000 */
[----:B------:R-:W-:Y:S01]  /*5ab0*/  FMNMX.FTZ R6, R3, R8, !PT ;  /* 0x0000000803067209 */ /* 0x000fe20007810000 */
[----:B------:R-:W2:Y:S01]  /*5ac0*/  MUFU.TANH R50, R50 ;  /* 0x0000003200327308 */ /* 0x000ea20000002400 */
[----:B-1----:R-:W-:Y:S01]  /*5ad0*/  FSEL R46, R46, -INF , P5 ;  /* 0xff8000002e2e7808 */ /* 0x002fe20002800000 */
[----:B------:R-:W1:Y:S01]  /*5ae0*/  SHFL.BFLY PT, R7, R12, 0x2, 0x1f ;  /* 0x0c401f000c077f89 */ /* 0x000e6200000e0000 */
[----:B------:R-:W-:-:S05]  /*5af0*/  FMNMX.FTZ R6, R5, R6, !PT ;  /* 0x0000000605067209 */ /* 0x000fca0007810000 */
[----:B------:R-:W3:Y:S01]  /*5b00*/  MUFU.TANH R51, R51 ;  /* 0x0000003300337308 */ /* 0x000ee20000002400 */
[----:B0-----:R-:W-:-:S07]  /*5b10*/  FSEL R47, R47, -INF , P6 ;  /* 0xff8000002f2f7808 */ /* 0x001fce0003000000 */
[----:B------:R-:W0:Y:S01]  /*5b20*/  MUFU.TANH R54, R54 ;  /* 0x0000003600367308 */ /* 0x000e220000002400 */
[----:B--2---:R-:W-:-:S07]  /*5b30*/  FSEL R50, R50, -INF , P1 ;  /* 0xff80000032327808 */ /* 0x004fce0000800000 */
[----:B------:R-:W2:Y:S01]  /*5b40*/  MUFU.TANH R55, R55 ;  /* 0x0000003700377308 */ /* 0x000ea20000002400 */
[----:B---3--:R-:W-:Y:S02]  /*5b50*/  FSEL R51, R51, -INF , P2 ;  /* 0xff80000033337808 */ /* 0x008fe40001000000 */
[----:B-1----:R-:W-:Y:S02]  /*5b60*/  FMNMX.FTZ R13, R12, R7, !PT ;  /* 0x000000070c0d7209 */ /* 0x002fe40007810000 */
[----:B------:R-:W-:Y:S02]  /*5b70*/  FMNMX.FTZ R7, R9, R6, !PT ;  /* 0x0000000609077209 */ /* 0x000fe40007810000 */
[----:B------:R-:W-:Y:S01]  /*5b80*/  ISETP.GE.AND P2, PT, R23, R18, PT ;  /* 0x000000121700720c */ /* 0x000fe20003f46270 */
[----:B------:R-:W1:Y:S01]  /*5b90*/  SHFL.BFLY PT, R14, R13, 0x1, 0x1f ;  /* 0x0c201f000d0e7f89 */ /* 0x000e6200000e0000 */
[----:B------:R-:W-:Y:S02]  /*5ba0*/  FMNMX.FTZ R6, R10, R7, !PT ;  /* 0x000000070a067209 */ /* 0x000fe40007810000 */
[----:B0-----:R-:W-:-:S02]  /*5bb0*/  FSEL R54, R54, -INF , P3 ;  /* 0xff80000036367808 */ /* 0x001fc40001800000 */
[----:B------:R-:W-:-:S04]  /*5bc0*/  FMNMX.FTZ R7, R11, R6, !PT ;  /* 0x000000060b077209 */ /* 0x000fc80007810000 */
[----:B------:R-:W-:Y:S02]  /*5bd0*/  FMNMX.FTZ R12, R38, R7, !PT ;  /* 0x00000007260c7209 */ /* 0x000fe40007810000 */
[----:B--2---:R-:W-:Y:S02]  /*5be0*/  FSEL R55, R55, -INF , P4 ;  /* 0xff80000037377808 */ /* 0x004fe40002000000 */
[----:B------:R-:W-:-:S04]  /*5bf0*/  FMNMX.FTZ R7, R39, R12, !PT ;  /* 0x0000000c27077209 */ /* 0x000fc80007810000 */
[----:B------:R-:W-:-:S04]  /*5c00*/  FMNMX.FTZ R12, R42, R7, !PT ;  /* 0x000000072a0c7209 */ /* 0x000fc80007810000 */
[----:B------:R-:W-:Y:S02]  /*5c10*/  FMNMX.FTZ R7, R43, R12, !PT ;  /* 0x0000000c2b077209 */ /* 0x000fe40007810000 */
[----:B-1----:R-:W-:Y:S02]  /*5c20*/  FMNMX.FTZ R6, R13, R14, !PT ;  /* 0x0000000e0d067209 */ /* 0x002fe40007810000 */
        /* <DEDUP_REMOVED lines=16> */
[--C-:B------:R-:W-:Y:S01]  /*5d30*/  FFMA.FTZ R36, R36, UR15, -R14.reuse ;  /* 0x0000000f24247c23 */ /* 0x100fe2000801080e */
[----:B------:R-:W0:Y:S01]  /*5d40*/  SHFL.BFLY PT, R7, R12, 0x2, 0x1f ;  /* 0x0c401f000c077f89 */ /* 0x000e2200000e0000 */
        /* <DEDUP_REMOVED lines=9> */
[----:B------:R-:W-:-:S02]  /*5de0*/  FFMA.FTZ R14, R53, UR15, -R14 ;  /* 0x0000000f350e7c23 */ /* 0x000fc4000801080e */
[----:B------:R-:W-:Y:S08]  /*5df0*/  MUFU.EX2 R28, R28 ;  /* 0x0000001c001c7308 */ /* 0x000ff00000000800 */
[----:B------:R-:W2:Y:S01]  /*5e00*/  MUFU.EX2 R29, R29 ;  /* 0x0000001d001d7308 */ /* 0x000ea20000000800 */
[----:B-1----:R-:W-:Y:S02]  /*5e10*/  F2FP.BF16.F32.PACK_AB R152, R25, R24 ;  /* 0x000000181998723e */ /* 0x002fe400000010ff */
[----:B0-----:R-:W-:-:S05]  /*5e20*/  FMNMX.FTZ R13, R12, R7, !PT ;  /* 0x000000070c0d7209 */ /* 0x001fca0007810000 */
[----:B------:R-:W-:Y:S01]  /*5e30*/  MUFU.EX2 R32, R32 ;  /* 0x0000002000207308 */ /* 0x000fe20000000800 */
[----:B------:R-:W0:Y:S07]  /*5e40*/  SHFL.BFLY PT, R12, R13, 0x1, 0x1f ;  /* 0x0c201f000d0c7f89 */ /* 0x000e2e00000e0000 */
[----:B------:R-:W1:Y:S01]  /*5e50*/  MUFU.EX2 R33, R33 ;  /* 0x0000002100217308 */ /* 0x000e620000000800 */
[----:B--2---:R-:W-:-:S07]  /*5e60*/  F2FP.BF16.F32.PACK_AB R154, R29, R28 ;  /* 0x0000001c1d9a723e */ /* 0x004fce00000010ff */
[----:B------:R-:W-:Y:S08]  /*5e70*/  MUFU.EX2 R36, R36 ;  /* 0x0000002400247308 */ /* 0x000ff00000000800 */
[----:B------:R-:W2:Y:S01]  /*5e80*/  MUFU.EX2 R37, R37 ;  /* 0x0000002500257308 */ /* 0x000ea20000000800 */
[----:B0-----:R-:W-:Y:S02]  /*5e90*/  FMNMX.FTZ R7, R13, R12, !PT ;  /* 0x0000000c0d077209 */ /* 0x001fe40007810000 */
[----:B-1----:R-:W-:-:S02]  /*5ea0*/  F2FP.BF16.F32.PACK_AB R156, R33, R32 ;  /* 0x00000020219c723e */ /* 0x002fc400000010ff */
[C---:B------:R-:W-:Y:S01]  /*5eb0*/  FSETP.NEU.FTZ.AND P1, PT, R7.reuse, -INF , PT ;  /* 0xff8000000700780b */ /* 0x040fe20003f3d000 */
[----:B------:R-:W-:Y:S02]  /*5ec0*/  FMUL.FTZ R12, R7, UR15 ;  /* 0x0000000f070c7c20 */ /* 0x000fe40008410000 */
[----:B------:R-:W-:Y:S03]  /*5ed0*/  MUFU.EX2 R13, R14 ;  /* 0x0000000e000d7308 */ /* 0x000fe60000000800 */
[----:B------:R-:W-:Y:S02]  /*5ee0*/  FSEL R12, R12, RZ, P1 ;  /* 0x000000ff0c0c7208 */ /* 0x000fe40000800000 */
[----:B------:R-:W-:-:S03]  /*5ef0*/  ISETP.NE.AND P1, PT, R15, RZ, PT ;  /* 0x000000ff0f00720c */ /* 0x000fc60003f25270 */
        /* <DEDUP_REMOVED lines=13> */
[----:B------:R-:W1:Y:S01]  /*5fd0*/  MUFU.EX2 R8, R8 ;  /* 0x0000000800087308 */ /* 0x000e620000000800 */
[----:B0-----:R-:W-:-:S02]  /*5fe0*/  @!P1 VIADD R3, R4, 0x38840 ;  /* 0x0003884004039836 */ /* 0x001fc40000000000 */
[--C-:B------:R-:W-:Y:S01]  /*5ff0*/  FFMA.FTZ R50, R50, UR15, -R12.reuse ;  /* 0x0000000f32327c23 */ /* 0x100fe2000801080c */
[--C-:B------:R-:W-:Y:S01]  /*6000*/  FFMA.FTZ R51, R51, UR15, -R12.reuse ;  /* 0x0000000f33337c23 */ /* 0x100fe2000801080c */
[--C-:B------:R-:W-:Y:S01]  /*6010*/  FFMA.FTZ R54, R54, UR15, -R12.reuse ;  /* 0x0000000f36367c23 */ /* 0x100fe2000801080c */
[----:B------:R-:W-:Y:S01]  /*6020*/  FFMA.FTZ R12, R55, UR15, -R12 ;  /* 0x0000000f370c7c23 */ /* 0x000fe2000801080c */
[----:B------:R-:W-:Y:S01]  /*6030*/  @!P1 PRMT R3, RZ, 0x654, R3 ;  /* 0x00000654ff039816 */ /* 0x000fe20000000003 */
[----:B------:R-:W-:Y:S01]  /*6040*/  @!P1 VIADD R4, R4, 0x38860 ;  /* 0x0003886004049836 */ /* 0x000fe20000000000 */
[----:B------:R-:W0:Y:S01]  /*6050*/  MUFU.EX2 R5, R5 ;  /* 0x0000000500057308 */ /* 0x000e220000000800 */
[----:B--2---:R-:W-:Y:S01]  /*6060*/  F2FP.BF16.F32.PACK_AB R158, R37, R36 ;  /* 0x00000024259e723e */ /* 0x004fe200000010ff */
[----:B------:R0:W-:Y:S02]  /*6070*/  @!P1 SYNCS.ARRIVE.TRANS64.RED.A1T0 RZ, [R3+URZ], RZ ;  /* 0x000000ff03ff99a7 */ /* 0x0001e4000810043f */
[----:B------:R-:W-:-:S04]  /*6080*/  @!P1 PRMT R4, RZ, 0x654, R4 ;  /* 0x00000654ff049816 */ /* 0x000fc80000000004 */
[----:B------:R2:W3:Y:S01]  /*6090*/  MUFU.EX2 R20, R9 ;  /* 0x0000000900147308 */ /* 0x0004e20000000800 */
[----:B-1----:R-:W-:Y:S01]  /*60a0*/  FADD.FTZ R14, R153, R8 ;  /* 0x00000008990e7221 */ /* 0x002fe20000010000 */
[----:B------:R-:W-:-:S06]  /*60b0*/  F2FP.BF16.F32.PACK_AB R153, R8, R153 ;  /* 0x000000990899723e */ /* 0x000fcc00000010ff */
[----:B------:R-:W1:Y:S01]  /*60c0*/  MUFU.EX2 R10, R10 ;  /* 0x0000000a000a7308 */ /* 0x000e620000000800 */
[----:B--2---:R-:W-:Y:S01]  /*60d0*/  FADD.FTZ R9, R24, R25 ;  /* 0x0000001918097221 */ /* 0x004fe20000010000 */
[----:B0-----:R-:W-:-:S03]  /*60e0*/  FADD.FTZ R3, R5, R14 ;  /* 0x0000000e05037221 */ /* 0x001fc60000010000 */
[----:B------:R-:W-:-:S03]  /*60f0*/  FADD.FTZ R26, R28, R9 ;  /* 0x000000091c1a7221 */ /* 0x000fc60000010000 */
[----:B------:R-:W0:Y:S01]  /*6100*/  MUFU.EX2 R11, R11 ;  /* 0x0000000b000b7308 */ /* 0x000e220000000800 */
[C---:B---3--:R-:W-:Y:S01]  /*6110*/  FADD.FTZ R3, R20.reuse, R3 ;  /* 0x0000000314037221 */ /* 0x048fe20000010000 */
[----:B------:R-:W-:Y:S01]  /*6120*/  FADD.FTZ R9, R29, R26 ;  /* 0x0000001a1d097221 */ /* 0x000fe20000010000 */
[----:B------:R-:W-:Y:S01]  /*6130*/  F2FP.BF16.F32.PACK_AB R155, R20, R5 ;  /* 0x00000005149b723e */ /* 0x000fe200000010ff */
[----:B------:R-:W-:Y:S02]  /*6140*/  BAR.SYNC.DEFER_BLOCKING 0xf, 0x100 ;  /* 0x03c4000000007b1d */ /* 0x000fe40000010000 */
[----:B------:R-:W-:Y:S01]  /*6150*/  FADD.FTZ R14, R32, R9 ;  /* 0x00000009200e7221 */ /* 0x000fe20000010000 */
[----:B-1----:R-:W-:-:S03]  /*6160*/  FADD.FTZ R26, R10, R3 ;  /* 0x000000030a1a7221 */ /* 0x002fc60000010000 */
[----:B------:R-:W1:Y:S01]  /*6170*/  MUFU.EX2 R38, R38 ;  /* 0x0000002600267308 */ /* 0x000e620000000800 */
[----:B------:R-:W-:-:S04]  /*6180*/  FADD.FTZ R3, R33, R14 ;  /* 0x0000000e21037221 */ /* 0x000fc80000010000 */
[----:B------:R-:W-:Y:S01]  /*6190*/  FADD.FTZ R14, R36, R3 ;  /* 0x00000003240e7221 */ /* 0x000fe20000010000 */
[----:B0-----:R-:W-:Y:S02]  /*61a0*/  FADD.FTZ R9, R11, R26 ;  /* 0x0000001a0b097221 */ /* 0x001fe40000010000 */
[----:B------:R-:W0:Y:S01]  /*61b0*/  MUFU.EX2 R39, R39 ;  /* 0x0000002700277308 */ /* 0x000e220000000800 */
[----:B------:R-:W-:Y:S01]  /*61c0*/  FADD.FTZ R3, R37, R14 ;  /* 0x0000000e25037221 */ /* 0x000fe20000010000 */
[----:B------:R-:W-:-:S06]  /*61d0*/  F2FP.BF16.F32.PACK_AB R157, R11, R10 ;  /* 0x0000000a0b9d723e */ /* 0x000fcc00000010ff */
        /* <DEDUP_REMOVED lines=13> */
[----:B0-----:R-:W-:-:S07]  /*62b0*/  FADD.FTZ R10, R46, R5 ;  /* 0x000000052e0a7221 */ /* 0x001fce0000010000 */
        /* <DEDUP_REMOVED lines=12> */
[----:B------:R-:W3:Y:S01]  /*6380*/  MUFU.EX2 R54, R54 ;  /* 0x0000003600367308 */ /* 0x000ee20000000800 */
[C---:B0-----:R-:W-:Y:S01]  /*6390*/  FADD.FTZ R5, R51.reuse, R10 ;  /* 0x0000000a33057221 */ /* 0x041fe20000010000 */
[----:B------:R-:W-:-:S06]  /*63a0*/  F2FP.BF16.F32.PACK_AB R165, R51, R50 ;  /* 0x0000003233a5723e */ /* 0x000fcc00000010ff */
[----:B------:R-:W0:Y:S01]  /*63b0*/  MUFU.EX2 R48, R48 ;  /* 0x0000003000307308 */ /* 0x000e220000000800 */
[C---:B--2---:R-:W-:Y:S01]  /*63c0*/  FADD.FTZ R3, R45.reuse, R8 ;  /* 0x000000082d037221 */ /* 0x044fe20000010000 */
[----:B------:R-:W-:-:S05]  /*63d0*/  F2FP.BF16.F32.PACK_AB R162, R45, R44 ;  /* 0x0000002c2da2723e */ /* 0x000fca00000010ff */
[----:B------:R1:W-:Y:S01]  /*63e0*/  STSM.16.M88.4 [R186], R160 ;  /* 0x000000a0ba007844 */ /* 0x0003e20000000200 */
[----:B------:R-:W2:Y:S01]  /*63f0*/  MUFU.EX2 R167, R12 ;  /* 0x0000000c00a77308 */ /* 0x000ea20000000800 */
[----:B---3--:R-:W-:-:S07]  /*6400*/  FADD.FTZ R10, R54, R5 ;  /* 0x00000005360a7221 */ /* 0x008fce0000010000 */
[----:B------:R-:W3:Y:S01]  /*6410*/  MUFU.EX2 R49, R49 ;  /* 0x0000003100317308 */ /* 0x000ee20000000800 */
[----:B0-----:R-:W-:-:S07]  /*6420*/  FADD.FTZ R8, R48, R3 ;  /* 0x0000000330087221 */ /* 0x001fce0000010000 */
[----:B------:R-:W0:Y:S01]  /*6430*/  MUFU.EX2 R52, R52 ;  /* 0x0000003400347308 */ /* 0x000e220000000800 */
[C---:B--2---:R-:W-:Y:S01]  /*6440*/  FADD.FTZ R5, R167.reuse, R10 ;  /* 0x0000000aa7057221 */ /* 0x044fe20000010000 */
[----:B------:R-:W-:Y:S02]  /*6450*/  F2FP.BF16.F32.PACK_AB R167, R167, R54 ;  /* 0x00000036a7a7723e */ /* 0x000fe400000010ff */
[C---:B---3--:R-:W-:Y:S01]  /*6460*/  F2FP.BF16.F32.PACK_AB R164, R49.reuse, R48 ;  /* 0x0000003031a4723e */ /* 0x048fe200000010ff */
[----:B------:R-:W-:Y:S01]  /*6470*/  FADD.FTZ R3, R49, R8 ;  /* 0x0000000831037221 */ /* 0x000fe20000010000 */
[----:B0-----:R-:W-:-:S03]  /*6480*/  F2FP.BF16.F32.PACK_AB R166, R13, R52 ;  /* 0x000000340da6723e */ /* 0x001fc600000010ff */
[----:B------:R-:W-:Y:S02]  /*6490*/  FADD.FTZ R8, R52, R3 ;  /* 0x0000000334087221 */ /* 0x000fe40000010000 */
[----:B------:R1:W-:Y:S01]  /*64a0*/  STSM.16.M88.4 [R185], R164 ;  /* 0x000000a4b9007844 */ /* 0x0003e20000000200 */
[----:B------:R-:W-:Y:S01]  /*64b0*/  WARPGROUP.ARRIVE ;  /* 0x00000000000079c5 */ /* 0x000fe20000000000 */
[----:B------:R-:W-:-:S05]  /*64c0*/  FADD.FTZ R3, R13, R8 ;  /* 0x000000080d037221 */ /* 0x000fca0000010000 */
[----:B------:R-:W-:Y:S01]  /*64d0*/  HGMMA.64x256x16.F32.BF16 R24, R152, gdesc[UR8].tnspB, RZ, !UPT, gsb0 ;  /* 0x43e0000898187df0 */ /* 0x000fe2000c0018ff */
[----:B------:R-:W-:Y:S01]  /*64e0*/  UIADD3 UR10, UR10, 0x180, URZ ;  /* 0x000001800a0a7890 */ /* 0x000fe2000fffe03f */
[----:B------:R-:W-:Y:S01]  /*64f0*/  UMOV UR11, 0x40000040 ;  /* 0x40000040000b7882 */ /* 0x000fe20000000000 */
[----:B------:R-:W-:Y:S02]  /*6500*/  WARPGROUP.DEPBAR.LE gsb0, 0x0 ;  /* 0x00008000000079c5 */ /* 0x000fe40000010000 */
[----:B------:R-:W-:-:S15]  /*6510*/  WARPGROUP.ARRIVE ;  /* 0x00000000000079c5 */ /* 0x000fde0000000000 */
[----:B------:R-:W-:-:S08]  /*6520*/  NOP ;  /* 0x0000000000007918 */ /* 0x000fd00000000000 */
[----:B------:R-:W-:Y:S01]  /*6530*/  HGMMA.64x256x16.F32.BF16 R24, R156, gdesc[UR16].tnspB, R24, gsb0 ;  /* 0x43e000109c187df0 */ /* 0x000fe20008001818 */
[----:B------:R-:W-:Y:S01]  /*6540*/  UMOV UR18, UR14 ;  /* 0x0000000e00127c82 */ /* 0x000fe20008000000 */
[----:B------:R-:W-:Y:S01]  /*6550*/  UMOV UR19, 0x40000040 ;  /* 0x4000004000137882 */ /* 0x000fe20000000000 */
        /* <DEDUP_REMOVED lines=19> */
[----:B------:R-:W-:Y:S01]  /*6690*/  R2UR UR11, R23 ;  /* 0x00000000170b72ca */ /* 0x000fe200000e0000 */
[----:B-1----:R-:W-:Y:S01]  /*66a0*/  IMAD.MOV.U32 R4, RZ, RZ, R7 ;  /* 0x000000ffff047224 */ /* 0x002fe200078e0007 */
[----:B------:R-:W-:Y:S01]  /*66b0*/  UMOV UR10, UR37 ;  /* 0x00000025000a7c82 */ /* 0x000fe20008000000 */
[----:B------:R-:W-:-:S12]  /*66c0*/  IMAD.MOV.U32 R8, RZ, RZ, R6 ;  /* 0x000000ffff087224 */ /* 0x000fd800078e0006 */
.L_x_1082:
[----:B------:R-:W-:Y:S01]  /*66d0*/  UIADD3 UR37, UR10, 0x1, URZ ;  /* 0x000000010a257890 */ /* 0x000fe2000fffe03f */
[----:B------:R-:W-:Y:S01]  /*66e0*/  UMOV UR5, UR11 ;  /* 0x0000000b00057c82 */ /* 0x000fe20008000000 */
[----:B------:R-:W-:Y:S01]  /*66f0*/  UIADD3 UR11, UR11, -0x1, URZ ;  /* 0xffffffff0b0b7890 */ /* 0x000fe2000fffe03f */
[----:B------:R-:W-:Y:S01]  /*6700*/  ISETP.LT.AND P2, PT, R18, UR5, PT ;  /* 0x0000000512007c0c */ /* 0x000fe2000bf41270 */
[----:B------:R-:W-:-:S04]  /*6710*/  UISETP.NE.AND UP0, UPT, UR37, 0x2, UPT ;  /* 0x000000022500788c */ /* 0x000fc8000bf05270 */
[----:B------:R-:W-:Y:S02]  /*6720*/  USEL UR14, URZ, 0x1, UP0 ;  /* 0x000000013f0e7887 */ /* 0x000fe40008000000 */
[----:B------:R-:W-:Y:S02]  /*6730*/  USEL UR37, UR37, URZ, UP0 ;  /* 0x0000003f25257287 */ /* 0x000fe40008000000 */
[----:B------:R-:W-:Y:S01]  /*6740*/  ULOP3.LUT UR36, UR36, UR14, URZ, 0x3c, !UPT ;  /* 0x0000000e24247292 */ /* 0x000fe2000f8e3c3f */
[----:B0-----:R-:W-:Y:S11]  /*6750*/  @P0 BRA `(.L_x_1074) ;  /* 0x0000000000040947 */ /* 0x001ff60003800000 */
[----:B------:R-:W-:Y:S01]  /*6760*/  BPT.TRAP 0x1 ;  /* 0x000000040000795c */ /* 0x000fe20000300000 */
.L_x_1074:
[----:B------:R-:W-:Y:S01]  /*6770*/  ULEA UR5, UR37, UR41, 0x3 ;  /* 0x0000002925057291 */ /* 0x000fe2000f8e183f */
[----:B------:R-:W-:-:S05]  /*6780*/  IMAD.U32 R6, RZ, RZ, UR36 ;  /* 0x00000024ff067e24 */ /* 0x000fca000f8e00ff */
[----:B------:R-:W-:-:S04]  /*6790*/  SHF.L.U32 R6, R6, 0x1f, RZ ;  /* 0x0000001f06067819 */ /* 0x000fc800000006ff */
[----:B------:R0:W1:Y:S01]  /*67a0*/  SYNCS.PHASECHK.TRANS64.TRYWAIT P3, [UR5+0x38830], R6 ;  /* 0x03883006ff0075a7 */ /* 0x0000620008060145 */
[----:B------:R-:W-:Y:S05]  /*67b0*/  @P0 BRA `(.L_x_1075) ;  /* 0x0000000000040947 */ /* 0x000fea0003800000 */
[----:B------:R-:W-:Y:S01]  /*67c0*/  BPT.TRAP 0x1 ;  /* 0x000000040000795c */ /* 0x000fe20000300000 */
.L_x_1075:
[----:B-1----:R-:W-:Y:S05]  /*67d0*/  @P3 BRA `(.L_x_1076) ;  /* 0x0000000000083947 */ /* 0x002fea0003800000 */
[----:B------:R-:W1:Y:S02]  /*67e0*/  SYNCS.PHASECHK.TRANS64.TRYWAIT P3, [UR5+0x38830], R6 ;  /* 0x03883006ff0075a7 */ /* 0x000e640008060145 */
[----:B-1----:R-:W-:Y:S05]  /*67f0*/  @!P3 BRA `(.L_x_1077) ;  /* 0x00000104001cb947 */ /* 0x002fea0003800000 */
.L_x_1076:
        /* <DEDUP_REMOVED lines=8> */
[----:B------:R-:W-:-:S04]  /*6880*/  ULOP3.LUT UR14, UR14, 0x3fff, URZ, 0xc0, !UPT ;  /* 0x00003fff0e0e7892 */ /* 0x000fc8000f8ec03f */
[----:B------:R-:W-:Y:S02]  /*6890*/  ULEA UR18, UR37, UR18, 0x9 ;  /* 0x0000001225127291 */ /* 0x000fe4000f8e483f */
[----:B------:R-:W-:Y:S02]  /*68a0*/  ULOP3.LUT UR20, UR14, 0x10000, URZ, 0xfc, !UPT ;  /* 0x000100000e147892 */ /* 0x000fe4000f8efc3f */
[----:B------:R-:W-:-:S03]  /*68b0*/  UIADD3 UR14, UR18, 0x4, URZ ;  /* 0x00000004120e7890 */ /* 0x000fc6000fffe03f */
[----:B------:R-:W-:-:S04]  /*68c0*/  UMOV UR22, UR18 ;  /* 0x0000001200167c82 */ /* 0x000fc80008000000 */
[----:B------:R-:W-:Y:S01]  /*68d0*/  HGMMA.64x64x16.F32.BF16 R152, gdesc[UR20], RZ, !UPT, gsb0 ;  /* 0x00e00000149879f0 */ /* 0x000fe2000c0018ff */
[----:B------:R-:W-:Y:S01]  /*68e0*/  UIADD3 UR22, UR18, 0x2, URZ ;  /* 0x0000000212167890 */ /* 0x000fe2000fffe03f */
[----:B------:R-:W-:Y:S01]  /*68f0*/  UMOV UR20, UR8 ;  /* 0x0000000800147c82 */ /* 0x000fe20008000000 */
[----:B------:R-:W-:Y:S01]  /*6900*/  UMOV UR21, UR9 ;  /* 0x0000000900157c82 */ /* 0x000fe20008000000 */
[----:B------:R-:W-:Y:S01]  /*6910*/  UMOV UR23, 0x40000040 ;  /* 0x4000004000177882 */ /* 0x000fe20000000000 */
[----:B------:R-:W-:Y:S01]  /*6920*/  UIADD3 UR18, UR18, 0x6, URZ ;  /* 0x0000000612127890 */ /* 0x000fe2000fffe03f */
        /* <DEDUP_REMOVED lines=10> */
[----:B------:R-:W-:Y:S05]  /*69d0*/  @P0 BRA `(.L_x_1078) ;  /* 0x0000000000040947 */ /* 0x000fea0003800000 */
[----:B------:R-:W-:Y:S01]  /*69e0*/  BPT.TRAP 0x1 ;  /* 0x000000040000795c */ /* 0x000fe20000300000 */
.L_x_1078:
[----:B------:R2:W3:Y:S01]  /*69f0*/  SYNCS.PHASECHK.TRANS64.TRYWAIT P3, [UR5+0x38850], R6 ;  /* 0x03885006ff0075a7 */ /* 0x0004e20008060145 */
[----:B------:R-:W-:Y:S05]  /*6a00*/  @P0 BRA `(.L_x_1079) ;  /* 0x0000000000040947 */ /* 0x000fea0003800000 */
[----:B------:R-:W-:Y:S01]  /*6a10*/  BPT.TRAP 0x1 ;  /* 0x000000040000795c */ /* 0x000fe20000300000 */
.L_x_1079:
[----:B---3--:R-:W-:Y:S05]  /*6a20*/  @P3 BRA `(.L_x_1080) ;  /* 0x0000000000083947 */ /* 0x008fea0003800000 */
[----:B------:R-:W3:Y:S02]  /*6a30*/  SYNCS.PHASECHK.TRANS64.TRYWAIT P3, [UR5+0x38850], R6 ;  /* 0x03885006ff0075a7 */ /* 0x000ee40008060145 */
[----:B---3--:R-:W-:Y:S05]  /*6a40*/  @!P3 BRA `(.L_x_1081) ;  /* 0x0000010000a0b947 */ /* 0x008fea0003800000 */
.L_x_1080:
[----:B------:R-:W-:Y:S01]  /*6a50*/  UIADD3 UR14, UR41, 0x26400, URZ ;  /* 0x00026400290e7890 */ /* 0x000fe2000fffe03f */
[----:B------:R-:W-:Y:S01]  /*6a60*/  WARPGROUP.ARRIVE ;  /* 0x00000000000079c5 */ /* 0x000fe20000000000 */
[----:B------:R-:W-:-:S05]  /*6a70*/  UIADD3 UR18, UR6, 0x2, URZ ;  /* 0x0000000206127890 */ /* 0x000fca000fffe03f */
[----:B-1----:R-:W1:Y:S01]  /*6a80*/  S2R R7, SR_TID.X ;  /* 0x0000000000077919 */ /* 0x002e620000002100 */
[----:B------:R-:W-:Y:S01]  /*6a90*/  USHF.R.U32.HI UR14, URZ, 0x4, UR14 ;  /* 0x000000043f0e7899 */ /* 0x000fe2000801160e */
[----:B------:R-:W-:Y:S01]  /*6aa0*/  ISETP.NE.AND P3, PT, R17, RZ, PT ;  /* 0x000000ff1100720c */ /* 0x000fe20003f65270 */
[----:B------:R-:W-:Y:S02]  /*6ab0*/  UIADD3 UR15, UR6, 0x4, URZ ;  /* 0x00000004060f7890 */ /* 0x000fe4000fffe03f */
[----:B------:R-:W-:Y:S02]  /*6ac0*/  ULOP3.LUT UR19, UR14, 0x3fff, URZ, 0xc0, !UPT ;  /* 0x00003fff0e137892 */ /* 0x000fe4000f8ec03f */
[----:B------:R-:W-:Y:S02]  /*6ad0*/  ULEA UR14, UR37, UR4, 0xc ;  /* 0x00000004250e7291 */ /* 0x000fe4000f8e603f */
[----:B------:R-:W-:Y:S01]  /*6ae0*/  ULOP3.LUT UR6, UR19, 0x10000, URZ, 0xfc, !UPT ;  /* 0x0001000013067892 */ /* 0x000fe2000f8efc3f */
[----:B------:R-:W-:Y:S01]  /*6af0*/  UMOV UR23, 0x40000040 ;  /* 0x4000004000177882 */ /* 0x000fe20000000000 */
[----:B------:R-:W-:Y:S01]  /*6b00*/  UMOV UR21, 0x40000040 ;  /* 0x4000004000157882 */ /* 0x000fe20000000000 */
[----:B------:R-:W-:-:S02]  /*6b10*/  UIADD3 UR24, UR14, 0x800, URZ ;  /* 0x000008000e187890 */ /* 0x000fc4000fffe03f */
[----:B------:R-:W-:Y:S02]  /*6b20*/  UMOV UR22, UR14 ;  /* 0x0000000e00167c82 */ /* 0x000fe40008000000 */
[----:B------:R-:W-:Y:S01]  /*6b30*/  UMOV UR20, UR6 ;  /* 0x0000000600147c82 */ /* 0x000fe20008000000 */
[----:B------:R-:W-:Y:S01]  /*6b40*/  UIADD3 UR25, UR6, 0x800, URZ ;  /* 0x0000080006197890 */ /* 0x000fe2000fffe03f */
[----:B------:R-:W-:Y:S01]  /*6b50*/  HGMMA.64x64x16.F32.BF16 R152, gdesc[UR20], R152, gsb0 ;  /* 0x00e00000149879f0 */ /* 0x000fe20008001898 */
[----:B------:R-:W-:Y:S01]  /*6b60*/  UIADD3 UR22, UR14, 0x2, URZ ;  /* 0x000000020e167890 */ /* 0x000fe2000fffe03f */
[----:B------:R-:W-:Y:S01]  /*6b70*/  UMOV UR20, UR18 ;  /* 0x0000001200147c82 */ /* 0x000fe20008000000 */
[----:B------:R-:W-:Y:S01]  /*6b80*/  UMOV UR21, 0x40000040 ;  /* 0x4000004000157882 */ /* 0x000fe20000000000 */
[----:B------:R-:W-:Y:S01]  /*6b90*/  UMOV UR23, 0x40000040 ;  /* 0x4000004000177882 */ /* 0x000fe20000000000 */
[----:B-1----:R-:W-:-:S05]  /*6ba0*/  SHF.R.U32.HI R7, RZ, 0x7, R7 ;  /* 0x00000007ff077819 */ /* 0x002fca0000011607 */
[----:B0-2---:R-:W0:Y:S01]  /*6bb0*/  SHFL.IDX PT, R6, R7, RZ, 0x1f ;  /* 0x00001fff07067589 */ /* 0x005e2200000e0000 */
[----:B------:R-:W-:Y:S02]  /*6bc0*/  WARPGROUP.DEPBAR.LE gsb0, 0x0 ;  /* 0x00008000000079c5 */ /* 0x000fe40000010000 */
[----:B------:R-:W-:-:S06]  /*6bd0*/  WARPGROUP.ARRIVE ;  /* 0x00000000000079c5 */ /* 0x000fcc0000000000 */
[----:B------:R-:W-:Y:S01]  /*6be0*/  HGMMA.64x64x16.F32.BF16 R152, gdesc[UR20], R152, gsb0 ;  /* 0x00e00000149879f0 */ /* 0x000fe20008001898 */
[----:B------:R-:W-:Y:S01]  /*6bf0*/  UIADD3 UR22, UR14, 0x4, URZ ;  /* 0x000000040e167890 */ /* 0x000fe2000fffe03f */
[----:B------:R-:W-:Y:S01]  /*6c00*/  UMOV UR20, UR15 ;  /* 0x0000000f00147c82 */ /* 0x000fe20008000000 */
[----:B------:R-:W-:Y:S01]  /*6c10*/  UMOV UR21, 0x40000040 ;  /* 0x4000004000157882 */ /* 0x000fe20000000000 */
[----:B------:R-:W-:Y:S01]  /*6c20*/  UMOV UR23, 0x40000040 ;  /* 0x4000004000177882 */ /* 0x000fe20000000000 */
        /* <DEDUP_REMOVED lines=118> */
[----:B------:R-:W-:Y:S01]  /*7390*/  UIADD3 UR25, UR6, 0xa00, URZ ;  /* 0x00000a0006197890 */ /* 0x000fe2000fffe03f */
[----:B------:R-:W-:Y:S02]  /*73a0*/  WARPGROUP.DEPBAR.LE gsb0, 0x0 ;  /* 0x00008000000079c5 */ /* 0x000fe40000010000 */
[----:B------:R-:W-:-:S06]  /*73b0*/  WARPGROUP.ARRIVE ;  /* 0x00000000000079c5 */ /* 0x000fcc0000000000 */
[----:B------:R-:W-:Y:S01]  /*73c0*/  HGMMA.64x64x16.F32.BF16 R152, gdesc[UR20], R152, gsb0 ;  /* 0x00e00000149879f0 */ /* 0x000fe20008001898 */
[----:B------:R-:W-:Y:S01]  /*73d0*/  UMOV UR20, 0x28 ;  /* 0x0000002800147882 */ /* 0x000fe20000000000 */
[----:B------:R-:W-:Y:S01]  /*73e0*/  UMOV UR21, 0xa00 ;  /* 0x00000a0000157882 */ /* 0x000fe20000000000 */
[----:B------:R-:W-:Y:S02]  /*73f0*/  USEL UR20, UR20, 0x26, UP0 ;  /* 0x0000002614147887 */ /* 0x000fe40008000000 */
[----:B------:R-:W-:Y:S02]  /*7400*/  USEL UR21, UR21, 0x980, UP0 ;  /* 0x0000098015157887 */ /* 0x000fe40008000000 */
[----:B------:R-:W-:Y:S02]  /*7410*/  ULOP3.LUT UR20, UR20, 0x6, URZ, 0xc0, !UPT ;  /* 0x0000000614147892 */ /* 0x000fe4000f8ec03f */
[----:B------:R-:W-:Y:S01]  /*7420*/  ULOP3.LUT UR21, UR21, 0xa00, URZ, 0xc0, !UPT ;  /* 0x00000a0015157892 */ /* 0x000fe2000f8ec03f */
[----:B------:R-:W-:-:S03]  /*7430*/  UMOV UR23, 0x40000040 ;  /* 0x4000004000177882 */ /* 0x000fc60000000000 */
[----:B------:R-:W-:Y:S02]  /*7440*/  UIADD3 UR22, UR20, UR21, UR6 ;  /* 0x0000001514167290 */ /* 0x000fe4000fffe006 */
[----:B------:R-:W-:-:S03]  /*7450*/  UIADD3 UR24, UR20, UR21, UR14 ;  /* 0x0000001514187290 */ /* 0x000fc6000fffe00e */
[----:B------:R-:W-:Y:S02]  /*7460*/  UMOV UR21, 0x40000040 ;  /* 0x4000004000157882 */ /* 0x000fe40000000000 */
[----:B------:R-:W-:Y:S02]  /*7470*/  UMOV UR20, UR22 ;  /* 0x0000001600147c82 */ /* 0x000fe40008000000 */
[----:B------:R-:W-:Y:S01]  /*7480*/  UMOV UR22, UR24 ;  /* 0x0000001800167c82 */ /* 0x000fe20008000000 */
        /* <DEDUP_REMOVED lines=113> */
[----:B------:R-:W-:Y:S01]  /*7ba0*/  ULDC UR15, c[0x0][0xa80] ;  /* 0x0002a000000f7ab9 */ /* 0x000fe20000000800 */
        /* <DEDUP_REMOVED lines=29> */
[----:B------:R-:W-:Y:S01]  /*7d80*/  FMUL.FTZ R167, R167, UR14 ;  /* 0x0000000ea7a77c20 */ /* 0x000fe20008410000 */
[----:B------:R-:W-:Y:S01]  /*7d90*/  FMUL.FTZ R168, R174, UR14 ;  /* 0x0000000eaea87c20 */ /* 0x000fe20008410000 */
[----:B------:R-:W-:Y:S01]  /*7da0*/  FMUL.FTZ R169, R175, UR14 ;  /* 0x0000000eafa97c20 */ /* 0x000fe20008410000 */
[----:B------:R-:W-:Y:S01]  /*7db0*/  FMUL.FTZ R172, R182, UR14 ;  /* 0x0000000eb6ac7c20 */ /* 0x000fe20008410000 */
[----:B------:R-:W-:Y:S01]  /*7dc0*/  FMUL.FTZ R173, R183, UR14 ;  /* 0x0000000eb7ad7c20 */ /* 0x000fe20008410000 */
[----:B------:R-:W0:Y:S01]  /*7dd0*/  MUFU.TANH R11, R11 ;  /* 0x0000000b000b7308 */ /* 0x000e220000002400 */
[----:B-1----:R-:W-:Y:S01]  /*7de0*/  FMNMX.FTZ R6, R9, R6, !PT ;  /* 0x0000000609067209 */ /* 0x002fe20007810000 */
[----:B------:R-:W-:Y:S01]  /*7df0*/  IMAD.U32 R175, RZ, RZ, UR10 ;  /* 0x0000000affaf7e24 */ /* 0x000fe2000f8e00ff */
[----:B------:R-:W-:-:S03]  /*7e00*/  ULEA UR10, UR37, UR7, 0xc ;  /* 0x00000007250a7291 */ /* 0x000fc6000f8e603f */
[----:B------:R-:W-:Y:S02]  /*7e10*/  @!P3 IMAD R175, R175, 0x40, R16 ;  /* 0x00000040afafb824 */ /* 0x000fe400078e0210 */
[----:B------:R-:W1:Y:S01]  /*7e20*/  MUFU.TANH R12, R12 ;  /* 0x0000000c000c7308 */ /* 0x000e620000002400 */
[----:B--2---:R-:W-:Y:S01]  /*7e30*/  FMNMX.FTZ R6, R10, R6, !PT ;  /* 0x000000060a067209 */ /* 0x004fe20007810000 */
[----:B------:R-:W-:Y:S01]  /*7e40*/  UMOV UR18, UR10 ;  /* 0x0000000a00127c82 */ /* 0x000fe20008000000 */
[----:B------:R-:W-:-:S05]  /*7e50*/  @!P3 LEA R175, R175, UR41, 0x2 ;  /* 0x00000029afafbc11 */ /* 0x000fca000f8e10ff */
        /* <DEDUP_REMOVED lines=22> */
[----:B------:R-:W-:Y:S01]  /*7fc0*/  MUFU.TANH R154, R154 ;  /* 0x0000009a009a7308 */ /* 0x000fe20000002400 */
[----:B--2---:R-:W-:-:S07]  /*7fd0*/  FMNMX.FTZ R6, R157, R6, !PT ;  /* 0x000000069d067209 */ /* 0x004fce0007810000 */
[----:B------:R-:W-:Y:S01]  /*7fe0*/  MUFU.TANH R155, R155 ;  /* 0x0000009b009b7308 */ /* 0x000fe20000002400 */
[----:B0-----:R-:W-:-:S05]  /*7ff0*/  FMNMX.FTZ R6, R160, R6, !PT ;  /* 0x00000006a0067209 */ /* 0x001fca0007810000 */
[----:B------:R-:W0:Y:S02]  /*8000*/  SHFL.BFLY PT, R161, R6, 0x2, 0x1f ;  /* 0x0c401f0006a17f89 */ /* 0x000e2400000e0000 */
[----:B------:R-:W-:Y:S08]  /*8010*/  MUFU.TANH R158, R158 ;  /* 0x0000009e009e7308 */ /* 0x000ff00000002400 */
[----:B------:R-:W-:Y:S08]  /*8020*/  MUFU.TANH R159, R159 ;  /* 0x0000009f009f7308 */ /* 0x000ff00000002400 */
[----:B------:R-:W-:Y:S01]  /*8030*/  MUFU.TANH R168, R168 ;  /* 0x000000a800a87308 */ /* 0x000fe20000002400 */
[----:B0-----:R-:W-:-:S07]  /*8040*/  FMNMX.FTZ R6, R6, R161, !PT ;  /* 0x000000a106067209 */ /* 0x001fce0007810000 */
[----:B------:R-:W-:Y:S01]  /*8050*/  MUFU.TANH R169, R169 ;  /* 0x000000a900a97308 */ /* 0x000fe20000002400 */
[----:B------:R-:W0:Y:S07]  /*8060*/  SHFL.BFLY PT, R161, R6, 0x1, 0x1f ;  /* 0x0c201f0006a17f89 */ /* 0x000e2e00000e0000 */
[----:B------:R-:W-:Y:S08]  /*8070*/  MUFU.TANH R172, R172 ;  /* 0x000000ac00ac7308 */ /* 0x000ff00000002400 */
[----:B------:R-:W-:Y:S01]  /*8080*/  MUFU.TANH R173, R173 ;  /* 0x000000ad00ad7308 */ /* 0x000fe20000002400 */
[----:B0-----:R-:W-:-:S05]  /*8090*/  FMNMX.FTZ R6, R6, R161, !PT ;  /* 0x000000a106067209 */ /* 0x001fca0007810000 */
[C---:B------:R-:W-:Y:S01]  /*80a0*/  FMUL.FTZ R161, R6.reuse, UR15 ;  /* 0x0000000f06a17c20 */ /* 0x040fe20008410000 */
[----:B------:R-:W-:Y:S02]  /*80b0*/  FADD.FTZ R165, -R6, R8 ;  /* 0x0000000806a57221 */ /* 0x000fe40000010100 */
[----:B------:R0:W-:Y:S01]  /*80c0*/  MUFU.TANH R8, R162 ;  /* 0x000000a200087308 */ /* 0x0001e20000002400 */
[--C-:B------:R-:W-:Y:S01]  /*80d0*/  FFMA.FTZ R7, R7, UR15, -R161.reuse ;  /* 0x0000000f07077c23 */ /* 0x100fe200080108a1 */
[----:B------:R-:W-:Y:S01]  /*80e0*/  FMUL.FTZ R165, R165, UR15 ;  /* 0x0000000fa5a57c20 */ /* 0x000fe20008410000 */
[--C-:B------:R-:W-:Y:S01]  /*80f0*/  FFMA.FTZ R10, R10, UR15, -R161.reuse ;  /* 0x0000000f0a0a7c23 */ /* 0x100fe200080108a1 */
[--C-:B------:R-:W-:Y:S01]  /*8100*/  FFMA.FTZ R11, R11, UR15, -R161.reuse ;  /* 0x0000000f0b0b7c23 */ /* 0x100fe200080108a1 */
[--C-:B------:R-:W-:Y:S01]  /*8110*/  FFMA.FTZ R12, R12, UR15, -R161.reuse ;  /* 0x0000000f0c0c7c23 */ /* 0x100fe200080108a1 */
[--C-:B------:R-:W-:Y:S01]  /*8120*/  FFMA.FTZ R13, R13, UR15, -R161.reuse ;  /* 0x0000000f0d0d7c23 */ /* 0x100fe200080108a1 */
[--C-:B------:R-:W-:Y:S01]  /*8130*/  FFMA.FTZ R14, R14, UR15, -R161.reuse ;  /* 0x0000000f0e0e7c23 */ /* 0x100fe200080108a1 */
[----:B------:R-:W-:Y:S01]  /*8140*/  MUFU.EX2 R7, R7 ;  /* 0x0000000700077308 */ /* 0x000fe20000000800 */
[--C-:B0-----:R-:W-:Y:S01]  /*8150*/  FFMA.FTZ R162, R9, UR15, -R161.reuse ;  /* 0x0000000f09a27c23 */ /* 0x101fe200080108a1 */
[--C-:B------:R-:W-:Y:S01]  /*8160*/  FFMA.FTZ R164, R15, UR15, -R161.reuse ;  /* 0x0000000f0fa47c23 */ /* 0x100fe200080108a1 */
[--C-:B------:R-:W-:Y:S01]  /*8170*/  FFMA.FTZ R20, R20, UR15, -R161.reuse ;  /* 0x0000000f14147c23 */ /* 0x100fe200080108a1 */
[--C-:B------:R-:W-:Y:S01]  /*8180*/  FFMA.FTZ R21, R21, UR15, -R161.reuse ;  /* 0x0000000f15157c23 */ /* 0x100fe200080108a1 */
[--C-:B------:R-:W-:Y:S01]  /*8190*/  FFMA.FTZ R23, R23, UR15, -R161.reuse ;  /* 0x0000000f17177c23 */ /* 0x100fe200080108a1 */
[--C-:B------:R-:W-:Y:S01]  /*81a0*/  FFMA.FTZ R153, R153, UR15, -R161.reuse ;  /* 0x0000000f99997c23 */ /* 0x100fe200080108a1 */
[--C-:B------:R-:W-:Y:S01]  /*81b0*/  FFMA.FTZ R156, R156, UR15, -R161.reuse ;  /* 0x0000000f9c9c7c23 */ /* 0x100fe200080108a1 */
[----:B------:R0:W1:Y:S01]  /*81c0*/  MUFU.EX2 R9, R165 ;  /* 0x000000a500097308 */ /* 0x0000620000000800 */
[--C-:B------:R-:W-:Y:S01]  /*81d0*/  FFMA.FTZ R157, R157, UR15, -R161.reuse ;  /* 0x0000000f9d9d7c23 */ /* 0x100fe200080108a1 */
[----:B------:R-:W-:Y:S01]  /*81e0*/  FFMA.FTZ R160, R160, UR15, -R161 ;  /* 0x0000000fa0a07c23 */ /* 0x000fe200080108a1 */
[----:B------:R-:W-:-:S05]  /*81f0*/  IMAD.U32 R15, RZ, RZ, UR5 ;  /* 0x00000005ff0f7e24 */ /* 0x000fca000f8e00ff */
[----:B------:R-:W-:Y:S01]  /*8200*/  MUFU.EX2 R10, R10 ;  /* 0x0000000a000a7308 */ /* 0x000fe20000000800 */
[----:B0-----:R-:W-:Y:S01]  /*8210*/  FFMA.FTZ R165, R152, UR15, -R161 ;  /* 0x0000000f98a57c23 */ /* 0x001fe200080108a1 */
[----:B------:R-:W-:-:S06]  /*8220*/  FMUL.FTZ R161, R163, UR14 ;  /* 0x0000000ea3a17c20 */ /* 0x000fcc0008410000 */
[----:B------:R0:W2:Y:S01]  /*8230*/  MUFU.EX2 R152, R162 ;  /* 0x000000a200987308 */ /* 0x0000a20000000800 */
[----:B-1----:R-:W-:Y:S01]  /*8240*/  FFMA.FTZ R163, R9, R3, R7 ;  /* 0x0000000309a37223 */ /* 0x002fe20000010007 */
[-C--:B------:R-:W-:Y:S01]  /*8250*/  FMUL.FTZ R24, R24, R9.reuse ;  /* 0x0000000918187220 */ /* 0x080fe20000410000 */
[-C--:B------:R-:W-:Y:S01]  /*8260*/  FMUL.FTZ R25, R25, R9.reuse ;  /* 0x0000000919197220 */ /* 0x080fe20000410000 */
[-C--:B------:R-:W-:Y:S01]  /*8270*/  FMUL.FTZ R28, R28, R9.reuse ;  /* 0x000000091c1c7220 */ /* 0x080fe20000410000 */
[-C--:B------:R-:W-:Y:S01]  /*8280*/  FMUL.FTZ R29, R29, R9.reuse ;  /* 0x000000091d1d7220 */ /* 0x080fe20000410000 */
[-C--:B------:R-:W-:Y:S01]  /*8290*/  FMUL.FTZ R32, R32, R9.reuse ;  /* 0x0000000920207220 */ /* 0x080fe20000410000 */
[-C--:B------:R-:W-:Y:S01]  /*82a0*/  FMUL.FTZ R33, R33, R9.reuse ;  /* 0x0000000921217220 */ /* 0x080fe20000410000 */
[----:B------:R-:W1:Y:S01]  /*82b0*/  MUFU.TANH R161, R161 ;  /* 0x000000a100a17308 */ /* 0x000e620000002400 */
[----:B0-----:R-:W-:Y:S01]  /*82c0*/  FMUL.FTZ R162, R166, UR14 ;  /* 0x0000000ea6a27c20 */ /* 0x001fe20008410000 */
[----:B------:R-:W-:Y:S01]  /*82d0*/  FMUL.FTZ R166, R170, UR14 ;  /* 0x0000000eaaa67c20 */ /* 0x000fe20008410000 */
[----:B------:R-:W-:Y:S01]  /*82e0*/  FMUL.FTZ R170, R178, UR14 ;  /* 0x0000000eb2aa7c20 */ /* 0x000fe20008410000 */
[-C--:B------:R-:W-:Y:S01]  /*82f0*/  FMUL.FTZ R36, R36, R9.reuse ;  /* 0x0000000924247220 */ /* 0x080fe20000410000 */
[-C--:B------:R-:W-:Y:S01]  /*8300*/  FMUL.FTZ R37, R37, R9.reuse ;  /* 0x0000000925257220 */ /* 0x080fe20000410000 */
[-C--:B------:R-:W-:Y:S01]  /*8310*/  FMUL.FTZ R40, R40, R9.reuse ;  /* 0x0000000928287220 */ /* 0x080fe20000410000 */
[----:B------:R-:W-:Y:S01]  /*8320*/  FMUL.FTZ R41, R41, R9 ;  /* 0x0000000929297220 */ /* 0x000fe20000410000 */
[----:B------:R-:W0:Y:S01]  /*8330*/  MUFU.TANH R162, R162 ;  /* 0x000000a200a27308 */ /* 0x000e220000002400 */
[C---:B--2---:R-:W-:Y:S01]  /*8340*/  FADD.FTZ R163, R152.reuse, R163 ;  /* 0x000000a398a37221 */ /* 0x044fe20000010000 */
[----:B------:R-:W-:Y:S01]  /*8350*/  F2FP.BF16.F32.PACK_AB R152, R152, R7 ;  /* 0x000000079898723e */ /* 0x000fe200000010ff */
[----:B------:R-:W-:-:S02]  /*8360*/  @!P1 VIADD R7, R15, 0x38840 ;  /* 0x000388400f079836 */ /* 0x000fc40000000000 */
[-C--:B------:R-:W-:Y:S01]  /*8370*/  FMUL.FTZ R44, R44, R9.reuse ;  /* 0x000000092c2c7220 */ /* 0x080fe20000410000 */
[----:B------:R-:W-:Y:S01]  /*8380*/  FADD.FTZ R163, R10, R163 ;  /* 0x000000a30aa37221 */ /* 0x000fe20000010000 */
[-C--:B------:R-:W-:Y:S01]  /*8390*/  FMUL.FTZ R45, R45, R9.reuse ;  /* 0x000000092d2d7220 */ /* 0x080fe20000410000 */
[-C--:B------:R-:W-:Y:S01]  /*83a0*/  FMUL.FTZ R48, R48, R9.reuse ;  /* 0x0000000930307220 */ /* 0x080fe20000410000 */
[----:B------:R-:W-:Y:S01]  /*83b0*/  @!P1 PRMT R7, RZ, 0x654, R7 ;  /* 0x00000654ff079816 */ /* 0x000fe20000000007 */
[----:B------:R2:W3:Y:S01]  /*83c0*/  MUFU.TANH R3, R167 ;  /* 0x000000a700037308 */ /* 0x0004e20000002400 */
[-C--:B------:R-:W-:Y:S01]  /*83d0*/  FMUL.FTZ R49, R49, R9.reuse ;  /* 0x0000000931317220 */ /* 0x080fe20000410000 */
[-C--:B------:R-:W-:Y:S01]  /*83e0*/  FMUL.FTZ R52, R52, R9.reuse ;  /* 0x0000000934347220 */ /* 0x080fe20000410000 */
[----:B------:R4:W-:Y:S01]  /*83f0*/  @!P1 SYNCS.ARRIVE.TRANS64.RED.A1T0 RZ, [R7+URZ], RZ ;  /* 0x000000ff07ff99a7 */ /* 0x0009e2000810043f */
[----:B------:R-:W-:Y:S01]  /*8400*/  @!P3 STS [R175+0x38400], R9 ;  /* 0x03840009af00b388 */ /* 0x000fe20000000800 */
[-C--:B------:R-:W-:Y:S01]  /*8410*/  FMUL.FTZ R53, R53, R9.reuse ;  /* 0x0000000935357220 */ /* 0x080fe20000410000 */
[-C--:B------:R-:W-:Y:S01]  /*8420*/  FMUL.FTZ R56, R56, R9.reuse ;  /* 0x0000000938387220 */ /* 0x080fe20000410000 */
[-C--:B------:R-:W-:Y:S01]  /*8430*/  FMUL.FTZ R57, R57, R9.reuse ;  /* 0x0000000939397220 */ /* 0x080fe20000410000 */
[----:B------:R-:W5:Y:S01]  /*8440*/  MUFU.TANH R166, R166 ;  /* 0x000000a600a67308 */ /* 0x000f620000002400 */
[----:B--2---:R-:W-:Y:S01]  /*8450*/  FMUL.FTZ R167, R171, UR14 ;  /* 0x0000000eaba77c20 */ /* 0x004fe20008410000 */
[----:B------:R-:W-:Y:S01]  /*8460*/  FMUL.FTZ R171, R179, UR14 ;  /* 0x0000000eb3ab7c20 */ /* 0x000fe20008410000 */
[----:B----4-:R-:W-:Y:S01]  /*8470*/  FMNMX.FTZ R7, R154, R4, !PT ;  /* 0x000000049a077209 */ /* 0x010fe20007810000 */
[-C--:B------:R-:W-:Y:S01]  /*8480*/  FMUL.FTZ R60, R60, R9.reuse ;  /* 0x000000093c3c7220 */ /* 0x080fe20000410000 */
[-C--:B------:R-:W-:Y:S01]  /*8490*/  FMUL.FTZ R61, R61, R9.reuse ;  /* 0x000000093d3d7220 */ /* 0x080fe20000410000 */
[----:B------:R-:W-:Y:S01]  /*84a0*/  FMUL.FTZ R64, R64, R9 ;  /* 0x0000000940407220 */ /* 0x000fe20000410000 */
        /* <DEDUP_REMOVED lines=9> */
[----:B------:R-:W-:Y:S01]  /*8540*/  MUFU.TANH R170, R170 ;  /* 0x000000aa00aa7308 */ /* 0x000fe20000002400 */
[-C--:B------:R-:W-:Y:S01]  /*8550*/  FMUL.FTZ R76, R76, R9.reuse ;  /* 0x000000094c4c7220 */ /* 0x080fe20000410000 */
[----:B------:R-:W-:Y:S01]  /*8560*/  FMUL.FTZ R77, R77, R9 ;  /* 0x000000094d4d7220 */ /* 0x000fe20000410000 */
[----:B------:R-:W-:Y:S01]  /*8570*/  FMNMX.FTZ R7, R8, R7, !PT ;  /* 0x0000000708077209 */ /* 0x000fe20007810000 */
[-C--:B------:R-:W-:Y:S01]  /*8580*/  FMUL.FTZ R80, R80, R9.reuse ;  /* 0x0000000950507220 */ /* 0x080fe20000410000 */
[-C--:B------:R-:W-:Y:S01]  /*8590*/  FMUL.FTZ R81, R81, R9.reuse ;  /* 0x0000000951517220 */ /* 0x080fe20000410000 */
[----:B------:R-:W-:Y:S01]  /*85a0*/  FMUL.FTZ R84, R84, R9 ;  /* 0x0000000954547220 */ /* 0x000fe20000410000 */
[----:B-1----:R-:W-:Y:S01]  /*85b0*/  FMNMX.FTZ R7, R161, R7, !PT ;  /* 0x00000007a1077209 */ /* 0x002fe20007810000 */
[----:B------:R-:W-:Y:S01]  /*85c0*/  MUFU.TANH R171, R171 ;  /* 0x000000ab00ab7308 */ /* 0x000fe20000002400 */
[-C--:B------:R-:W-:Y:S01]  /*85d0*/  FMUL.FTZ R85, R85, R9.reuse ;  /* 0x0000000955557220 */ /* 0x080fe20000410000 */
[----:B------:R-:W-:Y:S01]  /*85e0*/  FMUL.FTZ R88, R88, R9 ;  /* 0x0000000958587220 */ /* 0x000fe20000410000 */
[----:B0-----:R-:W-:Y:S01]  /*85f0*/  FMNMX.FTZ R7, R162, R7, !PT ;  /* 0x00000007a2077209 */ /* 0x001fe20007810000 */
[-C--:B------:R-:W-:Y:S01]  /*8600*/  FMUL.FTZ R89, R89, R9.reuse ;  /* 0x0000000959597220 */ /* 0x080fe20000410000 */
[-C--:B------:R-:W-:Y:S01]  /*8610*/  FMUL.FTZ R92, R92, R9.reuse ;  /* 0x000000095c5c7220 */ /* 0x080fe20000410000 */
[----:B------:R-:W-:Y:S01]  /*8620*/  FMUL.FTZ R93, R93, R9 ;  /* 0x000000095d5d7220 */ /* 0x000fe20000410000 */
[----:B---3--:R-:W-:Y:S01]  /*8630*/  FMNMX.FTZ R7, R3, R7, !PT ;  /* 0x0000000703077209 */ /* 0x008fe20007810000 */
[----:B------:R-:W0:Y:S01]  /*8640*/  MUFU.EX2 R11, R11 ;  /* 0x0000000b000b7308 */ /* 0x000e220000000800 */
[-C--:B------:R-:W-:Y:S01]  /*8650*/  FMUL.FTZ R96, R96, R9.reuse ;  /* 0x0000000960607220 */ /* 0x080fe20000410000 */
[----:B------:R-:W-:Y:S01]  /*8660*/  FMUL.FTZ R97, R97, R9 ;  /* 0x0000000961617220 */ /* 0x000fe20000410000 */
[----:B-----5:R-:W-:Y:S01]  /*8670*/  FMNMX.FTZ R7, R166, R7, !PT ;  /* 0x00000007a6077209 */ /* 0x020fe20007810000 */
[-C--:B------:R-:W-:Y:S01]  /*8680*/  FMUL.FTZ R100, R100, R9.reuse ;  /* 0x0000000964647220 */ /* 0x080fe20000410000 */
[-C--:B------:R-:W-:Y:S01]  /*8690*/  FMUL.FTZ R101, R101, R9.reuse ;  /* 0x0000000965657220 */ /* 0x080fe20000410000 */
[----:B------:R-:W-:Y:S01]  /*86a0*/  FMUL.FTZ R104, R104, R9 ;  /* 0x0000000968687220 */ /* 0x000fe20000410000 */
[----:B--2---:R-:W-:Y:S01]  /*86b0*/  FMNMX.FTZ R7, R167, R7, !PT ;  /* 0x00000007a7077209 */ /* 0x004fe20007810000 */
[----:B------:R-:W1:Y:S01]  /*86c0*/  MUFU.EX2 R12, R12 ;  /* 0x0000000c000c7308 */ /* 0x000e620000000800 */
[-C--:B------:R-:W-:Y:S01]  /*86d0*/  FMUL.FTZ R105, R105, R9.reuse ;  /* 0x0000000969697220 */ /* 0x080fe20000410000 */
[----:B------:R-:W-:Y:S01]  /*86e0*/  FMUL.FTZ R108, R108, R9 ;  /* 0x000000096c6c7220 */ /* 0x000fe20000410000 */
[----:B------:R-:W-:Y:S01]  /*86f0*/  FMNMX.FTZ R7, R168, R7, !PT ;  /* 0x00000007a8077209 */ /* 0x000fe20007810000 */
[-C--:B------:R-:W-:Y:S01]  /*8700*/  FMUL.FTZ R109, R109, R9.reuse ;  /* 0x000000096d6d7220 */ /* 0x080fe20000410000 */
[-C--:B------:R-:W-:Y:S01]  /*8710*/  FMUL.FTZ R112, R112, R9.reuse ;  /* 0x0000000970707220 */ /* 0x080fe20000410000 */
[----:B------:R-:W-:Y:S01]  /*8720*/  FMUL.FTZ R113, R113, R9 ;  /* 0x0000000971717220 */ /* 0x000fe20000410000 */
[----:B------:R-:W-:Y:S01]  /*8730*/  FMNMX.FTZ R7, R169, R7, !PT ;  /* 0x00000007a9077209 */ /* 0x000fe20007810000 */
[----:B------:R-:W2:Y:S01]  /*8740*/  MUFU.EX2 R13, R13 ;  /* 0x0000000d000d7308 */ /* 0x000ea20000000800 */
[----:B0-----:R-:W-:Y:S01]  /*8750*/  FADD.FTZ R163, R11, R163 ;  /* 0x000000a30ba37221 */ /* 0x001fe20000010000 */
[----:B------:R-:W-:Y:S01]  /*8760*/  FMUL.FTZ R116, R116, R9 ;  /* 0x0000000974747220 */ /* 0x000fe20000410000 */
[----:B------:R-:W-:Y:S01]  /*8770*/  FMNMX.FTZ R7, R170, R7, !PT ;  /* 0x00000007aa077209 */ /* 0x000fe20007810000 */
[-C--:B------:R-:W-:Y:S01]  /*8780*/  FMUL.FTZ R117, R117, R9.reuse ;  /* 0x0000000975757220 */ /* 0x080fe20000410000 */
[-C--:B------:R-:W-:Y:S01]  /*8790*/  FMUL.FTZ R120, R120, R9.reuse ;  /* 0x0000000978787220 */ /* 0x080fe20000410000 */
[----:B------:R-:W-:Y:S01]  /*87a0*/  FMUL.FTZ R121, R121, R9 ;  /* 0x0000000979797220 */ /* 0x000fe20000410000 */
[----:B------:R-:W-:Y:S01]  /*87b0*/  FMNMX.FTZ R7, R171, R7, !PT ;  /* 0x00000007ab077209 */ /* 0x000fe20007810000 */
[----:B------:R-:W0:Y:S01]  /*87c0*/  MUFU.EX2 R14, R14 ;  /* 0x0000000e000e7308 */ /* 0x000e220000000800 */
[----:B-1----:R-:W-:Y:S01]  /*87d0*/  FADD.FTZ R163, R12, R163 ;  /* 0x000000a30ca37221 */ /* 0x002fe20000010000 */
[----:B------:R-:W-:Y:S01]  /*87e0*/  FMUL.FTZ R124, R124, R9 ;  /* 0x000000097c7c7220 */ /* 0x000fe20000410000 */
[----:B------:R-:W-:Y:S01]  /*87f0*/  FMNMX.FTZ R7, R172, R7, !PT ;  /* 0x00000007ac077209 */ /* 0x000fe20007810000 */
[-C--:B------:R-:W-:Y:S01]  /*8800*/  FMUL.FTZ R125, R125, R9.reuse ;  /* 0x000000097d7d7220 */ /* 0x080fe20000410000 */
[-C--:B------:R-:W-:Y:S01]  /*8810*/  FMUL.FTZ R128, R128, R9.reuse ;  /* 0x0000000980807220 */ /* 0x080fe20000410000 */
[----:B------:R-:W-:Y:S01]  /*8820*/  FMUL.FTZ R129, R129, R9 ;  /* 0x0000000981817220 */ /* 0x000fe20000410000 */
[----:B------:R-:W-:Y:S01]  /*8830*/  FMNMX.FTZ R7, R173, R7, !PT ;  /* 0x00000007ad077209 */ /* 0x000fe20007810000 */
[----:B------:R-:W1:Y:S01]  /*8840*/  MUFU.EX2 R164, R164 ;  /* 0x000000a400a47308 */ /* 0x000e620000000800 */
[----:B--2---:R-:W-:Y:S01]  /*8850*/  FADD.FTZ R163, R13, R163 ;  /* 0x000000a30da37221 */ /* 0x004fe20000010000 */
[-C--:B------:R-:W-:Y:S01]  /*8860*/  FMUL.FTZ R132, R132, R9.reuse ;  /* 0x0000000984847220 */ /* 0x080fe20000410000 */
[-C--:B------:R-:W-:Y:S01]  /*8870*/  FMUL.FTZ R133, R133, R9.reuse ;  /* 0x0000000985857220 */ /* 0x080fe20000410000 */
[----:B------:R-:W2:Y:S01]  /*8880*/  SHFL.BFLY PT, R174, R7, 0x2, 0x1f ;  /* 0x0c401f0007ae7f89 */ /* 0x000ea200000e0000 */
        /* <DEDUP_REMOVED lines=9> */
[----:B------:R-:W-:Y:S01]  /*8920*/  FMUL.FTZ R149, R149, R9 ;  /* 0x0000000995957220 */ /* 0x000fe20000410000 */
[----:B------:R-:W-:Y:S01]  /*8930*/  UIADD3 UR14, UR10, 0x80, URZ ;  /* 0x000000800a0e7890 */ /* 0x000fe2000fffe03f */
[----:B------:R-:W0:Y:S01]  /*8940*/  MUFU.EX2 R21, R21 ;  /* 0x0000001500157308 */ /* 0x000e220000000800 */
[----:B-1----:R-:W-:Y:S01]  /*8950*/  FADD.FTZ R163, R164, R163 ;  /* 0x000000a3a4a37221 */ /* 0x002fe20000010000 */
[----:B------:R-:W-:-:S05]  /*8960*/  @!P1 VIADD R15, R15, 0x38860 ;  /* 0x000388600f0f9836 */ /* 0x000fca0000000000 */
[----:B------:R-:W-:Y:S01]  /*8970*/  @!P1 PRMT R15, RZ, 0x654, R15 ;  /* 0x00000654ff0f9816 */ /* 0x000fe2000000000f */
[----:B------:R-:W1:Y:S01]  /*8980*/  MUFU.EX2 R23, R23 ;  /* 0x0000001700177308 */ /* 0x000e620000000800 */
[----:B---3--:R-:W-:Y:S01]  /*8990*/  FADD.FTZ R163, R20, R163 ;  /* 0x000000a314a37221 */ /* 0x008fe20000010000 */
[----:B--2---:R-:W-:-:S06]  /*89a0*/  FMNMX.FTZ R7, R7, R174, !PT ;  /* 0x000000ae07077209 */ /* 0x004fcc0007810000 */
[----:B------:R-:W2:Y:S01]  /*89b0*/  MUFU.EX2 R165, R165 ;  /* 0x000000a500a57308 */ /* 0x000ea20000000800 */
[----:B------:R-:W3:Y:S01]  /*89c0*/  SHFL.BFLY PT, R174, R7, 0x1, 0x1f ;  /* 0x0c201f0007ae7f89 */ /* 0x000ee200000e0000 */
[----:B0-----:R-:W-:-:S06]  /*89d0*/  FADD.FTZ R163, R21, R163 ;  /* 0x000000a315a37221 */ /* 0x001fcc0000010000 */
[----:B------:R-:W-:Y:S01]  /*89e0*/  MUFU.EX2 R157, R157 ;  /* 0x0000009d009d7308 */ /* 0x000fe20000000800 */
[----:B-1----:R-:W-:-:S04]  /*89f0*/  FADD.FTZ R163, R23, R163 ;  /* 0x000000a317a37221 */ /* 0x002fc80000010000 */
[----:B--2---:R-:W-:Y:S01]  /*8a00*/  FADD.FTZ R163, R165, R163 ;  /* 0x000000a3a5a37221 */ /* 0x004fe20000010000 */
[----:B---3--:R-:W-:Y:S02]  /*8a10*/  FMNMX.FTZ R7, R7, R174, !PT ;  /* 0x000000ae07077209 */ /* 0x008fe40007810000 */
[----:B------:R0:W-:Y:S03]  /*8a20*/  MUFU.EX2 R174, R153 ;  /* 0x0000009900ae7308 */ /* 0x0001e60000000800 */
[----:B------:R-:W-:-:S04]  /*8a30*/  FADD.FTZ R4, -R7, R4 ;  /* 0x0000000407047221 */ /* 0x000fc80000010100 */
[----:B------:R-:W-:Y:S01]  /*8a40*/  FMUL.FTZ R4, R4, UR15 ;  /* 0x0000000f04047c20 */ /* 0x000fe20008410000 */
[----:B0-----:R-:W-:-:S05]  /*8a50*/  FMUL.FTZ R153, R7, UR15 ;  /* 0x0000000f07997c20 */ /* 0x001fca0008410000 */
[----:B------:R-:W0:Y:S01]  /*8a60*/  MUFU.EX2 R4, R4 ;  /* 0x0000000400047308 */ /* 0x000e220000000800 */
        /* <DEDUP_REMOVED lines=14> */
[--C-:B------:R-:W-:Y:S01]  /*8b50*/  FFMA.FTZ R173, R173, UR15, -R153.reuse ;  /* 0x0000000fadad7c23 */ /* 0x100fe20008010899 */
[----:B------:R-:W-:Y:S01]  /*8b60*/  MUFU.EX2 R155, R155 ;  /* 0x0000009b009b7308 */ /* 0x000fe20000000800 */
[----:B0-----:R0:W-:Y:S01]  /*8b70*/  @!P3 STS [R175+0x38420], R4 ;  /* 0x03842004af00b388 */ /* 0x0011e20000000800 */
[----:B-1----:R-:W-:Y:S01]  /*8b80*/  FFMA.FTZ R160, R168, UR15, -R153 ;  /* 0x0000000fa8a07c23 */ /* 0x002fe20008010899 */
[----:B------:R-:W-:Y:S01]  /*8b90*/  FADD.FTZ R163, R174, R163 ;  /* 0x000000a3aea37221 */ /* 0x000fe20000010000 */
        /* <DEDUP_REMOVED lines=12> */
[----:B0-----:R0:W1:Y:S01]  /*8c60*/  MUFU.EX2 R175, R156 ;  /* 0x0000009c00af7308 */ /* 0x0010620000000800 */
        /* <DEDUP_REMOVED lines=8> */
[----:B0-----:R-:W-:Y:S01]  /*8cf0*/  FFMA.FTZ R156, R8, UR15, -R153 ;  /* 0x0000000f089c7c23 */ /* 0x001fe20008010899 */
[-C--:B------:R-:W-:Y:S01]  /*8d00*/  FMUL.FTZ R62, R62, R4.reuse ;  /* 0x000000043e3e7220 */ /* 0x080fe20000410000 */
[-C--:B------:R-:W-:Y:S01]  /*8d10*/  FMUL.FTZ R63, R63, R4.reuse ;  /* 0x000000043f3f7220 */ /* 0x080fe20000410000 */
[-C--:B------:R-:W-:Y:S01]  /*8d20*/  FMUL.FTZ R66, R66, R4.reuse ;  /* 0x0000000442427220 */ /* 0x080fe20000410000 */
[-C--:B------:R-:W-:Y:S01]  /*8d30*/  FMUL.FTZ R67, R67, R4.reuse ;  /* 0x0000000443437220 */ /* 0x080fe20000410000 */
[-C--:B------:R-:W-:Y:S01]  /*8d40*/  FMUL.FTZ R70, R70, R4.reuse ;  /* 0x0000000446467220 */ /* 0x080fe20000410000 */
[-C--:B------:R-:W-:Y:S01]  /*8d50*/  FMUL.FTZ R71, R71, R4.reuse ;  /* 0x0000000447477220 */ /* 0x080fe20000410000 */
[----:B------:R0:W2:Y:S01]  /*8d60*/  MUFU.EX2 R153, R154 ;  /* 0x0000009a00997308 */ /* 0x0000a20000000800 */
[----:B-1----:R-:W-:Y:S01]  /*8d70*/  FADD.FTZ R163, R175, R163 ;  /* 0x000000a3afa37221 */ /* 0x002fe20000010000 */
[-C--:B------:R-:W-:Y:S01]  /*8d80*/  FMUL.FTZ R74, R74, R4.reuse ;  /* 0x000000044a4a7220 */ /* 0x080fe20000410000 */
[-C--:B------:R-:W-:Y:S01]  /*8d90*/  FMUL.FTZ R75, R75, R4.reuse ;  /* 0x000000044b4b7220 */ /* 0x080fe20000410000 */
[-C--:B------:R-:W-:Y:S01]  /*8da0*/  FMUL.FTZ R78, R78, R4.reuse ;  /* 0x000000044e4e7220 */ /* 0x080fe20000410000 */
[----:B------:R-:W-:Y:S01]  /*8db0*/  FADD.FTZ R163, R157, R163 ;  /* 0x000000a39da37221 */ /* 0x000fe20000010000 */
[-C--:B------:R-:W-:Y:S01]  /*8dc0*/  FMUL.FTZ R79, R79, R4.reuse ;  /* 0x000000044f4f7220 */ /* 0x080fe20000410000 */
[----:B------:R-:W-:Y:S01]  /*8dd0*/  FMUL.FTZ R82, R82, R4 ;  /* 0x0000000452527220 */ /* 0x000fe20000410000 */
[----:B------:R1:W3:Y:S01]  /*8de0*/  MUFU.EX2 R8, R158 ;  /* 0x0000009e00087308 */ /* 0x0002e20000000800 */
[----:B0-----:R-:W-:Y:S01]  /*8df0*/  F2FP.BF16.F32.PACK_AB R154, R11, R10 ;  /* 0x0000000a0b9a723e */ /* 0x001fe200000010ff */
        /* <DEDUP_REMOVED lines=8> */
[----:B------:R-:W-:Y:S01]  /*8e80*/  F2FP.BF16.F32.PACK_AB R153, R155, R153 ;  /* 0x000000999b99723e */ /* 0x000fe200000010ff */
[----:B------:R-:W-:Y:S01]  /*8e90*/  FMUL.FTZ R95, R95, R4 ;  /* 0x000000045f5f7220 */ /* 0x000fe20000410000 */
[----:B-1----:R-:W-:Y:S01]  /*8ea0*/  F2FP.BF16.F32.PACK_AB R158, R164, R14 ;  /* 0x0000000ea49e723e */ /* 0x002fe200000010ff */
[----:B------:R-:W-:Y:S01]  /*8eb0*/  FADD.FTZ R5, R155, R5 ;  /* 0x000000059b057221 */ /* 0x000fe20000010000 */
[----:B------:R-:W-:Y:S01]  /*8ec0*/  F2FP.BF16.F32.PACK_AB R164, R175, R174 ;  /* 0x000000aeafa4723e */ /* 0x000fe200000010ff */
[----:B------:R-:W-:Y:S01]  /*8ed0*/  FMUL.FTZ R98, R98, R4 ;  /* 0x0000000462627220 */ /* 0x000fe20000410000 */
[----:B------:R1:W-:Y:S01]  /*8ee0*/  MUFU.EX2 R179, R162 ;  /* 0x000000a200b37308 */ /* 0x0003e20000000800 */
[----:B---3--:R-:W-:Y:S01]  /*8ef0*/  F2FP.BF16.F32.PACK_AB R155, R168, R8 ;  /* 0x00000008a89b723e */ /* 0x008fe200000010ff */
[----:B------:R-:W-:Y:S01]  /*8f00*/  BAR.SYNC.DEFER_BLOCKING 0xf, 0x100 ;  /* 0x03c4000000007b1d */ /* 0x000fe20000010000 */
[----:B0-----:R-:W-:Y:S01]  /*8f10*/  F2FP.BF16.F32.PACK_AB R156, R13, R12 ;  /* 0x0000000c0d9c723e */ /* 0x001fe200000010ff */
[-C--:B------:R-:W-:Y:S01]  /*8f20*/  FMUL.FTZ R99, R99, R4.reuse ;  /* 0x0000000463637220 */ /* 0x080fe20000410000 */
[-C--:B------:R-:W-:Y:S01]  /*8f30*/  FMUL.FTZ R102, R102, R4.reuse ;  /* 0x0000000466667220 */ /* 0x080fe20000410000 */
[-C--:B------:R-:W-:Y:S01]  /*8f40*/  FMUL.FTZ R103, R103, R4.reuse ;  /* 0x0000000467677220 */ /* 0x080fe20000410000 */
        /* <DEDUP_REMOVED lines=9> */
[----:B------:R1:W-:Y:S01]  /*8fe0*/  MUFU.EX2 R180, R3 ;  /* 0x0000000300b47308 */ /* 0x0003e20000000800 */
        /* <DEDUP_REMOVED lines=8> */
[C---:B-1----:R-:W-:Y:S01]  /*9070*/  FADD.FTZ R3, R166.reuse, R163 ;  /* 0x000000a3a6037221 */ /* 0x042fe20000010000 */
[----:B------:R-:W-:Y:S01]  /*9080*/  F2FP.BF16.F32.PACK_AB R166, R166, R157 ;  /* 0x0000009da6a6723e */ /* 0x000fe200000010ff */
[-C--:B------:R-:W-:Y:S01]  /*9090*/  FMUL.FTZ R134, R134, R4.reuse ;  /* 0x0000000486867220 */ /* 0x080fe20000410000 */
[----:B----4-:R-:W-:Y:S01]  /*90a0*/  F2FP.BF16.F32.PACK_AB R157, R170, R169 ;  /* 0x000000a9aa9d723e */ /* 0x010fe200000010ff */
[-C--:B------:R-:W-:Y:S01]  /*90b0*/  FMUL.FTZ R135, R135, R4.reuse ;  /* 0x0000000487877220 */ /* 0x080fe20000410000 */
[----:B0-----:R-:W-:Y:S01]  /*90c0*/  F2FP.BF16.F32.PACK_AB R159, R176, R179 ;  /* 0x000000b3b09f723e */ /* 0x001fe200000010ff */
        /* <DEDUP_REMOVED lines=11> */
[----:B------:R0:W-:Y:S01]  /*9180*/  STSM.16.M88.4 [R19+0x36400], R152 ;  /* 0x0364009813007844 */ /* 0x0001e20000000200 */
[----:B--2---:R-:W-:Y:S01]  /*9190*/  F2FP.BF16.F32.PACK_AB R161, R10, R180 ;  /* 0x000000b40aa1723e */ /* 0x004fe200000010ff */
[----:B------:R-:W-:Y:S01]  /*91a0*/  FADD.FTZ R5, R8, R5 ;  /* 0x0000000508057221 */ /* 0x000fe20000010000 */
[----:B------:R-:W-:Y:S01]  /*91b0*/  IMAD.MOV.U32 R4, RZ, RZ, R7 ;  /* 0x000000ffff047224 */ /* 0x000fe200078e0007 */
[----:B------:R0:W-:Y:S01]  /*91c0*/  STSM.16.M88.4 [R184], R156 ;  /* 0x0000009cb8007844 */ /* 0x0001e20000000200 */
[----:B------:R-:W-:Y:S01]  /*91d0*/  IMAD.MOV.U32 R8, RZ, RZ, R6 ;  /* 0x000000ffff087224 */ /* 0x000fe200078e0006 */
[----:B------:R-:W-:Y:S01]  /*91e0*/  MUFU.EX2 R178, R178 ;  /* 0x000000b200b27308 */ /* 0x000fe20000000800 */
[----:B------:R-:W-:-:S04]  /*91f0*/  FADD.FTZ R5, R168, R5 ;  /* 0x00000005a8057221 */ /* 0x000fc80000010000 */
[----:B------:R-:W-:-:S03]  /*9200*/  FADD.FTZ R5, R169, R5 ;  /* 0x00000005a9057221 */ /* 0x000fc60000010000 */
[----:B------:R-:W2:Y:S01]  /*9210*/  MUFU.EX2 R171, R171 ;  /* 0x000000ab00ab7308 */ /* 0x000ea20000000800 */
[----:B-1----:R-:W-:Y:S01]  /*9220*/  F2FP.BF16.F32.PACK_AB R163, R177, R11 ;  /* 0x0000000bb1a3723e */ /* 0x002fe200000010ff */
[----:B------:R-:W-:-:S04]  /*9230*/  FADD.FTZ R170, R170, R5 ;  /* 0x00000005aaaa7221 */ /* 0x000fc80000010000 */
[----:B------:R0:W-:Y:S01]  /*9240*/  STSM.16.M88.4 [R186], R160 ;  /* 0x000000a0ba007844 */ /* 0x0001e20000000200 */
[----:B------:R-:W-:Y:S01]  /*9250*/  FADD.FTZ R179, R179, R170 ;  /* 0x000000aab3b37221 */ /* 0x000fe20000010000 */
[----:B------:R-:W-:Y:S03]  /*9260*/  MUFU.EX2 R172, R172 ;  /* 0x000000ac00ac7308 */ /* 0x000fe60000000800 */
[----:B------:R-:W-:-:S04]  /*9270*/  FADD.FTZ R179, R176, R179 ;  /* 0x000000b3b0b37221 */ /* 0x000fc80000010000 */
[----:B------:R-:W-:Y:S01]  /*9280*/  FADD.FTZ R179, R180, R179 ;  /* 0x000000b3b4b37221 */ /* 0x000fe20000010000 */
[----:B------:R-:W1:Y:S01]  /*9290*/  MUFU.EX2 R173, R173 ;  /* 0x000000ad00ad7308 */ /* 0x000e620000000800 */
[----:B--2---:R-:W-:Y:S02]  /*92a0*/  F2FP.BF16.F32.PACK_AB R165, R171, R178 ;  /* 0x000000b2aba5723e */ /* 0x004fe400000010ff */
[----:B------:R-:W-:-:S04]  /*92b0*/  FADD.FTZ R10, R10, R179 ;  /* 0x000000b30a0a7221 */ /* 0x000fc80000010000 */
[----:B------:R-:W-:-:S04]  /*92c0*/  FADD.FTZ R10, R11, R10 ;  /* 0x0000000a0b0a7221 */ /* 0x000fc80000010000 */
[----:B------:R-:W-:-:S04]  /*92d0*/  FADD.FTZ R177, R177, R10 ;  /* 0x0000000ab1b17221 */ /* 0x000fc80000010000 */
[----:B------:R-:W-:Y:S01]  /*92e0*/  FADD.FTZ R178, R178, R177 ;  /* 0x000000b1b2b27221 */ /* 0x000fe20000010000 */
[----:B-1----:R-:W-:-:S03]  /*92f0*/  F2FP.BF16.F32.PACK_AB R167, R173, R172 ;  /* 0x000000acada7723e */ /* 0x002fc600000010ff */
[----:B------:R-:W-:Y:S02]  /*9300*/  FADD.FTZ R171, R171, R178 ;  /* 0x000000b2abab7221 */ /* 0x000fe40000010000 */
[----:B------:R0:W-:Y:S01]  /*9310*/  STSM.16.M88.4 [R185], R164 ;  /* 0x000000a4b9007844 */ /* 0x0001e20000000200 */
[----:B------:R-:W-:Y:S01]  /*9320*/  WARPGROUP.ARRIVE ;  /* 0x00000000000079c5 */ /* 0x000fe20000000000 */
[----:B------:R-:W-:-:S04]  /*9330*/  FADD.FTZ R172, R172, R171 ;  /* 0x000000abacac7221 */ /* 0x000fc80000010000 */
[----:B------:R-:W-:Y:S01]  /*9340*/  FADD.FTZ R5, R173, R172 ;  /* 0x000000acad057221 */ /* 0x000fe20000010000 */
[----:B------:R-:W-:Y:S01]  /*9350*/  HGMMA.64x256x16.F32.BF16 R24, R152, gdesc[UR16].tnspB, R24, gsb0 ;  /* 0x43e0001098187df0 */ /* 0x000fe20008001818 */
[----:B------:R-:W-:Y:S01]  /*9360*/  UMOV UR18, UR14 ;  /* 0x0000000e00127c82 */ /* 0x000fe20008000000 */
[----:B------:R-:W-:Y:S01]  /*9370*/  UMOV UR19, 0x40000040 ;  /* 0x4000004000137882 */ /* 0x000fe20000000000 */
[----:B------:R-:W-:Y:S02]  /*9380*/  UIADD3 UR14, UR10, 0x100, URZ ;  /* 0x000001000a0e7890 */ /* 0x000fe4000fffe03f */
[----:B------:R-:W-:Y:S01]  /*9390*/  UIADD3 UR10, UR10, 0x180, URZ ;  /* 0x000001800a0a7890 */ /* 0x000fe2000fffe03f */
[----:B------:R-:W-:Y:S02]  /*93a0*/  WARPGROUP.DEPBAR.LE gsb0, 0x0 ;  /* 0x00008000000079c5 */ /* 0x000fe40000010000 */
[----:B------:R-:W-:-:S15]  /*93b0*/  WARPGROUP.ARRIVE ;  /* 0x00000000000079c5 */ /* 0x000fde0000000000 */
[----:B------:R-:W-:-:S05]  /*93c0*/  NOP ;  /* 0x0000000000007918 */ /* 0x000fca0000000000 */
[----:B------:R-:W-:Y:S01]  /*93d0*/  HGMMA.64x256x16.F32.BF16 R24, R156, gdesc[UR16].tnspB, R24, gsb0 ;  /* 0x43e000109c187df0 */ /* 0x000fe20008001818 */
[----:B------:R-:W-:Y:S01]  /*93e0*/  UMOV UR18, UR14 ;  /* 0x0000000e00127c82 */ /* 0x000fe20008000000 */
[----:B------:R-:W-:Y:S01]  /*93f0*/  UMOV UR19, 0x40000040 ;  /* 0x4000004000137882 */ /* 0x000fe20000000000 */
[----:B------:R-:W-:Y:S02]  /*9400*/  WARPGROUP.DEPBAR.LE gsb0, 0x0 ;  /* 0x00008000000079c5 */ /* 0x000fe40000010000 */
[----:B------:R-:W-:-:S15]  /*9410*/  WARPGROUP.ARRIVE ;  /* 0x00000000000079c5 */ /* 0x000fde0000000000 */
[----:B------:R-:W-:-:S08]  /*9420*/  NOP ;  /* 0x0000000000007918 */ /* 0x000fd00000000000 */
        /* <DEDUP_REMOVED lines=19> */
.L_x_1073:
[----:B------:R-:W2:Y:S01]  /*9560*/  SHFL.BFLY PT, R0, R3, 0x2, 0x1f ;  /* 0x0c401f0003007f89 */ /* 0x000ea200000e0000 */
[----:B01----:R-:W-:Y:S01]  /*9570*/  IMAD.MOV.U32 R152, RZ, RZ, -0x800000 ;  /* 0xff800000ff987424 */ /* 0x003fe200078e00ff */
[----:B------:R-:W-:Y:S02]  /*9580*/  UIADD3 UR40, UR40, 0x1, URZ ;  /* 0x0000000128287890 */ /* 0x000fe4000fffe03f */
[----:B------:R-:W0:Y:S01]  /*9590*/  SHFL.BFLY PT, R4, R5, 0x2, 0x1f ;  /* 0x0c401f0005047f89 */ /* 0x000e2200000e0000 */
[----:B------:R-:W-:Y:S08]  /*95a0*/  BAR.ARV 0x8, 0x100 ;  /* 0x0204000000007b1d */ /* 0x000ff00000002000 */
[----:B------:R-:W-:Y:S01]  /*95b0*/  BAR.SYNC.DEFER_BLOCKING 0xf, 0x100 ;  /* 0x03c4000000007b1d */ /* 0x000fe20000010000 */
[----:B--2---:R-:W-:Y:S01]  /*95c0*/  FADD.FTZ R0, R0, R3 ;  /* 0x0000000300007221 */ /* 0x004fe20000010000 */
[----:B------:R-:W-:-:S02]  /*95d0*/  IMAD.U32 R3, RZ, RZ, UR15 ;  /* 0x0000000fff037e24 */ /* 0x000fc4000f8e00ff */
[----:B0-----:R-:W-:Y:S02]  /*95e0*/  FADD.FTZ R4, R4, R5 ;  /* 0x0000000504047221 */ /* 0x001fe40000010000 */
[----:B------:R-:W0:Y:S04]  /*95f0*/  SHFL.BFLY PT, R9, R0, 0x1, 0x1f ;  /* 0x0c201f0000097f89 */ /* 0x000e2800000e0000 */
[----:B------:R-:W1:Y:S01]  /*9600*/  SHFL.BFLY PT, R11, R4, 0x1, 0x1f ;  /* 0x0c201f00040b7f89 */ /* 0x000e6200000e0000 */
[----:B0-----:R-:W-:Y:S01]  /*9610*/  FADD.FTZ R10, R0, R9 ;  /* 0x00000009000a7221 */ /* 0x001fe20000010000 */
[----:B-1----:R-:W-:-:S04]  /*9620*/  FADD.FTZ R11, R4, R11 ;  /* 0x0000000b040b7221 */ /* 0x002fc80000010000 */
[----:B------:R-:W-:Y:S01]  /*9630*/  FSETP.NE.FTZ.AND P0, PT, R10, RZ, PT ;  /* 0x000000ff0a00720b */ /* 0x000fe20003f15000 */
[----:B------:R-:W-:Y:S01]  /*9640*/  IMAD.MOV.U32 R4, RZ, RZ, RZ ;  /* 0x000000ffff047224 */ /* 0x000fe200078e00ff */
[----:B------:R-:W-:-:S11]  /*9650*/  FSETP.NE.FTZ.AND P1, PT, R11, RZ, PT ;  /* 0x000000ff0b00720b */ /* 0x000fd60003f35000 */
[----:B------:R-:W0:Y:S01]  /*9660*/  @P0 MUFU.LG2 R8, R10 ;  /* 0x0000000a00080308 */ /* 0x000e220000000c00 */
[----:B------:R-:W-:Y:S01]  /*9670*/  @P0 FMUL.FTZ R5, R3, 0.69314718246459960938 ;  /* 0x3f31721803050820 */ /* 0x000fe20000410000 */
[----:B------:R-:W-:-:S06]  /*9680*/  IMAD.MOV.U32 R3, RZ, RZ, -0x800000 ;  /* 0xff800000ff037424 */ /* 0x000fcc00078e00ff */
[----:B------:R-:W1:Y:S08]  /*9690*/  @P1 MUFU.LG2 R9, R11 ;  /* 0x0000000b00091308 */ /* 0x000e700000000c00 */
[----:B------:R-:W2:Y:S01]  /*96a0*/  @P0 MUFU.RCP R4, R10 ;  /* 0x0000000a00040308 */ /* 0x000ea20000001000 */
[----:B0-----:R-:W-:-:S04]  /*96b0*/  @P0 FMUL.FTZ R8, R8, 0.69314718246459960938 ;  /* 0x3f31721808080820 */ /* 0x001fc80000410000 */
[----:B------:R-:W-:Y:S01]  /*96c0*/  @P0 FFMA.FTZ R3, R5, R6, R8 ;  /* 0x0000000605030223 */ /* 0x000fe20000010008 */
[----:B------:R-:W-:Y:S01]  /*96d0*/  IMAD.U32 R5, RZ, RZ, UR15 ;  /* 0x0000000fff057e24 */ /* 0x000fe2000f8e00ff */
[----:B------:R-:W-:Y:S01]  /*96e0*/  ISETP.NE.AND P0, PT, R17, RZ, PT ;  /* 0x000000ff1100720c */ /* 0x000fe20003f05270 */
[----:B-1----:R-:W-:Y:S02]  /*96f0*/  @P1 FMUL.FTZ R0, R9, 0.69314718246459960938 ;  /* 0x3f31721809001820 */ /* 0x002fe40000410000 */
[----:B------:R-:W-:-:S04]  /*9700*/  @P1 FMUL.FTZ R5, R5, 0.69314718246459960938 ;  /* 0x3f31721805051820 */ /* 0x000fc80000410000 */
[----:B------:R-:W-:Y:S01]  /*9710*/  @P1 FFMA.FTZ R152, R5, R7, R0 ;  /* 0x0000000705981223 */ /* 0x000fe20000010000 */
[----:B------:R-:W-:Y:S02]  /*9720*/  IMAD.MOV.U32 R0, RZ, RZ, RZ ;  /* 0x000000ffff007224 */ /* 0x000fe400078e00ff */
[----:B------:R-:W-:Y:S01]  /*9730*/  IMAD.U32 R5, RZ, RZ, UR37 ;  /* 0x00000025ff057e24 */ /* 0x000fe2000f8e00ff */
[----:B------:R-:W-:Y:S01]  /*9740*/  UIADD3 UR37, UR37, 0x1, URZ ;  /* 0x0000000125257890 */ /* 0x000fe2000fffe03f */
[-C--:B--2---:R-:W-:Y:S01]  /*9750*/  FMUL.FTZ R24, R24, R4.reuse ;  /* 0x0000000418187220 */ /* 0x084fe20000410000 */
[-C--:B------:R-:W-:Y:S01]  /*9760*/  FMUL.FTZ R25, R25, R4.reuse ;  /* 0x0000000419197220 */ /* 0x080fe20000410000 */
[----:B------:R-:W0:Y:S01]  /*9770*/  @P1 MUFU.RCP R0, R11 ;  /* 0x0000000b00001308 */ /* 0x000e220000001000 */
[----:B------:R-:W-:Y:S01]  /*9780*/  @!P0 IMAD R5, R5, 0x40, R16 ;  /* 0x0000004005058824 */ /* 0x000fe200078e0210 */
[----:B------:R-:W-:Y:S01]  /*9790*/  UISETP.NE.AND UP0, UPT, UR37, 0x2, UPT ;  /* 0x000000022500788c */ /* 0x000fe2000bf05270 */
[-C--:B------:R-:W-:Y:S01]  /*97a0*/  FMUL.FTZ R28, R28, R4.reuse ;  /* 0x000000041c1c7220 */ /* 0x080fe20000410000 */
[-C--:B------:R-:W-:Y:S01]  /*97b0*/  FMUL.FTZ R29, R29, R4.reuse ;  /* 0x000000041d1d7220 */ /* 0x080fe20000410000 */
[-C--:B------:R-:W-:Y:S01]  /*97c0*/  FMUL.FTZ R32, R32, R4.reuse ;  /* 0x0000000420207220 */ /* 0x080fe20000410000 */
[----:B------:R-:W-:Y:S01]  /*97d0*/  @!P0 LEA R5, R5, UR41, 0x2 ;  /* 0x0000002905058c11 */ /* 0x000fe2000f8e10ff */
[----:B------:R-:W-:Y:S01]  /*97e0*/  USEL UR4, URZ, 0x1, UP0 ;  /* 0x000000013f047887 */ /* 0x000fe20008000000 */
        /* <DEDUP_REMOVED lines=126> */
[----:B------:R-:W-:-:S02]  /*9fd0*/  USEL UR37, UR37, URZ, UP0 ;  /* 0x0000003f25257287 */ /* 0x000fc40008000000 */
[----:B------:R-:W-:Y:S01]  /*9fe0*/  ULOP3.LUT UR36, UR36, UR4, URZ, 0x3c, !UPT ;  /* 0x0000000424247292 */ /* 0x000fe2000f8e3c3f */
[----:B-1----:R-:W-:Y:S11]  /*9ff0*/  BAR.ARV 0xe, 0x100 ;  /* 0x0384000000007b1d */ /* 0x002ff60000002000 */
.L_x_1058:
[----:B------:R-:W0:Y:S08]  /*a000*/  S2UR UR4, SR_CgaCtaId ;  /* 0x00000000000479c3 */ /* 0x000e300000008800 */
[----:B------:R-:W-:Y:S06]  /*a010*/  BAR.SYNC.DEFER_BLOCKING 0x5, 0x180 ;  /* 0x0146000000007b1d */ /* 0x000fec0000010000 */
[----:B------:R-:W-:Y:S01]  /*a020*/  UMOV UR41, 0x400 ;  /* 0x0000040000297882 */ /* 0x000fe20000000000 */
[----:B------:R-:W-:Y:S01]  /*a030*/  BSSY B0, `(.L_x_1083) ;  /* 0x0000480000007945 */ /* 0x000fe20003800000 */
[----:B0-----:R-:W-:-:S09]  /*a040*/  ULEA UR41, UR4, UR41, 0x18 ;  /* 0x0000002904297291 */ /* 0x001fd2000f8ec03f */
[----:B------:R-:W0:Y:S02]  /*a050*/  LDS.128 R4, [UR41+0x388d0] ;  /* 0x0388d029ff047984 */ /* 0x000e240008000c00 */
[----:B0-----:R-:W-:Y:S02]  /*a060*/  R2UR UR4, R5 ;  /* 0x00000000050472ca */ /* 0x001fe400000e0000 */
[----:B------:R-:W-:Y:S01]  /*a070*/  R2UR UR5, R7 ;  /* 0x00000000070572ca */ /* 0x000fe200000e0000 */
[----:B------:R-:W-:Y:S06]  /*a080*/  BAR.ARV 0x4, 0x180 ;  /* 0x0106000000007b1d */ /* 0x000fec0000002000 */
[----:B------:R-:W-:Y:S08]  /*a090*/  @P0 BRA `(.L_x_1084) ;  /* 0x0000003800200947 */ /* 0x000ff00003800000 */
[----:B------:R-:W2:Y:S01]  /*a0a0*/  LDL R0, [R1+0x70] ;  /* 0x0000700001007983 */ /* 0x000ea20000100800 */
[----:B------:R-:W0:Y:S01]  /*a0b0*/  S2UR UR8, SR_SWINHI ;  /* 0x00000000000879c3 */ /* 0x000e220000002f00 */
[----:B------:R-:W-:Y:S01]  /*a0c0*/  F2FP.BF16.F32.PACK_AB R23, R71, R70 ;  /* 0x000000464717723e */ /* 0x000fe200000010ff */
[----:B------:R-:W-:Y:S01]  /*a0d0*/  UMOV UR6, UR41 ;  /* 0x0000002900067c82 */ /* 0x000fe20008000000 */
[----:B0-----:R-:W-:Y:S01]  /*a0e0*/  UMOV UR7, UR8 ;  /* 0x0000000800077c82 */ /* 0x001fe20008000000 */
[----:B------:R-:W-:Y:S02]  /*a0f0*/  IMAD.U32 R4, RZ, RZ, UR6 ;  /* 0x00000006ff047e24 */ /* 0x000fe4000f8e00ff */
[----:B------:R-:W-:Y:S01]  /*a100*/  IMAD.U32 R5, RZ, RZ, UR7 ;  /* 0x00000007ff057e24 */ /* 0x000fe2000f8e00ff */
[----:B------:R-:W-:Y:S01]  /*a110*/  ULDC.64 UR6, c[0x0][0xd08] ;  /* 0x0003420000067ab9 */ /* 0x000fe20000000a00 */
[----:B------:R-:W-:Y:S01]  /*a120*/  BAR.SYNC.DEFER_BLOCKING 0x1, 0x100 ;  /* 0x0044000000007b1d */ /* 0x000fe20000010000 */
[----:B--2---:R-:W-:-:S03]  /*a130*/  IMAD.WIDE R20, R0, 0x2, R4 ;  /* 0x0000000200147825 */ /* 0x004fc600078e0204 */
[C---:B------:R-:W-:Y:S02]  /*a140*/  IADD3 R9, P6, R20.reuse, 0x6060, RZ ;  /* 0x0000606014097810 */ /* 0x040fe40007fde0ff */
[C---:B------:R-:W-:Y:S02]  /*a150*/  IADD3 R13, P1, R20.reuse, 0x6020, RZ ;  /* 0x00006020140d7810 */ /* 0x040fe40007f3e0ff */
[----:B------:R-:W-:Y:S02]  /*a160*/  LOP3.LUT R8, R9, 0x380, RZ, 0xc0, !PT ;  /* 0x0000038009087812 */ /* 0x000fe400078ec0ff */
[----:B------:R-:W-:Y:S02]  /*a170*/  IADD3 R11, P0, R20, 0x6040, RZ ;  /* 0x00006040140b7810 */ /* 0x000fe40007f1e0ff */
[----:B------:R-:W-:Y:S02]  /*a180*/  SHF.R.U64 R8, R8, 0x3, RZ ;  /* 0x0000000308087819 */ /* 0x000fe400000012ff */
[----:B------:R-:W-:-:S02]  /*a190*/  LOP3.LUT R12, R13, 0x380, RZ, 0xc0, !PT ;  /* 0x000003800d0c7812 */ /* 0x000fc400078ec0ff */
[----:B------:R-:W-:Y:S01]  /*a1a0*/  LOP3.LUT R8, R8, R9, RZ, 0x3c, !PT ;  /* 0x0000000908087212 */ /* 0x000fe200078e3cff */
[----:B------:R-:W-:Y:S01]  /*a1b0*/  IMAD.X R9, RZ, RZ, R21, P6 ;  /* 0x000000ffff097224 */ /* 0x000fe200030e0615 */
[----:B------:R-:W-:Y:S02]  /*a1c0*/  LOP3.LUT R10, R11, 0x380, RZ, 0xc0, !PT ;  /* 0x000003800b0a7812 */ /* 0x000fe400078ec0ff */
[----:B------:R-:W-:Y:S02]  /*a1d0*/  LOP3.LUT R0, R20, 0x380, RZ, 0xc0, !PT ;  /* 0x0000038014007812 */ /* 0x000fe400078ec0ff */
[----:B------:R-:W-:Y:S02]  /*a1e0*/  SHF.R.U64 R12, R12, 0x3, RZ ;  /* 0x000000030c0c7819 */ /* 0x000fe400000012ff */
[----:B------:R-:W-:Y:S02]  /*a1f0*/  SHF.R.U64 R10, R10, 0x3, RZ ;  /* 0x000000030a0a7819 */ /* 0x000fe400000012ff */
[----:B------:R-:W-:-:S02]  /*a200*/  SHF.R.U64 R0, R0, 0x3, RZ ;  /* 0x0000000300007819 */ /* 0x000fc400000012ff */
[----:B------:R-:W-:Y:S01]  /*a210*/  LOP3.LUT R12, R12, R13, RZ, 0x3c, !PT ;  /* 0x0000000d0c0c7212 */ /* 0x000fe200078e3cff */
[--C-:B------:R-:W-:Y:S01]  /*a220*/  IMAD.X R13, RZ, RZ, R21.reuse, P1 ;  /* 0x000000ffff0d7224 */ /* 0x100fe200008e0615 */
[----:B------:R-:W-:Y:S01]  /*a230*/  MOV R164, R8 ;  /* 0x0000000800a47202 */ /* 0x000fe20000000f00 */
[--C-:B------:R-:W-:Y:S01]  /*a240*/  IMAD.MOV.U32 R9, RZ, RZ, R21.reuse ;  /* 0x000000ffff097224 */ /* 0x100fe200078e0015 */
[----:B------:R-:W-:Y:S01]  /*a250*/  LOP3.LUT R10, R10, R11, RZ, 0x3c, !PT ;  /* 0x0000000b0a0a7212 */ /* 0x000fe200078e3cff */
[----:B------:R-:W-:Y:S01]  /*a260*/  IMAD.X R11, RZ, RZ, R21, P0 ;  /* 0x000000ffff0b7224 */ /* 0x000fe200000e0615 */
[----:B------:R-:W-:Y:S02]  /*a270*/  LOP3.LUT R8, R0, R20, RZ, 0x3c, !PT ;  /* 0x0000001400087212 */ /* 0x000fe400078e3cff */
[----:B------:R-:W-:Y:S02]  /*a280*/  IADD3 R162, P0, R20, 0x2060, RZ ;  /* 0x0000206014a27810 */ /* 0x000fe40007f1e0ff */
[----:B------:R-:W-:-:S02]  /*a290*/  MOV R18, R12 ;  /* 0x0000000c00127202 */ /* 0x000fc40000000f00 */
[----:B------:R-:W-:Y:S02]  /*a2a0*/  MOV R12, R8 ;  /* 0x00000008000c7202 */ /* 0x000fe40000000f00 */
[----:B------:R-:W0:Y:S01]  /*a2b0*/  LDC R9, c[0x0][0xbd4] ;  /* 0x0002f500ff097b82 */ /* 0x000e220000000800 */
[----:B------:R-:W-:Y:S02]  /*a2c0*/  LOP3.LUT R163, R162, 0x380, RZ, 0xc0, !PT ;  /* 0x00000380a2a37812 */ /* 0x000fe400078ec0ff */
[----:B------:R-:W-:Y:S02]  /*a2d0*/  IADD3 R154, P3, R20, 0x4060, RZ ;  /* 0x00004060149a7810 */ /* 0x000fe40007f7e0ff */
[----:B------:R-:W-:Y:S02]  /*a2e0*/  SHF.R.U64 R163, R163, 0x3, RZ ;  /* 0x00000003a3a37819 */ /* 0x000fe400000012ff */
[----:B------:R-:W-:Y:S02]  /*a2f0*/  LOP3.LUT R155, R154, 0x380, RZ, 0xc0, !PT ;  /* 0x000003809a9b7812 */ /* 0x000fe400078ec0ff */
[----:B------:R-:W-:Y:S01]  /*a300*/  LOP3.LUT R162, R163, R162, RZ, 0x3c, !PT ;  /* 0x000000a2a3a27212 */ /* 0x000fe200078e3cff */
[----:B------:R-:W-:Y:S01]  /*a310*/  IMAD.X R163, RZ, RZ, R21, P0 ;  /* 0x000000ffffa37224 */ /* 0x000fe200000e0615 */
[----:B------:R-:W-:-:S02]  /*a320*/  IADD3 R8, P0, R20, 0x2040, RZ ;  /* 0x0000204014087810 */ /* 0x000fc40007f1e0ff */
[----:B------:R-:W-:Y:S02]  /*a330*/  SHF.R.U64 R155, R155, 0x3, RZ ;  /* 0x000000039b9b7819 */ /* 0x000fe400000012ff */
[----:B------:R-:W-:Y:S02]  /*a340*/  LOP3.LUT R0, R8, 0x380, RZ, 0xc0, !PT ;  /* 0x0000038008007812 */ /* 0x000fe400078ec0ff */
[----:B------:R-:W-:Y:S02]  /*a350*/  ISETP.NE.AND P1, PT, R22, RZ, PT ;  /* 0x000000ff1600720c */ /* 0x000fe40003f25270 */
[----:B------:R-:W-:Y:S02]  /*a360*/  SHF.R.U64 R0, R0, 0x3, RZ ;  /* 0x0000000300007819 */ /* 0x000fe400000012ff */
[----:B------:R-:W-:Y:S01]  /*a370*/  LOP3.LUT R154, R155, R154, RZ, 0x3c, !PT ;  /* 0x0000009a9b9a7212 */ /* 0x000fe200078e3cff */
[----:B------:R-:W-:Y:S01]  /*a380*/  IMAD.X R155, RZ, RZ, R21, P3 ;  /* 0x000000ffff9b7224 */ /* 0x000fe200018e0615 */
[----:B------:R-:W-:-:S02]  /*a390*/  LOP3.LUT R8, R0, R8, RZ, 0x3c, !PT ;  /* 0x0000000800087212 */ /* 0x000fc400078e3cff */
[----:B0-----:R-:W-:Y:S01]  /*a3a0*/  SEL R0, R22, R9, P1 ;  /* 0x0000000916007207 */ /* 0x001fe20000800000 */
[----:B------:R-:W-:Y:S01]  /*a3b0*/  IMAD.X R9, RZ, RZ, R21, P0 ;  /* 0x000000ffff097224 */ /* 0x000fe200000e0615 */
[----:B------:R-:W-:Y:S02]  /*a3c0*/  MOV R154, R154 ;  /* 0x0000009a009a7202 */ /* 0x000fe40000000f00 */
[C---:B------:R-:W-:Y:S02]  /*a3d0*/  IADD3 R156, P4, R20.reuse, 0x4040, RZ ;  /* 0x00004040149c7810 */ /* 0x040fe40007f9e0ff */
[----:B------:R-:W-:Y:S02]  /*a3e0*/  MOV R155, R8 ;  /* 0x00000008009b7202 */ /* 0x000fe40000000f00 */
[----:B------:R-:W-:Y:S02]  /*a3f0*/  IADD3 R8, P0, R20, 0x2020, RZ ;  /* 0x0000202014087810 */ /* 0x000fe40007f1e0ff */
[----:B------:R-:W-:-:S02]  /*a400*/  LOP3.LUT R157, R156, 0x380, RZ, 0xc0, !PT ;  /* 0x000003809c9d7812 */ /* 0x000fc400078ec0ff */
[----:B------:R-:W-:Y:S02]  /*a410*/  LOP3.LUT R9, R8, 0x380, RZ, 0xc0, !PT ;  /* 0x0000038008097812 */ /* 0x000fe400078ec0ff */
[----:B------:R-:W-:Y:S02]  /*a420*/  SHF.R.U64 R157, R157, 0x3, RZ ;  /* 0x000000039d9d7819 */ /* 0x000fe400000012ff */
[----:B------:R-:W-:Y:S02]  /*a430*/  SHF.R.U64 R9, R9, 0x3, RZ ;  /* 0x0000000309097819 */ /* 0x000fe400000012ff */
[----:B------:R-:W-:Y:S01]  /*a440*/  LOP3.LUT R156, R157, R156, RZ, 0x3c, !PT ;  /* 0x0000009c9d9c7212 */ /* 0x000fe200078e3cff */
[--C-:B------:R-:W-:Y:S01]  /*a450*/  IMAD.X R157, RZ, RZ, R21.reuse, P4 ;  /* 0x000000ffff9d7224 */ /* 0x100fe200020e0615 */
[----:B------:R-:W-:Y:S01]  /*a460*/  LOP3.LUT R8, R9, R8, RZ, 0x3c, !PT ;  /* 0x0000000809087212 */ /* 0x000fe200078e3cff */
[----:B------:R-:W-:Y:S01]  /*a470*/  IMAD.X R9, RZ, RZ, R21, P0 ;  /* 0x000000ffff097224 */ /* 0x000fe200000e0615 */
[----:B------:R-:W-:-:S02]  /*a480*/  MOV R153, R10 ;  /* 0x0000000a00997202 */ /* 0x000fc40000000f00 */
[----:B------:R-:W-:Y:S02]  /*a490*/  MOV R156, R156 ;  /* 0x0000009c009c7202 */ /* 0x000fe40000000f00 */
[----:B------:R-:W-:Y:S02]  /*a4a0*/  MOV R157, R8 ;  /* 0x00000008009d7202 */ /* 0x000fe40000000f00 */
[----:B------:R-:W-:Y:S02]  /*a4b0*/  F2FP.BF16.F32.PACK_AB R8, R25, R24 ;  /* 0x000000181908723e */ /* 0x000fe400000010ff */
[----:B------:R-:W-:Y:S02]  /*a4c0*/  F2FP.BF16.F32.PACK_AB R9, R27, R26 ;  /* 0x0000001a1b09723e */ /* 0x000fe400000010ff */
[----:B------:R-:W-:Y:S02]  /*a4d0*/  F2FP.BF16.F32.PACK_AB R10, R29, R28 ;  /* 0x0000001c1d0a723e */ /* 0x000fe400000010ff */
[----:B------:R-:W-:-:S02]  /*a4e0*/  F2FP.BF16.F32.PACK_AB R11, R31, R30 ;  /* 0x0000001e1f0b723e */ /* 0x000fc400000010ff */
[----:B------:R-:W-:Y:S02]  /*a4f0*/  IADD3 R14, P2, R20, 0x6000, RZ ;  /* 0x00006000140e7810 */ /* 0x000fe40007f5e0ff */
[----:B------:R-:W-:Y:S01]  /*a500*/  F2FP.BF16.F32.PACK_AB R13, R35, R34 ;  /* 0x00000022230d723e */ /* 0x000fe200000010ff */
[----:B------:R0:W-:Y:S01]  /*a510*/  STSM.16.M88.4 [R12], R8 ;  /* 0x000000080c007844 */ /* 0x0001e20000000200 */
[----:B------:R-:W-:Y:S02]  /*a520*/  LOP3.LUT R15, R14, 0x380, RZ, 0xc0, !PT ;  /* 0x000003800e0f7812 */ /* 0x000fe400078ec0ff */
[C---:B------:R-:W-:Y:S02]  /*a530*/  IADD3 R158, P5, R20.reuse, 0x4020, RZ ;  /* 0x00004020149e7810 */ /* 0x040fe40007fbe0ff */
[----:B------:R-:W-:Y:S02]  /*a540*/  SHF.R.U64 R15, R15, 0x3, RZ ;  /* 0x000000030f0f7819 */ /* 0x000fe400000012ff */
[----:B------:R-:W-:-:S02]  /*a550*/  IADD3 R160, P6, R20, 0x4000, RZ ;  /* 0x0000400014a07810 */ /* 0x000fc40007fde0ff */
[----:B------:R-:W-:Y:S01]  /*a560*/  LOP3.LUT R14, R15, R14, RZ, 0x3c, !PT ;  /* 0x0000000e0f0e7212 */ /* 0x000fe200078e3cff */
[----:B------:R-:W-:Y:S01]  /*a570*/  IMAD.X R15, RZ, RZ, R21, P2 ;  /* 0x000000ffff0f7224 */ /* 0x000fe200010e0615 */
[----:B------:R-:W-:Y:S02]  /*a580*/  LOP3.LUT R159, R158, 0x380, RZ, 0xc0, !PT ;  /* 0x000003809e9f7812 */ /* 0x000fe400078ec0ff */
[----:B------:R-:W-:Y:S02]  /*a590*/  LOP3.LUT R161, R160, 0x380, RZ, 0xc0, !PT ;  /* 0x00000380a0a17812 */ /* 0x000fe400078ec0ff */
[----:B------:R-:W-:Y:S02]  /*a5a0*/  MOV R7, R14 ;  /* 0x0000000e00077202 */ /* 0x000fe40000000f00 */
[----:B0-----:R-:W-:Y:S02]  /*a5b0*/  IADD3 R8, P0, R20, 0x20, RZ ;  /* 0x0000002014087810 */ /* 0x001fe40007f1e0ff */
[----:B------:R-:W-:-:S02]  /*a5c0*/  F2FP.BF16.F32.PACK_AB R12, R33, R32 ;  /* 0x00000020210c723e */ /* 0x000fc400000010ff */
[----:B------:R-:W-:Y:S02]  /*a5d0*/  LOP3.LUT R9, R8, 0x380, RZ, 0xc0, !PT ;  /* 0x0000038008097812 */ /* 0x000fe400078ec0ff */
[----:B------:R-:W-:Y:S02]  /*a5e0*/  F2FP.BF16.F32.PACK_AB R14, R37, R36 ;  /* 0x00000024250e723e */ /* 0x000fe400000010ff */
[----:B------:R-:W-:Y:S02]  /*a5f0*/  SHF.R.U64 R9, R9, 0x3, RZ ;  /* 0x0000000309097819 */ /* 0x000fe400000012ff */
[----:B------:R-:W-:Y:S02]  /*a600*/  F2FP.BF16.F32.PACK_AB R15, R39, R38 ;  /* 0x00000026270f723e */ /* 0x000fe400000010ff */
[----:B------:R-:W-:Y:S01]  /*a610*/  LOP3.LUT R8, R9, R8, RZ, 0x3c, !PT ;  /* 0x0000000809087212 */ /* 0x000fe200078e3cff */
[----:B------:R-:W-:Y:S01]  /*a620*/  IMAD.X R9, RZ, RZ, R21, P0 ;  /* 0x000000ffff097224 */ /* 0x000fe200000e0615 */
[----:B------:R-:W-:-:S02]  /*a630*/  F2FP.BF16.F32.PACK_AB R10, R45, R44 ;  /* 0x0000002c2d0a723e */ /* 0x000fc400000010ff */
[----:B------:R-:W-:Y:S02]  /*a640*/  F2FP.BF16.F32.PACK_AB R11, R47, R46 ;  /* 0x0000002e2f0b723e */ /* 0x000fe400000010ff */
[----:B------:R-:W-:Y:S02]  /*a650*/  MOV R8, R8 ;  /* 0x0000000800087202 */ /* 0x000fe40000000f00 */
[----:B------:R-:W-:Y:S02]  /*a660*/  SHF.R.U64 R159, R159, 0x3, RZ ;  /* 0x000000039f9f7819 */ /* 0x000fe400000012ff */
[----:B------:R-:W-:Y:S01]  /*a670*/  SHF.R.U64 R161, R161, 0x3, RZ ;  /* 0x00000003a1a17819 */ /* 0x000fe200000012ff */
[----:B------:R0:W-:Y:S01]  /*a680*/  STSM.16.M88.4 [R8], R12 ;  /* 0x0000000c08007844 */ /* 0x0001e20000000200 */
[----:B------:R-:W-:Y:S01]  /*a690*/  LOP3.LUT R158, R159, R158, RZ, 0x3c, !PT ;  /* 0x0000009e9f9e7212 */ /* 0x000fe200078e3cff */
[--C-:B------:R-:W-:Y:S01]  /*a6a0*/  IMAD.X R159, RZ, RZ, R21.reuse, P5 ;  /* 0x000000ffff9f7224 */ /* 0x100fe200028e0615 */
[----:B------:R-:W-:Y:S01]  /*a6b0*/  LOP3.LUT R160, R161, R160, RZ, 0x3c, !PT ;  /* 0x000000a0a1a07212 */ /* 0x000fe200078e3cff */
[----:B------:R-:W-:Y:S01]  /*a6c0*/  IMAD.X R161, RZ, RZ, R21, P6 ;  /* 0x000000ffffa17224 */ /* 0x000fe200030e0615 */
[----:B------:R-:W-:-:S02]  /*a6d0*/  MOV R162, R162 ;  /* 0x000000a200a27202 */ /* 0x000fc40000000f00 */
[----:B------:R-:W-:Y:S02]  /*a6e0*/  MOV R158, R158 ;  /* 0x0000009e009e7202 */ /* 0x000fe40000000f00 */
[----:B------:R-:W-:Y:S02]  /*a6f0*/  MOV R160, R160 ;  /* 0x000000a000a07202 */ /* 0x000fe40000000f00 */
[----:B0-----:R-:W-:Y:S02]  /*a700*/  IADD3 R8, P0, R20, 0x40, RZ ;  /* 0x0000004014087810 */ /* 0x001fe40007f1e0ff */
[----:B------:R-:W-:Y:S02]  /*a710*/  F2FP.BF16.F32.PACK_AB R13, R59, R58 ;  /* 0x0000003a3b0d723e */ /* 0x000fe400000010ff */
[----:B------:R-:W-:Y:S02]  /*a720*/  LOP3.LUT R9, R8, 0x380, RZ, 0xc0, !PT ;  /* 0x0000038008097812 */ /* 0x000fe400078ec0ff */
[----:B------:R-:W-:-:S02]  /*a730*/  F2FP.BF16.F32.PACK_AB R14, R61, R60 ;  /* 0x0000003c3d0e723e */ /* 0x000fc400000010ff */
[----:B------:R-:W-:Y:S02]  /*a740*/  SHF.R.U64 R9, R9, 0x3, RZ ;  /* 0x0000000309097819 */ /* 0x000fe400000012ff */
[----:B------:R-:W-:Y:S02]  /*a750*/  F2FP.BF16.F32.PACK_AB R15, R63, R62 ;  /* 0x0000003e3f0f723e */ /* 0x000fe400000010ff */
[----:B------:R-:W-:Y:S01]  /*a760*/  LOP3.LUT R8, R9, R8, RZ, 0x3c, !PT ;  /* 0x0000000809087212 */ /* 0x000fe200078e3cff */
[----:B------:R-:W-:-:S05]  /*a770*/  IMAD.X R9, RZ, RZ, R21, P0 ;  /* 0x000000ffff097224 */ /* 0x000fca00000e0615 */
[----:B------:R-:W-:Y:S02]  /*a780*/  MOV R12, R8 ;  /* 0x00000008000c7202 */ /* 0x000fe40000000f00 */
[----:B------:R-:W-:Y:S02]  /*a790*/  F2FP.BF16.F32.PACK_AB R8, R41, R40 ;  /* 0x000000282908723e */ /* 0x000fe400000010ff */
[----:B------:R-:W-:-:S05]  /*a7a0*/  F2FP.BF16.F32.PACK_AB R9, R43, R42 ;  /* 0x0000002a2b09723e */ /* 0x000fca00000010ff */
[----:B------:R0:W-:Y:S02]  /*a7b0*/  STSM.16.M88.4 [R12], R8 ;  /* 0x000000080c007844 */ /* 0x0001e40000000200 */
[C---:B0-----:R-:W-:Y:S02]  /*a7c0*/  IADD3 R8, P0, R20.reuse, 0x2000, RZ ;  /* 0x0000200014087810 */ /* 0x041fe40007f1e0ff */
[----:B------:R-:W-:Y:S02]  /*a7d0*/  IADD3 R10, P1, R20, 0x60, RZ ;  /* 0x00000060140a7810 */ /* 0x000fe40007f3e0ff */
[----:B------:R-:W-:Y:S02]  /*a7e0*/  LOP3.LUT R9, R8, 0x380, RZ, 0xc0, !PT ;  /* 0x0000038008097812 */ /* 0x000fe400078ec0ff */
[----:B------:R-:W-:Y:S02]  /*a7f0*/  F2FP.BF16.F32.PACK_AB R11, R55, R54 ;  /* 0x00000036370b723e */ /* 0x000fe400000010ff */
[----:B------:R-:W-:-:S02]  /*a800*/  SHF.R.U64 R9, R9, 0x3, RZ ;  /* 0x0000000309097819 */ /* 0x000fc400000012ff */
[----:B------:R-:W-:Y:S02]  /*a810*/  F2FP.BF16.F32.PACK_AB R12, R57, R56 ;  /* 0x00000038390c723e */ /* 0x000fe400000010ff */
[----:B------:R-:W-:Y:S01]  /*a820*/  LOP3.LUT R8, R9, R8, RZ, 0x3c, !PT ;  /* 0x0000000809087212 */ /* 0x000fe200078e3cff */
[--C-:B------:R-:W-:Y:S01]  /*a830*/  IMAD.X R9, RZ, RZ, R21.reuse, P0 ;  /* 0x000000ffff097224 */ /* 0x100fe200000e0615 */
[----:B------:R-:W-:Y:S01]  /*a840*/  ISETP.NE.U32.AND P0, PT, RZ, UR6, PT ;  /* 0x00000006ff007c0c */ /* 0x000fe2000bf05070 */
[----:B------:R-:W-:-:S03]  /*a850*/  IMAD.X R21, RZ, RZ, R21, P1 ;  /* 0x000000ffff157224 */ /* 0x000fc600008e0615 */
[----:B------:R-:W-:Y:S02]  /*a860*/  MOV R22, R8 ;  /* 0x0000000800167202 */ /* 0x000fe40000000f00 */
[----:B------:R-:W-:Y:S02]  /*a870*/  LOP3.LUT R8, R10, 0x380, RZ, 0xc0, !PT ;  /* 0x000003800a087812 */ /* 0x000fe400078ec0ff */
[----:B------:R-:W-:Y:S02]  /*a880*/  F2FP.BF16.F32.PACK_AB R9, R51, R50 ;  /* 0x000000323309723e */ /* 0x000fe400000010ff */
[----:B------:R-:W-:Y:S02]  /*a890*/  SHF.R.U64 R8, R8, 0x3, RZ ;  /* 0x0000000308087819 */ /* 0x000fe400000012ff */
[----:B------:R-:W-:Y:S02]  /*a8a0*/  ISETP.NE.AND.EX P0, PT, RZ, UR7, PT, P0 ;  /* 0x00000007ff007c0c */ /* 0x000fe4000bf05300 */
[----:B------:R-:W-:-:S02]  /*a8b0*/  LOP3.LUT R20, R8, R10, RZ, 0x3c, !PT ;  /* 0x0000000a08147212 */ /* 0x000fc400078e3cff */
[----:B------:R-:W-:Y:S02]  /*a8c0*/  F2FP.BF16.F32.PACK_AB R8, R49, R48 ;  /* 0x000000303108723e */ /* 0x000fe400000010ff */
[----:B------:R-:W-:Y:S02]  /*a8d0*/  MOV R20, R20 ;  /* 0x0000001400147202 */ /* 0x000fe40000000f00 */
[----:B------:R-:W-:Y:S02]  /*a8e0*/  F2FP.BF16.F32.PACK_AB R10, R53, R52 ;  /* 0x00000034350a723e */ /* 0x000fe400000010ff */
[----:B------:R-:W-:-:S03]  /*a8f0*/  F2FP.BF16.F32.PACK_AB R21, R67, R66 ;  /* 0x000000424315723e */ /* 0x000fc600000010ff */
[----:B------:R0:W-:Y:S04]  /*a900*/  STSM.16.M88.4 [R20], R8 ;  /* 0x0000000814007844 */ /* 0x0001e80000000200 */
[----:B------:R1:W-:Y:S01]  /*a910*/  STSM.16.M88.4 [R22], R12 ;  /* 0x0000000c16007844 */ /* 0x0003e20000000200 */
[----:B0-----:R-:W-:Y:S02]  /*a920*/  F2FP.BF16.F32.PACK_AB R20, R65, R64 ;  /* 0x000000404114723e */ /* 0x001fe400000010ff */
[----:B------:R-:W-:Y:S02]  /*a930*/  F2FP.BF16.F32.PACK_AB R8, R73, R72 ;  /* 0x000000484908723e */ /* 0x000fe400000010ff */
[----:B-1----:R-:W-:Y:S02]  /*a940*/  F2FP.BF16.F32.PACK_AB R22, R69, R68 ;  /* 0x000000444516723e */ /* 0x002fe400000010ff */
[----:B------:R-:W-:-:S02]  /*a950*/  F2FP.BF16.F32.PACK_AB R9, R75, R74 ;  /* 0x0000004a4b09723e */ /* 0x000fc400000010ff */
[----:B------:R-:W-:Y:S01]  /*a960*/  F2FP.BF16.F32.PACK_AB R10, R77, R76 ;  /* 0x0000004c4d0a723e */ /* 0x000fe200000010ff */
[----:B------:R0:W-:Y:S01]  /*a970*/  STSM.16.M88.4 [R157], R20 ;  /* 0x000000149d007844 */ /* 0x0001e20000000200 */
[----:B------:R-:W-:Y:S02]  /*a980*/  F2FP.BF16.F32.PACK_AB R11, R79, R78 ;  /* 0x0000004e4f0b723e */ /* 0x000fe400000010ff */
[----:B------:R-:W-:Y:S02]  /*a990*/  F2FP.BF16.F32.PACK_AB R12, R81, R80 ;  /* 0x00000050510c723e */ /* 0x000fe400000010ff */
[----:B------:R-:W-:Y:S01]  /*a9a0*/  F2FP.BF16.F32.PACK_AB R13, R83, R82 ;  /* 0x00000052530d723e */ /* 0x000fe200000010ff */
[----:B------:R1:W-:Y:S01]  /*a9b0*/  STSM.16.M88.4 [R155], R8 ;  /* 0x000000089b007844 */ /* 0x0003e20000000200 */
[----:B------:R-:W-:Y:S02]  /*a9c0*/  F2FP.BF16.F32.PACK_AB R14, R85, R84 ;  /* 0x00000054550e723e */ /* 0x000fe400000010ff */
[----:B------:R-:W-:-:S05]  /*a9d0*/  F2FP.BF16.F32.PACK_AB R15, R87, R86 ;  /* 0x00000056570f723e */ /* 0x000fca00000010ff */
[----:B------:R2:W-:Y:S01]  /*a9e0*/  STSM.16.M88.4 [R162], R12 ;  /* 0x0000000ca2007844 */ /* 0x0005e20000000200 */
[----:B0-----:R-:W-:Y:S02]  /*a9f0*/  F2FP.BF16.F32.PACK_AB R20, R89, R88 ;  /* 0x000000585914723e */ /* 0x001fe400000010ff */
[----:B------:R-:W-:Y:S02]  /*aa00*/  F2FP.BF16.F32.PACK_AB R21, R91, R90 ;  /* 0x0000005a5b15723e */ /* 0x000fe400000010ff */
[----:B------:R-:W-:Y:S02]  /*aa10*/  F2FP.BF16.F32.PACK_AB R22, R93, R92 ;  /* 0x0000005c5d16723e */ /* 0x000fe400000010ff */
[----:B------:R-:W-:Y:S02]  /*aa20*/  F2FP.BF16.F32.PACK_AB R23, R95, R94 ;  /* 0x0000005e5f17723e */ /* 0x000fe400000010ff */
[----:B-1----:R-:W-:Y:S02]  /*aa30*/  F2FP.BF16.F32.PACK_AB R8, R97, R96 ;  /* 0x000000606108723e */ /* 0x002fe400000010ff */
[----:B------:R-:W-:Y:S01]  /*aa40*/  F2FP.BF16.F32.PACK_AB R9, R99, R98 ;  /* 0x000000626309723e */ /* 0x000fe200000010ff */
[----:B------:R0:W-:Y:S01]  /*aa50*/  STSM.16.M88.4 [R160], R20 ;  /* 0x00000014a0007844 */ /* 0x0001e20000000200 */
[----:B------:R-:W-:-:S02]  /*aa60*/  F2FP.BF16.F32.PACK_AB R10, R101, R100 ;  /* 0x00000064650a723e */ /* 0x000fc400000010ff */
[----:B------:R-:W-:Y:S02]  /*aa70*/  F2FP.BF16.F32.PACK_AB R11, R103, R102 ;  /* 0x00000066670b723e */ /* 0x000fe400000010ff */
[----:B--2---:R-:W-:Y:S02]  /*aa80*/  F2FP.BF16.F32.PACK_AB R12, R105, R104 ;  /* 0x00000068690c723e */ /* 0x004fe400000010ff */
[----:B------:R-:W-:Y:S01]  /*aa90*/  F2FP.BF16.F32.PACK_AB R13, R107, R106 ;  /* 0x0000006a6b0d723e */ /* 0x000fe200000010ff */
[----:B------:R1:W-:Y:S01]  /*aaa0*/  STSM.16.M88.4 [R158], R8 ;  /* 0x000000089e007844 */ /* 0x0003e20000000200 */
[----:B------:R-:W-:Y:S02]  /*aab0*/  F2FP.BF16.F32.PACK_AB R14, R109, R108 ;  /* 0x0000006c6d0e723e */ /* 0x000fe400000010ff */
[----:B------:R-:W-:Y:S02]  /*aac0*/  F2FP.BF16.F32.PACK_AB R15, R111, R110 ;  /* 0x0000006e6f0f723e */ /* 0x000fe400000010ff */
[----:B0-----:R-:W-:-:S03]  /*aad0*/  F2FP.BF16.F32.PACK_AB R20, R113, R112 ;  /* 0x000000707114723e */ /* 0x001fc600000010ff */
[----:B------:R0:W-:Y:S01]  /*aae0*/  STSM.16.M88.4 [R156], R12 ;  /* 0x0000000c9c007844 */ /* 0x0001e20000000200 */
        /* <DEDUP_REMOVED lines=8> */
[----:B0-----:R-:W-:Y:S02]  /*ab70*/  F2FP.BF16.F32.PACK_AB R12, R129, R128 ;  /* 0x00000080810c723e */ /* 0x001fe400000010ff */
[----:B------:R-:W-:Y:S01]  /*ab80*/  F2FP.BF16.F32.PACK_AB R13, R131, R130 ;  /* 0x00000082830d723e */ /* 0x000fe200000010ff */
[----:B------:R0:W-:Y:S01]  /*ab90*/  STSM.16.M88.4 [R7], R8 ;  /* 0x0000000807007844 */ /* 0x0001e20000000200 */
[----:B------:R-:W-:Y:S02]  /*aba0*/  F2FP.BF16.F32.PACK_AB R14, R133, R132 ;  /* 0x00000084850e723e */ /* 0x000fe400000010ff */
[----:B------:R-:W-:Y:S02]  /*abb0*/  F2FP.BF16.F32.PACK_AB R15, R135, R134 ;  /* 0x00000086870f723e */ /* 0x000fe400000010ff */
[----:B-1----:R-:W-:-:S03]  /*abc0*/  F2FP.BF16.F32.PACK_AB R20, R137, R136 ;  /* 0x000000888914723e */ /* 0x002fc600000010ff */
[----:B------:R1:W-:Y:S01]  /*abd0*/  STSM.16.M88.4 [R18], R12 ;  /* 0x0000000c12007844 */ /* 0x0003e20000000200 */
[----:B------:R-:W-:Y:S02]  /*abe0*/  F2FP.BF16.F32.PACK_AB R21, R139, R138 ;  /* 0x0000008a8b15723e */ /* 0x000fe400000010ff */
[----:B------:R-:W-:Y:S02]  /*abf0*/  F2FP.BF16.F32.PACK_AB R22, R141, R140 ;  /* 0x0000008c8d16723e */ /* 0x000fe400000010ff */
[----:B------:R-:W-:Y:S02]  /*ac00*/  F2FP.BF16.F32.PACK_AB R23, R143, R142 ;  /* 0x0000008e8f17723e */ /* 0x000fe400000010ff */
[----:B0-----:R-:W-:Y:S02]  /*ac10*/  F2FP.BF16.F32.PACK_AB R8, R145, R144 ;  /* 0x000000909108723e */ /* 0x001fe400000010ff */
[----:B------:R-:W-:Y:S01]  /*ac20*/  F2FP.BF16.F32.PACK_AB R9, R147, R146 ;  /* 0x000000929309723e */ /* 0x000fe200000010ff */
[----:B------:R-:W-:Y:S01]  /*ac30*/  STSM.16.M88.4 [R153], R20 ;  /* 0x0000001499007844 */ /* 0x000fe20000000200 */
[----:B------:R-:W-:-:S02]  /*ac40*/  F2FP.BF16.F32.PACK_AB R10, R149, R148 ;  /* 0x00000094950a723e */ /* 0x000fc400000010ff */
[----:B------:R-:W-:Y:S01]  /*ac50*/  F2FP.BF16.F32.PACK_AB R11, R151, R150 ;  /* 0x00000096970b723e */ /* 0x000fe200000010ff */
[C---:B-1----:R-:W-:Y:S01]  /*ac60*/  IMAD.SHL.U32 R13, R187.reuse, 0x4, RZ ;  /* 0x00000004bb0d7824 */ /* 0x042fe200078e00ff */
[----:B------:R-:W-:-:S03]  /*ac70*/  SHF.L.U64.HI R14, R187, 0x2, R220 ;  /* 0x00000002bb0e7819 */ /* 0x000fc600000102dc */
[----:B------:R0:W-:Y:S02]  /*ac80*/  STSM.16.M88.4 [R164], R8 ;  /* 0x00000008a4007844 */ /* 0x0001e40000000200 */
[----:B0-----:R-:W0:Y:S08]  /*ac90*/  LDC.64 R10, c[0x0][0xd00] ;  /* 0x00034000ff0a7b82 */ /* 0x001e300000000a00 */
[----:B------:R-:W-:Y:S01]  /*aca0*/  BAR.SYNC.DEFER_BLOCKING 0x1, 0x100 ;  /* 0x0044000000007b1d */ /* 0x000fe20000010000 */
[----:B------:R-:W-:-:S04]  /*acb0*/  @P0 IADD3 R8, P2, R13, UR6, RZ ;  /* 0x000000060d080c10 */ /* 0x000fc8000ff5e0ff */
[----:B------:R-:W-:Y:S02]  /*acc0*/  @P0 IADD3.X R9, R14, UR7, RZ, P2, !PT ;  /* 0x000000070e090c10 */ /* 0x000fe400097fe4ff */
[----:B0-----:R-:W-:-:S04]  /*acd0*/  ISETP.NE.U32.AND P1, PT, R10, RZ, PT ;  /* 0x000000ff0a00720c */ /* 0x001fc80003f25070 */
[----:B------:R0:W2:Y:S01]  /*ace0*/  @P0 LDG.E R9, desc[UR38][R8.64] ;  /* 0x0000002608090981 */ /* 0x0000a2000c1e1900 */
[----:B------:R-:W-:Y:S02]  /*acf0*/  IADD3 R12, P2, R13, R10, RZ ;  /* 0x0000000a0d0c7210 */ /* 0x000fe40007f5e0ff */
[----:B------:R-:W-:-:S03]  /*ad00*/  ISETP.NE.AND.EX P1, PT, R11, RZ, PT, P1 ;  /* 0x000000ff0b00720c */ /* 0x000fc60003f25310 */
[----:B------:R-:W-:Y:S02]  /*ad10*/  IMAD.X R13, R14, 0x1, R11, P2 ;  /* 0x000000010e0d7824 */ /* 0x000fe400010e060b */
[----:B0-----:R-:W-:-:S08]  /*ad20*/  IMAD.MOV.U32 R8, RZ, RZ, RZ ;  /* 0x000000ffff087224 */ /* 0x001fd000078e00ff */
[----:B------:R0:W5:Y:S01]  /*ad30*/  @P1 LDG.E R8, desc[UR38][R12.64] ;  /* 0x000000260c081981 */ /* 0x000162000c1e1900 */
[----:B------:R-:W-:Y:S01]  /*ad40*/  ULDC UR6, c[0x0][0xb88] ;  /* 0x0002e20000067ab9 */ /* 0x000fe20000000800 */
[----:B--2---:R-:W-:Y:S01]  /*ad50*/  @P0 R2UR UR6, R9 ;  /* 0x00000000090602ca */ /* 0x004fe200000e0000 */
[----:B0-----:R-:W-:-:S14]  /*ad60*/  @P0 BRA `(.L_x_1085) ;  /* 0x0000000000180947 */ /* 0x001fdc0003800000 */
[----:B------:R-:W-:Y:S05]  /*ad70*/  @!P1 BRA `(.L_x_1085) ;  /* 0x0000000000149947 */ /* 0x000fea0003800000 */
[----:B------:R-:W2:Y:S04]  /*ad80*/  LDG.E R9, desc[UR38][R12.64] ;  /* 0x000000260c097981 */ /* 0x000ea8000c1e1900 */
[----:B------:R-:W3:Y:S01]  /*ad90*/  LDG.E R7, desc[UR38][R12.64+0x4] ;  /* 0x000004260c077981 */ /* 0x000ee2000c1e1900 */
[----:B--2---:R-:W-:Y:S02]  /*ada0*/  R2UR UR7, R9 ;  /* 0x00000000090772ca */ /* 0x004fe400000e0000 */
[----:B---3--:R-:W-:-:S13]  /*adb0*/  R2UR UR6, R7 ;  /* 0x00000000070672ca */ /* 0x008fda00000e0000 */
[----:B------:R-:W-:-:S12]  /*adc0*/  UIADD3 UR6, -UR7, UR6, URZ ;  /* 0x0000000607067290 */ /* 0x000fd8000fffe13f */
.L_x_1085:
[----:B------:R-:W0:Y:S02]  /*add0*/  SHFL.IDX PT, R7, R227, RZ, 0x1f ;  /* 0x00001fffe3077589 */ /* 0x000e2400000e0000 */
[----:B0-----:R-:W-:Y:S02]  /*ade0*/  ISETP.NE.AND P0, PT, R7, RZ, PT ;  /* 0x000000ff0700720c */ /* 0x001fe40003f05270 */
[----:B-----5:R-:W-:-:S11]  /*adf0*/  SHF.R.S32.HI R7, RZ, 0x1f, R8 ;  /* 0x0000001fff077819 */ /* 0x020fd60000011408 */
[----:B------:R-:W-:Y:S05]  /*ae00*/  @P0 BRA `(.L_x_1086) ;  /* 0x0000000400000947 */ /* 0x000fea0003800000 */
[----:B------:R-:W2:Y:S04]  /*ae10*/  LDL R153, [R1+0x68] ;  /* 0x0000680001997983 */ /* 0x000ea80000100800 */
[----:B------:R-:W3:Y:S01]  /*ae20*/  LDL R154, [R1+0x6c] ;  /* 0x00006c00019a7983 */ /* 0x000ee20000100800 */
[----:B------:R-:W-:Y:S01]  /*ae30*/  IMAD.MOV.U32 R9, RZ, RZ, 0xab8 ;  /* 0x00000ab8ff097424 */ /* 0x000fe200078e00ff */
[----:B------:R-:W-:Y:S01]  /*ae40*/  ISETP.GT.AND P1, PT, R0, 0x1, PT ;  /* 0x000000010000780c */ /* 0x000fe20003f24270 */
[----:B------:R-:W0:Y:S01]  /*ae50*/  LDC R23, c[0x0][0xce8] ;  /* 0x00033a00ff177b82 */ /* 0x000e220000000800 */
[----:B------:R-:W-:Y:S01]  /*ae60*/  ISETP.NE.U32.AND P0, PT, R10, RZ, PT ;  /* 0x000000ff0a00720c */ /* 0x000fe20003f05070 */
[----:B------:R-:W-:Y:S01]  /*ae70*/  IMAD.U32 R22, RZ, RZ, UR42 ;  /* 0x0000002aff167e24 */ /* 0x000fe2000f8e00ff */
[----:B------:R-:W-:-:S02]  /*ae80*/  SEL R9, R9, 0xa78, P1 ;  /* 0x00000a7809097807 */ /* 0x000fc40000800000 */
[----:B------:R-:W-:-:S03]  /*ae90*/  ISETP.NE.AND.EX P0, PT, R11, RZ, PT, P0 ;  /* 0x000000ff0b00720c */ /* 0x000fc60003f05300 */
[----:B------:R-:W1:Y:S01]  /*aea0*/  LDC.64 R12, c[0x0][R9+0x220] ;  /* 0x00008800090c7b82 */ /* 0x000e620000000a00 */
[----:B------:R-:W-:Y:S02]  /*aeb0*/  SEL R21, R187, RZ, !P0 ;  /* 0x000000ffbb157207 */ /* 0x000fe40004000000 */
[----:B------:R-:W-:Y:S02]  /*aec0*/  SEL R15, R220, RZ, !P0 ;  /* 0x000000ffdc0f7207 */ /* 0x000fe40004000000 */
[----:B0-----:R-:W-:Y:S01]  /*aed0*/  ISETP.NE.AND P0, PT, R23, 0x1, PT ;  /* 0x000000011700780c */ /* 0x001fe20003f05270 */
[----:B-1----:R-:W-:-:S04]  /*aee0*/  IMAD R18, R13, R21, RZ ;  /* 0x000000150d127224 */ /* 0x002fc800078e02ff */
[C---:B------:R-:W-:Y:S02]  /*aef0*/  IMAD R18, R12.reuse, R15, R18 ;  /* 0x0000000f0c127224 */ /* 0x040fe400078e0212 */
[----:B------:R-:W0:Y:S01]  /*af00*/  LDC.64 R14, c[0x0][R9+0x218] ;  /* 0x00008600090e7b82 */ /* 0x000e220000000a00 */
[----:B------:R-:W-:-:S04]  /*af10*/  IMAD.WIDE.U32 R12, R12, R21, RZ ;  /* 0x000000150c0c7225 */ /* 0x000fc800078e00ff */
[----:B------:R-:W-:-:S03]  /*af20*/  IMAD.IADD R18, R13, 0x1, R18 ;  /* 0x000000010d127824 */ /* 0x000fc600078e0212 */
[----:B------:R-:W1:Y:S01]  /*af30*/  @P0 LDC R13, c[0x0][0xcec] ;  /* 0x00033b00ff0d0b82 */ /* 0x000e620000000800 */
[-C--:B0-----:R-:W-:Y:S02]  /*af40*/  IMAD R20, R15, R188.reuse, RZ ;  /* 0x000000bc0f147224 */ /* 0x081fe400078e02ff */
[----:B------:R-:W-:-:S04]  /*af50*/  IMAD.WIDE.U32 R14, R14, R188, RZ ;  /* 0x000000bc0e0e7225 */ /* 0x000fc800078e00ff */
[----:B------:R-:W-:Y:S01]  /*af60*/  IMAD.IADD R20, R15, 0x1, R20 ;  /* 0x000000010f147824 */ /* 0x000fe200078e0214 */
[----:B------:R-:W-:Y:S02]  /*af70*/  IADD3 R21, P2, P3, R12, R14, R8 ;  /* 0x0000000e0c157210 */ /* 0x000fe40007b5e008 */
[----:B------:R-:W0:Y:S02]  /*af80*/  @P0 LDC R12, c[0x0][0xcf0] ;  /* 0x00033c00ff0c0b82 */ /* 0x000e240000000800 */
[----:B------:R-:W-:Y:S01]  /*af90*/  IADD3.X R18, R18, R20, R7, P2, P3 ;  /* 0x0000001412127210 */ /* 0x000fe200017e6407 */
[----:B--2---:R-:W-:Y:S01]  /*afa0*/  IMAD R22, R22, 0x40, R153 ;  /* 0x0000004016167824 */ /* 0x004fe200078e0299 */
[----:B------:R-:W-:-:S03]  /*afb0*/  SEL R153, R194, RZ, P1 ;  /* 0x000000ffc2997207 */ /* 0x000fc60000800000 */
[----:B-1----:R-:W-:-:S04]  /*afc0*/  @P0 IMAD.HI.U32 R13, R22, R13, RZ ;  /* 0x0000000d160d0227 */ /* 0x002fc800078e00ff */
[----:B------:R-:W-:Y:S01]  /*afd0*/  IMAD.MOV.U32 R20, RZ, RZ, R22 ;  /* 0x000000ffff147224 */ /* 0x000fe200078e0016 */
[----:B0-----:R-:W-:Y:S02]  /*afe0*/  @P0 SHF.R.U32.HI R20, RZ, R12, R13 ;  /* 0x0000000cff140219 */ /* 0x001fe4000001160d */
[----:B------:R-:W0:Y:S02]  /*aff0*/  LDC.64 R12, c[0x0][R9+0x228] ;  /* 0x00008a00090c7b82 */ /* 0x000e240000000a00 */
[-C--:B0-----:R-:W-:Y:S02]  /*b000*/  IMAD R13, R13, R153.reuse, RZ ;  /* 0x000000990d0d7224 */ /* 0x081fe400078e02ff */
[----:B------:R-:W-:-:S04]  /*b010*/  IMAD.WIDE.U32 R14, R12, R153, RZ ;  /* 0x000000990c0e7225 */ /* 0x000fc800078e00ff */
[----:B------:R-:W-:Y:S01]  /*b020*/  IMAD.IADD R15, R15, 0x1, R13 ;  /* 0x000000010f0f7824 */ /* 0x000fe200078e020d */
[----:B------:R-:W-:Y:S01]  /*b030*/  IADD3 R14, P0, P2, R20, R21, R14 ;  /* 0x00000015140e7210 */ /* 0x000fe20007a1e00e */
[----:B------:R-:W0:Y:S01]  /*b040*/  LDC.64 R12, c[0x0][R9+0x210] ;  /* 0x00008400090c7b82 */ /* 0x000e220000000a00 */
[--C-:B------:R-:W-:Y:S01]  /*b050*/  IMAD.MOV R21, RZ, RZ, -R20.reuse ;  /* 0x000000ffff157224 */ /* 0x100fe200078e0a14 */
[----:B------:R-:W-:-:S03]  /*b060*/  SHF.R.S32.HI R20, RZ, 0x1f, R20 ;  /* 0x0000001fff147819 */ /* 0x000fc60000011414 */
[C---:B------:R-:W-:Y:S01]  /*b070*/  IMAD R21, R23.reuse, R21, R22 ;  /* 0x0000001517157224 */ /* 0x040fe200078e0216 */
[----:B------:R-:W-:Y:S01]  /*b080*/  IADD3.X R15, R20, R18, R15, P0, P2 ;  /* 0x00000012140f7210 */ /* 0x000fe200007e440f */
[----:B------:R-:W-:-:S03]  /*b090*/  IMAD R22, R23, UR6, RZ ;  /* 0x0000000617167c24 */ /* 0x000fc6000f8e02ff */
[----:B------:R-:W-:Y:S01]  /*b0a0*/  SHF.R.S32.HI R153, RZ, 0x1f, R21 ;  /* 0x0000001fff997819 */ /* 0x000fe20000011415 */
[-C--:B0-----:R-:W-:Y:S02]  /*b0b0*/  IMAD R13, R13, R21.reuse, RZ ;  /* 0x000000150d0d7224 */ /* 0x081fe400078e02ff */
[----:B------:R-:W-:-:S04]  /*b0c0*/  IMAD.WIDE.U32 R14, R12, R21, R14 ;  /* 0x000000150c0e7225 */ /* 0x000fc800078e000e */
[----:B------:R-:W-:Y:S02]  /*b0d0*/  IMAD R9, R12, R153, R13 ;  /* 0x000000990c097224 */ /* 0x000fe400078e020d */
[----:B------:R-:W0:Y:S02]  /*b0e0*/  LDC.64 R12, c[0x0][0xca8] ;  /* 0x00032a00ff0c7b82 */ /* 0x000e240000000a00 */
[----:B------:R-:W-:Y:S02]  /*b0f0*/  IMAD.IADD R15, R15, 0x1, R9 ;  /* 0x000000010f0f7824 */ /* 0x000fe400078e0209 */
[----:B---3--:R-:W-:-:S04]  /*b100*/  IMAD.MOV R9, RZ, RZ, -R154 ;  /* 0x000000ffff097224 */ /* 0x008fc800078e0a9a */
[----:B0-----:R-:W0:Y:S08]  /*b110*/  @!P1 LDC R12, c[0x0][0xc50] ;  /* 0x00031400ff0c9b82 */ /* 0x001e300000000800 */
[----:B------:R-:W1:Y:S01]  /*b120*/  @!P1 LDC R13, c[0x0][0xc54] ;  /* 0x00031500ff0d9b82 */ /* 0x000e620000000800 */
[----:B0-----:R-:W-:-:S05]  /*b130*/  LEA R18, P0, R14, R12, 0x2 ;  /* 0x0000000c0e127211 */ /* 0x001fca00078010ff */
[----:B------:R-:W-:Y:S01]  /*b140*/  SHFL.IDX PT, R12, R18, RZ, 0x1c1f ;  /* 0x001c1fff120c7589 */ /* 0x000fe200000e0000 */
[----:B-1----:R-:W-:Y:S02]  /*b150*/  LEA.HI.X R20, R14, R13, R15, 0x2, P0 ;  /* 0x0000000d0e147211 */ /* 0x002fe400000f140f */
[----:B------:R-:W-:Y:S01]  /*b160*/  ISETP.NE.AND P0, PT, R230, R9, PT ;  /* 0x00000009e600720c */ /* 0x000fe20003f05270 */
[----:B------:R-:W-:Y:S01]  /*b170*/  IMAD.U32 R9, RZ, RZ, UR42 ;  /* 0x0000002aff097e24 */ /* 0x000fe2000f8e00ff */
[----:B------:R-:W-:Y:S03]  /*b180*/  SHFL.IDX PT, R14, R18, 0x1, 0x1c1f ;  /* 0x003c1f00120e7f89 */ /* 0x000fe600000e0000 */
[----:B------:R-:W-:Y:S01]  /*b190*/  IMAD R9, R9, 0x40, R16 ;  /* 0x0000004009097824 */ /* 0x000fe200078e0210 */
[----:B------:R-:W0:Y:S04]  /*b1a0*/  SHFL.IDX PT, R13, R20, RZ, 0x1c1f ;  /* 0x001c1fff140d7589 */ /* 0x000e2800000e0000 */
[----:B------:R-:W1:Y:S01]  /*b1b0*/  SHFL.IDX PT, R15, R20, 0x1, 0x1c1f ;  /* 0x003c1f00140f7f89 */ /* 0x000e6200000e0000 */
[C---:B------:R-:W-:Y:S01]  /*b1c0*/  ISETP.GE.OR P1, PT, R9.reuse, R22, P0 ;  /* 0x000000160900720c */ /* 0x040fe20000726670 */
[----:B------:R-:W-:-:S05]  /*b1d0*/  VIADD R9, R9, 0x8 ;  /* 0x0000000809097836 */ /* 0x000fca0000000000 */
[----:B------:R-:W-:-:S07]  /*b1e0*/  ISETP.GE.OR P0, PT, R9, R22, P0 ;  /* 0x000000160900720c */ /* 0x000fce0000706670 */
[----:B0-----:R0:W-:Y:S06]  /*b1f0*/  @!P1 ST.E desc[UR38][R12.64], R3 ;  /* 0x000000030c009985 */ /* 0x0011ec000c101926 */
[----:B-1----:R0:W-:Y:S02]  /*b200*/  @!P0 ST.E desc[UR38][R14.64], R152 ;  /* 0x000000980e008985 */ /* 0x0021e4000c101926 */
.L_x_1086:
[----:B------:R-:W-:Y:S02]  /*b210*/  ISETP.GT.AND P1, PT, R0, 0x1, PT ;  /* 0x000000010000780c */ /* 0x000fe40003f24270 */
[----:B------:R-:W-:-:S04]  /*b220*/  ISETP.NE.U32.AND P0, PT, R10, RZ, PT ;  /* 0x000000ff0a00720c */ /* 0x000fc80003f05070 */
[----:B------:R-:W-:-:S04]  /*b230*/  ISETP.NE.AND.EX P0, PT, R11, RZ, PT, P0 ;  /* 0x000000ff0b00720c */ /* 0x000fc80003f05300 */
[----:B------:R-:W-:-:S03]  /*b240*/  SEL R187, R187, RZ, !P0 ;  /* 0x000000ffbbbb7207 */ /* 0x000fc60004000000 */
[----:B------:R-:W-:Y:S06]  /*b250*/  @P1 BRA `(.L_x_1087) ;  /* 0x0000001000441947 */ /* 0x000fec0003800000 */
[----:B------:R-:W1:Y:S01]  /*b260*/  S2R R0, SR_TID.X ;  /* 0x0000000000007919 */ /* 0x000e620000002100 */
[----:B------:R-:W2:Y:S01]  /*b270*/  LDC R18, c[0x0][0xce8] ;  /* 0x00033a00ff127b82 */ /* 0x000ea20000000800 */
[----:B------:R-:W-:Y:S01]  /*b280*/  ULDC.64 UR8, c[0x0][0xba0] ;  /* 0x0002e80000087ab9 */ /* 0x000fe20000000a00 */
[----:B------:R-:W-:Y:S01]  /*b290*/  ULDC UR10, c[0x0][0xbc8] ;  /* 0x0002f200000a7ab9 */ /* 0x000fe20000000800 */
[----:B-1----:R-:W-:-:S05]  /*b2a0*/  VIADD R0, R0, 0xffffff80 ;  /* 0xffffff8000007836 */ /* 0x002fca0000000000 */
[----:B0-----:R-:W-:-:S04]  /*b2b0*/  SHF.R.S32.HI R3, RZ, 0x1f, R0 ;  /* 0x0000001fff037819 */ /* 0x001fc80000011400 */
[----:B------:R-:W-:-:S04]  /*b2c0*/  LEA.HI R10, R3, R0, RZ, 0x3 ;  /* 0x00000000030a7211 */ /* 0x000fc800078f18ff */
[----:B------:R-:W-:-:S05]  /*b2d0*/  SHF.R.S32.HI R3, RZ, 0x3, R10 ;  /* 0x00000003ff037819 */ /* 0x000fca000001140a */
[----:B------:R-:W-:-:S04]  /*b2e0*/  IMAD R9, R3, 0x40, R2 ;  /* 0x0000004003097824 */ /* 0x000fc800078e0202 */
[----:B------:R-:W-:-:S03]  /*b2f0*/  IMAD.WIDE R4, R9, 0x2, R4 ;  /* 0x0000000209047825 */ /* 0x000fc600078e0204 */
[C---:B------:R-:W-:Y:S02]  /*b300*/  IADD3 R21, P3, R4.reuse, 0x1000, RZ ;  /* 0x0000100004157810 */ /* 0x040fe40007f7e0ff */
[----:B------:R-:W-:Y:S02]  /*b310*/  IADD3 R45, P2, R4, 0x7000, RZ ;  /* 0x00007000042d7810 */ /* 0x000fe40007f5e0ff */
[----:B------:R-:W-:Y:S02]  /*b320*/  LOP3.LUT R20, R21, 0x380, RZ, 0xc0, !PT ;  /* 0x0000038015147812 */ /* 0x000fe400078ec0ff */
[----:B------:R-:W-:Y:S02]  /*b330*/  LOP3.LUT R44, R45, 0x380, RZ, 0xc0, !PT ;  /* 0x000003802d2c7812 */ /* 0x000fe400078ec0ff */
[----:B------:R-:W-:Y:S02]  /*b340*/  SHF.R.U64 R20, R20, 0x3, RZ ;  /* 0x0000000314147819 */ /* 0x000fe400000012ff */
[----:B------:R-:W-:-:S02]  /*b350*/  IADD3 R37, P0, R4, 0x5000, RZ ;  /* 0x0000500004257810 */ /* 0x000fc40007f1e0ff */
[----:B------:R-:W-:Y:S01]  /*b360*/  LOP3.LUT R20, R20, R21, RZ, 0x3c, !PT ;  /* 0x0000001514147212 */ /* 0x000fe200078e3cff */
[----:B------:R-:W-:Y:S01]  /*b370*/  IMAD.X R21, RZ, RZ, R5, P3 ;  /* 0x000000ffff157224 */ /* 0x000fe200018e0605 */
[----:B------:R-:W-:Y:S02]  /*b380*/  SHF.R.U64 R44, R44, 0x3, RZ ;  /* 0x000000032c2c7819 */ /* 0x000fe400000012ff */
[C---:B------:R-:W-:Y:S02]  /*b390*/  IADD3 R25, P4, R4.reuse, 0x2000, RZ ;  /* 0x0000200004197810 */ /* 0x040fe40007f9e0ff */
[C---:B------:R-:W-:Y:S01]  /*b3a0*/  IADD3 R29, P5, R4.reuse, 0x3000, RZ ;  /* 0x00003000041d7810 */ /* 0x040fe20007fbe0ff */
[----:B------:R-:W-:Y:S01]  /*b3b0*/  IMAD R7, R7, UR8, RZ ;  /* 0x0000000807077c24 */ /* 0x000fe2000f8e02ff */
[C---:B------:R-:W-:Y:S01]  /*b3c0*/  IADD3 R33, P6, R4.reuse, 0x4000, RZ ;  /* 0x0000400004217810 */ /* 0x040fe20007fde0ff */
[----:B------:R-:W5:Y:S01]  /*b3d0*/  LD.E.128 R20, desc[UR38][R20.64] ;  /* 0x0000002614147980 */ /* 0x000f62000c101d00 */
[----:B------:R-:W-:-:S02]  /*b3e0*/  IADD3 R41, P1, R4, 0x6000, RZ ;  /* 0x0000600004297810 */ /* 0x000fc40007f3e0ff */
[----:B------:R-:W-:Y:S02]  /*b3f0*/  LOP3.LUT R36, R37, 0x380, RZ, 0xc0, !PT ;  /* 0x0000038025247812 */ /* 0x000fe400078ec0ff */
[----:B------:R-:W-:Y:S02]  /*b400*/  IADD3 R49, P3, R4, 0x8000, RZ ;  /* 0x0000800004317810 */ /* 0x000fe40007f7e0ff */
[----:B------:R-:W-:Y:S01]  /*b410*/  LOP3.LUT R44, R44, R45, RZ, 0x3c, !PT ;  /* 0x0000002d2c2c7212 */ /* 0x000fe200078e3cff */
[----:B------:R-:W-:Y:S01]  /*b420*/  IMAD.X R45, RZ, RZ, R5, P2 ;  /* 0x000000ffff2d7224 */ /* 0x000fe200010e0605 */
[----:B------:R-:W-:Y:S02]  /*b430*/  LOP3.LUT R24, R25, 0x380, RZ, 0xc0, !PT ;  /* 0x0000038019187812 */ /* 0x000fe400078ec0ff */
[----:B------:R-:W-:Y:S02]  /*b440*/  LOP3.LUT R28, R29, 0x380, RZ, 0xc0, !PT ;  /* 0x000003801d1c7812 */ /* 0x000fe400078ec0ff */
[----:B------:R-:W-:-:S02]  /*b450*/  LOP3.LUT R32, R33, 0x380, RZ, 0xc0, !PT ;  /* 0x0000038021207812 */ /* 0x000fc400078ec0ff */
[----:B------:R-:W-:Y:S01]  /*b460*/  LOP3.LUT R11, R4, 0x380, RZ, 0xc0, !PT ;  /* 0x00000380040b7812 */ /* 0x000fe200078ec0ff */
[----:B------:R-:W-:Y:S01]  /*b470*/  IMAD R7, R8, UR9, R7 ;  /* 0x0000000908077c24 */ /* 0x000fe2000f8e0207 */
[----:B------:R-:W-:Y:S01]  /*b480*/  LOP3.LUT R40, R41, 0x380, RZ, 0xc0, !PT ;  /* 0x0000038029287812 */ /* 0x000fe200078ec0ff */
[----:B------:R-:W5:Y:S01]  /*b490*/  LD.E.128 R44, desc[UR38][R44.64] ;  /* 0x000000262c2c7980 */ /* 0x000f62000c101d00 */
[----:B------:R-:W-:Y:S02]  /*b4a0*/  SHF.R.U64 R36, R36, 0x3, RZ ;  /* 0x0000000324247819 */ /* 0x000fe400000012ff */
[----:B------:R-:W-:Y:S02]  /*b4b0*/  LOP3.LUT R48, R49, 0x380, RZ, 0xc0, !PT ;  /* 0x0000038031307812 */ /* 0x000fe400078ec0ff */
[----:B------:R-:W-:Y:S02]  /*b4c0*/  IADD3 R73, P2, R4, 0xe000, RZ ;  /* 0x0000e00004497810 */ /* 0x000fe40007f5e0ff */
[----:B------:R-:W-:-:S02]  /*b4d0*/  SHF.R.U64 R24, R24, 0x3, RZ ;  /* 0x0000000318187819 */ /* 0x000fc400000012ff */
[----:B------:R-:W-:Y:S02]  /*b4e0*/  SHF.R.U64 R28, R28, 0x3, RZ ;  /* 0x000000031c1c7819 */ /* 0x000fe400000012ff */
[----:B------:R-:W-:Y:S02]  /*b4f0*/  SHF.R.U64 R32, R32, 0x3, RZ ;  /* 0x0000000320207819 */ /* 0x000fe400000012ff */
[----:B------:R-:W-:Y:S02]  /*b500*/  SHF.R.U64 R40, R40, 0x3, RZ ;  /* 0x0000000328287819 */ /* 0x000fe400000012ff */
[----:B------:R-:W-:Y:S01]  /*b510*/  LOP3.LUT R36, R36, R37, RZ, 0x3c, !PT ;  /* 0x0000002524247212 */ /* 0x000fe200078e3cff */
[----:B------:R-:W-:Y:S01]  /*b520*/  IMAD.X R37, RZ, RZ, R5, P0 ;  /* 0x000000ffff257224 */ /* 0x000fe200000e0605 */
[----:B------:R-:W-:Y:S02]  /*b530*/  SHF.R.U64 R48, R48, 0x3, RZ ;  /* 0x0000000330307819 */ /* 0x000fe400000012ff */
[----:B------:R-:W-:-:S02]  /*b540*/  LOP3.LUT R72, R73, 0x380, RZ, 0xc0, !PT ;  /* 0x0000038049487812 */ /* 0x000fc400078ec0ff */
[----:B------:R-:W-:Y:S01]  /*b550*/  IADD3 R65, P0, R4, 0xc000, RZ ;  /* 0x0000c00004417810 */ /* 0x000fe20007f1e0ff */
[----:B------:R-:W5:Y:S01]  /*b560*/  LD.E.128 R36, desc[UR38][R36.64] ;  /* 0x0000002624247980 */ /* 0x000f62000c101d00 */
        /* <DEDUP_REMOVED lines=10> */
[----:B------:R-:W-:Y:S01]  /*b610*/  SHF.R.U64 R72, R72, 0x3, RZ ;  /* 0x0000000348487819 */ /* 0x000fe200000012ff */
[----:B------:R-:W5:Y:S01]  /*b620*/  LD.E.128 R24, desc[UR38][R24.64] ;  /* 0x0000002618187980 */ /* 0x000f62000c101d00 */
[----:B------:R-:W-:-:S02]  /*b630*/  IADD3 R53, P4, R4, 0x9000, RZ ;  /* 0x0000900004357810 */ /* 0x000fc40007f9e0ff */
[C---:B------:R-:W-:Y:S01]  /*b640*/  IADD3 R57, P5, R4.reuse, 0xa000, RZ ;  /* 0x0000a00004397810 */ /* 0x040fe20007fbe0ff */
[----:B------:R-:W5:Y:S01]  /*b650*/  LD.E.128 R28, desc[UR38][R28.64] ;  /* 0x000000261c1c7980 */ /* 0x000f62000c101d00 */
[C---:B------:R-:W-:Y:S02]  /*b660*/  IADD3 R61, P6, R4.reuse, 0xb000, RZ ;  /* 0x0000b000043d7810 */ /* 0x040fe40007fde0ff */
[C---:B------:R-:W-:Y:S01]  /*b670*/  IADD3 R69, P1, R4.reuse, 0xd000, RZ ;  /* 0x0000d00004457810 */ /* 0x040fe20007f3e0ff */
[----:B------:R-:W5:Y:S01]  /*b680*/  LD.E.128 R32, desc[UR38][R32.64] ;  /* 0x0000002620207980 */ /* 0x000f62000c101d00 */
[----:B------:R-:W-:Y:S02]  /*b690*/  LOP3.LUT R64, R65, 0x380, RZ, 0xc0, !PT ;  /* 0x0000038041407812 */ /* 0x000fe400078ec0ff */
[----:B------:R-:W-:Y:S01]  /*b6a0*/  IADD3 R12, P3, R4, 0xf000, RZ ;  /* 0x0000f000040c7810 */ /* 0x000fe20007f7e0ff */
[----:B------:R-:W5:Y:S01]  /*b6b0*/  LD.E.128 R40, desc[UR38][R40.64] ;  /* 0x0000002628287980 */ /* 0x000f62000c101d00 */
[----:B------:R-:W-:Y:S01]  /*b6c0*/  LOP3.LUT R72, R72, R73, RZ, 0x3c, !PT ;  /* 0x0000004948487212 */ /* 0x000fe200078e3cff */
[--C-:B------:R-:W-:Y:S01]  /*b6d0*/  IMAD.X R73, RZ, RZ, R5.reuse, P2 ;  /* 0x000000ffff497224 */ /* 0x100fe200010e0605 */
[----:B------:R-:W-:Y:S01]  /*b6e0*/  LOP3.LUT R52, R53, 0x380, RZ, 0xc0, !PT ;  /* 0x0000038035347812 */ /* 0x000fe200078ec0ff */
[----:B------:R-:W-:Y:S01]  /*b6f0*/  IMAD.X R77, RZ, RZ, R5, P3 ;  /* 0x000000ffff4d7224 */ /* 0x000fe200018e0605 */
[----:B------:R-:W-:Y:S01]  /*b700*/  LOP3.LUT R56, R57, 0x380, RZ, 0xc0, !PT ;  /* 0x0000038039387812 */ /* 0x000fe200078ec0ff */
[----:B------:R-:W5:Y:S01]  /*b710*/  LD.E.128 R48, desc[UR38][R48.64] ;  /* 0x0000002630307980 */ /* 0x000f62000c101d00 */
[----:B------:R-:W-:-:S02]  /*b720*/  LOP3.LUT R60, R61, 0x380, RZ, 0xc0, !PT ;  /* 0x000003803d3c7812 */ /* 0x000fc400078ec0ff */
[----:B------:R-:W-:Y:S01]  /*b730*/  LOP3.LUT R68, R69, 0x380, RZ, 0xc0, !PT ;  /* 0x0000038045447812 */ /* 0x000fe200078ec0ff */
[----:B------:R-:W5:Y:S01]  /*b740*/  LD.E.128 R72, desc[UR38][R72.64] ;  /* 0x0000002648487980 */ /* 0x000f62000c101d00 */
[----:B------:R-:W-:Y:S02]  /*b750*/  SHF.R.U64 R64, R64, 0x3, RZ ;  /* 0x0000000340407819 */ /* 0x000fe400000012ff */
[----:B------:R-:W-:Y:S02]  /*b760*/  SHF.R.U64 R11, R11, 0x3, RZ ;  /* 0x000000030b0b7819 */ /* 0x000fe400000012ff */
[----:B------:R-:W-:Y:S02]  /*b770*/  LOP3.LUT R9, R12, 0x380, RZ, 0xc0, !PT ;  /* 0x000003800c097812 */ /* 0x000fe400078ec0ff */
[----:B--2---:R-:W-:Y:S02]  /*b780*/  ISETP.NE.AND P2, PT, R18, 0x1, PT ;  /* 0x000000011200780c */ /* 0x004fe40003f45270 */
[----:B------:R-:W-:-:S02]  /*b790*/  SHF.R.U64 R52, R52, 0x3, RZ ;  /* 0x0000000334347819 */ /* 0x000fc400000012ff */
[----:B------:R-:W-:Y:S02]  /*b7a0*/  SHF.R.U64 R56, R56, 0x3, RZ ;  /* 0x0000000338387819 */ /* 0x000fe400000012ff */
[----:B------:R-:W-:Y:S02]  /*b7b0*/  SHF.R.U64 R60, R60, 0x3, RZ ;  /* 0x000000033c3c7819 */ /* 0x000fe400000012ff */
[----:B------:R-:W-:Y:S02]  /*b7c0*/  SHF.R.U64 R68, R68, 0x3, RZ ;  /* 0x0000000344447819 */ /* 0x000fe400000012ff */
[----:B------:R-:W-:Y:S01]  /*b7d0*/  LOP3.LUT R64, R64, R65, RZ, 0x3c, !PT ;  /* 0x0000004140407212 */ /* 0x000fe200078e3cff */
[----:B------:R-:W-:Y:S01]  /*b7e0*/  IMAD.X R65, RZ, RZ, R5, P0 ;  /* 0x000000ffff417224 */ /* 0x000fe200000e0605 */
[----:B------:R-:W-:Y:S01]  /*b7f0*/  LOP3.LUT R4, R11, R4, RZ, 0x3c, !PT ;  /* 0x000000040b047212 */ /* 0x000fe200078e3cff */
[----:B------:R-:W0:Y:S01]  /*b800*/  @P2 LDC R81, c[0x0][0xcec] ;  /* 0x00033b00ff512b82 */ /* 0x000e220000000800 */
[----:B------:R-:W-:-:S02]  /*b810*/  SHF.R.U64 R9, R9, 0x3, RZ ;  /* 0x0000000309097819 */ /* 0x000fc400000012ff */
[----:B------:R-:W-:Y:S01]  /*b820*/  ISETP.GE.AND P0, PT, R193, UR10, PT ;  /* 0x0000000ac1007c0c */ /* 0x000fe2000bf06270 */
        /* <DEDUP_REMOVED lines=10> */
[----:B------:R-:W-:Y:S01]  /*b8d0*/  IMAD.WIDE.U32 R8, R8, UR8, RZ ;  /* 0x0000000808087c25 */ /* 0x000fe2000f8e00ff */
[----:B------:R1:W5:Y:S01]  /*b8e0*/  LD.E.128 R12, desc[UR38][R4.64] ;  /* 0x00000026040c7980 */ /* 0x000362000c101d00 */
[----:B------:R-:W-:Y:S01]  /*b8f0*/  ISETP.GE.AND P1, PT, R2, UR10, PT ;  /* 0x0000000a02007c0c */ /* 0x000fe2000bf26270 */
[----:B------:R-:W2:Y:S01]  /*b900*/  @P2 LDC R83, c[0x0][0xcf0] ;  /* 0x00033c00ff532b82 */ /* 0x000ea20000000800 */
[----:B------:R-:W-:Y:S01]  /*b910*/  IMAD.IADD R9, R9, 0x1, R7 ;  /* 0x0000000109097824 */ /* 0x000fe200078e0207 */
[----:B------:R-:W-:Y:S01]  /*b920*/  LOP3.LUT R7, R10, 0xfffffff8, RZ, 0xc0, !PT ;  /* 0xfffffff80a077812 */ /* 0x000fe200078ec0ff */
[----:B------:R-:W-:Y:S01]  /*b930*/  ULDC.64 UR8, c[0x0][0xbe8] ;  /* 0x0002fa0000087ab9 */ /* 0x000fe20000000a00 */
[----:B------:R-:W5:Y:S01]  /*b940*/  LD.E.128 R52, desc[UR38][R52.64] ;  /* 0x0000002634347980 */ /* 0x000f62000c101d00 */
[----:B-1----:R-:W-:-:S03]  /*b950*/  SEL R5, RZ, 0xffffffff, P0 ;  /* 0xffffffffff057807 */ /* 0x002fc60000000000 */
[----:B------:R-:W5:Y:S01]  /*b960*/  LD.E.128 R56, desc[UR38][R56.64] ;  /* 0x0000002638387980 */ /* 0x000f62000c101d00 */
[----:B------:R-:W-:Y:S01]  /*b970*/  ISETP.GE.AND P0, PT, R192, UR10, PT ;  /* 0x0000000ac0007c0c */ /* 0x000fe2000bf06270 */
[----:B------:R-:W-:-:S03]  /*b980*/  IMAD.SHL.U32 R11, R5, 0x2, RZ ;  /* 0x00000002050b7824 */ /* 0x000fc600078e00ff */
[----:B------:R-:W-:Y:S01]  /*b990*/  SEL R5, RZ, 0xffffffff, P0 ;  /* 0xffffffffff057807 */ /* 0x000fe20000000000 */
[----:B------:R-:W5:Y:S01]  /*b9a0*/  LD.E.128 R60, desc[UR38][R60.64] ;  /* 0x000000263c3c7980 */ /* 0x000f62000c101d00 */
[----:B------:R-:W-:Y:S02]  /*b9b0*/  ISETP.GE.AND P0, PT, R191, UR10, PT ;  /* 0x0000000abf007c0c */ /* 0x000fe4000bf06270 */
[----:B------:R-:W-:Y:S01]  /*b9c0*/  SEL R4, RZ, 0x1, P1 ;  /* 0x00000001ff047807 */ /* 0x000fe20000800000 */
[----:B------:R-:W-:Y:S01]  /*b9d0*/  IMAD.IADD R10, R0, 0x1, -R7 ;  /* 0x00000001000a7824 */ /* 0x000fe200078e0a07 */
[----:B------:R-:W-:Y:S01]  /*b9e0*/  SEL R0, RZ, 0xffffffff, P0 ;  /* 0xffffffffff007807 */ /* 0x000fe20000000000 */
[----:B------:R-:W-:Y:S01]  /*b9f0*/  IMAD.SHL.U32 R5, R5, 0x4, RZ ;  /* 0x0000000405057824 */ /* 0x000fe200078e00ff */
[----:B------:R-:W-:Y:S01]  /*ba00*/  LOP3.LUT R4, R11, 0x2, R4, 0xe2, !PT ;  /* 0x000000020b047812 */ /* 0x000fe200078ee204 */
[----:B------:R-:W-:Y:S01]  /*ba10*/  IMAD.WIDE.U32 R8, R188, UR8, R8 ;  /* 0x00000008bc087c25 */ /* 0x000fe2000f8e0008 */
[----:B------:R-:W5:Y:S02]  /*ba20*/  LD.E.128 R68, desc[UR38][R68.64] ;  /* 0x0000002644447980 */ /* 0x000f64000c101d00 */
[----:B------:R-:W-:Y:S01]  /*ba30*/  LOP3.LUT R4, R5, 0x4, R4, 0xe2, !PT ;  /* 0x0000000405047812 */ /* 0x000fe200078ee204 */
[----:B------:R-:W-:Y:S01]  /*ba40*/  IMAD.SHL.U32 R7, R0, 0x8, RZ ;  /* 0x0000000800077824 */ /* 0x000fe200078e00ff */
[----:B------:R-:W-:Y:S01]  /*ba50*/  SHF.R.S32.HI R5, RZ, 0x1f, R187 ;  /* 0x0000001fff057819 */ /* 0x000fe200000114bb */
[----:B------:R-:W-:Y:S01]  /*ba60*/  IMAD.U32 R11, RZ, RZ, UR42 ;  /* 0x0000002aff0b7e24 */ /* 0x000fe2000f8e00ff */
[----:B------:R-:W5:Y:S01]  /*ba70*/  LD.E.128 R76, desc[UR38][R76.64] ;  /* 0x000000264c4c7980 */ /* 0x000f62000c101d00 */
[----:B------:R-:W-:-:S02]  /*ba80*/  IMAD R0, R10, 0x20, R3 ;  /* 0x000000200a007824 */ /* 0x000fc400078e0203 */
[----:B------:R-:W-:Y:S01]  /*ba90*/  IMAD R9, R188, UR9, R9 ;  /* 0x00000009bc097c24 */ /* 0x000fe2000f8e0209 */
[----:B------:R-:W-:Y:S01]  /*baa0*/  ULDC.64 UR8, c[0x0][0xbf0] ;  /* 0x0002fc0000087ab9 */ /* 0x000fe20000000a00 */
[----:B------:R-:W-:Y:S01]  /*bab0*/  IMAD R10, R11, 0x40, R0 ;  /* 0x000000400b0a7824 */ /* 0x000fe200078e0200 */
[----:B------:R-:W-:Y:S01]  /*bac0*/  ISETP.GE.AND P1, PT, R190, UR10, PT ;  /* 0x0000000abe007c0c */ /* 0x000fe2000bf26270 */
[----:B------:R-:W-:Y:S01]  /*bad0*/  IMAD R0, R5, UR8, RZ ;  /* 0x0000000805007c24 */ /* 0x000fe2000f8e02ff */
[----:B------:R-:W-:Y:S01]  /*bae0*/  LOP3.LUT R4, R7, 0x8, R4, 0xe2, !PT ;  /* 0x0000000807047812 */ /* 0x000fe200078ee204 */
[----:B------:R-:W-:Y:S01]  /*baf0*/  @!PT LDS RZ, [RZ] ;  /* 0x00000000fffff984 */ /* 0x000fe20000000800 */
[----:B------:R-:W-:Y:S01]  /*bb00*/  @!PT LDS RZ, [RZ] ;  /* 0x00000000fffff984 */ /* 0x000fe20000000800 */
[----:B------:R-:W-:Y:S01]  /*bb10*/  @!PT LDS RZ, [RZ] ;  /* 0x00000000fffff984 */ /* 0x000fe20000000800 */
[----:B------:R-:W-:Y:S01]  /*bb20*/  @!PT LDS RZ, [RZ] ;  /* 0x00000000fffff984 */ /* 0x000fe20000000800 */
[----:B------:R1:W-:Y:S06]  /*bb30*/  MEMBAR.ALL.CTA ;  /* 0x0000000000007992 */ /* 0x0003ec0000008000 */
[----:B-1----:R-:W1:Y:S01]  /*bb40*/  FENCE.VIEW.ASYNC.S ;  /* 0x00000000000073c6 */ /* 0x002e620000000000 */
[----:B------:R-:W-:Y:S01]  /*bb50*/  SEL R7, RZ, 0xffffffff, P1 ;  /* 0xffffffffff077807 */ /* 0x000fe20000800000 */
[----:B------:R-:W-:Y:S01]  /*bb60*/  IMAD R11, R187, UR9, R0 ;  /* 0x00000009bb0b7c24 */ /* 0x000fe2000f8e0200 */
[----:B------:R-:W-:Y:S01]  /*bb70*/  ISETP.GE.AND P0, PT, R189, UR10, PT ;  /* 0x0000000abd007c0c */ /* 0x000fe2000bf06270 */
[----:B0-----:R-:W-:-:S04]  /*bb80*/  @P2 IMAD.HI.U32 R0, R10, R81, RZ ;  /* 0x000000510a002227 */ /* 0x001fc800078e00ff */
[----:B------:R-:W-:Y:S01]  /*bb90*/  IMAD.SHL.U32 R81, R7, 0x10, RZ ;  /* 0x0000001007517824 */ /* 0x000fe200078e00ff */
[----:B------:R-:W-:Y:S01]  /*bba0*/  SEL R7, RZ, 0xffffffff, P0 ;  /* 0xffffffffff077807 */ /* 0x000fe20000000000 */
[----:B------:R-:W-:Y:S01]  /*bbb0*/  IMAD.MOV.U32 R5, RZ, RZ, R10 ;  /* 0x000000ffff057224 */ /* 0x000fe200078e000a */
[----:B--2---:R-:W-:Y:S02]  /*bbc0*/  @P2 SHF.R.U32.HI R5, RZ, R83, R0 ;  /* 0x00000053ff052219 */ /* 0x004fe40000011600 */
[----:B------:R-:W-:Y:S01]  /*bbd0*/  LOP3.LUT R4, R81, 0x10, R4, 0xe2, !PT ;  /* 0x0000001051047812 */ /* 0x000fe200078ee204 */
[----:B------:R-:W-:Y:S01]  /*bbe0*/  IMAD.SHL.U32 R81, R7, 0x20, RZ ;  /* 0x0000002007517824 */ /* 0x000fe200078e00ff */
[--C-:B------:R-:W-:Y:S01]  /*bbf0*/  SHF.R.S32.HI R0, RZ, 0x1f, R5.reuse ;  /* 0x0000001fff007819 */ /* 0x100fe20000011405 */
[----:B------:R-:W-:Y:S02]  /*bc00*/  IMAD.MOV R7, RZ, RZ, -R5 ;  /* 0x000000ffff077224 */ /* 0x000fe400078e0a05 */
[----:B------:R-:W-:Y:S01]  /*bc10*/  IMAD.WIDE.U32 R8, R187, UR8, R8 ;  /* 0x00000008bb087c25 */ /* 0x000fe2000f8e0008 */
[----:B------:R-:W-:-:S03]  /*bc20*/  ULDC.64 UR8, c[0x0][0xbe0] ;  /* 0x0002f80000087ab9 */ /* 0x000fc60000000a00 */
[----:B------:R-:W-:Y:S02]  /*bc30*/  IMAD R0, R0, UR8, RZ ;  /* 0x0000000800007c24 */ /* 0x000fe4000f8e02ff */
[----:B------:R-:W-:Y:S02]  /*bc40*/  IMAD R7, R18, R7, R10 ;  /* 0x0000000712077224 */ /* 0x000fe400078e020a */
[----:B------:R-:W-:Y:S01]  /*bc50*/  IMAD.IADD R9, R9, 0x1, R11 ;  /* 0x0000000109097824 */ /* 0x000fe200078e020b */
[----:B------:R-:W-:Y:S01]  /*bc60*/  ISETP.GE.AND P0, PT, R229, UR10, PT ;  /* 0x0000000ae5007c0c */ /* 0x000fe2000bf06270 */
[C---:B------:R-:W-:Y:S01]  /*bc70*/  IMAD R11, R5.reuse, UR9, R0 ;  /* 0x00000009050b7c24 */ /* 0x040fe2000f8e0200 */
[----:B------:R-:W-:Y:S01]  /*bc80*/  SHF.R.S32.HI R0, RZ, 0x1f, R7 ;  /* 0x0000001fff007819 */ /* 0x000fe20000011407 */
[----:B------:R-:W-:Y:S01]  /*bc90*/  IMAD.WIDE.U32 R8, R5, UR8, R8 ;  /* 0x0000000805087c25 */ /* 0x000fe2000f8e0008 */
[----:B------:R-:W-:Y:S01]  /*bca0*/  ULDC.64 UR8, c[0x0][0xbd8] ;  /* 0x0002f60000087ab9 */ /* 0x000fe20000000a00 */
[----:B------:R-:W-:-:S02]  /*bcb0*/  LOP3.LUT R4, R81, 0x20, R4, 0xe2, !PT ;  /* 0x0000002051047812 */ /* 0x000fc400078ee204 */
[----:B------:R-:W-:Y:S01]  /*bcc0*/  IMAD.U32 R80, RZ, RZ, UR42 ;  /* 0x0000002aff507e24 */ /* 0x000fe2000f8e00ff */
[----:B------:R-:W-:Y:S01]  /*bcd0*/  SEL R5, RZ, 0x40, P0 ;  /* 0x00000040ff057807 */ /* 0x000fe20000000000 */
[----:B------:R-:W-:Y:S01]  /*bce0*/  IMAD.IADD R9, R9, 0x1, R11 ;  /* 0x0000000109097824 */ /* 0x000fe200078e020b */
[----:B------:R-:W-:Y:S01]  /*bcf0*/  ISETP.GE.AND P0, PT, R228, UR10, PT ;  /* 0x0000000ae4007c0c */ /* 0x000fe2000bf06270 */
[----:B------:R-:W-:Y:S02]  /*bd00*/  IMAD R10, R0, UR8, RZ ;  /* 0x00000008000a7c24 */ /* 0x000fe4000f8e02ff */
        /* <DEDUP_REMOVED lines=13> */
[----:B-1----:R0:W1:Y:S01]  /*bde0*/  SHFL.IDX PT, R4, R18, RZ, 0x181f ;  /* 0x00181fff12047589 */ /* 0x00206200000e0000 */
[----:B------:R-:W-:Y:S02]  /*bdf0*/  BSSY B1, `(.L_x_1088) ;  /* 0x000002b000017945 */ /* 0x000fe40003800000 */
[----:B------:R-:W-:Y:S01]  /*be00*/  SYNCS.ARRIVE.TRANS64.RED.A1T0 RZ, [UR7], RZ ;  /* 0x000000ffffff79a7 */ /* 0x000fe20008100407 */
[----:B------:R0:W2:Y:S01]  /*be10*/  SHFL.IDX PT, R5, R80, RZ, 0x181f ;  /* 0x00181fff50057589 */ /* 0x0000a200000e0000 */
[----:B------:R-:W-:Y:S02]  /*be20*/  LOP3.LUT R3, R0, R3, RZ, 0xfc, !PT ;  /* 0x0000000300037212 */ /* 0x000fe400078efcff */
[----:B------:R-:W-:Y:S01]  /*be30*/  SHF.R.S32.HI R152, RZ, 0x1f, R193 ;  /* 0x0000001fff987819 */ /* 0x000fe200000114c1 */
        /* <DEDUP_REMOVED lines=8> */
[----:B-1----:R-:W-:Y:S01]  /*bec0*/  @!P1 LEA R8, P2, R193, R4, 0x1 ;  /* 0x00000004c1089211 */ /* 0x002fe200078408ff */
[----:B--2---:R-:W-:-:S03]  /*bed0*/  @!P0 IMAD.WIDE R10, R2, 0x2, R4 ;  /* 0x00000002020a8825 */ /* 0x004fc600078e0204 */
[----:B------:R-:W-:Y:S02]  /*bee0*/  @!P1 LEA.HI.X R9, R193, R5, R152, 0x1, P2 ;  /* 0x00000005c1099211 */ /* 0x000fe400010f0c98 */
[----:B------:R-:W-:Y:S01]  /*bef0*/  ISETP.GE.AND P2, PT, R190, UR10, PT ;  /* 0x0000000abe007c0c */ /* 0x000fe2000bf46270 */
[----:B-----5:R1:W-:Y:S01]  /*bf00*/  @!P0 ST.E.128 desc[UR38][R10.64], R12 ;  /* 0x0000000c0a008985 */ /* 0x0203e2000c101d26 */
[----:B------:R-:W-:-:S03]  /*bf10*/  LOP3.LUT P0, RZ, R0, 0x40, RZ, 0xc0, !PT ;  /* 0x0000004000ff7812 */ /* 0x000fc6000780c0ff */
[----:B------:R2:W-:Y:S01]  /*bf20*/  @!P1 ST.E.128 desc[UR38][R8.64], R24 ;  /* 0x0000001808009985 */ /* 0x0005e2000c101d26 */
[----:B------:R-:W-:Y:S02]  /*bf30*/  ISETP.GE.AND P1, PT, R189, UR10, PT ;  /* 0x0000000abd007c0c */ /* 0x000fe4000bf26270 */
[CC--:B-1----:R-:W-:Y:S02]  /*bf40*/  @!P3 LEA R14, P6, R191.reuse, R4.reuse, 0x1 ;  /* 0x00000004bf0eb211 */ /* 0x0c2fe400078c08ff */
[CC--:B--2---:R-:W-:Y:S02]  /*bf50*/  @!P4 LEA R24, P5, R192.reuse, R4.reuse, 0x1 ;  /* 0x00000004c018c211 */ /* 0x0c4fe400078a08ff */
[-C--:B------:R-:W-:Y:S02]  /*bf60*/  @!P3 LEA.HI.X R15, R191, R5.reuse, R83, 0x1, P6 ;  /* 0x00000005bf0fb211 */ /* 0x080fe400030f0c53 */
[----:B------:R-:W-:Y:S02]  /*bf70*/  @!P4 LEA.HI.X R25, R192, R5, R7, 0x1, P5 ;  /* 0x00000005c019c211 */ /* 0x000fe400028f0c07 */
[----:B------:R-:W-:-:S02]  /*bf80*/  @!P2 LEA R12, P5, R190, R4, 0x1 ;  /* 0x00000004be0ca211 */ /* 0x000fc400078a08ff */
[----:B------:R-:W-:Y:S01]  /*bf90*/  LOP3.LUT P6, RZ, R3, 0x80, RZ, 0xc0, !PT ;  /* 0x0000008003ff7812 */ /* 0x000fe200078cc0ff */
[----:B------:R3:W-:Y:S01]  /*bfa0*/  @!P4 ST.E.128 desc[UR38][R24.64], R32 ;  /* 0x000000201800c985 */ /* 0x0007e2000c101d26 */
[-C--:B------:R-:W-:Y:S02]  /*bfb0*/  @!P2 LEA.HI.X R13, R190, R5.reuse, R85, 0x1, P5 ;  /* 0x00000005be0da211 */ /* 0x080fe400028f0c55 */
[----:B------:R-:W-:Y:S01]  /*bfc0*/  SHF.R.S32.HI R7, RZ, 0x1f, R189 ;  /* 0x0000001fff077819 */ /* 0x000fe200000114bd */
[----:B------:R3:W-:Y:S01]  /*bfd0*/  @!P3 ST.E.128 desc[UR38][R14.64], R40 ;  /* 0x000000280e00b985 */ /* 0x0007e2000c101d26 */
[C---:B------:R-:W-:Y:S02]  /*bfe0*/  @!P1 LEA R10, P5, R189.reuse, R4, 0x1 ;  /* 0x00000004bd0a9211 */ /* 0x040fe400078a08ff */
[----:B------:R-:W-:Y:S01]  /*bff0*/  SHF.R.S32.HI R9, RZ, 0x1f, R229 ;  /* 0x0000001fff097819 */ /* 0x000fe200000114e5 */
[----:B------:R3:W-:Y:S01]  /*c000*/  @!P2 ST.E.128 desc[UR38][R12.64], R48 ;  /* 0x000000300c00a985 */ /* 0x0007e2000c101d26 */
[----:B------:R-:W-:-:S02]  /*c010*/  @!P1 LEA.HI.X R11, R189, R5, R7, 0x1, P5 ;  /* 0x00000005bd0b9211 */ /* 0x000fc400028f0c07 */
[CC--:B------:R-:W-:Y:S02]  /*c020*/  @P0 LEA R8, P5, R229.reuse, R4.reuse, 0x1 ;  /* 0x00000004e5080211 */ /* 0x0c0fe400078a08ff */
[----:B------:R-:W-:Y:S01]  /*c030*/  SHF.R.S32.HI R7, RZ, 0x1f, R228 ;  /* 0x0000001fff077819 */ /* 0x000fe200000114e4 */
[----:B------:R3:W-:Y:S01]  /*c040*/  @!P1 ST.E.128 desc[UR38][R10.64], R56 ;  /* 0x000000380a009985 */ /* 0x0007e2000c101d26 */
[----:B------:R-:W-:Y:S02]  /*c050*/  @P0 LEA.HI.X R9, R229, R5, R9, 0x1, P5 ;  /* 0x00000005e5090211 */ /* 0x000fe400028f0c09 */
[----:B------:R-:W-:-:S03]  /*c060*/  @P6 LEA R4, P5, R228, R4, 0x1 ;  /* 0x00000004e4046211 */ /* 0x000fc600078a08ff */
[----:B------:R3:W-:Y:S01]  /*c070*/  @P0 ST.E.128 desc[UR38][R8.64], R64 ;  /* 0x0000004008000985 */ /* 0x0007e2000c101d26 */
[----:B------:R-:W-:-:S05]  /*c080*/  @P6 LEA.HI.X R5, R228, R5, R7, 0x1, P5 ;  /* 0x00000005e4056211 */ /* 0x000fca00028f0c07 */
[----:B------:R3:W-:Y:S04]  /*c090*/  @P6 ST.E.128 desc[UR38][R4.64], R72 ;  /* 0x0000004804006985 */ /* 0x0007e8000c101d26 */
.L_x_1089:
[----:B------:R-:W-:Y:S05]  /*c0a0*/  BSYNC B1 ;  /* 0x0000000000017941 */ /* 0x000fea0003800000 */
.L_x_1088:
[----:B------:R-:W-:Y:S01]  /*c0b0*/  VIADD R7, R81, 0x20 ;  /* 0x0000002051077836 */ /* 0x000fe20000000000 */
[----:B--23--:R2:W3:Y:S04]  /*c0c0*/  SHFL.IDX PT, R5, R80, 0x1, 0x181f ;  /* 0x00381f0050057f89 */ /* 0x00c4e800000e0000 */
[----:B------:R-:W-:Y:S01]  /*c0d0*/  ISETP.GE.AND P0, PT, R7, R82, PT ;  /* 0x000000520700720c */ /* 0x000fe20003f06270 */
[----:B-1----:R2:W1:-:S12]  /*c0e0*/  SHFL.IDX PT, R4, R18, 0x1, 0x181f ;  /* 0x00381f0012047f89 */ /* 0x00245800000e0000 */
[----:B--2---:R-:W-:Y:S05]  /*c0f0*/  @P0 BRA `(.L_x_1090) ;  /* 0x0000002400cc0947 */ /* 0x004fea0003800000 */
[----:B------:R-:W-:Y:S02]  /*c100*/  ISETP.GE.AND P0, PT, R193, UR10, PT ;  /* 0x0000000ac1007c0c */ /* 0x000fe4000bf06270 */
[----:B------:R-:W-:Y:S02]  /*c110*/  ISETP.GE.AND P5, PT, R2, UR10, PT ;  /* 0x0000000a02007c0c */ /* 0x000fe4000bfa6270 */
[----:B------:R-:W-:Y:S02]  /*c120*/  ISETP.GE.AND P2, PT, R192, UR10, PT ;  /* 0x0000000ac0007c0c */ /* 0x000fe4000bf46270 */
[----:B------:R-:W-:Y:S02]  /*c130*/  ISETP.GE.AND P1, PT, R191, UR10, PT ;  /* 0x0000000abf007c0c */ /* 0x000fe4000bf26270 */
[----:B------:R-:W-:Y:S02]  /*c140*/  ISETP.GE.AND P3, PT, R190, UR10, PT ;  /* 0x0000000abe007c0c */ /* 0x000fe4000bf66270 */
[----:B------:R-:W-:-:S02]  /*c150*/  SHF.R.S32.HI R7, RZ, 0x1f, R192 ;  /* 0x0000001fff077819 */ /* 0x000fc400000114c0 */
[----:B-----5:R-:W-:Y:S02]  /*c160*/  SHF.R.S32.HI R15, RZ, 0x1f, R191 ;  /* 0x0000001fff0f7819 */ /* 0x020fe400000114bf */
[C---:B-1----:R-:W-:Y:S01]  /*c170*/  @!P0 LEA R10, P4, R193.reuse, R4, 0x1 ;  /* 0x00000004c10a8211 */ /* 0x042fe200078808ff */
[----:B---3--:R-:W-:Y:S01]  /*c180*/  @!P5 IMAD.WIDE R8, R2, 0x2, R4 ;  /* 0x000000020208d825 */ /* 0x008fe200078e0204 */
[----:B0-----:R-:W-:Y:S02]  /*c190*/  SHF.R.S32.HI R18, RZ, 0x1f, R229 ;  /* 0x0000001fff127819 */ /* 0x001fe400000114e5 */
        /* <DEDUP_REMOVED lines=8> */
[-C--:B------:R-:W-:Y:S02]  /*c220*/  @!P1 LEA R14, P6, R191, R4.reuse, 0x1 ;  /* 0x00000004bf0e9211 */ /* 0x080fe400078c08ff */
        /* <DEDUP_REMOVED lines=20> */
.L_x_1087:
[----:B------:R-:W2:Y:S01]  /*c370*/  LDL R5, [R1+0x68] ;  /* 0x0000680001057983 */ /* 0x000ea20000100800 */
[----:B------:R-:W-:Y:S01]  /*c380*/  ULDC.64 UR8, c[0x0][0xc08] ;  /* 0x0003020000087ab9 */ /* 0x000fe20000000a00 */
[----:B------:R-:W-:Y:S01]  /*c390*/  SHF.R.S32.HI R0, RZ, 0x1f, R187 ;  /* 0x0000001fff007819 */ /* 0x000fe200000114bb */
[----:B------:R-:W-:Y:S01]  /*c3a0*/  IMAD R7, R7, UR8, RZ ;  /* 0x0000000807077c24 */ /* 0x000fe2000f8e02ff */
[----:B------:R-:W-:Y:S01]  /*c3b0*/  ULDC.64 UR10, c[0x0][0xc40] ;  /* 0x00031000000a7ab9 */ /* 0x000fe20000000a00 */
[----:B------:R-:W-:Y:S01]  /*c3c0*/  IMAD.U32 R4, RZ, RZ, UR42 ;  /* 0x0000002aff047e24 */ /* 0x000fe2000f8e00ff */
[----:B------:R-:W-:Y:S01]  /*c3d0*/  BSSY B1, `(.L_x_1091) ;  /* 0x00000cc000017945 */ /* 0x000fe20003800000 */
[C---:B------:R-:W-:Y:S01]  /*c3e0*/  IMAD R7, R8.reuse, UR9, R7 ;  /* 0x0000000908077c24 */ /* 0x040fe2000f8e0207 */
[----:B------:R-:W-:Y:S01]  /*c3f0*/  SHF.R.S32.HI R23, RZ, 0x1f, R202 ;  /* 0x0000001fff177819 */ /* 0x000fe200000114ca */
[----:B------:R-:W-:Y:S01]  /*c400*/  IMAD.WIDE.U32 R8, R8, UR8, RZ ;  /* 0x0000000808087c25 */ /* 0x000fe2000f8e00ff */
[----:B------:R-:W-:Y:S01]  /*c410*/  ULDC.64 UR8, c[0x0][0xc38] ;  /* 0x00030e0000087ab9 */ /* 0x000fe20000000a00 */
[----:B0-----:R-:W-:-:S02]  /*c420*/  SHF.R.S32.HI R152, RZ, 0x1f, R203 ;  /* 0x0000001fff987819 */ /* 0x001fc400000114cb */
[----:B------:R-:W-:Y:S01]  /*c430*/  IMAD.IADD R9, R9, 0x1, R7 ;  /* 0x0000000109097824 */ /* 0x000fe200078e0207 */
[----:B------:R-:W-:Y:S01]  /*c440*/  SHF.R.S32.HI R153, RZ, 0x1f, R204 ;  /* 0x0000001fff997819 */ /* 0x000fe200000114cc */
[----:B------:R-:W-:Y:S01]  /*c450*/  IMAD R0, R0, UR10, RZ ;  /* 0x0000000a00007c24 */ /* 0x000fe2000f8e02ff */
[----:B------:R-:W-:Y:S01]  /*c460*/  SHF.R.S32.HI R154, RZ, 0x1f, R205 ;  /* 0x0000001fff9a7819 */ /* 0x000fe200000114cd */
[C---:B------:R-:W-:Y:S01]  /*c470*/  IMAD.WIDE.U32 R8, R188.reuse, UR8, R8 ;  /* 0x00000008bc087c25 */ /* 0x040fe2000f8e0008 */
[----:B------:R-:W-:Y:S01]  /*c480*/  ULDC UR8, c[0x0][0xce8] ;  /* 0x00033a0000087ab9 */ /* 0x000fe20000000800 */
[----:B------:R-:W-:Y:S01]  /*c490*/  SHF.R.S32.HI R155, RZ, 0x1f, R206 ;  /* 0x0000001fff9b7819 */ /* 0x000fe200000114ce */
[----:B------:R-:W-:Y:S01]  /*c4a0*/  UISETP.NE.AND UP0, UPT, UR8, 0x1, UPT ;  /* 0x000000010800788c */ /* 0x000fe2000bf05270 */
[----:B------:R-:W-:Y:S01]  /*c4b0*/  IMAD R9, R188, UR9, R9 ;  /* 0x00000009bc097c24 */ /* 0x000fe2000f8e0209 */
[----:B------:R-:W-:Y:S01]  /*c4c0*/  UIMAD UR6, UR6, UR8, URZ ;  /* 0x00000008060672a4 */ /* 0x000fe2000f8e023f */
[C---:B------:R-:W-:Y:S01]  /*c4d0*/  IMAD R3, R187.reuse, UR11, R0 ;  /* 0x0000000bbb037c24 */ /* 0x040fe2000f8e0200 */
[----:B------:R-:W-:Y:S01]  /*c4e0*/  SHF.R.S32.HI R156, RZ, 0x1f, R207 ;  /* 0x0000001fff9c7819 */ /* 0x000fe200000114cf */
[----:B------:R-:W-:Y:S01]  /*c4f0*/  IMAD.WIDE.U32 R8, R187, UR10, R8 ;  /* 0x0000000abb087c25 */ /* 0x000fe2000f8e0008 */
[----:B------:R-:W-:Y:S01]  /*c500*/  PLOP3.LUT P0, PT, PT, PT, UP0, 0x80, 0x0 ;  /* 0x000000000000781c */ /* 0x000fe20003f0f008 */
[----:B------:R-:W-:Y:S01]  /*c510*/  ULDC.64 UR10, c[0x0][0xc48] ;  /* 0x00031200000a7ab9 */ /* 0x000fe20000000a00 */
[----:B------:R-:W-:Y:S01]  /*c520*/  SHF.R.S32.HI R157, RZ, 0x1f, R208 ;  /* 0x0000001fff9d7819 */ /* 0x000fe200000114d0 */
[----:B------:R-:W-:Y:S01]  /*c530*/  IMAD.IADD R9, R9, 0x1, R3 ;  /* 0x0000000109097824 */ /* 0x000fe200078e0203 */
[----:B------:R-:W-:Y:S01]  /*c540*/  SHF.R.S32.HI R158, RZ, 0x1f, R209 ;  /* 0x0000001fff9e7819 */ /* 0x000fe200000114d1 */
[----:B------:R-:W-:Y:S01]  /*c550*/  @UP0 ULDC UR7, c[0x0][0xcec] ;  /* 0x00033b0000070ab9 */ /* 0x000fe20000000800 */
[----:B------:R-:W-:Y:S01]  /*c560*/  SHF.R.S32.HI R159, RZ, 0x1f, R210 ;  /* 0x0000001fff9f7819 */ /* 0x000fe200000114d2 */
[----:B------:R-:W-:Y:S01]  /*c570*/  IMAD.WIDE.U32 R8, R194, UR10, R8 ;  /* 0x0000000ac2087c25 */ /* 0x000fe2000f8e0008 */
[----:B------:R-:W-:-:S02]  /*c580*/  SHF.R.S32.HI R160, RZ, 0x1f, R211 ;  /* 0x0000001fffa07819 */ /* 0x000fc400000114d3 */
[----:B------:R-:W-:Y:S01]  /*c590*/  SHF.R.S32.HI R161, RZ, 0x1f, R212 ;  /* 0x0000001fffa17819 */ /* 0x000fe200000114d4 */
[----:B------:R-:W-:Y:S01]  /*c5a0*/  IMAD R9, R194, UR11, R9 ;  /* 0x0000000bc2097c24 */ /* 0x000fe2000f8e0209 */
[----:B------:R-:W-:Y:S01]  /*c5b0*/  ULDC.64 UR10, c[0x0][0xc30] ;  /* 0x00030c00000a7ab9 */ /* 0x000fe20000000a00 */
[----:B------:R-:W-:Y:S02]  /*c5c0*/  SHF.R.S32.HI R162, RZ, 0x1f, R213 ;  /* 0x0000001fffa27819 */ /* 0x000fe400000114d5 */
[----:B------:R-:W-:Y:S02]  /*c5d0*/  SHF.R.S32.HI R163, RZ, 0x1f, R214 ;  /* 0x0000001fffa37819 */ /* 0x000fe400000114d6 */
[----:B------:R-:W-:Y:S02]  /*c5e0*/  SHF.R.S32.HI R164, RZ, 0x1f, R215 ;  /* 0x0000001fffa47819 */ /* 0x000fe400000114d7 */
[----:B------:R-:W-:Y:S02]  /*c5f0*/  SHF.R.S32.HI R165, RZ, 0x1f, R216 ;  /* 0x0000001fffa57819 */ /* 0x000fe400000114d8 */
[----:B------:R-:W-:-:S02]  /*c600*/  SHF.R.S32.HI R166, RZ, 0x1f, R217 ;  /* 0x0000001fffa67819 */ /* 0x000fc400000114d9 */
[----:B------:R-:W-:Y:S02]  /*c610*/  SHF.R.S32.HI R167, RZ, 0x1f, R218 ;  /* 0x0000001fffa77819 */ /* 0x000fe400000114da */
[----:B------:R-:W-:Y:S02]  /*c620*/  SHF.R.S32.HI R168, RZ, 0x1f, R219 ;  /* 0x0000001fffa87819 */ /* 0x000fe400000114db */
[----:B------:R-:W-:Y:S02]  /*c630*/  SHF.R.S32.HI R169, RZ, 0x1f, R221 ;  /* 0x0000001fffa97819 */ /* 0x000fe400000114dd */
[----:B------:R-:W-:Y:S02]  /*c640*/  SHF.R.S32.HI R170, RZ, 0x1f, R222 ;  /* 0x0000001fffaa7819 */ /* 0x000fe400000114de */
[----:B------:R-:W-:Y:S02]  /*c650*/  SHF.R.S32.HI R171, RZ, 0x1f, R223 ;  /* 0x0000001fffab7819 */ /* 0x000fe400000114df */
[----:B------:R-:W-:-:S02]  /*c660*/  SHF.R.S32.HI R14, RZ, 0x1f, R224 ;  /* 0x0000001fff0e7819 */ /* 0x000fc400000114e0 */
[----:B------:R-:W-:Y:S02]  /*c670*/  SHF.R.S32.HI R15, RZ, 0x1f, R225 ;  /* 0x0000001fff0f7819 */ /* 0x000fe400000114e1 */
[----:B------:R-:W-:Y:S02]  /*c680*/  SHF.R.S32.HI R20, RZ, 0x1f, R226 ;  /* 0x0000001fff147819 */ /* 0x000fe400000114e2 */
[----:B------:R-:W-:Y:S01]  /*c690*/  SHF.R.S32.HI R21, RZ, 0x1f, R17 ;  /* 0x0000001fff157819 */ /* 0x000fe20000011411 */
[----:B--2---:R-:W-:-:S04]  /*c6a0*/  IMAD R4, R4, 0x40, R5 ;  /* 0x0000004004047824 */ /* 0x004fc800078e0205 */
[----:B------:R-:W-:Y:S01]  /*c6b0*/  @P0 IMAD.HI.U32 R0, R4, UR7, RZ ;  /* 0x0000000704000c27 */ /* 0x000fe2000f8e00ff */
[----:B------:R-:W-:-:S03]  /*c6c0*/  @UP0 ULDC UR7, c[0x0][0xcf0] ;  /* 0x00033c0000070ab9 */ /* 0x000fc60000000800 */
        /* <DEDUP_REMOVED lines=8> */
[----:B------:R-:W-:Y:S01]  /*c750*/  IMAD R5, R5, UR8, R4 ;  /* 0x0000000805057c24 */ /* 0x000fe2000f8e0204 */
[----:B------:R-:W-:Y:S01]  /*c760*/  ULDC.64 UR8, c[0x0][0xc00] ;  /* 0x0003000000087ab9 */ /* 0x000fe20000000a00 */
[----:B------:R-:W-:Y:S01]  /*c770*/  IMAD R7, R3, UR11, R0 ;  /* 0x0000000b03077c24 */ /* 0x000fe2000f8e0200 */
[----:B------:R-:W-:Y:S01]  /*c780*/  ULDC.64 UR10, c[0x0][0xc28] ;  /* 0x00030a00000a7ab9 */ /* 0x000fe20000000a00 */
[----:B------:R-:W-:Y:S01]  /*c790*/  IMAD.U32 R3, RZ, RZ, UR42 ;  /* 0x0000002aff037e24 */ /* 0x000fe2000f8e00ff */
[----:B------:R-:W-:Y:S01]  /*c7a0*/  SHF.R.S32.HI R0, RZ, 0x1f, R5 ;  /* 0x0000001fff007819 */ /* 0x000fe20000011405 */
[----:B------:R-:W-:Y:S01]  /*c7b0*/  IMAD.IADD R9, R9, 0x1, R7 ;  /* 0x0000000109097824 */ /* 0x000fe200078e0207 */
[----:B------:R-:W-:Y:S03]  /*c7c0*/  SYNCS.ARRIVE.TRANS64.RED.A1T0 RZ, [UR7], RZ ;  /* 0x000000ffffff79a7 */ /* 0x000fe60008100407 */
[----:B------:R-:W-:-:S02]  /*c7d0*/  IMAD R0, R0, UR10, RZ ;  /* 0x0000000a00007c24 */ /* 0x000fc4000f8e02ff */
[----:B------:R-:W-:-:S04]  /*c7e0*/  IMAD.WIDE.U32 R8, R5, UR10, R8 ;  /* 0x0000000a05087c25 */ /* 0x000fc8000f8e0008 */
[----:B------:R-:W-:Y:S02]  /*c7f0*/  IMAD R7, R5, UR11, R0 ;  /* 0x0000000b05077c24 */ /* 0x000fe4000f8e0200 */
[----:B------:R-:W-:Y:S01]  /*c800*/  IMAD R0, R3, 0x40, R16 ;  /* 0x0000004003007824 */ /* 0x000fe200078e0210 */
[----:B------:R-:W-:Y:S01]  /*c810*/  LEA R3, P1, R8, UR8, 0x2 ;  /* 0x0000000808037c11 */ /* 0x000fe2000f8210ff */
[----:B------:R-:W-:-:S03]  /*c820*/  IMAD.IADD R7, R9, 0x1, R7 ;  /* 0x0000000109077824 */ /* 0x000fc600078e0207 */
[----:B------:R-:W-:Y:S01]  /*c830*/  ISETP.GE.AND P0, PT, R0, UR6, PT ;  /* 0x0000000600007c0c */ /* 0x000fe2000bf06270 */
[----:B------:R0:W1:Y:S01]  /*c840*/  SHFL.IDX PT, R12, R3, RZ, 0x1c1f ;  /* 0x001c1fff030c7589 */ /* 0x00006200000e0000 */
[----:B------:R-:W-:-:S05]  /*c850*/  LEA.HI.X R7, R8, UR9, R7, 0x2, P1 ;  /* 0x0000000908077c11 */ /* 0x000fca00088f1407 */
[----:B------:R0:W2:Y:S06]  /*c860*/  SHFL.IDX PT, R13, R7, RZ, 0x1c1f ;  /* 0x001c1fff070d7589 */ /* 0x0000ac00000e0000 */
[----:B------:R-:W-:Y:S05]  /*c870*/  @P0 BRA `(.L_x_1092) ;  /* 0x0000000800040947 */ /* 0x000fea0003800000 */
[----:B------:R-:W-:Y:S02]  /*c880*/  ULDC UR7, c[0x0][0xbc8] ;  /* 0x0002f20000077ab9 */ /* 0x000fe40000000800 */
[----:B------:R-:W-:Y:S02]  /*c890*/  ISETP.GE.AND P0, PT, R17, UR7, PT ;  /* 0x0000000711007c0c */ /* 0x000fe4000bf06270 */
[----:B------:R-:W-:Y:S02]  /*c8a0*/  ISETP.GE.AND P1, PT, R226, UR7, PT ;  /* 0x00000007e2007c0c */ /* 0x000fe4000bf26270 */
[----:B------:R-:W-:Y:S02]  /*c8b0*/  ISETP.GE.AND P3, PT, R224, UR7, PT ;  /* 0x00000007e0007c0c */ /* 0x000fe4000bf66270 */
[----:B------:R-:W-:-:S07]  /*c8c0*/  ISETP.GE.AND P4, PT, R223, UR7, PT ;  /* 0x00000007df007c0c */ /* 0x000fce000bf86270 */
[----:B-1----:R-:W-:-:S04]  /*c8d0*/  @!P0 LEA R4, P2, R17, R12, 0x2 ;  /* 0x0000000c11048211 */ /* 0x002fc800078410ff */
[----:B--2---:R-:W-:Y:S02]  /*c8e0*/  @!P0 LEA.HI.X R5, R17, R13, R21, 0x2, P2 ;  /* 0x0000000d11058211 */ /* 0x004fe400010f1415 */
[----:B------:R-:W-:-:S03]  /*c8f0*/  @!P4 LEA R8, P6, R223, R12, 0x2 ;  /* 0x0000000cdf08c211 */ /* 0x000fc600078c10ff */
[----:B------:R1:W-:Y:S01]  /*c900*/  @!P0 ST.E.64 desc[UR38][R4.64], R24 ;  /* 0x0000001804008985 */ /* 0x0003e2000c101b26 */
[----:B------:R-:W-:Y:S02]  /*c910*/  ISETP.GE.AND P0, PT, R225, UR7, PT ;  /* 0x00000007e1007c0c */ /* 0x000fe4000bf06270 */
[----:B------:R-:W-:Y:S02]  /*c920*/  @!P4 LEA.HI.X R9, R223, R13, R171, 0x2, P6 ;  /* 0x0000000ddf09c211 */ /* 0x000fe400030f14ab */
[----:B-1----:R-:W-:-:S04]  /*c930*/  @!P1 LEA R4, P2, R226, R12, 0x2 ;  /* 0x0000000ce2049211 */ /* 0x002fc800078410ff */
[----:B------:R-:W-:Y:S02]  /*c940*/  @!P1 LEA.HI.X R5, R226, R13, R20, 0x2, P2 ;  /* 0x0000000de2059211 */ /* 0x000fe400010f1414 */
[----:B------:R-:W-:-:S03]  /*c950*/  ISETP.GE.AND P2, PT, R219, UR7, PT ;  /* 0x00000007db007c0c */ /* 0x000fc6000bf46270 */
[----:B------:R1:W-:Y:S10]  /*c960*/  @!P1 ST.E.64 desc[UR38][R4.64], R28 ;  /* 0x0000001c04009985 */ /* 0x0003f4000c101b26 */
[----:B------:R-:W-:-:S02]  /*c970*/  @!P2 LEA R10, P6, R219, R12, 0x2 ;  /* 0x0000000cdb0aa211 */ /* 0x000fc400078c10ff */
[----:B-1----:R-:W-:Y:S02]  /*c980*/  @!P0 LEA R4, P1, R225, R12, 0x2 ;  /* 0x0000000ce1048211 */ /* 0x002fe400078210ff */
[-C--:B------:R-:W-:Y:S02]  /*c990*/  @!P2 LEA.HI.X R11, R219, R13.reuse, R168, 0x2, P6 ;  /* 0x0000000ddb0ba211 */ /* 0x080fe400030f14a8 */
[----:B------:R-:W-:Y:S02]  /*c9a0*/  @!P0 LEA.HI.X R5, R225, R13, R15, 0x2, P1 ;  /* 0x0000000de1058211 */ /* 0x000fe400008f140f */
[----:B------:R-:W-:-:S03]  /*c9b0*/  ISETP.GE.AND P1, PT, R221, UR7, PT ;  /* 0x00000007dd007c0c */ /* 0x000fc6000bf26270 */
[----:B------:R1:W-:Y:S01]  /*c9c0*/  @!P0 ST.E.64 desc[UR38][R4.64], R32 ;  /* 0x0000002004008985 */ /* 0x0003e2000c101b26 */
[----:B------:R-:W-:Y:S02]  /*c9d0*/  ISETP.GE.AND P0, PT, R222, UR7, PT ;  /* 0x00000007de007c0c */ /* 0x000fe4000bf06270 */
[----:B-1----:R-:W-:-:S04]  /*c9e0*/  @!P3 LEA R4, P5, R224, R12, 0x2 ;  /* 0x0000000ce004b211 */ /* 0x002fc800078a10ff */
[----:B------:R-:W-:-:S05]  /*c9f0*/  @!P3 LEA.HI.X R5, R224, R13, R14, 0x2, P5 ;  /* 0x0000000de005b211 */ /* 0x000fca00028f140e */
[----:B------:R1:W-:Y:S01]  /*ca00*/  @!P3 ST.E.64 desc[UR38][R4.64], R36 ;  /* 0x000000240400b985 */ /* 0x0003e2000c101b26 */
[----:B------:R-:W-:-:S03]  /*ca10*/  ISETP.GE.AND P3, PT, R218, UR7, PT ;  /* 0x00000007da007c0c */ /* 0x000fc6000bf66270 */
[----:B------:R2:W-:Y:S01]  /*ca20*/  @!P4 ST.E.64 desc[UR38][R8.64], R40 ;  /* 0x000000280800c985 */ /* 0x0005e2000c101b26 */
[CC--:B-1----:R-:W-:Y:S02]  /*ca30*/  @!P0 LEA R4, P4, R222.reuse, R12.reuse, 0x2 ;  /* 0x0000000cde048211 */ /* 0x0c2fe400078810ff */
[----:B--2---:R-:W-:Y:S02]  /*ca40*/  @!P1 LEA R8, P5, R221, R12, 0x2 ;  /* 0x0000000cdd089211 */ /* 0x004fe400078a10ff */
[-C--:B------:R-:W-:Y:S02]  /*ca50*/  @!P0 LEA.HI.X R5, R222, R13.reuse, R170, 0x2, P4 ;  /* 0x0000000dde058211 */ /* 0x080fe400020f14aa */
[----:B------:R-:W-:Y:S02]  /*ca60*/  ISETP.GE.AND P4, PT, R217, UR7, PT ;  /* 0x00000007d9007c0c */ /* 0x000fe4000bf86270 */
[----:B------:R-:W-:Y:S01]  /*ca70*/  @!P1 LEA.HI.X R9, R221, R13, R169, 0x2, P5 ;  /* 0x0000000ddd099211 */ /* 0x000fe200028f14a9 */
[----:B------:R1:W-:Y:S01]  /*ca80*/  @!P0 ST.E.64 desc[UR38][R4.64], R44 ;  /* 0x0000002c04008985 */ /* 0x0003e2000c101b26 */
[----:B------:R-:W-:-:S02]  /*ca90*/  ISETP.GE.AND P5, PT, R216, UR7, PT ;  /* 0x00000007d8007c0c */ /* 0x000fc4000bfa6270 */
[----:B------:R-:W-:Y:S01]  /*caa0*/  ISETP.GE.AND P0, PT, R215, UR7, PT ;  /* 0x00000007d7007c0c */ /* 0x000fe2000bf06270 */
[----:B------:R2:W-:Y:S01]  /*cab0*/  @!P1 ST.E.64 desc[UR38][R8.64], R48 ;  /* 0x0000003008009985 */ /* 0x0005e2000c101b26 */
[----:B------:R-:W-:-:S03]  /*cac0*/  ISETP.GE.AND P1, PT, R214, UR7, PT ;  /* 0x00000007d6007c0c */ /* 0x000fc6000bf26270 */
[----:B------:R3:W-:Y:S01]  /*cad0*/  @!P2 ST.E.64 desc[UR38][R10.64], R52 ;  /* 0x000000340a00a985 */ /* 0x0007e2000c101b26 */
[CC--:B-1----:R-:W-:Y:S02]  /*cae0*/  @!P3 LEA R4, P6, R218.reuse, R12.reuse, 0x2 ;  /* 0x0000000cda04b211 */ /* 0x0c2fe400078c10ff */
[CC--:B--2---:R-:W-:Y:S02]  /*caf0*/  @!P4 LEA R8, P2, R217.reuse, R12.reuse, 0x2 ;  /* 0x0000000cd908c211 */ /* 0x0c4fe400078410ff */
[-C--:B------:R-:W-:Y:S02]  /*cb00*/  @!P3 LEA.HI.X R5, R218, R13.reuse, R167, 0x2, P6 ;  /* 0x0000000dda05b211 */ /* 0x080fe400030f14a7 */
[----:B---3--:R-:W-:Y:S02]  /*cb10*/  @!P5 LEA R10, P6, R216, R12, 0x2 ;  /* 0x0000000cd80ad211 */ /* 0x008fe400078c10ff */
[----:B------:R-:W-:Y:S01]  /*cb20*/  @!P4 LEA.HI.X R9, R217, R13, R166, 0x2, P2 ;  /* 0x0000000dd909c211 */ /* 0x000fe200010f14a6 */
[----:B------:R1:W-:Y:S01]  /*cb30*/  @!P3 ST.E.64 desc[UR38][R4.64], R56 ;  /* 0x000000380400b985 */ /* 0x0003e2000c101b26 */
[----:B------:R-:W-:-:S02]  /*cb40*/  ISETP.GE.AND P2, PT, R213, UR7, PT ;  /* 0x00000007d5007c0c */ /* 0x000fc4000bf46270 */
[-C--:B------:R-:W-:Y:S01]  /*cb50*/  @!P5 LEA.HI.X R11, R216, R13.reuse, R165, 0x2, P6 ;  /* 0x0000000dd80bd211 */ /* 0x080fe200030f14a5 */
[----:B------:R2:W-:Y:S01]  /*cb60*/  @!P4 ST.E.64 desc[UR38][R8.64], R60 ;  /* 0x0000003c0800c985 */ /* 0x0005e2000c101b26 */
[----:B------:R-:W-:Y:S02]  /*cb70*/  ISETP.GE.AND P3, PT, R212, UR7, PT ;  /* 0x00000007d4007c0c */ /* 0x000fe4000bf66270 */
[----:B------:R-:W-:Y:S01]  /*cb80*/  ISETP.GE.AND P4, PT, R211, UR7, PT ;  /* 0x00000007d3007c0c */ /* 0x000fe2000bf86270 */
[----:B------:R3:W-:Y:S01]  /*cb90*/  @!P5 ST.E.64 desc[UR38][R10.64], R64 ;  /* 0x000000400a00d985 */ /* 0x0007e2000c101b26 */
[CC--:B-1----:R-:W-:Y:S02]  /*cba0*/  @!P0 LEA R4, P6, R215.reuse, R12.reuse, 0x2 ;  /* 0x0000000cd7048211 */ /* 0x0c2fe400078c10ff */
[----:B--2---:R-:W-:Y:S02]  /*cbb0*/  @!P1 LEA R8, P5, R214, R12, 0x2 ;  /* 0x0000000cd6089211 */ /* 0x004fe400078a10ff */
[----:B------:R-:W-:-:S02]  /*cbc0*/  @!P0 LEA.HI.X R5, R215, R13, R164, 0x2, P6 ;  /* 0x0000000dd7058211 */ /* 0x000fc400030f14a4 */
        /* <DEDUP_REMOVED lines=47> */
[----:B-1----:R-:W-:Y:S01]  /*cec0*/  @!P1 LEA R8, P5, R202, R12, 0x2 ;  /* 0x0000000cca089211 */ /* 0x002fe200078a10ff */
[----:B------:R1:W-:Y:S01]  /*ced0*/  @!P2 ST.E.64 desc[UR38][R4.64], R116 ;  /* 0x000000740400a985 */ /* 0x0003e2000c101b26 */
[----:B------:R-:W-:Y:S02]  /*cee0*/  ISETP.GE.AND P2, PT, R198, UR7, PT ;  /* 0x00000007c6007c0c */ /* 0x000fe4000bf46270 */
[----:B------:R-:W-:-:S02]  /*cef0*/  @!P1 LEA.HI.X R9, R202, R13, R23, 0x2, P5 ;  /* 0x0000000dca099211 */ /* 0x000fc400028f1417 */
[----:B--2---:R-:W-:-:S03]  /*cf00*/  @!P0 LEA R10, P6, R201, R12, 0x2 ;  /* 0x0000000cc90a8211 */ /* 0x004fc600078c10ff */
        /* <DEDUP_REMOVED lines=10> */
[----:B------:R-:W-:-:S02]  /*cfb0*/  @!P4 LEA.HI.X R9, R199, R13, R235, 0x2, P6 ;  /* 0x0000000dc709c211 */ /* 0x000fc400030f14eb */
[----:B-1----:R-:W-:-:S03]  /*cfc0*/  @!P1 LEA R10, P6, R197, R12, 0x2 ;  /* 0x0000000cc50a9211 */ /* 0x002fc600078c10ff */
[----:B------:R1:W-:Y:S01]  /*cfd0*/  @!P4 ST.E.64 desc[UR38][R8.64], R132 ;  /* 0x000000840800c985 */ /* 0x0003e2000c101b26 */
[----:B------:R-:W-:Y:S02]  /*cfe0*/  @!P1 LEA.HI.X R11, R197, R13, R233, 0x2, P6 ;  /* 0x0000000dc50b9211 */ /* 0x000fe400030f14e9 */
[----:B--2---:R-:W-:-:S04]  /*cff0*/  @!P2 LEA R4, P3, R198, R12, 0x2 ;  /* 0x0000000cc604a211 */ /* 0x004fc800078610ff */
[----:B------:R-:W-:Y:S02]  /*d000*/  @!P2 LEA.HI.X R5, R198, R13, R234, 0x2, P3 ;  /* 0x0000000dc605a211 */ /* 0x000fe400018f14ea */
[----:B-1----:R-:W-:-:S03]  /*d010*/  @!P0 LEA R8, P4, R196, R12, 0x2 ;  /* 0x0000000cc4088211 */ /* 0x002fc600078810ff */
[----:B------:R3:W-:Y:S01]  /*d020*/  @!P2 ST.E.64 desc[UR38][R4.64], R136 ;  /* 0x000000880400a985 */ /* 0x0007e2000c101b26 */
[C---:B------:R-:W-:Y:S02]  /*d030*/  @!P5 LEA R12, P3, R195.reuse, R12, 0x2 ;  /* 0x0000000cc30cd211 */ /* 0x040fe400078610ff */
[-C--:B------:R-:W-:Y:S01]  /*d040*/  @!P0 LEA.HI.X R9, R196, R13.reuse, R232, 0x2, P4 ;  /* 0x0000000dc4098211 */ /* 0x080fe200020f14e8 */
[----:B------:R3:W-:Y:S01]  /*d050*/  @!P1 ST.E.64 desc[UR38][R10.64], R140 ;  /* 0x0000008c0a009985 */ /* 0x0007e2000c101b26 */
[----:B------:R-:W-:-:S03]  /*d060*/  @!P5 LEA.HI.X R13, R195, R13, R231, 0x2, P3 ;  /* 0x0000000dc30dd211 */ /* 0x000fc600018f14e7 */
[----:B------:R3:W-:Y:S04]  /*d070*/  @!P0 ST.E.64 desc[UR38][R8.64], R144 ;  /* 0x0000009008008985 */ /* 0x0007e8000c101b26 */
[----:B------:R3:W-:Y:S02]  /*d080*/  @!P5 ST.E.64 desc[UR38][R12.64], R148 ;  /* 0x000000940c00d985 */ /* 0x0007e4000c101b26 */
.L_x_1092:
[----:B------:R-:W-:Y:S05]  /*d090*/  BSYNC B1 ;  /* 0x0000000000017941 */ /* 0x000fea0003800000 */
.L_x_1091:
        /* <DEDUP_REMOVED lines=10> */
[----:B0--3--:R-:W-:-:S04]  /*d140*/  @!P4 LEA R4, P3, R17, R22, 0x2 ;  /* 0x000000161104c211 */ /* 0x009fc800078610ff */
[----:B------:R-:W-:Y:S02]  /*d150*/  @!P4 LEA.HI.X R5, R17, R18, R21, 0x2, P3 ;  /* 0x000000121105c211 */ /* 0x000fe400018f1415 */
[----:B------:R-:W-:Y:S02]  /*d160*/  ISETP.GE.AND P3, PT, R223, UR6, PT ;  /* 0x00000006df007c0c */ /* 0x000fe4000bf66270 */
[C---:B------:R-:W-:Y:S01]  /*d170*/  @!P1 LEA R8, P5, R225.reuse, R22, 0x2 ;  /* 0x00000016e1089211 */ /* 0x040fe200078a10ff */
        /* <DEDUP_REMOVED lines=8> */
[----:B------:R-:W-:Y:S02]  /*d200*/  @!P0 LEA.HI.X R11, R224, R18, R14, 0x2, P6 ;  /* 0x00000012e00b8211 */ /* 0x000fe400030f140e */
[CC--:B------:R-:W-:Y:S01]  /*d210*/  @!P4 LEA R14, P2, R222.reuse, R22.reuse, 0x2 ;  /* 0x00000016de0ec211 */ /* 0x0c0fe200078410ff */
[----:B------:R3:W-:Y:S01]  /*d220*/  @!P1 ST.E.64 desc[UR38][R8.64], R34 ;  /* 0x0000002208009985 */ /* 0x0007e2000c101b26 */
[----:B-1----:R-:W-:Y:S02]  /*d230*/  @!P3 LEA R12, P1, R223, R22, 0x2 ;  /* 0x00000016df0cb211 */ /* 0x002fe400078210ff */
[-C--:B------:R-:W-:Y:S01]  /*d240*/  @!P4 LEA.HI.X R15, R222, R18.reuse, R170, 0x2, P2 ;  /* 0x00000012de0fc211 */ /* 0x080fe200010f14aa */
[----:B------:R1:W-:Y:S01]  /*d250*/  @!P0 ST.E.64 desc[UR38][R10.64], R38 ;  /* 0x000000260a008985 */ /* 0x0003e2000c101b26 */
[----:B------:R-:W-:Y:S02]  /*d260*/  ISETP.GE.AND P0, PT, R219, UR6, PT ;  /* 0x00000006db007c0c */ /* 0x000fe4000bf06270 */
[----:B--2---:R-:W-:-:S02]  /*d270*/  @!P3 LEA.HI.X R13, R223, R18, R171, 0x2, P1 ;  /* 0x00000012df0db211 */ /* 0x004fc400008f14ab */
[----:B------:R-:W-:Y:S02]  /*d280*/  ISETP.GE.AND P1, PT, R218, UR6, PT ;  /* 0x00000006da007c0c */ /* 0x000fe4000bf26270 */
[----:B------:R-:W-:Y:S01]  /*d290*/  ISETP.GE.AND P2, PT, R217, UR6, PT ;  /* 0x00000006d9007c0c */ /* 0x000fe2000bf46270 */
[----:B------:R2:W-:Y:S01]  /*d2a0*/  @!P3 ST.E.64 desc[UR38][R12.64], R42 ;  /* 0x0000002a0c00b985 */ /* 0x0005e2000c101b26 */
[C---:B------:R-:W-:Y:S02]  /*d2b0*/  @!P5 LEA R20, P6, R221.reuse, R22, 0x2 ;  /* 0x00000016dd14d211 */ /* 0x040fe400078c10ff */
[----:B------:R-:W-:Y:S01]  /*d2c0*/  ISETP.GE.AND P3, PT, R216, UR6, PT ;  /* 0x00000006d8007c0c */ /* 0x000fe2000bf66270 */
[----:B------:R4:W-:Y:S01]  /*d2d0*/  @!P4 ST.E.64 desc[UR38][R14.64], R46 ;  /* 0x0000002e0e00c985 */ /* 0x0009e2000c101b26 */
[----:B------:R-:W-:Y:S02]  /*d2e0*/  @!P5 LEA.HI.X R21, R221, R18, R169, 0x2, P6 ;  /* 0x00000012dd15d211 */ /* 0x000fe400030f14a9 */
[----:B0-----:R-:W-:-:S02]  /*d2f0*/  @!P0 LEA R4, P6, R219, R22, 0x2 ;  /* 0x00000016db048211 */ /* 0x001fc400078c10ff */
[----:B------:R-:W-:Y:S01]  /*d300*/  ISETP.GE.AND P4, PT, R215, UR6, PT ;  /* 0x00000006d7007c0c */ /* 0x000fe2000bf86270 */
[----:B------:R0:W-:Y:S01]  /*d310*/  @!P5 ST.E.64 desc[UR38][R20.64], R50 ;  /* 0x000000321400d985 */ /* 0x0001e2000c101b26 */
[C---:B---3--:R-:W-:Y:S02]  /*d320*/  @!P1 LEA R8, P5, R218.reuse, R22, 0x2 ;  /* 0x00000016da089211 */ /* 0x048fe400078a10ff */
[----:B------:R-:W-:Y:S02]  /*d330*/  @!P0 LEA.HI.X R5, R219, R18, R168, 0x2, P6 ;  /* 0x00000012db058211 */ /* 0x000fe400030f14a8 */
[----:B-1----:R-:W-:Y:S02]  /*d340*/  @!P2 LEA R10, P6, R217, R22, 0x2 ;  /* 0x00000016d90aa211 */ /* 0x002fe400078c10ff */
[----:B------:R-:W-:Y:S01]  /*d350*/  @!P1 LEA.HI.X R9, R218, R18, R167, 0x2, P5 ;  /* 0x00000012da099211 */ /* 0x000fe200028f14a7 */
[----:B------:R1:W-:Y:S01]  /*d360*/  @!P0 ST.E.64 desc[UR38][R4.64], R54 ;  /* 0x0000003604008985 */ /* 0x0003e2000c101b26 */
[----:B------:R-:W-:-:S02]  /*d370*/  ISETP.GE.AND P5, PT, R214, UR6, PT ;  /* 0x00000006d6007c0c */ /* 0x000fc4000bfa6270 */
[----:B------:R-:W-:Y:S01]  /*d380*/  @!P2 LEA.HI.X R11, R217, R18, R166, 0x2, P6 ;  /* 0x00000012d90ba211 */ /* 0x000fe200030f14a6 */
[----:B------:R3:W-:Y:S01]  /*d390*/  @!P1 ST.E.64 desc[UR38][R8.64], R58 ;  /* 0x0000003a08009985 */ /* 0x0007e2000c101b26 */
[----:B------:R-:W-:Y:S02]  /*d3a0*/  ISETP.GE.AND P0, PT, R213, UR6, PT ;  /* 0x00000006d5007c0c */ /* 0x000fe4000bf06270 */
[-C--:B--2---:R-:W-:Y:S01]  /*d3b0*/  @!P3 LEA R12, P6, R216, R22.reuse, 0x2 ;  /* 0x00000016d80cb211 */ /* 0x084fe200078c10ff */
[----:B------:R2:W-:Y:S01]  /*d3c0*/  @!P2 ST.E.64 desc[UR38][R10.64], R62 ;  /* 0x0000003e0a00a985 */ /* 0x0005e2000c101b26 */
[----:B----4-:R-:W-:Y:S02]  /*d3d0*/  @!P4 LEA R14, P2, R215, R22, 0x2 ;  /* 0x00000016d70ec211 */ /* 0x010fe400078410ff */
[----:B------:R-:W-:Y:S02]  /*d3e0*/  ISETP.GE.AND P1, PT, R212, UR6, PT ;  /* 0x00000006d4007c0c */ /* 0x000fe4000bf26270 */
[----:B------:R-:W-:-:S02]  /*d3f0*/  @!P3 LEA.HI.X R13, R216, R18, R165, 0x2, P6 ;  /* 0x00000012d80db211 */ /* 0x000fc400030f14a5 */
[----:B------:R-:W-:Y:S02]  /*d400*/  @!P4 LEA.HI.X R15, R215, R18, R164, 0x2, P2 ;  /* 0x00000012d70fc211 */ /* 0x000fe400010f14a4 */
[----:B------:R-:W-:Y:S01]  /*d410*/  ISETP.GE.AND P2, PT, R211, UR6, PT ;  /* 0x00000006d3007c0c */ /* 0x000fe2000bf46270 */
[----:B------:R-:W-:Y:S01]  /*d420*/  @!P3 ST.E.64 desc[UR38][R12.64], R66 ;  /* 0x000000420c00b985 */ /* 0x000fe2000c101b26 */
[----:B0-----:R-:W-:-:S03]  /*d430*/  @!P5 LEA R20, P6, R214, R22, 0x2 ;  /* 0x00000016d614d211 */ /* 0x001fc600078c10ff */
[----:B------:R0:W-:Y:S01]  /*d440*/  @!P4 ST.E.64 desc[UR38][R14.64], R70 ;  /* 0x000000460e00c985 */ /* 0x0001e2000c101b26 */
[----:B------:R-:W-:Y:S02]  /*d450*/  @!P5 LEA.HI.X R21, R214, R18, R163, 0x2, P6 ;  /* 0x00000012d615d211 */ /* 0x000fe400030f14a3 */
[CC--:B-1----:R-:W-:Y:S02]  /*d460*/  @!P0 LEA R4, P4, R213.reuse, R22.reuse, 0x2 ;  /* 0x00000016d5048211 */ /* 0x0c2fe400078810ff */
        /* <DEDUP_REMOVED lines=12> */
[----:B0-----:R-:W-:Y:S01]  /*d530*/  @!P4 LEA R14, P0, R209, R22, 0x2 ;  /* 0x00000016d10ec211 */ /* 0x001fe200078010ff */
[----:B------:R0:W-:Y:S01]  /*d540*/  @!P2 ST.E.64 desc[UR38][R10.64], R86 ;  /* 0x000000560a00a985 */ /* 0x0001e2000c101b26 */
[----:B------:R-:W-:-:S02]  /*d550*/  ISETP.GE.AND P2, PT, R207, UR6, PT ;  /* 0x00000006cf007c0c */ /* 0x000fc4000bf46270 */
[C---:B------:R-:W-:Y:S02]  /*d560*/  @!P5 LEA R12, P6, R210.reuse, R22, 0x2 ;  /* 0x00000016d20cd211 */ /* 0x040fe400078c10ff */
[-C--:B------:R-:W-:Y:S02]  /*d570*/  @!P4 LEA.HI.X R15, R209, R18.reuse, R158, 0x2, P0 ;  /* 0x00000012d10fc211 */ /* 0x080fe400000f149e */
[----:B------:R-:W-:Y:S02]  /*d580*/  @!P5 LEA.HI.X R13, R210, R18, R159, 0x2, P6 ;  /* 0x00000012d20dd211 */ /* 0x000fe400030f149f */
[----:B------:R-:W-:Y:S02]  /*d590*/  ISETP.GE.AND P0, PT, R205, UR6, PT ;  /* 0x00000006cd007c0c */ /* 0x000fe4000bf06270 */
[----:B-1----:R-:W-:Y:S01]  /*d5a0*/  @!P3 LEA R20, P6, R208, R22, 0x2 ;  /* 0x00000016d014b211 */ /* 0x002fe200078c10ff */
        /* <DEDUP_REMOVED lines=9> */
[----:B0-----:R-:W-:-:S02]  /*d640*/  @!P0 LEA R10, P6, R205, R22, 0x2 ;  /* 0x00000016cd0a8211 */ /* 0x001fc400078c10ff */
[-C--:B------:R-:W-:Y:S01]  /*d650*/  @!P1 LEA.HI.X R9, R206, R18.reuse, R155, 0x2, P3 ;  /* 0x00000012ce099211 */ /* 0x080fe200018f149b */
[----:B------:R0:W-:Y:S01]  /*d660*/  @!P2 ST.E.64 desc[UR38][R4.64], R102 ;  /* 0x000000660400a985 */ /* 0x0001e2000c101b26 */
[----:B------:R-:W-:Y:S02]  /*d670*/  ISETP.GE.AND P3, PT, R202, UR6, PT ;  /* 0x00000006ca007c0c */ /* 0x000fe4000bf66270 */
[----:B------:R-:W-:Y:S01]  /*d680*/  @!P0 LEA.HI.X R11, R205, R18, R154, 0x2, P6 ;  /* 0x00000012cd0b8211 */ /* 0x000fe200030f149a */
[----:B------:R2:W-:Y:S01]  /*d690*/  @!P1 ST.E.64 desc[UR38][R8.64], R106 ;  /* 0x0000006a08009985 */ /* 0x0005e2000c101b26 */
[-C--:B-1----:R-:W-:Y:S02]  /*d6a0*/  @!P5 LEA R12, P1, R204, R22.reuse, 0x2 ;  /* 0x00000016cc0cd211 */ /* 0x082fe400078210ff */
        /* <DEDUP_REMOVED lines=12> */
[C---:B0-----:R-:W-:Y:S01]  /*d770*/  @!P0 LEA R4, P5, R201.reuse, R22, 0x2 ;  /* 0x00000016c9048211 */ /* 0x041fe200078a10ff */
[----:B------:R0:W-:Y:S01]  /*d780*/  @!P3 ST.E.64 desc[UR38][R20.64], R122 ;  /* 0x0000007a1400b985 */ /* 0x0001e2000c101b26 */
[----:B------:R-:W-:Y:S02]  /*d790*/  ISETP.GE.AND P3, PT, R198, UR6, PT ;  /* 0x00000006c6007c0c */ /* 0x000fe4000bf66270 */
[----:B------:R-:W-:Y:S02]  /*d7a0*/  @!P0 LEA.HI.X R5, R201, R18, R237, 0x2, P5 ;  /* 0x00000012c9058211 */ /* 0x000fe400028f14ed */
[----:B------:R-:W-:Y:S02]  /*d7b0*/  ISETP.GE.AND P5, PT, R196, UR6, PT ;  /* 0x00000006c4007c0c */ /* 0x000fe4000bfa6270 */
[-C--:B--2---:R-:W-:Y:S01]  /*d7c0*/  @!P1 LEA R8, P6, R200, R22.reuse, 0x2 ;  /* 0x00000016c8089211 */ /* 0x084fe200078c10ff */
[----:B------:R2:W-:Y:S02]  /*d7d0*/  @!P0 ST.E.64 desc[UR38][R4.64], R126 ;  /* 0x0000007e04008985 */ /* 0x0005e4000c101b26 */
[----:B-1----:R-:W-:-:S02]  /*d7e0*/  @!P4 LEA R10, P0, R199, R22, 0x2 ;  /* 0x00000016c70ac211 */ /* 0x002fc400078010ff */
[----:B------:R-:W-:Y:S02]  /*d7f0*/  @!P1 LEA.HI.X R9, R200, R18, R236, 0x2, P6 ;  /* 0x00000012c8099211 */ /* 0x000fe400030f14ec */
[----:B---3--:R-:W-:Y:S02]  /*d800*/  @!P3 LEA R12, P6, R198, R22, 0x2 ;  /* 0x00000016c60cb211 */ /* 0x008fe400078c10ff */
[----:B------:R-:W-:Y:S01]  /*d810*/  @!P4 LEA.HI.X R11, R199, R18, R235, 0x2, P0 ;  /* 0x00000012c70bc211 */ /* 0x000fe200000f14eb */
[----:B------:R2:W-:Y:S01]  /*d820*/  @!P1 ST.E.64 desc[UR38][R8.64], R130 ;  /* 0x0000008208009985 */ /* 0x0005e2000c101b26 */
[-C--:B----4-:R-:W-:Y:S02]  /*d830*/  @!P2 LEA R14, P1, R197, R22.reuse, 0x2 ;  /* 0x00000016c50ea211 */ /* 0x090fe400078210ff */
[----:B0-----:R-:W-:Y:S01]  /*d840*/  @!P5 LEA R20, P0, R196, R22, 0x2 ;  /* 0x00000016c414d211 */ /* 0x001fe200078010ff */
        /* <DEDUP_REMOVED lines=13> */
.L_x_1084:
[----:B------:R-:W0:Y:S01]  /*d920*/  LDC.64 R8, c[0x0][0xd00] ;  /* 0x00034000ff087b82 */ /* 0x000e220000000a00 */
[----:B------:R-:W-:Y:S01]  /*d930*/  ULDC.64 UR6, c[0x0][0xd08] ;  /* 0x0003420000067ab9 */ /* 0x000fe20000000a00 */
[----:B------:R-:W-:Y:S01]  /*d940*/  IMAD.MOV.U32 R3, RZ, RZ, RZ ;  /* 0x000000ffff037224 */ /* 0x000fe200078e00ff */
[----:B------:R-:W-:-:S04]  /*d950*/  ISETP.NE.U32.AND P0, PT, RZ, UR6, PT ;  /* 0x00000006ff007c0c */ /* 0x000fc8000bf05070 */
[----:B------:R-:W-:Y:S01]  /*d960*/  ISETP.NE.AND.EX P1, PT, RZ, UR7, PT, P0 ;  /* 0x00000007ff007c0c */ /* 0x000fe2000bf25300 */
[----:B------:R-:W1:Y:S01]  /*d970*/  LDC.64 R4, c[0x0][0xd00] ;  /* 0x00034000ff047b82 */ /* 0x000e620000000a00 */
[----:B0-----:R-:W-:-:S04]  /*d980*/  ISETP.NE.U32.AND P0, PT, R8, RZ, PT ;  /* 0x000000ff0800720c */ /* 0x001fc80003f05070 */
[----:B------:R-:W-:-:S07]  /*d990*/  ISETP.NE.AND.EX P0, PT, R9, RZ, PT, P0 ;  /* 0x000000ff0900720c */ /* 0x000fce0003f05300 */
[----:B------:R-:W0:Y:S01]  /*d9a0*/  @P1 LDC.64 R8, c[0x0][0xd08] ;  /* 0x00034200ff081b82 */ /* 0x000e220000000a00 */
[----:B------:R-:W-:Y:S01]  /*d9b0*/  ULDC UR6, c[0x0][0xb88] ;  /* 0x0002e20000067ab9 */ /* 0x000fe20000000800 */
[----:B-1----:R-:W-:-:S04]  /*d9c0*/  IMAD.WIDE R10, R187, 0x4, R4 ;  /* 0x00000004bb0a7825 */ /* 0x002fc800078e0204 */
[----:B------:R-:W-:Y:S01]  /*d9d0*/  IMAD.U32 R0, RZ, RZ, UR6 ;  /* 0x00000006ff007e24 */ /* 0x000fe2000f8e00ff */
[----:B------:R1:W5:Y:S01]  /*d9e0*/  @P0 LDG.E R3, desc[UR38][R10.64] ;  /* 0x000000260a030981 */ /* 0x000362000c1e1900 */
[----:B0-----:R-:W-:-:S05]  /*d9f0*/  @P1 IMAD.WIDE R4, R187, 0x4, R8 ;  /* 0x00000004bb041825 */ /* 0x001fca00078e0208 */
[----:B------:R1:W5:Y:S01]  /*da00*/  @P1 LDG.E R0, desc[UR38][R4.64] ;  /* 0x0000002604001981 */ /* 0x000362000c1e1900 */
[----:B------:R-:W-:Y:S01]  /*da10*/  ISETP.NE.AND P2, PT, R22, RZ, PT ;  /* 0x000000ff1600720c */ /* 0x000fe20003f45270 */
[----:B------:R-:W0:-:S12]  /*da20*/  S2R R7, SR_TID.X ;  /* 0x0000000000077919 */ /* 0x000e180000002100 */
[----:B------:R-:W2:Y:S01]  /*da30*/  @!P2 LDC R22, c[0x0][0xbd4] ;  /* 0x0002f500ff16ab82 */ /* 0x000ea20000000800 */
[----:B0-----:R-:W-:Y:S01]  /*da40*/  VIADD R28, R7, 0xffffff80 ;  /* 0xffffff80071c7836 */ /* 0x001fe20000000000 */
[----:B--2---:R-:W-:-:S04]  /*da50*/  ISETP.GT.AND P2, PT, R22, 0x1, PT ;  /* 0x000000011600780c */ /* 0x004fc80003f44270 */
[----:B------:R-:W-:Y:S01]  /*da60*/  ISETP.GT.AND P3, PT, R28, 0x3f, PT ;  /* 0x0000003f1c00780c */ /* 0x000fe20003f64270 */
[----:B-1----:R-:W-:-:S12]  /*da70*/  @P1 BRA `(.L_x_1093) ;  /* 0x0000000000101947 */ /* 0x002fd80003800000 */
[----:B------:R-:W-:Y:S05]  /*da80*/  @!P0 BRA `(.L_x_1093) ;  /* 0x00000000000c8947 */ /* 0x000fea0003800000 */
[----:B------:R-:W2:Y:S04]  /*da90*/  LDG.E R5, desc[UR38][R10.64] ;  /* 0x000000260a057981 */ /* 0x000ea8000c1e1900 */
[----:B-----5:R-:W2:Y:S02]  /*daa0*/  LDG.E R0, desc[UR38][R10.64+0x4] ;  /* 0x000004260a007981 */ /* 0x020ea4000c1e1900 */
[----:B--2---:R-:W-:-:S07]  /*dab0*/  IMAD.IADD R0, R0, 0x1, -R5 ;  /* 0x0000000100007824 */ /* 0x004fce00078e0a05 */
.L_x_1093:
[----:B------:R-:W-:Y:S01]  /*dac0*/  BSSY B1, `(.L_x_1094) ;  /* 0x0000038000017945 */ /* 0x000fe20003800000 */
[----:B------:R-:W-:Y:S02]  /*dad0*/  SEL R187, R187, RZ, !P0 ;  /* 0x000000ffbbbb7207 */ /* 0x000fe40004000000 */
[----:B------:R-:W-:Y:S02]  /*dae0*/  SEL R220, R220, RZ, !P0 ;  /* 0x000000ffdcdc7207 */ /* 0x000fe40004000000 */
[----:B-----5:R-:W-:Y:S01]  /*daf0*/  SHF.R.S32.HI R24, RZ, 0x1f, R3 ;  /* 0x0000001fff187819 */ /* 0x020fe20000011403 */
[----:B------:R-:W-:Y:S06]  /*db00*/  @P3 BRA `(.L_x_1095) ;  /* 0x0000000000cc3947 */ /* 0x000fec0003800000 */
[----:B------:R-:W0:Y:S01]  /*db10*/  S2R R4, SR_TID.X ;  /* 0x0000000000047919 */ /* 0x000e220000002100 */
[----:B------:R-:W1:Y:S01]  /*db20*/  LDC R27, c[0x0][0xce8] ;  /* 0x00033a00ff1b7b82 */ /* 0x000e620000000800 */
[----:B------:R-:W-:-:S04]  /*db30*/  IMAD.U32 R5, RZ, RZ, UR42 ;  /* 0x0000002aff057e24 */ /* 0x000fc8000f8e00ff */
[----:B0-----:R-:W-:Y:S02]  /*db40*/  IMAD R4, R5, 0x40, R4 ;  /* 0x0000004005047824 */ /* 0x001fe400078e0204 */
[----:B-1----:R-:W-:Y:S02]  /*db50*/  IMAD R5, R0, R27, RZ ;  /* 0x0000001b00057224 */ /* 0x002fe400078e02ff */
[----:B------:R-:W-:-:S05]  /*db60*/  VIADD R26, R4, 0xffffff80 ;  /* 0xffffff80041a7836 */ /* 0x000fca0000000000 */
[----:B------:R-:W-:-:S13]  /*db70*/  ISETP.GE.AND P0, PT, R26, R5, PT ;  /* 0x000000051a00720c */ /* 0x000fda0003f06270 */
[----:B------:R-:W-:Y:S05]  /*db80*/  @P0 BRA `(.L_x_1095) ;  /* 0x0000000000ac0947 */ /* 0x000fea0003800000 */
[----:B------:R-:W-:Y:S01]  /*db90*/  ISETP.NE.AND P1, PT, R27, 0x1, PT ;  /* 0x000000011b00780c */ /* 0x000fe20003f25270 */
[----:B------:R-:W-:Y:S01]  /*dba0*/  IMAD.MOV.U32 R18, RZ, RZ, 0xab8 ;  /* 0x00000ab8ff127424 */ /* 0x000fe200078e00ff */
[----:B------:R-:W-:Y:S01]  /*dbb0*/  ISETP.GT.AND P0, PT, R22, 0x1, PT ;  /* 0x000000011600780c */ /* 0x000fe20003f04270 */
[----:B------:R-:W0:Y:S01]  /*dbc0*/  LDC.64 R4, c[0x0][0xca8] ;  /* 0x00032a00ff047b82 */ /* 0x000e220000000a00 */
[----:B------:R-:W-:Y:S02]  /*dbd0*/  IMAD.MOV.U32 R23, RZ, RZ, R26 ;  /* 0x000000ffff177224 */ /* 0x000fe400078e001a */
[----:B------:R-:W-:-:S05]  /*dbe0*/  SEL R18, R18, 0xa78, P0 ;  /* 0x00000a7812127807 */ /* 0x000fca0000000000 */
[----:B------:R-:W1:Y:S08]  /*dbf0*/  LDC.64 R12, c[0x0][R18+0x220] ;  /* 0x00008800120c7b82 */ /* 0x000e700000000a00 */
[----:B------:R-:W2:Y:S08]  /*dc00*/  @P1 LDC R7, c[0x0][0xcec] ;  /* 0x00033b00ff071b82 */ /* 0x000eb00000000800 */
[----:B------:R-:W3:Y:S08]  /*dc10*/  LDC.64 R10, c[0x0][R18+0x218] ;  /* 0x00008600120a7b82 */ /* 0x000ef00000000a00 */
[----:B------:R-:W4:Y:S01]  /*dc20*/  @P1 LDC R22, c[0x0][0xcf0] ;  /* 0x00033c00ff161b82 */ /* 0x000f220000000800 */
[----:B-1----:R-:W-:-:S02]  /*dc30*/  IMAD R13, R13, R187, RZ ;  /* 0x000000bb0d0d7224 */ /* 0x002fc400078e02ff */
[----:B------:R-:W-:-:S04]  /*dc40*/  IMAD.WIDE.U32 R20, R12, R187, RZ ;  /* 0x000000bb0c147225 */ /* 0x000fc800078e00ff */
[----:B------:R-:W-:Y:S01]  /*dc50*/  IMAD R13, R12, R220, R13 ;  /* 0x000000dc0c0d7224 */ /* 0x000fe200078e020d */
[----:B------:R1:W5:Y:S01]  /*dc60*/  LDC.64 R14, c[0x0][R18+0x228] ;  /* 0x00008a00120e7b82 */ /* 0x0003620000000a00 */
[----:B--2---:R-:W-:-:S07]  /*dc70*/  @P1 IMAD.HI.U32 R7, R26, R7, RZ ;  /* 0x000000071a071227 */ /* 0x004fce00078e00ff */
[----:B------:R1:W2:Y:S01]  /*dc80*/  LDC.64 R8, c[0x0][R18+0x210] ;  /* 0x0000840012087b82 */ /* 0x0002a20000000a00 */
[-C--:B---3--:R-:W-:Y:S02]  /*dc90*/  IMAD R25, R11, R188.reuse, RZ ;  /* 0x000000bc0b197224 */ /* 0x088fe400078e02ff */
[----:B------:R-:W-:-:S04]  /*dca0*/  IMAD.WIDE.U32 R10, R10, R188, RZ ;  /* 0x000000bc0a0a7225 */ /* 0x000fc800078e00ff */
[----:B------:R-:W-:Y:S01]  /*dcb0*/  IMAD.IADD R25, R11, 0x1, R25 ;  /* 0x000000010b197824 */ /* 0x000fe200078e0219 */
[----:B----4-:R-:W-:Y:S01]  /*dcc0*/  @P1 SHF.R.U32.HI R23, RZ, R22, R7 ;  /* 0x00000016ff171219 */ /* 0x010fe20000011607 */
[----:B0-----:R-:W0:Y:S01]  /*dcd0*/  @!P0 LDC R4, c[0x0][0xc50] ;  /* 0x00031400ff048b82 */ /* 0x001e220000000800 */
[----:B------:R-:W-:Y:S02]  /*dce0*/  SEL R7, R194, RZ, P0 ;  /* 0x000000ffc2077207 */ /* 0x000fe40000000000 */
[----:B------:R-:W-:Y:S01]  /*dcf0*/  IADD3 R12, P1, P3, R20, R10, R3 ;  /* 0x0000000a140c7210 */ /* 0x000fe20007b3e003 */
[----:B------:R-:W-:Y:S02]  /*dd00*/  IMAD.IADD R20, R21, 0x1, R13 ;  /* 0x0000000115147824 */ /* 0x000fe400078e020d */
[----:B-1----:R-:W-:Y:S02]  /*dd10*/  IMAD.MOV R18, RZ, RZ, -R23 ;  /* 0x000000ffff127224 */ /* 0x002fe400078e0a17 */
[----:B-----5:R-:W-:Y:S01]  /*dd20*/  IMAD.WIDE.U32 R10, R14, R7, RZ ;  /* 0x000000070e0a7225 */ /* 0x020fe200078e00ff */
[----:B------:R-:W1:Y:S01]  /*dd30*/  @!P0 LDC R5, c[0x0][0xc54] ;  /* 0x00031500ff058b82 */ /* 0x000e620000000800 */
[----:B------:R-:W-:-:S02]  /*dd40*/  IADD3.X R14, R20, R25, R24, P1, P3 ;  /* 0x00000019140e7210 */ /* 0x000fc40000fe6418 */
[----:B------:R-:W-:Y:S01]  /*dd50*/  IMAD R13, R15, R7, RZ ;  /* 0x000000070f0d7224 */ /* 0x000fe200078e02ff */
[----:B------:R-:W-:Y:S01]  /*dd60*/  IADD3 R10, P0, P1, R23, R12, R10 ;  /* 0x0000000c170a7210 */ /* 0x000fe2000791e00a */
[----:B------:R-:W-:Y:S01]  /*dd70*/  IMAD R7, R27, R18, R26 ;  /* 0x000000121b077224 */ /* 0x000fe200078e021a */
[----:B------:R-:W-:Y:S01]  /*dd80*/  SHF.R.S32.HI R23, RZ, 0x1f, R23 ;  /* 0x0000001fff177819 */ /* 0x000fe20000011417 */
[----:B------:R-:W-:Y:S02]  /*dd90*/  IMAD.IADD R13, R11, 0x1, R13 ;  /* 0x000000010b0d7824 */ /* 0x000fe400078e020d */
[----:B--2---:R-:W-:-:S03]  /*dda0*/  IMAD R9, R9, R7, RZ ;  /* 0x0000000709097224 */ /* 0x004fc600078e02ff */
[----:B------:R-:W-:Y:S02]  /*ddb0*/  IADD3.X R11, R23, R14, R13, P0, P1 ;  /* 0x0000000e170b7210 */ /* 0x000fe400007e240d */
[----:B------:R-:W-:-:S05]  /*ddc0*/  SHF.R.S32.HI R13, RZ, 0x1f, R7 ;  /* 0x0000001fff0d7819 */ /* 0x000fca0000011407 */
[C---:B------:R-:W-:Y:S02]  /*ddd0*/  IMAD R13, R8.reuse, R13, R9 ;  /* 0x0000000d080d7224 */ /* 0x040fe400078e0209 */
[----:B------:R-:W-:-:S04]  /*dde0*/  IMAD.WIDE.U32 R8, R8, R7, R10 ;  /* 0x0000000708087225 */ /* 0x000fc800078e000a */
[----:B------:R-:W-:Y:S01]  /*ddf0*/  IMAD.IADD R7, R9, 0x1, R13 ;  /* 0x0000000109077824 */ /* 0x000fe200078e020d */
[----:B0-----:R-:W-:-:S04]  /*de00*/  LEA R4, P0, R8, R4, 0x2 ;  /* 0x0000000408047211 */ /* 0x001fc800078010ff */
[----:B-1----:R-:W-:Y:S01]  /*de10*/  LEA.HI.X R5, R8, R5, R7, 0x2, P0 ;  /* 0x0000000508057211 */ /* 0x002fe200000f1407 */
[----:B------:R-:W-:-:S05]  /*de20*/  IMAD.MOV.U32 R7, RZ, RZ, -0x800000 ;  /* 0xff800000ff077424 */ /* 0x000fca00078e00ff */
[----:B------:R0:W-:Y:S03]  /*de30*/  STG.E desc[UR38][R4.64], R7 ;  /* 0x0000000704007986 */ /* 0x0001e6000c101926 */
.L_x_1095:
[----:B------:R-:W-:Y:S05]  /*de40*/  BSYNC B1 ;  /* 0x0000000000017941 */ /* 0x000fea0003800000 */
.L_x_1094:
[----:B------:R-:W-:Y:S05]  /*de50*/  @P2 BRA `(.L_x_1090) ;  /* 0x0000000800742947 */ /* 0x000fea0003800000 */
[----:B------:R-:W1:Y:S01]  /*de60*/  LDC R11, c[0x0][0xce8] ;  /* 0x00033a00ff0b7b82 */ /* 0x000e620000000800 */
[----:B------:R-:W-:Y:S01]  /*de70*/  ULDC.64 UR6, c[0x0][0xba0] ;  /* 0x0002e80000067ab9 */ /* 0x000fe20000000a00 */
[----:B0-----:R-:W-:Y:S01]  /*de80*/  SHF.R.S32.HI R7, RZ, 0x1f, R28 ;  /* 0x0000001fff077819 */ /* 0x001fe2000001141c */
[----:B------:R-:W-:Y:S01]  /*de90*/  IMAD R8, R24, UR6, RZ ;  /* 0x0000000618087c24 */ /* 0x000fe2000f8e02ff */
[----:B------:R-:W-:Y:S01]  /*dea0*/  ULDC UR8, c[0x0][0xbc8] ;  /* 0x0002f20000087ab9 */ /* 0x000fe20000000800 */
[----:B------:R-:W-:Y:S01]  /*deb0*/  IMAD.WIDE.U32 R4, R3, UR6, RZ ;  /* 0x0000000603047c25 */ /* 0x000fe2000f8e00ff */
[----:B------:R-:W-:Y:S01]  /*dec0*/  ISETP.GE.AND P2, PT, R193, UR8, PT ;  /* 0x00000008c1007c0c */ /* 0x000fe2000bf46270 */
[----:B------:R-:W-:Y:S01]  /*ded0*/  BSSY B1, `(.L_x_1096) ;  /* 0x0000071000017945 */ /* 0x000fe20003800000 */
[----:B------:R-:W-:Y:S01]  /*dee0*/  ISETP.GE.AND P1, PT, R192, UR8, PT ;  /* 0x00000008c0007c0c */ /* 0x000fe2000bf26270 */
[----:B------:R-:W-:Y:S01]  /*def0*/  IMAD R3, R3, UR7, R8 ;  /* 0x0000000703037c24 */ /* 0x000fe2000f8e0208 */
[----:B------:R-:W-:Y:S01]  /*df00*/  LEA.HI R8, R7, R28, RZ, 0x3 ;  /* 0x0000001c07087211 */ /* 0x000fe200078f18ff */
[----:B------:R-:W-:Y:S01]  /*df10*/  ULDC.64 UR6, c[0x0][0xbe8] ;  /* 0x0002fa0000067ab9 */ /* 0x000fe20000000a00 */
[----:B------:R-:W-:Y:S01]  /*df20*/  IMAD.U32 R10, RZ, RZ, UR42 ;  /* 0x0000002aff0a7e24 */ /* 0x000fe2000f8e00ff */
[----:B------:R-:W-:Y:S01]  /*df30*/  SEL R13, RZ, 0xffffffff, P2 ;  /* 0xffffffffff0d7807 */ /* 0x000fe20001000000 */
[----:B------:R-:W-:Y:S01]  /*df40*/  IMAD.IADD R5, R5, 0x1, R3 ;  /* 0x0000000105057824 */ /* 0x000fe200078e0203 */
[----:B------:R-:W-:-:S02]  /*df50*/  LOP3.LUT R3, R8, 0xfffffff8, RZ, 0xc0, !PT ;  /* 0xfffffff808037812 */ /* 0x000fc400078ec0ff */
[----:B------:R-:W-:Y:S01]  /*df60*/  SHF.R.S32.HI R24, RZ, 0x3, R8 ;  /* 0x00000003ff187819 */ /* 0x000fe20000011408 */
[----:B------:R-:W-:Y:S01]  /*df70*/  IMAD.WIDE.U32 R4, R188, UR6, R4 ;  /* 0x00000006bc047c25 */ /* 0x000fe2000f8e0004 */
[----:B------:R-:W-:Y:S02]  /*df80*/  ISETP.GE.AND P3, PT, R2, UR8, PT ;  /* 0x0000000802007c0c */ /* 0x000fe4000bf66270 */
[----:B------:R-:W-:Y:S01]  /*df90*/  SHF.R.S32.HI R25, RZ, 0x1f, R228 ;  /* 0x0000001fff197819 */ /* 0x000fe200000114e4 */
[----:B------:R-:W-:Y:S01]  /*dfa0*/  IMAD.IADD R3, R28, 0x1, -R3 ;  /* 0x000000011c037824 */ /* 0x000fe200078e0a03 */
[----:B------:R-:W-:Y:S01]  /*dfb0*/  SEL R12, RZ, 0x1, P3 ;  /* 0x00000001ff0c7807 */ /* 0x000fe20001800000 */
[----:B------:R-:W-:Y:S01]  /*dfc0*/  IMAD R5, R188, UR7, R5 ;  /* 0x00000007bc057c24 */ /* 0x000fe2000f8e0205 */
[----:B-1----:R-:W-:Y:S01]  /*dfd0*/  ISETP.NE.AND P0, PT, R11, 0x1, PT ;  /* 0x000000010b00780c */ /* 0x002fe20003f05270 */
[----:B------:R-:W-:Y:S01]  /*dfe0*/  IMAD R3, R3, 0x20, R24 ;  /* 0x0000002003037824 */ /* 0x000fe200078e0218 */
[----:B------:R-:W-:Y:S01]  /*dff0*/  ULDC.64 UR6, c[0x0][0xbf0] ;  /* 0x0002fc0000067ab9 */ /* 0x000fe20000000a00 */
[----:B------:R-:W-:Y:S01]  /*e000*/  IMAD.SHL.U32 R15, R13, 0x2, RZ ;  /* 0x000000020d0f7824 */ /* 0x000fe200078e00ff */
[----:B------:R-:W-:Y:S01]  /*e010*/  SEL R13, RZ, 0xffffffff, P1 ;  /* 0xffffffffff0d7807 */ /* 0x000fe20000800000 */
[----:B------:R-:W-:Y:S01]  /*e020*/  IMAD R10, R10, 0x40, R3 ;  /* 0x000000400a0a7824 */ /* 0x000fe200078e0203 */
[----:B------:R-:W-:Y:S01]  /*e030*/  ISETP.GE.AND P1, PT, R228, UR8, PT ;  /* 0x00000008e4007c0c */ /* 0x000fe2000bf26270 */
[----:B------:R-:W-:Y:S01]  /*e040*/  IMAD R3, R220, UR6, RZ ;  /* 0x00000006dc037c24 */ /* 0x000fe2000f8e02ff */
[----:B------:R-:W-:Y:S01]  /*e050*/  LOP3.LUT R12, R15, 0x2, R12, 0xe2, !PT ;  /* 0x000000020f0c7812 */ /* 0x000fe200078ee20c */
[----:B------:R-:W-:Y:S01]  /*e060*/  IMAD.WIDE.U32 R4, R187, UR6, R4 ;  /* 0x00000006bb047c25 */ /* 0x000fe2000f8e0004 */
[----:B------:R-:W-:-:S02]  /*e070*/  SHF.R.S32.HI R27, RZ, 0x1f, R190 ;  /* 0x0000001fff1b7819 */ /* 0x000fc400000114be */
[----:B------:R-:W-:Y:S01]  /*e080*/  SHF.R.S32.HI R29, RZ, 0x1f, R192 ;  /* 0x0000001fff1d7819 */ /* 0x000fe200000114c0 */
[----:B------:R-:W0:Y:S01]  /*e090*/  @P0 LDC R7, c[0x0][0xcec] ;  /* 0x00033b00ff070b82 */ /* 0x000e220000000800 */
[----:B------:R-:W-:Y:S01]  /*e0a0*/  IMAD R9, R187, UR7, R3 ;  /* 0x00000007bb097c24 */ /* 0x000fe2000f8e0203 */
[----:B------:R-:W-:Y:S01]  /*e0b0*/  ULDC.64 UR6, c[0x0][0xbe0] ;  /* 0x0002f80000067ab9 */ /* 0x000fe20000000a00 */
[----:B------:R-:W-:Y:S01]  /*e0c0*/  IMAD.MOV.U32 R3, RZ, RZ, R10 ;  /* 0x000000ffff037224 */ /* 0x000fe200078e000a */
[----:B------:R-:W-:Y:S01]  /*e0d0*/  SHF.R.S32.HI R26, RZ, 0x1f, R189 ;  /* 0x0000001fff1a7819 */ /* 0x000fe200000114bd */
[----:B------:R-:W-:Y:S01]  /*e0e0*/  IMAD.SHL.U32 R13, R13, 0x4, RZ ;  /* 0x000000040d0d7824 */ /* 0x000fe200078e00ff */
[----:B------:R-:W-:Y:S01]  /*e0f0*/  SHF.R.S32.HI R28, RZ, 0x1f, R191 ;  /* 0x0000001fff1c7819 */ /* 0x000fe200000114bf */
[----:B------:R-:W-:Y:S01]  /*e100*/  IMAD.IADD R5, R5, 0x1, R9 ;  /* 0x0000000105057824 */ /* 0x000fe200078e0209 */
[----:B------:R-:W1:Y:S01]  /*e110*/  @P0 LDC R8, c[0x0][0xcf0] ;  /* 0x00033c00ff080b82 */ /* 0x000e620000000800 */
[----:B------:R-:W-:Y:S01]  /*e120*/  IMAD R23, R0, R11, RZ ;  /* 0x0000000b00177224 */ /* 0x000fe200078e02ff */
[----:B------:R-:W-:-:S02]  /*e130*/  LOP3.LUT R12, R13, 0x4, R12, 0xe2, !PT ;  /* 0x000000040d0c7812 */ /* 0x000fc400078ee20c */
[----:B------:R-:W-:Y:S02]  /*e140*/  SHF.R.S32.HI R30, RZ, 0x1f, R229 ;  /* 0x0000001fff1e7819 */ /* 0x000fe400000114e5 */
[----:B------:R-:W-:Y:S01]  /*e150*/  SHF.R.S32.HI R31, RZ, 0x1f, R193 ;  /* 0x0000001fff1f7819 */ /* 0x000fe200000114c1 */
[----:B0-----:R-:W-:-:S05]  /*e160*/  @P0 IMAD.HI.U32 R7, R10, R7, RZ ;  /* 0x000000070a070227 */ /* 0x001fca00078e00ff */
[----:B-1----:R-:W-:Y:S02]  /*e170*/  @P0 SHF.R.U32.HI R3, RZ, R8, R7 ;  /* 0x00000008ff030219 */ /* 0x002fe40000011607 */
[----:B------:R-:W-:Y:S02]  /*e180*/  ISETP.GE.AND P0, PT, R191, UR8, PT ;  /* 0x00000008bf007c0c */ /* 0x000fe4000bf06270 */
[--C-:B------:R-:W-:Y:S01]  /*e190*/  SHF.R.S32.HI R7, RZ, 0x1f, R3.reuse ;  /* 0x0000001fff077819 */ /* 0x100fe20000011403 */
[----:B------:R-:W-:Y:S01]  /*e1a0*/  IMAD.MOV R9, RZ, RZ, -R3 ;  /* 0x000000ffff097224 */ /* 0x000fe200078e0a03 */
[----:B------:R-:W-:Y:S01]  /*e1b0*/  SEL R13, RZ, 0xffffffff, P0 ;  /* 0xffffffffff0d7807 */ /* 0x000fe20000000000 */
[----:B------:R-:W-:Y:S01]  /*e1c0*/  IMAD.WIDE.U32 R4, R3, UR6, R4 ;  /* 0x0000000603047c25 */ /* 0x000fe2000f8e0004 */
[----:B------:R-:W-:-:S03]  /*e1d0*/  ISETP.GE.AND P0, PT, R190, UR8, PT ;  /* 0x00000008be007c0c */ /* 0x000fc6000bf06270 */
[----:B------:R-:W-:Y:S02]  /*e1e0*/  IMAD R8, R7, UR6, RZ ;  /* 0x0000000607087c24 */ /* 0x000fe4000f8e02ff */
[----:B------:R-:W-:Y:S02]  /*e1f0*/  IMAD R7, R11, R9, R10 ;  /* 0x000000090b077224 */ /* 0x000fe400078e020a */
[----:B------:R-:W-:Y:S01]  /*e200*/  IMAD R9, R3, UR7, R8 ;  /* 0x0000000703097c24 */ /* 0x000fe2000f8e0208 */
[----:B------:R-:W-:Y:S01]  /*e210*/  SEL R8, RZ, 0xffffffff, P0 ;  /* 0xffffffffff087807 */ /* 0x000fe20000000000 */
[----:B------:R-:W-:Y:S01]  /*e220*/  IMAD.SHL.U32 R13, R13, 0x8, RZ ;  /* 0x000000080d0d7824 */ /* 0x000fe200078e00ff */
[----:B------:R-:W-:Y:S01]  /*e230*/  ISETP.GE.AND P0, PT, R189, UR8, PT ;  /* 0x00000008bd007c0c */ /* 0x000fe2000bf06270 */
[----:B------:R-:W-:Y:S01]  /*e240*/  IMAD.IADD R5, R5, 0x1, R9 ;  /* 0x0000000105057824 */ /* 0x000fe200078e0209 */
[----:B------:R-:W-:Y:S01]  /*e250*/  SHF.R.S32.HI R3, RZ, 0x1f, R7 ;  /* 0x0000001fff037819 */ /* 0x000fe20000011407 */
[----:B------:R-:W-:Y:S01]  /*e260*/  ULDC.64 UR6, c[0x0][0xbd8] ;  /* 0x0002f60000067ab9 */ /* 0x000fe20000000a00 */
[----:B------:R-:W-:Y:S01]  /*e270*/  LOP3.LUT R12, R13, 0x8, R12, 0xe2, !PT ;  /* 0x000000080d0c7812 */ /* 0x000fe200078ee20c */
[----:B------:R-:W-:Y:S01]  /*e280*/  IMAD.SHL.U32 R13, R8, 0x10, RZ ;  /* 0x00000010080d7824 */ /* 0x000fe200078e00ff */
[----:B------:R-:W-:Y:S01]  /*e290*/  SEL R9, RZ, 0xffffffff, P0 ;  /* 0xffffffffff097807 */ /* 0x000fe20000000000 */
[----:B------:R-:W-:Y:S01]  /*e2a0*/  IMAD R8, R3, UR6, RZ ;  /* 0x0000000603087c24 */ /* 0x000fe2000f8e02ff */
[----:B------:R-:W-:Y:S01]  /*e2b0*/  ISETP.GE.AND P0, PT, R229, UR8, PT ;  /* 0x00000008e5007c0c */ /* 0x000fe2000bf06270 */
[----:B------:R-:W-:Y:S01]  /*e2c0*/  IMAD.WIDE.U32 R4, R7, UR6, R4 ;  /* 0x0000000607047c25 */ /* 0x000fe2000f8e0004 */
[----:B------:R-:W-:-:S03]  /*e2d0*/  LOP3.LUT R12, R13, 0x10, R12, 0xe2, !PT ;  /* 0x000000100d0c7812 */ /* 0x000fc600078ee20c */
[----:B------:R-:W-:Y:S02]  /*e2e0*/  IMAD.SHL.U32 R9, R9, 0x20, RZ ;  /* 0x0000002009097824 */ /* 0x000fe400078e00ff */
[----:B------:R-:W-:Y:S01]  /*e2f0*/  IMAD R3, R7, UR7, R8 ;  /* 0x0000000707037c24 */ /* 0x000fe2000f8e0208 */
[----:B------:R-:W-:Y:S01]  /*e300*/  ULDC.64 UR6, c[0x0][0xb80] ;  /* 0x0002e00000067ab9 */ /* 0x000fe20000000a00 */
[----:B------:R-:W-:Y:S01]  /*e310*/  IMAD.U32 R13, RZ, RZ, UR42 ;  /* 0x0000002aff0d7e24 */ /* 0x000fe2000f8e00ff */
[----:B------:R-:W-:Y:S01]  /*e320*/  LOP3.LUT R12, R9, 0x20, R12, 0xe2, !PT ;  /* 0x00000020090c7812 */ /* 0x000fe200078ee20c */
[----:B------:R-:W-:Y:S01]  /*e330*/  IMAD.IADD R3, R5, 0x1, R3 ;  /* 0x0000000105037824 */ /* 0x000fe200078e0203 */
[----:B------:R-:W-:Y:S01]  /*e340*/  SEL R9, RZ, 0x40, P0 ;  /* 0x00000040ff097807 */ /* 0x000fe20000000000 */
[----:B------:R-:W-:Y:S01]  /*e350*/  IMAD R24, R13, 0x40, R24 ;  /* 0x000000400d187824 */ /* 0x000fe200078e0218 */
[----:B------:R-:W-:Y:S02]  /*e360*/  LEA R7, P0, R4, UR6, 0x1 ;  /* 0x0000000604077c11 */ /* 0x000fe4000f8008ff */
[----:B------:R-:W-:-:S02]  /*e370*/  LOP3.LUT R18, R12, R9, RZ, 0xfc, !PT ;  /* 0x000000090c127212 */ /* 0x000fc400078efcff */
[----:B------:R-:W-:Y:S01]  /*e380*/  LEA.HI.X R3, R4, UR7, R3, 0x1, P0 ;  /* 0x0000000704037c11 */ /* 0x000fe200080f0c03 */
[----:B------:R0:W1:Y:S01]  /*e390*/  SHFL.IDX PT, R8, R7, RZ, 0x181f ;  /* 0x00181fff07087589 */ /* 0x00006200000e0000 */
[----:B------:R-:W-:Y:S02]  /*e3a0*/  ISETP.GE.AND P0, PT, R24, R23, PT ;  /* 0x000000171800720c */ /* 0x000fe40003f06270 */
[----:B------:R-:W-:Y:S01]  /*e3b0*/  SEL R5, RZ, 0x80, P1 ;  /* 0x00000080ff057807 */ /* 0x000fe20000800000 */
[----:B------:R0:W2:Y:S03]  /*e3c0*/  SHFL.IDX PT, R9, R3, RZ, 0x181f ;  /* 0x00181fff03097589 */ /* 0x0000a600000e0000 */
[----:B------:R-:W-:-:S07]  /*e3d0*/  LOP3.LUT R22, R18, R5, RZ, 0xfc, !PT ;  /* 0x0000000512167212 */ /* 0x000fce00078efcff */
[----:B0-----:R-:W-:Y:S05]  /*e3e0*/  @P0 BRA `(.L_x_1097) ;  /* 0x00000000007c0947 */ /* 0x001fea0003800000 */
[----:B------:R-:W-:Y:S02]  /*e3f0*/  ISETP.GE.AND P2, PT, R193, UR8, PT ;  /* 0x00000008c1007c0c */ /* 0x000fe4000bf46270 */
[----:B------:R-:W-:Y:S02]  /*e400*/  ISETP.GE.AND P1, PT, R2, UR8, PT ;  /* 0x0000000802007c0c */ /* 0x000fe4000bf26270 */
[----:B------:R-:W-:Y:S02]  /*e410*/  ISETP.GE.AND P5, PT, R192, UR8, PT ;  /* 0x00000008c0007c0c */ /* 0x000fe4000bfa6270 */
[----:B------:R-:W-:-:S07]  /*e420*/  ISETP.GE.AND P3, PT, R191, UR8, PT ;  /* 0x00000008bf007c0c */ /* 0x000fce000bf66270 */
[CC--:B-1----:R-:W-:Y:S02]  /*e430*/  @!P2 LEA R10, P0, R193.reuse, R8.reuse, 0x1 ;  /* 0x00000008c10aa211 */ /* 0x0c2fe400078008ff */
        /* <DEDUP_REMOVED lines=26> */
.L_x_1097:
[----:B------:R-:W-:Y:S05]  /*e5e0*/  BSYNC B1 ;  /* 0x0000000000017941 */ /* 0x000fea0003800000 */
.L_x_1096:
[----:B------:R-:W-:Y:S01]  /*e5f0*/  VIADD R0, R24, 0x20 ;  /* 0x0000002018007836 */ /* 0x000fe20000000000 */
[----:B--23--:R0:W2:Y:S04]  /*e600*/  SHFL.IDX PT, R9, R3, 0x1, 0x181f ;  /* 0x00381f0003097f89 */ /* 0x00c0a800000e0000 */
        /* <DEDUP_REMOVED lines=18> */
[-C--:B------:R-:W-:Y:S02]  /*e730*/  @!P2 LEA R20, P6, R190, R8.reuse, 0x1 ;  /* 0x00000008be14a211 */ /* 0x080fe400078c08ff */
        /* <DEDUP_REMOVED lines=15> */
.L_x_1090:
[----:B------:R-:W-:Y:S05]  /*e830*/  BSYNC B0 ;  /* 0x0000000000007941 */ /* 0x000fea0003800000 */
.L_x_1083:
[----:B------:R-:W-:Y:S02]  /*e840*/  ULDC UR6, c[0x0][0xd3c] ;  /* 0x00034f0000067ab9 */ /* 0x000fe40000000800 */
[----:B------:R-:W-:-:S06]  /*e850*/  UISETP.GE.AND UP0, UPT, UR5, UR6, UPT ;  /* 0x000000060500728c */ /* 0x000fcc000bf06270 */
[----:B------:R-:W-:-:S13]  /*e860*/  PLOP3.LUT P0, PT, PT, PT, UP0, 0x80, 0x0 ;  /* 0x000000000000781c */ /* 0x000fda0003f0f008 */
[----:B------:R-:W-:Y:S05]  /*e870*/  @!P0 BRA `(.L_x_1098) ;  /* 0xffffff2800d88947 */ /* 0x000fea000383ffff */
[----:B------:R-:W-:Y:S05]  /*e880*/  EXIT ;  /* 0x000000000000794d */ /* 0x000fea0003800000 */
.L_x_1053:
[----:B------:R-:W-:-:S08]  /*e890*/  NOP ;  /* 0x0000000000007918 */ /* 0x000fd00000000000 */
[----:B------:R-:W0:-:S00]  /*e8a0*/  USETMAXREG.DEALLOC.CTAPOOL 0x18 ;  /* 0x00000018000079c8 */ /* 0x000e0000080e0500 */
[----:B0-----:R-:W-:Y:S01]  /*e8b0*/  LOP3.LUT R0, R0, 0x3, RZ, 0xc0, !PT ;  /* 0x0000000300007812 */ /* 0x001fe200078ec0ff */
[----:B------:R-:W-:Y:S01]  /*e8c0*/  IMAD.MOV.U32 R7, RZ, RZ, RZ ;  /* 0x000000ffff077224 */ /* 0x000fe200078e00ff */
[----:B------:R-:W-:-:S04]  /*e8d0*/  LOP3.LUT R19, R19, 0xffffffbf, RZ, 0xc0, !PT ;  /* 0xffffffbf13137812 */ /* 0x000fc800078ec0ff */
[----:B------:R-:W0:Y:S02]  /*e8e0*/  SHFL.IDX PT, R0, R0, RZ, 0x1f ;  /* 0x00001fff00007589 */ /* 0x000e2400000e0000 */
[----:B0-----:R-:W-:-:S13]  /*e8f0*/  ISETP.NE.AND P0, PT, R0, RZ, PT ;  /* 0x000000ff0000720c */ /* 0x001fda0003f05270 */
[----:B------:R-:W-:Y:S01]  /*e900*/  @P0 LOP3.LUT R19, R19, 0x40, RZ, 0xfc, !PT ;  /* 0x0000004013130812 */ /* 0x000fe200078efcff */
[----:B------:R-:W-:Y:S06]  /*e910*/  @!P0 BRA `(.L_x_1099) ;  /* 0x0000000000248947 */ /* 0x000fec0003800000 */
[----:B------:R-:W0:Y:S08]  /*e920*/  S2UR UR5, SR_CgaCtaId ;  /* 0x00000000000579c3 */ /* 0x000e300000008800 */
[----:B------:R-:W-:Y:S06]  /*e930*/  BAR.SYNC.DEFER_BLOCKING 0x5, 0x180 ;  /* 0x0146000000007b1d */ /* 0x000fec0000010000 */
[----:B------:R-:W-:-:S02]  /*e940*/  UMOV UR4, 0x400 ;  /* 0x0000040000047882 */ /* 0x000fc40000000000 */
[----:B0-----:R-:W-:-:S09]  /*e950*/  ULEA UR4, UR5, UR4, 0x18 ;  /* 0x0000000405047291 */ /* 0x001fd2000f8ec03f */
[----:B------:R-:W0:Y:S04]  /*e960*/  LDS.128 R8, [UR4+0x388d0] ;  /* 0x0388d004ff087984 */ /* 0x000e280008000c00 */
[----:B0-----:R2:W-:Y:S04]  /*e970*/  STL.64 [R1], R8 ;  /* 0x0000000801007387 */ /* 0x0015e80000100a00 */
[----:B------:R2:W-:Y:S01]  /*e980*/  STL.64 [R1+0x8], R10 ;  /* 0x0000080a01007387 */ /* 0x0005e20000100a00 */
[----:B------:R-:W-:Y:S06]  /*e990*/  BAR.ARV 0x4, 0x180 ;  /* 0x0106000000007b1d */ /* 0x000fec0000002000 */
[----:B------:R-:W-:Y:S05]  /*e9a0*/  BRA `(.L_x_1100) ;  /* 0x0000000800a47947 */ /* 0x000fea0003800000 */
.L_x_1099:
[----:B------:R-:W-:Y:S01]  /*e9b0*/  LOP3.LUT R0, R6, 0x1f, RZ, 0xc0, !PT ;  /* 0x0000001f06007812 */ /* 0x000fe200078ec0ff */
        /* <DEDUP_REMOVED lines=42> */
.L_x_1103:
        /* <DEDUP_REMOVED lines=38> */
.L_x_1101:
        /* <DEDUP_REMOVED lines=20> */
.L_x_1104:
        /* <DEDUP_REMOVED lines=54> */
.L_x_1102:
[----:B------:R-:W-:Y:S01]  /*f360*/  IMAD.U32 R2, RZ, RZ, UR6 ;  /* 0x00000006ff027e24 */ /* 0x000fe2000f8e00ff */
[----:B------:R1:W-:Y:S04]  /*f370*/  STL [R1+0x4], RZ ;  /* 0x000004ff01007387 */ /* 0x0003e80000100800 */
[----:B------:R1:W-:Y:S04]  /*f380*/  STL [R1+0x8], RZ ;  /* 0x000008ff01007387 */ /* 0x0003e80000100800 */
[----:B------:R1:W-:Y:S02]  /*f390*/  STL [R1], R2 ;  /* 0x0000000201007387 */ /* 0x0003e40000100800 */
.L_x_1105:
        /* <DEDUP_REMOVED lines=10> */
.L_x_1100:
[----:B0-----:R-:W3:Y:S01]  /*f440*/  LDL R0, [R1+0xc] ;  /* 0x00000c0001007983 */ /* 0x001ee20000100800 */
[----:B------:R-:W-:-:S03]  /*f450*/  ULDC UR4, c[0x0][0xd3c] ;  /* 0x00034f0000047ab9 */ /* 0x000fc60000000800 */
[----:B------:R0:W-:Y:S01]  /*f460*/  STL [R1+0x10], RZ ;  /* 0x000010ff01007387 */ /* 0x0001e20000100800 */
[----:B---3--:R-:W-:Y:S01]  /*f470*/  ISETP.GE.AND P0, PT, R0, UR4, PT ;  /* 0x0000000400007c0c */ /* 0x008fe2000bf06270 */
[----:B------:R-:W-:-:S05]  /*f480*/  IMAD.MOV.U32 R0, RZ, RZ, 0x1 ;  /* 0x00000001ff007424 */ /* 0x000fca00078e00ff */
[----:B------:R0:W-:Y:S04]  /*f490*/  STL [R1+0x18], R0 ;  /* 0x0000180001007387 */ /* 0x0001e80000100800 */
[----:B------:R0:W-:Y:S03]  /*f4a0*/  STL [R1+0x64], RZ ;  /* 0x000064ff01007387 */ /* 0x0001e60000100800 */
[----:B------:R-:W-:Y:S05]  /*f4b0*/  @P0 BRA `(.L_x_1106) ;  /* 0x0000007000bc0947 */ /* 0x000fea0003800000 */
[----:B------:R-:W3:Y:S01]  /*f4c0*/  S2UR UR5, SR_CgaCtaId ;  /* 0x00000000000579c3 */ /* 0x000ee20000008800 */
[C---:B0-----:R-:W-:Y:S01]  /*f4d0*/  IMAD.SHL.U32 R0, R6.reuse, 0x8, RZ ;  /* 0x0000000806007824 */ /* 0x041fe200078e00ff */
[----:B------:R-:W-:Y:S01]  /*f4e0*/  LOP3.LUT R4, R6, 0x7f, RZ, 0xc0, !PT ;  /* 0x0000007f06047812 */ /* 0x000fe200078ec0ff */
[----:B------:R-:W-:Y:S01]  /*f4f0*/  UMOV UR4, 0x400 ;  /* 0x0000040000047882 */ /* 0x000fe20000000000 */
[----:B------:R-:W-:Y:S01]  /*f500*/  BSSY B8, `(.L_x_1106) ;  /* 0x000072a000087945 */ /* 0x000fe20003800000 */
[----:B------:R-:W-:Y:S01]  /*f510*/  ULDC UR36, c[0x0][0xc] ;  /* 0x0000030000247ab9 */ /* 0x000fe20000000800 */
[----:B------:R-:W-:Y:S01]  /*f520*/  LOP3.LUT R3, R0, 0x1f8, RZ, 0xc0, !PT ;  /* 0x000001f800037812 */ /* 0x000fe200078ec0ff */
[----:B-1----:R-:W-:Y:S01]  /*f530*/  IMAD.SHL.U32 R2, R4, 0x8, RZ ;  /* 0x0000000804027824 */ /* 0x002fe200078e00ff */
[----:B------:R-:W-:Y:S01]  /*f540*/  LOP3.LUT R0, R0, 0x38, RZ, 0xc0, !PT ;  /* 0x0000003800007812 */ /* 0x000fe200078ec0ff */
[----:B------:R-:W-:Y:S01]  /*f550*/  ULDC.64 UR40, c[0x0][0x198] ;  /* 0x0000660000287ab9 */ /* 0x000fe20000000a00 */
[----:B------:R-:W-:Y:S01]  /*f560*/  LOP3.LUT R3, R3, 0x38, R6, 0x78, !PT ;  /* 0x0000003803037812 */ /* 0x000fe200078e7806 */
[----:B------:R-:W-:-:S03]  /*f570*/  IMAD.SHL.U32 R6, R6, 0x10, RZ ;  /* 0x0000001006067824 */ /* 0x000fc600078e00ff */
[----:B------:R-:W-:Y:S02]  /*f580*/  LOP3.LUT R3, R3, 0x200, R2, 0xf8, !PT ;  /* 0x0000020003037812 */ /* 0x000fe400078ef802 */
[----:B------:R-:W-:-:S04]  /*f590*/  SHF.R.U32.HI R2, RZ, 0x3, R4 ;  /* 0x00000003ff027819 */ /* 0x000fc80000011604 */
[----:B------:R-:W-:Y:S01]  /*f5a0*/  LOP3.LUT R4, R2, 0x70, R6, 0xf8, !PT ;  /* 0x0000007002047812 */ /* 0x000fe200078ef806 */
[----:B------:R-:W-:Y:S01]  /*f5b0*/  IMAD.MOV.U32 R2, RZ, RZ, 0x1 ;  /* 0x00000001ff027424 */ /* 0x000fe200078e00ff */
[C---:B------:R-:W-:Y:S01]  /*f5c0*/  LOP3.LUT R4, R0.reuse, 0x40, RZ, 0xfc, !PT ;  /* 0x0000004000047812 */ /* 0x040fe200078efcff */
[----:B---3--:R-:W-:Y:S01]  /*f5d0*/  ULEA UR4, UR5, UR4, 0x18 ;  /* 0x0000000405047291 */ /* 0x008fe2000f8ec03f */
[----:B------:R-:W-:-:S05]  /*f5e0*/  LOP3.LUT R4, R0, 0x100, RZ, 0xfc, !PT ;  /* 0x0000010000047812 */ /* 0x000fca00078efcff */
[----:B------:R-:W-:-:S04]  /*f5f0*/  IMAD.U32 R18, RZ, RZ, UR4 ;  /* 0x00000004ff127e24 */ /* 0x000fc8000f8e00ff */
[----:B------:R-:W-:-:S05]  /*f600*/  IMAD R3, R3, 0x2, R18 ;  /* 0x0000000203037824 */ /* 0x000fca00078e0212 */
[----:B------:R0:W-:Y:S04]  /*f610*/  STL [R1+0x14], R3 ;  /* 0x0000140301007387 */ /* 0x0001e80000100800 */
[----:B------:R-:W-:Y:S04]  /*f620*/  STL [R1+0x64], RZ ;  /* 0x000064ff01007387 */ /* 0x000fe80000100800 */
[----:B------:R1:W-:Y:S01]  /*f630*/  STL [R1+0x18], R2 ;  /* 0x0000180201007387 */ /* 0x0003e20000100800 */
[----:B0-----:R-:W-:-:S03]  /*f640*/  LOP3.LUT R3, R0, 0x80, RZ, 0xfc, !PT ;  /* 0x0000008000037812 */ /* 0x001fc600078efcff */
[----:B------:R0:W-:Y:S01]  /*f650*/  STL [R1+0x10], RZ ;  /* 0x000010ff01007387 */ /* 0x0001e20000100800 */
[C---:B------:R-:W-:Y:S02]  /*f660*/  LOP3.LUT R3, R0.reuse, 0x140, RZ, 0xfc, !PT ;  /* 0x0000014000037812 */ /* 0x040fe400078efcff */
[C---:B-1----:R-:W-:Y:S02]  /*f670*/  LOP3.LUT R2, R0.reuse, 0xc0, RZ, 0xfc, !PT ;  /* 0x000000c000027812 */ /* 0x042fe400078efcff */
[C---:B------:R-:W-:Y:S02]  /*f680*/  LOP3.LUT R2, R0.reuse, 0x180, RZ, 0xfc, !PT ;  /* 0x0000018000027812 */ /* 0x040fe400078efcff */
[----:B0-----:R-:W-:-:S07]  /*f690*/  LOP3.LUT R0, R0, 0x1c0, RZ, 0xfc, !PT ;  /* 0x000001c000007812 */ /* 0x001fce00078efcff */
.L_x_1230:
[----:B---3--:R-:W3:Y:S01]  /*f6a0*/  LDL R0, [R1+0xc] ;  /* 0x00000c0001007983 */ /* 0x008ee20000100800 */
[----:B-1----:R-:W3:Y:S01]  /*f6b0*/  LDC.64 R2, c[0x0][0xd88] ;  /* 0x00036200ff027b82 */ /* 0x002ee20000000a00 */
[----:B------:R-:W-:Y:S05]  /*f6c0*/  YIELD ;  /* 0x0000000000007946 */ /* 0x000fea0003800000 */
[----:B------:R-:W-:Y:S01]  /*f6d0*/  ULDC.64 UR4, c[0x0][0xb20] ;  /* 0x0002c80000047ab9 */ /* 0x000fe20000000a00 */
[----:B--2---:R-:W-:Y:S01]  /*f6e0*/  IMAD.MOV.U32 R6, RZ, RZ, RZ ;  /* 0x000000ffff067224 */ /* 0x004fe200078e00ff */
[----:B------:R-:W-:Y:S01]  /*f6f0*/  ISETP.NE.U32.AND P0, PT, RZ, UR4, PT ;  /* 0x00000004ff007c0c */ /* 0x000fe2000bf05070 */
[----:B------:R-:W-:Y:S01]  /*f700*/  ULDC.64 UR6, c[0x0][0xb10] ;  /* 0x0002c40000067ab9 */ /* 0x000fe20000000a00 */
[----:B------:R-:W-:Y:S01]  /*f710*/  ULDC.64 UR8, c[0x0][0xb00] ;  /* 0x0002c00000087ab9 */ /* 0x000fe20000000a00 */
[----:B---3--:R-:W-:-:S05]  /*f720*/  IMAD.WIDE R2, R0, 0x4, R2 ;  /* 0x0000000400027825 */ /* 0x008fca00078e0202 */
[----:B0-2---:R-:W2:Y:S01]  /*f730*/  LDG.E R10, desc[UR38][R2.64] ;  /* 0x00000026020a7981 */ /* 0x005ea2000c1e1900 */
        /* <DEDUP_REMOVED lines=46> */
.L_x_1107:
        /* <DEDUP_REMOVED lines=18> */
.L_x_1108:
[----:B------:R-:W-:Y:S05]  /*fb40*/  @!P0 BRA `(.L_x_1109) ;  /* 0x00000000000c8947 */ /* 0x000fea0003800000 */
[----:B------:R-:W2:Y:S04]  /*fb50*/  LDG.E R6, desc[UR38][R4.64] ;  /* 0x0000002604067981 */ /* 0x000ea8000c1e1900 */
[----:B------:R-:W2:Y:S02]  /*fb60*/  LDG.E R4, desc[UR38][R4.64+0x4] ;  /* 0x0000042604047981 */ /* 0x000ea4000c1e1900 */
[----:B--2---:R-:W-:-:S07]  /*fb70*/  IMAD.IADD R6, R4, 0x1, -R6 ;  /* 0x0000000104067824 */ /* 0x004fce00078e0a06 */
.L_x_1109:
[----:B-----5:R-:W-:Y:S01]  /*fb80*/  IMAD.IADD R6, R6, 0x1, -R0 ;  /* 0x0000000106067824 */ /* 0x020fe200078e0a00 */
[----:B------:R-:W-:Y:S01]  /*fb90*/  LOP3.LUT R9, R2, 0xff, RZ, 0xc0, !PT ;  /* 0x000000ff02097812 */ /* 0x000fe200078ec0ff */
[----:B------:R-:W-:Y:S01]  /*fba0*/  IMAD.MOV.U32 R4, RZ, RZ, RZ ;  /* 0x000000ffff047224 */ /* 0x000fe200078e00ff */
[----:B------:R-:W-:Y:S01]  /*fbb0*/  BSSY B0, `(.L_x_1110) ;  /* 0x000002a000007945 */ /* 0x000fe20003800000 */
[C---:B------:R-:W-:Y:S01]  /*fbc0*/  VIADD R0, R6.reuse, 0x3f ;  /* 0x0000003f06007836 */ /* 0x040fe20000000000 */
[----:B------:R-:W-:Y:S01]  /*fbd0*/  ISETP.GE.AND P0, PT, R6, 0x1, PT ;  /* 0x000000010600780c */ /* 0x000fe20003f06270 */
[----:B------:R-:W-:Y:S01]  /*fbe0*/  IMAD.MOV.U32 R10, RZ, RZ, R4 ;  /* 0x000000ffff0a7224 */ /* 0x000fe200078e0004 */
[----:B------:R3:W-:Y:S02]  /*fbf0*/  STL [R1+0x40], R4 ;  /* 0x0000400401007387 */ /* 0x0007e40000100800 */
[----:B-1----:R-:W-:-:S04]  /*fc00*/  SHF.R.S32.HI R3, RZ, 0x1f, R0 ;  /* 0x0000001fff037819 */ /* 0x002fc80000011400 */
[----:B------:R-:W-:-:S04]  /*fc10*/  LEA.HI R3, R3, R0, RZ, 0x6 ;  /* 0x0000000003037211 */ /* 0x000fc800078f30ff */
[----:B------:R-:W-:-:S05]  /*fc20*/  SHF.R.S32.HI R8, RZ, 0x6, R3 ;  /* 0x00000006ff087819 */ /* 0x000fca0000011403 */
[----:B------:R3:W-:Y:S04]  /*fc30*/  STL [R1+0x54], R8 ;  /* 0x0000540801007387 */ /* 0x0007e80000100800 */
[----:B------:R3:W-:Y:S01]  /*fc40*/  STL [R1+0x68], R9 ;  /* 0x0000680901007387 */ /* 0x0007e20000100800 */
[----:B------:R-:W-:Y:S05]  /*fc50*/  @!P0 BRA `(.L_x_1111) ;  /* 0x00000000007c8947 */ /* 0x000fea0003800000 */
[----:B------:R-:W-:-:S04]  /*fc60*/  SHF.R.U32.HI R0, RZ, 0x10, R2 ;  /* 0x00000010ff007819 */ /* 0x000fc80000011602 */
[----:B------:R-:W-:-:S13]  /*fc70*/  ISETP.NE.AND P0, PT, R0, RZ, PT ;  /* 0x000000ff0000720c */ /* 0x000fda0003f05270 */
[----:B------:R-:W3:Y:S02]  /*fc80*/  @!P0 LDC R0, c[0x0][0xae8] ;  /* 0x0002ba00ff008b82 */ /* 0x000ee40000000800 */
[----:B---3--:R-:W-:-:S04]  /*fc90*/  IABS R4, R0 ;  /* 0x0000000000047213 */ /* 0x008fc80000000000 */
        /* <DEDUP_REMOVED lines=27> */
.L_x_1111:
[----:B------:R-:W-:Y:S05]  /*fe50*/  BSYNC B0 ;  /* 0x0000000000007941 */ /* 0x000fea0003800000 */
.L_x_1110:
        /* <DEDUP_REMOVED lines=13> */
[----:B------:R-:W-:Y:S02]  /*ff30*/  VOTEU.ANY UR4, UPT, PT ;  /* 0x0000000000047886 */ /* 0x000fe400038e0100 */
[----:B------:R-:W4:Y:S08]  /*ff40*/  FLO.U32 R0, UR4 ;  /* 0x0000000400007d00 */ /* 0x000f3000080e0000 */
[----:B---3--:R-:W3:Y:S01]  /*ff50*/  POPC R4, UR4 ;  /* 0x0000000400047d09 */ /* 0x008ee20008000000 */
[----:B----4-:R-:W-:-:S02]  /*ff60*/  ISETP.EQ.U32.AND P0, PT, R0, R2, PT ;  /* 0x000000020000720c */ /* 0x010fc40003f02070 */
[----:B------:R-:W3:Y:S11]  /*ff70*/  LDC.64 R2, c[0x0][0xd60] ;  /* 0x00035800ff027b82 */ /* 0x000ef60000000a00 */
[----:B---3--:R-:W3:Y:S04]  /*ff80*/  @P0 ATOMG.E.ADD.STRONG.GPU PT, R2, desc[UR38][R2.64], R4 ;  /* 0x00000004020209a8 */ /* 0x008ee800081ee1e6 */
[----:B---3--:R3:W4:Y:S02]  /*ff90*/  SHFL.IDX PT, R2, R2, R0, 0x1f ;  /* 0x00001f0002027589 */ /* 0x00872400000e0000 */
[----:B---3--:R-:W3:Y:S02]  /*ffa0*/  S2R R0, SR_LTMASK ;  /* 0x0000000000007919 */ /* 0x008ee40000003900 */
[----:B---3--:R-:W-:-:S06]  /*ffb0*/  LOP3.LUT R0, R0, UR4, RZ, 0xc0, !PT ;  /* 0x0000000400007c12 */ /* 0x008fcc000f8ec0ff */
[----:B------:R-:W4:Y:S02]  /*ffc0*/  POPC R0, R0 ;  /* 0x0000000000007309 */ /* 0x000f240000000000 */
[----:B----4-:R-:W-:-:S05]  /*ffd0*/  IADD3 R0, R2, UR36, R0 ;  /* 0x0000002402007c10 */ /* 0x010fca000fffe000 */
[----:B------:R4:W-:Y:S01]  /*ffe0*/  STL [R1], R0 ;  /* 0x0000000001007387 */ /* 0x0009e20000100800 */
[----:B------:R-:W-:Y:S05]  /*fff0*/  BRA `(.L_x_1114) ;  /* 0x0000005800847947 */ /* 0x000fea0003800000 */
.L_x_1113:
        /* <DEDUP_REMOVED lines=8> */
[----:B---3--:R-:W-:Y:S02]  /*10080*/  IMAD.U32 R4, RZ, RZ, UR6 ;  /* 0x00000006ff047e24 */ /* 0x008fe4000f8e00ff */
[----:B------:R-:W3:Y:S01]  /*10090*/  LDC.64 R2, c[0x4][R2] ;  /* 0x0100000002027b82 */ /* 0x000ee20000000a00 */
[----:B------:R-:W-:Y:S02]  /*100a0*/  IMAD.U32 R5, RZ, RZ, UR7 ;  /* 0x00000007ff057e24 */ /* 0x000fe4000f8e00ff */
[----:B------:R-:W-:Y:S02]  /*100b0*/  IMAD.U32 R6, RZ, RZ, UR8 ;  /* 0x00000008ff067e24 */ /* 0x000fe4000f8e00ff */
[----:B--2---:R-:W-:-:S02]  /*100c0*/  IMAD.U32 R7, RZ, RZ, UR9 ;  /* 0x00000009ff077e24 */ /* 0x004fc4000f8e00ff */
[----:B-1----:R-:W-:Y:S02]  /*100d0*/  IMAD.U32 R10, RZ, RZ, UR4 ;  /* 0x00000004ff0a7e24 */ /* 0x002fe4000f8e00ff */
[----:B0-----:R-:W-:Y:S02]  /*100e0*/  IMAD.U32 R11, RZ, RZ, UR5 ;  /* 0x00000005ff0b7e24 */ /* 0x001fe4000f8e00ff */
[----:B------:R-:W-:Y:S02]  /*100f0*/  IMAD.MOV.U32 R8, RZ, RZ, 0x70 ;  /* 0x00000070ff087424 */ /* 0x000fe400078e00ff */
[----:B------:R-:W-:Y:S02]  /*10100*/  IMAD.MOV.U32 R12, RZ, RZ, 0x1 ;  /* 0x00000001ff0c7424 */ /* 0x000fe400078e00ff */
[----:B------:R-:W-:-:S07]  /*10110*/  IMAD.MOV.U32 R13, RZ, RZ, RZ ;  /* 0x000000ffff0d7224 */ /* 0x000fce00078e00ff */
[----:B------:R-:W-:-:S07]  /*10120*/  LEPC R20, `(.L_x_1116) ;  /* 0x000000001014794e */ /* 0x000fce0000000000 */
[----:B---3--:R-:W-:Y:S05]  /*10130*/  CALL.ABS.NOINC R2 ;  /* 0x0000000002007343 */ /* 0x008fea0003c00000 */
.L_x_1116:
[----:B------:R-:W-:Y:S05]  /*10140*/  BSYNC B6 ;  /* 0x0000000000067941 */ /* 0x000fea0003800000 */
.L_x_1115:
        /* <DEDUP_REMOVED lines=9> */
[----:B---3--:R-:W-:Y:S02]  /*101e0*/  IMAD.U32 R4, RZ, RZ, UR6 ;  /* 0x00000006ff047e24 */ /* 0x008fe4000f8e00ff */
        /* <DEDUP_REMOVED lines=9> */
[----:B----4-:R-:W-:Y:S05]  /*10280*/  CALL.ABS.NOINC R2 ;  /* 0x0000000002007343 */ /* 0x010fea0003c00000 */
.L_x_1119:
        /* <DEDUP_REMOVED lines=16> */
.L_x_1118:
[----:B------:R-:W-:Y:S05]  /*10390*/  BSYNC B6 ;  /* 0x0000000000067941 */ /* 0x000fea0003800000 */
.L_x_1117:
[----:B---3--:R-:W3:Y:S01]  /*103a0*/  LDL.LU R4, [R1+0x1c] ;  /* 0x00001c0001047983 */ /* 0x008ee20000300800 */
[----:B------:R-:W-:-:S03]  /*103b0*/  ULDC.64 UR4, c[0x0][0xaf0] ;  /* 0x0002bc0000047ab9 */ /* 0x000fc60000000a00 */
[----:B--2---:R-:W2:Y:S01]  /*103c0*/  LDL R7, [R1+0x8] ;  /* 0x0000080001077983 */ /* 0x004ea20000100800 */
[----:B------:R-:W-:-:S03]  /*103d0*/  ISETP.NE.U32.AND P0, PT, RZ, UR4, PT ;  /* 0x00000004ff007c0c */ /* 0x000fc6000bf05070 */
[----:B------:R-:W4:Y:S01]  /*103e0*/  LDL R0, [R1+0x3c] ;  /* 0x00003c0001007983 */ /* 0x000f220000100800 */
[----:B------:R-:W-:-:S13]  /*103f0*/  ISETP.NE.AND.EX P0, PT, RZ, UR5, PT, P0 ;  /* 0x00000005ff007c0c */ /* 0x000fda000bf05300 */
[----:B------:R-:W-:-:S04]  /*10400*/  @P0 IADD3 R2, P1, R16, UR4, RZ ;  /* 0x0000000410020c10 */ /* 0x000fc8000ff3e0ff */
[----:B---3--:R-:W-:Y:S01]  /*10410*/  @P0 IADD3.X R3, R4, UR5, RZ, P1, !PT ;  /* 0x0000000504030c10 */ /* 0x008fe20008ffe4ff */
[----:B------:R-:W-:-:S04]  /*10420*/  ULDC.64 UR4, c[0x0][0xb00] ;  /* 0x0002c00000047ab9 */ /* 0x000fc80000000a00 */
[----:B--2---:R2:W3:Y:S02]  /*10430*/  @P0 LDG.E R7, desc[UR38][R2.64] ;  /* 0x0000002602070981 */ /* 0x0044e4000c1e1900 */
[----:B--2---:R-:W2:Y:S01]  /*10440*/  LDC.64 R2, c[0x0][0x418] ;  /* 0x00010600ff027b82 */ /* 0x004ea20000000a00 */
[----:B----4-:R-:W-:Y:S01]  /*10450*/  VIADD R0, R0, 0xffffffff ;  /* 0xffffffff00007836 */ /* 0x010fe20000000000 */
[----:B---3--:R-:W-:Y:S01]  /*10460*/  SHF.R.S32.HI R8, RZ, 0x1f, R7 ;  /* 0x0000001fff087819 */ /* 0x008fe20000011407 */
[----:B------:R3:W-:Y:S04]  /*10470*/  @P0 STL [R1+0x8], R7 ;  /* 0x0000080701000387 */ /* 0x0007e80000100800 */
[----:B------:R3:W-:Y:S01]  /*10480*/  STL [R1+0x1c], R8 ;  /* 0x00001c0801007387 */ /* 0x0007e20000100800 */
[----:B--2---:R-:W-:Y:S01]  /*10490*/  LOP3.LUT P0, RZ, R2, UR4, RZ, 0xfc, !PT ;  /* 0x0000000402ff7c12 */ /* 0x004fe2000f80fcff */
[----:B------:R-:W-:-:S03]  /*104a0*/  UMOV UR4, 0xffffffff ;  /* 0xffffffff00047882 */ /* 0x000fc60000000000 */
[----:B------:R-:W-:-:S04]  /*104b0*/  LOP3.LUT P0, RZ, R3, UR5, RZ, 0xfc, P0 ;  /* 0x0000000503ff7c12 */ /* 0x000fc8000800fcff */
[----:B------:R-:W-:Y:S01]  /*104c0*/  SEL R16, R7, RZ, !P0 ;  /* 0x000000ff07107207 */ /* 0x000fe20004000000 */
[----:B---3--:R-:W-:Y:S08]  /*104d0*/  BRA.DIV UR4, `(.L_x_1120) ;  /* 0x0000006a04147947 */ /* 0x008ff0000b800000 */
[----:B------:R-:W2:Y:S02]  /*104e0*/  S2R R4, SR_TID.X ;  /* 0x0000000000047919 */ /* 0x000ea40000002100 */
[----:B--2---:R-:W-:-:S04]  /*104f0*/  SHF.R.U32.HI R4, RZ, 0x5, R4 ;  /* 0x00000005ff047819 */ /* 0x004fc80000011604 */
[----:B------:R-:W-:-:S05]  /*10500*/  LOP3.LUT R4, R4, 0x3, RZ, 0xc0, !PT ;  /* 0x0000000304047812 */ /* 0x000fca00078ec0ff */
[----:B------:R2:W3:Y:S02]  /*10510*/  SHFL.IDX PT, R14, R4, RZ, 0x1f ;  /* 0x00001fff040e7589 */ /* 0x0004e400000e0000 */
.L_x_1245:
[----:B------:R4:W-:Y:S01]  /*10520*/  STL [R1+0x30], R0 ;  /* 0x0000300001007387 */ /* 0x0009e20000100800 */
[----:B---3--:R-:W-:Y:S02]  /*10530*/  ISETP.NE.AND P0, PT, R14, RZ, PT ;  /* 0x000000ff0e00720c */ /* 0x008fe40003f05270 */
[----:B------:R-:W-:Y:S02]  /*10540*/  PLOP3.LUT P1, PT, PT, PT, PT, 0x8, 0x0 ;  /* 0x000000000000781c */ /* 0x000fe40003f2e170 */
[----:B------:R-:W-:-:S11]  /*10550*/  LOP3.LUT R19, R19, 0xfffffffe, RZ, 0xc0, !PT ;  /* 0xfffffffe13137812 */ /* 0x000fd600078ec0ff */
[----:B------:R-:W-:Y:S01]  /*10560*/  @P1 LOP3.LUT R19, R19, 0x1, RZ, 0xfc, !PT ;  /* 0x0000000113131812 */ /* 0x000fe200078efcff */
[----:B----4-:R-:W-:Y:S06]  /*10570*/  @P0 BRA `(.L_x_1121) ;  /* 0x00000004000c0947 */ /* 0x010fec0003800000 */
[----:B------:R-:W-:-:S03]  /*10580*/  UMOV UR4, 0xffffffff ;  /* 0xffffffff00047882 */ /* 0x000fc60000000000 */
[----:B------:R-:W-:Y:S05]  /*10590*/  BRA.DIV UR4, `(.L_x_1122) ;  /* 0x0000006a04187947 */ /* 0x000fea000b800000 */
[----:B------:R-:W-:-:S13]  /*105a0*/  ELECT P6, URZ, PT ;  /* 0x00000000003f782f */ /* 0x000fda00038c0000 */
.L_x_1248:
[----:B------:R-:W-:Y:S05]  /*105b0*/  @!P6 BRA `(.L_x_1121) ;  /* 0x0000000000fce947 */ /* 0x000fea0003800000 */
[----:B------:R-:W-:-:S04]  /*105c0*/  ISETP.NE.U32.AND P0, PT, R2, RZ, PT ;  /* 0x000000ff0200720c */ /* 0x000fc80003f05070 */
[----:B------:R-:W-:-:S13]  /*105d0*/  ISETP.NE.AND.EX P0, PT, R3, RZ, PT, P0 ;  /* 0x000000ff0300720c */ /* 0x000fda0003f05300 */
[----:B------:R-:W-:Y:S05]  /*105e0*/  @!P0 BRA `(.L_x_1123) ;  /* 0x0000000000508947 */ /* 0x000fea0003800000 */
[----:B------:R-:W3:Y:S01]  /*105f0*/  LDC R6, c[0x0][0x43c] ;  /* 0x00010f00ff067b82 */ /* 0x000ee20000000800 */
[----:B------:R-:W-:Y:S01]  /*10600*/  IMAD.MOV.U32 R9, RZ, RZ, R0 ;  /* 0x000000ffff097224 */ /* 0x000fe200078e0000 */
[----:B------:R-:W-:-:S03]  /*10610*/  ULDC.64 UR4, c[0x0][0x428] ;  /* 0x00010a0000047ab9 */ /* 0x000fc60000000a00 */
[----:B------:R-:W-:Y:S01]  /*10620*/  IMAD.MOV.U32 R0, RZ, RZ, R9 ;  /* 0x000000ffff007224 */ /* 0x000fe200078e0009 */
[----:B---3--:R-:W-:-:S13]  /*10630*/  ISETP.NE.AND P0, PT, R6, 0x1, PT ;  /* 0x000000010600780c */ /* 0x008fda0003f05270 */
[----:B--2---:R-:W2:Y:S02]  /*10640*/  @P0 LDC.64 R4, c[0x0][0x440] ;  /* 0x00011000ff040b82 */ /* 0x004ea40000000a00 */
[----:B--2---:R-:W-:-:S05]  /*10650*/  @P0 IMAD.HI.U32 R4, R9, R4, RZ ;  /* 0x0000000409040227 */ /* 0x004fca00078e00ff */
        /* <DEDUP_REMOVED lines=13> */
.L_x_1123:
[----:B------:R-:W4:Y:S04]  /*10730*/  LDL R0, [R1+0x10] ;  /* 0x0000100001007983 */ /* 0x000f280000100800 */
[----:B---3--:R-:W3:Y:S01]  /*10740*/  LDL R2, [R1+0x18] ;  /* 0x0000180001027983 */ /* 0x008ee20000100800 */
[----:B----4-:R-:W-:Y:S01]  /*10750*/  IMAD R0, R0, 0x8, R18 ;  /* 0x0000000800007824 */ /* 0x010fe200078e0212 */
[----:B---3--:R-:W-:-:S04]  /*10760*/  SHF.L.U32 R2, R2, 0x1f, RZ ;  /* 0x0000001f02027819 */ /* 0x008fc800000006ff */
[----:B------:R-:W3:Y:S02]  /*10770*/  SYNCS.PHASECHK.TRANS64.TRYWAIT P0, [R0+URZ+0x38840], R2 ;  /* 0x03884002000075a7 */ /* 0x000ee4000800017f */
[----:B---3--:R-:W-:Y:S05]  /*10780*/  @!P0 BRA `(.L_x_1124) ;  /* 0x0000006400bc8947 */ /* 0x008fea0003800000 */
.L_x_1249:
[----:B------:R-:W4:Y:S02]  /*10790*/  S2R R3, SR_TID.X ;  /* 0x0000000000037919 */ /* 0x000f240000002100 */
[----:B----4-:R-:W-:-:S04]  /*107a0*/  LOP3.LUT R3, R3, 0x7f, RZ, 0xc0, !PT ;  /* 0x0000007f03037812 */ /* 0x010fc800078ec0ff */
[----:B------:R-:W-:-:S13]  /*107b0*/  ISETP.NE.AND P0, PT, R3, RZ, PT ;  /* 0x000000ff0300720c */ /* 0x000fda0003f05270 */
[----:B------:R-:W-:Y:S05]  /*107c0*/  @P0 BRA `(.L_x_1125) ;  /* 0x00000000001c0947 */ /* 0x000fea0003800000 */
[----:B------:R-:W4:Y:S01]  /*107d0*/  S2R R3, SR_TID.X ;  /* 0x0000000000037919 */ /* 0x000f220000002100 */
[----:B---3--:R-:W-:-:S04]  /*107e0*/  IMAD.MOV.U32 R2, RZ, RZ, 0x2000 ;  /* 0x00002000ff027424 */ /* 0x008fc800078e00ff */
[----:B------:R3:W-:Y:S01]  /*107f0*/  SYNCS.ARRIVE.TRANS64 RZ, [R0+URZ+0x38830], R2 ;  /* 0x0388300200ff79a7 */ /* 0x0007e2000800003f */
[----:B----4-:R-:W-:-:S04]  /*10800*/  LOP3.LUT R3, R3, 0x1f, RZ, 0xc0, !PT ;  /* 0x0000001f03037812 */ /* 0x010fc800078ec0ff */
[----:B------:R-:W-:-:S13]  /*10810*/  ISETP.NE.AND P0, PT, R3, RZ, PT ;  /* 0x000000ff0300720c */ /* 0x000fda0003f05270 */
[----:B---3--:R-:W-:Y:S05]  /*10820*/  @!P0 BRA `(.L_x_1125) ;  /* 0x0000000000048947 */ /* 0x008fea0003800000 */
[----:B------:R-:W-:Y:S01]  /*10830*/  BPT.TRAP 0x1 ;  /* 0x000000040000795c */ /* 0x000fe20000300000 */
.L_x_1125:
[----:B------:R-:W4:Y:S04]  /*10840*/  LDL R3, [R1+0x10] ;  /* 0x0000100001037983 */ /* 0x000f280000100800 */
[----:B--2---:R-:W2:Y:S04]  /*10850*/  LDL R4, [R1+0x30] ;  /* 0x0000300001047983 */ /* 0x004ea80000100800 */
[----:B---3--:R-:W3:Y:S01]  /*10860*/  LDL R2, [R1+0x20] ;  /* 0x0000200001027983 */ /* 0x008ee20000100800 */
[----:B------:R-:W-:Y:S01]  /*10870*/  R2UR UR9, R0 ;  /* 0x00000000000972ca */ /* 0x000fe200000e0000 */
[----:B------:R-:W-:Y:S01]  /*10880*/  UIADD3 UR6, UP0, UR40, 0x370, URZ ;  /* 0x0000037028067890 */ /* 0x000fe2000ff1e03f */
[----:B------:R-:W-:-:S02]  /*10890*/  R2UR UR12, R17 ;  /* 0x00000000110c72ca */ /* 0x000fc400000e0000 */
[----:B-----5:R-:W-:Y:S01]  /*108a0*/  R2UR UR13, R16 ;  /* 0x00000000100d72ca */ /* 0x020fe200000e0000 */
[----:B------:R-:W-:-:S08]  /*108b0*/  UIADD3.X UR7, URZ, UR41, URZ, UP0, !UPT ;  /* 0x000000293f077290 */ /* 0x000fd000087fe43f */
[----:B------:R-:W-:Y:S01]  /*108c0*/  UIADD3 UR9, UR9, 0x38830, URZ ;  /* 0x0003883009097890 */ /* 0x000fe2000fffe03f */
[----:B------:R-:W-:Y:S01]  /*108d0*/  UMOV UR5, 0x14f00000 ;  /* 0x14f0000000057882 */ /* 0x000fe20000000000 */
[----:B------:R-:W-:Y:S01]  /*108e0*/  UMOV UR10, URZ ;  /* 0x0000003f000a7c82 */ /* 0x000fe20008000000 */
[----:B------:R-:W-:Y:S02]  /*108f0*/  PLOP3.LUT P0, PT, PT, PT, PT, 0x80, 0x0 ;  /* 0x000000000000781c */ /* 0x000fe40003f0f070 */
[----:B------:R-:W-:-:S11]  /*10900*/  LOP3.LUT R19, R19, 0xfffffffe, RZ, 0xc0, !PT ;  /* 0xfffffffe13137812 */ /* 0x000fd600078ec0ff */
[----:B------:R-:W-:Y:S01]  /*10910*/  @P0 LOP3.LUT R19, R19, 0x1, RZ, 0xfc, !PT ;  /* 0x0000000113130812 */ /* 0x000fe200078efcff */
[----:B----4-:R-:W-:Y:S01]  /*10920*/  IMAD R0, R3, 0x2000, R18 ;  /* 0x0000200003007824 */ /* 0x010fe200078e0212 */
[----:B--2---:R-:W-:-:S04]  /*10930*/  R2UR UR11, R4 ;  /* 0x00000000040b72ca */ /* 0x004fc800000e0000 */
[----:B------:R-:W-:Y:S02]  /*10940*/  R2UR UR8, R0 ;  /* 0x00000000000872ca */ /* 0x000fe400000e0000 */
[----:B---3--:R-:W-:-:S11]  /*10950*/  R2UR UR4, R2 ;  /* 0x00000000020472ca */ /* 0x008fd600000e0000 */
[----:B------:R-:W-:Y:S02]  /*10960*/  UIADD3 UR8, UR8, 0x22400, URZ ;  /* 0x0002240008087890 */ /* 0x000fe4000fffe03f */
[----:B------:R-:W-:-:S03]  /*10970*/  ULEA UR11, UR11, UR4, 0x6 ;  /* 0x000000040b0b7291 */ /* 0x000fc6000f8e303f */
[----:B------:R-:W-:-:S06]  /*10980*/  UMOV UR4, 0x0 ;  /* 0x0000000000047882 */ /* 0x000fcc0000000000 */
[----:B------:R3:W-:Y:S02]  /*10990*/  UTMALDG.4D [UR8], [UR6], desc[UR4] ;  /* 0x00000408060075b4 */ /* 0x0007e40008019000 */
[----:B---3--:R-:W-:Y:S01]  /*109a0*/  NOP ;  /* 0x0000000000007918 */ /* 0x008fe20000000000 */
.L_x_1121:
[----:B--2---:R-:W2:Y:S04]  /*109b0*/  LDL.LU R4, [R1+0x28] ;  /* 0x0000280001047983 */ /* 0x004ea80000300800 */
[----:B------:R-:W3:Y:S04]  /*109c0*/  LDL.LU R3, [R1+0x48] ;  /* 0x0000480001037983 */ /* 0x000ee80000300800 */
[----:B------:R-:W4:Y:S01]  /*109d0*/  LDL R2, [R1+0x2c] ;  /* 0x00002c0001027983 */ /* 0x000f220000100800 */
[----:B------:R-:W-:Y:S05]  /*109e0*/  WARPSYNC.ALL ;  /* 0x0000000000007948 */ /* 0x000fea0003800000 */
[----:B------:R-:W-:Y:S01]  /*109f0*/  ULDC.64 UR4, c[0x0][0xaf8] ;  /* 0x0002be0000047ab9 */ /* 0x000fe20000000a00 */
[----:B------:R-:W-:Y:S01]  /*10a00*/  VIADD R0, R18, 0x20400 ;  /* 0x0002040012007836 */ /* 0x000fe20000000000 */
[----:B------:R-:W-:Y:S01]  /*10a10*/  BAR.SYNC.DEFER_BLOCKING 0x8, 0x100 ;  /* 0x0204000000007b1d */ /* 0x000fe20000010000 */
[----:B------:R-:W-:-:S03]  /*10a20*/  ISETP.NE.U32.AND P0, PT, RZ, UR4, PT ;  /* 0x00000004ff007c0c */ /* 0x000fc6000bf05070 */
[----:B------:R-:W-:Y:S02]  /*10a30*/  LOP3.LUT P1, RZ, R0, 0x3ff, RZ, 0xc0, !PT ;  /* 0x000003ff00ff7812 */ /* 0x000fe4000782c0ff */
[----:B------:R-:W-:Y:S01]  /*10a40*/  ISETP.NE.AND.EX P0, PT, RZ, UR5, PT, P0 ;  /* 0x00000005ff007c0c */ /* 0x000fe2000bf05300 */
[----:B------:R-:W-:Y:S03]  /*10a50*/  BSSY B6, `(.L_x_1126) ;  /* 0x0000018000067945 */ /* 0x000fe60003800000 */
[----:B--2---:R-:W-:Y:S02]  /*10a60*/  SEL R4, R4, RZ, !P0 ;  /* 0x000000ff04047207 */ /* 0x004fe40004000000 */
[----:B---3--:R-:W-:-:S03]  /*10a70*/  SEL R3, R3, RZ, !P0 ;  /* 0x000000ff03037207 */ /* 0x008fc60004000000 */
[----:B------:R2:W-:Y:S01]  /*10a80*/  STL [R1+0x34], R4 ;  /* 0x0000340401007387 */ /* 0x0005e20000100800 */
[----:B----4-:R-:W-:-:S05]  /*10a90*/  SHF.R.S32.HI R0, RZ, 0x1f, R2 ;  /* 0x0000001fff007819 */ /* 0x010fca0000011402 */
[----:B------:R2:W-:Y:S04]  /*10aa0*/  STL [R1+0x48], R0 ;  /* 0x0000480001007387 */ /* 0x0005e80000100800 */
[----:B------:R2:W-:Y:S01]  /*10ab0*/  STL [R1+0x58], R3 ;  /* 0x0000580301007387 */ /* 0x0005e20000100800 */
[----:B------:R-:W-:Y:S05]  /*10ac0*/  @!P1 BRA `(.L_x_1127) ;  /* 0x0000000000409947 */ /* 0x000fea0003800000 */
[----:B------:R-:W-:Y:S01]  /*10ad0*/  MOV R2, 0x0 ;  /* 0x0000000000027802 */ /* 0x000fe20000000f00 */
[----:B------:R-:W-:Y:S01]  /*10ae0*/  ULDC.64 UR4, c[0x4][0x90] ;  /* 0x0100240000047ab9 */ /* 0x000fe20000000a00 */
[----:B------:R-:W-:Y:S01]  /*10af0*/  ULDC.64 UR6, c[0x4][0x98] ;  /* 0x0100260000067ab9 */ /* 0x000fe20000000a00 */
[----:B------:R-:W-:Y:S01]  /*10b00*/  ULDC.64 UR8, c[0x4][0x20] ;  /* 0x0100080000087ab9 */ /* 0x000fe20000000a00 */
[----:B--2---:R-:W-:Y:S02]  /*10b10*/  IMAD.U32 R4, RZ, RZ, UR4 ;  /* 0x00000004ff047e24 */ /* 0x004fe4000f8e00ff */
[----:B------:R-:W2:Y:S01]  /*10b20*/  LDC.64 R2, c[0x4][R2] ;  /* 0x0100000002027b82 */ /* 0x000ea20000000a00 */
[----:B------:R-:W-:Y:S02]  /*10b30*/  IMAD.U32 R5, RZ, RZ, UR5 ;  /* 0x00000005ff057e24 */ /* 0x000fe4000f8e00ff */
[----:B------:R-:W-:Y:S02]  /*10b40*/  IMAD.U32 R6, RZ, RZ, UR6 ;  /* 0x00000006ff067e24 */ /* 0x000fe4000f8e00ff */
[----:B------:R-:W-:-:S02]  /*10b50*/  IMAD.U32 R7, RZ, RZ, UR7 ;  /* 0x00000007ff077e24 */ /* 0x000fc4000f8e00ff */
[----:B-1----:R-:W-:Y:S02]  /*10b60*/  IMAD.U32 R10, RZ, RZ, UR8 ;  /* 0x00000008ff0a7e24 */ /* 0x002fe4000f8e00ff */
[----:B0-----:R-:W-:Y:S02]  /*10b70*/  IMAD.U32 R11, RZ, RZ, UR9 ;  /* 0x00000009ff0b7e24 */ /* 0x001fe4000f8e00ff */
[----:B------:R-:W-:Y:S02]  /*10b80*/  IMAD.MOV.U32 R8, RZ, RZ, 0x70 ;  /* 0x00000070ff087424 */ /* 0x000fe400078e00ff */
[----:B------:R-:W-:Y:S02]  /*10b90*/  IMAD.MOV.U32 R12, RZ, RZ, 0x1 ;  /* 0x00000001ff0c7424 */ /* 0x000fe400078e00ff */
[----:B------:R-:W-:-:S07]  /*10ba0*/  IMAD.MOV.U32 R13, RZ, RZ, RZ ;  /* 0x000000ffff0d7224 */ /* 0x000fce00078e00ff */
[----:B------:R-:W-:-:S07]  /*10bb0*/  LEPC R20, `(.L_x_1127) ;  /* 0x000000001014794e */ /* 0x000fce0000000000 */
[----:B--2---:R-:W-:Y:S05]  /*10bc0*/  CALL.ABS.NOINC R2 ;  /* 0x0000000002007343 */ /* 0x004fea0003c00000 */
.L_x_1127:
[----:B------:R-:W-:Y:S05]  /*10bd0*/  BSYNC B6 ;  /* 0x0000000000067941 */ /* 0x000fea0003800000 */
.L_x_1126:
[----:B-1----:R-:W3:Y:S01]  /*10be0*/  LDL R10, [R1+0x4] ;  /* 0x00000400010a7983 */ /* 0x002ee20000100800 */
[----:B------:R-:W1:Y:S01]  /*10bf0*/  LDC R7, c[0x0][0x448] ;  /* 0x00011200ff077b82 */ /* 0x000e620000000800 */
[----:B------:R-:W-:Y:S01]  /*10c00*/  ULDC.64 UR4, c[0x0][0x298] ;  /* 0x0000a60000047ab9 */ /* 0x000fe20000000a00 */
[----:B------:R-:W-:Y:S01]  /*10c10*/  ULDC.64 UR6, c[0x0][0x280] ;  /* 0x0000a00000067ab9 */ /* 0x000fe20000000a00 */
[----:B--2---:R-:W2:Y:S04]  /*10c20*/  LDL R4, [R1+0x48] ;  /* 0x0000480001047983 */ /* 0x004ea80000100800 */
[----:B------:R-:W4:Y:S04]  /*10c30*/  LDL R9, [R1+0x2c] ;  /* 0x00002c0001097983 */ /* 0x000f280000100800 */
[----:B------:R-:W4:Y:S01]  /*10c40*/  LDL R8, [R1+0x58] ;  /* 0x0000580001087983 */ /* 0x000f220000100800 */
[----:B------:R-:W0:Y:S01]  /*10c50*/  S2R R2, SR_TID.X ;  /* 0x0000000000027919 */ /* 0x000e220000002100 */
[----:B------:R-:W0:Y:S02]  /*10c60*/  S2R R0, SR_TID.X ;  /* 0x0000000000007919 */ /* 0x000e240000002100 */
[----:B------:R-:W4:Y:S01]  /*10c70*/  LDL R6, [R1+0x34] ;  /* 0x0000340001067983 */ /* 0x000f220000100800 */
[----:B-1----:R-:W-:-:S13]  /*10c80*/  ISETP.NE.AND P0, PT, R7, 0x1, PT ;  /* 0x000000010700780c */ /* 0x002fda0003f05270 */
[----:B------:R-:W1:Y:S01]  /*10c90*/  @P0 LDC R3, c[0x0][0x450] ;  /* 0x00011400ff030b82 */ /* 0x000e620000000800 */
[----:B0-----:R-:W-:-:S04]  /*10ca0*/  LOP3.LUT R2, R2, 0x7f, RZ, 0xc0, !PT ;  /* 0x0000007f02027812 */ /* 0x001fc800078ec0ff */
[----:B------:R-:W-:Y:S01]  /*10cb0*/  SHF.R.U32.HI R2, RZ, 0x3, R2 ;  /* 0x00000003ff027819 */ /* 0x000fe20000011602 */
[----:B------:R-:W-:-:S05]  /*10cc0*/  IMAD.SHL.U32 R0, R0, 0x10, RZ ;  /* 0x0000001000007824 */ /* 0x000fca00078e00ff */
[----:B------:R-:W-:Y:S02]  /*10cd0*/  LOP3.LUT R0, R2, 0x70, R0, 0xf8, !PT ;  /* 0x0000007002007812 */ /* 0x000fe400078ef800 */
[----:B------:R-:W0:Y:S03]  /*10ce0*/  @P0 LDC R2, c[0x0][0x44c] ;  /* 0x00011300ff020b82 */ /* 0x000e260000000800 */
[----:B---3--:R-:W-:-:S04]  /*10cf0*/  IMAD R5, R10, 0x40, R0 ;  /* 0x000000400a057824 */ /* 0x008fc800078e0200 */
[----:B0-----:R-:W-:-:S04]  /*10d00*/  @P0 IMAD.HI.U32 R2, R5, R2, RZ ;  /* 0x0000000205020227 */ /* 0x001fc800078e00ff */
[----:B------:R-:W-:Y:S01]  /*10d10*/  IMAD.MOV.U32 R0, RZ, RZ, R5 ;  /* 0x000000ffff007224 */ /* 0x000fe200078e0005 */
[----:B-1----:R-:W-:Y:S01]  /*10d20*/  @P0 SHF.R.U32.HI R0, RZ, R3, R2 ;  /* 0x00000003ff000219 */ /* 0x002fe20000011602 */
[----:B--2---:R-:W-:-:S04]  /*10d30*/  IMAD R2, R4, UR4, RZ ;  /* 0x0000000404027c24 */ /* 0x004fc8000f8e02ff */
[C---:B----4-:R-:W-:Y:S02]  /*10d40*/  IMAD R4, R9.reuse, UR5, R2 ;  /* 0x0000000509047c24 */ /* 0x050fe4000f8e0202 */
[----:B------:R-:W-:Y:S01]  /*10d50*/  IMAD.WIDE.U32 R2, R9, UR4, RZ ;  /* 0x0000000409027c25 */ /* 0x000fe2000f8e00ff */
[----:B------:R-:W-:-:S03]  /*10d60*/  ULDC.64 UR4, c[0x0][0x2d8] ;  /* 0x0000b60000047ab9 */ /* 0x000fc60000000a00 */
[----:B------:R-:W-:Y:S02]  /*10d70*/  IMAD.IADD R3, R3, 0x1, R4 ;  /* 0x0000000103037824 */ /* 0x000fe400078e0204 */
[C---:B------:R-:W-:Y:S01]  /*10d80*/  IMAD.WIDE.U32 R2, R17.reuse, UR4, R2 ;  /* 0x0000000411027c25 */ /* 0x040fe2000f8e0002 */
[----:B------:R0:W-:Y:S03]  /*10d90*/  STL [R1+0x28], R5 ;  /* 0x0000280501007387 */ /* 0x0001e60000100800 */
[----:B------:R-:W-:Y:S01]  /*10da0*/  IMAD R3, R17, UR5, R3 ;  /* 0x0000000511037c24 */ /* 0x000fe2000f8e0203 */
[----:B------:R-:W-:Y:S02]  /*10db0*/  ULDC.64 UR4, c[0x0][0x2e0] ;  /* 0x0000b80000047ab9 */ /* 0x000fe40000000a00 */
[----:B------:R-:W-:Y:S02]  /*10dc0*/  IMAD R4, R8, UR4, RZ ;  /* 0x0000000408047c24 */ /* 0x000fe4000f8e02ff */
[----:B------:R1:W5:Y:S01]  /*10dd0*/  LDL R8, [R1+0x14] ;  /* 0x0000140001087983 */ /* 0x0003620000100800 */
[C---:B------:R-:W-:Y:S01]  /*10de0*/  IMAD.WIDE.U32 R2, R6.reuse, UR4, R2 ;  /* 0x0000000406027c25 */ /* 0x040fe2000f8e0002 */
[----:B------:R-:W2:Y:S03]  /*10df0*/  S2R R9, SR_TID.X ;  /* 0x0000000000097919 */ /* 0x000ea60000002100 */
[----:B------:R-:W-:Y:S01]  /*10e00*/  IMAD R4, R6, UR5, R4 ;  /* 0x0000000506047c24 */ /* 0x000fe2000f8e0204 */
[----:B------:R-:W-:-:S03]  /*10e10*/  ULDC.64 UR4, c[0x0][0x2d0] ;  /* 0x0000b40000047ab9 */ /* 0x000fc60000000a00 */
[----:B------:R-:W-:Y:S01]  /*10e20*/  IMAD.IADD R3, R3, 0x1, R4 ;  /* 0x0000000103037824 */ /* 0x000fe200078e0204 */
[----:B------:R-:W-:-:S05]  /*10e30*/  SHF.R.S32.HI R4, RZ, 0x1f, R0 ;  /* 0x0000001fff047819 */ /* 0x000fca0000011400 */
[----:B------:R-:W-:Y:S02]  /*10e40*/  IMAD R4, R4, UR4, RZ ;  /* 0x0000000404047c24 */ /* 0x000fe4000f8e02ff */
[----:B------:R-:W-:-:S04]  /*10e50*/  IMAD.WIDE.U32 R2, R0, UR4, R2 ;  /* 0x0000000400027c25 */ /* 0x000fc8000f8e0002 */
[----:B------:R-:W-:Y:S01]  /*10e60*/  IMAD R4, R0, UR5, R4 ;  /* 0x0000000500047c24 */ /* 0x000fe2000f8e0204 */
[----:B------:R-:W-:Y:S01]  /*10e70*/  ULDC.64 UR4, c[0x0][0x2c8] ;  /* 0x0000b20000047ab9 */ /* 0x000fe20000000a00 */
[----:B------:R-:W-:-:S04]  /*10e80*/  IMAD.MOV R0, RZ, RZ, -R0 ;  /* 0x000000ffff007224 */ /* 0x000fc800078e0a00 */
[----:B------:R-:W-:-:S05]  /*10e90*/  IMAD R0, R7, R0, R5 ;  /* 0x0000000007007224 */ /* 0x000fca00078e0205 */
[----:B------:R-:W-:Y:S01]  /*10ea0*/  SHF.R.S32.HI R6, RZ, 0x1f, R0 ;  /* 0x0000001fff067819 */ /* 0x000fe20000011400 */
[----:B------:R-:W-:Y:S02]  /*10eb0*/  IMAD.IADD R3, R3, 0x1, R4 ;  /* 0x0000000103037824 */ /* 0x000fe400078e0204 */
[----:B--2---:R-:W-:Y:S02]  /*10ec0*/  IMAD.SHL.U32 R9, R9, 0x8, RZ ;  /* 0x0000000809097824 */ /* 0x004fe400078e00ff */
[----:B------:R-:W-:Y:S02]  /*10ed0*/  IMAD R6, R6, UR4, RZ ;  /* 0x0000000406067c24 */ /* 0x000fe4000f8e02ff */
[C---:B0-----:R-:W-:Y:S01]  /*10ee0*/  IMAD.WIDE.U32 R4, R0.reuse, UR4, R2 ;  /* 0x0000000400047c25 */ /* 0x041fe2000f8e0002 */
[----:B------:R-:W-:Y:S01]  /*10ef0*/  LOP3.LUT R9, R9, 0x38, RZ, 0xc0, !PT ;  /* 0x0000003809097812 */ /* 0x000fe200078ec0ff */
[----:B------:R-:W-:Y:S02]  /*10f00*/  ULDC UR4, c[0x0][0x2b8] ;  /* 0x0000ae0000047ab9 */ /* 0x000fe40000000800 */
[----:B------:R-:W-:Y:S01]  /*10f10*/  IMAD R0, R0, UR5, R6 ;  /* 0x0000000500007c24 */ /* 0x000fe2000f8e0206 */
[----:B------:R-:W-:-:S03]  /*10f20*/  LEA R3, P1, R4, UR6, 0x1 ;  /* 0x0000000604037c11 */ /* 0x000fc6000f8208ff */
[----:B------:R-:W-:Y:S01]  /*10f30*/  IMAD.IADD R0, R5, 0x1, R0 ;  /* 0x0000000105007824 */ /* 0x000fe200078e0200 */
[----:B------:R-:W-:Y:S01]  /*10f40*/  ISETP.GE.AND P0, PT, R9, UR4, PT ;  /* 0x0000000409007c0c */ /* 0x000fe2000bf06270 */
[----:B------:R-:W-:-:S03]  /*10f50*/  UMOV UR4, 0xffffffff ;  /* 0xffffffff00047882 */ /* 0x000fc60000000000 */
[----:B------:R-:W-:Y:S01]  /*10f60*/  LEA.HI.X R2, R4, UR7, R0, 0x1, P1 ;  /* 0x0000000704027c11 */ /* 0x000fe200088f0c00 */
[----:B-1----:R-:W-:Y:S08]  /*10f70*/  BRA.DIV UR4, `(.L_x_1128) ;  /* 0x0000005e04d47947 */ /* 0x002ff0000b800000 */
[----:B------:R-:W2:Y:S01]  /*10f80*/  LDL R11, [R1+0x38] ;  /* 0x00003800010b7983 */ /* 0x000ea20000100800 */
[----:B------:R-:W0:Y:S03]  /*10f90*/  S2R R5, SR_TID.X ;  /* 0x0000000000057919 */ /* 0x000e260000002100 */
[----:B------:R-:W-:Y:S01]  /*10fa0*/  SHFL.IDX PT, R4, R2, RZ, 0x181f ;  /* 0x00181fff02047589 */ /* 0x000fe200000e0000 */
[----:B0-----:R-:W-:-:S04]  /*10fb0*/  LOP3.LUT R5, R5, 0x7f, RZ, 0xc0, !PT ;  /* 0x0000007f05057812 */ /* 0x001fc800078ec0ff */
[----:B------:R-:W-:Y:S02]  /*10fc0*/  SHF.R.U32.HI R6, RZ, 0x3, R5 ;  /* 0x00000003ff067819 */ /* 0x000fe40000011605 */
[----:B------:R-:W0:Y:S03]  /*10fd0*/  SHFL.IDX PT, R5, R3, RZ, 0x181f ;  /* 0x00181fff03057589 */ /* 0x000e2600000e0000 */
[----:B------:R-:W-:Y:S02]  /*10fe0*/  IMAD R10, R10, 0x40, R6 ;  /* 0x000000400a0a7824 */ /* 0x000fe400078e0206 */
[----:B------:R-:W-:Y:S04]  /*10ff0*/  SHFL.IDX PT, R6, R2, 0x1, 0x181f ;  /* 0x00381f0002067f89 */ /* 0x000fe800000e0000 */
[----:B------:R-:W-:Y:S01]  /*11000*/  STL [R1+0x4], R10 ;  /* 0x0000040a01007387 */ /* 0x000fe20000100800 */
[----:B--2---:R-:W-:-:S05]  /*11010*/  IMAD R0, R11, R7, RZ ;  /* 0x000000070b007224 */ /* 0x004fca00078e02ff */
[----:B------:R-:W-:-:S13]  /*11020*/  ISETP.GE.AND P1, PT, R10, R0, PT ;  /* 0x000000000a00720c */ /* 0x000fda0003f26270 */
[----:B0-----:R-:W-:-:S05]  /*11030*/  @!P1 LEA R5, P2, R9, R5, 0x1 ;  /* 0x0000000509059211 */ /* 0x001fca00078408ff */
[----:B------:R-:W-:-:S05]  /*11040*/  @!P1 IMAD.X R4, RZ, RZ, R4, P2 ;  /* 0x000000ffff049224 */ /* 0x000fca00010e0604 */
[----:B------:R-:W-:-:S04]  /*11050*/  @!P1 LOP3.LUT R5, R5, R4, RZ, 0x3c, !PT ;  /* 0x0000000405059212 */ /* 0x000fc800078e3cff */
[----:B------:R-:W-:-:S04]  /*11060*/  @!P1 LOP3.LUT R4, R5, R4, RZ, 0x3c, !PT ;  /* 0x0000000405049212 */ /* 0x000fc800078e3cff */
[----:B------:R-:W-:-:S05]  /*11070*/  @!P1 LOP3.LUT R5, R5, R4, RZ, 0x3c, !PT ;  /* 0x0000000405059212 */ /* 0x000fca00078e3cff */
[----:B-----5:R0:W-:Y:S01]  /*11080*/  @!P1 LDGSTS.E.BYPASS.LTC128B.128 [R8+0x20400], desc[UR38][R4.64], !P0 ;  /* 0x2040000004089fae */ /* 0x0201e2000c101d66 */
[----:B------:R-:W-:-:S03]  /*11090*/  VIADD R7, R10, 0x10 ;  /* 0x000000100a077836 */ /* 0x000fc60000000000 */
[----:B0-----:R-:W0:Y:S02]  /*110a0*/  SHFL.IDX PT, R4, R3, 0x1, 0x181f ;  /* 0x00381f0003047f89 */ /* 0x001e2400000e0000 */
[----:B------:R-:W-:-:S13]  /*110b0*/  ISETP.GE.AND P1, PT, R7, R0, PT ;  /* 0x000000000700720c */ /* 0x000fda0003f26270 */
[----:B0-----:R-:W-:-:S05]  /*110c0*/  @!P1 LEA R5, P2, R9, R4, 0x1 ;  /* 0x0000000409059211 */ /* 0x001fca00078408ff */
[----:B------:R-:W-:-:S05]  /*110d0*/  @!P1 IMAD.X R4, RZ, RZ, R6, P2 ;  /* 0x000000ffff049224 */ /* 0x000fca00010e0606 */
[----:B------:R-:W-:-:S04]  /*110e0*/  @!P1 LOP3.LUT R5, R5, R4, RZ, 0x3c, !PT ;  /* 0x0000000405059212 */ /* 0x000fc800078e3cff */
[----:B------:R-:W-:-:S04]  /*110f0*/  @!P1 LOP3.LUT R4, R5, R4, RZ, 0x3c, !PT ;  /* 0x0000000405049212 */ /* 0x000fc800078e3cff */
[----:B------:R-:W-:-:S05]  /*11100*/  @!P1 LOP3.LUT R5, R5, R4, RZ, 0x3c, !PT ;  /* 0x0000000405059212 */ /* 0x000fca00078e3cff */
[----:B------:R0:W-:Y:S04]  /*11110*/  @!P1 LDGSTS.E.BYPASS.LTC128B.128 [R8+0x20c00], desc[UR38][R4.64], !P0 ;  /* 0x20c0000004089fae */ /* 0x0001e8000c101d66 */
[----:B------:R1:W-:Y:S04]  /*11120*/  STL [R1+0x50], R7 ;  /* 0x0000500701007387 */ /* 0x0003e80000100800 */
[----:B0-----:R-:W0:Y:S01]  /*11130*/  SHFL.IDX PT, R4, R3, 0x2, 0x181f ;  /* 0x00581f0003047f89 */ /* 0x001e2200000e0000 */
[----:B-1----:R-:W-:-:S03]  /*11140*/  VIADD R7, R10, 0x20 ;  /* 0x000000200a077836 */ /* 0x002fc60000000000 */
[----:B------:R-:W1:Y:S02]  /*11150*/  SHFL.IDX PT, R6, R2, 0x2, 0x181f ;  /* 0x00581f0002067f89 */ /* 0x000e6400000e0000 */
[----:B------:R-:W-:-:S13]  /*11160*/  ISETP.GE.AND P1, PT, R7, R0, PT ;  /* 0x000000000700720c */ /* 0x000fda0003f26270 */
[----:B0-----:R-:W-:-:S05]  /*11170*/  @!P1 LEA R5, P2, R9, R4, 0x1 ;  /* 0x0000000409059211 */ /* 0x001fca00078408ff */
[----:B-1----:R-:W-:-:S05]  /*11180*/  @!P1 IMAD.X R4, RZ, RZ, R6, P2 ;  /* 0x000000ffff049224 */ /* 0x002fca00010e0606 */
[----:B------:R-:W-:-:S04]  /*11190*/  @!P1 LOP3.LUT R5, R5, R4, RZ, 0x3c, !PT ;  /* 0x0000000405059212 */ /* 0x000fc800078e3cff */
[----:B------:R-:W-:-:S04]  /*111a0*/  @!P1 LOP3.LUT R4, R5, R4, RZ, 0x3c, !PT ;  /* 0x0000000405049212 */ /* 0x000fc800078e3cff */
[----:B------:R-:W-:Y:S01]  /*111b0*/  @!P1 LOP3.LUT R5, R5, R4, RZ, 0x3c, !PT ;  /* 0x0000000405059212 */ /* 0x000fe200078e3cff */
[----:B------:R0:W-:Y:S04]  /*111c0*/  STL [R1+0x5c], R7 ;  /* 0x00005c0701007387 */ /* 0x0001e80000100800 */
[----:B------:R1:W-:Y:S04]  /*111d0*/  @!P1 LDGSTS.E.BYPASS.LTC128B.128 [R8+0x21400], desc[UR38][R4.64], !P0 ;  /* 0x2140000004089fae */ /* 0x0003e8000c101d66 */
[----:B------:R-:W2:Y:S04]  /*111e0*/  SHFL.IDX PT, R3, R3, 0x3, 0x181f ;  /* 0x00781f0003037f89 */ /* 0x000ea800000e0000 */
[----:B-1----:R0:W1:Y:S02]  /*111f0*/  SHFL.IDX PT, R4, R2, 0x3, 0x181f ;  /* 0x00781f0002047f89 */ /* 0x00206400000e0000 */
.L_x_1258:
[----:B0-----:R-:W3:Y:S02]  /*11200*/  LDL R2, [R1+0x4] ;  /* 0x0000040001027983 */ /* 0x001ee40000100800 */
[----:B---3--:R-:W-:-:S05]  /*11210*/  VIADD R2, R2, 0x30 ;  /* 0x0000003002027836 */ /* 0x008fca0000000000 */
[----:B------:R-:W-:Y:S01]  /*11220*/  ISETP.GE.AND P1, PT, R2, R0, PT ;  /* 0x000000000200720c */ /* 0x000fe20003f26270 */
[----:B------:R2:W-:-:S12]  /*11230*/  STL [R1+0x60], R2 ;  /* 0x0000600201007387 */ /* 0x0005d80000100800 */
[----:B--2---:R-:W-:-:S05]  /*11240*/  @!P1 LEA R2, P2, R9, R3, 0x1 ;  /* 0x0000000309029211 */ /* 0x004fca00078408ff */
[----:B-1----:R-:W-:-:S05]  /*11250*/  @!P1 IMAD.X R3, RZ, RZ, R4, P2 ;  /* 0x000000ffff039224 */ /* 0x002fca00010e0604 */
[----:B------:R-:W-:Y:S01]  /*11260*/  @!PT LDS RZ, [RZ] ;  /* 0x00000000fffff984 */ /* 0x000fe20000000800 */
[----:B------:R-:W-:Y:S01]  /*11270*/  @!PT LDS RZ, [RZ] ;  /* 0x00000000fffff984 */ /* 0x000fe20000000800 */
[----:B------:R-:W-:Y:S01]  /*11280*/  @!PT LDS RZ, [RZ] ;  /* 0x00000000fffff984 */ /* 0x000fe20000000800 */
[----:B------:R0:W-:Y:S01]  /*11290*/  @!P1 LDGSTS.E.BYPASS.LTC128B.128 [R8+0x21c00], desc[UR38][R2.64], !P0 ;  /* 0x21c0000002089fae */ /* 0x0001e2000c101d66 */
[----:B------:R-:W-:Y:S01]  /*112a0*/  PLOP3.LUT P0, PT, PT, PT, PT, 0x80, 0x0 ;  /* 0x000000000000781c */ /* 0x000fe20003f0f070 */
[----:B------:R-:W-:-:S12]  /*112b0*/  NOP ;  /* 0x0000000000007918 */ /* 0x000fd80000000000 */
.L_x_1129:
[----:B------:R-:W-:Y:S02]  /*112c0*/  PLOP3.LUT P1, PT, P1, P0, PT, 0xa2, 0x0 ;  /* 0x000000000000781c */ /* 0x000fe40000f21472 */
[----:B------:R-:W-:-:S08]  /*112d0*/  @P0 R2UR P1, UR4, R18 ;  /* 0x00000000120402ca */ /* 0x000fd00000020000 */
[----:B------:R-:W-:-:S05]  /*112e0*/  @P0 PLOP3.LUT P0, PT, P1, PT, PT, 0x80, 0x0 ;  /* 0x000000000000081c */ /* 0x000fca0000f0f070 */
[----:B------:R-:W-:Y:S01]  /*112f0*/  @!P1 SYNCS.ARRIVE.TRANS64.RED.A0T1 RZ, [UR4+0x38800], RZ ;  /* 0x038800ffffff99a7 */ /* 0x000fe20008200404 */
[----:B------:R-:W-:Y:S07]  /*11300*/  @!P1 ARRIVES.LDGSTSBAR.64.TRANSCNT [UR4+0x38800] ;  /* 0x03880000ff0099b0 */ /* 0x000fee0008000a84 */
[----:B------:R-:W-:Y:S05]  /*11310*/  @P0 BRA.U.ANY `(.L_x_1129) ;  /* 0xfffffffd00e80947 */ /* 0x000fea000393ffff */
[----:B------:R-:W-:Y:S01]  /*11320*/  NOP ;  /* 0x0000000000007918 */ /* 0x000fe20000000000 */
[----:B------:R-:W2:Y:S01]  /*11330*/  LDL.LU R0, [R1+0x48] ;  /* 0x0000480001007983 */ /* 0x000ea20000300800 */
[----:B------:R-:W-:Y:S01]  /*11340*/  ULDC.64 UR4, c[0x0][0x398] ;  /* 0x0000e60000047ab9 */ /* 0x000fe20000000a00 */
[----:B------:R1:W-:Y:S02]  /*11350*/  SYNCS.ARRIVE.TRANS64.A1T0 RZ, [R18+URZ+0x38800], RZ ;  /* 0x038800ff12ff79a7 */ /* 0x0003e4000810003f */
[----:B0-----:R-:W3:Y:S01]  /*11360*/  LDL.LU R3, [R1+0x2c] ;  /* 0x00002c0001037983 */ /* 0x001ee20000300800 */
[----:B------:R-:W-:Y:S01]  /*11370*/  BSSY B6, `(.L_x_1130) ;  /* 0x000001a000067945 */ /* 0x000fe20003800000 */
[----:B--2---:R-:W-:Y:S02]  /*11380*/  IMAD R2, R0, UR4, RZ ;  /* 0x0000000400027c24 */ /* 0x004fe4000f8e02ff */
[----:B------:R-:W-:Y:S02]  /*11390*/  VIADD R0, R18, 0x26400 ;  /* 0x0002640012007836 */ /* 0x000fe40000000000 */
[----:B---3--:R-:W-:-:S02]  /*113a0*/  IMAD R2, R3, UR5, R2 ;  /* 0x0000000503027c24 */ /* 0x008fc4000f8e0202 */
[----:B------:R-:W-:Y:S01]  /*113b0*/  IMAD.WIDE.U32 R4, R3, UR4, RZ ;  /* 0x0000000403047c25 */ /* 0x000fe2000f8e00ff */
[----:B------:R-:W-:-:S03]  /*113c0*/  LOP3.LUT P0, RZ, R0, 0x3ff, RZ, 0xc0, !PT ;  /* 0x000003ff00ff7812 */ /* 0x000fc6000780c0ff */
[----:B------:R-:W-:Y:S01]  /*113d0*/  IMAD.IADD R0, R5, 0x1, R2 ;  /* 0x0000000105007824 */ /* 0x000fe200078e0202 */
[----:B------:R1:W-:Y:S04]  /*113e0*/  STL.64 [R1+0x48], R4 ;  /* 0x0000480401007387 */ /* 0x0003e80000100a00 */
[----:B------:R1:W-:Y:S05]  /*113f0*/  STL [R1+0x2c], R0 ;  /* 0x00002c0001007387 */ /* 0x0003ea0000100800 */
[----:B------:R-:W-:Y:S05]  /*11400*/  @!P0 BRA `(.L_x_1131) ;  /* 0x0000000000408947 */ /* 0x000fea0003800000 */
[----:B------:R-:W-:Y:S01]  /*11410*/  MOV R2, 0x0 ;  /* 0x0000000000027802 */ /* 0x000fe20000000f00 */
[----:B------:R-:W-:Y:S01]  /*11420*/  ULDC.64 UR6, c[0x4][0x90] ;  /* 0x0100240000067ab9 */ /* 0x000fe20000000a00 */
[----:B------:R-:W-:Y:S01]  /*11430*/  ULDC.64 UR8, c[0x4][0x98] ;  /* 0x0100260000087ab9 */ /* 0x000fe20000000a00 */
[----:B------:R-:W-:Y:S01]  /*11440*/  ULDC.64 UR4, c[0x4][0x28] ;  /* 0x01000a0000047ab9 */ /* 0x000fe20000000a00 */
[----:B-1----:R-:W-:Y:S02]  /*11450*/  IMAD.U32 R4, RZ, RZ, UR6 ;  /* 0x00000006ff047e24 */ /* 0x002fe4000f8e00ff */
        /* <DEDUP_REMOVED lines=11> */
.L_x_1131:
[----:B------:R-:W-:Y:S05]  /*11510*/  BSYNC B6 ;  /* 0x0000000000067941 */ /* 0x000fea0003800000 */
.L_x_1130:
[----:B-1----:R-:W2:Y:S01]  /*11520*/  LDL.LU R5, [R1+0x2c] ;  /* 0x00002c0001057983 */ /* 0x002ea20000300800 */
[----:B------:R-:W0:Y:S01]  /*11530*/  LDC R7, c[0x0][0x448] ;  /* 0x00011200ff077b82 */ /* 0x000e220000000800 */
[----:B------:R-:W-:Y:S02]  /*11540*/  ULDC.64 UR4, c[0x0][0x3d8] ;  /* 0x0000f60000047ab9 */ /* 0x000fe40000000a00 */
[----:B------:R-:W2:Y:S04]  /*11550*/  LDL.LU.64 R2, [R1+0x48] ;  /* 0x0000480001027983 */ /* 0x000ea80000300a00 */
[----:B------:R-:W3:Y:S04]  /*11560*/  LDL.LU R0, [R1+0x58] ;  /* 0x0000580001007983 */ /* 0x000ee80000300800 */
[----:B------:R-:W4:Y:S04]  /*11570*/  LDL.LU R4, [R1+0x34] ;  /* 0x0000340001047983 */ /* 0x000f280000300800 */
[----:B------:R-:W5:Y:S01]  /*11580*/  LDL.LU R6, [R1+0x28] ;  /* 0x0000280001067983 */ /* 0x000f620000300800 */
[----:B------:R-:W-:Y:S01]  /*11590*/  LOP3.LUT R19, R19, 0xfffffff7, RZ, 0xc0, !PT ;  /* 0xfffffff713137812 */ /* 0x000fe200078ec0ff */
[----:B------:R-:W1:Y:S01]  /*115a0*/  S2R R10, SR_TID.X ;  /* 0x00000000000a7919 */ /* 0x000e620000002100 */
[----:B0-----:R-:W-:Y:S01]  /*115b0*/  ISETP.NE.AND P0, PT, R7, 0x1, PT ;  /* 0x000000010700780c */ /* 0x001fe20003f05270 */
[----:B-1----:R-:W-:-:S05]  /*115c0*/  IMAD.SHL.U32 R10, R10, 0x8, RZ ;  /* 0x000000080a0a7824 */ /* 0x002fca00078e00ff */
[----:B------:R-:W-:Y:S01]  /*115d0*/  LOP3.LUT R10, R10, 0x38, RZ, 0xc0, !PT ;  /* 0x000000380a0a7812 */ /* 0x000fe200078ec0ff */
[----:B--2---:R-:W-:-:S06]  /*115e0*/  IMAD.MOV.U32 R3, RZ, RZ, R5 ;  /* 0x000000ffff037224 */ /* 0x004fcc00078e0005 */
[----:B------:R-:W0:Y:S01]  /*115f0*/  @P0 LDC R5, c[0x0][0x450] ;  /* 0x00011400ff050b82 */ /* 0x000e220000000800 */
[----:B------:R-:W-:-:S04]  /*11600*/  IMAD.WIDE.U32 R2, R17, UR4, R2 ;  /* 0x0000000411027c25 */ /* 0x000fc8000f8e0002 */
[----:B------:R-:W-:Y:S01]  /*11610*/  IMAD R3, R17, UR5, R3 ;  /* 0x0000000511037c24 */ /* 0x000fe2000f8e0203 */
[----:B------:R-:W-:Y:S02]  /*11620*/  ULDC.64 UR4, c[0x0][0x3e0] ;  /* 0x0000f80000047ab9 */ /* 0x000fe40000000a00 */
[----:B---3--:R-:W-:Y:S02]  /*11630*/  IMAD R0, R0, UR4, RZ ;  /* 0x0000000400007c24 */ /* 0x008fe4000f8e02ff */
[----:B----4-:R-:W-:-:S04]  /*11640*/  IMAD.WIDE.U32 R2, R4, UR4, R2 ;  /* 0x0000000404027c25 */ /* 0x010fc8000f8e0002 */
[----:B------:R-:W-:Y:S01]  /*11650*/  IMAD R0, R4, UR5, R0 ;  /* 0x0000000504007c24 */ /* 0x000fe2000f8e0200 */
[----:B------:R-:W-:Y:S01]  /*11660*/  ULDC.64 UR4, c[0x0][0x3d0] ;  /* 0x0000f40000047ab9 */ /* 0x000fe20000000a00 */
[----:B-----5:R-:W-:Y:S02]  /*11670*/  IMAD.MOV.U32 R4, RZ, RZ, R6 ;  /* 0x000000ffff047224 */ /* 0x020fe400078e0006 */
[----:B------:R-:W-:Y:S02]  /*11680*/  IMAD.IADD R3, R3, 0x1, R0 ;  /* 0x0000000103037824 */ /* 0x000fe400078e0200 */
[----:B------:R-:W1:Y:S02]  /*11690*/  @P0 LDC R0, c[0x0][0x44c] ;  /* 0x00011300ff000b82 */ /* 0x000e640000000800 */
[----:B-1----:R-:W-:-:S05]  /*116a0*/  @P0 IMAD.HI.U32 R0, R6, R0, RZ ;  /* 0x0000000006000227 */ /* 0x002fca00078e00ff */
[----:B0-----:R-:W-:-:S04]  /*116b0*/  @P0 SHF.R.U32.HI R4, RZ, R5, R0 ;  /* 0x00000005ff040219 */ /* 0x001fc80000011600 */
[--C-:B------:R-:W-:Y:S01]  /*116c0*/  SHF.R.S32.HI R5, RZ, 0x1f, R4.reuse ;  /* 0x0000001fff057819 */ /* 0x100fe20000011404 */
[----:B------:R-:W-:Y:S02]  /*116d0*/  IMAD.MOV R0, RZ, RZ, -R4 ;  /* 0x000000ffff007224 */ /* 0x000fe400078e0a04 */
[----:B------:R-:W-:-:S04]  /*116e0*/  IMAD.WIDE.U32 R2, R4, UR4, R2 ;  /* 0x0000000404027c25 */ /* 0x000fc8000f8e0002 */
[----:B------:R-:W-:Y:S02]  /*116f0*/  IMAD R0, R7, R0, R6 ;  /* 0x0000000007007224 */ /* 0x000fe400078e0206 */
[----:B------:R-:W0:Y:S01]  /*11700*/  S2R R6, SR_TID.X ;  /* 0x0000000000067919 */ /* 0x000e220000002100 */
        /* <DEDUP_REMOVED lines=8> */
[----:B------:R-:W-:-:S03]  /*11790*/  ULDC.64 UR4, c[0x0][0x390] ;  /* 0x0000e40000047ab9 */ /* 0x000fc60000000a00 */
[----:B------:R-:W-:Y:S01]  /*117a0*/  IMAD.IADD R4, R3, 0x1, R0 ;  /* 0x0000000103047824 */ /* 0x000fe200078e0200 */
[----:B------:R-:W-:Y:S01]  /*117b0*/  LEA R0, P0, R2, UR4, 0x1 ;  /* 0x0000000402007c11 */ /* 0x000fe2000f8008ff */
[----:B------:R-:W-:Y:S02]  /*117c0*/  ULDC UR4, c[0x0][0x3b8] ;  /* 0x0000ee0000047ab9 */ /* 0x000fe40000000800 */
[----:B------:R-:W-:Y:S02]  /*117d0*/  ISETP.GE.AND P3, PT, R10, UR4, PT ;  /* 0x000000040a007c0c */ /* 0x000fe4000bf66270 */
[----:B------:R-:W-:Y:S01]  /*117e0*/  LEA.HI.X R4, R2, UR5, R4, 0x1, P0 ;  /* 0x0000000502047c11 */ /* 0x000fe200080f0c04 */
[----:B0-----:R-:W-:Y:S01]  /*117f0*/  IMAD.SHL.U32 R6, R6, 0x8, RZ ;  /* 0x0000000806067824 */ /* 0x001fe200078e00ff */
[----:B------:R-:W-:-:S04]  /*11800*/  SEL R5, RZ, 0x1, P3 ;  /* 0x00000001ff057807 */ /* 0x000fc80001800000 */
[----:B------:R-:W-:-:S04]  /*11810*/  LOP3.LUT R6, R6, 0x38, RZ, 0xc0, !PT ;  /* 0x0000003806067812 */ /* 0x000fc800078ec0ff */
[C---:B------:R-:W-:Y:S02]  /*11820*/  LOP3.LUT R8, R6.reuse, 0x80, RZ, 0xfc, !PT ;  /* 0x0000008006087812 */ /* 0x040fe400078efcff */
[----:B------:R-:W-:Y:S02]  /*11830*/  LOP3.LUT R6, R6, 0x40, RZ, 0xfc, !PT ;  /* 0x0000004006067812 */ /* 0x000fe400078efcff */
[----:B------:R-:W-:Y:S02]  /*11840*/  ISETP.GE.AND P2, PT, R8, UR4, PT ;  /* 0x0000000408007c0c */ /* 0x000fe4000bf46270 */
[----:B------:R-:W-:Y:S02]  /*11850*/  ISETP.GE.AND P1, PT, R6, UR4, PT ;  /* 0x0000000406007c0c */ /* 0x000fe4000bf26270 */
[----:B------:R-:W0:Y:S01]  /*11860*/  S2R R6, SR_TID.X ;  /* 0x0000000000067919 */ /* 0x000e220000002100 */
[----:B------:R-:W-:Y:S02]  /*11870*/  @P3 LOP3.LUT R19, R19, 0x8, RZ, 0xfc, !PT ;  /* 0x0000000813133812 */ /* 0x000fe400078efcff */
[----:B------:R-:W-:-:S02]  /*11880*/  SEL R3, RZ, 0x4, P2 ;  /* 0x00000004ff037807 */ /* 0x000fc40001000000 */
[----:B------:R-:W-:Y:S02]  /*11890*/  LOP3.LUT R19, R19, 0xfffffffd, RZ, 0xc0, !PT ;  /* 0xfffffffd13137812 */ /* 0x000fe400078ec0ff */
[----:B------:R-:W-:Y:S02]  /*118a0*/  SEL R2, RZ, 0x2, P1 ;  /* 0x00000002ff027807 */ /* 0x000fe40000800000 */
[----:B------:R-:W-:Y:S02]  /*118b0*/  @P2 LOP3.LUT R19, R19, 0x2, RZ, 0xfc, !PT ;  /* 0x0000000213132812 */ /* 0x000fe400078efcff */
[----:B------:R-:W-:Y:S02]  /*118c0*/  IADD3 R2, R3, R2, R5 ;  /* 0x0000000203027210 */ /* 0x000fe40007ffe005 */
[----:B------:R-:W-:-:S04]  /*118d0*/  LOP3.LUT R19, R19, 0xfffffffb, RZ, 0xc0, !PT ;  /* 0xfffffffb13137812 */ /* 0x000fc800078ec0ff */
[----:B------:R-:W-:Y:S01]  /*118e0*/  @P1 LOP3.LUT R19, R19, 0x4, RZ, 0xfc, !PT ;  /* 0x0000000413131812 */ /* 0x000fe200078efcff */
[----:B0-----:R-:W-:-:S05]  /*118f0*/  IMAD.SHL.U32 R6, R6, 0x8, RZ ;  /* 0x0000000806067824 */ /* 0x001fca00078e00ff */
[----:B------:R-:W-:-:S04]  /*11900*/  LOP3.LUT R6, R6, 0x38, RZ, 0xc0, !PT ;  /* 0x0000003806067812 */ /* 0x000fc800078ec0ff */
[C---:B------:R-:W-:Y:S02]  /*11910*/  LOP3.LUT R8, R6.reuse, 0x100, RZ, 0xfc, !PT ;  /* 0x0000010006087812 */ /* 0x040fe400078efcff */
[----:B------:R-:W-:Y:S02]  /*11920*/  LOP3.LUT R6, R6, 0xc0, RZ, 0xfc, !PT ;  /* 0x000000c006067812 */ /* 0x000fe400078efcff */
[----:B------:R-:W-:Y:S02]  /*11930*/  ISETP.GE.AND P0, PT, R8, UR4, PT ;  /* 0x0000000408007c0c */ /* 0x000fe4000bf06270 */
[----:B------:R-:W0:Y:S01]  /*11940*/  S2R R8, SR_TID.X ;  /* 0x0000000000087919 */ /* 0x000e220000002100 */
[----:B------:R-:W-:Y:S02]  /*11950*/  ISETP.GE.AND P5, PT, R6, UR4, PT ;  /* 0x0000000406007c0c */ /* 0x000fe4000bfa6270 */
[----:B------:R-:W-:Y:S01]  /*11960*/  SEL R5, RZ, 0x10, P0 ;  /* 0x00000010ff057807 */ /* 0x000fe20000000000 */
[----:B------:R-:W1:Y:S01]  /*11970*/  S2R R6, SR_TID.X ;  /* 0x0000000000067919 */ /* 0x000e620000002100 */
[----:B------:R-:W-:-:S04]  /*11980*/  SEL R3, RZ, 0x8, P5 ;  /* 0x00000008ff037807 */ /* 0x000fc80002800000 */
[----:B------:R-:W-:Y:S01]  /*11990*/  IADD3 R2, R5, R2, R3 ;  /* 0x0000000205027210 */ /* 0x000fe20007ffe003 */
[----:B0-----:R-:W-:Y:S02]  /*119a0*/  IMAD.SHL.U32 R8, R8, 0x8, RZ ;  /* 0x0000000808087824 */ /* 0x001fe400078e00ff */
[----:B-1----:R-:W-:-:S03]  /*119b0*/  IMAD.SHL.U32 R6, R6, 0x8, RZ ;  /* 0x0000000806067824 */ /* 0x002fc600078e00ff */
[----:B------:R-:W-:-:S04]  /*119c0*/  LOP3.LUT R8, R8, 0x38, RZ, 0xc0, !PT ;  /* 0x0000003808087812 */ /* 0x000fc800078ec0ff */
[----:B------:R-:W-:Y:S02]  /*119d0*/  LOP3.LUT R9, R8, 0x180, RZ, 0xfc, !PT ;  /* 0x0000018008097812 */ /* 0x000fe400078efcff */
[----:B------:R-:W-:Y:S02]  /*119e0*/  LOP3.LUT R6, R6, 0x38, RZ, 0xc0, !PT ;  /* 0x0000003806067812 */ /* 0x000fe400078ec0ff */
[----:B------:R-:W-:Y:S02]  /*119f0*/  ISETP.GE.AND P1, PT, R9, UR4, PT ;  /* 0x0000000409007c0c */ /* 0x000fe4000bf26270 */
[C---:B------:R-:W-:Y:S02]  /*11a00*/  LOP3.LUT R8, R6.reuse, 0x140, RZ, 0xfc, !PT ;  /* 0x0000014006087812 */ /* 0x040fe400078efcff */
[----:B------:R-:W-:Y:S02]  /*11a10*/  SEL R5, RZ, 0x40, P1 ;  /* 0x00000040ff057807 */ /* 0x000fe40000800000 */
[----:B------:R-:W-:-:S02]  /*11a20*/  LOP3.LUT R6, R6, 0x1c0, RZ, 0xfc, !PT ;  /* 0x000001c006067812 */ /* 0x000fc400078efcff */
[----:B------:R-:W-:Y:S02]  /*11a30*/  ISETP.GE.AND P1, PT, R8, UR4, PT ;  /* 0x0000000408007c0c */ /* 0x000fe4000bf26270 */
[----:B------:R-:W-:Y:S01]  /*11a40*/  ISETP.GE.AND P2, PT, R6, UR4, PT ;  /* 0x0000000406007c0c */ /* 0x000fe2000bf46270 */
[----:B------:R-:W-:Y:S01]  /*11a50*/  UMOV UR4, 0xffffffff ;  /* 0xffffffff00047882 */ /* 0x000fe20000000000 */
[----:B------:R-:W-:Y:S02]  /*11a60*/  SEL R3, RZ, 0x20, P1 ;  /* 0x00000020ff037807 */ /* 0x000fe40000800000 */
[----:B------:R-:W-:Y:S02]  /*11a70*/  SEL R6, RZ, 0x80, P2 ;  /* 0x00000080ff067807 */ /* 0x000fe40001000000 */
[----:B------:R-:W-:-:S05]  /*11a80*/  IADD3 R5, R5, R2, R3 ;  /* 0x0000000205057210 */ /* 0x000fca0007ffe003 */
[----:B------:R-:W-:Y:S01]  /*11a90*/  IMAD.IADD R6, R5, 0x1, R6 ;  /* 0x0000000105067824 */ /* 0x000fe200078e0206 */
[----:B------:R-:W-:Y:S06]  /*11aa0*/  BRA.DIV UR4, `(.L_x_1132) ;  /* 0x0000005a04687947 */ /* 0x000fec000b800000 */
[----:B------:R-:W2:Y:S04]  /*11ab0*/  LDL.LU R8, [R1+0x38] ;  /* 0x0000380001087983 */ /* 0x000ea80000300800 */
[----:B------:R-:W3:Y:S04]  /*11ac0*/  LDL.LU R3, [R1+0x4] ;  /* 0x0000040001037983 */ /* 0x000ee80000300800 */
[----:B------:R-:W4:Y:S04]  /*11ad0*/  LDL.LU R2, [R1+0x50] ;  /* 0x0000500001027983 */ /* 0x000f280000300800 */
[----:B------:R-:W5:Y:S01]  /*11ae0*/  LDL R11, [R1+0x14] ;  /* 0x00001400010b7983 */ /* 0x000f620000100800 */
[----:B------:R-:W-:-:S03]  /*11af0*/  LOP3.LUT R19, R19, 0xfffffbff, RZ, 0xc0, !PT ;  /* 0xfffffbff13137812 */ /* 0x000fc600078ec0ff */
[----:B------:R-:W5:Y:S01]  /*11b00*/  LDL.LU R10, [R1+0x5c] ;  /* 0x00005c00010a7983 */ /* 0x000f620000300800 */
[----:B------:R-:W-:Y:S01]  /*11b10*/  @P1 LOP3.LUT R19, R19, 0x400, RZ, 0xfc, !PT ;  /* 0x0000040013131812 */ /* 0x000fe200078efcff */
[----:B------:R-:W0:Y:S03]  /*11b20*/  S2R R12, SR_TID.X ;  /* 0x00000000000c7919 */ /* 0x000e260000002100 */
[C---:B------:R-:W-:Y:S02]  /*11b30*/  LOP3.LUT P1, RZ, R19.reuse, 0x8, RZ, 0xc0, !PT ;  /* 0x0000000813ff7812 */ /* 0x040fe4000782c0ff */
[C---:B------:R-:W-:Y:S02]  /*11b40*/  LOP3.LUT P4, RZ, R19.reuse, 0x2, RZ, 0xc0, !PT ;  /* 0x0000000213ff7812 */ /* 0x040fe4000788c0ff */
[----:B------:R-:W-:Y:S01]  /*11b50*/  LOP3.LUT R19, R19, 0xfffffeff, RZ, 0xc0, !PT ;  /* 0xfffffeff13137812 */ /* 0x000fe200078ec0ff */
[----:B0-----:R-:W-:-:S05]  /*11b60*/  IMAD.SHL.U32 R12, R12, 0x8, RZ ;  /* 0x000000080c0c7824 */ /* 0x001fca00078e00ff */
[----:B------:R-:W-:Y:S01]  /*11b70*/  LOP3.LUT R12, R12, 0x38, RZ, 0xc0, !PT ;  /* 0x000000380c0c7812 */ /* 0x000fe200078ec0ff */
[----:B------:R-:W-:Y:S01]  /*11b80*/  SHFL.IDX PT, R14, R0, 0x1, 0x181f ;  /* 0x00381f00000e7f89 */ /* 0x000fe200000e0000 */
[----:B--2---:R-:W-:-:S05]  /*11b90*/  IMAD R7, R8, R7, RZ ;  /* 0x0000000708077224 */ /* 0x004fca00078e02ff */
[-C--:B---3--:R-:W-:Y:S02]  /*11ba0*/  ISETP.GE.AND P2, PT, R3, R7.reuse, PT ;  /* 0x000000070300720c */ /* 0x088fe40003f46270 */
[----:B----4-:R-:W-:-:S11]  /*11bb0*/  ISETP.GE.AND P3, PT, R2, R7, PT ;  /* 0x000000070200720c */ /* 0x010fd60003f66270 */
[----:B------:R-:W-:-:S04]  /*11bc0*/  @!P2 LOP3.LUT R2, R5, 0x40, RZ, 0xc0, !PT ;  /* 0x000000400502a812 */ /* 0x000fc800078ec0ff */
[----:B------:R-:W-:Y:S02]  /*11bd0*/  @!P2 SHF.R.U32.HI R2, RZ, 0x2, R2 ;  /* 0x00000002ff02a819 */ /* 0x000fe40000011602 */
[----:B------:R-:W-:Y:S02]  /*11be0*/  @P3 LOP3.LUT R19, R19, 0x100, RZ, 0xfc, !PT ;  /* 0x0000010013133812 */ /* 0x000fe400078efcff */
[----:B------:R-:W-:Y:S02]  /*11bf0*/  @!P2 ISETP.NE.U32.AND P3, PT, R2, RZ, PT ;  /* 0x000000ff0200a20c */ /* 0x000fe40003f65070 */
[----:B------:R-:W-:Y:S01]  /*11c00*/  @!P2 LOP3.LUT R2, R6, 0x80, RZ, 0xc0, !PT ;  /* 0x000000800602a812 */ /* 0x000fe200078ec0ff */
[----:B------:R-:W0:Y:S01]  /*11c10*/  SHFL.IDX PT, R3, R0, RZ, 0x181f ;  /* 0x00181fff00037589 */ /* 0x000e2200000e0000 */
[----:B------:R-:W-:Y:S02]  /*11c20*/  LOP3.LUT R19, R19, 0xffffffdf, RZ, 0xc0, !PT ;  /* 0xffffffdf13137812 */ /* 0x000fe400078ec0ff */
[----:B------:R-:W-:-:S07]  /*11c30*/  @!P2 SHF.R.U32.HI R2, RZ, 0x3, R2 ;  /* 0x00000003ff02a819 */ /* 0x000fce0000011602 */
[----:B------:R-:W-:Y:S02]  /*11c40*/  @P3 LOP3.LUT R19, R19, 0x20, RZ, 0xfc, !PT ;  /* 0x0000002013133812 */ /* 0x000fe400078efcff */
[----:B------:R-:W-:Y:S02]  /*11c50*/  @!P2 ISETP.NE.U32.AND P3, PT, R2, RZ, PT ;  /* 0x000000ff0200a20c */ /* 0x000fe40003f65070 */
[----:B------:R-:W1:Y:S01]  /*11c60*/  SHFL.IDX PT, R2, R4, RZ, 0x181f ;  /* 0x00181fff04027589 */ /* 0x000e6200000e0000 */
[----:B0-----:R-:W-:Y:S02]  /*11c70*/  @!P2 LEA R3, P6, R12, R3, 0x1 ;  /* 0x000000030c03a211 */ /* 0x001fe400078c08ff */
[----:B------:R-:W-:-:S03]  /*11c80*/  LOP3.LUT R19, R19, 0xfffffdff, RZ, 0xc0, !PT ;  /* 0xfffffdff13137812 */ /* 0x000fc600078ec0ff */
[----:B-1----:R-:W-:-:S05]  /*11c90*/  @!P2 IMAD.X R2, RZ, RZ, R2, P6 ;  /* 0x000000ffff02a224 */ /* 0x002fca00030e0602 */
[-C--:B------:R-:W-:Y:S02]  /*11ca0*/  @!P2 LOP3.LUT R3, R3, R2.reuse, RZ, 0x3c, !PT ;  /* 0x000000020303a212 */ /* 0x080fe400078e3cff */
[----:B------:R-:W-:Y:S02]  /*11cb0*/  @P3 LOP3.LUT R19, R19, 0x200, RZ, 0xfc, !PT ;  /* 0x0000020013133812 */ /* 0x000fe400078efcff */
[----:B------:R-:W-:Y:S02]  /*11cc0*/  @!P2 LOP3.LUT R2, R3, R2, RZ, 0x3c, !PT ;  /* 0x000000020302a212 */ /* 0x000fe400078e3cff */
[----:B------:R-:W-:Y:S02]  /*11cd0*/  LOP3.LUT P6, RZ, R19, 0x4, RZ, 0xc0, !PT ;  /* 0x0000000413ff7812 */ /* 0x000fe400078cc0ff */
[----:B------:R-:W-:Y:S02]  /*11ce0*/  @!P2 LOP3.LUT R3, R3, R2, RZ, 0x3c, !PT ;  /* 0x000000020303a212 */ /* 0x000fe400078e3cff */
[----:B------:R-:W-:-:S03]  /*11cf0*/  LOP3.LUT P3, RZ, R19, 0x20, RZ, 0xc0, !PT ;  /* 0x0000002013ff7812 */ /* 0x000fc6000786c0ff */
[----:B-----5:R-:W-:Y:S01]  /*11d00*/  @!P2 LDGSTS.E.BYPASS.LTC128B.128 [R11+0x26400], desc[UR38][R2.64], !P1 ;  /* 0x26400000020bafae */ /* 0x020fe2000c901d66 */
[----:B------:R-:W-:-:S05]  /*11d10*/  LOP3.LUT P1, RZ, R19, 0x400, RZ, 0xc0, !PT ;  /* 0x0000040013ff7812 */ /* 0x000fca000782c0ff */
[----:B------:R-:W-:Y:S04]  /*11d20*/  @!P2 LDGSTS.E.BYPASS.LTC128B.128 [R11+0x28400], desc[UR38][R2.64+0x80], !P6 ;  /* 0x28400080020bafae */ /* 0x000fe8000f101d66 */
[----:B------:R-:W-:Y:S04]  /*11d30*/  @!P2 LDGSTS.E.BYPASS.LTC128B.128 [R11+0x2a400], desc[UR38][R2.64+0x100], !P4 ;  /* 0x2a400100020bafae */ /* 0x000fe8000e101d66 */
[----:B------:R-:W-:Y:S04]  /*11d40*/  @!P2 LDGSTS.E.BYPASS.LTC128B.128 [R11+0x2c400], desc[UR38][R2.64+0x180], !P5 ;  /* 0x2c400180020bafae */ /* 0x000fe8000e901d66 */
[----:B------:R-:W-:Y:S04]  /*11d50*/  @!P2 LDGSTS.E.BYPASS.LTC128B.128 [R11+0x2e400], desc[UR38][R2.64+0x200], !P0 ;  /* 0x2e400200020bafae */ /* 0x000fe8000c101d66 */
[----:B------:R-:W-:Y:S04]  /*11d60*/  @!P2 LDGSTS.E.BYPASS.LTC128B.128 [R11+0x30400], desc[UR38][R2.64+0x280], !P1 ;  /* 0x30400280020bafae */ /* 0x000fe8000c901d66 */
[----:B------:R-:W-:Y:S01]  /*11d70*/  @!P2 LDGSTS.E.BYPASS.LTC128B.128 [R11+0x32400], desc[UR38][R2.64+0x300], P3 ;  /* 0x32400300020bafae */ /* 0x000fe20009901d66 */
[----:B------:R-:W-:-:S03]  /*11d80*/  LOP3.LUT P3, RZ, R19, 0x200, RZ, 0xc0, !PT ;  /* 0x0000020013ff7812 */ /* 0x000fc6000786c0ff */
[----:B------:R-:W0:Y:S10]  /*11d90*/  SHFL.IDX PT, R8, R4, 0x1, 0x181f ;  /* 0x00381f0004087f89 */ /* 0x000e3400000e0000 */
[----:B------:R1:W-:Y:S01]  /*11da0*/  @!P2 LDGSTS.E.BYPASS.LTC128B.128 [R11+0x34400], desc[UR38][R2.64+0x380], P3 ;  /* 0x34400380020bafae */ /* 0x0003e20009901d66 */
[----:B------:R-:W-:-:S13]  /*11db0*/  LOP3.LUT P3, RZ, R19, 0x100, RZ, 0xc0, !PT ;  /* 0x0000010013ff7812 */ /* 0x000fda000786c0ff */
[----:B------:R-:W-:-:S05]  /*11dc0*/  @!P3 LEA R21, P2, R12, R14, 0x1 ;  /* 0x0000000e0c15b211 */ /* 0x000fca00078408ff */
[----:B0-----:R-:W-:Y:S01]  /*11dd0*/  @!P3 IMAD.X R8, RZ, RZ, R8, P2 ;  /* 0x000000ffff08b224 */ /* 0x001fe200010e0608 */
[----:B------:R-:W-:Y:S02]  /*11de0*/  LOP3.LUT P2, RZ, R19, 0x8, RZ, 0xc0, !PT ;  /* 0x0000000813ff7812 */ /* 0x000fe4000784c0ff */
[----:B------:R-:W-:Y:S01]  /*11df0*/  @!P3 LOP3.LUT R9, R5, 0x40, RZ, 0xc0, !PT ;  /* 0x000000400509b812 */ /* 0x000fe200078ec0ff */
[----:B-1----:R-:W-:Y:S02]  /*11e00*/  @!P3 IMAD.MOV.U32 R2, RZ, RZ, R21 ;  /* 0x000000ffff02b224 */ /* 0x002fe400078e0015 */
[----:B------:R-:W-:Y:S01]  /*11e10*/  @!P3 IMAD.MOV.U32 R3, RZ, RZ, R8 ;  /* 0x000000ffff03b224 */ /* 0x000fe200078e0008 */
[----:B------:R-:W-:-:S07]  /*11e20*/  @!P3 SHF.R.U32.HI R9, RZ, 0x2, R9 ;  /* 0x00000002ff09b819 */ /* 0x000fce0000011609 */
[----:B------:R-:W-:Y:S01]  /*11e30*/  @!P3 LDGSTS.E.BYPASS.LTC128B.128 [R11+0x26c00], desc[UR38][R2.64], !P2 ;  /* 0x26c00000020bbfae */ /* 0x000fe2000d101d66 */
[----:B------:R-:W-:Y:S02]  /*11e40*/  @!P3 ISETP.NE.U32.AND P2, PT, R9, RZ, PT ;  /* 0x000000ff0900b20c */ /* 0x000fe40003f45070 */
[----:B------:R-:W-:Y:S01]  /*11e50*/  @!P3 LOP3.LUT R8, R6, 0x80, RZ, 0xc0, !PT ;  /* 0x000000800608b812 */ /* 0x000fe200078ec0ff */
[----:B------:R-:W-:Y:S03]  /*11e60*/  @!P3 LDGSTS.E.BYPASS.LTC128B.128 [R11+0x28c00], desc[UR38][R2.64+0x80], !P6 ;  /* 0x28c00080020bbfae */ /* 0x000fe6000f101d66 */
[----:B------:R-:W-:Y:S01]  /*11e70*/  @!P3 SHF.R.U32.HI R8, RZ, 0x3, R8 ;  /* 0x00000003ff08b819 */ /* 0x000fe20000011608 */
[----:B------:R-:W-:Y:S04]  /*11e80*/  @!P3 LDGSTS.E.BYPASS.LTC128B.128 [R11+0x2ac00], desc[UR38][R2.64+0x100], !P4 ;  /* 0x2ac00100020bbfae */ /* 0x000fe8000e101d66 */
[----:B------:R-:W-:Y:S04]  /*11e90*/  @!P3 LDGSTS.E.BYPASS.LTC128B.128 [R11+0x2cc00], desc[UR38][R2.64+0x180], !P5 ;  /* 0x2cc00180020bbfae */ /* 0x000fe8000e901d66 */
[----:B------:R-:W-:Y:S04]  /*11ea0*/  @!P3 LDGSTS.E.BYPASS.LTC128B.128 [R11+0x2ec00], desc[UR38][R2.64+0x200], !P0 ;  /* 0x2ec00200020bbfae */ /* 0x000fe8000c101d66 */
[----:B------:R-:W-:Y:S04]  /*11eb0*/  @!P3 LDGSTS.E.BYPASS.LTC128B.128 [R11+0x30c00], desc[UR38][R2.64+0x280], !P1 ;  /* 0x30c00280020bbfae */ /* 0x000fe8000c901d66 */
[----:B------:R-:W-:Y:S01]  /*11ec0*/  @!P3 LDGSTS.E.BYPASS.LTC128B.128 [R11+0x32c00], desc[UR38][R2.64+0x300], P2 ;  /* 0x32c00300020bbfae */ /* 0x000fe20009101d66 */
[----:B------:R-:W-:-:S13]  /*11ed0*/  @!P3 ISETP.NE.U32.AND P2, PT, R8, RZ, PT ;  /* 0x000000ff0800b20c */ /* 0x000fda0003f45070 */
[----:B------:R0:W-:Y:S01]  /*11ee0*/  @!P3 LDGSTS.E.BYPASS.LTC128B.128 [R11+0x34c00], desc[UR38][R2.64+0x380], P2 ;  /* 0x34c00380020bbfae */ /* 0x0001e20009101d66 */
[----:B------:R-:W-:-:S03]  /*11ef0*/  ISETP.GE.AND P2, PT, R10, R7, PT ;  /* 0x000000070a00720c */ /* 0x000fc60003f46270 */
[----:B------:R-:W-:Y:S04]  /*11f00*/  SHFL.IDX PT, R10, R4, 0x2, 0x181f ;  /* 0x00581f00040a7f89 */ /* 0x000fe800000e0000 */
[----:B0-----:R-:W0:Y:S01]  /*11f10*/  SHFL.IDX PT, R3, R0, 0x2, 0x181f ;  /* 0x00581f0000037f89 */ /* 0x001e2200000e0000 */
[----:B------:R-:W-:-:S04]  /*11f20*/  LOP3.LUT R19, R19, 0xffffff7f, RZ, 0xc0, !PT ;  /* 0xffffff7f13137812 */ /* 0x000fc800078ec0ff */
[----:B------:R-:W-:Y:S02]  /*11f30*/  @P6 LOP3.LUT R19, R19, 0x80, RZ, 0xfc, !PT ;  /* 0x0000008013136812 */ /* 0x000fe400078efcff */
[----:B------:R-:W-:Y:S02]  /*11f40*/  @!P2 LOP3.LUT R2, R5, 0x40, RZ, 0xc0, !PT ;  /* 0x000000400502a812 */ /* 0x000fe400078ec0ff */
[----:B------:R-:W-:Y:S02]  /*11f50*/  LOP3.LUT P3, RZ, R19, 0x8, RZ, 0xc0, !PT ;  /* 0x0000000813ff7812 */ /* 0x000fe4000786c0ff */
[----:B------:R-:W-:Y:S02]  /*11f60*/  @!P2 SHF.R.U32.HI R9, RZ, 0x2, R2 ;  /* 0x00000002ff09a819 */ /* 0x000fe40000011602 */
[----:B0-----:R-:W-:-:S05]  /*11f70*/  @!P2 LEA R8, P6, R12, R3, 0x1 ;  /* 0x000000030c08a211 */ /* 0x001fca00078c08ff */
[----:B------:R-:W-:Y:S01]  /*11f80*/  @!P2 IMAD.X R3, RZ, RZ, R10, P6 ;  /* 0x000000ffff03a224 */ /* 0x000fe200030e060a */
[----:B------:R-:W-:Y:S01]  /*11f90*/  LOP3.LUT P6, RZ, R19, 0x80, RZ, 0xc0, !PT ;  /* 0x0000008013ff7812 */ /* 0x000fe200078cc0ff */
[----:B------:R-:W-:Y:S01]  /*11fa0*/  @!P2 IMAD.MOV.U32 R2, RZ, RZ, R8 ;  /* 0x000000ffff02a224 */ /* 0x000fe200078e0008 */
[----:B------:R-:W-:-:S04]  /*11fb0*/  @!P2 LOP3.LUT R8, R6, 0x80, RZ, 0xc0, !PT ;  /* 0x000000800608a812 */ /* 0x000fc800078ec0ff */
[----:B------:R-:W-:Y:S01]  /*11fc0*/  @!P2 SHF.R.U32.HI R8, RZ, 0x3, R8 ;  /* 0x00000003ff08a819 */ /* 0x000fe20000011608 */
[----:B------:R0:W-:Y:S03]  /*11fd0*/  @!P2 LDGSTS.E.BYPASS.LTC128B.128 [R11+0x27400], desc[UR38][R2.64], !P3 ;  /* 0x27400000020bafae */ /* 0x0001e6000d901d66 */
[----:B------:R-:W-:-:S03]  /*11fe0*/  @!P2 ISETP.NE.U32.AND P3, PT, R8, RZ, PT ;  /* 0x000000ff0800a20c */ /* 0x000fc60003f65070 */
[----:B------:R0:W-:Y:S01]  /*11ff0*/  @!P2 LDGSTS.E.BYPASS.LTC128B.128 [R11+0x29400], desc[UR38][R2.64+0x80], !P6 ;  /* 0x29400080020bafae */ /* 0x0001e2000f101d66 */
[----:B------:R-:W-:-:S03]  /*12000*/  @!P2 ISETP.NE.U32.AND P6, PT, R9, RZ, PT ;  /* 0x000000ff0900a20c */ /* 0x000fc60003fc5070 */
[----:B------:R0:W-:Y:S04]  /*12010*/  @!P2 LDGSTS.E.BYPASS.LTC128B.128 [R11+0x2b400], desc[UR38][R2.64+0x100], !P4 ;  /* 0x2b400100020bafae */ /* 0x0001e8000e101d66 */
[----:B------:R0:W-:Y:S04]  /*12020*/  @!P2 LDGSTS.E.BYPASS.LTC128B.128 [R11+0x2d400], desc[UR38][R2.64+0x180], !P5 ;  /* 0x2d400180020bafae */ /* 0x0001e8000e901d66 */
[----:B------:R0:W-:Y:S04]  /*12030*/  @!P2 LDGSTS.E.BYPASS.LTC128B.128 [R11+0x2f400], desc[UR38][R2.64+0x200], !P0 ;  /* 0x2f400200020bafae */ /* 0x0001e8000c101d66 */
[----:B------:R0:W-:Y:S04]  /*12040*/  @!P2 LDGSTS.E.BYPASS.LTC128B.128 [R11+0x31400], desc[UR38][R2.64+0x280], !P1 ;  /* 0x31400280020bafae */ /* 0x0001e8000c901d66 */
[----:B------:R0:W-:Y:S04]  /*12050*/  @!P2 LDGSTS.E.BYPASS.LTC128B.128 [R11+0x33400], desc[UR38][R2.64+0x300], P6 ;  /* 0x33400300020bafae */ /* 0x0001e8000b101d66 */
[----:B------:R0:W-:Y:S04]  /*12060*/  @!P2 LDGSTS.E.BYPASS.LTC128B.128 [R11+0x35400], desc[UR38][R2.64+0x380], P3 ;  /* 0x35400380020bafae */ /* 0x0001e80009901d66 */
[----:B------:R-:W1:Y:S04]  /*12070*/  SHFL.IDX PT, R4, R4, 0x3, 0x181f ;  /* 0x00781f0004047f89 */ /* 0x000e6800000e0000 */
[----:B------:R-:W2:Y:S02]  /*12080*/  SHFL.IDX PT, R0, R0, 0x3, 0x181f ;  /* 0x00781f0000007f89 */ /* 0x000ea400000e0000 */
.L_x_1268:
[----:B0-----:R-:W3:Y:S01]  /*12090*/  LDL.LU R2, [R1+0x60] ;  /* 0x0000600001027983 */ /* 0x001ee20000300800 */
[----:B------:R-:W-:Y:S01]  /*120a0*/  BSSY B0, `(.L_x_1133) ;  /* 0x000001d000007945 */ /* 0x000fe20003800000 */
[----:B---3--:R-:W-:-:S13]  /*120b0*/  ISETP.GE.AND P2, PT, R2, R7, PT ;  /* 0x000000070200720c */ /* 0x008fda0003f46270 */
[----:B------:R-:W-:Y:S05]  /*120c0*/  @P2 BRA `(.L_x_1134) ;  /* 0x0000000000682947 */ /* 0x000fea0003800000 */
[----:B------:R-:W3:Y:S01]  /*120d0*/  LDL R8, [R1+0x14] ;  /* 0x0000140001087983 */ /* 0x000ee20000100800 */
[C---:B------:R-:W-:Y:S02]  /*120e0*/  LOP3.LUT P6, RZ, R19.reuse, 0x8, RZ, 0xc0, !PT ;  /* 0x0000000813ff7812 */ /* 0x040fe400078cc0ff */
[C---:B------:R-:W-:Y:S01]  /*120f0*/  LOP3.LUT P4, RZ, R19.reuse, 0x4, RZ, 0xc0, !PT ;  /* 0x0000000413ff7812 */ /* 0x040fe2000788c0ff */
[----:B------:R-:W0:Y:S01]  /*12100*/  S2R R2, SR_TID.X ;  /* 0x0000000000027919 */ /* 0x000e220000002100 */
[----:B------:R-:W-:Y:S02]  /*12110*/  LOP3.LUT P3, RZ, R19, 0x2, RZ, 0xc0, !PT ;  /* 0x0000000213ff7812 */ /* 0x000fe4000786c0ff */
[----:B------:R-:W-:Y:S02]  /*12120*/  LOP3.LUT R5, R5, 0x40, RZ, 0xc0, !PT ;  /* 0x0000004005057812 */ /* 0x000fe400078ec0ff */
[----:B------:R-:W-:Y:S02]  /*12130*/  LOP3.LUT R6, R6, 0x80, RZ, 0xc0, !PT ;  /* 0x0000008006067812 */ /* 0x000fe400078ec0ff */
[----:B------:R-:W-:-:S02]  /*12140*/  SHF.R.U32.HI R5, RZ, 0x2, R5 ;  /* 0x00000002ff057819 */ /* 0x000fc40000011605 */
[----:B------:R-:W-:Y:S01]  /*12150*/  SHF.R.U32.HI R6, RZ, 0x3, R6 ;  /* 0x00000003ff067819 */ /* 0x000fe20000011606 */
[----:B0-----:R-:W-:-:S05]  /*12160*/  IMAD.SHL.U32 R2, R2, 0x8, RZ ;  /* 0x0000000802027824 */ /* 0x001fca00078e00ff */
[----:B------:R-:W-:-:S04]  /*12170*/  LOP3.LUT R2, R2, 0x38, RZ, 0xc0, !PT ;  /* 0x0000003802027812 */ /* 0x000fc800078ec0ff */
[----:B--2---:R-:W-:-:S05]  /*12180*/  LEA R2, P2, R2, R0, 0x1 ;  /* 0x0000000002027211 */ /* 0x004fca00078408ff */
[----:B-1----:R-:W-:Y:S01]  /*12190*/  IMAD.X R3, RZ, RZ, R4, P2 ;  /* 0x000000ffff037224 */ /* 0x002fe200010e0604 */
[----:B------:R-:W-:-:S04]  /*121a0*/  ISETP.NE.U32.AND P2, PT, R5, RZ, PT ;  /* 0x000000ff0500720c */ /* 0x000fc80003f45070 */
[----:B------:R-:W-:Y:S01]  /*121b0*/  @!PT LDS RZ, [RZ] ;  /* 0x00000000fffff984 */ /* 0x000fe20000000800 */
[----:B------:R-:W-:Y:S01]  /*121c0*/  @!PT LDS RZ, [RZ] ;  /* 0x00000000fffff984 */ /* 0x000fe20000000800 */
[----:B------:R-:W-:Y:S01]  /*121d0*/  @!PT LDS RZ, [RZ] ;  /* 0x00000000fffff984 */ /* 0x000fe20000000800 */
[----:B---3--:R0:W-:Y:S04]  /*121e0*/  LDGSTS.E.BYPASS.LTC128B.128 [R8+0x27c00], desc[UR38][R2.64], !P6 ;  /* 0x27c0000002087fae */ /* 0x0081e8000f101d66 */
        /* <DEDUP_REMOVED lines=8> */
.L_x_1134:
[----:B------:R-:W-:Y:S05]  /*12270*/  BSYNC B0 ;  /* 0x0000000000007941 */ /* 0x000fea0003800000 */
.L_x_1133:
[----:B------:R-:W-:Y:S01]  /*12280*/  NOP ;  /* 0x0000000000007918 */ /* 0x000fe20000000000 */
[----:B------:R-:W-:-:S13]  /*12290*/  PLOP3.LUT P0, PT, PT, PT, PT, 0x80, 0x0 ;  /* 0x000000000000781c */ /* 0x000fda0003f0f070 */
.L_x_1135:
[----:B------:R-:W-:Y:S02]  /*122a0*/  PLOP3.LUT P1, PT, P1, P0, PT, 0xa2, 0x0 ;  /* 0x000000000000781c */ /* 0x000fe40000f21472 */
[----:B------:R-:W-:-:S08]  /*122b0*/  @P0 R2UR P1, UR4, R18 ;  /* 0x00000000120402ca */ /* 0x000fd00000020000 */
[----:B------:R-:W-:-:S05]  /*122c0*/  @P0 PLOP3.LUT P0, PT, P1, PT, PT, 0x80, 0x0 ;  /* 0x000000000000081c */ /* 0x000fca0000f0f070 */
[----:B------:R-:W-:Y:S01]  /*122d0*/  @!P1 SYNCS.ARRIVE.TRANS64.RED.A0T1 RZ, [UR4+0x38810], RZ ;  /* 0x038810ffffff99a7 */ /* 0x000fe20008200404 */
[----:B------:R-:W-:Y:S07]  /*122e0*/  @!P1 ARRIVES.LDGSTSBAR.64.TRANSCNT [UR4+0x38810] ;  /* 0x03881000ff0099b0 */ /* 0x000fee0008000a84 */
[----:B------:R-:W-:Y:S05]  /*122f0*/  @P0 BRA.U.ANY `(.L_x_1135) ;  /* 0xfffffffd00e80947 */ /* 0x000fea000393ffff */
[----:B0-----:R-:W3:Y:S02]  /*12300*/  LDL.LU R2, [R1+0x64] ;  /* 0x0000640001027983 */ /* 0x001ee40000300800 */
[----:B---3--:R-:W-:-:S05]  /*12310*/  VIADD R2, R2, 0x1 ;  /* 0x0000000102027836 */ /* 0x008fca0000000000 */
[----:B------:R0:W-:Y:S01]  /*12320*/  STL [R1+0x64], R2 ;  /* 0x0000640201007387 */ /* 0x0001e20000100800 */
[----:B--2---:R-:W-:-:S04]  /*12330*/  LEA.HI R0, R2, R2, RZ, 0x1 ;  /* 0x0000000202007211 */ /* 0x004fc800078f08ff */
[----:B------:R-:W-:-:S05]  /*12340*/  LOP3.LUT R0, R0, 0xfffffffe, RZ, 0xc0, !PT ;  /* 0xfffffffe00007812 */ /* 0x000fca00078ec0ff */
[----:B------:R-:W-:-:S05]  /*12350*/  IMAD.IADD R0, R2, 0x1, -R0 ;  /* 0x0000000102007824 */ /* 0x000fca00078e0a00 */
[----:B------:R-:W-:Y:S01]  /*12360*/  SHF.L.U32 R0, R0, 0x1f, RZ ;  /* 0x0000001f00007819 */ /* 0x000fe200000006ff */
[----:B------:R-:W-:Y:S01]  /*12370*/  NOP ;  /* 0x0000000000007918 */ /* 0x000fe20000000000 */
[----:B------:R0:W-:Y:S01]  /*12380*/  SYNCS.ARRIVE.TRANS64.A1T0 RZ, [R18+URZ+0x38810], RZ ;  /* 0x038810ff12ff79a7 */ /* 0x0001e2000810003f */
[----:B------:R-:W-:Y:S01]  /*12390*/  BSSY B0, `(.L_x_1136) ;  /* 0x0000003000007945 */ /* 0x000fe20003800000 */
[----:B------:R-:W2:Y:S03]  /*123a0*/  SYNCS.PHASECHK.TRANS64.TRYWAIT P0, [R18+URZ+0x38820], R0 ;  /* 0x03882000120075a7 */ /* 0x000ea6000800017f */
[----:B0-2---:R-:W-:Y:S05]  /*123b0*/  @!P0 BRA `(.L_x_1137) ;  /* 0x0000005800f08947 */ /* 0x005fea0003800000 */
.L_x_1269:
[----:B------:R-:W-:Y:S05]  /*123c0*/  BSYNC B0 ;  /* 0x0000000000007941 */ /* 0x000fea0003800000 */
.L_x_1136:
[----:B------:R-:W-:Y:S01]  /*123d0*/  LOP3.LUT P0, RZ, R19, 0x1, RZ, 0xc0, !PT ;  /* 0x0000000113ff7812 */ /* 0x000fe2000780c0ff */
[----:B------:R-:W-:-:S12]  /*123e0*/  BSSY B0, `(.L_x_1138) ;  /* 0x0000097000007945 */ /* 0x000fd80003800000 */
[----:B------:R-:W-:Y:S05]  /*123f0*/  @!P0 BRA `(.L_x_1139) ;  /* 0x0000000800548947 */ /* 0x000fea0003800000 */
[----:B-1----:R-:W0:Y:S04]  /*12400*/  LDL R4, [R1+0x10] ;  /* 0x0000100001047983 */ /* 0x002e280000100800 */
[----:B------:R-:W2:Y:S01]  /*12410*/  LDL R2, [R1+0x18] ;  /* 0x0000180001027983 */ /* 0x000ea20000100800 */
[----:B------:R-:W-:Y:S01]  /*12420*/  BSSY B1, `(.L_x_1140) ;  /* 0x0000008000017945 */ /* 0x000fe20003800000 */
[----:B------:R-:W1:Y:S02]  /*12430*/  S2R R3, SR_TID.X ;  /* 0x0000000000037919 */ /* 0x000e640000002100 */
[----:B-1----:R-:W-:-:S04]  /*12440*/  LOP3.LUT R3, R3, 0x7f, RZ, 0xc0, !PT ;  /* 0x0000007f03037812 */ /* 0x002fc800078ec0ff */
[----:B------:R-:W-:Y:S01]  /*12450*/  ISETP.NE.AND P1, PT, R3, RZ, PT ;  /* 0x000000ff0300720c */ /* 0x000fe20003f25270 */
[----:B0-----:R-:W-:Y:S01]  /*12460*/  IMAD R0, R4, 0x8, R18 ;  /* 0x0000000804007824 */ /* 0x001fe200078e0212 */
[----:B--2---:R-:W-:-:S04]  /*12470*/  SHF.L.U32 R2, R2, 0x1f, RZ ;  /* 0x0000001f02027819 */ /* 0x004fc800000006ff */
[----:B------:R-:W0:Y:S02]  /*12480*/  SYNCS.PHASECHK.TRANS64.TRYWAIT P0, [R0+URZ+0x38860], R2 ;  /* 0x03886002000075a7 */ /* 0x000e24000800017f */
[----:B0-----:R-:W-:Y:S05]  /*12490*/  @!P0 BRA `(.L_x_1141) ;  /* 0x0000005800cc8947 */ /* 0x001fea0003800000 */
.L_x_1270:
[----:B------:R-:W-:Y:S05]  /*124a0*/  BSYNC B1 ;  /* 0x0000000000017941 */ /* 0x000fea0003800000 */
.L_x_1140:
        /* <DEDUP_REMOVED lines=9> */
.L_x_1143:
[----:B------:R-:W-:Y:S05]  /*12540*/  BSYNC B1 ;  /* 0x0000000000017941 */ /* 0x000fea0003800000 */
.L_x_1142:
[----:B------:R-:W2:Y:S04]  /*12550*/  LDL R4, [R1+0x20] ;  /* 0x0000200001047983 */ /* 0x000ea80000100800 */
[----:B------:R-:W2:Y:S04]  /*12560*/  LDL.LU R3, [R1+0x30] ;  /* 0x0000300001037983 */ /* 0x000ea80000300800 */
[----:B0-----:R-:W3:Y:S01]  /*12570*/  LDL R2, [R1+0x10] ;  /* 0x0000100001027983 */ /* 0x001ee20000100800 */
        /* <DEDUP_REMOVED lines=8> */
[----:B---3--:R-:W-:-:S04]  /*12600*/  IMAD R2, R2, 0x10000, R18 ;  /* 0x0001000002027824 */ /* 0x008fc800078e0212 */
[----:B------:R-:W-:-:S07]  /*12610*/  VIADD R4, R2, 0x400 ;  /* 0x0000040002047836 */ /* 0x000fce0000000000 */
.L_x_1144:
        /* <DEDUP_REMOVED lines=15> */
.L_x_1145:
        /* <DEDUP_REMOVED lines=15> */
.L_x_1146:
        /* <DEDUP_REMOVED lines=15> */
.L_x_1147:
        /* <DEDUP_REMOVED lines=15> */
.L_x_1148:
        /* <DEDUP_REMOVED lines=15> */
.L_x_1149:
        /* <DEDUP_REMOVED lines=15> */
.L_x_1150:
        /* <DEDUP_REMOVED lines=15> */
.L_x_1151:
        /* <DEDUP_REMOVED lines=10> */
.L_x_1139:
[----:B------:R-:W-:Y:S05]  /*12d50*/  BSYNC B0 ;  /* 0x0000000000007941 */ /* 0x000fea0003800000 */
.L_x_1138:
[----:B-1----:R-:W0:Y:S04]  /*12d60*/  LDL R4, [R1+0x3c] ;  /* 0x00003c0001047983 */ /* 0x002e280000100800 */
        /* <DEDUP_REMOVED lines=19> */
[----:B------:R-:W2:Y:S04]  /*12ea0*/  LDL.LU R5, [R1+0x10] ;  /* 0x0000100001057983 */ /* 0x000ea80000300800 */
[----:B------:R-:W3:Y:S01]  /*12eb0*/  LDL.LU R9, [R1+0x18] ;  /* 0x0000180001097983 */ /* 0x000ee20000300800 */
[----:B------:R-:W-:Y:S01]  /*12ec0*/  LOP3.LUT P2, RZ, R19, 0x1, RZ, 0xc0, !PT ;  /* 0x0000000113ff7812 */ /* 0x000fe2000784c0ff */
[----:B------:R-:W-:Y:S01]  /*12ed0*/  BSSY B1, `(.L_x_1156) ;  /* 0x00000d7000017945 */ /* 0x000fe20003800000 */
[----:B--2---:R-:W-:-:S05]  /*12ee0*/  VIADD R2, R5, 0x1 ;  /* 0x0000000105027836 */ /* 0x004fca0000000000 */
[----:B------:R-:W-:-:S04]  /*12ef0*/  ISETP.NE.AND P0, PT, R2, 0x2, PT ;  /* 0x000000020200780c */ /* 0x000fc80003f05270 */
[----:B------:R-:W-:Y:S02]  /*12f00*/  SEL R3, RZ, 0x1, P0 ;  /* 0x00000001ff037807 */ /* 0x000fe40000000000 */
[----:B------:R-:W-:Y:S02]  /*12f10*/  SEL R10, R2, RZ, P0 ;  /* 0x000000ff020a7207 */ /* 0x000fe40000000000 */
[----:B---3--:R-:W-:-:S05]  /*12f20*/  LOP3.LUT R9, R9, R3, RZ, 0x3c, !PT ;  /* 0x0000000309097212 */ /* 0x008fca00078e3cff */
[----:B------:R0:W-:Y:S04]  /*12f30*/  STL [R1+0x18], R9 ;  /* 0x0000180901007387 */ /* 0x0001e80000100800 */
[----:B------:R0:W-:Y:S01]  /*12f40*/  STL [R1+0x10], R10 ;  /* 0x0000100a01007387 */ /* 0x0001e20000100800 */
        /* <DEDUP_REMOVED lines=24> */
.L_x_1158:
[----:B------:R-:W-:Y:S01]  /*130d0*/  IMAD R3, R10, 0x8, R18 ;  /* 0x000000080a037824 */ /* 0x000fe200078e0212 */
[----:B------:R-:W-:Y:S01]  /*130e0*/  SHF.L.U32 R2, R9, 0x1f, RZ ;  /* 0x0000001f09027819 */ /* 0x000fe200000006ff */
[----:B------:R-:W2:Y:S01]  /*130f0*/  S2R R5, SR_TID.X ;  /* 0x0000000000057919 */ /* 0x000ea20000002100 */
[----:B------:R-:W-:Y:S02]  /*13100*/  BSSY B3, `(.L_x_1159) ;  /* 0x0000005000037945 */ /* 0x000fe40003800000 */
[----:B------:R-:W3:Y:S01]  /*13110*/  SYNCS.PHASECHK.TRANS64.TRYWAIT P0, [R3+URZ+0x38840], R2 ;  /* 0x03884002030075a7 */ /* 0x000ee2000800017f */
[----:B--2---:R-:W-:-:S04]  /*13120*/  LOP3.LUT R5, R5, 0x7f, RZ, 0xc0, !PT ;  /* 0x0000007f05057812 */ /* 0x004fc800078ec0ff */
[----:B------:R-:W-:Y:S01]  /*13130*/  ISETP.NE.AND P1, PT, R5, RZ, PT ;  /* 0x000000ff0500720c */ /* 0x000fe20003f25270 */
[----:B---3--:R-:W-:-:S12]  /*13140*/  @!P0 BRA `(.L_x_1160) ;  /* 0x0000004c00b48947 */ /* 0x008fd80003800000 */
.L_x_1271:
[----:B------:R-:W-:Y:S05]  /*13150*/  BSYNC B3 ;  /* 0x0000000000037941 */ /* 0x000fea0003800000 */
.L_x_1159:
[----:B------:R-:W-:Y:S04]  /*13160*/  BSSY B3, `(.L_x_1161) ;  /* 0x0000009000037945 */ /* 0x000fe80003800000 */
[----:B------:R-:W-:Y:S05]  /*13170*/  @P1 BRA `(.L_x_1162) ;  /* 0x00000000001c1947 */ /* 0x000fea0003800000 */
[----:B-1----:R-:W1:Y:S01]  /*13180*/  S2R R6, SR_TID.X ;  /* 0x0000000000067919 */ /* 0x002e620000002100 */
[----:B------:R-:W-:-:S04]  /*13190*/  IMAD.MOV.U32 R5, RZ, RZ, 0x2000 ;  /* 0x00002000ff057424 */ /* 0x000fc800078e00ff */
[----:B------:R3:W-:Y:S01]  /*131a0*/  SYNCS.ARRIVE.TRANS64 RZ, [R3+URZ+0x38830], R5 ;  /* 0x0388300503ff79a7 */ /* 0x0007e2000800003f */
[----:B-1----:R-:W-:-:S04]  /*131b0*/  LOP3.LUT R6, R6, 0x1f, RZ, 0xc0, !PT ;  /* 0x0000001f06067812 */ /* 0x002fc800078ec0ff */
[----:B------:R-:W-:-:S13]  /*131c0*/  ISETP.NE.AND P0, PT, R6, RZ, PT ;  /* 0x000000ff0600720c */ /* 0x000fda0003f05270 */
[----:B---3--:R-:W-:Y:S05]  /*131d0*/  @!P0 BRA `(.L_x_1162) ;  /* 0x0000000000048947 */ /* 0x008fea0003800000 */
[----:B------:R-:W-:Y:S01]  /*131e0*/  BPT.TRAP 0x1 ;  /* 0x000000040000795c */ /* 0x000fe20000300000 */
.L_x_1162:
[----:B------:R-:W-:Y:S05]  /*131f0*/  BSYNC B3 ;  /* 0x0000000000037941 */ /* 0x000fea0003800000 */
.L_x_1161:
[----:B------:R-:W3:Y:S04]  /*13200*/  LDL R5, [R1+0x10] ;  /* 0x0000100001057983 */ /* 0x000ee80000100800 */
[----:B-1----:R-:W4:Y:S01]  /*13210*/  LDL R6, [R1+0x20] ;  /* 0x0000200001067983 */ /* 0x002f220000100800 */
[----:B0-----:R-:W-:Y:S01]  /*13220*/  IMAD.MOV.U32 R9, RZ, RZ, RZ ;  /* 0x000000ffff097224 */ /* 0x001fe200078e00ff */
[----:B------:R-:W-:Y:S01]  /*13230*/  UIADD3 UR4, UP0, UR40, 0x370, URZ ;  /* 0x0000037028047890 */ /* 0x000fe2000ff1e03f */
[----:B------:R-:W-:Y:S01]  /*13240*/  PLOP3.LUT P0, PT, PT, PT, PT, 0x80, 0x0 ;  /* 0x000000000000781c */ /* 0x000fe20003f0f070 */
[----:B------:R-:W-:Y:S01]  /*13250*/  UMOV UR6, 0x0 ;  /* 0x0000000000067882 */ /* 0x000fe20000000000 */
[----:B------:R-:W-:Y:S01]  /*13260*/  UMOV UR7, 0x14f00000 ;  /* 0x14f0000000077882 */ /* 0x000fe20000000000 */
[----:B------:R-:W-:Y:S01]  /*13270*/  R2UR UR10, R9 ;  /* 0x00000000090a72ca */ /* 0x000fe200000e0000 */
[----:B------:R-:W-:Y:S01]  /*13280*/  UIADD3.X UR5, URZ, UR41, URZ, UP0, !UPT ;  /* 0x000000293f057290 */ /* 0x000fe200087fe43f */
[----:B---3--:R-:W-:-:S02]  /*13290*/  IMAD R5, R5, 0x2000, R18 ;  /* 0x0000200005057824 */ /* 0x008fc400078e0212 */
[----:B----4-:R-:W-:Y:S02]  /*132a0*/  IMAD R0, R0, 0x40, R6 ;  /* 0x0000004000007824 */ /* 0x010fe400078e0206 */
[----:B------:R-:W-:Y:S02]  /*132b0*/  VIADD R5, R5, 0x22400 ;  /* 0x0002240005057836 */ /* 0x000fe40000000000 */
[----:B------:R-:W-:-:S07]  /*132c0*/  VIADD R6, R3, 0x38830 ;  /* 0x0003883003067836 */ /* 0x000fce0000000000 */
.L_x_1163:
        /* <DEDUP_REMOVED lines=13> */
.L_x_1272:
[----:B------:R-:W-:Y:S05]  /*133a0*/  BSYNC B3 ;  /* 0x0000000000037941 */ /* 0x000fea0003800000 */
.L_x_1164:
[----:B------:R-:W-:Y:S01]  /*133b0*/  BSSY B3, `(.L_x_1166) ;  /* 0x000000b000037945 */ /* 0x000fe20003800000 */
[----:B------:R-:W-:Y:S02]  /*133c0*/  IMAD.MOV.U32 R6, RZ, RZ, 0x0 ;  /* 0x00000000ff067424 */ /* 0x000fe400078e00ff */
[----:B------:R-:W-:Y:S01]  /*133d0*/  IMAD.MOV.U32 R7, RZ, RZ, 0x14f00000 ;  /* 0x14f00000ff077424 */ /* 0x000fe200078e00ff */
[----:B------:R-:W-:Y:S06]  /*133e0*/  @P1 BRA `(.L_x_1167) ;  /* 0x00000000001c1947 */ /* 0x000fec0003800000 */
[----:B------:R-:W1:Y:S01]  /*133f0*/  S2R R5, SR_TID.X ;  /* 0x0000000000057919 */ /* 0x000e620000002100 */
[----:B0-2---:R-:W-:-:S04]  /*13400*/  IMAD.MOV.U32 R2, RZ, RZ, 0x10000 ;  /* 0x00010000ff027424 */ /* 0x005fc800078e00ff */
[----:B------:R3:W-:Y:S01]  /*13410*/  SYNCS.ARRIVE.TRANS64 RZ, [R3+URZ+0x38850], R2 ;  /* 0x0388500203ff79a7 */ /* 0x0007e2000800003f */
[----:B-1----:R-:W-:-:S04]  /*13420*/  LOP3.LUT R5, R5, 0x1f, RZ, 0xc0, !PT ;  /* 0x0000001f05057812 */ /* 0x002fc800078ec0ff */
[----:B------:R-:W-:-:S13]  /*13430*/  ISETP.NE.AND P0, PT, R5, RZ, PT ;  /* 0x000000ff0500720c */ /* 0x000fda0003f05270 */
[----:B---3--:R-:W-:Y:S05]  /*13440*/  @!P0 BRA `(.L_x_1167) ;  /* 0x0000000000048947 */ /* 0x008fea0003800000 */
[----:B------:R-:W-:Y:S01]  /*13450*/  BPT.TRAP 0x1 ;  /* 0x000000040000795c */ /* 0x000fe20000300000 */
.L_x_1167:
[----:B------:R-:W-:Y:S05]  /*13460*/  BSYNC B3 ;  /* 0x0000000000037941 */ /* 0x000fea0003800000 */
.L_x_1166:
[----:B0-2---:R-:W2:Y:S01]  /*13470*/  LDL R2, [R1+0x10] ;  /* 0x0000100001027983 */ /* 0x005ea20000100800 */
        /* <DEDUP_REMOVED lines=9> */
.L_x_1168:
        /* <DEDUP_REMOVED lines=15> */
.L_x_1169:
        /* <DEDUP_REMOVED lines=15> */
.L_x_1170:
        /* <DEDUP_REMOVED lines=15> */
.L_x_1171:
        /* <DEDUP_REMOVED lines=15> */
.L_x_1172:
        /* <DEDUP_REMOVED lines=15> */
.L_x_1173:
        /* <DEDUP_REMOVED lines=15> */
.L_x_1174:
        /* <DEDUP_REMOVED lines=15> */
.L_x_1175:
        /* <DEDUP_REMOVED lines=10> */
.L_x_1157:
[----:B------:R-:W-:Y:S05]  /*13c40*/  BSYNC B1 ;  /* 0x0000000000017941 */ /* 0x000fea0003800000 */
.L_x_1156:
[----:B------:R-:W2:Y:S02]  /*13c50*/  LDL.LU R5, [R1+0x3c] ;  /* 0x00003c0001057983 */ /* 0x000ea40000300800 */
[----:B--2---:R-:W-:-:S07]  /*13c60*/  VIADD R0, R5, 0xfffffffd ;  /* 0xfffffffd05007836 */ /* 0x004fce0000000000 */
.L_x_1155:
[----:B------:R-:W-:Y:S05]  /*13c70*/  BSYNC B2 ;  /* 0x0000000000027941 */ /* 0x000fea0003800000 */
.L_x_1154:
[----:B------:R-:W-:Y:S01]  /*13c80*/  VIADD R8, R8, 0xfffffffe ;  /* 0xfffffffe08087836 */ /* 0x000fe20000000000 */
[----:B------:R-:W-:-:S04]  /*13c90*/  LOP3.LUT R4, RZ, R4, RZ, 0x33, !PT ;  /* 0x00000004ff047212 */ /* 0x000fc800078e33ff */
[----:B------:R-:W-:-:S13]  /*13ca0*/  ISETP.NE.AND P0, PT, R8, R4, PT ;  /* 0x000000040800720c */ /* 0x000fda0003f05270 */
[----:B------:R-:W-:Y:S05]  /*13cb0*/  @!P0 BRA `(.L_x_1153) ;  /* 0x0000001800e08947 */ /* 0x000fea0003800000 */
.L_x_1216:
[----:B------:R-:W2:Y:S04]  /*13cc0*/  LDL.LU R3, [R1+0x10] ;  /* 0x0000100001037983 */ /* 0x000ea80000300800 */
[----:B------:R-:W3:Y:S01]  /*13cd0*/  LDL.LU R2, [R1+0x18] ;  /* 0x0000180001027983 */ /* 0x000ee20000300800 */
[----:B------:R-:W-:Y:S01]  /*13ce0*/  LOP3.LUT P1, RZ, R19, 0x1, RZ, 0xc0, !PT ;  /* 0x0000000113ff7812 */ /* 0x000fe2000782c0ff */
[----:B------:R-:W-:Y:S05]  /*13cf0*/  YIELD ;  /* 0x0000000000007946 */ /* 0x000fea0003800000 */
[----:B------:R-:W-:Y:S01]  /*13d00*/  BSSY B1, `(.L_x_1176) ;  /* 0x00000d4000017945 */ /* 0x000fe20003800000 */
[----:B--2---:R-:W-:-:S05]  /*13d10*/  VIADD R7, R3, 0x1 ;  /* 0x0000000103077836 */ /* 0x004fca0000000000 */
[----:B------:R-:W-:-:S04]  /*13d20*/  ISETP.NE.AND P0, PT, R7, 0x2, PT ;  /* 0x000000020700780c */ /* 0x000fc80003f05270 */
[----:B------:R-:W-:Y:S02]  /*13d30*/  SEL R6, RZ, 0x1, P0 ;  /* 0x00000001ff067807 */ /* 0x000fe40000000000 */
[----:B------:R-:W-:Y:S02]  /*13d40*/  SEL R7, R7, RZ, P0 ;  /* 0x000000ff07077207 */ /* 0x000fe40000000000 */
[----:B---3--:R-:W-:Y:S01]  /*13d50*/  LOP3.LUT R6, R2, R6, RZ, 0x3c, !PT ;  /* 0x0000000602067212 */ /* 0x008fe200078e3cff */
[----:B0-----:R-:W-:Y:S06]  /*13d60*/  @!P1 BRA `(.L_x_1177) ;  /* 0x0000000c00349947 */ /* 0x001fec0003800000 */
        /* <DEDUP_REMOVED lines=24> */
.L_x_1178:
        /* <DEDUP_REMOVED lines=8> */
.L_x_1273:
[----:B------:R-:W-:Y:S05]  /*13f70*/  BSYNC B2 ;  /* 0x0000000000027941 */ /* 0x000fea0003800000 */
.L_x_1179:
        /* <DEDUP_REMOVED lines=9> */
.L_x_1182:
[----:B------:R-:W-:Y:S05]  /*14010*/  BSYNC B2 ;  /* 0x0000000000027941 */ /* 0x000fea0003800000 */
.L_x_1181:
        /* <DEDUP_REMOVED lines=12> */
.L_x_1183:
        /* <DEDUP_REMOVED lines=13> */
.L_x_1274:
[----:B------:R-:W-:Y:S05]  /*141b0*/  BSYNC B2 ;  /* 0x0000000000027941 */ /* 0x000fea0003800000 */
.L_x_1184:
        /* <DEDUP_REMOVED lines=11> */
.L_x_1187:
[----:B------:R-:W-:Y:S05]  /*14270*/  BSYNC B2 ;  /* 0x0000000000027941 */ /* 0x000fea0003800000 */
.L_x_1186:
        /* <DEDUP_REMOVED lines=9> */
.L_x_1188:
        /* <DEDUP_REMOVED lines=15> */
.L_x_1189:
        /* <DEDUP_REMOVED lines=15> */
.L_x_1190:
        /* <DEDUP_REMOVED lines=15> */
.L_x_1191:
        /* <DEDUP_REMOVED lines=15> */
.L_x_1192:
        /* <DEDUP_REMOVED lines=15> */
.L_x_1193:
        /* <DEDUP_REMOVED lines=15> */
.L_x_1194:
        /* <DEDUP_REMOVED lines=15> */
.L_x_1195:
        /* <DEDUP_REMOVED lines=10> */
.L_x_1177:
[----:B------:R-:W-:Y:S05]  /*14a40*/  BSYNC B1 ;  /* 0x0000000000017941 */ /* 0x000fea0003800000 */
.L_x_1176:
[----:B------:R-:W-:Y:S01]  /*14a50*/  VIADD R7, R7, 0x1 ;  /* 0x0000000107077836 */ /* 0x000fe20000000000 */
[----:B------:R-:W-:Y:S01]  /*14a60*/  LOP3.LUT P2, RZ, R19, 0x1, RZ, 0xc0, !PT ;  /* 0x0000000113ff7812 */ /* 0x000fe2000784c0ff */
[----:B------:R-:W-:Y:S03]  /*14a70*/  BSSY B1, `(.L_x_1196) ;  /* 0x00000d8000017945 */ /* 0x000fe60003800000 */
[----:B------:R-:W-:-:S04]  /*14a80*/  ISETP.NE.AND P0, PT, R7, 0x2, PT ;  /* 0x000000020700780c */ /* 0x000fc80003f05270 */
[----:B------:R-:W-:Y:S02]  /*14a90*/  SEL R2, RZ, 0x1, P0 ;  /* 0x00000001ff027807 */ /* 0x000fe40000000000 */
[----:B0-----:R-:W-:Y:S02]  /*14aa0*/  SEL R9, R7, RZ, P0 ;  /* 0x000000ff07097207 */ /* 0x001fe40000000000 */
[----:B------:R-:W-:Y:S01]  /*14ab0*/  LOP3.LUT R8, R6, R2, RZ, 0x3c, !PT ;  /* 0x0000000206087212 */ /* 0x000fe200078e3cff */
[----:B------:R-:W-:-:S04]  /*14ac0*/  VIADD R6, R0, 0xffffffff ;  /* 0xffffffff00067836 */ /* 0x000fc80000000000 */
[----:B------:R0:W-:Y:S04]  /*14ad0*/  STL [R1+0x18], R8 ;  /* 0x0000180801007387 */ /* 0x0001e80000100800 */
[----:B------:R0:W-:Y:S01]  /*14ae0*/  STL [R1+0x10], R9 ;  /* 0x0000100901007387 */ /* 0x0001e20000100800 */
        /* <DEDUP_REMOVED lines=25> */
.L_x_1198:
        /* <DEDUP_REMOVED lines=8> */
.L_x_1275:
[----:B------:R-:W-:Y:S05]  /*14d00*/  BSYNC B2 ;  /* 0x0000000000027941 */ /* 0x000fea0003800000 */
.L_x_1199:
        /* <DEDUP_REMOVED lines=9> */
.L_x_1202:
[----:B------:R-:W-:Y:S05]  /*14da0*/  BSYNC B2 ;  /* 0x0000000000027941 */ /* 0x000fea0003800000 */
.L_x_1201:
[----:B------:R-:W2:Y:S04]  /*14db0*/  LDL R3, [R1+0x10] ;  /* 0x0000100001037983 */ /* 0x000ea80000100800 */
[----:B------:R-:W3:Y:S01]  /*14dc0*/  LDL R5, [R1+0x20] ;  /* 0x0000200001057983 */ /* 0x000ee20000100800 */
[----:B0-----:R-:W-:Y:S01]  /*14dd0*/  IMAD.MOV.U32 R8, RZ, RZ, RZ ;  /* 0x000000ffff087224 */ /* 0x001fe200078e00ff */
[----:B------:R-:W-:Y:S01]  /*14de0*/  UIADD3 UR4, UP0, UR40, 0x370, URZ ;  /* 0x0000037028047890 */ /* 0x000fe2000ff1e03f */
[----:B------:R-:W-:Y:S01]  /*14df0*/  PLOP3.LUT P0, PT, PT, PT, PT, 0x80, 0x0 ;  /* 0x000000000000781c */ /* 0x000fe20003f0f070 */
[----:B------:R-:W-:Y:S01]  /*14e00*/  UMOV UR6, 0x0 ;  /* 0x0000000000067882 */ /* 0x000fe20000000000 */
[----:B------:R-:W-:Y:S01]  /*14e10*/  UMOV UR7, 0x14f00000 ;  /* 0x14f0000000077882 */ /* 0x000fe20000000000 */
[----:B------:R-:W-:Y:S01]  /*14e20*/  R2UR UR10, R8 ;  /* 0x00000000080a72ca */ /* 0x000fe200000e0000 */
[----:B------:R-:W-:Y:S01]  /*14e30*/  UIADD3.X UR5, URZ, UR41, URZ, UP0, !UPT ;  /* 0x000000293f057290 */ /* 0x000fe200087fe43f */
[----:B--2---:R-:W-:-:S02]  /*14e40*/  IMAD R3, R3, 0x2000, R18 ;  /* 0x0000200003037824 */ /* 0x004fc400078e0212 */
[----:B---3--:R-:W-:Y:S02]  /*14e50*/  IMAD R7, R7, 0x40, R5 ;  /* 0x0000004007077824 */ /* 0x008fe400078e0205 */
[----:B------:R-:W-:Y:S02]  /*14e60*/  VIADD R3, R3, 0x22400 ;  /* 0x0002240003037836 */ /* 0x000fe40000000000 */
[----:B------:R-:W-:-:S07]  /*14e70*/  VIADD R5, R4, 0x38830 ;  /* 0x0003883004057836 */ /* 0x000fce0000000000 */
.L_x_1203:
        /* <DEDUP_REMOVED lines=13> */
.L_x_1276:
[----:B------:R-:W-:Y:S05]  /*14f50*/  BSYNC B2 ;  /* 0x0000000000027941 */ /* 0x000fea0003800000 */
.L_x_1204:
        /* <DEDUP_REMOVED lines=11> */
.L_x_1207:
[----:B------:R-:W-:Y:S05]  /*15010*/  BSYNC B2 ;  /* 0x0000000000027941 */ /* 0x000fea0003800000 */
.L_x_1206:
[----:B------:R-:W2:Y:S01]  /*15020*/  LDL R5, [R1+0x10] ;  /* 0x0000100001057983 */ /* 0x000ea20000100800 */
        /* <DEDUP_REMOVED lines=9> */
.L_x_1208:
        /* <DEDUP_REMOVED lines=15> */
.L_x_1209:
        /* <DEDUP_REMOVED lines=15> */
.L_x_1210:
        /* <DEDUP_REMOVED lines=15> */
.L_x_1211:
        /* <DEDUP_REMOVED lines=15> */
.L_x_1212:
        /* <DEDUP_REMOVED lines=15> */
.L_x_1213:
        /* <DEDUP_REMOVED lines=15> */
.L_x_1214:
        /* <DEDUP_REMOVED lines=15> */
.L_x_1215:
        /* <DEDUP_REMOVED lines=10> */
.L_x_1197:
[----:B------:R-:W-:Y:S05]  /*157f0*/  BSYNC B1 ;  /* 0x0000000000017941 */ /* 0x000fea0003800000 */
.L_x_1196:
[----:B------:R-:W2:Y:S01]  /*15800*/  LDL R2, [R1+0x24] ;  /* 0x0000240001027983 */ /* 0x000ea20000100800 */
[----:B------:R-:W-:Y:S01]  /*15810*/  VIADD R0, R0, 0xfffffffe ;  /* 0xfffffffe00007836 */ /* 0x000fe20000000000 */
[----:B--2---:R-:W-:-:S13]  /*15820*/  ISETP.GT.AND P0, PT, R6, R2, PT ;  /* 0x000000020600720c */ /* 0x004fda0003f04270 */
[----:B------:R-:W-:Y:S05]  /*15830*/  @P0 BRA `(.L_x_1216) ;  /* 0xffffffe400200947 */ /* 0x000fea000383ffff */
.L_x_1153:
[----:B------:R-:W-:Y:S05]  /*15840*/  BSYNC B0 ;  /* 0x0000000000007941 */ /* 0x000fea0003800000 */
.L_x_1152:
[----:B------:R-:W2:Y:S04]  /*15850*/  LDL.LU R4, [R1+0x10] ;  /* 0x0000100001047983 */ /* 0x000ea80000300800 */
[----:B------:R-:W3:Y:S01]  /*15860*/  LDL.LU R3, [R1+0x18] ;  /* 0x0000180001037983 */ /* 0x000ee20000300800 */
[----:B------:R-:W1:Y:S01]  /*15870*/  S2R R2, SR_TID.X ;  /* 0x0000000000027919 */ /* 0x000e620000002100 */
[----:B------:R-:W-:Y:S01]  /*15880*/  BSSY B0, `(.L_x_1217) ;  /* 0x0000016000007945 */ /* 0x000fe20003800000 */
[----:B-1----:R-:W-:-:S04]  /*15890*/  LOP3.LUT R2, R2, 0x7f, RZ, 0xc0, !PT ;  /* 0x0000007f02027812 */ /* 0x002fc800078ec0ff */
[----:B------:R-:W-:Y:S01]  /*158a0*/  ISETP.NE.AND P1, PT, R2, RZ, PT ;  /* 0x000000ff0200720c */ /* 0x000fe20003f25270 */
[----:B--2---:R-:W-:-:S05]  /*158b0*/  VIADD R0, R4, 0x1 ;  /* 0x0000000104007836 */ /* 0x004fca0000000000 */
[----:B------:R-:W-:-:S04]  /*158c0*/  ISETP.NE.AND P0, PT, R0, 0x2, PT ;  /* 0x000000020000780c */ /* 0x000fc80003f05270 */
[----:B------:R-:W-:-:S04]  /*158d0*/  SEL R2, RZ, 0x1, P0 ;  /* 0x00000001ff027807 */ /* 0x000fc80000000000 */
[----:B---3--:R-:W-:-:S05]  /*158e0*/  LOP3.LUT R3, R3, R2, RZ, 0x3c, !PT ;  /* 0x0000000203037212 */ /* 0x008fca00078e3cff */
[----:B------:R1:W-:Y:S01]  /*158f0*/  STL [R1+0x18], R3 ;  /* 0x0000180301007387 */ /* 0x0003e20000100800 */
[----:B------:R-:W-:Y:S05]  /*15900*/  @P1 BRA `(.L_x_1218) ;  /* 0x0000000000341947 */ /* 0x000fea0003800000 */
[----:B------:R-:W2:Y:S01]  /*15910*/  S2R R2, SR_LANEID ;  /* 0x0000000000027919 */ /* 0x000ea20000000000 */
[----:B------:R-:W-:Y:S02]  /*15920*/  VOTEU.ANY UR4, UPT, PT ;  /* 0x0000000000047886 */ /* 0x000fe400038e0100 */
[----:B------:R-:W2:Y:S08]  /*15930*/  FLO.U32 R4, UR4 ;  /* 0x0000000400047d00 */ /* 0x000eb000080e0000 */
[----:B------:R-:W3:Y:S01]  /*15940*/  POPC R5, UR4 ;  /* 0x0000000400057d09 */ /* 0x000ee20008000000 */
[----:B--2---:R-:W-:-:S02]  /*15950*/  ISETP.EQ.U32.AND P1, PT, R4, R2, PT ;  /* 0x000000020400720c */ /* 0x004fc40003f22070 */
[----:B-1----:R-:W3:Y:S11]  /*15960*/  LDC.64 R2, c[0x0][0xd60] ;  /* 0x00035800ff027b82 */ /* 0x002ef60000000a00 */
[----:B---3--:R1:W2:Y:S02]  /*15970*/  @P1 ATOMG.E.ADD.STRONG.GPU PT, R2, desc[UR38][R2.64], R5 ;  /* 0x00000005020219a8 */ /* 0x0082a400081ee1e6 */
[----:B-1----:R-:W1:Y:S02]  /*15980*/  S2R R3, SR_LTMASK ;  /* 0x0000000000037919 */ /* 0x002e640000003900 */
[----:B-1----:R-:W-:-:S06]  /*15990*/  LOP3.LUT R3, R3, UR4, RZ, 0xc0, !PT ;  /* 0x0000000403037c12 */ /* 0x002fcc000f8ec0ff */
[----:B------:R-:W1:Y:S01]  /*159a0*/  POPC R3, R3 ;  /* 0x0000000300037309 */ /* 0x000e620000000000 */
[----:B--2---:R-:W1:Y:S02]  /*159b0*/  SHFL.IDX PT, R2, R2, R4, 0x1f ;  /* 0x00001f0402027589 */ /* 0x004e6400000e0000 */
[----:B-1----:R-:W-:-:S05]  /*159c0*/  IADD3 R2, R2, UR36, R3 ;  /* 0x0000002402027c10 */ /* 0x002fca000fffe003 */
[----:B------:R2:W-:Y:S02]  /*159d0*/  STL [R1], R2 ;  /* 0x0000000201007387 */ /* 0x0005e40000100800 */
.L_x_1218:
[----:B------:R-:W-:Y:S05]  /*159e0*/  BSYNC B0 ;  /* 0x0000000000007941 */ /* 0x000fea0003800000 */
.L_x_1217:
[----:B------:R-:W-:-:S05]  /*159f0*/  SEL R0, R0, RZ, P0 ;  /* 0x000000ff00007207 */ /* 0x000fca0000000000 */
[----:B------:R3:W-:Y:S02]  /*15a00*/  STL [R1+0x10], R0 ;  /* 0x0000100001007387 */ /* 0x0007e40000100800 */
.L_x_1114:
[----:B------:R-:W-:Y:S05]  /*15a10*/  BSYNC B7 ;  /* 0x0000000000077941 */ /* 0x000fea0003800000 */
.L_x_1112:
[----:B------:R-:W-:-:S13]  /*15a20*/  LOP3.LUT P0, RZ, R19, 0x40, RZ, 0xc0, !PT ;  /* 0x0000004013ff7812 */ /* 0x000fda000780c0ff */
[----:B------:R-:W-:Y:S05]  /*15a30*/  @!P0 BRA `(.L_x_1219) ;  /* 0x00000000002c8947 */ /* 0x000fea0003800000 */
[----:B------:R-:W-:Y:S05]  /*15a40*/  WARPSYNC.ALL ;  /* 0x0000000000007948 */ /* 0x000fea0003800000 */
[----:B------:R-:W5:Y:S08]  /*15a50*/  S2UR UR5, SR_CgaCtaId ;  /* 0x00000000000579c3 */ /* 0x000f700000008800 */
[----:B------:R-:W-:Y:S06]  /*15a60*/  BAR.SYNC.DEFER_BLOCKING 0x5, 0x180 ;  /* 0x0146000000007b1d */ /* 0x000fec0000010000 */
[----:B------:R-:W-:-:S02]  /*15a70*/  UMOV UR4, 0x400 ;  /* 0x0000040000047882 */ /* 0x000fc40000000000 */
[----:B-----5:R-:W-:-:S06]  /*15a80*/  ULEA UR4, UR5, UR4, 0x18 ;  /* 0x0000000405047291 */ /* 0x020fcc000f8ec03f */
[----:B------:R-:W-:-:S05]  /*15a90*/  IMAD.U32 R18, RZ, RZ, UR4 ;  /* 0x00000004ff127e24 */ /* 0x000fca000f8e00ff */
[----:B--23--:R-:W2:Y:S04]  /*15aa0*/  LDS.128 R4, [R18+0x388d0] ;  /* 0x0388d00012047984 */ /* 0x00cea80000000c00 */
[----:B--2---:R2:W-:Y:S04]  /*15ab0*/  STL.64 [R1], R4 ;  /* 0x0000000401007387 */ /* 0x0045e80000100a00 */
[----:B------:R2:W-:Y:S01]  /*15ac0*/  STL.64 [R1+0x8], R6 ;  /* 0x0000080601007387 */ /* 0x0005e20000100a00 */
[----:B------:R-:W-:Y:S06]  /*15ad0*/  BAR.ARV 0x4, 0x180 ;  /* 0x0106000000007b1d */ /* 0x000fec0000002000 */
[----:B------:R-:W-:Y:S05]  /*15ae0*/  BRA `(.L_x_1220) ;  /* 0x0000000c001c7947 */ /* 0x000fea0003800000 */
.L_x_1219:
[----:B------:R-:W5:Y:S01]  /*15af0*/  S2R R16, SR_TID.X ;  /* 0x0000000000107919 */ /* 0x000f620000002100 */
[----:B------:R-:W-:Y:S01]  /*15b00*/  UMOV UR4, 0xffffffff ;  /* 0xffffffff00047882 */ /* 0x000fe20000000000 */
[----:B-----5:R-:W-:-:S04]  /*15b10*/  LOP3.LUT R16, R16, 0x1f, RZ, 0xc0, !PT ;  /* 0x0000001f10107812 */ /* 0x020fc800078ec0ff */
[----:B------:R-:W-:Y:S01]  /*15b20*/  ISETP.NE.AND P0, PT, R16, 0x1f, PT ;  /* 0x0000001f1000780c */ /* 0x000fe20003f05270 */
[----:B------:R-:W-:-:S12]  /*15b30*/  BRA.DIV UR4, `(.L_x_1221) ;  /* 0x0000002604b07947 */ /* 0x000fd8000b800000 */
[----:B-1----:R-:W0:Y:S01]  /*15b40*/  LDL.LU R3, [R1] ;  /* 0x0000000001037983 */ /* 0x002e220000300800 */
[----:B------:R-:W-:-:S03]  /*15b50*/  ULDC UR4, c[0x0][0xd3c] ;  /* 0x00034f0000047ab9 */ /* 0x000fc60000000800 */
[----:B---3--:R-:W4:Y:S01]  /*15b60*/  LDL R4, [R1+0xc] ;  /* 0x00000c0001047983 */ /* 0x008f220000100800 */
[----:B0-----:R-:W-:Y:S02]  /*15b70*/  IMAD.MOV.U32 R10, RZ, RZ, R3 ;  /* 0x000000ffff0a7224 */ /* 0x001fe400078e0003 */
[----:B----4-:R-:W-:-:S05]  /*15b80*/  IMAD.IADD R0, R4, 0x1, R16 ;  /* 0x0000000104007824 */ /* 0x010fca00078e0210 */
[----:B------:R-:W-:-:S13]  /*15b90*/  ISETP.GE.OR P1, PT, R0, UR4, !P0 ;  /* 0x0000000400007c0c */ /* 0x000fda000c726670 */
[----:B--2---:R-:W0:Y:S08]  /*15ba0*/  @!P1 LDC.64 R2, c[0x0][0xd80] ;  /* 0x00036000ff029b82 */ /* 0x004e300000000a00 */
[----:B------:R-:W1:Y:S01]  /*15bb0*/  @!P1 LDC.64 R4, c[0x0][0xd78] ;  /* 0x00035e00ff049b82 */ /* 0x000e620000000a00 */
[----:B0-----:R-:W-:-:S05]  /*15bc0*/  @!P1 IMAD.WIDE R2, R0, 0x4, R2 ;  /* 0x0000000400029825 */ /* 0x001fca00078e0202 */
[----:B------:R1:W2:Y:S02]  /*15bd0*/  @!P1 LDG.E R6, desc[UR38][R2.64] ;  /* 0x0000002602069981 */ /* 0x0002a4000c1e1900 */
[----:B-1----:R-:W-:-:S06]  /*15be0*/  @!P1 IMAD.WIDE R2, R0, 0x4, R4 ;  /* 0x0000000400029825 */ /* 0x002fcc00078e0204 */
[----:B------:R-:W3:Y:S01]  /*15bf0*/  @!P1 LDG.E R2, desc[UR38][R2.64] ;  /* 0x0000002602029981 */ /* 0x000ee2000c1e1900 */
[----:B------:R-:W-:Y:S01]  /*15c00*/  IMAD.MOV.U32 R5, RZ, RZ, RZ ;  /* 0x000000ffff057224 */ /* 0x000fe200078e00ff */
[C---:B------:R-:W-:Y:S02]  /*15c10*/  ISETP.GE.U32.AND P2, PT, R16.reuse, 0x2, PT ;  /* 0x000000021000780c */ /* 0x040fe40003f46070 */
[C---:B------:R-:W-:Y:S01]  /*15c20*/  ISETP.GE.U32.AND P3, PT, R16.reuse, 0x4, PT ;  /* 0x000000041000780c */ /* 0x040fe20003f66070 */
[----:B------:R-:W-:Y:S01]  /*15c30*/  SHFL.IDX PT, R0, R10, RZ, 0x1f ;  /* 0x00001fff0a007589 */ /* 0x000fe200000e0000 */
[C---:B------:R-:W-:Y:S02]  /*15c40*/  ISETP.GE.U32.AND P4, PT, R16.reuse, 0x8, PT ;  /* 0x000000081000780c */ /* 0x040fe40003f86070 */
[----:B------:R-:W-:Y:S01]  /*15c50*/  ISETP.GE.U32.AND P5, PT, R16, 0x10, PT ;  /* 0x000000101000780c */ /* 0x000fe20003fa6070 */
[----:B------:R-:W-:Y:S01]  /*15c60*/  SHFL.IDX PT, R8, R10, 0x1, 0x1f ;  /* 0x00201f000a087f89 */ /* 0x000fe200000e0000 */
[----:B--2---:R-:W-:Y:S01]  /*15c70*/  @!P1 IMAD.MOV.U32 R5, RZ, RZ, R6 ;  /* 0x000000ffff059224 */ /* 0x004fe200078e0006 */
[----:B------:R-:W-:-:S02]  /*15c80*/  CS2R R6, SRZ ;  /* 0x0000000000067805 */ /* 0x000fc4000001ff00 */
[----:B---3--:R-:W-:Y:S01]  /*15c90*/  @!P1 IMAD.MOV.U32 R7, RZ, RZ, R2 ;  /* 0x000000ffff079224 */ /* 0x008fe200078e0002 */
[----:B------:R-:W-:-:S03]  /*15ca0*/  ISETP.NE.AND P1, PT, R16, RZ, PT ;  /* 0x000000ff1000720c */ /* 0x000fc60003f25270 */
        /* <DEDUP_REMOVED lines=17> */
.L_x_1286:
[----:B------:R-:W-:Y:S02]  /*15dc0*/  ULDC UR4, c[0x0][0xd38] ;  /* 0x00034e0000047ab9 */ /* 0x000fe40000000800 */
[----:B------:R-:W-:-:S04]  /*15dd0*/  IMAD.U32 R3, RZ, RZ, UR4 ;  /* 0x00000004ff037e24 */ /* 0x000fc8000f8e00ff */
[----:B-1----:R-:W-:-:S04]  /*15de0*/  IMAD R9, R9, R3, RZ ;  /* 0x0000000309097224 */ /* 0x002fc800078e02ff */
[----:B------:R-:W-:-:S05]  /*15df0*/  IMAD.IADD R4, R8, 0x1, R9 ;  /* 0x0000000108047824 */ /* 0x000fca00078e0209 */
[----:B------:R-:W-:-:S13]  /*15e00*/  ISETP.GT.AND P6, PT, R4, R0, PT ;  /* 0x000000000400720c */ /* 0x000fda0003fc4270 */
[----:B------:R-:W-:Y:S05]  /*15e10*/  @P6 BRA `(.L_x_1222) ;  /* 0x0000000000ac6947 */ /* 0x000fea0003800000 */
.L_x_1225:
        /* <DEDUP_REMOVED lines=37> */
.L_x_1294:
[----:B------:R-:W-:Y:S02]  /*16070*/  ULDC UR4, c[0x0][0xd38] ;  /* 0x00034e0000047ab9 */ /* 0x000fe40000000800 */
[----:B------:R-:W-:-:S04]  /*16080*/  IMAD.U32 R3, RZ, RZ, UR4 ;  /* 0x00000004ff037e24 */ /* 0x000fc8000f8e00ff */
[----:B-1----:R-:W-:-:S04]  /*16090*/  IMAD R9, R9, R3, RZ ;  /* 0x0000000309097224 */ /* 0x002fc800078e02ff */
[----:B------:R-:W-:-:S05]  /*160a0*/  IMAD.IADD R4, R9, 0x1, R4 ;  /* 0x0000000109047824 */ /* 0x000fca00078e0204 */
[----:B------:R-:W-:-:S13]  /*160b0*/  ISETP.GT.AND P6, PT, R4, R0, PT ;  /* 0x000000000400720c */ /* 0x000fda0003fc4270 */
[----:B------:R-:W-:Y:S05]  /*160c0*/  @!P6 BRA `(.L_x_1225) ;  /* 0xfffffffc0054e947 */ /* 0x000fea000383ffff */
.L_x_1222:
        /* <DEDUP_REMOVED lines=9> */
.L_x_1299:
[----:B------:R-:W-:-:S13]  /*16160*/  ISETP.NE.AND P0, PT, R8, RZ, PT ;  /* 0x000000ff0800720c */ /* 0x000fda0003f05270 */
[----:B------:R-:W-:Y:S05]  /*16170*/  @!P0 BRA `(.L_x_1227) ;  /* 0x0000000000148947 */ /* 0x000fea0003800000 */
[----:B------:R-:W-:Y:S01]  /*16180*/  UMOV UR4, 0xffffffff ;  /* 0xffffffff00047882 */ /* 0x000fe20000000000 */
[----:B------:R-:W-:Y:S02]  /*16190*/  VIADD R12, R4, 0xffffffff ;  /* 0xffffffff040c7836 */ /* 0x000fe40000000000 */
[----:B------:R-:W-:Y:S05]  /*161a0*/  BRA.DIV UR4, `(.L_x_1228) ;  /* 0x0000002a04a47947 */ /* 0x000fea000b800000 */
[----:B0-----:R0:W4:Y:S02]  /*161b0*/  SHFL.IDX PT, R2, R2, R12, 0x1f ;  /* 0x00001f0c02027589 */ /* 0x00112400000e0000 */
.L_x_1302:
[----:B----4-:R-:W-:-:S07]  /*161c0*/  IMAD.MOV.U32 R6, RZ, RZ, R2 ;  /* 0x000000ffff067224 */ /* 0x010fce00078e0002 */
.L_x_1227:
[----:B------:R-:W4:Y:S01]  /*161d0*/  LDL.LU R10, [R1+0xc] ;  /* 0x00000c00010a7983 */ /* 0x000f220000300800 */
[----:B------:R-:W-:Y:S01]  /*161e0*/  IMAD R9, R6, R3, R9 ;  /* 0x0000000306097224 */ /* 0x000fe200078e0209 */
[----:B--2---:R-:W-:-:S03]  /*161f0*/  IABS R6, R5 ;  /* 0x0000000500067213 */ /* 0x004fc60000000000 */
[----:B------:R-:W-:Y:S01]  /*16200*/  IMAD.IADD R0, R0, 0x1, -R9 ;  /* 0x0000000100007824 */ /* 0x000fe200078e0a09 */
[----:B0-----:R-:W0:Y:S01]  /*16210*/  I2F.RP R2, R6 ;  /* 0x0000000600027306 */ /* 0x001e220000209400 */
        /* <DEDUP_REMOVED lines=52> */
[----:B-1----:R-:W-:Y:S02]  /*16560*/  IMAD.IADD R4, R0, 0x1, -R5 ;  /* 0x0000000100047824 */ /* 0x002fe400078e0a05 */
[----:B------:R-:W-:-:S05]  /*16570*/  IMAD R0, R3, 0x10000, R2 ;  /* 0x0001000003007824 */ /* 0x000fca00078e0202 */
[----:B------:R0:W-:Y:S04]  /*16580*/  STL [R1+0x8], R0 ;  /* 0x0000080001007387 */ /* 0x0001e80000100800 */
[----:B------:R0:W-:Y:S04]  /*16590*/  STL [R1+0xc], R10 ;  /* 0x00000c0a01007387 */ /* 0x0001e80000100800 */
[----:B------:R0:W-:Y:S01]  /*165a0*/  STL [R1+0x4], R4 ;  /* 0x0000040401007387 */ /* 0x0001e20000100800 */
[----:B------:R-:W-:Y:S05]  /*165b0*/  BRA `(.L_x_1229) ;  /* 0x0000000000287947 */ /* 0x000fea0003800000 */
.L_x_1223:
        /* <DEDUP_REMOVED lines=10> */
.L_x_1229:
        /* <DEDUP_REMOVED lines=9> */
[----:B------:R-:W0:Y:S01]  /*166f0*/  @!P0 S2R R0, SR_CgaCtaId ;  /* 0x0000000000008919 */ /* 0x000e220000008800 */
[----:B--2---:R-:W-:Y:S01]  /*16700*/  IMAD.MOV.U32 R7, RZ, RZ, R2 ;  /* 0x000000ffff077224 */ /* 0x004fe200078e0002 */
[----:B------:R-:W-:Y:S01]  /*16710*/  @!P0 MOV R2, 0x400 ;  /* 0x0000040000028802 */ /* 0x000fe20000000f00 */
[----:B---3--:R-:W-:-:S03]  /*16720*/  IMAD.MOV.U32 R6, RZ, RZ, R3 ;  /* 0x000000ffff067224 */ /* 0x008fc600078e0003 */
[----:B0-----:R-:W-:-:S05]  /*16730*/  @!P0 LEA R18, R0, R2, 0x18 ;  /* 0x0000000200128211 */ /* 0x001fca00078ec0ff */
[----:B----4-:R3:W-:Y:S01]  /*16740*/  @!P0 STS.128 [R18+0x388d0], R4 ;  /* 0x0388d00412008388 */ /* 0x0107e20000000c00 */
[----:B------:R-:W-:Y:S06]  /*16750*/  BAR.ARV 0x5, 0x180 ;  /* 0x0146000000007b1d */ /* 0x000fec0000002000 */
.L_x_1220:
[----:B----4-:R-:W4:Y:S01]  /*16760*/  LDL R0, [R1+0xc] ;  /* 0x00000c0001007983 */ /* 0x010f220000100800 */
[----:B------:R-:W-:Y:S02]  /*16770*/  ULDC UR4, c[0x0][0xd3c] ;  /* 0x00034f0000047ab9 */ /* 0x000fe40000000800 */
[----:B----4-:R-:W-:-:S13]  /*16780*/  ISETP.GE.AND P0, PT, R0, UR4, PT ;  /* 0x0000000400007c0c */ /* 0x010fda000bf06270 */
[----:B------:R-:W-:Y:S05]  /*16790*/  @!P0 BRA `(.L_x_1230) ;  /* 0xffffff8c00c08947 */ /* 0x000fea000383ffff */
[----:B------:R-:W-:Y:S05]  /*167a0*/  BSYNC B8 ;  /* 0x0000000000087941 */ /* 0x000fea0003800000 */
.L_x_1106:
[----:B0-----:R-:W4:Y:S01]  /*167b0*/  LDL.LU R0, [R1+0x64] ;  /* 0x0000640001007983 */ /* 0x001f220000300800 */
[----:B------:R-:W-:Y:S01]  /*167c0*/  BSSY B0, `(.L_x_1231) ;  /* 0x000000b000007945 */ /* 0x000fe20003800000 */
[----:B--23--:R-:W0:Y:S01]  /*167d0*/  S2R R5, SR_CgaCtaId ;  /* 0x0000000000057919 */ /* 0x00ce220000008800 */
[----:B----4-:R-:W-:-:S05]  /*167e0*/  VIADD R0, R0, 0x1 ;  /* 0x0000000100007836 */ /* 0x010fca0000000000 */
[----:B-1----:R-:W-:-:S04]  /*167f0*/  LEA.HI R2, R0, R0, RZ, 0x1 ;  /* 0x0000000000027211 */ /* 0x002fc800078f08ff */
[----:B------:R-:W-:Y:S02]  /*16800*/  LOP3.LUT R3, R2, 0xfffffffe, RZ, 0xc0, !PT ;  /* 0xfffffffe02037812 */ /* 0x000fe400078ec0ff */
[----:B------:R-:W-:-:S03]  /*16810*/  MOV R2, 0x400 ;  /* 0x0000040000027802 */ /* 0x000fc60000000f00 */
[----:B------:R-:W-:Y:S01]  /*16820*/  IMAD.IADD R0, R0, 0x1, -R3 ;  /* 0x0000000100007824 */ /* 0x000fe200078e0a03 */
[----:B0-----:R-:W-:-:S04]  /*16830*/  LEA R9, R5, R2, 0x18 ;  /* 0x0000000205097211 */ /* 0x001fc800078ec0ff */
[----:B------:R-:W-:-:S04]  /*16840*/  SHF.L.U32 R0, R0, 0x1f, RZ ;  /* 0x0000001f00007819 */ /* 0x000fc800000006ff */
[----:B------:R-:W0:Y:S02]  /*16850*/  SYNCS.PHASECHK.TRANS64.TRYWAIT P0, [R9+URZ+0x38820], R0 ;  /* 0x03882000090075a7 */ /* 0x000e24000800017f */
[----:B0-----:R-:W-:Y:S05]  /*16860*/  @!P0 BRA `(.L_x_1232) ;  /* 0x00000024001c8947 */ /* 0x001fea0003800000 */
.L_x_1303:
[----:B------:R-:W-:Y:S05]  /*16870*/  BSYNC B0 ;  /* 0x0000000000007941 */ /* 0x000fea0003800000 */
.L_x_1231:
[----:B------:R-:W-:-:S03]  /*16880*/  UMOV UR4, 0xffffffff ;  /* 0xffffffff00047882 */ /* 0x000fc60000000000 */
[----:B------:R-:W-:Y:S05]  /*16890*/  BRA.DIV UR4, `(.L_x_1233) ;  /* 0x0000002604247947 */ /* 0x000fea000b800000 */
[----:B0-----:R-:W0:Y:S02]  /*168a0*/  S2R R0, SR_TID.X ;  /* 0x0000000000007919 */ /* 0x001e240000002100 */
[----:B0-----:R-:W-:-:S04]  /*168b0*/  SHF.R.U32.HI R0, RZ, 0x5, R0 ;  /* 0x00000005ff007819 */ /* 0x001fc80000011600 */
[----:B------:R-:W-:-:S05]  /*168c0*/  LOP3.LUT R0, R0, 0x3, RZ, 0xc0, !PT ;  /* 0x0000000300007812 */ /* 0x000fca00078ec0ff */
[----:B------:R0:W1:Y:S02]  /*168d0*/  SHFL.IDX PT, R14, R0, RZ, 0x1f ;  /* 0x00001fff000e7589 */ /* 0x00006400000e0000 */
.L_x_1306:
[----:B-1----:R-:W-:Y:S01]  /*168e0*/  ISETP.NE.AND P0, PT, R14, RZ, PT ;  /* 0x000000ff0e00720c */ /* 0x002fe20003f05270 */
[----:B------:R-:W-:-:S12]  /*168f0*/  BSSY B0, `(.L_x_1234) ;  /* 0x0000020000007945 */ /* 0x000fd80003800000 */
[----:B------:R-:W-:Y:S05]  /*16900*/  @P0 BRA `(.L_x_1235) ;  /* 0x0000000000780947 */ /* 0x000fea0003800000 */
[----:B------:R-:W-:-:S03]  /*16910*/  UMOV UR4, 0xffffffff ;  /* 0xffffffff00047882 */ /* 0x000fc60000000000 */
[----:B------:R-:W-:Y:S05]  /*16920*/  BRA.DIV UR4, `(.L_x_1236) ;  /* 0x0000002604347947 */ /* 0x000fea000b800000 */
[----:B------:R-:W-:-:S13]  /*16930*/  ELECT P6, URZ, PT ;  /* 0x00000000003f782f */ /* 0x000fda00038c0000 */
.L_x_1309:
[----:B------:R-:W-:Y:S05]  /*16940*/  @!P6 BRA `(.L_x_1235) ;  /* 0x000000000068e947 */ /* 0x000fea0003800000 */
[----:B------:R-:W2:Y:S04]  /*16950*/  LDL R2, [R1+0x10] ;  /* 0x0000100001027983 */ /* 0x000ea80000100800 */
[----:B------:R-:W3:Y:S01]  /*16960*/  LDL.LU R6, [R1+0x18] ;  /* 0x0000180001067983 */ /* 0x000ee20000300800 */
[----:B0-----:R-:W-:-:S04]  /*16970*/  VIADD R0, R9, 0x38840 ;  /* 0x0003884009007836 */ /* 0x001fc80000000000 */
[C---:B--2---:R-:W-:Y:S02]  /*16980*/  IMAD R5, R2.reuse, 0x8, R0 ;  /* 0x0000000802057824 */ /* 0x044fe400078e0200 */
[----:B------:R-:W-:Y:S01]  /*16990*/  VIADD R2, R2, 0x1 ;  /* 0x0000000102027836 */ /* 0x000fe20000000000 */
[----:B---3--:R-:W-:-:S04]  /*169a0*/  SHF.L.U32 R4, R6, 0x1f, RZ ;  /* 0x0000001f06047819 */ /* 0x008fc800000006ff */
[----:B------:R-:W-:Y:S01]  /*169b0*/  ISETP.NE.AND P1, PT, R2, 0x2, PT ;  /* 0x000000020200780c */ /* 0x000fe20003f25270 */
[----:B------:R-:W0:Y:S03]  /*169c0*/  SYNCS.PHASECHK.TRANS64.TRYWAIT P0, [R5+URZ], R4 ;  /* 0x00000004050075a7 */ /* 0x000e26000800017f */
[----:B------:R-:W-:-:S04]  /*169d0*/  SEL R3, RZ, 0x1, P1 ;  /* 0x00000001ff037807 */ /* 0x000fc80000800000 */
[----:B------:R-:W-:Y:S02]  /*169e0*/  LOP3.LUT R6, R6, R3, RZ, 0x3c, !PT ;  /* 0x0000000306067212 */ /* 0x000fe400078e3cff */
[----:B------:R-:W-:Y:S02]  /*169f0*/  SEL R3, R2, RZ, P1 ;  /* 0x000000ff02037207 */ /* 0x000fe40000800000 */
[----:B------:R-:W-:-:S03]  /*16a00*/  SHF.L.U32 R2, R6, 0x1f, RZ ;  /* 0x0000001f06027819 */ /* 0x000fc600000006ff */
[----:B------:R-:W-:Y:S01]  /*16a10*/  IMAD R7, R3, 0x8, R0 ;  /* 0x0000000803077824 */ /* 0x000fe200078e0200 */
[----:B0-----:R-:W-:Y:S06]  /*16a20*/  @!P0 BRA `(.L_x_1237) ;  /* 0x0000002400148947 */ /* 0x001fec0003800000 */
.L_x_1310:
[----:B------:R-:W0:Y:S01]  /*16a30*/  LDL.LU R6, [R1+0x10] ;  /* 0x0000100001067983 */ /* 0x000e220000300800 */
[----:B------:R-:W1:Y:S01]  /*16a40*/  SYNCS.PHASECHK.TRANS64.TRYWAIT P0, [R7+URZ], R2 ;  /* 0x00000002070075a7 */ /* 0x000e62000800017f */
[----:B------:R-:W-:-:S04]  /*16a50*/  VIADD R0, R9, 0x38860 ;  /* 0x0003886009007836 */ /* 0x000fc80000000000 */
[----:B0-----:R-:W-:Y:S01]  /*16a60*/  IMAD R5, R6, 0x8, R0 ;  /* 0x0000000806057824 */ /* 0x001fe200078e0200 */
[----:B-1----:R-:W-:Y:S06]  /*16a70*/  @!P0 BRA `(.L_x_1238) ;  /* 0x0000002400148947 */ /* 0x002fec0003800000 */
.L_x_1311:
[----:B------:R-:W1:Y:S02]  /*16a80*/  SYNCS.PHASECHK.TRANS64.TRYWAIT P0, [R5+URZ], R4 ;  /* 0x00000004050075a7 */ /* 0x000e64000800017f */
[----:B-1----:R-:W-:Y:S05]  /*16a90*/  @!P0 BRA `(.L_x_1239) ;  /* 0x0000002400208947 */ /* 0x002fea0003800000 */
.L_x_1312:
[----:B------:R-:W-:-:S07]  /*16aa0*/  IMAD R3, R3, 0x8, R0 ;  /* 0x0000000803037824 */ /* 0x000fce00078e0200 */
.L_x_1240:
[----:B--2---:R2:W3:Y:S02]  /*16ab0*/  SYNCS.PHASECHK.TRANS64.TRYWAIT P0, [R3+URZ], R2 ;  /* 0x00000002030075a7 */ /* 0x0044e4000800017f */
[----:B---3--:R-:W-:Y:S05]  /*16ac0*/  @!P0 NANOSLEEP.SYNCS 0x989680 ;  /* 0x009896800000895d */ /* 0x008fea0003900000 */
[----:B------:R-:W3:Y:S02]  /*16ad0*/  @!P0 SYNCS.PHASECHK.TRANS64 P0, [R3+URZ], R2 ;  /* 0x00000002030085a7 */ /* 0x000ee4000800007f */
[----:B---3--:R-:W-:Y:S05]  /*16ae0*/  @!P0 BRA `(.L_x_1240) ;  /* 0xfffffffc00f08947 */ /* 0x008fea000383ffff */
.L_x_1235:
[----:B------:R-:W-:Y:S05]  /*16af0*/  BSYNC B0 ;  /* 0x0000000000007941 */ /* 0x000fea0003800000 */
.L_x_1234:
[----:B------:R-:W-:Y:S05]  /*16b00*/  EXIT ;  /* 0x000000000000794d */ /* 0x000fea0003800000 */
.L_x_1063:
[----:B0-----:R-:W-:-:S04]  /*16b10*/  IMAD.U32 R0, RZ, RZ, UR41 ;  /* 0x00000029ff007e24 */ /* 0x001fc8000f8e00ff */
[----:B------:R0:W1:Y:S03]  /*16b20*/  SYNCS.PHASECHK.TRANS64.TRYWAIT P1, [R0+URZ+0x38800], R3 ;  /* 0x03880003000075a7 */ /* 0x000066000802017f */
[----:B-1----:R-:W-:Y:S05]  /*16b30*/  @!P1 NANOSLEEP.SYNCS 0x989680 ;  /* 0x009896800000995d */ /* 0x002fea0003900000 */
[----:B------:R-:W1:Y:S02]  /*16b40*/  @!P1 SYNCS.PHASECHK.TRANS64 P1, [R0+URZ+0x38800], R3 ;  /* 0x03880003000095a7 */ /* 0x000e64000802007f */
[----:B-1----:R-:W-:Y:S05]  /*16b50*/  @!P1 BRA `(.L_x_1063) ;  /* 0xfffffffc00ec9947 */ /* 0x002fea000383ffff */
[----:B------:R-:W-:Y:S05]  /*16b60*/  BRA `(.L_x_1241) ;  /* 0xfffffed0008c7947 */ /* 0x000fea000383ffff */
.L_x_1067:
[----:B--2---:R2:W3:Y:S02]  /*16b70*/  SYNCS.PHASECHK.TRANS64.TRYWAIT P1, [R4+URZ+0x38830], R5 ;  /* 0x03883005040075a7 */ /* 0x0044e4000802017f */
[----:B---3--:R-:W-:Y:S05]  /*16b80*/  @!P1 NANOSLEEP.SYNCS 0x989680 ;  /* 0x009896800000995d */ /* 0x008fea0003900000 */
[----:B------:R-:W3:Y:S02]  /*16b90*/  @!P1 SYNCS.PHASECHK.TRANS64 P1, [R4+URZ+0x38830], R5 ;  /* 0x03883005040095a7 */ /* 0x000ee4000802007f */
[----:B---3--:R-:W-:Y:S05]  /*16ba0*/  @!P1 BRA `(.L_x_1067) ;  /* 0xfffffffc00f09947 */ /* 0x008fea000383ffff */
[----:B------:R-:W-:Y:S05]  /*16bb0*/  BRA `(.L_x_1066) ;  /* 0xfffffed000a87947 */ /* 0x000fea000383ffff */
.L_x_1068:
[----:B0-----:R-:W-:-:S04]  /*16bc0*/  IMAD.U32 R6, RZ, RZ, UR41 ;  /* 0x00000029ff067e24 */ /* 0x001fc8000f8e00ff */
[----:B------:R0:W3:Y:S03]  /*16bd0*/  SYNCS.PHASECHK.TRANS64.TRYWAIT P1, [R6+URZ+0x38810], R3 ;  /* 0x03881003060075a7 */ /* 0x0000e6000802017f */
[----:B---3--:R-:W-:Y:S05]  /*16be0*/  @!P1 NANOSLEEP.SYNCS 0x989680 ;  /* 0x009896800000995d */ /* 0x008fea0003900000 */
[----:B------:R-:W3:Y:S02]  /*16bf0*/  @!P1 SYNCS.PHASECHK.TRANS64 P1, [R6+URZ+0x38810], R3 ;  /* 0x03881003060095a7 */ /* 0x000ee4000802007f */
[----:B---3--:R-:W-:Y:S05]  /*16c00*/  @!P1 BRA `(.L_x_1068) ;  /* 0xfffffffc00ec9947 */ /* 0x008fea000383ffff */
[----:B------:R-:W-:Y:S05]  /*16c10*/  BRA `(.L_x_1242) ;  /* 0xfffffed400307947 */ /* 0x000fea000383ffff */
.L_x_1072:
[----:B----4-:R4:W0:Y:S02]  /*16c20*/  SYNCS.PHASECHK.TRANS64.TRYWAIT P1, [R4+URZ+0x38850], R5 ;  /* 0x03885005040075a7 */ /* 0x010824000802017f */
[----:B0-----:R-:W-:Y:S05]  /*16c30*/  @!P1 NANOSLEEP.SYNCS 0x989680 ;  /* 0x009896800000995d */ /* 0x001fea0003900000 */
[----:B------:R-:W0:Y:S02]  /*16c40*/  @!P1 SYNCS.PHASECHK.TRANS64 P1, [R4+URZ+0x38850], R5 ;  /* 0x03885005040095a7 */ /* 0x000e24000802007f */
[----:B0-----:R-:W-:Y:S05]  /*16c50*/  @!P1 BRA `(.L_x_1072) ;  /* 0xfffffffc00f09947 */ /* 0x001fea000383ffff */
[----:B------:R-:W-:Y:S05]  /*16c60*/  BRA `(.L_x_1071) ;  /* 0xfffffed4003c7947 */ /* 0x000fea000383ffff */
.L_x_1077:
[----:B-1----:R-:W-:-:S04]  /*16c70*/  IMAD.U32 R7, RZ, RZ, UR5 ;  /* 0x00000005ff077e24 */ /* 0x002fc8000f8e00ff */
[----:B------:R1:W2:Y:S03]  /*16c80*/  SYNCS.PHASECHK.TRANS64.TRYWAIT P3, [R7+URZ+0x38830], R6 ;  /* 0x03883006070075a7 */ /* 0x0002a6000806017f */
[----:B--2---:R-:W-:Y:S05]  /*16c90*/  @!P3 NANOSLEEP.SYNCS 0x989680 ;  /* 0x009896800000b95d */ /* 0x004fea0003900000 */
[----:B------:R-:W2:Y:S02]  /*16ca0*/  @!P3 SYNCS.PHASECHK.TRANS64 P3, [R7+URZ+0x38830], R6 ;  /* 0x038830060700b5a7 */ /* 0x000ea4000806007f */
[----:B--2---:R-:W-:Y:S05]  /*16cb0*/  @!P3 BRA `(.L_x_1077) ;  /* 0xfffffffc00ecb947 */ /* 0x004fea000383ffff */
[----:B------:R-:W-:Y:S05]  /*16cc0*/  BRA `(.L_x_1076) ;  /* 0xfffffef800cc7947 */ /* 0x000fea000383ffff */
.L_x_1081:
[----:B-1----:R-:W-:-:S04]  /*16cd0*/  IMAD.U32 R7, RZ, RZ, UR5 ;  /* 0x00000005ff077e24 */ /* 0x002fc8000f8e00ff */
[----:B------:R1:W3:Y:S03]  /*16ce0*/  SYNCS.PHASECHK.TRANS64.TRYWAIT P3, [R7+URZ+0x38850], R6 ;  /* 0x03885006070075a7 */ /* 0x0002e6000806017f */
[----:B---3--:R-:W-:Y:S05]  /*16cf0*/  @!P3 NANOSLEEP.SYNCS 0x989680 ;  /* 0x009896800000b95d */ /* 0x008fea0003900000 */
[----:B------:R-:W3:Y:S02]  /*16d00*/  @!P3 SYNCS.PHASECHK.TRANS64 P3, [R7+URZ+0x38850], R6 ;  /* 0x038850060700b5a7 */ /* 0x000ee4000806007f */
[----:B---3--:R-:W-:Y:S05]  /*16d10*/  @!P3 BRA `(.L_x_1081) ;  /* 0xfffffffc00ecb947 */ /* 0x008fea000383ffff */
[----:B------:R-:W-:Y:S05]  /*16d20*/  BRA `(.L_x_1080) ;  /* 0xfffffefc00487947 */ /* 0x000fea000383ffff */
.L_x_1120:
[----:B------:R-:W2:Y:S01]  /*16d30*/  S2R R4, SR_TID.X ;  /* 0x0000000000047919 */ /* 0x000ea20000002100 */
[----:B------:R-:W-:Y:S01]  /*16d40*/  BSSY B0, `(.L_x_1243) ;  /* 0x000000a000007945 */ /* 0x000fe20003800000 */
[----:B------:R-:W-:Y:S02]  /*16d50*/  IMAD.MOV.U32 R12, RZ, RZ, RZ ;  /* 0x000000ffff0c7224 */ /* 0x000fe400078e00ff */
[----:B0-----:R-:W-:Y:S02]  /*16d60*/  IMAD.MOV.U32 R11, RZ, RZ, 0x1f ;  /* 0x0000001fff0b7424 */ /* 0x001fe400078e00ff */
[----:B------:R-:W-:Y:S01]  /*16d70*/  IMAD.MOV.U32 R15, RZ, RZ, -0x1 ;  /* 0xffffffffff0f7424 */ /* 0x000fe200078e00ff */
[----:B--2---:R-:W-:-:S04]  /*16d80*/  SHF.R.U32.HI R4, RZ, 0x5, R4 ;  /* 0x00000005ff047819 */ /* 0x004fc80000011604 */
[----:B------:R-:W-:-:S05]  /*16d90*/  LOP3.LUT R4, R4, 0x3, RZ, 0xc0, !PT ;  /* 0x0000000304047812 */ /* 0x000fca00078ec0ff */
[----:B------:R-:W-:-:S07]  /*16da0*/  IMAD.MOV.U32 R13, RZ, RZ, R4 ;  /* 0x000000ffff0d7224 */ /* 0x000fce00078e0004 */
[----:B-1----:R-:W-:Y:S05]  /*16db0*/  WARPSYNC.COLLECTIVE R15, `(.L_x_1244) ;  /* 0x000000000f087348 */ /* 0x002fea0003c00000 */
[----:B------:R0:W2:Y:S02]  /*16dc0*/  SHFL.IDX P6, R14, R13, R12, R11 ;  /* 0x0000000c0d0e7389 */ /* 0x0000a400000c000b */
[----:B012---:R-:W-:Y:S01]  /*16dd0*/  ENDCOLLECTIVE ;  /* 0x000000000000791b */ /* 0x007fe20003800000 */
.L_x_1244:
[----:B------:R-:W-:Y:S05]  /*16de0*/  BSYNC B0 ;  /* 0x0000000000007941 */ /* 0x000fea0003800000 */
.L_x_1243:
[----:B------:R-:W-:Y:S05]  /*16df0*/  BRA `(.L_x_1245) ;  /* 0xffffff9400c87947 */ /* 0x000fea000383ffff */
.L_x_1122:
[----:B------:R-:W-:Y:S01]  /*16e00*/  BSSY B0, `(.L_x_1246) ;  /* 0x0000006000007945 */ /* 0x000fe20003800000 */
[----:B------:R-:W-:-:S07]  /*16e10*/  IMAD.MOV.U32 R15, RZ, RZ, -0x1 ;  /* 0xffffffffff0f7424 */ /* 0x000fce00078e00ff */
[----:B012---:R-:W-:Y:S05]  /*16e20*/  WARPSYNC.COLLECTIVE R15, `(.L_x_1247) ;  /* 0x000000000f0c7348 */ /* 0x007fea0003c00000 */
[----:B------:R-:W-:Y:S02]  /*16e30*/  ELECT P6, UR62, PT ;  /* 0x00000000003e782f */ /* 0x000fe400038c0000 */
[----:B------:R-:W-:Y:S01]  /*16e40*/  MOV R14, UR62 ;  /* 0x0000003e000e7c02 */ /* 0x000fe20008000f00 */
[----:B012---:R-:W-:Y:S10]  /*16e50*/  ENDCOLLECTIVE ;  /* 0x000000000000791b */ /* 0x007ff40003800000 */
.L_x_1247:
[----:B------:R-:W-:Y:S05]  /*16e60*/  BSYNC B0 ;  /* 0x0000000000007941 */ /* 0x000fea0003800000 */
.L_x_1246:
[----:B------:R-:W-:Y:S05]  /*16e70*/  BRA `(.L_x_1248) ;  /* 0xffffff9400cc7947 */ /* 0x000fea000383ffff */
.L_x_1124:
[----:B---3--:R3:W4:Y:S02]  /*16e80*/  SYNCS.PHASECHK.TRANS64.TRYWAIT P0, [R0+URZ+0x38840], R2 ;  /* 0x03884002000075a7 */ /* 0x008724000800017f */
[----:B----4-:R-:W-:Y:S05]  /*16e90*/  @!P0 NANOSLEEP.SYNCS 0x989680 ;  /* 0x009896800000895d */ /* 0x010fea0003900000 */
[----:B------:R-:W4:Y:S02]  /*16ea0*/  @!P0 SYNCS.PHASECHK.TRANS64 P0, [R0+URZ+0x38840], R2 ;  /* 0x03884002000085a7 */ /* 0x000f24000800007f */
[----:B----4-:R-:W-:Y:S05]  /*16eb0*/  @!P0 BRA `(.L_x_1124) ;  /* 0xfffffffc00f08947 */ /* 0x010fea000383ffff */
[----:B------:R-:W-:Y:S05]  /*16ec0*/  BRA `(.L_x_1249) ;  /* 0xffffff9800307947 */ /* 0x000fea000383ffff */
.L_x_1128:
[----:B------:R0:W5:Y:S01]  /*16ed0*/  LDL R0, [R1+0x38] ;  /* 0x0000380001007983 */ /* 0x0001620000100800 */
[----:B------:R-:W-:Y:S02]  /*16ee0*/  IMAD.MOV.U32 R13, RZ, RZ, R2 ;  /* 0x000000ffff0d7224 */ /* 0x000fe400078e0002 */
[----:B------:R-:W-:Y:S01]  /*16ef0*/  IMAD.MOV.U32 R12, RZ, RZ, RZ ;  /* 0x000000ffff0c7224 */ /* 0x000fe200078e00ff */
[----:B------:R-:W1:Y:S01]  /*16f00*/  S2R R6, SR_TID.X ;  /* 0x0000000000067919 */ /* 0x000e620000002100 */
[----:B------:R-:W-:Y:S02]  /*16f10*/  IMAD.MOV.U32 R11, RZ, RZ, 0x181f ;  /* 0x0000181fff0b7424 */ /* 0x000fe400078e00ff */
[----:B------:R-:W-:-:S07]  /*16f20*/  IMAD.MOV.U32 R15, RZ, RZ, -0x1 ;  /* 0xffffffffff0f7424 */ /* 0x000fce00078e00ff */
[----:B01---5:R-:W-:Y:S05]  /*16f30*/  WARPSYNC.COLLECTIVE R15, `(.L_x_1250) ;  /* 0x000000000f087348 */ /* 0x023fea0003c00000 */
[----:B------:R2:W3:Y:S02]  /*16f40*/  SHFL.IDX P6, R14, R13, R12, R11 ;  /* 0x0000000c0d0e7389 */ /* 0x0004e400000c000b */
[----:B0123-5:R-:W-:Y:S01]  /*16f50*/  ENDCOLLECTIVE ;  /* 0x000000000000791b */ /* 0x02ffe20003800000 */
.L_x_1250:
[----:B------:R-:W-:Y:S02]  /*16f60*/  IMAD.MOV.U32 R13, RZ, RZ, R3 ;  /* 0x000000ffff0d7224 */ /* 0x000fe400078e0003 */
[----:B------:R-:W-:Y:S01]  /*16f70*/  IMAD.MOV.U32 R4, RZ, RZ, R14 ;  /* 0x000000ffff047224 */ /* 0x000fe200078e000e */
[----:B------:R-:W-:-:S07]  /*16f80*/  LOP3.LUT R6, R6, 0x7f, RZ, 0xc0, !PT ;  /* 0x0000007f06067812 */ /* 0x000fce00078ec0ff */
[----:B------:R-:W-:Y:S05]  /*16f90*/  WARPSYNC.COLLECTIVE R15, `(.L_x_1251) ;  /* 0x000000000f087348 */ /* 0x000fea0003c00000 */
[----:B------:R0:W1:Y:S02]  /*16fa0*/  SHFL.IDX P6, R14, R13, R12, R11 ;  /* 0x0000000c0d0e7389 */ /* 0x00006400000c000b */
[----:B01----:R-:W-:Y:S01]  /*16fb0*/  ENDCOLLECTIVE ;  /* 0x000000000000791b */ /* 0x003fe20003800000 */
.L_x_1251:
[----:B------:R-:W-:-:S05]  /*16fc0*/  SHF.R.U32.HI R6, RZ, 0x3, R6 ;  /* 0x00000003ff067819 */ /* 0x000fca0000011606 */
[----:B------:R-:W-:-:S05]  /*16fd0*/  IMAD R10, R10, 0x40, R6 ;  /* 0x000000400a0a7824 */ /* 0x000fca00078e0206 */
[----:B------:R0:W-:Y:S01]  /*16fe0*/  STL [R1+0x4], R10 ;  /* 0x0000040a01007387 */ /* 0x0001e20000100800 */
[----:B------:R-:W-:Y:S02]  /*16ff0*/  IMAD.MOV.U32 R13, RZ, RZ, R2 ;  /* 0x000000ffff0d7224 */ /* 0x000fe400078e0002 */
[----:B------:R-:W-:Y:S02]  /*17000*/  IMAD.MOV.U32 R12, RZ, RZ, 0x1 ;  /* 0x00000001ff0c7424 */ /* 0x000fe400078e00ff */
[----:B------:R-:W-:-:S07]  /*17010*/  IMAD.MOV.U32 R5, RZ, RZ, R14 ;  /* 0x000000ffff057224 */ /* 0x000fce00078e000e */
[----:B0-----:R-:W-:Y:S05]  /*17020*/  WARPSYNC.COLLECTIVE R15, `(.L_x_1252) ;  /* 0x000000000f087348 */ /* 0x001fea0003c00000 */
[----:B------:R1:W2:Y:S02]  /*17030*/  SHFL.IDX P6, R14, R13, R12, R11 ;  /* 0x0000000c0d0e7389 */ /* 0x0002a400000c000b */
[----:B012---:R-:W-:Y:S01]  /*17040*/  ENDCOLLECTIVE ;  /* 0x000000000000791b */ /* 0x007fe20003800000 */
.L_x_1252:
[----:B------:R-:W-:Y:S02]  /*17050*/  IMAD.MOV.U32 R13, RZ, RZ, R3 ;  /* 0x000000ffff0d7224 */ /* 0x000fe400078e0003 */
[----:B------:R-:W-:-:S07]  /*17060*/  IMAD.MOV.U32 R6, RZ, RZ, R14 ;  /* 0x000000ffff067224 */ /* 0x000fce00078e000e */
[----:B------:R-:W-:Y:S05]  /*17070*/  WARPSYNC.COLLECTIVE R15, `(.L_x_1253) ;  /* 0x000000000f087348 */ /* 0x000fea0003c00000 */
[----:B------:R0:W1:Y:S02]  /*17080*/  SHFL.IDX P6, R14, R13, R12, R11 ;  /* 0x0000000c0d0e7389 */ /* 0x00006400000c000b */
[----:B01----:R-:W-:Y:S01]  /*17090*/  ENDCOLLECTIVE ;  /* 0x000000000000791b */ /* 0x003fe20003800000 */
.L_x_1253:
[----:B------:R-:W-:Y:S02]  /*170a0*/  IMAD.MOV.U32 R13, RZ, RZ, R2 ;  /* 0x000000ffff0d7224 */ /* 0x000fe400078e0002 */
[----:B------:R-:W-:Y:S02]  /*170b0*/  IMAD.MOV.U32 R12, RZ, RZ, 0x2 ;  /* 0x00000002ff0c7424 */ /* 0x000fe400078e00ff */
[----:B------:R-:W-:Y:S02]  /*170c0*/  IMAD R0, R0, R7, RZ ;  /* 0x0000000700007224 */ /* 0x000fe400078e02ff */
[----:B------:R-:W-:-:S03]  /*170d0*/  VIADD R7, R10, 0x10 ;  /* 0x000000100a077836 */ /* 0x000fc60000000000 */
[----:B------:R-:W-:Y:S02]  /*170e0*/  ISETP.GE.AND P1, PT, R10, R0, PT ;  /* 0x000000000a00720c */ /* 0x000fe40003f26270 */
[----:B------:R0:W-:Y:S11]  /*170f0*/  STL [R1+0x50], R7 ;  /* 0x0000500701007387 */ /* 0x0001f60000100800 */
        /* <DEDUP_REMOVED lines=8> */
[----:B------:R1:W-:Y:S01]  /*17180*/  @!P1 LDGSTS.E.BYPASS.LTC128B.128 [R8+0x20400], desc[UR38][R4.64], !P0 ;  /* 0x2040000004089fae */ /* 0x0003e2000c101d66 */
[----:B------:R-:W-:Y:S01]  /*17190*/  ISETP.GE.AND P1, PT, R7, R0, PT ;  /* 0x000000000700720c */ /* 0x000fe20003f26270 */
[----:B0-----:R-:W-:-:S05]  /*171a0*/  VIADD R7, R10, 0x20 ;  /* 0x000000200a077836 */ /* 0x001fca0000000000 */
[----:B------:R0:W-:Y:S01]  /*171b0*/  STL [R1+0x5c], R7 ;  /* 0x00005c0701007387 */ /* 0x0001e20000100800 */
[----:B-1----:R-:W-:-:S07]  /*171c0*/  IMAD.MOV.U32 R4, RZ, RZ, R14 ;  /* 0x000000ffff047224 */ /* 0x002fce00078e000e */
[----:B0-----:R-:W-:Y:S05]  /*171d0*/  WARPSYNC.COLLECTIVE R15, `(.L_x_1254) ;  /* 0x000000000f087348 */ /* 0x001fea0003c00000 */
[----:B------:R1:W2:Y:S02]  /*171e0*/  SHFL.IDX P6, R14, R13, R12, R11 ;  /* 0x0000000c0d0e7389 */ /* 0x0002a400000c000b */
[----:B012---:R-:W-:Y:S01]  /*171f0*/  ENDCOLLECTIVE ;  /* 0x000000000000791b */ /* 0x007fe20003800000 */
.L_x_1254:
[----:B------:R-:W-:-:S05]  /*17200*/  @!P1 LEA R5, P2, R9, R4, 0x1 ;  /* 0x0000000409059211 */ /* 0x000fca00078408ff */
[----:B------:R-:W-:-:S05]  /*17210*/  @!P1 IMAD.X R4, RZ, RZ, R6, P2 ;  /* 0x000000ffff049224 */ /* 0x000fca00010e0606 */
[----:B------:R-:W-:Y:S01]  /*17220*/  @!P1 LOP3.LUT R5, R5, R4, RZ, 0x3c, !PT ;  /* 0x0000000405059212 */ /* 0x000fe200078e3cff */
[----:B------:R-:W-:-:S03]  /*17230*/  IMAD.MOV.U32 R13, RZ, RZ, R3 ;  /* 0x000000ffff0d7224 */ /* 0x000fc600078e0003 */
[----:B------:R-:W-:-:S04]  /*17240*/  @!P1 LOP3.LUT R4, R5, R4, RZ, 0x3c, !PT ;  /* 0x0000000405049212 */ /* 0x000fc800078e3cff */
[----:B------:R-:W-:Y:S01]  /*17250*/  @!P1 LOP3.LUT R5, R5, R4, RZ, 0x3c, !PT ;  /* 0x0000000405059212 */ /* 0x000fe200078e3cff */
[----:B------:R-:W-:-:S07]  /*17260*/  IMAD.MOV.U32 R6, RZ, RZ, R14 ;  /* 0x000000ffff067224 */ /* 0x000fce00078e000e */
[----:B------:R-:W-:Y:S05]  /*17270*/  WARPSYNC.COLLECTIVE R15, `(.L_x_1255) ;  /* 0x000000000f087348 */ /* 0x000fea0003c00000 */
[----:B------:R0:W1:Y:S02]  /*17280*/  SHFL.IDX P6, R14, R13, R12, R11 ;  /* 0x0000000c0d0e7389 */ /* 0x00006400000c000b */
[----:B01----:R-:W-:Y:S01]  /*17290*/  ENDCOLLECTIVE ;  /* 0x000000000000791b */ /* 0x003fe20003800000 */
.L_x_1255:
[----:B------:R-:W-:Y:S01]  /*172a0*/  @!PT LDS RZ, [RZ] ;  /* 0x00000000fffff984 */ /* 0x000fe20000000800 */
[----:B------:R-:W-:Y:S01]  /*172b0*/  @!PT LDS RZ, [RZ] ;  /* 0x00000000fffff984 */ /* 0x000fe20000000800 */
[----:B------:R-:W-:Y:S01]  /*172c0*/  @!PT LDS RZ, [RZ] ;  /* 0x00000000fffff984 */ /* 0x000fe20000000800 */
[----:B------:R0:W-:Y:S01]  /*172d0*/  @!P1 LDGSTS.E.BYPASS.LTC128B.128 [R8+0x20c00], desc[UR38][R4.64], !P0 ;  /* 0x20c0000004089fae */ /* 0x0001e2000c101d66 */
[----:B------:R-:W-:Y:S01]  /*172e0*/  ISETP.GE.AND P1, PT, R7, R0, PT ;  /* 0x000000000700720c */ /* 0x000fe20003f26270 */
[----:B------:R-:W-:Y:S02]  /*172f0*/  IMAD.MOV.U32 R13, RZ, RZ, R2 ;  /* 0x000000ffff0d7224 */ /* 0x000fe400078e0002 */
[----:B------:R-:W-:Y:S02]  /*17300*/  IMAD.MOV.U32 R12, RZ, RZ, 0x3 ;  /* 0x00000003ff0c7424 */ /* 0x000fe400078e00ff */
[----:B0-----:R-:W-:-:S08]  /*17310*/  IMAD.MOV.U32 R4, RZ, RZ, R14 ;  /* 0x000000ffff047224 */ /* 0x001fd000078e000e */
[----:B------:R-:W-:Y:S05]  /*17320*/  WARPSYNC.COLLECTIVE R15, `(.L_x_1256) ;  /* 0x000000000f087348 */ /* 0x000fea0003c00000 */
[----:B------:R0:W1:Y:S02]  /*17330*/  SHFL.IDX P6, R14, R13, R12, R11 ;  /* 0x0000000c0d0e7389 */ /* 0x00006400000c000b */
[----:B01----:R-:W-:Y:S01]  /*17340*/  ENDCOLLECTIVE ;  /* 0x000000000000791b */ /* 0x003fe20003800000 */
.L_x_1256:
        /* <DEDUP_REMOVED lines=9> */
[----:B------:R0:W-:Y:S02]  /*173e0*/  @!P1 LDGSTS.E.BYPASS.LTC128B.128 [R8+0x21400], desc[UR38][R4.64], !P0 ;  /* 0x2140000004089fae */ /* 0x0001e4000c101d66 */
[----:B0-----:R-:W-:-:S07]  /*173f0*/  IMAD.MOV.U32 R4, RZ, RZ, R14 ;  /* 0x000000ffff047224 */ /* 0x001fce00078e000e */
[----:B------:R-:W-:Y:S05]  /*17400*/  WARPSYNC.COLLECTIVE R15, `(.L_x_1257) ;  /* 0x000000000f087348 */ /* 0x000fea0003c00000 */
[----:B------:R0:W1:Y:S02]  /*17410*/  SHFL.IDX P6, R14, R13, R12, R11 ;  /* 0x0000000c0d0e7389 */ /* 0x00006400000c000b */
[----:B01----:R-:W-:Y:S01]  /*17420*/  ENDCOLLECTIVE ;  /* 0x000000000000791b */ /* 0x003fe20003800000 */
.L_x_1257:
[----:B------:R-:W-:Y:S01]  /*17430*/  IMAD.MOV.U32 R3, RZ, RZ, R14 ;  /* 0x000000ffff037224 */ /* 0x000fe200078e000e */
[----:B------:R-:W-:Y:S06]  /*17440*/  BRA `(.L_x_1258) ;  /* 0xffffff9c006c7947 */ /* 0x000fec000383ffff */
.L_x_1132:
[----:B------:R-:W2:Y:S04]  /*17450*/  LDL.LU R12, [R1+0x38] ;  /* 0x00003800010c7983 */ /* 0x000ea80000300800 */
[----:B------:R-:W3:Y:S04]  /*17460*/  LDL.LU R11, [R1+0x4] ;  /* 0x00000400010b7983 */ /* 0x000ee80000300800 */
[----:B------:R-:W4:Y:S04]  /*17470*/  LDL.LU R9, [R1+0x50] ;  /* 0x0000500001097983 */ /* 0x000f280000300800 */
[----:B------:R-:W5:Y:S01]  /*17480*/  LDL.LU R8, [R1+0x5c] ;  /* 0x00005c0001087983 */ /* 0x000f620000300800 */
[----:B------:R-:W-:Y:S01]  /*17490*/  LOP3.LUT R19, R19, 0xffffffdf, RZ, 0xc0, !PT ;  /* 0xffffffdf13137812 */ /* 0x000fe200078ec0ff */
[----:B------:R-:W-:Y:S01]  /*174a0*/  BSSY B0, `(.L_x_1259) ;  /* 0x0000015000007945 */ /* 0x000fe20003800000 */
[----:B------:R-:W-:-:S02]  /*174b0*/  IMAD.MOV.U32 R13, RZ, RZ, R4 ;  /* 0x000000ffff0d7224 */ /* 0x000fc400078e0004 */
[----:B------:R-:W-:Y:S02]  /*174c0*/  IMAD.MOV.U32 R15, RZ, RZ, -0x1 ;  /* 0xffffffffff0f7424 */ /* 0x000fe400078e00ff */
[----:B--2---:R-:W-:Y:S02]  /*174d0*/  IMAD R7, R12, R7, RZ ;  /* 0x000000070c077224 */ /* 0x004fe400078e02ff */
[----:B------:R-:W-:-:S03]  /*174e0*/  IMAD.MOV.U32 R12, RZ, RZ, RZ ;  /* 0x000000ffff0c7224 */ /* 0x000fc600078e00ff */
[-C--:B---3--:R-:W-:Y:S01]  /*174f0*/  ISETP.GE.AND P2, PT, R11, R7.reuse, PT ;  /* 0x000000070b00720c */ /* 0x088fe20003f46270 */
[----:B------:R-:W-:Y:S01]  /*17500*/  IMAD.MOV.U32 R11, RZ, RZ, 0x181f ;  /* 0x0000181fff0b7424 */ /* 0x000fe200078e00ff */
[-C--:B----4-:R-:W-:Y:S02]  /*17510*/  ISETP.GE.AND P3, PT, R9, R7.reuse, PT ;  /* 0x000000070900720c */ /* 0x090fe40003f66270 */
[----:B-----5:R-:W-:-:S09]  /*17520*/  ISETP.GE.AND P4, PT, R8, R7, PT ;  /* 0x000000070800720c */ /* 0x020fd20003f86270 */
[----:B------:R-:W-:-:S04]  /*17530*/  @!P2 LOP3.LUT R2, R5, 0x40, RZ, 0xc0, !PT ;  /* 0x000000400502a812 */ /* 0x000fc800078ec0ff */
[----:B------:R-:W-:-:S04]  /*17540*/  @!P2 SHF.R.U32.HI R2, RZ, 0x2, R2 ;  /* 0x00000002ff02a819 */ /* 0x000fc80000011602 */
[----:B------:R-:W-:Y:S02]  /*17550*/  @!P2 ISETP.NE.U32.AND P6, PT, R2, RZ, PT ;  /* 0x000000ff0200a20c */ /* 0x000fe40003fc5070 */
[----:B------:R-:W-:-:S04]  /*17560*/  @!P2 LOP3.LUT R2, R6, 0x80, RZ, 0xc0, !PT ;  /* 0x000000800602a812 */ /* 0x000fc800078ec0ff */
[----:B------:R-:W-:-:S07]  /*17570*/  @!P2 SHF.R.U32.HI R2, RZ, 0x3, R2 ;  /* 0x00000003ff02a819 */ /* 0x000fce0000011602 */
[----:B------:R-:W-:Y:S02]  /*17580*/  @P6 LOP3.LUT R19, R19, 0x20, RZ, 0xfc, !PT ;  /* 0x0000002013136812 */ /* 0x000fe400078efcff */
[----:B------:R-:W-:Y:S02]  /*17590*/  @!P2 ISETP.NE.U32.AND P6, PT, R2, RZ, PT ;  /* 0x000000ff0200a20c */ /* 0x000fe40003fc5070 */
[----:B------:R-:W-:-:S11]  /*175a0*/  LOP3.LUT R19, R19, 0xffffffef, RZ, 0xc0, !PT ;  /* 0xffffffef13137812 */ /* 0x000fd600078ec0ff */
[----:B------:R-:W-:-:S07]  /*175b0*/  @P6 LOP3.LUT R19, R19, 0x10, RZ, 0xfc, !PT ;  /* 0x0000001013136812 */ /* 0x000fce00078efcff */
[----:B------:R-:W-:Y:S05]  /*175c0*/  WARPSYNC.COLLECTIVE R15, `(.L_x_1260) ;  /* 0x000000000f087348 */ /* 0x000fea0003c00000 */
[----:B------:R0:W1:Y:S02]  /*175d0*/  SHFL.IDX P6, R14, R13, R12, R11 ;  /* 0x0000000c0d0e7389 */ /* 0x00006400000c000b */
[----:B01----:R-:W-:Y:S01]  /*175e0*/  ENDCOLLECTIVE ;  /* 0x000000000000791b */ /* 0x003fe20003800000 */
.L_x_1260:
[----:B------:R-:W-:Y:S05]  /*175f0*/  BSYNC B0 ;  /* 0x0000000000007941 */ /* 0x000fea0003800000 */
.L_x_1259:
[----:B------:R0:W-:Y:S04]  /*17600*/  STL [R1+0x74], R7 ;  /* 0x0000740701007387 */ /* 0x0001e80000100800 */
[----:B0-----:R0:W5:Y:S01]  /*17610*/  LDL R7, [R1+0x14] ;  /* 0x0000140001077983 */ /* 0x0011620000100800 */
[----:B------:R-:W-:Y:S01]  /*17620*/  IMAD.MOV.U32 R13, RZ, RZ, R0 ;  /* 0x000000ffff0d7224 */ /* 0x000fe200078e0000 */
[----:B------:R-:W-:Y:S01]  /*17630*/  LOP3.LUT R19, R19, 0xffff7fff, RZ, 0xc0, !PT ;  /* 0xffff7fff13137812 */ /* 0x000fe200078ec0ff */
[----:B------:R-:W-:Y:S02]  /*17640*/  IMAD.MOV.U32 R12, RZ, RZ, RZ ;  /* 0x000000ffff0c7224 */ /* 0x000fe400078e00ff */
[----:B------:R-:W-:Y:S01]  /*17650*/  IMAD.MOV.U32 R11, RZ, RZ, 0x181f ;  /* 0x0000181fff0b7424 */ /* 0x000fe200078e00ff */
[----:B------:R-:W-:Y:S01]  /*17660*/  @P0 LOP3.LUT R19, R19, 0x8000, RZ, 0xfc, !PT ;  /* 0x0000800013130812 */ /* 0x000fe200078efcff */
[----:B------:R-:W-:-:S02]  /*17670*/  IMAD.MOV.U32 R15, RZ, RZ, -0x1 ;  /* 0xffffffffff0f7424 */ /* 0x000fc400078e00ff */
[----:B------:R-:W-:Y:S01]  /*17680*/  IMAD.MOV.U32 R2, RZ, RZ, R14 ;  /* 0x000000ffff027224 */ /* 0x000fe200078e000e */
[----:B0-----:R-:W-:-:S13]  /*17690*/  LOP3.LUT P0, RZ, R19, 0x8, RZ, 0xc0, !PT ;  /* 0x0000000813ff7812 */ /* 0x001fda000780c0ff */
[----:B-----5:R-:W-:Y:S05]  /*176a0*/  WARPSYNC.COLLECTIVE R15, `(.L_x_1261) ;  /* 0x000000000f087348 */ /* 0x020fea0003c00000 */
[----:B------:R0:W1:Y:S02]  /*176b0*/  SHFL.IDX P6, R14, R13, R12, R11 ;  /* 0x0000000c0d0e7389 */ /* 0x00006400000c000b */
[----:B01---5:R-:W-:Y:S01]  /*176c0*/  ENDCOLLECTIVE ;  /* 0x000000000000791b */ /* 0x023fe20003800000 */
.L_x_1261:
[----:B------:R-:W-:-:S04]  /*176d0*/  LOP3.LUT R19, R19, 0xffffbfff, RZ, 0xc0, !PT ;  /* 0xffffbfff13137812 */ /* 0x000fc800078ec0ff */
[----:B------:R-:W-:-:S04]  /*176e0*/  @P1 LOP3.LUT R19, R19, 0x4000, RZ, 0xfc, !PT ;  /* 0x0000400013131812 */ /* 0x000fc800078efcff */
[C---:B------:R-:W-:Y:S02]  /*176f0*/  LOP3.LUT P1, RZ, R19.reuse, 0x4, RZ, 0xc0, !PT ;  /* 0x0000000413ff7812 */ /* 0x040fe4000782c0ff */
[----:B------:R-:W-:Y:S01]  /*17700*/  LOP3.LUT R19, R19, 0xffffdfff, RZ, 0xc0, !PT ;  /* 0xffffdfff13137812 */ /* 0x000fe200078ec0ff */
[----:B------:R-:W-:-:S03]  /*17710*/  IMAD.MOV.U32 R13, RZ, RZ, R4 ;  /* 0x000000ffff0d7224 */ /* 0x000fc600078e0004 */
[----:B------:R-:W-:Y:S01]  /*17720*/  @P3 LOP3.LUT R19, R19, 0x2000, RZ, 0xfc, !PT ;  /* 0x0000200013133812 */ /* 0x000fe200078efcff */
[----:B------:R-:W-:-:S03]  /*17730*/  IMAD.MOV.U32 R12, RZ, RZ, 0x1 ;  /* 0x00000001ff0c7424 */ /* 0x000fc600078e00ff */
[C---:B------:R-:W-:Y:S02]  /*17740*/  LOP3.LUT P3, RZ, R19.reuse, 0x2, RZ, 0xc0, !PT ;  /* 0x0000000213ff7812 */ /* 0x040fe4000786c0ff */
[----:B------:R-:W-:Y:S01]  /*17750*/  LOP3.LUT R19, R19, 0xfffffbff, RZ, 0xc0, !PT ;  /* 0xfffffbff13137812 */ /* 0x000fe200078ec0ff */
[----:B------:R-:W-:-:S03]  /*17760*/  IMAD.MOV.U32 R3, RZ, RZ, R14 ;  /* 0x000000ffff037224 */ /* 0x000fc600078e000e */
[----:B------:R-:W-:Y:S02]  /*17770*/  @P4 LOP3.LUT R19, R19, 0x400, RZ, 0xfc, !PT ;  /* 0x0000040013134812 */ /* 0x000fe400078efcff */
[----:B------:R-:W-:Y:S02]  /*17780*/  @!P2 LEA R3, P6, R10, R3, 0x1 ;  /* 0x000000030a03a211 */ /* 0x000fe400078c08ff */
[----:B------:R-:W-:-:S03]  /*17790*/  LOP3.LUT P4, RZ, R19, 0x10, RZ, 0xc0, !PT ;  /* 0x0000001013ff7812 */ /* 0x000fc6000788c0ff */
[----:B------:R-:W-:Y:S01]  /*177a0*/  @!P2 IMAD.X R2, RZ, RZ, R2, P6 ;  /* 0x000000ffff02a224 */ /* 0x000fe200030e0602 */
[----:B------:R-:W-:-:S04]  /*177b0*/  LOP3.LUT P6, RZ, R19, 0x20, RZ, 0xc0, !PT ;  /* 0x0000002013ff7812 */ /* 0x000fc800078cc0ff */
[----:B------:R-:W-:-:S04]  /*177c0*/  @!P2 LOP3.LUT R3, R3, R2, RZ, 0x3c, !PT ;  /* 0x000000020303a212 */ /* 0x000fc800078e3cff */
[----:B------:R-:W-:-:S04]  /*177d0*/  @!P2 LOP3.LUT R2, R3, R2, RZ, 0x3c, !PT ;  /* 0x000000020302a212 */ /* 0x000fc800078e3cff */
[----:B------:R-:W-:-:S05]  /*177e0*/  @!P2 LOP3.LUT R3, R3, R2, RZ, 0x3c, !PT ;  /* 0x000000020303a212 */ /* 0x000fca00078e3cff */
[----:B------:R-:W-:Y:S01]  /*177f0*/  @!PT LDS RZ, [RZ] ;  /* 0x00000000fffff984 */ /* 0x000fe20000000800 */
[----:B------:R-:W-:Y:S01]  /*17800*/  @!PT LDS RZ, [RZ] ;  /* 0x00000000fffff984 */ /* 0x000fe20000000800 */
[----:B------:R-:W-:Y:S01]  /*17810*/  @!PT LDS RZ, [RZ] ;  /* 0x00000000fffff984 */ /* 0x000fe20000000800 */
[----:B------:R0:W-:Y:S01]  /*17820*/  @!P2 LDGSTS.E.BYPASS.LTC128B.128 [R7+0x26400], desc[UR38][R2.64], !P0 ;  /* 0x264000000207afae */ /* 0x0001e2000c101d66 */
[----:B------:R-:W-:-:S03]  /*17830*/  LOP3.LUT P0, RZ, R19, 0x8000, RZ, 0xc0, !PT ;  /* 0x0000800013ff7812 */ /* 0x000fc6000780c0ff */
[----:B------:R0:W-:Y:S01]  /*17840*/  @!P2 LDGSTS.E.BYPASS.LTC128B.128 [R7+0x28400], desc[UR38][R2.64+0x80], !P1 ;  /* 0x284000800207afae */ /* 0x0001e2000c901d66 */
[----:B------:R-:W-:-:S03]  /*17850*/  LOP3.LUT P1, RZ, R19, 0x4000, RZ, 0xc0, !PT ;  /* 0x0000400013ff7812 */ /* 0x000fc6000782c0ff */
[----:B------:R0:W-:Y:S01]  /*17860*/  @!P2 LDGSTS.E.BYPASS.LTC128B.128 [R7+0x2a400], desc[UR38][R2.64+0x100], !P3 ;  /* 0x2a4001000207afae */ /* 0x0001e2000d901d66 */
[C---:B------:R-:W-:Y:S02]  /*17870*/  LOP3.LUT P3, RZ, R19.reuse, 0x2000, RZ, 0xc0, !PT ;  /* 0x0000200013ff7812 */ /* 0x040fe4000786c0ff */
[----:B------:R-:W-:Y:S01]  /*17880*/  LOP3.LUT R19, R19, 0xfffff7ff, RZ, 0xc0, !PT ;  /* 0xfffff7ff13137812 */ /* 0x000fe200078ec0ff */
[----:B------:R0:W-:Y:S03]  /*17890*/  @!P2 LDGSTS.E.BYPASS.LTC128B.128 [R7+0x2c400], desc[UR38][R2.64+0x180], !P5 ;  /* 0x2c4001800207afae */ /* 0x0001e6000e901d66 */
[----:B------:R-:W-:Y:S01]  /*178a0*/  @P5 LOP3.LUT R19, R19, 0x800, RZ, 0xfc, !PT ;  /* 0x0000080013135812 */ /* 0x000fe200078efcff */
[----:B------:R0:W-:Y:S03]  /*178b0*/  @!P2 LDGSTS.E.BYPASS.LTC128B.128 [R7+0x2e400], desc[UR38][R2.64+0x200], !P0 ;  /* 0x2e4002000207afae */ /* 0x0001e6000c101d66 */
[C---:B------:R-:W-:Y:S01]  /*178c0*/  LOP3.LUT P5, RZ, R19.reuse, 0x4, RZ, 0xc0, !PT ;  /* 0x0000000413ff7812 */ /* 0x040fe200078ac0ff */
[----:B------:R0:W-:Y:S01]  /*178d0*/  @!P2 LDGSTS.E.BYPASS.LTC128B.128 [R7+0x30400], desc[UR38][R2.64+0x280], !P1 ;  /* 0x304002800207afae */ /* 0x0001e2000c901d66 */
[----:B------:R-:W-:-:S02]  /*178e0*/  LOP3.LUT R19, R19, 0xffffefff, RZ, 0xc0, !PT ;  /* 0xffffefff13137812 */ /* 0x000fc400078ec0ff */
[----:B------:R-:W-:Y:S01]  /*178f0*/  @!P3 LOP3.LUT R8, R6, 0x80, RZ, 0xc0, !PT ;  /* 0x000000800608b812 */ /* 0x000fe200078ec0ff */
[----:B------:R0:W-:Y:S01]  /*17900*/  @!P2 LDGSTS.E.BYPASS.LTC128B.128 [R7+0x32400], desc[UR38][R2.64+0x300], P6 ;  /* 0x324003000207afae */ /* 0x0001e2000b101d66 */
[----:B------:R-:W-:Y:S02]  /*17910*/  @!P3 LOP3.LUT R9, R5, 0x40, RZ, 0xc0, !PT ;  /* 0x000000400509b812 */ /* 0x000fe400078ec0ff */
[----:B------:R-:W-:-:S07]  /*17920*/  @!P3 SHF.R.U32.HI R8, RZ, 0x3, R8 ;  /* 0x00000003ff08b819 */ /* 0x000fce0000011608 */
[----:B0-----:R-:W-:Y:S05]  /*17930*/  WARPSYNC.COLLECTIVE R15, `(.L_x_1262) ;  /* 0x000000000f087348 */ /* 0x001fea0003c00000 */
[----:B------:R1:W2:Y:S02]  /*17940*/  SHFL.IDX P6, R14, R13, R12, R11 ;  /* 0x0000000c0d0e7389 */ /* 0x0002a400000c000b */
[----:B012---:R-:W-:Y:S01]  /*17950*/  ENDCOLLECTIVE ;  /* 0x000000000000791b */ /* 0x007fe20003800000 */
.L_x_1262:
[----:B------:R-:W-:Y:S01]  /*17960*/  @!P3 SHF.R.U32.HI R9, RZ, 0x2, R9 ;  /* 0x00000002ff09b819 */ /* 0x000fe20000011609 */
[----:B------:R-:W-:Y:S01]  /*17970*/  @!PT LDS RZ, [RZ] ;  /* 0x00000000fffff984 */ /* 0x000fe20000000800 */
[----:B------:R-:W-:Y:S01]  /*17980*/  @!PT LDS RZ, [RZ] ;  /* 0x00000000fffff984 */ /* 0x000fe20000000800 */
[----:B------:R-:W-:Y:S01]  /*17990*/  @!PT LDS RZ, [RZ] ;  /* 0x00000000fffff984 */ /* 0x000fe20000000800 */
[----:B------:R0:W-:Y:S01]  /*179a0*/  @!P2 LDGSTS.E.BYPASS.LTC128B.128 [R7+0x34400], desc[UR38][R2.64+0x380], P4 ;  /* 0x344003800207afae */ /* 0x0001e2000a101d66 */
[----:B------:R-:W-:Y:S02]  /*179b0*/  @!P3 ISETP.NE.U32.AND P4, PT, R8, RZ, PT ;  /* 0x000000ff0800b20c */ /* 0x000fe40003f85070 */
[----:B------:R-:W-:Y:S02]  /*179c0*/  @!P3 ISETP.NE.U32.AND P2, PT, R9, RZ, PT ;  /* 0x000000ff0900b20c */ /* 0x000fe40003f45070 */
[----:B------:R-:W-:-:S04]  /*179d0*/  @P5 LOP3.LUT R19, R19, 0x1000, RZ, 0xfc, !PT ;  /* 0x0000100013135812 */ /* 0x000fc800078efcff */
[C---:B------:R-:W-:Y:S01]  /*179e0*/  LOP3.LUT P5, RZ, R19.reuse, 0x8, RZ, 0xc0, !PT ;  /* 0x0000000813ff7812 */ /* 0x040fe200078ac0ff */
[----:B------:R-:W-:Y:S01]  /*179f0*/  IMAD.MOV.U32 R13, RZ, RZ, R0 ;  /* 0x000000ffff0d7224 */ /* 0x000fe200078e0000 */
[----:B------:R-:W-:-:S05]  /*17a00*/  LOP3.LUT R19, R19, 0xffffffdf, RZ, 0xc0, !PT ;  /* 0xffffffdf13137812 */ /* 0x000fca00078ec0ff */
[----:B------:R-:W-:Y:S01]  /*17a10*/  @P2 LOP3.LUT R19, R19, 0x20, RZ, 0xfc, !PT ;  /* 0x0000002013132812 */ /* 0x000fe200078efcff */
[----:B0-----:R-:W-:-:S07]  /*17a20*/  IMAD.MOV.U32 R8, RZ, RZ, R14 ;  /* 0x000000ffff087224 */ /* 0x001fce00078e000e */
[----:B------:R-:W-:Y:S05]  /*17a30*/  WARPSYNC.COLLECTIVE R15, `(.L_x_1263) ;  /* 0x000000000f087348 */ /* 0x000fea0003c00000 */
[----:B------:R0:W1:Y:S02]  /*17a40*/  SHFL.IDX P6, R14, R13, R12, R11 ;  /* 0x0000000c0d0e7389 */ /* 0x00006400000c000b */
[----:B01----:R-:W-:Y:S01]  /*17a50*/  ENDCOLLECTIVE ;  /* 0x000000000000791b */ /* 0x003fe20003800000 */
.L_x_1263:
[----:B------:R-:W-:Y:S02]  /*17a60*/  IMAD.MOV.U32 R13, RZ, RZ, R4 ;  /* 0x000000ffff0d7224 */ /* 0x000fe400078e0004 */
[----:B------:R-:W-:Y:S01]  /*17a70*/  IMAD.MOV.U32 R12, RZ, RZ, 0x2 ;  /* 0x00000002ff0c7424 */ /* 0x000fe200078e00ff */
[----:B------:R-:W-:Y:S02]  /*17a80*/  @!P3 LEA R21, P2, R10, R14, 0x1 ;  /* 0x0000000e0a15b211 */ /* 0x000fe400078408ff */
[----:B------:R-:W-:-:S03]  /*17a90*/  LOP3.LUT P6, RZ, R19, 0x20, RZ, 0xc0, !PT ;  /* 0x0000002013ff7812 */ /* 0x000fc600078cc0ff */
[----:B------:R-:W-:Y:S01]  /*17aa0*/  @!P3 IMAD.X R8, RZ, RZ, R8, P2 ;  /* 0x000000ffff08b224 */ /* 0x000fe200010e0608 */
[----:B------:R-:W-:Y:S01]  /*17ab0*/  LOP3.LUT P2, RZ, R19, 0x2, RZ, 0xc0, !PT ;  /* 0x0000000213ff7812 */ /* 0x000fe2000784c0ff */
[----:B------:R-:W-:Y:S02]  /*17ac0*/  @!P3 IMAD.MOV.U32 R2, RZ, RZ, R21 ;  /* 0x000000ffff02b224 */ /* 0x000fe400078e0015 */
[----:B------:R-:W-:-:S05]  /*17ad0*/  @!P3 IMAD.MOV.U32 R3, RZ, RZ, R8 ;  /* 0x000000ffff03b224 */ /* 0x000fca00078e0008 */
[----:B------:R-:W-:Y:S01]  /*17ae0*/  @!PT LDS RZ, [RZ] ;  /* 0x00000000fffff984 */ /* 0x000fe20000000800 */
[----:B------:R-:W-:Y:S01]  /*17af0*/  @!PT LDS RZ, [RZ] ;  /* 0x00000000fffff984 */ /* 0x000fe20000000800 */
[----:B------:R-:W-:Y:S01]  /*17b00*/  @!PT LDS RZ, [RZ] ;  /* 0x00000000fffff984 */ /* 0x000fe20000000800 */
[----:B------:R0:W-:Y:S01]  /*17b10*/  @!P3 LDGSTS.E.BYPASS.LTC128B.128 [R7+0x26c00], desc[UR38][R2.64], !P5 ;  /* 0x26c000000207bfae */ /* 0x0001e2000e901d66 */
[----:B------:R-:W-:-:S13]  /*17b20*/  LOP3.LUT P5, RZ, R19, 0x1000, RZ, 0xc0, !PT ;  /* 0x0000100013ff7812 */ /* 0x000fda00078ac0ff */
[----:B------:R0:W-:Y:S01]  /*17b30*/  @!P3 LDGSTS.E.BYPASS.LTC128B.128 [R7+0x28c00], desc[UR38][R2.64+0x80], !P5 ;  /* 0x28c000800207bfae */ /* 0x0001e2000e901d66 */
[C---:B------:R-:W-:Y:S02]  /*17b40*/  LOP3.LUT P5, RZ, R19.reuse, 0x800, RZ, 0xc0, !PT ;  /* 0x0000080013ff7812 */ /* 0x040fe400078ac0ff */
[----:B------:R-:W-:Y:S01]  /*17b50*/  LOP3.LUT R19, R19, 0xffffff7f, RZ, 0xc0, !PT ;  /* 0xffffff7f13137812 */ /* 0x000fe200078ec0ff */
[----:B------:R0:W-:Y:S03]  /*17b60*/  @!P3 LDGSTS.E.BYPASS.LTC128B.128 [R7+0x2ac00], desc[UR38][R2.64+0x100], !P2 ;  /* 0x2ac001000207bfae */ /* 0x0001e6000d101d66 */
[----:B------:R-:W-:-:S04]  /*17b70*/  @P2 LOP3.LUT R19, R19, 0x80, RZ, 0xfc, !PT ;  /* 0x0000008013132812 */ /* 0x000fc800078efcff */
[C---:B------:R-:W-:Y:S02]  /*17b80*/  LOP3.LUT P2, RZ, R19.reuse, 0x4, RZ, 0xc0, !PT ;  /* 0x0000000413ff7812 */ /* 0x040fe4000784c0ff */
[----:B------:R-:W-:Y:S01]  /*17b90*/  LOP3.LUT R19, R19, 0xfffffeff, RZ, 0xc0, !PT ;  /* 0xfffffeff13137812 */ /* 0x000fe200078ec0ff */
[----:B------:R0:W-:Y:S04]  /*17ba0*/  @!P3 LDGSTS.E.BYPASS.LTC128B.128 [R7+0x2cc00], desc[UR38][R2.64+0x180], !P5 ;  /* 0x2cc001800207bfae */ /* 0x0001e8000e901d66 */
[----:B------:R0:W-:Y:S04]  /*17bb0*/  @!P3 LDGSTS.E.BYPASS.LTC128B.128 [R7+0x2ec00], desc[UR38][R2.64+0x200], !P0 ;  /* 0x2ec002000207bfae */ /* 0x0001e8000c101d66 */
[----:B------:R0:W-:Y:S02]  /*17bc0*/  @!P3 LDGSTS.E.BYPASS.LTC128B.128 [R7+0x30c00], desc[UR38][R2.64+0x280], !P1 ;  /* 0x30c002800207bfae */ /* 0x0001e4000c901d66 */
[----:B------:R-:W-:-:S02]  /*17bd0*/  @P2 LOP3.LUT R19, R19, 0x100, RZ, 0xfc, !PT ;  /* 0x0000010013132812 */ /* 0x000fc400078efcff */
[----:B------:R0:W-:Y:S02]  /*17be0*/  @!P3 LDGSTS.E.BYPASS.LTC128B.128 [R7+0x32c00], desc[UR38][R2.64+0x300], P6 ;  /* 0x32c003000207bfae */ /* 0x0001e4000b101d66 */
[----:B------:R-:W-:-:S13]  /*17bf0*/  LOP3.LUT P2, RZ, R19, 0x8, RZ, 0xc0, !PT ;  /* 0x0000000813ff7812 */ /* 0x000fda000784c0ff */
[----:B0-----:R-:W-:Y:S05]  /*17c00*/  WARPSYNC.COLLECTIVE R15, `(.L_x_1264) ;  /* 0x000000000f087348 */ /* 0x001fea0003c00000 */
[----:B------:R1:W2:Y:S02]  /*17c10*/  SHFL.IDX P6, R14, R13, R12, R11 ;  /* 0x0000000c0d0e7389 */ /* 0x0002a400000c000b */
[----:B012---:R-:W-:Y:S01]  /*17c20*/  ENDCOLLECTIVE ;  /* 0x000000000000791b */ /* 0x007fe20003800000 */
.L_x_1264:
[----:B------:R-:W-:Y:S01]  /*17c30*/  LOP3.LUT R19, R19, 0xfffffdff, RZ, 0xc0, !PT ;  /* 0xfffffdff13137812 */ /* 0x000fe200078ec0ff */
[----:B------:R-:W-:Y:S01]  /*17c40*/  @!PT LDS RZ, [RZ] ;  /* 0x00000000fffff984 */ /* 0x000fe20000000800 */
[----:B------:R-:W-:Y:S01]  /*17c50*/  @!PT LDS RZ, [RZ] ;  /* 0x00000000fffff984 */ /* 0x000fe20000000800 */
[----:B------:R-:W-:Y:S01]  /*17c60*/  @!PT LDS RZ, [RZ] ;  /* 0x00000000fffff984 */ /* 0x000fe20000000800 */
[----:B------:R0:W-:Y:S03]  /*17c70*/  @!P3 LDGSTS.E.BYPASS.LTC128B.128 [R7+0x34c00], desc[UR38][R2.64+0x380], P4 ;  /* 0x34c003800207bfae */ /* 0x0001e6000a101d66 */
[----:B------:R-:W-:Y:S01]  /*17c80*/  @P2 LOP3.LUT R19, R19, 0x200, RZ, 0xfc, !PT ;  /* 0x0000020013132812 */ /* 0x000fe200078efcff */
[----:B------:R-:W-:-:S03]  /*17c90*/  IMAD.MOV.U32 R13, RZ, RZ, R0 ;  /* 0x000000ffff0d7224 */ /* 0x000fc600078e0000 */
[----:B------:R-:W-:Y:S01]  /*17ca0*/  LOP3.LUT P4, RZ, R19, 0x400, RZ, 0xc0, !PT ;  /* 0x0000040013ff7812 */ /* 0x000fe2000788c0ff */
[----:B------:R-:W-:-:S12]  /*17cb0*/  IMAD.MOV.U32 R10, RZ, RZ, R14 ;  /* 0x000000ffff0a7224 */ /* 0x000fd800078e000e */
[----:B0-----:R-:W-:Y:S05]  /*17cc0*/  WARPSYNC.COLLECTIVE R15, `(.L_x_1265) ;  /* 0x000000000f087348 */ /* 0x001fea0003c00000 */
[----:B------:R1:W2:Y:S02]  /*17cd0*/  SHFL.IDX P6, R14, R13, R12, R11 ;  /* 0x0000000c0d0e7389 */ /* 0x0002a400000c000b */
[----:B012---:R-:W-:Y:S01]  /*17ce0*/  ENDCOLLECTIVE ;  /* 0x000000000000791b */ /* 0x007fe20003800000 */
.L_x_1265:
[----:B------:R-:W-:Y:S02]  /*17cf0*/  @!P4 LOP3.LUT R8, R6, 0x80, RZ, 0xc0, !PT ;  /* 0x000000800608c812 */ /* 0x000fe400078ec0ff */
[----:B------:R-:W-:Y:S02]  /*17d00*/  @!P4 LOP3.LUT R2, R5, 0x40, RZ, 0xc0, !PT ;  /* 0x000000400502c812 */ /* 0x000fe400078ec0ff */
[----:B------:R-:W-:Y:S02]  /*17d10*/  @!P4 SHF.R.U32.HI R8, RZ, 0x3, R8 ;  /* 0x00000003ff08c819 */ /* 0x000fe40000011608 */
[----:B------:R-:W-:Y:S02]  /*17d20*/  @!P4 SHF.R.U32.HI R9, RZ, 0x2, R2 ;  /* 0x00000002ff09c819 */ /* 0x000fe40000011602 */
[----:B------:R-:W-:Y:S01]  /*17d30*/  @!P4 ISETP.NE.U32.AND P3, PT, R8, RZ, PT ;  /* 0x000000ff0800c20c */ /* 0x000fe20003f65070 */
[----:B------:R-:W0:Y:S01]  /*17d40*/  S2R R15, SR_TID.X ;  /* 0x00000000000f7919 */ /* 0x000e220000002100 */
[----:B------:R-:W-:Y:S01]  /*17d50*/  IMAD.MOV.U32 R3, RZ, RZ, R14 ;  /* 0x000000ffff037224 */ /* 0x000fe200078e000e */
[----:B------:R-:W-:Y:S01]  /*17d60*/  @!P4 ISETP.NE.U32.AND P6, PT, R9, RZ, PT ;  /* 0x000000ff0900c20c */ /* 0x000fe20003fc5070 */
[----:B0-----:R-:W-:-:S05]  /*17d70*/  IMAD.SHL.U32 R15, R15, 0x8, RZ ;  /* 0x000000080f0f7824 */ /* 0x001fca00078e00ff */
[----:B------:R-:W-:-:S04]  /*17d80*/  LOP3.LUT R15, R15, 0x38, RZ, 0xc0, !PT ;  /* 0x000000380f0f7812 */ /* 0x000fc800078ec0ff */
[----:B------:R-:W-:-:S05]  /*17d90*/  @!P4 LEA R8, P2, R15, R3, 0x1 ;  /* 0x000000030f08c211 */ /* 0x000fca00078408ff */
[----:B------:R-:W-:Y:S01]  /*17da0*/  @!P4 IMAD.X R3, RZ, RZ, R10, P2 ;  /* 0x000000ffff03c224 */ /* 0x000fe200010e060a */
[----:B------:R-:W-:Y:S01]  /*17db0*/  LOP3.LUT P2, RZ, R19, 0x200, RZ, 0xc0, !PT ;  /* 0x0000020013ff7812 */ /* 0x000fe2000784c0ff */
[----:B------:R-:W-:-:S12]  /*17dc0*/  @!P4 IMAD.MOV.U32 R2, RZ, RZ, R8 ;  /* 0x000000ffff02c224 */ /* 0x000fd800078e0008 */
[----:B------:R-:W-:Y:S01]  /*17dd0*/  @!PT LDS RZ, [RZ] ;  /* 0x00000000fffff984 */ /* 0x000fe20000000800 */
[----:B------:R-:W-:Y:S01]  /*17de0*/  @!PT LDS RZ, [RZ] ;  /* 0x00000000fffff984 */ /* 0x000fe20000000800 */
[----:B------:R-:W-:Y:S01]  /*17df0*/  @!PT LDS RZ, [RZ] ;  /* 0x00000000fffff984 */ /* 0x000fe20000000800 */
[----:B------:R0:W-:Y:S01]  /*17e00*/  @!P4 LDGSTS.E.BYPASS.LTC128B.128 [R7+0x27400], desc[UR38][R2.64], !P2 ;  /* 0x274000000207cfae */ /* 0x0001e2000d101d66 */
[----:B------:R-:W-:-:S13]  /*17e10*/  LOP3.LUT P2, RZ, R19, 0x100, RZ, 0xc0, !PT ;  /* 0x0000010013ff7812 */ /* 0x000fda000784c0ff */
[----:B------:R0:W-:Y:S01]  /*17e20*/  @!P4 LDGSTS.E.BYPASS.LTC128B.128 [R7+0x29400], desc[UR38][R2.64+0x80], !P2 ;  /* 0x294000800207cfae */ /* 0x0001e2000d101d66 */
[----:B------:R-:W-:-:S13]  /*17e30*/  LOP3.LUT P2, RZ, R19, 0x80, RZ, 0xc0, !PT ;  /* 0x0000008013ff7812 */ /* 0x000fda000784c0ff */
[----:B------:R0:W-:Y:S04]  /*17e40*/  @!P4 LDGSTS.E.BYPASS.LTC128B.128 [R7+0x2b400], desc[UR38][R2.64+0x100], !P2 ;  /* 0x2b4001000207cfae */ /* 0x0001e8000d101d66 */
[----:B------:R0:W-:Y:S04]  /*17e50*/  @!P4 LDGSTS.E.BYPASS.LTC128B.128 [R7+0x2d400], desc[UR38][R2.64+0x180], !P5 ;  /* 0x2d4001800207cfae */ /* 0x0001e8000e901d66 */
[----:B------:R0:W-:Y:S04]  /*17e60*/  @!P4 LDGSTS.E.BYPASS.LTC128B.128 [R7+0x2f400], desc[UR38][R2.64+0x200], !P0 ;  /* 0x2f4002000207cfae */ /* 0x0001e8000c101d66 */
[----:B------:R0:W-:Y:S04]  /*17e70*/  @!P4 LDGSTS.E.BYPASS.LTC128B.128 [R7+0x31400], desc[UR38][R2.64+0x280], !P1 ;  /* 0x314002800207cfae */ /* 0x0001e8000c901d66 */
[----:B------:R0:W-:Y:S04]  /*17e80*/  @!P4 LDGSTS.E.BYPASS.LTC128B.128 [R7+0x33400], desc[UR38][R2.64+0x300], P6 ;  /* 0x334003000207cfae */ /* 0x0001e8000b101d66 */
[----:B------:R0:W-:Y:S04]  /*17e90*/  @!P4 LDGSTS.E.BYPASS.LTC128B.128 [R7+0x35400], desc[UR38][R2.64+0x380], P3 ;  /* 0x354003800207cfae */ /* 0x0001e80009901d66 */
[----:B------:R0:W5:Y:S01]  /*17ea0*/  LDL.LU R7, [R1+0x74] ;  /* 0x0000740001077983 */ /* 0x0001620000300800 */
[----:B------:R-:W-:-:S02]  /*17eb0*/  IMAD.MOV.U32 R13, RZ, RZ, R4 ;  /* 0x000000ffff0d7224 */ /* 0x000fc400078e0004 */
[----:B------:R-:W-:Y:S02]  /*17ec0*/  IMAD.MOV.U32 R12, RZ, RZ, 0x3 ;  /* 0x00000003ff0c7424 */ /* 0x000fe400078e00ff */
[----:B------:R-:W-:-:S07]  /*17ed0*/  IMAD.MOV.U32 R15, RZ, RZ, -0x1 ;  /* 0xffffffffff0f7424 */ /* 0x000fce00078e00ff */
[----:B0----5:R-:W-:Y:S05]  /*17ee0*/  WARPSYNC.COLLECTIVE R15, `(.L_x_1266) ;  /* 0x000000000f087348 */ /* 0x021fea0003c00000 */
[----:B------:R1:W2:Y:S02]  /*17ef0*/  SHFL.IDX P6, R14, R13, R12, R11 ;  /* 0x0000000c0d0e7389 */ /* 0x0002a400000c000b */
[----:B012--5:R-:W-:Y:S01]  /*17f00*/  ENDCOLLECTIVE ;  /* 0x000000000000791b */ /* 0x027fe20003800000 */
.L_x_1266:
[----:B------:R-:W-:Y:S02]  /*17f10*/  IMAD.MOV.U32 R13, RZ, RZ, R0 ;  /* 0x000000ffff0d7224 */ /* 0x000fe400078e0000 */
[----:B------:R-:W-:-:S07]  /*17f20*/  IMAD.MOV.U32 R4, RZ, RZ, R14 ;  /* 0x000000ffff047224 */ /* 0x000fce00078e000e */
[----:B------:R-:W-:Y:S05]  /*17f30*/  WARPSYNC.COLLECTIVE R15, `(.L_x_1267) ;  /* 0x000000000f087348 */ /* 0x000fea0003c00000 */
[----:B------:R0:W1:Y:S02]  /*17f40*/  SHFL.IDX P6, R14, R13, R12, R11 ;  /* 0x0000000c0d0e7389 */ /* 0x00006400000c000b */
[----:B01----:R-:W-:Y:S01]  /*17f50*/  ENDCOLLECTIVE ;  /* 0x000000000000791b */ /* 0x003fe20003800000 */
.L_x_1267:
[----:B------:R-:W-:Y:S01]  /*17f60*/  IMAD.MOV.U32 R0, RZ, RZ, R14 ;  /* 0x000000ffff007224 */ /* 0x000fe200078e000e */
[----:B------:R-:W-:Y:S06]  /*17f70*/  BRA `(.L_x_1268) ;  /* 0xffffffa000447947 */ /* 0x000fec000383ffff */
.L_x_1137:
[----:B0-----:R0:W2:Y:S02]  /*17f80*/  SYNCS.PHASECHK.TRANS64.TRYWAIT P0, [R18+URZ+0x38820], R0 ;  /* 0x03882000120075a7 */ /* 0x0010a4000800017f */
[----:B--2---:R-:W-:Y:S05]  /*17f90*/  @!P0 NANOSLEEP.SYNCS 0x989680 ;  /* 0x009896800000895d */ /* 0x004fea0003900000 */
[----:B------:R-:W2:Y:S02]  /*17fa0*/  @!P0 SYNCS.PHASECHK.TRANS64 P0, [R18+URZ+0x38820], R0 ;  /* 0x03882000120085a7 */ /* 0x000ea4000800007f */
[----:B--2---:R-:W-:Y:S05]  /*17fb0*/  @!P0 BRA `(.L_x_1137) ;  /* 0xfffffffc00f08947 */ /* 0x004fea000383ffff */
[----:B------:R-:W-:Y:S05]  /*17fc0*/  BRA `(.L_x_1269) ;  /* 0xffffffa000fc7947 */ /* 0x000fea000383ffff */
.L_x_1141:
[----:B0-----:R0:W1:Y:S02]  /*17fd0*/  SYNCS.PHASECHK.TRANS64.TRYWAIT P0, [R0+URZ+0x38860], R2 ;  /* 0x03886002000075a7 */ /* 0x001064000800017f */
[----:B-1----:R-:W-:Y:S05]  /*17fe0*/  @!P0 NANOSLEEP.SYNCS 0x989680 ;  /* 0x009896800000895d */ /* 0x002fea0003900000 */
[----:B------:R-:W1:Y:S02]  /*17ff0*/  @!P0 SYNCS.PHASECHK.TRANS64 P0, [R0+URZ+0x38860], R2 ;  /* 0x03886002000085a7 */ /* 0x000e64000800007f */
[----:B-1----:R-:W-:Y:S05]  /*18000*/  @!P0 BRA `(.L_x_1141) ;  /* 0xfffffffc00f08947 */ /* 0x002fea000383ffff */
[----:B------:R-:W-:Y:S05]  /*18010*/  BRA `(.L_x_1270) ;  /* 0xffffffa400207947 */ /* 0x000fea000383ffff */
.L_x_1160:
[----:B--2---:R2:W3:Y:S02]  /*18020*/  SYNCS.PHASECHK.TRANS64.TRYWAIT P0, [R3+URZ+0x38840], R2 ;  /* 0x03884002030075a7 */ /* 0x0044e4000800017f */
[----:B---3--:R-:W-:Y:S05]  /*18030*/  @!P0 NANOSLEEP.SYNCS 0x989680 ;  /* 0x009896800000895d */ /* 0x008fea0003900000 */
[----:B------:R-:W3:Y:S02]  /*18040*/  @!P0 SYNCS.PHASECHK.TRANS64 P0, [R3+URZ+0x38840], R2 ;  /* 0x03884002030085a7 */ /* 0x000ee4000800007f */
[----:B---3--:R-:W-:Y:S05]  /*18050*/  @!P0 BRA `(.L_x_1160) ;  /* 0xfffffffc00f08947 */ /* 0x008fea000383ffff */
[----:B------:R-:W-:Y:S05]  /*18060*/  BRA `(.L_x_1271) ;  /* 0xffffffb000387947 */ /* 0x000fea000383ffff */
.L_x_1165:
[----:B0-----:R0:W1:Y:S02]  /*18070*/  SYNCS.PHASECHK.TRANS64.TRYWAIT P0, [R3+URZ+0x38860], R2 ;  /* 0x03886002030075a7 */ /* 0x001064000800017f */
[----:B-1----:R-:W-:Y:S05]  /*18080*/  @!P0 NANOSLEEP.SYNCS 0x989680 ;  /* 0x009896800000895d */ /* 0x002fea0003900000 */
[----:B------:R-:W1:Y:S02]  /*18090*/  @!P0 SYNCS.PHASECHK.TRANS64 P0, [R3+URZ+0x38860], R2 ;  /* 0x03886002030085a7 */ /* 0x000e64000800007f */
[----:B-1----:R-:W-:Y:S05]  /*180a0*/  @!P0 BRA `(.L_x_1165) ;  /* 0xfffffffc00f08947 */ /* 0x002fea000383ffff */
[----:B------:R-:W-:Y:S05]  /*180b0*/  BRA `(.L_x_1272) ;  /* 0xffffffb000b87947 */ /* 0x000fea000383ffff */
.L_x_1180:
[----:B-1----:R1:W2:Y:S02]  /*180c0*/  SYNCS.PHASECHK.TRANS64.TRYWAIT P0, [R4+URZ+0x38840], R2 ;  /* 0x03884002040075a7 */ /* 0x0022a4000800017f */
[----:B--2---:R-:W-:Y:S05]  /*180d0*/  @!P0 NANOSLEEP.SYNCS 0x989680 ;  /* 0x009896800000895d */ /* 0x004fea0003900000 */
[----:B------:R-:W2:Y:S02]  /*180e0*/  @!P0 SYNCS.PHASECHK.TRANS64 P0, [R4+URZ+0x38840], R2 ;  /* 0x03884002040085a7 */ /* 0x000ea4000800007f */
[----:B--2---:R-:W-:Y:S05]  /*180f0*/  @!P0 BRA `(.L_x_1180) ;  /* 0xfffffffc00f08947 */ /* 0x004fea000383ffff */
[----:B------:R-:W-:Y:S05]  /*18100*/  BRA `(.L_x_1273) ;  /* 0xffffffbc00987947 */ /* 0x000fea000383ffff */
.L_x_1185:
[----:B0-----:R0:W2:Y:S02]  /*18110*/  SYNCS.PHASECHK.TRANS64.TRYWAIT P0, [R4+URZ+0x38860], R2 ;  /* 0x03886002040075a7 */ /* 0x0010a4000800017f */
[----:B--2---:R-:W-:Y:S05]  /*18120*/  @!P0 NANOSLEEP.SYNCS 0x989680 ;  /* 0x009896800000895d */ /* 0x004fea0003900000 */
[----:B------:R-:W2:Y:S02]  /*18130*/  @!P0 SYNCS.PHASECHK.TRANS64 P0, [R4+URZ+0x38860], R2 ;  /* 0x03886002040085a7 */ /* 0x000ea4000800007f */
[----:B--2---:R-:W-:Y:S05]  /*18140*/  @!P0 BRA `(.L_x_1185) ;  /* 0xfffffffc00f08947 */ /* 0x004fea000383ffff */
[----:B------:R-:W-:Y:S05]  /*18150*/  BRA `(.L_x_1274) ;  /* 0xffffffc000147947 */ /* 0x000fea000383ffff */
.L_x_1200:
[----:B-1----:R1:W2:Y:S02]  /*18160*/  SYNCS.PHASECHK.TRANS64.TRYWAIT P0, [R4+URZ+0x38840], R2 ;  /* 0x03884002040075a7 */ /* 0x0022a4000800017f */
[----:B--2---:R-:W-:Y:S05]  /*18170*/  @!P0 NANOSLEEP.SYNCS 0x989680 ;  /* 0x009896800000895d */ /* 0x004fea0003900000 */
[----:B------:R-:W2:Y:S02]  /*18180*/  @!P0 SYNCS.PHASECHK.TRANS64 P0, [R4+URZ+0x38840], R2 ;  /* 0x03884002040085a7 */ /* 0x000ea4000800007f */
[----:B--2---:R-:W-:Y:S05]  /*18190*/  @!P0 BRA `(.L_x_1200) ;  /* 0xfffffffc00f08947 */ /* 0x004fea000383ffff */
[----:B------:R-:W-:Y:S05]  /*181a0*/  BRA `(.L_x_1275) ;  /* 0xffffffc800d47947 */ /* 0x000fea000383ffff */
.L_x_1205:
[----:B0-----:R0:W2:Y:S02]  /*181b0*/  SYNCS.PHASECHK.TRANS64.TRYWAIT P0, [R4+URZ+0x38860], R2 ;  /* 0x03886002040075a7 */ /* 0x0010a4000800017f */
[----:B--2---:R-:W-:Y:S05]  /*181c0*/  @!P0 NANOSLEEP.SYNCS 0x989680 ;  /* 0x009896800000895d */ /* 0x004fea0003900000 */
[----:B------:R-:W2:Y:S02]  /*181d0*/  @!P0 SYNCS.PHASECHK.TRANS64 P0, [R4+URZ+0x38860], R2 ;  /* 0x03886002040085a7 */ /* 0x000ea4000800007f */
[----:B--2---:R-:W-:Y:S05]  /*181e0*/  @!P0 BRA `(.L_x_1205) ;  /* 0xfffffffc00f08947 */ /* 0x004fea000383ffff */
[----:B------:R-:W-:Y:S05]  /*181f0*/  BRA `(.L_x_1276) ;  /* 0xffffffcc00547947 */ /* 0x000fea000383ffff */
.L_x_1221:
[----:B-1----:R-:W5:Y:S01]  /*18200*/  LDL R3, [R1] ;  /* 0x0000000001037983 */ /* 0x002f620000100800 */
[----:B------:R-:W-:Y:S01]  /*18210*/  BSSY B0, `(.L_x_1277) ;  /* 0x0000008000007945 */ /* 0x000fe20003800000 */
[----:B------:R-:W-:Y:S02]  /*18220*/  IMAD.MOV.U32 R12, RZ, RZ, RZ ;  /* 0x000000ffff0c7224 */ /* 0x000fe400078e00ff */
[----:B0-----:R-:W-:Y:S02]  /*18230*/  IMAD.MOV.U32 R11, RZ, RZ, 0x1f ;  /* 0x0000001fff0b7424 */ /* 0x001fe400078e00ff */
[----:B------:R-:W-:Y:S02]  /*18240*/  IMAD.MOV.U32 R15, RZ, RZ, -0x1 ;  /* 0xffffffffff0f7424 */ /* 0x000fe400078e00ff */
[----:B-----5:R-:W-:-:S07]  /*18250*/  IMAD.MOV.U32 R13, RZ, RZ, R3 ;  /* 0x000000ffff0d7224 */ /* 0x020fce00078e0003 */
[----:B--234-:R-:W-:Y:S05]  /*18260*/  WARPSYNC.COLLECTIVE R15, `(.L_x_1278) ;  /* 0x000000000f087348 */ /* 0x01cfea0003c00000 */
[----:B------:R0:W1:Y:S02]  /*18270*/  SHFL.IDX P6, R14, R13, R12, R11 ;  /* 0x0000000c0d0e7389 */ /* 0x00006400000c000b */
[----:B01234-:R-:W-:Y:S01]  /*18280*/  ENDCOLLECTIVE ;  /* 0x000000000000791b */ /* 0x01ffe20003800000 */
.L_x_1278:
[----:B------:R-:W-:Y:S05]  /*18290*/  BSYNC B0 ;  /* 0x0000000000007941 */ /* 0x000fea0003800000 */
.L_x_1277:
        /* <DEDUP_REMOVED lines=9> */
.L_x_1279:
        /* <DEDUP_REMOVED lines=12> */
[C---:B------:R-:W-:Y:S02]  /*183f0*/  ISETP.GE.U32.AND P2, PT, R16.reuse, 0x2, PT ;  /* 0x000000021000780c */ /* 0x040fe40003f46070 */
[C---:B------:R-:W-:Y:S02]  /*18400*/  ISETP.GE.U32.AND P3, PT, R16.reuse, 0x4, PT ;  /* 0x000000041000780c */ /* 0x040fe40003f66070 */
[C---:B------:R-:W-:Y:S02]  /*18410*/  ISETP.GE.U32.AND P4, PT, R16.reuse, 0x8, PT ;  /* 0x000000081000780c */ /* 0x040fe40003f86070 */
[----:B------:R-:W-:Y:S01]  /*18420*/  ISETP.GE.U32.AND P5, PT, R16, 0x10, PT ;  /* 0x000000101000780c */ /* 0x000fe20003fa6070 */
[----:B--2---:R-:W-:Y:S01]  /*18430*/  @!P1 IMAD.MOV.U32 R5, RZ, RZ, R6 ;  /* 0x000000ffff059224 */ /* 0x004fe200078e0006 */
[----:B------:R-:W-:-:S02]  /*18440*/  CS2R R6, SRZ ;  /* 0x0000000000067805 */ /* 0x000fc4000001ff00 */
[----:B---3--:R-:W-:Y:S01]  /*18450*/  @!P1 IMAD.MOV.U32 R7, RZ, RZ, R2 ;  /* 0x000000ffff079224 */ /* 0x008fe200078e0002 */
[----:B------:R-:W-:-:S03]  /*18460*/  ISETP.NE.AND P1, PT, R16, RZ, PT ;  /* 0x000000ff1000720c */ /* 0x000fc60003f25270 */
[----:B------:R-:W-:-:S04]  /*18470*/  IMAD R2, R7, R5, RZ ;  /* 0x0000000507027224 */ /* 0x000fc800078e02ff */
[----:B------:R-:W-:-:S07]  /*18480*/  IMAD.MOV.U32 R13, RZ, RZ, R2 ;  /* 0x000000ffff0d7224 */ /* 0x000fce00078e0002 */
[----:B------:R-:W-:Y:S05]  /*18490*/  WARPSYNC.COLLECTIVE R15, `(.L_x_1280) ;  /* 0x000000000f087348 */ /* 0x000fea0003c00000 */
[----:B------:R0:W1:Y:S02]  /*184a0*/  SHFL.UP P6, R14, R13, R12, R11 ;  /* 0x0400000c0d0e7389 */ /* 0x00006400000c000b */
[----:B01----:R-:W-:Y:S01]  /*184b0*/  ENDCOLLECTIVE ;  /* 0x000000000000791b */ /* 0x003fe20003800000 */
.L_x_1280:
        /* <DEDUP_REMOVED lines=8> */
.L_x_1281:
        /* <DEDUP_REMOVED lines=8> */
.L_x_1282:
        /* <DEDUP_REMOVED lines=8> */
.L_x_1283:
        /* <DEDUP_REMOVED lines=8> */
.L_x_1284:
        /* <DEDUP_REMOVED lines=9> */
.L_x_1285:
[----:B------:R-:W-:Y:S01]  /*18750*/  IMAD.MOV.U32 R9, RZ, RZ, R14 ;  /* 0x000000ffff097224 */ /* 0x000fe200078e000e */
[----:B------:R-:W-:Y:S06]  /*18760*/  BRA `(.L_x_1286) ;  /* 0xffffffd400947947 */ /* 0x000fec000383ffff */
.L_x_1224:
        /* <DEDUP_REMOVED lines=8> */
.L_x_1288:
[----:B------:R-:W-:Y:S05]  /*187f0*/  BSYNC B0 ;  /* 0x0000000000007941 */ /* 0x000fea0003800000 */
.L_x_1287:
        /* <DEDUP_REMOVED lines=10> */
.L_x_1289:
        /* <DEDUP_REMOVED lines=8> */
.L_x_1290:
        /* <DEDUP_REMOVED lines=8> */
.L_x_1291:
        /* <DEDUP_REMOVED lines=8> */
.L_x_1292:
        /* <DEDUP_REMOVED lines=9> */
.L_x_1293:
[----:B------:R-:W-:Y:S01]  /*18ab0*/  IMAD.MOV.U32 R9, RZ, RZ, R14 ;  /* 0x000000ffff097224 */ /* 0x000fe200078e000e */
[----:B------:R-:W-:Y:S06]  /*18ac0*/  BRA `(.L_x_1294) ;  /* 0xffffffd400687947 */ /* 0x000fec000383ffff */
.L_x_1226:
[----:B------:R-:W-:Y:S01]  /*18ad0*/  BSSY B0, `(.L_x_1295) ;  /* 0x0000006000007945 */ /* 0x000fe20003800000 */
[----:B------:R-:W-:Y:S01]  /*18ae0*/  PLOP3.LUT P6, PT, P6, PT, PT, 0x8, 0x0 ;  /* 0x000000000000781c */ /* 0x000fe200037ce170 */
[----:B------:R-:W-:-:S12]  /*18af0*/  IMAD.MOV.U32 R15, RZ, RZ, -0x1 ;  /* 0xffffffffff0f7424 */ /* 0x000fd800078e00ff */
[----:B0-----:R-:W-:Y:S05]  /*18b00*/  WARPSYNC.COLLECTIVE R15, `(.L_x_1296) ;  /* 0x000000000f087348 */ /* 0x001fea0003c00000 */
[----:B------:R-:W-:Y:S01]  /*18b10*/  VOTE.ANY R14, PT, P6 ;  /* 0x00000000000e7806 */ /* 0x000fe200030e0100 */
[----:B0-----:R-:W-:Y:S06]  /*18b20*/  ENDCOLLECTIVE ;  /* 0x000000000000791b */ /* 0x001fec0003800000 */
.L_x_1296:
[----:B------:R-:W-:Y:S05]  /*18b30*/  BSYNC B0 ;  /* 0x0000000000007941 */ /* 0x000fea0003800000 */
.L_x_1295:
        /* <DEDUP_REMOVED lines=9> */
.L_x_1297:
[----:B------:R-:W-:Y:S02]  /*18bd0*/  IMAD.MOV.U32 R13, RZ, RZ, R7 ;  /* 0x000000ffff0d7224 */ /* 0x000fe400078e0007 */
[----:B------:R-:W-:-:S07]  /*18be0*/  IMAD.MOV.U32 R5, RZ, RZ, R14 ;  /* 0x000000ffff057224 */ /* 0x000fce00078e000e */
[----:B------:R-:W-:Y:S05]  /*18bf0*/  WARPSYNC.COLLECTIVE R15, `(.L_x_1298) ;  /* 0x000000000f087348 */ /* 0x000fea0003c00000 */
[----:B------:R0:W1:Y:S02]  /*18c00*/  SHFL.IDX P6, R14, R13, R12, R11 ;  /* 0x0000000c0d0e7389 */ /* 0x00006400000c000b */
[----:B01----:R-:W-:Y:S01]  /*18c10*/  ENDCOLLECTIVE ;  /* 0x000000000000791b */ /* 0x003fe20003800000 */
.L_x_1298:
[----:B------:R-:W-:Y:S01]  /*18c20*/  IMAD.MOV.U32 R7, RZ, RZ, R14 ;  /* 0x000000ffff077224 */ /* 0x000fe200078e000e */
[----:B------:R-:W-:Y:S06]  /*18c30*/  BRA `(.L_x_1299) ;  /* 0xffffffd400487947 */ /* 0x000fec000383ffff */
.L_x_1228:
[----:B------:R-:W-:Y:S01]  /*18c40*/  BSSY B0, `(.L_x_1300) ;  /* 0x0000007000007945 */ /* 0x000fe20003800000 */
[----:B------:R-:W-:Y:S02]  /*18c50*/  IMAD.MOV.U32 R13, RZ, RZ, R2 ;  /* 0x000000ffff0d7224 */ /* 0x000fe400078e0002 */
[----:B------:R-:W-:Y:S02]  /*18c60*/  IMAD.MOV.U32 R11, RZ, RZ, 0x1f ;  /* 0x0000001fff0b7424 */ /* 0x000fe400078e00ff */
[----:B------:R-:W-:-:S07]  /*18c70*/  IMAD.MOV.U32 R15, RZ, RZ, -0x1 ;  /* 0xffffffffff0f7424 */ /* 0x000fce00078e00ff */
[----:B0123--:R-:W-:Y:S05]  /*18c80*/  WARPSYNC.COLLECTIVE R15, `(.L_x_1301) ;  /* 0x000000000f087348 */ /* 0x00ffea0003c00000 */
[----:B------:R4:W0:Y:S02]  /*18c90*/  SHFL.IDX P6, R14, R13, R12, R11 ;  /* 0x0000000c0d0e7389 */ /* 0x00082400000c000b */
[----:B01234-:R-:W-:Y:S01]  /*18ca0*/  ENDCOLLECTIVE ;  /* 0x000000000000791b */ /* 0x01ffe20003800000 */
.L_x_1301:
[----:B------:R-:W-:Y:S05]  /*18cb0*/  BSYNC B0 ;  /* 0x0000000000007941 */ /* 0x000fea0003800000 */
.L_x_1300:
[----:B------:R-:W-:Y:S01]  /*18cc0*/  IMAD.MOV.U32 R2, RZ, RZ, R14 ;  /* 0x000000ffff027224 */ /* 0x000fe200078e000e */
[----:B------:R-:W-:Y:S06]  /*18cd0*/  BRA `(.L_x_1302) ;  /* 0xffffffd400387947 */ /* 0x000fec000383ffff */
.L_x_1232:
[----:B0-----:R0:W1:Y:S02]  /*18ce0*/  SYNCS.PHASECHK.TRANS64.TRYWAIT P0, [R9+URZ+0x38820], R0 ;  /* 0x03882000090075a7 */ /* 0x001064000800017f */
[----:B-1----:R-:W-:Y:S05]  /*18cf0*/  @!P0 NANOSLEEP.SYNCS 0x989680 ;  /* 0x009896800000895d */ /* 0x002fea0003900000 */
[----:B------:R-:W1:Y:S02]  /*18d00*/  @!P0 SYNCS.PHASECHK.TRANS64 P0, [R9+URZ+0x38820], R0 ;  /* 0x03882000090085a7 */ /* 0x000e64000800007f */
[----:B-1----:R-:W-:Y:S05]  /*18d10*/  @!P0 BRA `(.L_x_1232) ;  /* 0xfffffffc00f08947 */ /* 0x002fea000383ffff */
[----:B------:R-:W-:Y:S05]  /*18d20*/  BRA `(.L_x_1303) ;  /* 0xffffffd800d07947 */ /* 0x000fea000383ffff */
.L_x_1233:
[----:B------:R-:W1:Y:S01]  /*18d30*/  S2R R2, SR_TID.X ;  /* 0x0000000000027919 */ /* 0x000e620000002100 */
[----:B------:R-:W-:Y:S01]  /*18d40*/  BSSY B0, `(.L_x_1304) ;  /* 0x000000a000007945 */ /* 0x000fe20003800000 */
[----:B------:R-:W-:Y:S02]  /*18d50*/  IMAD.MOV.U32 R12, RZ, RZ, RZ ;  /* 0x000000ffff0c7224 */ /* 0x000fe400078e00ff */
        /* <DEDUP_REMOVED lines=8> */
.L_x_1305:
[----:B------:R-:W-:Y:S05]  /*18de0*/  BSYNC B0 ;  /* 0x0000000000007941 */ /* 0x000fea0003800000 */
.L_x_1304:
[----:B------:R-:W-:Y:S05]  /*18df0*/  BRA `(.L_x_1306) ;  /* 0xffffffd800b87947 */ /* 0x000fea000383ffff */
.L_x_1236:
[----:B------:R-:W-:Y:S01]  /*18e00*/  BSSY B1, `(.L_x_1307) ;  /* 0x0000006000017945 */ /* 0x000fe20003800000 */
[----:B------:R-:W-:-:S07]  /*18e10*/  IMAD.MOV.U32 R15, RZ, RZ, -0x1 ;  /* 0xffffffffff0f7424 */ /* 0x000fce00078e00ff */
[----:B0-----:R-:W-:Y:S05]  /*18e20*/  WARPSYNC.COLLECTIVE R15, `(.L_x_1308) ;  /* 0x000000000f0c7348 */ /* 0x001fea0003c00000 */
[----:B------:R-:W-:Y:S02]  /*18e30*/  ELECT P6, UR62, PT ;  /* 0x00000000003e782f */ /* 0x000fe400038c0000 */
[----:B------:R-:W-:Y:S01]  /*18e40*/  MOV R14, UR62 ;  /* 0x0000003e000e7c02 */ /* 0x000fe20008000f00 */
[----:B0-----:R-:W-:Y:S10]  /*18e50*/  ENDCOLLECTIVE ;  /* 0x000000000000791b */ /* 0x001ff40003800000 */
.L_x_1308:
[----:B------:R-:W-:Y:S05]  /*18e60*/  BSYNC B1 ;  /* 0x0000000000017941 */ /* 0x000fea0003800000 */
.L_x_1307:
[----:B------:R-:W-:Y:S05]  /*18e70*/  BRA `(.L_x_1309) ;  /* 0xffffffd800b07947 */ /* 0x000fea000383ffff */
.L_x_1237:
[----:B0-----:R0:W1:Y:S02]  /*18e80*/  SYNCS.PHASECHK.TRANS64.TRYWAIT P0, [R5+URZ], R4 ;  /* 0x00000004050075a7 */ /* 0x001064000800017f */
[----:B-1----:R-:W-:Y:S05]  /*18e90*/  @!P0 NANOSLEEP.SYNCS 0x989680 ;  /* 0x009896800000895d */ /* 0x002fea0003900000 */
[----:B------:R-:W1:Y:S02]  /*18ea0*/  @!P0 SYNCS.PHASECHK.TRANS64 P0, [R5+URZ], R4 ;  /* 0x00000004050085a7 */ /* 0x000e64000800007f */
[----:B-1----:R-:W-:Y:S05]  /*18eb0*/  @!P0 BRA `(.L_x_1237) ;  /* 0xfffffffc00f08947 */ /* 0x002fea000383ffff */
[----:B------:R-:W-:Y:S05]  /*18ec0*/  BRA `(.L_x_1310) ;  /* 0xffffffd800d87947 */ /* 0x000fea000383ffff */
.L_x_1238:
[----:B0-----:R0:W1:Y:S02]  /*18ed0*/  SYNCS.PHASECHK.TRANS64.TRYWAIT P0, [R7+URZ], R2 ;  /* 0x00000002070075a7 */ /* 0x001064000800017f */
[----:B-1----:R-:W-:Y:S05]  /*18ee0*/  @!P0 NANOSLEEP.SYNCS 0x989680 ;  /* 0x009896800000895d */ /* 0x002fea0003900000 */
[----:B------:R-:W1:Y:S02]  /*18ef0*/  @!P0 SYNCS.PHASECHK.TRANS64 P0, [R7+URZ], R2 ;  /* 0x00000002070085a7 */ /* 0x000e64000800007f */
[----:B-1----:R-:W-:Y:S05]  /*18f00*/  @!P0 BRA `(.L_x_1238) ;  /* 0xfffffffc00f08947 */ /* 0x002fea000383ffff */
[----:B------:R-:W-:Y:S05]  /*18f10*/  BRA `(.L_x_1311) ;  /* 0xffffffd800d87947 */ /* 0x000fea000383ffff */
.L_x_1239:
[----:B-1----:R1:W2:Y:S02]  /*18f20*/  SYNCS.PHASECHK.TRANS64.TRYWAIT P0, [R5+URZ], R4 ;  /* 0x00000004050075a7 */ /* 0x0022a4000800017f */
[----:B--2---:R-:W-:Y:S05]  /*18f30*/  @!P0 NANOSLEEP.SYNCS 0x989680 ;  /* 0x009896800000895d */ /* 0x004fea0003900000 */
[----:B------:R-:W2:Y:S02]  /*18f40*/  @!P0 SYNCS.PHASECHK.TRANS64 P0, [R5+URZ], R4 ;  /* 0x00000004050085a7 */ /* 0x000ea4000800007f */
[----:B--2---:R-:W-:Y:S05]  /*18f50*/  @!P0 BRA `(.L_x_1239) ;  /* 0xfffffffc00f08947 */ /* 0x004fea000383ffff */
[----:B------:R-:W-:Y:S05]  /*18f60*/  BRA `(.L_x_1312) ;  /* 0xffffffd800cc7947 */ /* 0x000fea000383ffff */
.L_x_1313:
        /* <DEDUP_REMOVED lines=9> */
.L_x_6042:


//--------------------- .text._ZN7cutlass13device_kernelIN5flash11enable_sm90INS1_16FlashAttnFwdSm90INS1_25CollectiveMainloopFwdSm90ILi2EN4cute5tupleIJNS5_1CILi1EEES8_S8_EEENS6_IJNS7_ILi64EEESA_SA_EEELi512ENS_10bfloat16_tEfNS_4arch4Sm90ELb0ELb0ELb1ELb1ELb0ELb1ELb1ELb0ELb0ELb1ELb1ELb0EEENS1_21CollectiveEpilogueFwdINS6_IJSA_NS7_ILi512EEESA_EEES9_SC_SE_Li256ELb1ELb1ELb1ELb0EEENS1_36VarlenDynamicPersistentTileSchedulerILi64ELi64ELi256ELi128ELb1ELb1ELb1ELb0ELb1ELb1EEEEEEEEEvNT_6ParamsE --------------------------
	.section	.text._ZN7cutlass13device_kernelIN5flash11enable_sm90INS1_16FlashAttnFwdSm90INS1_25CollectiveMainloopFwdSm90ILi2EN4cute5tupleIJNS5_1CILi1EEES8_S8_EEENS6_IJNS7_ILi64EEESA_SA_EEELi512ENS_10bfloat16_tEfNS_4arch4Sm90ELb0ELb0ELb1ELb1ELb0ELb1ELb1ELb0ELb0ELb1ELb1ELb0EEENS1_21CollectiveEpilogueFwdINS6_IJSA_NS7_ILi512EEESA_EEES9_SC_SE_Li256ELb1ELb1ELb1ELb0EEENS1_36VarlenDynamicPersistentTileSchedulerILi64ELi64ELi256ELi128ELb1ELb1ELb1ELb0ELb1ELb1EEEEEEEEEvNT_6ParamsE,"ax",@progbits
	.align	128
.text._ZN7cutlass13device_kernelIN5flash11enable_sm90INS1_16FlashAttnFwdSm90INS1_25CollectiveMainloopFwdSm90ILi2EN4cute5tupleIJNS5_1CILi1EEES8_S8_EEENS6_IJNS7_ILi64EEESA_SA_EEELi512ENS_10bfloat16_tEfNS_4arch4Sm90ELb0ELb0ELb1ELb1ELb0ELb1ELb1ELb0ELb0ELb1ELb1ELb0EEENS1_21CollectiveEpilogueFwdINS6_IJSA_NS7_ILi512EEESA_EEES9_SC_SE_Li256ELb1ELb1ELb1ELb0EEENS1_36VarlenDynamicPersistentTileSchedulerILi64ELi64ELi256ELi128ELb1ELb1ELb1ELb0ELb1ELb1EEEEEEEEEvNT_6ParamsE:
        .type           _ZN7cutlass13device_kernelIN5flash11enable_sm90INS1_16FlashAttnFwdSm90INS1_25CollectiveMainloopFwdSm90ILi2EN4cute5tupleIJNS5_1CILi1EEES8_S8_EEENS6_IJNS7_ILi64EEESA_SA_EEELi512ENS_10bfloat16_tEfNS_4arch4Sm90ELb0ELb0ELb1ELb1ELb0ELb1ELb1ELb0ELb0ELb1ELb1ELb0EEENS1_21CollectiveEpilogueFwdINS6_IJSA_NS7_ILi512EEESA_EEES9_SC_SE_Li256ELb1ELb1ELb1ELb0EEENS1_36VarlenDynamicPersistentTileSchedulerILi64ELi64ELi256ELi128ELb1ELb1ELb1ELb0ELb1ELb1EEEEEEEEEvNT_6ParamsE,@function
        .size           _ZN7cutlass13device_kernelIN5flash11enable_sm90INS1_16FlashAttnFwdSm90INS1_25CollectiveMainloopFwdSm90ILi2EN4cute5tupleIJNS5_1CILi1EEES8_S8_EEENS6_IJNS7_ILi64EEESA_SA_EEELi512ENS_10bfloat16_tEfNS_4arch4Sm90ELb0ELb0ELb1ELb1ELb0ELb1ELb1ELb0ELb0ELb1ELb1ELb0EEENS1_21CollectiveEpilogueFwdINS6_IJSA_NS7_ILi512EEESA_EEES9_SC_SE_Li256ELb1ELb1ELb1ELb0EEENS1_36VarlenDynamicPersistentTileSchedulerILi64ELi64ELi256ELi128ELb1ELb1ELb1ELb0ELb1ELb1EEEEEEEEEvNT_6ParamsE,(.L_x_6043 - _ZN7cutlass13device_kernelIN5flash11enable_sm90INS1_16FlashAttnFwdSm90INS1_25CollectiveMainloopFwdSm90ILi2EN4cute5tupleIJNS5_1CILi1EEES8_S8_EEENS6_IJNS7_ILi64EEESA_SA_EEELi512ENS_10bfloat16_tEfNS_4arch4Sm90ELb0ELb0ELb1ELb1ELb0ELb1ELb1ELb0ELb0ELb1ELb1ELb0EEENS1_21CollectiveEpilogueFwdINS6_IJSA_NS7_ILi512EEESA_EEES9_SC_SE_Li256ELb1ELb1ELb1ELb0EEENS1_36VarlenDynamicPersistentTileSchedulerILi64ELi64ELi256ELi128ELb1ELb1ELb1ELb0ELb1ELb1EEEEEEEEEvNT_6ParamsE)
        .other          _ZN7cutlass13device_kernelIN5flash11enable_sm90INS1_16FlashAttnFwdSm90INS1_25CollectiveMainloopFwdSm90ILi2EN4cute5tupleIJNS5_1CILi1EEES8_S8_EEENS6_IJNS7_ILi64EEESA_SA_EEELi512ENS_10bfloat16_tEfNS_4arch4Sm90ELb0ELb0ELb1ELb1ELb0ELb1ELb1ELb0ELb0ELb1ELb1ELb0EEENS1_21CollectiveEpilogueFwdINS6_IJSA_NS7_ILi512EEESA_EEES9_SC_SE_Li256ELb1ELb1ELb1ELb0EEENS1_36VarlenDynamicPersistentTileSchedulerILi64ELi64ELi256ELi128ELb1ELb1ELb1ELb0ELb1ELb1EEEEEEEEEvNT_6ParamsE,@"STO_CUDA_ENTRY STV_DEFAULT"
_ZN7cutlass13device_kernelIN5flash11enable_sm90INS1_16FlashAttnFwdSm90INS1_25CollectiveMainloopFwdSm90ILi2EN4cute5tupleIJNS5_1CILi1EEES8_S8_EEENS6_IJNS7_ILi64EEESA_SA_EEELi512ENS_10bfloat16_tEfNS_4arch4Sm90ELb0ELb0ELb1ELb1ELb0ELb1ELb1ELb0ELb0ELb1ELb1ELb0EEENS1_21CollectiveEpilogueFwdINS6_IJSA_NS7_ILi512EEESA_EEES9_SC_SE_Li256ELb1ELb1ELb1ELb0EEENS1_36VarlenDynamicPersistentTileSchedulerILi64ELi64ELi256ELi128ELb1ELb1ELb1ELb0ELb1ELb1EEEEEEEEEvNT_6ParamsE:
        /* <DEDUP_REMOVED lines=23> */
.L_x_1315:
[----:B------:R-:W-:Y:S05]  /*0170*/  BSYNC B0 ;  /* 0x0000000000007941 */ /* 0x000fea0003800000 */
.L_x_1314:
        /* <DEDUP_REMOVED lines=14> */
[----:B-1----:R0:W-:Y:S01]  /*0260*/  STL [R1+0x80], R3 ;  /* 0x0000800301007387 */ /* 0x0021e20000100800 */
        /* <DEDUP_REMOVED lines=24> */
.L_x_1316:
        /* <DEDUP_REMOVED lines=22> */
.L_x_1317:
        /* <DEDUP_REMOVED lines=18> */
.L_x_1318:
        /* <DEDUP_REMOVED lines=22> */
.L_x_1319:
        /* <DEDUP_REMOVED lines=22> */
.L_x_1320:
[----:B------:R-:W-:Y:S01]  /*0930*/  IMAD.MOV.U32 R2, RZ, RZ, 0x1 ;  /* 0x00000001ff027424 */ /* 0x000fe200078e00ff */
[----:B------:R-:W-:Y:S01]  /*0940*/  ISETP.NE.AND P0, PT, R3, RZ, PT ;  /* 0x000000ff0300720c */ /* 0x000fe20003f05270 */
[----:B------:R-:W-:Y:S01]  /*0950*/  NOP ;  /* 0x0000000000007918 */ /* 0x000fe20000000000 */
[----:B------:R-:W-:Y:S01]  /*0960*/  ULDC.64 UR40, c[0x0][0x208] ;  /* 0x0000820000287ab9 */ /* 0x000fe20000000a00 */
[----:B------:R-:W-:Y:S01]  /*0970*/  BSSY B9, `(.L_x_1321) ;  /* 0x0001ebd000097945 */ /* 0x000fe20003800000 */
[----:B------:R-:W-:-:S05]  /*0980*/  SEL R2, R2, 0x2, !P0 ;  /* 0x0000000202027807 */ /* 0x000fca0004000000 */
[----:B------:R0:W-:Y:S02]  /*0990*/  STL [R1+0x74], R2 ;  /* 0x0000740201007387 */ /* 0x0001e40000100800 */
[----:B01234-:R-:W-:Y:S06]  /*09a0*/  BAR.SYNC.DEFER_BLOCKING 0x0 ;  /* 0x0000000000007b1d */ /* 0x01ffec0000010000 */
[----:B------:R-:W-:Y:S05]  /*09b0*/  @!P0 BRA `(.L_x_1322) ;  /* 0x0000014800848947 */ /* 0x000fea0003800000 */
.L_x_1323:
[----:B------:R-:W-:-:S08]  /*09c0*/  NOP ;  /* 0x0000000000007918 */ /* 0x000fd00000000000 */
[----:B------:R-:W0:Y:S02]  /*09d0*/  USETMAXREG.TRY_ALLOC.CTAPOOL UP0, 0xf0 ;  /* 0x000000f0000079c8 */ /* 0x000e240008000600 */
[----:B0-----:R-:W-:-:S13]  /*09e0*/  PLOP3.LUT P0, PT, PT, PT, UP0, 0x80, 0x0 ;  /* 0x000000000000781c */ /* 0x001fda0003f0f008 */
[----:B------:R-:W-:Y:S05]  /*09f0*/  @!P0 BRA `(.L_x_1323) ;  /* 0xfffffffc00f08947 */ /* 0x000fea000383ffff */
[----:B------:R-:W-:Y:S01]  /*0a00*/  SHF.R.U32.HI R0, RZ, 0x7, R6 ;  /* 0x00000007ff007819 */ /* 0x000fe20000011606 */
[----:B------:R-:W0:Y:S01]  /*0a10*/  S2UR UR5, SR_CgaCtaId ;  /* 0x00000000000579c3 */ /* 0x000e220000008800 */
[----:B------:R-:W-:Y:S02]  /*0a20*/  UMOV UR4, 0x400 ;  /* 0x0000040000047882 */ /* 0x000fe40000000000 */
[----:B------:R-:W-:-:S13]  /*0a30*/  ISETP.NE.AND P0, PT, R0, 0x1, PT ;  /* 0x000000010000780c */ /* 0x000fda0003f05270 */
[----:B------:R-:W-:Y:S06]  /*0a40*/  @!P0 BAR.ARV 0x8, 0x100 ;  /* 0x0204000000008b1d */ /* 0x000fec0000002000 */
[----:B------:R-:W-:Y:S01]  /*0a50*/  ISETP.GE.U32.AND P0, PT, R6, 0x100, PT ;  /* 0x000001000600780c */ /* 0x000fe20003f06070 */
[----:B0-----:R-:W-:-:S06]  /*0a60*/  ULEA UR4, UR5, UR4, 0x18 ;  /* 0x0000000405047291 */ /* 0x001fcc000f8ec03f */
[----:B------:R-:W-:Y:S01]  /*0a70*/  IMAD.U32 R2, RZ, RZ, UR4 ;  /* 0x00000004ff027e24 */ /* 0x000fe2000f8e00ff */
[----:B------:R-:W-:-:S05]  /*0a80*/  ULDC UR4, c[0x0][0xd3c] ;  /* 0x00034f0000047ab9 */ /* 0x000fca0000000800 */
[----:B------:R-:W-:Y:S08]  /*0a90*/  @P0 BAR.ARV 0xf, 0x100 ;  /* 0x03c4000000000b1d */ /* 0x000ff00000002000 */
        /* <DEDUP_REMOVED lines=10> */
[----:B------:R-:W-:Y:S01]  /*0b40*/  SHF.R.S32.HI R3, RZ, 0x1f, R6 ;  /* 0x0000001fff037819 */ /* 0x000fe20000011406 */
        /* <DEDUP_REMOVED lines=76> */
[----:B------:R-:W-:Y:S01]  /*1010*/  IMAD.SHL.U32 R3, R0, 0x100, RZ ;  /* 0x0000010000037824 */ /* 0x000fe200078e00ff */
[----:B------:R-:W-:Y:S01]  /*1020*/  R2P PR, R11, 0x6 ;  /* 0x000000060b007804 */ /* 0x000fe20000000000 */
[----:B------:R-:W-:-:S02]  /*1030*/  IMAD.SHL.U32 R0, R8, 0x2, RZ ;  /* 0x0000000208007824 */ /* 0x000fc400078e00ff */
[----:B------:R-:W-:Y:S01]  /*1040*/  IMAD R191, R4, 0x10, R7 ;  /* 0x0000001004bf7824 */ /* 0x000fe200078e0207 */
[----:B------:R-:W-:Y:S01]  /*1050*/  SHF.R.S32.HI R4, RZ, 0x1f, R13 ;  /* 0x0000001fff047819 */ /* 0x000fe2000001140d */
[----:B------:R0:W-:Y:S01]  /*1060*/  STL [R1+0x84], R3 ;  /* 0x0000840301007387 */ /* 0x0001e20000100800 */
[----:B------:R-:W-:Y:S01]  /*1070*/  IMAD.IADD R193, R0, 0x1, R3 ;  /* 0x0000000100c17824 */ /* 0x000fe200078e0203 */
[----:B------:R-:W-:Y:S01]  /*1080*/  SHF.R.S32.HI R7, RZ, 0x1f, R219 ;  /* 0x0000001fff077819 */ /* 0x000fe200000114db */
[----:B------:R-:W-:Y:S01]  /*1090*/  IMAD R25, R6, 0x8, R191 ;  /* 0x0000000806197824 */ /* 0x000fe200078e02bf */
[----:B------:R-:W-:Y:S01]  /*10a0*/  LEA.HI R4, R4, R19, RZ, 0x3 ;  /* 0x0000001304047211 */ /* 0x000fe200078f18ff */
[----:B------:R1:W-:Y:S01]  /*10b0*/  STL [R1+0x44], R0 ;  /* 0x0000440001007387 */ /* 0x0003e20000100800 */
[----:B------:R-:W-:Y:S01]  /*10c0*/  IMAD R9, R194, 0x400, R9 ;  /* 0x00000400c2097824 */ /* 0x000fe200078e0209 */
[----:B------:R-:W-:Y:S01]  /*10d0*/  SHF.R.S32.HI R7, RZ, 0x1f, R217 ;  /* 0x0000001fff077819 */ /* 0x000fe200000114d9 */
[----:B------:R-:W-:Y:S01]  /*10e0*/  VIADD R24, R193, 0x8 ;  /* 0x00000008c1187836 */ /* 0x000fe20000000000 */
[----:B------:R-:W-:Y:S01]  /*10f0*/  LOP3.LUT R4, R4, 0xfffffff8, RZ, 0xc0, !PT ;  /* 0xfffffff804047812 */ /* 0x000fe200078ec0ff */
[----:B0-----:R-:W-:Y:S01]  /*1100*/  IMAD R3, R5, 0x2, R2 ;  /* 0x0000000205037824 */ /* 0x001fe200078e0202 */
[----:B------:R-:W-:Y:S01]  /*1110*/  SEL R207, R207, 0xffffffc0, !P2 ;  /* 0xffffffc0cfcf7807 */ /* 0x000fe20005000000 */
[----:B------:R-:W-:Y:S01]  /*1120*/  IMAD.IADD R9, R9, 0x1, R10 ;  /* 0x0000000109097824 */ /* 0x000fe200078e020a */
[----:B------:R-:W-:Y:S01]  /*1130*/  SHF.R.S32.HI R6, RZ, 0x1f, R24 ;  /* 0x0000001fff067819 */ /* 0x000fe20000011418 */
[----:B------:R-:W-:Y:S01]  /*1140*/  VIADD R15, R193, 0x20 ;  /* 0x00000020c10f7836 */ /* 0x000fe20000000000 */
[----:B------:R0:W-:Y:S01]  /*1150*/  STL [R1+0x78], R3 ;  /* 0x0000780301007387 */ /* 0x0001e20000100800 */
[----:B------:R-:W-:Y:S01]  /*1160*/  IMAD.IADD R189, R19, 0x1, -R4 ;  /* 0x0000000113bd7824 */ /* 0x000fe200078e0a04 */
[----:B------:R-:W-:Y:S01]  /*1170*/  SHF.R.S32.HI R4, RZ, 0x1f, R218 ;  /* 0x0000001fff047819 */ /* 0x000fe200000114da */
[C---:B------:R-:W-:Y:S01]  /*1180*/  VIADD R12, R193.reuse, 0x38 ;  /* 0x00000038c10c7836 */ /* 0x040fe20000000000 */
[----:B------:R3:W-:Y:S01]  /*1190*/  STL [R1+0x7c], R25 ;  /* 0x00007c1901007387 */ /* 0x0007e20000100800 */
[C---:B------:R-:W-:Y:S01]  /*11a0*/  VIADD R8, R193.reuse, 0x50 ;  /* 0x00000050c1087836 */ /* 0x040fe20000000000 */
[----:B------:R-:W-:Y:S01]  /*11b0*/  SHF.R.S32.HI R4, RZ, 0x1f, R216 ;  /* 0x0000001fff047819 */ /* 0x000fe200000114d8 */
[C---:B------:R-:W-:Y:S01]  /*11c0*/  VIADD R7, R193.reuse, 0x58 ;  /* 0x00000058c1077836 */ /* 0x040fe20000000000 */
[----:B-1----:R-:W-:Y:S01]  /*11d0*/  SHF.R.S32.HI R0, RZ, 0x1f, R215 ;  /* 0x0000001fff007819 */ /* 0x002fe200000114d7 */
[C---:B------:R-:W-:Y:S01]  /*11e0*/  VIADD R5, R193.reuse, 0x60 ;  /* 0x00000060c1057836 */ /* 0x040fe20000000000 */
[----:B------:R-:W-:Y:S01]  /*11f0*/  SHF.R.S32.HI R0, RZ, 0x1f, R193 ;  /* 0x0000001fff007819 */ /* 0x000fe200000114c1 */
[----:B------:R-:W-:Y:S01]  /*1200*/  VIADD R4, R193, 0x68 ;  /* 0x00000068c1047836 */ /* 0x000fe20000000000 */
[----:B------:R-:W-:Y:S01]  /*1210*/  SHF.R.S32.HI R6, RZ, 0x1f, R15 ;  /* 0x0000001fff067819 */ /* 0x000fe2000001140f */
[----:B------:R-:W-:Y:S01]  /*1220*/  IMAD R195, R9, 0x2, R2 ;  /* 0x0000000209c37824 */ /* 0x000fe200078e0202 */
[----:B------:R-:W-:Y:S01]  /*1230*/  SHF.R.S32.HI R6, RZ, 0x1f, R12 ;  /* 0x0000001fff067819 */ /* 0x000fe2000001140c */
[C---:B0-----:R-:W-:Y:S01]  /*1240*/  VIADD R3, R193.reuse, 0x70 ;  /* 0x00000070c1037836 */ /* 0x041fe20000000000 */
        /* <DEDUP_REMOVED lines=59> */
[----:B---3--:R-:W-:-:S07]  /*1600*/  IMAD.MOV.U32 R18, RZ, RZ, RZ ;  /* 0x000000ffff127224 */ /* 0x008fce00078e00ff */
.L_x_1446:
[----:B0-----:R-:W0:Y:S01]  /*1610*/  LDC.64 R210, c[0x0][0xd88] ;  /* 0x00036200ffd27b82 */ /* 0x001e220000000a00 */
[----:B------:R-:W-:Y:S01]  /*1620*/  ULDC.64 UR4, c[0x0][0xb20] ;  /* 0x0002c80000047ab9 */ /* 0x000fe20000000a00 */
[----:B------:R-:W-:Y:S01]  /*1630*/  ULDC.64 UR8, c[0x0][0xb10] ;  /* 0x0002c40000087ab9 */ /* 0x000fe20000000a00 */
[----:B------:R-:W-:Y:S01]  /*1640*/  ULDC.64 UR6, c[0x0][0xb00] ;  /* 0x0002c00000067ab9 */ /* 0x000fe20000000a00 */
[----:B0-----:R-:W-:-:S06]  /*1650*/  IMAD.WIDE R210, R155, 0x4, R210 ;  /* 0x000000049bd27825 */ /* 0x001fcc00078e02d2 */
[----:B------:R-:W2:Y:S01]  /*1660*/  LDG.E R210, desc[UR40][R210.64] ;  /* 0x00000028d2d27981 */ /* 0x000ea2000c1e1900 */
[----:B------:R-:W-:Y:S01]  /*1670*/  ISETP.NE.U32.AND P2, PT, RZ, UR4, PT ;  /* 0x00000004ff007c0c */ /* 0x000fe2000bf45070 */
[----:B-1-345:R-:W-:Y:S01]  /*1680*/  IMAD.MOV.U32 R11, RZ, RZ, RZ ;  /* 0x000000ffff0b7224 */ /* 0x03afe200078e00ff */
        /* <DEDUP_REMOVED lines=48> */
.L_x_1325:
[----:B------:R-:W-:Y:S02]  /*1990*/  IMAD.U32 R42, RZ, RZ, UR5 ;  /* 0x00000005ff2a7e24 */ /* 0x000fe4000f8e00ff */
[----:B------:R-:W-:Y:S01]  /*19a0*/  IMAD.U32 R24, RZ, RZ, UR4 ;  /* 0x00000004ff187e24 */ /* 0x000fe2000f8e00ff */
[----:B------:R-:W-:Y:S06]  /*19b0*/  @!P2 BRA `(.L_x_1326) ;  /* 0x000000000010a947 */ /* 0x000fec0003800000 */
[----:B------:R-:W-:-:S04]  /*19c0*/  IADD3 R4, P0, R213, UR8, RZ ;  /* 0x00000008d5047c10 */ /* 0x000fc8000ff1e0ff */
[----:B------:R-:W-:-:S05]  /*19d0*/  IADD3.X R5, R214, UR9, RZ, P0, !PT ;  /* 0x00000009d6057c10 */ /* 0x000fca00087fe4ff */
[----:B------:R0:W5:Y:S01]  /*19e0*/  LDG.E R24, desc[UR40][R4.64] ;  /* 0x0000002804187981 */ /* 0x000162000c1e1900 */
[----:B------:R-:W-:Y:S05]  /*19f0*/  BRA `(.L_x_1327) ;  /* 0x0000000000107947 */ /* 0x000fea0003800000 */
.L_x_1326:
[----:B------:R-:W-:Y:S05]  /*1a00*/  @!P0 BRA `(.L_x_1327) ;  /* 0x00000000000c8947 */ /* 0x000fea0003800000 */
[----:B------:R-:W2:Y:S04]  /*1a10*/  LDG.E R3, desc[UR40][R4.64] ;  /* 0x0000002804037981 */ /* 0x000ea8000c1e1900 */
[----:B------:R-:W2:Y:S02]  /*1a20*/  LDG.E R24, desc[UR40][R4.64+0x4] ;  /* 0x0000042804187981 */ /* 0x000ea4000c1e1900 */
[----:B--2---:R-:W-:-:S07]  /*1a30*/  IMAD.IADD R24, R24, 0x1, -R3 ;  /* 0x0000000118187824 */ /* 0x004fce00078e0a03 */
.L_x_1327:
        /* <DEDUP_REMOVED lines=60> */
.L_x_1329:
[----:B------:R-:W-:Y:S05]  /*1e00*/  BSYNC B0 ;  /* 0x0000000000007941 */ /* 0x000fea0003800000 */
.L_x_1328:
        /* <DEDUP_REMOVED lines=36> */
.L_x_1332:
[----:B------:R-:W-:Y:S05]  /*2050*/  BSYNC B6 ;  /* 0x0000000000067941 */ /* 0x000fea0003800000 */
.L_x_1331:
        /* <DEDUP_REMOVED lines=20> */
.L_x_1334:
[----:B------:R-:W-:Y:S05]  /*21a0*/  BSYNC B6 ;  /* 0x0000000000067941 */ /* 0x000fea0003800000 */
.L_x_1333:
[----:B------:R-:W-:Y:S01]  /*21b0*/  ULDC.64 UR4, c[0x0][0xaf0] ;  /* 0x0002bc0000047ab9 */ /* 0x000fe20000000a00 */
[----:B------:R-:W-:Y:S01]  /*21c0*/  IMAD.MOV.U32 R0, RZ, RZ, R210 ;  /* 0x000000ffff007224 */ /* 0x000fe200078e00d2 */
[----:B------:R-:W-:Y:S01]  /*21d0*/  ISETP.NE.U32.AND P0, PT, RZ, UR4, PT ;  /* 0x00000004ff007c0c */ /* 0x000fe2000bf05070 */
[----:B------:R-:W0:Y:S01]  /*21e0*/  LDC.64 R6, c[0x0][0x300] ;  /* 0x0000c000ff067b82 */ /* 0x000e220000000a00 */
[----:B------:R-:W-:Y:S01]  /*21f0*/  IMAD.IADD R38, R25, 0x1, R24 ;  /* 0x0000000119267824 */ /* 0x000fe200078e0218 */
[----:B------:R-:W-:Y:S01]  /*2200*/  SHF.R.S32.HI R17, RZ, 0x1f, R16 ;  /* 0x0000001fff117819 */ /* 0x000fe20000011410 */
[----:B------:R-:W-:Y:S01]  /*2210*/  ULDC.64 UR6, c[0x0][0xb00] ;  /* 0x0002c00000067ab9 */ /* 0x000fe20000000a00 */
[----:B------:R-:W-:-:S04]  /*2220*/  ISETP.NE.AND.EX P0, PT, RZ, UR5, PT, P0 ;  /* 0x00000005ff007c0c */ /* 0x000fc8000bf05300 */
[----:B------:R-:W1:Y:S08]  /*2230*/  LDC R25, c[0x0][0x3f4] ;  /* 0x0000fd00ff197b82 */ /* 0x000e700000000800 */
[----:B------:R-:W2:Y:S01]  /*2240*/  LDC.64 R52, c[0x0][0x408] ;  /* 0x00010200ff347b82 */ /* 0x000ea20000000a00 */
[----:B------:R-:W-:-:S04]  /*2250*/  @P0 IADD3 R4, P1, R213, UR4, RZ ;  /* 0x00000004d5040c10 */ /* 0x000fc8000ff3e0ff */
        /* <DEDUP_REMOVED lines=10> */
[C---:B------:R-:W-:Y:S01]  /*2300*/  IMAD.WIDE.U32 R28, R209.reuse, UR4, R16 ;  /* 0x00000004d11c7c25 */ /* 0x040fe2000f8e0010 */
[----:B------:R-:W-:Y:S01]  /*2310*/  ULDC.64 UR6, c[0x0][0x338] ;  /* 0x0000ce0000067ab9 */ /* 0x000fe20000000a00 */
[----:B---3--:R-:W3:Y:S01]  /*2320*/  LDC.64 R4, c[0x0][0x3f8] ;  /* 0x0000fe00ff047b82 */ /* 0x008ee20000000a00 */
[----:B-1----:R-:W-:Y:S01]  /*2330*/  ISETP.GE.AND P2, PT, R16, R25, PT ;  /* 0x000000191000720c */ /* 0x002fe20003f46270 */
[----:B------:R-:W-:Y:S01]  /*2340*/  IMAD R3, R38, R7, R3 ;  /* 0x0000000726037224 */ /* 0x000fe200078e0203 */
[----:B------:R-:W-:Y:S01]  /*2350*/  SHF.L.U64.HI R46, R6, 0x6, R7 ;  /* 0x00000006062e7819 */ /* 0x000fe20000010207 */
[----:B------:R-:W-:Y:S01]  /*2360*/  IMAD R29, R209, UR5, R29 ;  /* 0x00000005d11d7c24 */ /* 0x000fe2000f8e021d */
[----:B------:R-:W-:Y:S01]  /*2370*/  ULDC.64 UR4, c[0x0][0x308] ;  /* 0x0000c20000047ab9 */ /* 0x000fe20000000a00 */
[----:B------:R-:W-:Y:S01]  /*2380*/  IMAD.IADD R21, R21, 0x1, R3 ;  /* 0x0000000115157824 */ /* 0x000fe200078e0203 */
[----:B------:R-:W-:Y:S01]  /*2390*/  SEL R9, R25, RZ, P2 ;  /* 0x000000ff19097207 */ /* 0x000fe20001000000 */
[----:B------:R-:W-:Y:S01]  /*23a0*/  IMAD.WIDE.U32 R44, R19, R6, R16 ;  /* 0x00000006132c7225 */ /* 0x000fe200078e0010 */
[----:B------:R-:W-:-:S02]  /*23b0*/  P2R R72, PR, RZ, 0x4 ;  /* 0x00000004ff487803 */ /* 0x000fc40000000000 */
[----:B--2---:R-:W-:Y:S01]  /*23c0*/  SHF.L.U64.HI R51, R52, 0x6, R53 ;  /* 0x0000000634337819 */ /* 0x004fe20000010235 */
[----:B------:R-:W-:Y:S01]  /*23d0*/  IMAD.WIDE.U32 R20, R209, UR4, R20 ;  /* 0x00000004d1147c25 */ /* 0x000fe2000f8e0014 */
[----:B------:R-:W-:-:S03]  /*23e0*/  IADD3 R38, P2, R19, R38, RZ ;  /* 0x0000002613267210 */ /* 0x000fc60007f5e0ff */
[----:B------:R-:W-:Y:S01]  /*23f0*/  IMAD R21, R209, UR5, R21 ;  /* 0x00000005d1157c24 */ /* 0x000fe2000f8e0215 */
[----:B------:R-:W-:Y:S01]  /*2400*/  ULDC.64 UR4, c[0x0][0x310] ;  /* 0x0000c40000047ab9 */ /* 0x000fe20000000a00 */
[----:B------:R-:W-:Y:S02]  /*2410*/  IMAD.IADD R9, R16, 0x1, R9 ;  /* 0x0000000110097824 */ /* 0x000fe400078e0209 */
[----:B------:R-:W-:Y:S02]  /*2420*/  IMAD.SHL.U32 R50, R189, 0x40, RZ ;  /* 0x00000040bd327824 */ /* 0x000fe400078e00ff */
[----:B------:R-:W-:Y:S01]  /*2430*/  IMAD.WIDE.U32 R34, R19, R52, R184 ;  /* 0x0000003413227225 */ /* 0x000fe200078e00b8 */
[----:B---3--:R-:W-:-:S03]  /*2440*/  SHF.L.U64.HI R48, R4, 0x6, R5 ;  /* 0x0000000604307819 */ /* 0x008fc60000010205 */
[CC--:B------:R-:W-:Y:S01]  /*2450*/  IMAD.WIDE.U32 R30, R19.reuse, R4.reuse, R184 ;  /* 0x00000004131e7225 */ /* 0x0c0fe200078e00b8 */
[----:B------:R-:W-:Y:S02]  /*2460*/  LOP3.LUT R50, R50, 0x1c0, RZ, 0xc0, !PT ;  /* 0x000001c032327812 */ /* 0x000fe400078ec0ff */
[----:B0-----:R-:W-:Y:S01]  /*2470*/  SHF.R.U32.HI R26, RZ, 0x7, R26 ;  /* 0x00000007ff1a7819 */ /* 0x001fe2000001161a */
[----:B------:R-:W-:Y:S01]  /*2480*/  IMAD.WIDE.U32 R32, R19, R4, R16 ;  /* 0x0000000413207225 */ /* 0x000fe200078e0010 */
[----:B------:R-:W-:-:S03]  /*2490*/  SHF.R.U32.HI R54, RZ, 0x3, R50 ;  /* 0x00000003ff367819 */ /* 0x000fc60000011632 */
[----:B------:R-:W-:-:S04]  /*24a0*/  IMAD.WIDE.U32 R36, R19, R52, R16 ;  /* 0x0000003413247225 */ /* 0x000fc800078e0010 */
[----:B------:R-:W-:Y:S02]  /*24b0*/  IMAD.SHL.U32 R47, R6, 0x40, RZ ;  /* 0x00000040062f7824 */ /* 0x000fe400078e00ff */
[----:B------:R-:W-:Y:S02]  /*24c0*/  IMAD.SHL.U32 R49, R4, 0x40, RZ ;  /* 0x0000004004317824 */ /* 0x000fe400078e00ff */
[----:B------:R-:W-:Y:S02]  /*24d0*/  VIADD R55, R26, 0x8 ;  /* 0x000000081a377836 */ /* 0x000fe40000000000 */
[----:B------:R-:W-:Y:S01]  /*24e0*/  IMAD.SHL.U32 R56, R25, 0x2, RZ ;  /* 0x0000000219387824 */ /* 0x000fe200078e00ff */
[----:B----4-:R-:W-:-:S04]  /*24f0*/  SHF.R.S32.HI R3, RZ, 0x1f, R0 ;  /* 0x0000001fff037819 */ /* 0x010fc80000011400 */
[----:B------:R-:W-:Y:S02]  /*2500*/  SEL R8, R3, RZ, !P0 ;  /* 0x000000ff03087207 */ /* 0x000fe40004000000 */
[----:B------:R-:W-:Y:S02]  /*2510*/  SEL R3, R0, RZ, !P0 ;  /* 0x000000ff00037207 */ /* 0x000fe40004000000 */
[----:B------:R-:W-:Y:S01]  /*2520*/  SHF.R.S32.HI R0, RZ, 0x1f, R19 ;  /* 0x0000001fff007819 */ /* 0x000fe20000011413 */
[C---:B------:R-:W-:Y:S02]  /*2530*/  IMAD R10, R8.reuse, UR4, RZ ;  /* 0x00000004080a7c24 */ /* 0x040fe4000f8e02ff */
[----:B------:R-:W-:Y:S02]  /*2540*/  IMAD R8, R8, UR6, RZ ;  /* 0x0000000608087c24 */ /* 0x000fe4000f8e02ff */
[C---:B------:R-:W-:Y:S02]  /*2550*/  IMAD R43, R3.reuse, UR5, R10 ;  /* 0x00000005032b7c24 */ /* 0x040fe4000f8e020a */
[----:B------:R-:W-:-:S02]  /*2560*/  IMAD R71, R3, UR7, R8 ;  /* 0x0000000703477c24 */ /* 0x000fc4000f8e0208 */
[----:B------:R-:W-:Y:S02]  /*2570*/  IMAD R8, R0, R4, RZ ;  /* 0x0000000400087224 */ /* 0x000fe400078e02ff */
[----:B------:R-:W-:Y:S01]  /*2580*/  IMAD.WIDE.U32 R20, R3, UR4, R20 ;  /* 0x0000000403147c25 */ /* 0x000fe2000f8e0014 */
[----:B------:R-:W-:-:S03]  /*2590*/  ULDC UR4, c[0x0][0x2f4] ;  /* 0x0000bd0000047ab9 */ /* 0x000fc60000000800 */
[C---:B------:R-:W-:Y:S02]  /*25a0*/  IMAD R10, R0.reuse, R6, RZ ;  /* 0x00000006000a7224 */ /* 0x040fe400078e02ff */
[----:B------:R-:W-:Y:S02]  /*25b0*/  IMAD R13, R19, R5, R8 ;  /* 0x00000005130d7224 */ /* 0x000fe400078e0208 */
[----:B------:R-:W-:Y:S02]  /*25c0*/  IMAD R8, R0, R52, RZ ;  /* 0x0000003400087224 */ /* 0x000fe400078e02ff */
[----:B------:R-:W-:Y:S01]  /*25d0*/  IMAD.WIDE.U32 R28, R3, UR6, R28 ;  /* 0x00000006031c7c25 */ /* 0x000fe2000f8e001c */
[----:B------:R-:W-:-:S03]  /*25e0*/  IADD3 R3, P0, R20, R44, RZ ;  /* 0x0000002c14037210 */ /* 0x000fc60007f1e0ff */
[----:B------:R-:W-:Y:S02]  /*25f0*/  IMAD R10, R19, R7, R10 ;  /* 0x00000007130a7224 */ /* 0x000fe400078e020a */
[----:B------:R-:W-:Y:S02]  /*2600*/  IMAD.IADD R43, R21, 0x1, R43 ;  /* 0x00000001152b7824 */ /* 0x000fe400078e022b */
[----:B------:R-:W-:Y:S02]  /*2610*/  IMAD.IADD R31, R31, 0x1, R13 ;  /* 0x000000011f1f7824 */ /* 0x000fe400078e020d */
[----:B------:R-:W-:Y:S01]  /*2620*/  IMAD R15, R19, R53, R8 ;  /* 0x00000035130f7224 */ /* 0x000fe200078e0208 */
[----:B------:R-:W-:Y:S01]  /*2630*/  SHF.R.S32.HI R8, RZ, 0x1f, R9 ;  /* 0x0000001fff087819 */ /* 0x000fe20000011409 */
[----:B------:R-:W-:Y:S01]  /*2640*/  IMAD.IADD R33, R13, 0x1, R33 ;  /* 0x000000010d217824 */ /* 0x000fe200078e0221 */
[----:B-----5:R-:W-:Y:S01]  /*2650*/  SHF.R.S32.HI R13, RZ, 0x1f, R154 ;  /* 0x0000001fff0d7819 */ /* 0x020fe2000001149a */
[----:B------:R-:W-:Y:S01]  /*2660*/  IMAD.IADD R35, R35, 0x1, R15 ;  /* 0x0000000123237824 */ /* 0x000fe200078e020f */
[----:B------:R-:W-:Y:S01]  /*2670*/  IADD3.X R44, R43, R45, R10, P0, !PT ;  /* 0x0000002d2b2c7210 */ /* 0x000fe200007fe40a */
[----:B------:R-:W-:Y:S01]  /*2680*/  IMAD.IADD R37, R15, 0x1, R37 ;  /* 0x000000010f257824 */ /* 0x000fe200078e0225 */
[----:B------:R-:W-:Y:S01]  /*2690*/  LEA.HI R45, R8, R9, RZ, 0x3 ;  /* 0x00000009082d7211 */ /* 0x000fe200078f18ff */
[C---:B------:R-:W-:Y:S01]  /*26a0*/  IMAD R8, R13.reuse, R4, RZ ;  /* 0x000000040d087224 */ /* 0x040fe200078e02ff */
[----:B------:R-:W-:Y:S01]  /*26b0*/  ISETP.GE.AND P0, PT, R16, UR4, PT ;  /* 0x0000000410007c0c */ /* 0x000fe2000bf06270 */
[----:B------:R-:W-:Y:S01]  /*26c0*/  IMAD R13, R13, R52, RZ ;  /* 0x000000340d0d7224 */ /* 0x000fe200078e02ff */
[----:B------:R-:W-:Y:S01]  /*26d0*/  LOP3.LUT R60, R45, 0xfffffff8, RZ, 0xc0, !PT ;  /* 0xfffffff82d3c7812 */ /* 0x000fe200078ec0ff */
[----:B------:R-:W-:Y:S01]  /*26e0*/  IMAD R59, R154, R5, R8 ;  /* 0x000000059a3b7224 */ /* 0x000fe200078e0208 */
[----:B------:R-:W-:Y:S01]  /*26f0*/  LOP3.LUT R5, R50, 0x18, R16, 0xf8, !PT ;  /* 0x0000001832057812 */ /* 0x000fe200078ef810 */
[C---:B------:R-:W-:Y:S01]  /*2700*/  IMAD R13, R154.reuse, R53, R13 ;  /* 0x000000359a0d7224 */ /* 0x040fe200078e020d */
[----:B------:R-:W-:Y:S01]  /*2710*/  SHF.R.S32.HI R63, RZ, 0x1f, R60 ;  /* 0x0000001fff3f7819 */ /* 0x000fe2000001143c */
[----:B------:R-:W-:Y:S01]  /*2720*/  IMAD.WIDE.U32 R30, R154, R4, R30 ;  /* 0x000000049a1e7225 */ /* 0x000fe200078e001e */
[----:B------:R-:W-:-:S03]  /*2730*/  LOP3.LUT R5, R5, R54, RZ, 0x3c, !PT ;  /* 0x0000003605057212 */ /* 0x000fc600078e3cff */
[----:B------:R-:W-:Y:S02]  /*2740*/  VIADD R53, R16, 0x20 ;  /* 0x0000002010357836 */ /* 0x000fe40000000000 */
[----:B------:R-:W-:Y:S01]  /*2750*/  IMAD R57, R194, 0x200, R5 ;  /* 0x00000200c2397824 */ /* 0x000fe200078e0205 */
[----:B------:R-:W-:Y:S01]  /*2760*/  LOP3.LUT R5, R50, 0x38, R45, 0xf8, !PT ;  /* 0x0000003832057812 */ /* 0x000fe200078ef82d */
[C---:B------:R-:W-:Y:S01]  /*2770*/  IMAD.WIDE.U32 R32, R154.reuse, R4, R32 ;  /* 0x000000049a207225 */ /* 0x040fe200078e0020 */
[----:B------:R-:W-:Y:S02]  /*2780*/  ISETP.GE.AND P1, PT, R53, UR4, PT ;  /* 0x0000000435007c0c */ /* 0x000fe4000bf26270 */
[----:B------:R-:W-:Y:S01]  /*2790*/  LOP3.LUT R5, R5, R54, RZ, 0x3c, !PT ;  /* 0x0000003605057212 */ /* 0x000fe200078e3cff */
[----:B------:R-:W-:-:S04]  /*27a0*/  IMAD.WIDE.U32 R34, R154, R52, R34 ;  /* 0x000000349a227225 */ /* 0x000fc800078e0022 */
[----:B------:R-:W-:-:S04]  /*27b0*/  IMAD.WIDE.U32 R36, R154, R52, R36 ;  /* 0x000000349a247225 */ /* 0x000fc800078e0024 */
[----:B------:R-:W-:Y:S02]  /*27c0*/  IMAD.IADD R58, R31, 0x1, R59 ;  /* 0x000000011f3a7824 */ /* 0x000fe400078e023b */
[----:B------:R-:W-:Y:S02]  /*27d0*/  IMAD.SHL.U32 R52, R52, 0x40, RZ ;  /* 0x0000004034347824 */ /* 0x000fe400078e00ff */
[----:B------:R-:W-:Y:S02]  /*27e0*/  IMAD.X R39, R11, 0x1, R0, P2 ;  /* 0x000000010b277824 */ /* 0x000fe400010e0600 */
[----:B------:R-:W-:Y:S02]  /*27f0*/  IMAD.IADD R59, R59, 0x1, R33 ;  /* 0x000000013b3b7824 */ /* 0x000fe400078e0221 */
[----:B------:R-:W-:Y:S02]  /*2800*/  IMAD.IADD R61, R35, 0x1, R13 ;  /* 0x00000001233d7824 */ /* 0x000fe400078e020d */
[----:B------:R-:W-:-:S02]  /*2810*/  IMAD.IADD R62, R13, 0x1, R37 ;  /* 0x000000010d3e7824 */ /* 0x000fc400078e0225 */
[----:B------:R-:W-:Y:S02]  /*2820*/  IMAD R70, R194, 0x200, R5 ;  /* 0x00000200c2467824 */ /* 0x000fe400078e0205 */
[----:B------:R-:W-:-:S07]  /*2830*/  IMAD.IADD R71, R29, 0x1, R71 ;  /* 0x000000011d477824 */ /* 0x000fce00078e0247 */
.L_x_1364:
        /* <DEDUP_REMOVED lines=58> */
.L_x_1339:
[----:B------:R-:W-:Y:S05]  /*2be0*/  BSYNC B1 ;  /* 0x0000000000017941 */ /* 0x000fea0003800000 */
.L_x_1338:
        /* <DEDUP_REMOVED lines=19> */
.L_x_1340:
[----:B------:R-:W-:Y:S01]  /*2d20*/  IMAD R73, R22, 0x8, R2 ;  /* 0x0000000816497824 */ /* 0x000fe200078e0202 */
[----:B------:R-:W-:Y:S01]  /*2d30*/  SHF.L.U32 R76, R186, 0x1f, RZ ;  /* 0x0000001fba4c7819 */ /* 0x000fe200000006ff */
[----:B------:R-:W-:Y:S03]  /*2d40*/  BSSY B1, `(.L_x_1341) ;  /* 0x0000003000017945 */ /* 0x000fe60003800000 */
[----:B------:R-:W0:Y:S02]  /*2d50*/  SYNCS.PHASECHK.TRANS64.TRYWAIT P5, [R73+URZ+0x38890], R76 ;  /* 0x0388904c490075a7 */ /* 0x000e2400080a017f */
[----:B0-----:R-:W-:Y:S05]  /*2d60*/  @!P5 BRA `(.L_x_1342) ;  /* 0x000001c400fcd947 */ /* 0x001fea0003800000 */
.L_x_1637:
[----:B------:R-:W-:Y:S05]  /*2d70*/  BSYNC B1 ;  /* 0x0000000000017941 */ /* 0x000fea0003800000 */
.L_x_1341:
        /* <DEDUP_REMOVED lines=53> */
.L_x_1347:
[----:B------:R-:W-:Y:S05]  /*30d0*/  BSYNC B2 ;  /* 0x0000000000027941 */ /* 0x000fea0003800000 */
.L_x_1346:
[----:B--2---:R1:W-:Y:S02]  /*30e0*/  STG.E.128 desc[UR40][R12.64], R4 ;  /* 0x000000040c007986 */ /* 0x0043e4000c101d28 */
.L_x_1345:
[----:B------:R-:W-:Y:S05]  /*30f0*/  BSYNC B1 ;  /* 0x0000000000017941 */ /* 0x000fea0003800000 */
.L_x_1344:
        /* <DEDUP_REMOVED lines=56> */
.L_x_1349:
[----:B------:R-:W-:Y:S05]  /*3480*/  BSYNC B1 ;  /* 0x0000000000017941 */ /* 0x000fea0003800000 */
.L_x_1348:
[----:B-1----:R2:W-:Y:S01]  /*3490*/  STG.E.128 desc[UR40][R12.64+0x40], R4 ;  /* 0x000040040c007986 */ /* 0x0025e2000c101d28 */
[----:B------:R-:W-:Y:S05]  /*34a0*/  BRA `(.L_x_1343) ;  /* 0x0000000c002c7947 */ /* 0x000fea0003800000 */
.L_x_1337:
        /* <DEDUP_REMOVED lines=27> */
[----:B------:R-:W-:Y:S02]  /*3660*/  IMAD.MOV.U32 R66, RZ, RZ, R4 ;  /* 0x000000ffff427224 */ /* 0x000fe400078e0004 */
[----:B------:R-:W-:Y:S01]  /*3670*/  IMAD.MOV.U32 R67, RZ, RZ, R5 ;  /* 0x000000ffff437224 */ /* 0x000fe200078e0005 */
[----:B------:R-:W-:-:S04]  /*3680*/  PRMT R91, R27, 0x5410, R24 ;  /* 0x000054101b5b7816 */ /* 0x000fc80000000018 */
[----:B------:R-:W-:Y:S01]  /*3690*/  PRMT R92, R67, 0x5410, R66 ;  /* 0x00005410435c7816 */ /* 0x000fe20000000042 */
[----:B---3--:R-:W-:Y:S02]  /*36a0*/  IMAD.MOV.U32 R24, RZ, RZ, R10 ;  /* 0x000000ffff187224 */ /* 0x008fe400078e000a */
[----:B------:R-:W-:Y:S02]  /*36b0*/  IMAD.MOV.U32 R12, RZ, RZ, R11 ;  /* 0x000000ffff0c7224 */ /* 0x000fe400078e000b */
[----:B------:R-:W-:Y:S02]  /*36c0*/  IMAD.MOV.U32 R13, RZ, RZ, R8 ;  /* 0x000000ffff0d7224 */ /* 0x000fe400078e0008 */
[----:B------:R-:W-:Y:S01]  /*36d0*/  IMAD.MOV.U32 R27, RZ, RZ, R9 ;  /* 0x000000ffff1b7224 */ /* 0x000fe200078e0009 */
[----:B------:R-:W-:-:S04]  /*36e0*/  PRMT R89, R24, 0x5410, R12 ;  /* 0x0000541018597816 */ /* 0x000fc8000000000c */
[----:B------:R-:W-:Y:S01]  /*36f0*/  PRMT R90, R27, 0x5410, R13 ;  /* 0x000054101b5a7816 */ /* 0x000fe2000000000d */
[----:B------:R-:W-:Y:S06]  /*3700*/  @!P3 BRA `(.L_x_1350) ;  /* 0x000000000004b947 */ /* 0x000fec0003800000 */
[----:B------:R-:W-:Y:S01]  /*3710*/  BPT.TRAP 0x1 ;  /* 0x000000040000795c */ /* 0x000fe20000300000 */
.L_x_1350:
[----:B------:R-:W-:Y:S01]  /*3720*/  IMAD R73, R22, 0x8, R2 ;  /* 0x0000000816497824 */ /* 0x000fe200078e0202 */
[----:B------:R-:W-:Y:S01]  /*3730*/  SHF.L.U32 R76, R186, 0x1f, RZ ;  /* 0x0000001fba4c7819 */ /* 0x000fe200000006ff */
[----:B------:R-:W-:Y:S03]  /*3740*/  BSSY B1, `(.L_x_1351) ;  /* 0x0000003000017945 */ /* 0x000fe60003800000 */
[----:B------:R-:W0:Y:S02]  /*3750*/  SYNCS.PHASECHK.TRANS64.TRYWAIT P5, [R73+URZ+0x38890], R76 ;  /* 0x0388904c490075a7 */ /* 0x000e2400080a017f */
[----:B0-----:R-:W-:Y:S05]  /*3760*/  @!P5 BRA `(.L_x_1352) ;  /* 0x000001bc0090d947 */ /* 0x001fea0003800000 */
.L_x_1638:
[----:B------:R-:W-:Y:S05]  /*3770*/  BSYNC B1 ;  /* 0x0000000000017941 */ /* 0x000fea0003800000 */
.L_x_1351:
        /* <DEDUP_REMOVED lines=34> */
[--C-:B------:R-:W-:Y:S02]  /*39a0*/  SHF.R.U32.HI R81, RZ, 0x10, R5.reuse ;  /* 0x00000010ff517819 */ /* 0x100fe40000011605 */
[----:B------:R-:W-:Y:S01]  /*39b0*/  SHF.R.U64 R86, R4, 0x10, R5 ;  /* 0x0000001004567819 */ /* 0x000fe20000001205 */
[----:B--2---:R-:W-:Y:S01]  /*39c0*/  IMAD.U32 R5, R25, 0x10000, RZ ;  /* 0x0001000019057824 */ /* 0x004fe200078e00ff */
[----:B------:R-:W-:Y:S01]  /*39d0*/  PRMT R85, R90, 0x5410, R85 ;  /* 0x000054105a557816 */ /* 0x000fe20000000055 */
[----:B-1----:R-:W-:Y:S01]  /*39e0*/  IMAD.U32 R4, R14, 0x10000, RZ ;  /* 0x000100000e047824 */ /* 0x002fe200078e00ff */
[--C-:B------:R-:W-:Y:S01]  /*39f0*/  SHF.R.U64 R82, R6, 0x10, R7.reuse ;  /* 0x0000001006527819 */ /* 0x100fe20000001207 */
[----:B------:R-:W-:Y:S01]  /*3a00*/  IMAD.U32 R6, R26, 0x10000, RZ ;  /* 0x000100001a067824 */ /* 0x000fe200078e00ff */
[----:B------:R-:W-:Y:S01]  /*3a10*/  SHF.R.U32.HI R83, RZ, 0x10, R7 ;  /* 0x00000010ff537819 */ /* 0x000fe20000011607 */
[----:B------:R-:W-:Y:S01]  /*3a20*/  IMAD.U32 R7, R13, 0x10000, RZ ;  /* 0x000100000d077824 */ /* 0x000fe200078e00ff */
[--C-:B------:R-:W-:Y:S01]  /*3a30*/  SHF.R.U64 R87, R10, 0x10, R11.reuse ;  /* 0x000000100a577819 */ /* 0x100fe2000000120b */
[----:B------:R-:W-:Y:S01]  /*3a40*/  IMAD.U32 R10, R24, 0x10000, RZ ;  /* 0x00010000180a7824 */ /* 0x000fe200078e00ff */
[----:B------:R-:W-:-:S02]  /*3a50*/  SHF.R.U32.HI R88, RZ, 0x10, R11 ;  /* 0x00000010ff587819 */ /* 0x000fc4000001160b */
[----:B------:R-:W-:Y:S01]  /*3a60*/  LOP3.LUT R80, R25, 0xffff0000, RZ, 0xc0, !PT ;  /* 0xffff000019507812 */ /* 0x000fe200078ec0ff */
[----:B------:R-:W-:Y:S01]  /*3a70*/  IMAD.U32 R25, R15, 0x10000, RZ ;  /* 0x000100000f197824 */ /* 0x000fe200078e00ff */
[----:B------:R-:W-:Y:S02]  /*3a80*/  LOP3.LUT R79, R13, 0xffff0000, RZ, 0xc0, !PT ;  /* 0xffff00000d4f7812 */ /* 0x000fe400078ec0ff */
[----:B------:R-:W-:Y:S01]  /*3a90*/  LOP3.LUT R11, R15, 0xffff0000, RZ, 0xc0, !PT ;  /* 0xffff00000f0b7812 */ /* 0x000fe200078ec0ff */
[C---:B------:R-:W-:Y:S01]  /*3aa0*/  IMAD.U32 R15, R27.reuse, 0x10000, RZ ;  /* 0x000100001b0f7824 */ /* 0x040fe200078e00ff */
[----:B------:R-:W-:Y:S02]  /*3ab0*/  LOP3.LUT R13, R27, 0xffff0000, RZ, 0xc0, !PT ;  /* 0xffff00001b0d7812 */ /* 0x000fe400078ec0ff */
[----:B------:R-:W-:Y:S02]  /*3ac0*/  PRMT R81, R92, 0x5410, R81 ;  /* 0x000054105c517816 */ /* 0x000fe40000000051 */
[----:B------:R-:W-:Y:S01]  /*3ad0*/  SHF.R.U64 R84, R8, 0x10, R9 ;  /* 0x0000001008547819 */ /* 0x000fe20000001209 */
[----:B------:R-:W-:Y:S01]  /*3ae0*/  IMAD.U32 R8, R12, 0x10000, RZ ;  /* 0x000100000c087824 */ /* 0x000fe200078e00ff */
[----:B------:R-:W-:Y:S01]  /*3af0*/  PRMT R27, R92, 0x5432, R86 ;  /* 0x000054325c1b7816 */ /* 0x000fe20000000056 */
[----:B------:R-:W-:Y:S01]  /*3b00*/  IMAD.U32 R86, R85, 0x10000, RZ ;  /* 0x0001000055567824 */ /* 0x000fe200078e00ff */
[----:B------:R-:W-:Y:S01]  /*3b10*/  PRMT R9, R91, 0x5432, R82 ;  /* 0x000054325b097816 */ /* 0x000fe20000000052 */
[----:B------:R-:W-:Y:S01]  /*3b20*/  IMAD.U32 R82, R81, 0x10000, RZ ;  /* 0x0001000051527824 */ /* 0x000fe200078e00ff */
[----:B------:R-:W-:Y:S01]  /*3b30*/  PRMT R84, R90, 0x5432, R84 ;  /* 0x000054325a547816 */ /* 0x000fe20000000054 */
[----:B------:R-:W-:Y:S01]  /*3b40*/  FMUL.FTZ R90, R5, R86 ;  /* 0x00000056055a7220 */ /* 0x000fe20000410000 */
[----:B------:R-:W-:Y:S01]  /*3b50*/  PRMT R88, R89, 0x5432, R88 ;  /* 0x0000543259587816 */ /* 0x000fe20000000058 */
[-C--:B------:R-:W-:Y:S01]  /*3b60*/  FMUL.FTZ R92, R5, R82.reuse ;  /* 0x00000052055c7220 */ /* 0x080fe20000410000 */
[----:B------:R-:W-:Y:S01]  /*3b70*/  LOP3.LUT R85, R85, 0xffff0000, RZ, 0xc0, !PT ;  /* 0xffff000055557812 */ /* 0x000fe200078ec0ff */
[----:B------:R-:W-:Y:S01]  /*3b80*/  FFMA.FTZ R5, R7, R82, -R90 ;  /* 0x0000005207057223 */ /* 0x000fe2000001085a */
[----:B------:R-:W-:Y:S01]  /*3b90*/  PRMT R83, R91, 0x5410, R83 ;  /* 0x000054105b537816 */ /* 0x000fe20000000053 */
[----:B------:R-:W-:Y:S01]  /*3ba0*/  IMAD.U32 R90, R88, 0x10000, RZ ;  /* 0x00010000585a7824 */ /* 0x000fe200078e00ff */
[----:B------:R-:W-:Y:S01]  /*3bb0*/  LOP3.LUT R81, R81, 0xffff0000, RZ, 0xc0, !PT ;  /* 0xffff000051517812 */ /* 0x000fe200078ec0ff */
[----:B------:R-:W-:Y:S01]  /*3bc0*/  FMUL.FTZ R94, R80, R85 ;  /* 0x00000055505e7220 */ /* 0x000fe20000410000 */
[----:B------:R-:W-:Y:S01]  /*3bd0*/  FFMA.FTZ R7, R7, R86, R92 ;  /* 0x0000005607077223 */ /* 0x000fe2000001005c */
[----:B------:R-:W-:-:S02]  /*3be0*/  IMAD.U32 R82, R83, 0x10000, RZ ;  /* 0x0001000053527824 */ /* 0x000fc400078e00ff */
[C---:B------:R-:W-:Y:S01]  /*3bf0*/  FMUL.FTZ R92, R15.reuse, R90 ;  /* 0x0000005a0f5c7220 */ /* 0x040fe20000410000 */
[----:B------:R-:W-:Y:S01]  /*3c00*/  FMUL.FTZ R80, R80, R81 ;  /* 0x0000005150507220 */ /* 0x000fe20000410000 */
[----:B------:R-:W-:Y:S01]  /*3c10*/  LOP3.LUT R88, R88, 0xffff0000, RZ, 0xc0, !PT ;  /* 0xffff000058587812 */ /* 0x000fe200078ec0ff */
[-C--:B------:R-:W-:Y:S01]  /*3c20*/  FMUL.FTZ R15, R15, R82.reuse ;  /* 0x000000520f0f7220 */ /* 0x080fe20000410000 */
[----:B------:R-:W-:Y:S01]  /*3c30*/  FFMA.FTZ R92, R25, R82, -R92 ;  /* 0x00000052195c7223 */ /* 0x000fe2000001085c */
[----:B------:R-:W-:Y:S01]  /*3c40*/  FFMA.FTZ R86, R79, R85, R80 ;  /* 0x000000554f567223 */ /* 0x000fe20000010050 */
[----:B------:R-:W-:Y:S01]  /*3c50*/  LOP3.LUT R80, R83, 0xffff0000, RZ, 0xc0, !PT ;  /* 0xffff000053507812 */ /* 0x000fe200078ec0ff */
[----:B------:R-:W-:Y:S01]  /*3c60*/  FFMA.FTZ R90, R25, R90, R15 ;  /* 0x0000005a195a7223 */ /* 0x000fe2000001000f */
[----:B------:R-:W-:Y:S02]  /*3c70*/  IMAD.U32 R25, R84, 0x10000, RZ ;  /* 0x0001000054197824 */ /* 0x000fe400078e00ff */
[----:B------:R-:W-:Y:S01]  /*3c80*/  FMUL.FTZ R82, R13, R88 ;  /* 0x000000580d527220 */ /* 0x000fe20000410000 */
[----:B------:R-:W-:-:S02]  /*3c90*/  IMAD.U32 R15, R27, 0x10000, RZ ;  /* 0x000100001b0f7824 */ /* 0x000fc400078e00ff */
[-C--:B------:R-:W-:Y:S01]  /*3ca0*/  FMUL.FTZ R96, R13, R80.reuse ;  /* 0x000000500d607220 */ /* 0x080fe20000410000 */
[----:B------:R-:W-:Y:S01]  /*3cb0*/  LOP3.LUT R24, R24, 0xffff0000, RZ, 0xc0, !PT ;  /* 0xffff000018187812 */ /* 0x000fe200078ec0ff */
[----:B------:R-:W-:Y:S01]  /*3cc0*/  FFMA.FTZ R94, R79, R81, -R94 ;  /* 0x000000514f5e7223 */ /* 0x000fe2000001085e */
[----:B------:R-:W-:Y:S01]  /*3cd0*/  LOP3.LUT R13, R84, 0xffff0000, RZ, 0xc0, !PT ;  /* 0xffff0000540d7812 */ /* 0x000fe200078ec0ff */
[C---:B------:R-:W-:Y:S01]  /*3ce0*/  FMUL.FTZ R79, R10.reuse, R25 ;  /* 0x000000190a4f7220 */ /* 0x040fe20000410000 */
[----:B------:R-:W-:Y:S01]  /*3cf0*/  LOP3.LUT R27, R27, 0xffff0000, RZ, 0xc0, !PT ;  /* 0xffff00001b1b7812 */ /* 0x000fe200078ec0ff */
[----:B------:R-:W-:Y:S01]  /*3d00*/  FMUL.FTZ R10, R10, R15 ;  /* 0x0000000f0a0a7220 */ /* 0x000fe20000410000 */
[----:B------:R-:W-:Y:S01]  /*3d10*/  LOP3.LUT R12, R12, 0xffff0000, RZ, 0xc0, !PT ;  /* 0xffff00000c0c7812 */ /* 0x000fe200078ec0ff */
[----:B------:R-:W-:Y:S01]  /*3d20*/  FFMA.FTZ R81, R11, R80, -R82 ;  /* 0x000000500b517223 */ /* 0x000fe20000010852 */
[----:B------:R-:W-:Y:S01]  /*3d30*/  PRMT R87, R89, 0x5410, R87 ;  /* 0x0000541059577816 */ /* 0x000fe20000000057 */
[----:B------:R-:W-:Y:S01]  /*3d40*/  FFMA.FTZ R83, R11, R88, R96 ;  /* 0x000000580b537223 */ /* 0x000fe20000010060 */
[----:B------:R-:W-:Y:S01]  /*3d50*/  FMUL.FTZ R11, R24, R13 ;  /* 0x0000000d180b7220 */ /* 0x000fe20000410000 */
[C---:B------:R-:W-:Y:S01]  /*3d60*/  FFMA.FTZ R10, R8.reuse, R25, R10 ;  /* 0x00000019080a7223 */ /* 0x040fe2000001000a */
[----:B------:R-:W-:Y:S01]  /*3d70*/  FFMA.FTZ R79, R8, R15, -R79 ;  /* 0x0000000f084f7223 */ /* 0x000fe2000001084f */
[-C--:B------:R-:W-:Y:S01]  /*3d80*/  FMUL.FTZ R25, R24, R27.reuse ;  /* 0x0000001b18197220 */ /* 0x080fe20000410000 */
[----:B------:R-:W-:Y:S01]  /*3d90*/  FFMA.FTZ R8, R12, R27, -R11 ;  /* 0x0000001b0c087223 */ /* 0x000fe2000001080b */
[----:B------:R-:W-:Y:S01]  /*3da0*/  IMAD.U32 R15, R87, 0x10000, RZ ;  /* 0x00010000570f7824 */ /* 0x000fe200078e00ff */
[----:B------:R-:W-:Y:S01]  /*3db0*/  LOP3.LUT R26, R26, 0xffff0000, RZ, 0xc0, !PT ;  /* 0xffff00001a1a7812 */ /* 0x000fe200078ec0ff */
[----:B------:R-:W-:Y:S01]  /*3dc0*/  IMAD.U32 R11, R9, 0x10000, RZ ;  /* 0x00010000090b7824 */ /* 0x000fe200078e00ff */
[----:B------:R-:W-:Y:S01]  /*3dd0*/  LOP3.LUT R87, R87, 0xffff0000, RZ, 0xc0, !PT ;  /* 0xffff000057577812 */ /* 0x000fe200078ec0ff */
[----:B------:R-:W-:Y:S01]  /*3de0*/  FFMA.FTZ R25, R12, R13, R25 ;  /* 0x0000000d0c197223 */ /* 0x000fe20000010019 */
        /* <DEDUP_REMOVED lines=12> */
[----:B------:R-:W-:Y:S02]  /*3eb0*/  F2FP.BF16.F32.PACK_AB R24, R25, R10 ;  /* 0x0000000a1918723e */ /* 0x000fe400000010ff */
[----:B------:R-:W-:Y:S01]  /*3ec0*/  F2FP.BF16.F32.PACK_AB R14, R4, R13 ;  /* 0x0000000d040e723e */ /* 0x000fe200000010ff */
[----:B------:R-:W-:Y:S01]  /*3ed0*/  IMAD.MOV.U32 R13, RZ, RZ, R5 ;  /* 0x000000ffff0d7224 */ /* 0x000fe200078e0005 */
[----:B------:R-:W-:Y:S01]  /*3ee0*/  F2FP.BF16.F32.PACK_AB R15, R81, R92 ;  /* 0x0000005c510f723e */ /* 0x000fe200000010ff */
[----:B------:R-:W-:Y:S01]  /*3ef0*/  IMAD.MOV.U32 R25, RZ, RZ, R7 ;  /* 0x000000ffff197224 */ /* 0x000fe200078e0007 */
[----:B------:R-:W-:Y:S02]  /*3f00*/  F2FP.BF16.F32.PACK_AB R27, R83, R90 ;  /* 0x0000005a531b723e */ /* 0x000fe400000010ff */
[----:B------:R-:W-:-:S02]  /*3f10*/  F2FP.BF16.F32.PACK_AB R12, R8, R79 ;  /* 0x0000004f080c723e */ /* 0x000fc400000010ff */
[----:B------:R-:W-:-:S07]  /*3f20*/  F2FP.BF16.F32.PACK_AB R26, R87, R6 ;  /* 0x00000006571a723e */ /* 0x000fce00000010ff */
.L_x_1354:
[----:B------:R-:W-:Y:S05]  /*3f30*/  BSYNC B1 ;  /* 0x0000000000017941 */ /* 0x000fea0003800000 */
.L_x_1353:
        /* <DEDUP_REMOVED lines=10> */
.L_x_1336:
[----:B------:R-:W-:-:S13]  /*3fe0*/  ISETP.NE.AND P3, PT, R187, 0x3, PT ;  /* 0x00000003bb00780c */ /* 0x000fda0003f65270 */
[----:B------:R-:W-:Y:S05]  /*3ff0*/  @!P3 BRA `(.L_x_1355) ;  /* 0x000000000004b947 */ /* 0x000fea0003800000 */
[----:B------:R-:W-:Y:S01]  /*4000*/  BPT.TRAP 0x1 ;  /* 0x000000040000795c */ /* 0x000fe20000300000 */
.L_x_1355:
[----:B------:R-:W-:Y:S01]  /*4010*/  IMAD R73, R22, 0x8, R2 ;  /* 0x0000000816497824 */ /* 0x000fe200078e0202 */
[----:B------:R-:W-:Y:S01]  /*4020*/  SHF.L.U32 R76, R186, 0x1f, RZ ;  /* 0x0000001fba4c7819 */ /* 0x000fe200000006ff */
[----:B------:R-:W-:Y:S01]  /*4030*/  IMAD R74, R40, -0x40, R42 ;  /* 0xffffffc0284a7824 */ /* 0x000fe200078e022a */
[----:B------:R-:W-:Y:S02]  /*4040*/  BSSY B1, `(.L_x_1356) ;  /* 0x0000004000017945 */ /* 0x000fe40003800000 */
[----:B------:R-:W0:Y:S02]  /*4050*/  SYNCS.PHASECHK.TRANS64.TRYWAIT P4, [R73+URZ+0x38890], R76 ;  /* 0x0388904c490075a7 */ /* 0x000e24000808017f */
[----:B------:R-:W-:Y:S01]  /*4060*/  VIMNMX R74, R74, 0x40, PT ;  /* 0x000000404a4a7848 */ /* 0x000fe20003fe0100 */
[----:B0-----:R-:W-:Y:S06]  /*4070*/  @!P4 BRA `(.L_x_1357) ;  /* 0x000001b40060c947 */ /* 0x001fec0003800000 */
.L_x_1639:
[----:B------:R-:W-:Y:S05]  /*4080*/  BSYNC B1 ;  /* 0x0000000000017941 */ /* 0x000fea0003800000 */
.L_x_1356:
        /* <DEDUP_REMOVED lines=13> */
.L_x_1343:
[----:B------:R-:W-:Y:S05]  /*4160*/  BSYNC B0 ;  /* 0x0000000000007941 */ /* 0x000fea0003800000 */
.L_x_1335:
        /* <DEDUP_REMOVED lines=17> */
.L_x_1359:
[----:B------:R-:W-:Y:S05]  /*4280*/  BSYNC B0 ;  /* 0x0000000000007941 */ /* 0x000fea0003800000 */
.L_x_1358:
[----:B------:R-:W2:Y:S01]  /*4290*/  SYNCS.PHASECHK.TRANS64.TRYWAIT P3, [R73+URZ+0x388b0], R76 ;  /* 0x0388b04c490075a7 */ /* 0x000ea2000806017f */
[----:B------:R-:W-:Y:S04]  /*42a0*/  BSSY B0, `(.L_x_1360) ;  /* 0x0000002000007945 */ /* 0x000fe80003800000 */
[----:B--2---:R-:W-:Y:S05]  /*42b0*/  @!P3 BRA `(.L_x_1361) ;  /* 0x000001b000e4b947 */ /* 0x004fea0003800000 */
.L_x_1640:
[----:B------:R-:W-:Y:S05]  /*42c0*/  BSYNC B0 ;  /* 0x0000000000007941 */ /* 0x000fea0003800000 */
.L_x_1360:
        /* <DEDUP_REMOVED lines=83> */
.L_x_1363:
[----:B------:R-:W-:Y:S05]  /*4800*/  BSYNC B0 ;  /* 0x0000000000007941 */ /* 0x000fea0003800000 */
.L_x_1362:
        /* <DEDUP_REMOVED lines=17> */
.L_x_1330:
[----:B------:R-:W2:Y:S01]  /*4920*/  LDL R4, [R1+0x80] ;  /* 0x0000800001047983 */ /* 0x000ea20000100800 */
[----:B------:R-:W-:Y:S01]  /*4930*/  BSSY B0, `(.L_x_1365) ;  /* 0x0000006000007945 */ /* 0x000fe20003800000 */
[----:B------:R-:W-:Y:S02]  /*4940*/  ISETP.NE.AND P1, PT, R211, RZ, PT ;  /* 0x000000ffd300720c */ /* 0x000fe40003f25270 */
[----:B--2---:R-:W-:Y:S01]  /*4950*/  ISETP.NE.AND P0, PT, R4, 0x1, PT ;  /* 0x000000010400780c */ /* 0x004fe20003f05270 */
[----:B------:R-:W-:-:S12]  /*4960*/  @P3 BRA `(.L_x_1366) ;  /* 0x0000000000083947 */ /* 0x000fd80003800000 */
[----:B------:R-:W0:Y:S02]  /*4970*/  FENCE.VIEW.ASYNC.G ;  /* 0x00000000000073c6 */ /* 0x000e240000000100 */
[----:B0-----:R-:W-:Y:S06]  /*4980*/  BAR.ARV 0xc, 0x180 ;  /* 0x0306000000007b1d */ /* 0x001fec0000002000 */
.L_x_1366:
[----:B------:R-:W-:Y:S05]  /*4990*/  BSYNC B0 ;  /* 0x0000000000007941 */ /* 0x000fea0003800000 */
.L_x_1365:
        /* <DEDUP_REMOVED lines=34> */
.L_x_1370:
[----:B------:R-:W-:Y:S05]  /*4bc0*/  BSYNC B0 ;  /* 0x0000000000007941 */ /* 0x000fea0003800000 */
.L_x_1369:
        /* <DEDUP_REMOVED lines=72> */
[----:B------:R-:W-:Y:S01]  /*5050*/  IMAD.MOV.U32 R7, RZ, RZ, 0x40000040 ;  /* 0x40000040ff077424 */ /* 0x000fe200078e00ff */
[----:B------:R-:W-:Y:S01]  /*5060*/  BSSY B0, `(.L_x_1372) ;  /* 0x0000100000007945 */ /* 0x000fe20003800000 */
[----:B------:R-:W-:Y:S01]  /*5070*/  IMAD.MOV.U32 R9, RZ, RZ, 0x40000040 ;  /* 0x40000040ff097424 */ /* 0x000fe200078e00ff */
[----:B------:R-:W-:Y:S01]  /*5080*/  BAR.SYNC.DEFER_BLOCKING 0xe, 0x100 ;  /* 0x0384000000007b1d */ /* 0x000fe20000010000 */
[----:B------:R-:W-:Y:S01]  /*5090*/  IMAD.MOV.U32 R11, RZ, RZ, 0x40000040 ;  /* 0x40000040ff0b7424 */ /* 0x000fe200078e00ff */
[----:B------:R-:W-:Y:S01]  /*50a0*/  R2UR UR5, R7 ;  /* 0x00000000070572ca */ /* 0x000fe200000e0000 */
[----:B------:R-:W-:Y:S01]  /*50b0*/  IMAD.MOV.U32 R13, RZ, RZ, 0x40000040 ;  /* 0x40000040ff0d7424 */ /* 0x000fe200078e00ff */
[----:B------:R-:W-:Y:S01]  /*50c0*/  R2UR UR7, R9 ;  /* 0x00000000090772ca */ /* 0x000fe200000e0000 */
[----:B------:R-:W-:Y:S02]  /*50d0*/  IMAD.MOV.U32 R9, RZ, RZ, 0x40000040 ;  /* 0x40000040ff097424 */ /* 0x000fe400078e00ff */
[----:B------:R-:W-:Y:S01]  /*50e0*/  VIADD R4, R4, 0xfffffffe ;  /* 0xfffffffe04047836 */ /* 0x000fe20000000000 */
[----:B------:R-:W0:Y:S02]  /*50f0*/  S2R R14, SR_TID.X ;  /* 0x00000000000e7919 */ /* 0x000e240000002100 */
[----:B------:R-:W-:Y:S01]  /*5100*/  R2UR UR15, R9 ;  /* 0x00000000090f72ca */ /* 0x000fe200000e0000 */
[----:B------:R-:W-:Y:S01]  /*5110*/  IMAD.MOV.U32 R9, RZ, RZ, 0x40000040 ;  /* 0x40000040ff097424 */ /* 0x000fe200078e00ff */
[----:B------:R-:W-:-:S04]  /*5120*/  ISETP.GE.AND P0, PT, R4, R0, PT ;  /* 0x000000000400720c */ /* 0x000fc80003f06270 */
[----:B------:R-:W-:Y:S01]  /*5130*/  R2UR UR13, R9 ;  /* 0x00000000090d72ca */ /* 0x000fe200000e0000 */
[----:B------:R-:W-:Y:S01]  /*5140*/  WARPGROUP.ARRIVE ;  /* 0x00000000000079c5 */ /* 0x000fe20000000000 */
[----:B0-----:R-:W-:-:S04]  /*5150*/  LOP3.LUT R14, R14, 0x7f, RZ, 0xc0, !PT ;  /* 0x0000007f0e0e7812 */ /* 0x001fc800078ec0ff */
[----:B------:R-:W-:Y:S01]  /*5160*/  ISETP.NE.AND P2, PT, R14, RZ, PT ;  /* 0x000000ff0e00720c */ /* 0x000fe20003f45270 */
[----:B--2---:R-:W0:Y:S02]  /*5170*/  SHFL.IDX PT, R3, R6, RZ, 0x1f ;  /* 0x00001fff06037589 */ /* 0x004e2400000e0000 */
[----:B0-----:R-:W-:-:S04]  /*5180*/  LEA.HI R5, R3, R3, RZ, 0x1 ;  /* 0x0000000303057211 */ /* 0x001fc800078f08ff */
[----:B------:R-:W-:Y:S01]  /*5190*/  LOP3.LUT R6, R5, 0x1fffe, RZ, 0xc0, !PT ;  /* 0x0001fffe05067812 */ /* 0x000fe200078ec0ff */
[----:B------:R-:W-:-:S04]  /*51a0*/  VIADD R5, R2, 0x36400 ;  /* 0x0003640002057836 */ /* 0x000fc80000000000 */
[----:B------:R-:W-:Y:S01]  /*51b0*/  IMAD.IADD R3, R3, 0x1, -R6 ;  /* 0x0000000103037824 */ /* 0x000fe200078e0a06 */
[----:B------:R-:W-:-:S03]  /*51c0*/  SHF.R.U32.HI R5, RZ, 0x4, R5 ;  /* 0x00000004ff057819 */ /* 0x000fc60000011605 */
[----:B------:R-:W-:Y:S01]  /*51d0*/  IMAD R3, R3, 0x8000, R2 ;  /* 0x0000800003037824 */ /* 0x000fe200078e0202 */
[----:B------:R-:W-:-:S03]  /*51e0*/  LOP3.LUT R5, R5, 0x3fff, RZ, 0xc0, !PT ;  /* 0x00003fff05057812 */ /* 0x000fc600078ec0ff */
[----:B------:R-:W-:Y:S01]  /*51f0*/  VIADD R3, R3, 0x400 ;  /* 0x0000040003037836 */ /* 0x000fe20000000000 */
[----:B------:R-:W-:Y:S01]  /*5200*/  LOP3.LUT R6, R5, 0x10000, RZ, 0xfc, !PT ;  /* 0x0001000005067812 */ /* 0x000fe200078efcff */
[----:B------:R-:W-:-:S03]  /*5210*/  @!P2 IMAD R5, R18, 0x8, R2 ;  /* 0x000000081205a824 */ /* 0x000fc600078e0202 */
[----:B------:R-:W-:Y:S01]  /*5220*/  SHF.R.U32.HI R3, RZ, 0x4, R3 ;  /* 0x00000004ff037819 */ /* 0x000fe20000011603 */
[C---:B------:R-:W-:Y:S01]  /*5230*/  VIADD R12, R6.reuse, 0x2 ;  /* 0x00000002060c7836 */ /* 0x040fe20000000000 */
[----:B------:R-:W-:Y:S01]  /*5240*/  R2UR UR4, R6 ;  /* 0x00000000060472ca */ /* 0x000fe200000e0000 */
[----:B------:R-:W-:Y:S01]  /*5250*/  @!P2 VIADD R5, R5, 0x38860 ;  /* 0x000388600505a836 */ /* 0x000fe20000000000 */
[----:B------:R-:W-:-:S04]  /*5260*/  LOP3.LUT R3, R3, 0x3fff, RZ, 0xc0, !PT ;  /* 0x00003fff03037812 */ /* 0x000fc800078ec0ff */
[----:B------:R-:W-:Y:S02]  /*5270*/  LOP3.LUT R3, R3, 0x2000000, RZ, 0xfc, !PT ;  /* 0x0200000003037812 */ /* 0x000fe400078efcff */
[----:B------:R-:W-:-:S03]  /*5280*/  @!P2 PRMT R5, RZ, 0x654, R5 ;  /* 0x00000654ff05a816 */ /* 0x000fc60000000005 */
[----:B------:R-:W-:-:S04]  /*5290*/  IMAD R8, R18, 0x1000, R3 ;  /* 0x0000100012087824 */ /* 0x000fc800078e0203 */
[C---:B------:R-:W-:Y:S01]  /*52a0*/  VIADD R10, R8.reuse, 0x80 ;  /* 0x00000080080a7836 */ /* 0x040fe20000000000 */
[----:B------:R-:W-:-:S13]  /*52b0*/  R2UR UR6, R8 ;  /* 0x00000000080672ca */ /* 0x000fda00000e0000 */
[----:B------:R-:W-:Y:S01]  /*52c0*/  HGMMA.64x256x16.F32.BF16 R24, gdesc[UR4].tnspB, RZ, !UPT, gsb0 ;  /* 0x43e00000041879f0 */ /* 0x000fe2000c0018ff */
[----:B------:R-:W-:Y:S01]  /*52d0*/  R2UR UR6, R10 ;  /* 0x000000000a0672ca */ /* 0x000fe200000e0000 */
[----:B------:R-:W-:Y:S01]  /*52e0*/  VIADD R10, R8, 0x100 ;  /* 0x00000100080a7836 */ /* 0x000fe20000000000 */
[----:B------:R-:W-:Y:S01]  /*52f0*/  R2UR UR7, R11 ;  /* 0x000000000b0772ca */ /* 0x000fe200000e0000 */
[----:B------:R-:W-:Y:S01]  /*5300*/  IMAD.MOV.U32 R11, RZ, RZ, 0x40000040 ;  /* 0x40000040ff0b7424 */ /* 0x000fe200078e00ff */
[----:B------:R-:W-:Y:S01]  /*5310*/  R2UR UR4, R12 ;  /* 0x000000000c0472ca */ /* 0x000fe200000e0000 */
[----:B------:R-:W-:Y:S01]  /*5320*/  VIADD R8, R8, 0x180 ;  /* 0x0000018008087836 */ /* 0x000fe20000000000 */
[----:B------:R-:W-:Y:S02]  /*5330*/  R2UR UR5, R13 ;  /* 0x000000000d0572ca */ /* 0x000fe400000e0000 */
[----:B------:R-:W-:Y:S01]  /*5340*/  R2UR UR10, R10 ;  /* 0x000000000a0a72ca */ /* 0x000fe200000e0000 */
[----:B------:R-:W-:Y:S01]  /*5350*/  VIADD R10, R6, 0x4 ;  /* 0x00000004060a7836 */ /* 0x000fe20000000000 */
[----:B------:R-:W-:Y:S01]  /*5360*/  R2UR UR11, R11 ;  /* 0x000000000b0b72ca */ /* 0x000fe200000e0000 */
[----:B------:R-:W-:Y:S01]  /*5370*/  IMAD.MOV.U32 R11, RZ, RZ, 0x40000040 ;  /* 0x40000040ff0b7424 */ /* 0x000fe200078e00ff */
[----:B------:R-:W-:Y:S01]  /*5380*/  R2UR UR14, R8 ;  /* 0x00000000080e72ca */ /* 0x000fe200000e0000 */
[----:B------:R-:W-:Y:S01]  /*5390*/  VIADD R8, R6, 0x6 ;  /* 0x0000000606087836 */ /* 0x000fe20000000000 */
[----:B------:R-:W-:-:S02]  /*53a0*/  R2UR UR8, R10 ;  /* 0x000000000a0872ca */ /* 0x000fc400000e0000 */
[----:B------:R-:W-:Y:S02]  /*53b0*/  R2UR UR9, R11 ;  /* 0x000000000b0972ca */ /* 0x000fe400000e0000 */
[----:B------:R-:W-:Y:S01]  /*53c0*/  R2UR UR12, R8 ;  /* 0x00000000080c72ca */ /* 0x000fe200000e0000 */
        /* <DEDUP_REMOVED lines=15> */
[----:B------:R-:W-:-:S07]  /*54c0*/  IMAD.MOV.U32 R20, RZ, RZ, R4 ;  /* 0x000000ffff147224 */ /* 0x000fce00078e0004 */
.L_x_1374:
[----:B------:R-:W-:Y:S01]  /*54d0*/  BAR.SYNC.DEFER_BLOCKING 0xe, 0x100 ;  /* 0x0384000000007b1d */ /* 0x000fe20000010000 */
[----:B-1----:R-:W-:Y:S01]  /*54e0*/  IMAD R4, R18, 0x40, R191 ;  /* 0x0000004012047824 */ /* 0x002fe200078e02bf */
[----:B------:R-:W-:Y:S01]  /*54f0*/  R2UR UR4, R6 ;  /* 0x00000000060472ca */ /* 0x000fe200000e0000 */
[----:B------:R-:W-:Y:S01]  /*5500*/  VIADD R18, R18, 0x1 ;  /* 0x0000000112127836 */ /* 0x000fe20000000000 */
[----:B------:R-:W-:Y:S01]  /*5510*/  R2UR UR5, R7 ;  /* 0x00000000070572ca */ /* 0x000fe200000e0000 */
[----:B------:R-:W-:Y:S02]  /*5520*/  IMAD R4, R4, 0x4, R2 ;  /* 0x0000000404047824 */ /* 0x000fe400078e0202 */
[----:B------:R-:W-:Y:S01]  /*5530*/  IMAD.MOV.U32 R15, RZ, RZ, 0x40000040 ;  /* 0x40000040ff0f7424 */ /* 0x000fe200078e00ff */
[----:B------:R-:W-:-:S04]  /*5540*/  ISETP.NE.AND P0, PT, R18, 0x2, PT ;  /* 0x000000021200780c */ /* 0x000fc80003f05270 */
[----:B------:R-:W-:Y:S01]  /*5550*/  SEL R18, R18, RZ, P0 ;  /* 0x000000ff12127207 */ /* 0x000fe20000000000 */
[----:B0-----:R-:W0:Y:S04]  /*5560*/  LDS R5, [R4+0x38400] ;  /* 0x0384000004057984 */ /* 0x001e280000000800 */
        /* <DEDUP_REMOVED lines=129> */
[----:B------:R-:W-:-:S02]  /*5d80*/  IMAD R4, R18, 0x1000, R3 ;  /* 0x0000100012047824 */ /* 0x000fc400078e0203 */
[----:B------:R-:W-:Y:S02]  /*5d90*/  IMAD.MOV.U32 R5, RZ, RZ, 0x40000040 ;  /* 0x40000040ff057424 */ /* 0x000fe400078e00ff */
[C---:B------:R-:W-:Y:S01]  /*5da0*/  VIADD R14, R4.reuse, 0x80 ;  /* 0x00000080040e7836 */ /* 0x040fe20000000000 */
[----:B------:R-:W-:Y:S01]  /*5db0*/  R2UR UR6, R4 ;  /* 0x00000000040672ca */ /* 0x000fe200000e0000 */
[----:B------:R-:W-:Y:S01]  /*5dc0*/  WARPGROUP.ARRIVE ;  /* 0x00000000000079c5 */ /* 0x000fe20000000000 */
[----:B------:R-:W-:Y:S01]  /*5dd0*/  R2UR UR7, R5 ;  /* 0x00000000050772ca */ /* 0x000fe200000e0000 */
[----:B------:R-:W-:-:S12]  /*5de0*/  IMAD.MOV.U32 R5, RZ, RZ, 0x40000040 ;  /* 0x40000040ff057424 */ /* 0x000fd800078e00ff */
[----:B------:R-:W-:Y:S01]  /*5df0*/  HGMMA.64x256x16.F32.BF16 R24, gdesc[UR4].tnspB, R24, gsb0 ;  /* 0x43e00000041879f0 */ /* 0x000fe20008001818 */
[----:B------:R-:W-:Y:S01]  /*5e00*/  R2UR UR6, R14 ;  /* 0x000000000e0672ca */ /* 0x000fe200000e0000 */
[----:B------:R-:W-:Y:S01]  /*5e10*/  VIADD R14, R4, 0x100 ;  /* 0x00000100040e7836 */ /* 0x000fe20000000000 */
[----:B------:R-:W-:Y:S01]  /*5e20*/  R2UR UR7, R15 ;  /* 0x000000000f0772ca */ /* 0x000fe200000e0000 */
[----:B------:R-:W-:Y:S01]  /*5e30*/  IMAD.MOV.U32 R15, RZ, RZ, 0x40000040 ;  /* 0x40000040ff0f7424 */ /* 0x000fe200078e00ff */
[----:B------:R-:W-:Y:S01]  /*5e40*/  R2UR UR4, R12 ;  /* 0x000000000c0472ca */ /* 0x000fe200000e0000 */
[----:B------:R-:W-:Y:S01]  /*5e50*/  VIADD R4, R4, 0x180 ;  /* 0x0000018004047836 */ /* 0x000fe20000000000 */
[----:B------:R-:W-:Y:S01]  /*5e60*/  R2UR UR5, R13 ;  /* 0x000000000d0572ca */ /* 0x000fe200000e0000 */
[----:B------:R-:W-:Y:S02]  /*5e70*/  WARPGROUP.DEPBAR.LE gsb0, 0x0 ;  /* 0x00008000000079c5 */ /* 0x000fe40000010000 */
[----:B------:R-:W-:-:S15]  /*5e80*/  WARPGROUP.ARRIVE ;  /* 0x00000000000079c5 */ /* 0x000fde0000000000 */
[----:B------:R-:W-:-:S03]  /*5e90*/  NOP ;  /* 0x0000000000007918 */ /* 0x000fc60000000000 */
        /* <DEDUP_REMOVED lines=10> */
[----:B------:R-:W-:Y:S01]  /*5f40*/  IMAD.MOV.U32 R4, RZ, RZ, R20 ;  /* 0x000000ffff047224 */ /* 0x000fe200078e0014 */
[----:B------:R-:W-:Y:S01]  /*5f50*/  R2UR UR7, R5 ;  /* 0x00000000050772ca */ /* 0x000fe200000e0000 */
[----:B------:R-:W-:Y:S01]  /*5f60*/  VIADD R20, R20, 0xffffffff ;  /* 0xffffffff14147836 */ /* 0x000fe20000000000 */
[----:B------:R-:W-:Y:S02]  /*5f70*/  R2UR UR4, R8 ;  /* 0x00000000080472ca */ /* 0x000fe400000e0000 */
[----:B------:R-:W-:Y:S02]  /*5f80*/  R2UR UR5, R9 ;  /* 0x00000000090572ca */ /* 0x000fe400000e0000 */
[----:B------:R-:W-:Y:S02]  /*5f90*/  ISETP.GT.AND P1, PT, R4, R0, PT ;  /* 0x000000000400720c */ /* 0x000fe40003f24270 */
[----:B------:R-:W-:-:S04]  /*5fa0*/  SEL R4, RZ, 0x1, P0 ;  /* 0x00000001ff047807 */ /* 0x000fc80000000000 */
[----:B------:R-:W-:Y:S01]  /*5fb0*/  LOP3.LUT R23, R23, R4, RZ, 0x3c, !PT ;  /* 0x0000000417177212 */ /* 0x000fe200078e3cff */
[----:B------:R-:W-:-:S04]  /*5fc0*/  @!P2 IMAD R4, R18, 0x8, R2 ;  /* 0x000000081204a824 */ /* 0x000fc800078e0202 */
[----:B------:R-:W-:-:S05]  /*5fd0*/  @!P2 VIADD R4, R4, 0x38860 ;  /* 0x000388600404a836 */ /* 0x000fca0000000000 */
[----:B------:R-:W-:Y:S01]  /*5fe0*/  @!P2 PRMT R4, RZ, 0x654, R4 ;  /* 0x00000654ff04a816 */ /* 0x000fe20000000004 */
[----:B------:R-:W-:Y:S02]  /*5ff0*/  WARPGROUP.DEPBAR.LE gsb0, 0x0 ;  /* 0x00008000000079c5 */ /* 0x000fe40000010000 */
[----:B------:R-:W-:-:S06]  /*6000*/  WARPGROUP.ARRIVE ;  /* 0x00000000000079c5 */ /* 0x000fcc0000000000 */
[----:B------:R-:W-:Y:S03]  /*6010*/  HGMMA.64x256x16.F32.BF16 R24, gdesc[UR4].tnspB, R24, gsb0 ;  /* 0x43e00000041879f0 */ /* 0x000fe60008001818 */
[----:B------:R-:W-:Y:S02]  /*6020*/  WARPGROUP.DEPBAR.LE gsb0, 0x0 ;  /* 0x00008000000079c5 */ /* 0x000fe40000010000 */
[----:B------:R-:W-:Y:S06]  /*6030*/  BAR.ARV 0xf, 0x100 ;  /* 0x03c4000000007b1d */ /* 0x000fec0000002000 */
[----:B------:R1:W-:Y:S01]  /*6040*/  @!P2 SYNCS.ARRIVE.TRANS64.RED.A1T0 RZ, [R4+URZ], RZ ;  /* 0x000000ff04ffa9a7 */ /* 0x0003e2000810043f */
[----:B------:R-:W-:Y:S05]  /*6050*/  @P1 BRA `(.L_x_1374) ;  /* 0xfffffff4001c1947 */ /* 0x000fea000383ffff */
.L_x_1373:
[----:B------:R-:W-:Y:S05]  /*6060*/  BSYNC B0 ;  /* 0x0000000000007941 */ /* 0x000fea0003800000 */
.L_x_1372:
        /* <DEDUP_REMOVED lines=9> */
[----:B------:R-:W2:Y:S04]  /*6100*/  LDS R2, [R0+0x38400] ;  /* 0x0384000000027984 */ /* 0x000ea80000000800 */
[----:B------:R-:W3:Y:S01]  /*6110*/  LDS R0, [R0+0x38420] ;  /* 0x0384200000007984 */ /* 0x000ee20000000800 */
[-C--:B--2---:R-:W-:Y:S01]  /*6120*/  FMUL.FTZ R24, R24, R2.reuse ;  /* 0x0000000218187220 */ /* 0x084fe20000410000 */
        /* <DEDUP_REMOVED lines=131> */
.L_x_1368:
        /* <DEDUP_REMOVED lines=31> */
.L_x_1376:
[----:B------:R-:W-:Y:S05]  /*6b50*/  BSYNC B0 ;  /* 0x0000000000007941 */ /* 0x000fea0003800000 */
.L_x_1375:
        /* <DEDUP_REMOVED lines=100> */
.L_x_1378:
[----:B------:R-:W-:Y:S05]  /*71a0*/  BSYNC B6 ;  /* 0x0000000000067941 */ /* 0x000fea0003800000 */
.L_x_1377:
        /* <DEDUP_REMOVED lines=12> */
.L_x_1382:
[----:B-1----:R1:W2:Y:S02]  /*7270*/  SYNCS.PHASECHK.TRANS64.TRYWAIT P0, [R2+URZ+0x38800], R3 ;  /* 0x03880003020075a7 */ /* 0x0022a4000800017f */
[----:B--2---:R-:W-:Y:S05]  /*7280*/  @!P0 NANOSLEEP.SYNCS 0x989680 ;  /* 0x009896800000895d */ /* 0x004fea0003900000 */
[----:B------:R-:W2:Y:S02]  /*7290*/  @!P0 SYNCS.PHASECHK.TRANS64 P0, [R2+URZ+0x38800], R3 ;  /* 0x03880003020085a7 */ /* 0x000ea4000800007f */
[----:B--2---:R-:W-:Y:S05]  /*72a0*/  @!P0 BRA `(.L_x_1382) ;  /* 0xfffffffc00f08947 */ /* 0x004fea000383ffff */
.L_x_1381:
[----:B------:R-:W-:Y:S05]  /*72b0*/  BSYNC B0 ;  /* 0x0000000000007941 */ /* 0x000fea0003800000 */
.L_x_1380:
[----:B------:R-:W-:Y:S05]  /*72c0*/  BRA `(.L_x_1383) ;  /* 0x0000002000b87947 */ /* 0x000fea0003800000 */
.L_x_1379:
        /* <DEDUP_REMOVED lines=37> */
.L_x_1385:
[----:B------:R-:W-:Y:S05]  /*7520*/  BSYNC B6 ;  /* 0x0000000000067941 */ /* 0x000fea0003800000 */
.L_x_1384:
[----:B------:R-:W-:Y:S01]  /*7530*/  ULDC.U8 UR4, c[0x0][0x410] ;  /* 0x0001040000047ab9 */ /* 0x000fe20000000000 */
[----:B------:R-:W-:Y:S01]  /*7540*/  BSSY B0, `(.L_x_1386) ;  /* 0x00001fe000007945 */ /* 0x000fe20003800000 */
[----:B------:R-:W-:Y:S01]  /*7550*/  ISETP.NE.AND P0, PT, RZ, UR4, PT ;  /* 0x00000004ff007c0c */ /* 0x000fe2000bf05270 */
[----:B------:R-:W-:-:S12]  /*7560*/  IMAD R5, R153, 0x40, R19 ;  /* 0x0000004099057824 */ /* 0x000fd800078e0213 */
[----:B------:R-:W-:Y:S05]  /*7570*/  @!P0 BRA `(.L_x_1387) ;  /* 0x00000010000c8947 */ /* 0x000fea0003800000 */
[----:B------:R-:W-:-:S03]  /*7580*/  UMOV UR4, 0xffffffff ;  /* 0xffffffff00047882 */ /* 0x000fc60000000000 */
[----:B------:R-:W-:Y:S05]  /*7590*/  BRA.DIV UR4, `(.L_x_1388) ;  /* 0x0000018204407947 */ /* 0x000fea000b800000 */
[----:B------:R0:W1:Y:S04]  /*75a0*/  SHFL.IDX PT, R3, R26, RZ, 0x1c1f ;  /* 0x001c1fff1a037589 */ /* 0x00006800000e0000 */
[----:B------:R0:W2:Y:S04]  /*75b0*/  SHFL.IDX PT, R20, R25, RZ, 0x1c1f ;  /* 0x001c1fff19147589 */ /* 0x0000a800000e0000 */
[----:B------:R-:W3:Y:S04]  /*75c0*/  SHFL.IDX PT, R24, R24, RZ, 0x1c1f ;  /* 0x001c1fff18187589 */ /* 0x000ee800000e0000 */
[----:B------:R0:W4:Y:S02]  /*75d0*/  SHFL.IDX PT, R21, R27, RZ, 0x1c1f ;  /* 0x001c1fff1b157589 */ /* 0x00012400000e0000 */
.L_x_1646:
[----:B------:R-:W-:Y:S01]  /*75e0*/  ULDC UR4, c[0x0][0x448] ;  /* 0x0001120000047ab9 */ /* 0x000fe20000000800 */
[----:B------:R-:W-:Y:S01]  /*75f0*/  LEA.HI R0, R220, R220, RZ, 0x1 ;  /* 0x000000dcdc007211 */ /* 0x000fe200078f08ff */
[----:B0-----:R-:W-:Y:S01]  /*7600*/  IMAD R26, R155, UR4, RZ ;  /* 0x000000049b1a7c24 */ /* 0x001fe2000f8e02ff */
[----:B------:R-:W-:Y:S01]  /*7610*/  BSSY B1, `(.L_x_1389) ;  /* 0x0000024000017945 */ /* 0x000fe20003800000 */
[----:B------:R-:W-:Y:S01]  /*7620*/  IMAD.SHL.U32 R10, R189, 0x40, RZ ;  /* 0x00000040bd0a7824 */ /* 0x000fe200078e00ff */
[----:B------:R-:W-:Y:S02]  /*7630*/  LOP3.LUT R7, R0, 0xfffffffe, RZ, 0xc0, !PT ;  /* 0xfffffffe00077812 */ /* 0x000fe400078ec0ff */
[----:B------:R-:W-:Y:S02]  /*7640*/  CS2R R8, SRZ ;  /* 0x0000000000087805 */ /* 0x000fe4000001ff00 */
[----:B------:R-:W-:Y:S02]  /*7650*/  ISETP.GE.AND P0, PT, R5, R26, PT ;  /* 0x0000001a0500720c */ /* 0x000fe40003f06270 */
[----:B------:R-:W-:-:S02]  /*7660*/  CS2R R4, SRZ ;  /* 0x0000000000047805 */ /* 0x000fc4000001ff00 */
[----:B------:R-:W-:Y:S01]  /*7670*/  LOP3.LUT R27, R10, 0x1c0, RZ, 0xc0, !PT ;  /* 0x000001c00a1b7812 */ /* 0x000fe200078ec0ff */
[----:B------:R-:W-:Y:S01]  /*7680*/  IMAD.IADD R0, R220, 0x1, -R7 ;  /* 0x00000001dc007824 */ /* 0x000fe200078e0a07 */
[----:B------:R-:W-:Y:S02]  /*7690*/  CS2R R6, SRZ ;  /* 0x0000000000067805 */ /* 0x000fe4000001ff00 */
[----:B------:R-:W-:Y:S02]  /*76a0*/  CS2R R10, SRZ ;  /* 0x00000000000a7805 */ /* 0x000fe4000001ff00 */
[----:B------:R-:W-:-:S03]  /*76b0*/  SHF.L.U32 R25, R0, 0x1f, RZ ;  /* 0x0000001f00197819 */ /* 0x000fc600000006ff */
[----:B------:R-:W-:Y:S05]  /*76c0*/  @P0 BRA `(.L_x_1390) ;  /* 0x0000000000600947 */ /* 0x000fea0003800000 */
[----:B------:R-:W-:Y:S01]  /*76d0*/  ULDC UR4, c[0x0][0x3f4] ;  /* 0x0000fd0000047ab9 */ /* 0x000fe20000000800 */
[----:B------:R-:W-:Y:S01]  /*76e0*/  IMAD.SHL.U32 R14, R190, 0x2, RZ ;  /* 0x00000002be0e7824 */ /* 0x000fe200078e00ff */
[----:B------:R-:W-:Y:S01]  /*76f0*/  ISETP.GE.AND P2, PT, R184, UR4, PT ;  /* 0x00000004b8007c0c */ /* 0x000fe2000bf46270 */
[----:B--2---:R-:W-:Y:S01]  /*7700*/  IMAD.MOV.U32 R4, RZ, RZ, R20 ;  /* 0x000000ffff047224 */ /* 0x004fe200078e0014 */
[C---:B------:R-:W-:Y:S01]  /*7710*/  ISETP.GE.AND P3, PT, R190.reuse, UR4, PT ;  /* 0x00000004be007c0c */ /* 0x040fe2000bf66270 */
[----:B-1----:R-:W-:Y:S01]  /*7720*/  IMAD.MOV.U32 R5, RZ, RZ, R3 ;  /* 0x000000ffff057224 */ /* 0x002fe200078e0003 */
[----:B------:R-:W-:Y:S02]  /*7730*/  SHF.R.S32.HI R7, RZ, 0x1f, R190 ;  /* 0x0000001fff077819 */ /* 0x000fe400000114be */
[----:B------:R-:W-:Y:S01]  /*7740*/  CS2R R8, SRZ ;  /* 0x0000000000087805 */ /* 0x000fe2000001ff00 */
[----:B----4-:R-:W-:Y:S01]  /*7750*/  IMAD.MOV.U32 R6, RZ, RZ, R21 ;  /* 0x000000ffff067224 */ /* 0x010fe200078e0015 */
[----:B------:R-:W-:Y:S01]  /*7760*/  SHF.L.U64.HI R15, R190, 0x1, R7 ;  /* 0x00000001be0f7819 */ /* 0x000fe20000010207 */
[----:B---3--:R-:W-:-:S04]  /*7770*/  IMAD.MOV.U32 R7, RZ, RZ, R24 ;  /* 0x000000ffff077224 */ /* 0x008fc800078e0018 */
[----:B------:R-:W-:Y:S02]  /*7780*/  @!P2 IMAD.WIDE R4, R184, 0x2, R4 ;  /* 0x00000002b804a825 */ /* 0x000fe400078e0204 */
[-C--:B------:R-:W-:Y:S02]  /*7790*/  @!P3 IADD3 R12, P0, R20, R14.reuse, RZ ;  /* 0x0000000e140cb210 */ /* 0x080fe40007f1e0ff */
[----:B------:R-:W-:Y:S01]  /*77a0*/  @!P3 IADD3 R14, P1, R21, R14, RZ ;  /* 0x0000000e150eb210 */ /* 0x000fe20007f3e0ff */
[----:B------:R0:W5:Y:S01]  /*77b0*/  @!P2 LD.E.64 R8, desc[UR40][R4.64] ;  /* 0x000000280408a980 */ /* 0x000162000c101b00 */
[----:B------:R-:W-:Y:S01]  /*77c0*/  @!P2 IMAD.WIDE R20, R184, 0x2, R6 ;  /* 0x00000002b814a825 */ /* 0x000fe200078e0206 */
[----:B------:R-:W-:Y:S02]  /*77d0*/  CS2R R10, SRZ ;  /* 0x00000000000a7805 */ /* 0x000fe4000001ff00 */
[----:B------:R-:W-:Y:S01]  /*77e0*/  CS2R R6, SRZ ;  /* 0x0000000000067805 */ /* 0x000fe2000001ff00 */
[----:B------:R-:W-:-:S02]  /*77f0*/  @!P3 IMAD.X R13, R3, 0x1, R15, P0 ;  /* 0x00000001030db824 */ /* 0x000fc400000e060f */
[----:B------:R-:W-:Y:S01]  /*7800*/  @!P3 IMAD.X R15, R24, 0x1, R15, P1 ;  /* 0x00000001180fb824 */ /* 0x000fe200008e060f */
[----:B0-----:R-:W-:Y:S02]  /*7810*/  CS2R R4, SRZ ;  /* 0x0000000000047805 */ /* 0x001fe4000001ff00 */
[----:B------:R0:W5:Y:S04]  /*7820*/  @!P3 LD.E.64 R10, desc[UR40][R12.64] ;  /* 0x000000280c0ab980 */ /* 0x000168000c101b00 */
[----:B------:R0:W5:Y:S04]  /*7830*/  @!P3 LD.E.64 R6, desc[UR40][R14.64] ;  /* 0x000000280e06b980 */ /* 0x000168000c101b00 */
[----:B------:R0:W5:Y:S02]  /*7840*/  @!P2 LD.E.64 R4, desc[UR40][R20.64] ;  /* 0x000000281404a980 */ /* 0x000164000c101b00 */
.L_x_1390:
[----:B------:R-:W-:Y:S05]  /*7850*/  BSYNC B1 ;  /* 0x0000000000017941 */ /* 0x000fea0003800000 */
.L_x_1389:
[----:B------:R-:W2:Y:S01]  /*7860*/  SYNCS.PHASECHK.TRANS64.TRYWAIT P0, [R2+URZ+0x38800], R25 ;  /* 0x03880019020075a7 */ /* 0x000ea2000800017f */
[----:B0-----:R-:W-:Y:S01]  /*7870*/  LOP3.LUT R12, R27, 0x18, R16, 0xf8, !PT ;  /* 0x000000181b0c7812 */ /* 0x001fe200078ef810 */
[----:B-----5:R-:W-:Y:S01]  /*7880*/  IMAD.MOV.U32 R15, RZ, RZ, R8 ;  /* 0x000000ffff0f7224 */ /* 0x020fe200078e0008 */
[----:B------:R-:W-:Y:S01]  /*7890*/  SHF.R.U32.HI R27, RZ, 0x3, R27 ;  /* 0x00000003ff1b7819 */ /* 0x000fe2000001161b */
[----:B-1----:R-:W-:Y:S01]  /*78a0*/  IMAD R3, R153, -0x40, R26 ;  /* 0xffffffc099037824 */ /* 0x002fe200078e021a */
[--C-:B------:R-:W-:Y:S01]  /*78b0*/  SHF.R.U32.HI R26, RZ, 0x10, R9.reuse ;  /* 0x00000010ff1a7819 */ /* 0x100fe20000011609 */
[--C-:B------:R-:W-:Y:S01]  /*78c0*/  IMAD.MOV.U32 R13, RZ, RZ, R9.reuse ;  /* 0x000000ffff0d7224 */ /* 0x100fe200078e0009 */
[----:B------:R-:W-:Y:S01]  /*78d0*/  LOP3.LUT R31, R12, R27, RZ, 0x3c, !PT ;  /* 0x0000001b0c1f7212 */ /* 0x000fe200078e3cff */
[----:B------:R-:W-:Y:S01]  /*78e0*/  BSSY B1, `(.L_x_1391) ;  /* 0x000001b000017945 */ /* 0x000fe20003800000 */
[----:B------:R-:W-:Y:S01]  /*78f0*/  SHF.R.U64 R12, R8, 0x10, R9 ;  /* 0x00000010080c7819 */ /* 0x000fe20000001209 */
[----:B------:R-:W-:Y:S01]  /*7900*/  IMAD.MOV.U32 R8, RZ, RZ, R10 ;  /* 0x000000ffff087224 */ /* 0x000fe200078e000a */
[----:B------:R-:W-:Y:S01]  /*7910*/  SHF.R.U64 R29, R10, 0x10, R11 ;  /* 0x000000100a1d7819 */ /* 0x000fe2000000120b */
[----:B------:R-:W-:Y:S01]  /*7920*/  IMAD R31, R194, 0x200, R31 ;  /* 0x00000200c21f7824 */ /* 0x000fe200078e021f */
[----:B------:R-:W-:Y:S01]  /*7930*/  PRMT R15, R15, 0x5410, R12 ;  /* 0x000054100f0f7816 */ /* 0x000fe2000000000c */
[--C-:B------:R-:W-:Y:S01]  /*7940*/  IMAD.MOV.U32 R9, RZ, RZ, R11.reuse ;  /* 0x000000ffff097224 */ /* 0x100fe200078e000b */
[----:B---3--:R-:W-:Y:S01]  /*7950*/  SHF.R.U32.HI R24, RZ, 0x10, R11 ;  /* 0x00000010ff187819 */ /* 0x008fe2000001160b */
[----:B------:R-:W-:Y:S01]  /*7960*/  IMAD.MOV.U32 R10, RZ, RZ, R4 ;  /* 0x000000ffff0a7224 */ /* 0x000fe200078e0004 */
[--C-:B------:R-:W-:Y:S01]  /*7970*/  SHF.R.U64 R27, R4, 0x10, R5.reuse ;  /* 0x00000010041b7819 */ /* 0x100fe20000001205 */
[----:B------:R-:W-:Y:S01]  /*7980*/  IMAD R12, R31, 0x2, R2 ;  /* 0x000000021f0c7824 */ /* 0x000fe200078e0202 */
[----:B------:R-:W-:Y:S01]  /*7990*/  VIMNMX R36, R3, 0x40, PT ;  /* 0x0000004003247848 */ /* 0x000fe20003fe0100 */
[--C-:B------:R-:W-:Y:S01]  /*79a0*/  IMAD.MOV.U32 R14, RZ, RZ, R5.reuse ;  /* 0x000000ffff0e7224 */ /* 0x100fe200078e0005 */
[----:B----4-:R-:W-:Y:S01]  /*79b0*/  SHF.R.U32.HI R21, RZ, 0x10, R5 ;  /* 0x00000010ff157819 */ /* 0x010fe20000011605 */
[----:B------:R-:W-:Y:S01]  /*79c0*/  IMAD.MOV.U32 R5, RZ, RZ, R6 ;  /* 0x000000ffff057224 */ /* 0x000fe200078e0006 */
[--C-:B--2---:R-:W-:Y:S01]  /*79d0*/  SHF.R.U64 R20, R6, 0x10, R7.reuse ;  /* 0x0000001006147819 */ /* 0x104fe20000001207 */
[--C-:B------:R-:W-:Y:S01]  /*79e0*/  IMAD.MOV.U32 R11, RZ, RZ, R7.reuse ;  /* 0x000000ffff0b7224 */ /* 0x100fe200078e0007 */
[----:B------:R-:W-:Y:S01]  /*79f0*/  SHF.R.U32.HI R6, RZ, 0x10, R7 ;  /* 0x00000010ff067819 */ /* 0x000fe20000011607 */
[C---:B------:R-:W-:Y:S01]  /*7a00*/  VIADD R4, R12.reuse, 0x20400 ;  /* 0x000204000c047836 */ /* 0x040fe20000000000 */
[----:B------:R-:W-:Y:S01]  /*7a10*/  LOP3.LUT P2, RZ, R189, 0x4, RZ, 0xc0, !PT ;  /* 0x00000004bdff7812 */ /* 0x000fe2000784c0ff */
[----:B------:R-:W-:Y:S01]  /*7a20*/  VIADD R3, R12, 0x20440 ;  /* 0x000204400c037836 */ /* 0x000fe20000000000 */
[----:B------:R-:W-:-:S02]  /*7a30*/  ISETP.GE.AND P1, PT, R19, R36, PT ;  /* 0x000000241300720c */ /* 0x000fc40003f26270 */
[----:B------:R-:W-:Y:S02]  /*7a40*/  PRMT R13, R13, 0x5410, R26 ;  /* 0x000054100d0d7816 */ /* 0x000fe4000000001a */
[----:B------:R-:W-:Y:S02]  /*7a50*/  PRMT R8, R8, 0x5410, R29 ;  /* 0x0000541008087816 */ /* 0x000fe4000000001d */
[----:B------:R-:W-:Y:S02]  /*7a60*/  PRMT R9, R9, 0x5410, R24 ;  /* 0x0000541009097816 */ /* 0x000fe40000000018 */
[----:B------:R-:W-:Y:S01]  /*7a70*/  PRMT R35, R10, 0x5410, R27 ;  /* 0x000054100a237816 */ /* 0x000fe2000000001b */
[----:B------:R-:W-:Y:S06]  /*7a80*/  @!P0 BRA `(.L_x_1392) ;  /* 0x0000017c00788947 */ /* 0x000fec0003800000 */
.L_x_1647:
[----:B------:R-:W-:Y:S05]  /*7a90*/  BSYNC B1 ;  /* 0x0000000000017941 */ /* 0x000fea0003800000 */
.L_x_1391:
        /* <DEDUP_REMOVED lines=24> */
[----:B0-----:R-:W-:-:S02]  /*7c20*/  IMAD.U32 R25, R7, 0x10000, RZ ;  /* 0x0001000007197824 */ /* 0x001fc400078e00ff */
        /* <DEDUP_REMOVED lines=24> */
.L_x_1396:
[----:B------:R-:W-:Y:S05]  /*7db0*/  BSYNC B2 ;  /* 0x0000000000027941 */ /* 0x000fea0003800000 */
.L_x_1395:
[----:B------:R-:W-:Y:S05]  /*7dc0*/  @P1 BRA `(.L_x_1394) ;  /* 0x0000000000981947 */ /* 0x000fea0003800000 */
[----:B-1----:R-:W1:Y:S01]  /*7dd0*/  LDS.128 R4, [R3] ;  /* 0x0000000003047984 */ /* 0x002e620000000c00 */
        /* <DEDUP_REMOVED lines=37> */
.L_x_1394:
[----:B------:R-:W-:Y:S05]  /*8030*/  BSYNC B1 ;  /* 0x0000000000017941 */ /* 0x000fea0003800000 */
.L_x_1393:
[----:B-12---:R-:W-:-:S05]  /*8040*/  VIADD R5, R19, 0x20 ;  /* 0x0000002013057836 */ /* 0x006fca0000000000 */
[----:B------:R-:W-:-:S13]  /*8050*/  ISETP.GE.AND P0, PT, R5, R36, PT ;  /* 0x000000240500720c */ /* 0x000fda0003f06270 */
[----:B------:R-:W-:Y:S05]  /*8060*/  @P0 BRA `(.L_x_1397) ;  /* 0x00000014002c0947 */ /* 0x000fea0003800000 */
        /* <DEDUP_REMOVED lines=16> */
[-C--:B0-----:R-:W-:Y:S01]  /*8170*/  FMUL.FTZ R25, R30, R4.reuse ;  /* 0x000000041e197220 */ /* 0x081fe20000410000 */
[----:B------:R-:W-:Y:S01]  /*8180*/  FMUL.FTZ R27, R28, R4 ;  /* 0x000000041c1b7220 */ /* 0x000fe20000410000 */
[----:B------:R-:W-:Y:S01]  /*8190*/  FMUL.FTZ R26, R35, R5 ;  /* 0x00000005231a7220 */ /* 0x000fe20000410000 */
[----:B------:R-:W-:-:S02]  /*81a0*/  IMAD.U32 R24, R7, 0x10000, RZ ;  /* 0x0001000007187824 */ /* 0x000fc400078e00ff */
[-C--:B------:R-:W-:Y:S01]  /*81b0*/  FFMA.FTZ R4, R28, R20.reuse, -R25 ;  /* 0x000000141c047223 */ /* 0x080fe20000010819 */
[----:B------:R-:W-:Y:S01]  /*81c0*/  FFMA.FTZ R27, R30, R20, R27 ;  /* 0x000000141e1b7223 */ /* 0x000fe2000001001b */
[----:B------:R-:W-:Y:S01]  /*81d0*/  FMUL.FTZ R20, R29, R5 ;  /* 0x000000051d147220 */ /* 0x000fe20000410000 */
[----:B------:R-:W-:Y:S01]  /*81e0*/  LOP3.LUT R7, R7, 0xffff0000, RZ, 0xc0, !PT ;  /* 0xffff000007077812 */ /* 0x000fe200078ec0ff */
[-C--:B------:R-:W-:Y:S01]  /*81f0*/  FFMA.FTZ R5, R29, R21.reuse, -R26 ;  /* 0x000000151d057223 */ /* 0x080fe2000001081a */
[C---:B------:R-:W-:Y:S01]  /*8200*/  LOP3.LUT R30, R14.reuse, 0xffff0000, RZ, 0xc0, !PT ;  /* 0xffff00000e1e7812 */ /* 0x040fe200078ec0ff */
[----:B------:R-:W-:Y:S01]  /*8210*/  IMAD.U32 R29, R14, 0x10000, RZ ;  /* 0x000100000e1d7824 */ /* 0x000fe200078e00ff */
[C---:B------:R-:W-:Y:S01]  /*8220*/  LOP3.LUT R28, R13.reuse, 0xffff0000, RZ, 0xc0, !PT ;  /* 0xffff00000d1c7812 */ /* 0x040fe200078ec0ff */
        /* <DEDUP_REMOVED lines=15> */
.L_x_1399:
[----:B------:R-:W-:Y:S05]  /*8320*/  BSYNC B1 ;  /* 0x0000000000017941 */ /* 0x000fea0003800000 */
.L_x_1398:
[----:B------:R-:W-:Y:S05]  /*8330*/  @P1 BRA `(.L_x_1397) ;  /* 0x0000001000781947 */ /* 0x000fea0003800000 */
[----:B-1----:R-:W1:Y:S01]  /*8340*/  LDS.128 R4, [R3+0x1000] ;  /* 0x0010000003047984 */ /* 0x002e620000000c00 */
[----:B------:R-:W-:Y:S01]  /*8350*/  IMAD.U32 R20, R8, 0x10000, RZ ;  /* 0x0001000008147824 */ /* 0x000fe200078e00ff */
[C---:B------:R-:W-:Y:S01]  /*8360*/  LOP3.LUT R27, R10.reuse, 0xffff0000, RZ, 0xc0, !PT ;  /* 0xffff00000a1b7812 */ /* 0x040fe200078ec0ff */
[----:B------:R-:W-:Y:S01]  /*8370*/  IMAD.U32 R24, R10, 0x10000, RZ ;  /* 0x000100000a187824 */ /* 0x000fe200078e00ff */
[----:B0-----:R-:W-:Y:S02]  /*8380*/  LOP3.LUT R25, R8, 0xffff0000, RZ, 0xc0, !PT ;  /* 0xffff000008197812 */ /* 0x001fe400078ec0ff */
        /* <DEDUP_REMOVED lines=15> */
[-C--:B------:R-:W-:Y:S01]  /*8480*/  FFMA.FTZ R5, R25, R13.reuse, -R14 ;  /* 0x0000000d19057223 */ /* 0x080fe2000001080e */
[----:B------:R-:W-:Y:S01]  /*8490*/  LOP3.LUT R20, R9, 0xffff0000, RZ, 0xc0, !PT ;  /* 0xffff000009147812 */ /* 0x000fe200078ec0ff */
[----:B------:R-:W-:Y:S02]  /*84a0*/  IMAD.U32 R24, R11, 0x10000, RZ ;  /* 0x000100000b187824 */ /* 0x000fe400078e00ff */
[----:B------:R-:W-:Y:S01]  /*84b0*/  FFMA.FTZ R12, R27, R13, R12 ;  /* 0x0000000d1b0c7223 */ /* 0x000fe2000001000c */
[----:B------:R-:W-:Y:S02]  /*84c0*/  IMAD.U32 R14, R9, 0x10000, RZ ;  /* 0x00010000090e7824 */ /* 0x000fe400078e00ff */
[-C--:B------:R-:W-:Y:S01]  /*84d0*/  FMUL.FTZ R13, R26, R7.reuse ;  /* 0x000000071a0d7220 */ /* 0x080fe20000410000 */
[-C--:B------:R-:W-:Y:S01]  /*84e0*/  FMUL.FTZ R9, R24, R6.reuse ;  /* 0x0000000618097220 */ /* 0x080fe20000410000 */
        /* <DEDUP_REMOVED lines=12> */
.L_x_1387:
        /* <DEDUP_REMOVED lines=8> */
.L_x_1653:
        /* <DEDUP_REMOVED lines=23> */
.L_x_1402:
[----:B------:R-:W-:Y:S05]  /*87a0*/  BSYNC B1 ;  /* 0x0000000000017941 */ /* 0x000fea0003800000 */
.L_x_1401:
[----:B------:R-:W2:Y:S01]  /*87b0*/  SYNCS.PHASECHK.TRANS64.TRYWAIT P1, [R2+URZ+0x38800], R27 ;  /* 0x0388001b020075a7 */ /* 0x000ea2000802017f */
[----:B------:R-:W-:Y:S01]  /*87c0*/  IMAD R3, R153, -0x40, R20 ;  /* 0xffffffc099037824 */ /* 0x000fe200078e0214 */
[--C-:B-----5:R-:W-:Y:S01]  /*87d0*/  SHF.R.U64 R31, R8, 0x10, R9.reuse ;  /* 0x00000010081f7819 */ /* 0x120fe20000001209 */
[--C-:B------:R-:W-:Y:S01]  /*87e0*/  IMAD.MOV.U32 R24, RZ, RZ, R9.reuse ;  /* 0x000000ffff187224 */ /* 0x100fe200078e0009 */
[----:B------:R-:W-:Y:S01]  /*87f0*/  SHF.R.U32.HI R29, RZ, 0x10, R9 ;  /* 0x00000010ff1d7819 */ /* 0x000fe20000011609 */
[----:B-1----:R-:W-:Y:S01]  /*8800*/  IMAD.MOV.U32 R12, RZ, RZ, R10 ;  /* 0x000000ffff0c7224 */ /* 0x002fe200078e000a */
[--C-:B------:R-:W-:Y:S01]  /*8810*/  SHF.R.U64 R9, R10, 0x10, R11.reuse ;  /* 0x000000100a097819 */ /* 0x100fe2000000120b */
[--C-:B------:R-:W-:Y:S01]  /*8820*/  IMAD.MOV.U32 R21, RZ, RZ, R11.reuse ;  /* 0x000000ffff157224 */ /* 0x100fe200078e000b */
[----:B------:R-:W-:Y:S01]  /*8830*/  SHF.R.U32.HI R10, RZ, 0x10, R11 ;  /* 0x00000010ff0a7819 */ /* 0x000fe2000001160b */
[----:B------:R-:W-:Y:S01]  /*8840*/  IMAD.MOV.U32 R20, RZ, RZ, R8 ;  /* 0x000000ffff147224 */ /* 0x000fe200078e0008 */
[----:B------:R-:W-:Y:S01]  /*8850*/  VIMNMX R11, R3, 0x40, PT ;  /* 0x00000040030b7848 */ /* 0x000fe20003fe0100 */
[----:B------:R-:W-:Y:S01]  /*8860*/  IMAD.MOV.U32 R13, RZ, RZ, R4 ;  /* 0x000000ffff0d7224 */ /* 0x000fe200078e0004 */
[--C-:B------:R-:W-:Y:S01]  /*8870*/  SHF.R.U64 R8, R4, 0x10, R5.reuse ;  /* 0x0000001004087819 */ /* 0x100fe20000001205 */
[--C-:B----4-:R-:W-:Y:S01]  /*8880*/  IMAD.MOV.U32 R14, RZ, RZ, R5.reuse ;  /* 0x000000ffff0e7224 */ /* 0x110fe200078e0005 */
[----:B0-----:R-:W-:Y:S01]  /*8890*/  ISETP.GE.AND P0, PT, R16, R25, PT ;  /* 0x000000191000720c */ /* 0x001fe20003f06270 */
[C---:B------:R-:W-:Y:S01]  /*88a0*/  VIADD R26, R19.reuse, 0x20 ;  /* 0x00000020131a7836 */ /* 0x040fe20000000000 */
[----:B------:R-:W-:Y:S01]  /*88b0*/  SHF.R.U32.HI R5, RZ, 0x10, R5 ;  /* 0x00000010ff057819 */ /* 0x000fe20000011605 */
[----:B------:R-:W-:Y:S01]  /*88c0*/  IMAD.MOV.U32 R15, RZ, RZ, R6 ;  /* 0x000000ffff0f7224 */ /* 0x000fe200078e0006 */
[--C-:B------:R-:W-:Y:S01]  /*88d0*/  SHF.R.U64 R6, R6, 0x10, R7.reuse ;  /* 0x0000001006067819 */ /* 0x100fe20000001207 */
[--C-:B------:R-:W-:Y:S01]  /*88e0*/  IMAD.MOV.U32 R3, RZ, RZ, R7.reuse ;  /* 0x000000ffff037224 */ /* 0x100fe200078e0007 */
[----:B------:R-:W-:Y:S01]  /*88f0*/  SHF.R.U32.HI R4, RZ, 0x10, R7 ;  /* 0x00000010ff047819 */ /* 0x000fe20000011607 */
[----:B------:R-:W-:Y:S01]  /*8900*/  BSSY B1, `(.L_x_1403) ;  /* 0x000000c000017945 */ /* 0x000fe20003800000 */
[----:B------:R-:W-:-:S02]  /*8910*/  ISETP.GE.OR P2, PT, R19, R11, P0 ;  /* 0x0000000b1300720c */ /* 0x000fc40000746670 */
[----:B------:R-:W-:Y:S02]  /*8920*/  PRMT R20, R20, 0x5410, R31 ;  /* 0x0000541014147816 */ /* 0x000fe4000000001f */
[----:B------:R-:W-:Y:S02]  /*8930*/  ISETP.GE.OR P0, PT, R26, R11, P0 ;  /* 0x0000000b1a00720c */ /* 0x000fe40000706670 */
[----:B------:R-:W-:Y:S02]  /*8940*/  PRMT R24, R24, 0x5410, R29 ;  /* 0x0000541018187816 */ /* 0x000fe4000000001d */
[----:B------:R-:W-:Y:S02]  /*8950*/  PRMT R12, R12, 0x5410, R9 ;  /* 0x000054100c0c7816 */ /* 0x000fe40000000009 */
[----:B------:R-:W-:Y:S02]  /*8960*/  PRMT R21, R21, 0x5410, R10 ;  /* 0x0000541015157816 */ /* 0x000fe4000000000a */
[----:B------:R-:W-:-:S02]  /*8970*/  PRMT R13, R13, 0x5410, R8 ;  /* 0x000054100d0d7816 */ /* 0x000fc40000000008 */
[----:B------:R-:W-:Y:S02]  /*8980*/  PRMT R14, R14, 0x5410, R5 ;  /* 0x000054100e0e7816 */ /* 0x000fe40000000005 */
[----:B------:R-:W-:Y:S02]  /*8990*/  PRMT R15, R15, 0x5410, R6 ;  /* 0x000054100f0f7816 */ /* 0x000fe40000000006 */
[----:B------:R-:W-:Y:S01]  /*89a0*/  PRMT R3, R3, 0x5410, R4 ;  /* 0x0000541003037816 */ /* 0x000fe20000000004 */
[----:B--2---:R-:W-:Y:S06]  /*89b0*/  @!P1 BRA `(.L_x_1404) ;  /* 0x0000017000389947 */ /* 0x004fec0003800000 */
.L_x_1654:
[----:B------:R-:W-:Y:S05]  /*89c0*/  BSYNC B1 ;  /* 0x0000000000017941 */ /* 0x000fea0003800000 */
.L_x_1403:
[----:B------:R-:W-:Y:S04]  /*89d0*/  BSSY B1, `(.L_x_1405) ;  /* 0x000005a000017945 */ /* 0x000fe80003800000 */
[----:B------:R-:W-:Y:S05]  /*89e0*/  @P2 BRA `(.L_x_1406) ;  /* 0x0000000400602947 */ /* 0x000fea0003800000 */
[----:B------:R-:W-:Y:S01]  /*89f0*/  IMAD.SHL.U32 R4, R189, 0x40, RZ ;  /* 0x00000040bd047824 */ /* 0x000fe200078e00ff */
[C---:B------:R-:W-:Y:S01]  /*8a00*/  LOP3.LUT R35, R13.reuse, 0xffff0000, RZ, 0xc0, !PT ;  /* 0xffff00000d237812 */ /* 0x040fe200078ec0ff */
        /* <DEDUP_REMOVED lines=14> */
[----:B------:R-:W0:Y:S01]  /*8af0*/  LDS.128 R4, [R44+0x20400] ;  /* 0x020400002c047984 */ /* 0x000e220000000c00 */
[C---:B-1----:R-:W-:Y:S01]  /*8b00*/  IMAD.U32 R31, R8.reuse, 0x10000, RZ ;  /* 0x00010000081f7824 */ /* 0x042fe200078e00ff */
[----:B------:R-:W-:Y:S01]  /*8b10*/  LOP3.LUT R8, R8, 0xffff0000, RZ, 0xc0, !PT ;  /* 0xffff000008087812 */ /* 0x000fe200078ec0ff */
[C---:B------:R-:W-:Y:S01]  /*8b20*/  IMAD.U32 R33, R10.reuse, 0x10000, RZ ;  /* 0x000100000a217824 */ /* 0x040fe200078e00ff */
[----:B------:R-:W-:Y:S01]  /*8b30*/  LOP3.LUT R10, R10, 0xffff0000, RZ, 0xc0, !PT ;  /* 0xffff00000a0a7812 */ /* 0x000fe200078ec0ff */
[----:B0-----:R-:W-:Y:S02]  /*8b40*/  IMAD.U32 R27, R4, 0x10000, RZ ;  /* 0x00010000041b7824 */ /* 0x001fe400078e00ff */
[C---:B------:R-:W-:Y:S01]  /*8b50*/  FMUL.FTZ R40, R31.reuse, R38 ;  /* 0x000000261f287220 */ /* 0x040fe20000410000 */
[-C--:B------:R-:W-:Y:S01]  /*8b60*/  FMUL.FTZ R42, R31, R36.reuse ;  /* 0x000000241f2a7220 */ /* 0x080fe20000410000 */
[----:B------:R-:W-:Y:S01]  /*8b70*/  LOP3.LUT R31, R20, 0xffff0000, RZ, 0xc0, !PT ;  /* 0xffff0000141f7812 */ /* 0x000fe200078ec0ff */
[----:B------:R-:W-:Y:S01]  /*8b80*/  FMUL.FTZ R37, R8, R35 ;  /* 0x0000002308257220 */ /* 0x000fe20000410000 */
[----:B------:R-:W-:Y:S01]  /*8b90*/  LOP3.LUT R4, R4, 0xffff0000, RZ, 0xc0, !PT ;  /* 0xffff000004047812 */ /* 0x000fe200078ec0ff */
[----:B------:R-:W-:Y:S01]  /*8ba0*/  FFMA.FTZ R39, R27, R36, -R40 ;  /* 0x000000241b277223 */ /* 0x000fe20000010828 */
[----:B------:R-:W-:-:S02]  /*8bb0*/  IMAD.U32 R40, R15, 0x10000, RZ ;  /* 0x000100000f287824 */ /* 0x000fc400078e00ff */
[----:B------:R-:W-:Y:S01]  /*8bc0*/  FFMA.FTZ R42, R27, R38, R42 ;  /* 0x000000261b2a7223 */ /* 0x000fe2000001002a */
[----:B------:R-:W-:Y:S02]  /*8bd0*/  IMAD.U32 R36, R12, 0x10000, RZ ;  /* 0x000100000c247824 */ /* 0x000fe400078e00ff */
[-C--:B------:R-:W-:Y:S01]  /*8be0*/  FMUL.FTZ R27, R8, R31.reuse ;  /* 0x0000001f081b7220 */ /* 0x080fe20000410000 */
[----:B------:R-:W-:Y:S01]  /*8bf0*/  FFMA.FTZ R38, R4, R31, -R37 ;  /* 0x0000001f04267223 */ /* 0x000fe20000010825 */
[----:B------:R-:W-:Y:S01]  /*8c00*/  FMUL.FTZ R8, R33, R40 ;  /* 0x0000002821087220 */ /* 0x000fe20000410000 */
[C---:B------:R-:W-:Y:S01]  /*8c10*/  IMAD.U32 R29, R6.reuse, 0x10000, RZ ;  /* 0x00010000061d7824 */ /* 0x040fe200078e00ff */
[----:B------:R-:W-:Y:S01]  /*8c20*/  LOP3.LUT R37, R15, 0xffff0000, RZ, 0xc0, !PT ;  /* 0xffff00000f257812 */ /* 0x000fe200078ec0ff */
[-C--:B------:R-:W-:Y:S01]  /*8c30*/  FMUL.FTZ R33, R33, R36.reuse ;  /* 0x0000002421217220 */ /* 0x080fe20000410000 */
[----:B------:R-:W-:Y:S01]  /*8c40*/  LOP3.LUT R6, R6, 0xffff0000, RZ, 0xc0, !PT ;  /* 0xffff000006067812 */ /* 0x000fe200078ec0ff */
[C---:B------:R-:W-:Y:S01]  /*8c50*/  FFMA.FTZ R36, R29.reuse, R36, -R8 ;  /* 0x000000241d247223 */ /* 0x040fe20000010808 */
[----:B------:R-:W-:Y:S01]  /*8c60*/  LOP3.LUT R31, R12, 0xffff0000, RZ, 0xc0, !PT ;  /* 0xffff00000c1f7812 */ /* 0x000fe200078ec0ff */
[----:B------:R-:W-:Y:S01]  /*8c70*/  FFMA.FTZ R40, R29, R40, R33 ;  /* 0x000000281d287223 */ /* 0x000fe20000010021 */
[----:B------:R-:W-:-:S02]  /*8c80*/  IMAD.U32 R32, R9, 0x10000, RZ ;  /* 0x0001000009207824 */ /* 0x000fc400078e00ff */
[----:B------:R-:W-:Y:S01]  /*8c90*/  FMUL.FTZ R29, R10, R37 ;  /* 0x000000250a1d7220 */ /* 0x000fe20000410000 */
[----:B------:R-:W-:Y:S02]  /*8ca0*/  IMAD.U32 R33, R14, 0x10000, RZ ;  /* 0x000100000e217824 */ /* 0x000fe400078e00ff */
[----:B------:R-:W-:Y:S01]  /*8cb0*/  FFMA.FTZ R35, R4, R35, R27 ;  /* 0x0000002304237223 */ /* 0x000fe2000001001b */
[----:B------:R-:W-:Y:S02]  /*8cc0*/  IMAD.U32 R28, R5, 0x10000, RZ ;  /* 0x00010000051c7824 */ /* 0x000fe400078e00ff */
[-C--:B------:R-:W-:Y:S01]  /*8cd0*/  FMUL.FTZ R45, R10, R31.reuse ;  /* 0x0000001f0a2d7220 */ /* 0x080fe20000410000 */
[----:B------:R-:W-:Y:S02]  /*8ce0*/  IMAD.U32 R27, R24, 0x10000, RZ ;  /* 0x00010000181b7824 */ /* 0x000fe400078e00ff */
[----:B------:R-:W-:Y:S01]  /*8cf0*/  FFMA.FTZ R43, R6, R31, -R29 ;  /* 0x0000001f062b7223 */ /* 0x000fe2000001081d */
[----:B------:R-:W-:Y:S01]  /*8d00*/  FMUL.FTZ R41, R32, R33 ;  /* 0x0000002120297220 */ /* 0x000fe20000410000 */
[----:B------:R-:W-:-:S02]  /*8d10*/  IMAD.U32 R34, R11, 0x10000, RZ ;  /* 0x000100000b227824 */ /* 0x000fc400078e00ff */
[----:B------:R-:W-:Y:S01]  /*8d20*/  FMUL.FTZ R32, R32, R27 ;  /* 0x0000001b20207220 */ /* 0x000fe20000410000 */
[----:B------:R-:W-:Y:S02]  /*8d30*/  IMAD.U32 R31, R3, 0x10000, RZ ;  /* 0x00010000031f7824 */ /* 0x000fe400078e00ff */
[----:B------:R-:W-:Y:S01]  /*8d40*/  FFMA.FTZ R45, R6, R37, R45 ;  /* 0x00000025062d7223 */ /* 0x000fe2000001002d */
[----:B------:R-:W-:Y:S02]  /*8d50*/  IMAD.U32 R29, R21, 0x10000, RZ ;  /* 0x00010000151d7824 */ /* 0x000fe400078e00ff */
[----:B------:R-:W-:Y:S01]  /*8d60*/  FFMA.FTZ R41, R28, R27, -R41 ;  /* 0x0000001b1c297223 */ /* 0x000fe20000010829 */
[----:B------:R-:W-:Y:S01]  /*8d70*/  IMAD.U32 R30, R7, 0x10000, RZ ;  /* 0x00010000071e7824 */ /* 0x000fe200078e00ff */
[----:B------:R-:W-:Y:S01]  /*8d80*/  LOP3.LUT R9, R9, 0xffff0000, RZ, 0xc0, !PT ;  /* 0xffff000009097812 */ /* 0x000fe200078ec0ff */
[C---:B------:R-:W-:Y:S01]  /*8d90*/  FMUL.FTZ R37, R34.reuse, R31 ;  /* 0x0000001f22257220 */ /* 0x040fe20000410000 */
[----:B------:R-:W-:Y:S01]  /*8da0*/  LOP3.LUT R11, R11, 0xffff0000, RZ, 0xc0, !PT ;  /* 0xffff00000b0b7812 */ /* 0x000fe200078ec0ff */
[----:B------:R-:W-:Y:S01]  /*8db0*/  FMUL.FTZ R27, R34, R29 ;  /* 0x0000001d221b7220 */ /* 0x000fe20000410000 */
[----:B------:R-:W-:Y:S01]  /*8dc0*/  LOP3.LUT R8, R14, 0xffff0000, RZ, 0xc0, !PT ;  /* 0xffff00000e087812 */ /* 0x000fe200078ec0ff */
[----:B------:R-:W-:Y:S01]  /*8dd0*/  FFMA.FTZ R32, R28, R33, R32 ;  /* 0x000000211c207223 */ /* 0x000fe20000010020 */
[----:B------:R-:W-:Y:S01]  /*8de0*/  LOP3.LUT R10, R3, 0xffff0000, RZ, 0xc0, !PT ;  /* 0xffff0000030a7812 */ /* 0x000fe200078ec0ff */
[----:B------:R-:W-:Y:S01]  /*8df0*/  FFMA.FTZ R37, R30, R29, -R37 ;  /* 0x0000001d1e257223 */ /* 0x000fe20000010825 */
[----:B------:R-:W-:Y:S01]  /*8e00*/  LOP3.LUT R4, R24, 0xffff0000, RZ, 0xc0, !PT ;  /* 0xffff000018047812 */ /* 0x000fe200078ec0ff */
[----:B------:R-:W-:Y:S01]  /*8e10*/  FFMA.FTZ R27, R30, R31, R27 ;  /* 0x0000001f1e1b7223 */ /* 0x000fe2000001001b */
[----:B------:R-:W-:Y:S01]  /*8e20*/  LOP3.LUT R6, R21, 0xffff0000, RZ, 0xc0, !PT ;  /* 0xffff000015067812 */ /* 0x000fe200078ec0ff */
[----:B------:R-:W-:Y:S01]  /*8e30*/  FMUL.FTZ R28, R9, R8 ;  /* 0x00000008091c7220 */ /* 0x000fe20000410000 */
[----:B------:R-:W-:Y:S01]  /*8e40*/  LOP3.LUT R5, R5, 0xffff0000, RZ, 0xc0, !PT ;  /* 0xffff000005057812 */ /* 0x000fe200078ec0ff */
[----:B------:R-:W-:Y:S01]  /*8e50*/  FMUL.FTZ R30, R11, R10 ;  /* 0x0000000a0b1e7220 */ /* 0x000fe20000410000 */
[----:B------:R-:W-:Y:S01]  /*8e60*/  LOP3.LUT R7, R7, 0xffff0000, RZ, 0xc0, !PT ;  /* 0xffff000007077812 */ /* 0x000fe200078ec0ff */
[----:B------:R-:W-:Y:S01]  /*8e70*/  FMUL.FTZ R9, R9, R4 ;  /* 0x0000000409097220 */ /* 0x000fe20000410000 */
[----:B------:R-:W-:Y:S01]  /*8e80*/  FMUL.FTZ R11, R11, R6 ;  /* 0x000000060b0b7220 */ /* 0x000fe20000410000 */
[----:B------:R-:W-:Y:S01]  /*8e90*/  FFMA.FTZ R28, R5, R4, -R28 ;  /* 0x00000004051c7223 */ /* 0x000fe2000001081c */
[----:B------:R-:W-:Y:S01]  /*8ea0*/  F2FP.BF16.F32.PACK_AB R4, R38, R39 ;  /* 0x000000272604723e */ /* 0x000fe200000010ff */
[----:B------:R-:W-:Y:S01]  /*8eb0*/  FFMA.FTZ R30, R7, R6, -R30 ;  /* 0x00000006071e7223 */ /* 0x000fe2000001081e */
[----:B------:R-:W-:Y:S01]  /*8ec0*/  FFMA.FTZ R9, R5, R8, R9 ;  /* 0x0000000805097223 */ /* 0x000fe20000010009 */
[----:B------:R-:W-:Y:S01]  /*8ed0*/  FFMA.FTZ R34, R7, R10, R11 ;  /* 0x0000000a07227223 */ /* 0x000fe2000001000b */
[----:B------:R-:W-:-:S02]  /*8ee0*/  F2FP.BF16.F32.PACK_AB R6, R43, R36 ;  /* 0x000000242b06723e */ /* 0x000fc400000010ff */
[----:B------:R-:W-:Y:S02]  /*8ef0*/  F2FP.BF16.F32.PACK_AB R5, R28, R41 ;  /* 0x000000291c05723e */ /* 0x000fe400000010ff */
[----:B------:R-:W-:Y:S02]  /*8f00*/  F2FP.BF16.F32.PACK_AB R7, R30, R37 ;  /* 0x000000251e07723e */ /* 0x000fe400000010ff */
[----:B------:R-:W-:Y:S02]  /*8f10*/  F2FP.BF16.F32.PACK_AB R8, R35, R42 ;  /* 0x0000002a2308723e */ /* 0x000fe400000010ff */
[----:B------:R-:W-:Y:S01]  /*8f20*/  F2FP.BF16.F32.PACK_AB R10, R45, R40 ;  /* 0x000000282d0a723e */ /* 0x000fe200000010ff */
[----:B------:R1:W-:Y:S01]  /*8f30*/  STS.128 [R44+0x20400], R4 ;  /* 0x020400042c007388 */ /* 0x0003e20000000c00 */
[----:B------:R-:W-:Y:S02]  /*8f40*/  F2FP.BF16.F32.PACK_AB R9, R9, R32 ;  /* 0x000000200909723e */ /* 0x000fe400000010ff */
[----:B------:R-:W-:-:S05]  /*8f50*/  F2FP.BF16.F32.PACK_AB R11, R34, R27 ;  /* 0x0000001b220b723e */ /* 0x000fca00000010ff */
[----:B------:R1:W-:Y:S02]  /*8f60*/  STS.128 [R46+0x20400], R8 ;  /* 0x020400082e007388 */ /* 0x0003e40000000c00 */
.L_x_1406:
[----:B------:R-:W-:Y:S05]  /*8f70*/  BSYNC B1 ;  /* 0x0000000000017941 */ /* 0x000fea0003800000 */
.L_x_1405:
        /* <DEDUP_REMOVED lines=15> */
[----:B------:R-:W-:-:S02]  /*9070*/  SHF.R.U32.HI R7, RZ, 0x3, R7 ;  /* 0x00000003ff077819 */ /* 0x000fc40000011607 */
[----:B------:R-:W-:Y:S02]  /*9080*/  LOP3.LUT R5, R5, 0xfffffe00, RZ, 0xc0, !PT ;  /* 0xfffffe0005057812 */ /* 0x000fe400078ec0ff */
[----:B------:R-:W-:-:S05]  /*9090*/  LOP3.LUT R4, R4, R7, RZ, 0x3c, !PT ;  /* 0x0000000704047212 */ /* 0x000fca00078e3cff */
[----:B------:R-:W-:-:S04]  /*90a0*/  IMAD.IADD R9, R5, 0x1, R4 ;  /* 0x0000000105097824 */ /* 0x000fc800078e0204 */
        /* <DEDUP_REMOVED lines=8> */
[-C--:B------:R-:W-:Y:S01]  /*9130*/  FMUL.FTZ R37, R38, R8.reuse ;  /* 0x0000000826257220 */ /* 0x080fe20000410000 */
[----:B------:R-:W-:Y:S01]  /*9140*/  FMUL.FTZ R39, R20, R8 ;  /* 0x0000000814277220 */ /* 0x000fe20000410000 */
[-C--:B------:R-:W-:Y:S01]  /*9150*/  FMUL.FTZ R30, R41, R31.reuse ;  /* 0x0000001f291e7220 */ /* 0x080fe20000410000 */
[C---:B------:R-:W-:Y:S01]  /*9160*/  IMAD.U32 R32, R10.reuse, 0x10000, RZ ;  /* 0x000100000a207824 */ /* 0x040fe200078e00ff */
[----:B------:R-:W-:Y:S01]  /*9170*/  LOP3.LUT R10, R10, 0xffff0000, RZ, 0xc0, !PT ;  /* 0xffff00000a0a7812 */ /* 0x000fe200078ec0ff */
[C---:B------:R-:W-:Y:S01]  /*9180*/  IMAD.U32 R33, R11.reuse, 0x10000, RZ ;  /* 0x000100000b217824 */ /* 0x040fe200078e00ff */
[----:B------:R-:W-:Y:S01]  /*9190*/  LOP3.LUT R11, R11, 0xffff0000, RZ, 0xc0, !PT ;  /* 0xffff00000b0b7812 */ /* 0x000fe200078ec0ff */
[----:B--2---:R-:W1:Y:S02]  /*91a0*/  LDS.128 R4, [R40+0x20400] ;  /* 0x0204000028047984 */ /* 0x004e640000000c00 */
[C---:B-1----:R-:W-:Y:S01]  /*91b0*/  IMAD.U32 R26, R4.reuse, 0x10000, RZ ;  /* 0x00010000041a7824 */ /* 0x042fe200078e00ff */
[----:B------:R-:W-:Y:S01]  /*91c0*/  LOP3.LUT R4, R4, 0xffff0000, RZ, 0xc0, !PT ;  /* 0xffff000004047812 */ /* 0x000fe200078ec0ff */
[C---:B0-----:R-:W-:Y:S01]  /*91d0*/  IMAD.U32 R27, R5.reuse, 0x10000, RZ ;  /* 0x00010000051b7824 */ /* 0x041fe200078e00ff */
[----:B------:R-:W-:Y:S01]  /*91e0*/  LOP3.LUT R5, R5, 0xffff0000, RZ, 0xc0, !PT ;  /* 0xffff000005057812 */ /* 0x000fe200078ec0ff */
[-C--:B------:R-:W-:Y:S01]  /*91f0*/  FFMA.FTZ R35, R34, R26.reuse, -R35 ;  /* 0x0000001a22237223 */ /* 0x080fe20000010823 */
[----:B------:R-:W-:Y:S01]  /*9200*/  FFMA.FTZ R13, R36, R26, R13 ;  /* 0x0000001a240d7223 */ /* 0x000fe2000001000d */
[----:B------:R-:W-:Y:S01]  /*9210*/  FMUL.FTZ R26, R43, R31 ;  /* 0x0000001f2b1a7220 */ /* 0x000fe20000410000 */
[----:B------:R-:W-:Y:S01]  /*9220*/  FFMA.FTZ R8, R20, R4, -R37 ;  /* 0x0000000414087223 */ /* 0x000fe20000010825 */
[----:B------:R-:W-:-:S02]  /*9230*/  IMAD.U32 R34, R15, 0x10000, RZ ;  /* 0x000100000f227824 */ /* 0x000fc400078e00ff */
[----:B------:R-:W-:Y:S01]  /*9240*/  FFMA.FTZ R20, R38, R4, R39 ;  /* 0x0000000426147223 */ /* 0x000fe20000010027 */
[C---:B------:R-:W-:Y:S02]  /*9250*/  IMAD.U32 R4, R12.reuse, 0x10000, RZ ;  /* 0x000100000c047824 */ /* 0x040fe400078e00ff */
[-C--:B------:R-:W-:Y:S01]  /*9260*/  FFMA.FTZ R26, R41, R27.reuse, -R26 ;  /* 0x0000001b291a7223 */ /* 0x080fe2000001081a */
[----:B------:R-:W-:Y:S01]  /*9270*/  FFMA.FTZ R30, R43, R27, R30 ;  /* 0x0000001b2b1e7223 */ /* 0x000fe2000001001e */
[----:B------:R-:W-:Y:S01]  /*9280*/  LOP3.LUT R12, R12, 0xffff0000, RZ, 0xc0, !PT ;  /* 0xffff00000c0c7812 */ /* 0x000fe200078ec0ff */
[----:B------:R-:W-:Y:S01]  /*9290*/  IMAD.U32 R28, R6, 0x10000, RZ ;  /* 0x00010000061c7824 */ /* 0x000fe200078e00ff */
[----:B------:R-:W-:Y:S01]  /*92a0*/  LOP3.LUT R36, R15, 0xffff0000, RZ, 0xc0, !PT ;  /* 0xffff00000f247812 */ /* 0x000fe200078ec0ff */
[-C--:B------:R-:W-:Y:S01]  /*92b0*/  FMUL.FTZ R27, R34, R32.reuse ;  /* 0x00000020221b7220 */ /* 0x080fe20000410000 */
[----:B------:R-:W-:Y:S01]  /*92c0*/  IMAD.U32 R41, R3, 0x10000, RZ ;  /* 0x0001000003297824 */ /* 0x000fe200078e00ff */
[----:B------:R-:W-:Y:S01]  /*92d0*/  LOP3.LUT R6, R6, 0xffff0000, RZ, 0xc0, !PT ;  /* 0xffff000006067812 */ /* 0x000fe200078ec0ff */
[C---:B------:R-:W-:Y:S01]  /*92e0*/  FMUL.FTZ R15, R4.reuse, R32 ;  /* 0x00000020040f7220 */ /* 0x040fe20000410000 */
[----:B------:R-:W-:Y:S01]  /*92f0*/  FFMA.FTZ R27, R4, R28, -R27 ;  /* 0x0000001c041b7223 */ /* 0x000fe2000001081b */
[-C--:B------:R-:W-:Y:S01]  /*9300*/  FMUL.FTZ R31, R36, R10.reuse ;  /* 0x0000000a241f7220 */ /* 0x080fe20000410000 */
[----:B------:R-:W-:Y:S01]  /*9310*/  FMUL.FTZ R37, R12, R10 ;  /* 0x0000000a0c257220 */ /* 0x000fe20000410000 */
[----:B------:R-:W-:-:S02]  /*9320*/  IMAD.U32 R29, R7, 0x10000, RZ ;  /* 0x00010000071d7824 */ /* 0x000fc400078e00ff */
[-C--:B------:R-:W-:Y:S01]  /*9330*/  FMUL.FTZ R4, R41, R33.reuse ;  /* 0x0000002129047220 */ /* 0x080fe20000410000 */
[----:B------:R-:W-:Y:S02]  /*9340*/  IMAD.U32 R39, R21, 0x10000, RZ ;  /* 0x0001000015277824 */ /* 0x000fe400078e00ff */
[----:B------:R-:W-:Y:S01]  /*9350*/  FFMA.FTZ R10, R34, R28, R15 ;  /* 0x0000001c220a7223 */ /* 0x000fe2000001000f */
[-C--:B------:R-:W-:Y:S01]  /*9360*/  FFMA.FTZ R12, R12, R6.reuse, -R31 ;  /* 0x000000060c0c7223 */ /* 0x080fe2000001081f */
[----:B------:R-:W-:Y:S01]  /*9370*/  FFMA.FTZ R37, R36, R6, R37 ;  /* 0x0000000624257223 */ /* 0x000fe20000010025 */
[C---:B------:R-:W-:Y:S01]  /*9380*/  FMUL.FTZ R6, R39.reuse, R33 ;  /* 0x0000002127067220 */ /* 0x040fe20000410000 */
[-C--:B------:R-:W-:Y:S01]  /*9390*/  FFMA.FTZ R15, R39, R29.reuse, -R4 ;  /* 0x0000001d270f7223 */ /* 0x080fe20000010804 */
[----:B------:R-:W-:Y:S02]  /*93a0*/  LOP3.LUT R33, R14, 0xffff0000, RZ, 0xc0, !PT ;  /* 0xffff00000e217812 */ /* 0x000fe400078ec0ff */
[----:B------:R-:W-:Y:S01]  /*93b0*/  LOP3.LUT R39, R3, 0xffff0000, RZ, 0xc0, !PT ;  /* 0xffff000003277812 */ /* 0x000fe200078ec0ff */
[----:B------:R-:W-:Y:S01]  /*93c0*/  FFMA.FTZ R29, R41, R29, R6 ;  /* 0x0000001d291d7223 */ /* 0x000fe20000010006 */
[----:B------:R-:W-:Y:S01]  /*93d0*/  LOP3.LUT R31, R24, 0xffff0000, RZ, 0xc0, !PT ;  /* 0xffff0000181f7812 */ /* 0x000fe200078ec0ff */
[----:B------:R-:W-:Y:S01]  /*93e0*/  FMUL.FTZ R4, R33, R9 ;  /* 0x0000000921047220 */ /* 0x000fe20000410000 */
[----:B------:R-:W-:Y:S01]  /*93f0*/  LOP3.LUT R21, R21, 0xffff0000, RZ, 0xc0, !PT ;  /* 0xffff000015157812 */ /* 0x000fe200078ec0ff */
[----:B------:R-:W-:Y:S01]  /*9400*/  FMUL.FTZ R14, R39, R11 ;  /* 0x0000000b270e7220 */ /* 0x000fe20000410000 */
[----:B------:R-:W-:Y:S01]  /*9410*/  LOP3.LUT R7, R7, 0xffff0000, RZ, 0xc0, !PT ;  /* 0xffff000007077812 */ /* 0x000fe200078ec0ff */
[C---:B------:R-:W-:Y:S01]  /*9420*/  FMUL.FTZ R6, R31.reuse, R9 ;  /* 0x000000091f067220 */ /* 0x040fe20000410000 */
[----:B------:R-:W-:Y:S01]  /*9430*/  FFMA.FTZ R3, R31, R5, -R4 ;  /* 0x000000051f037223 */ /* 0x000fe20000010804 */
[C---:B------:R-:W-:Y:S01]  /*9440*/  FMUL.FTZ R24, R21.reuse, R11 ;  /* 0x0000000b15187220 */ /* 0x040fe20000410000 */
        /* <DEDUP_REMOVED lines=13> */
.L_x_1397:
[----:B------:R-:W-:Y:S05]  /*9520*/  BSYNC B0 ;  /* 0x0000000000007941 */ /* 0x000fea0003800000 */
.L_x_1386:
        /* <DEDUP_REMOVED lines=8> */
.L_x_1383:
[----:B------:R-:W-:-:S13]  /*95b0*/  ISETP.NE.AND P0, PT, R187, 0x3, PT ;  /* 0x00000003bb00780c */ /* 0x000fda0003f05270 */
[----:B------:R-:W-:Y:S05]  /*95c0*/  @!P0 BRA `(.L_x_1407) ;  /* 0x0000000000048947 */ /* 0x000fea0003800000 */
[----:B------:R-:W-:Y:S01]  /*95d0*/  BPT.TRAP 0x1 ;  /* 0x000000040000795c */ /* 0x000fe20000300000 */
.L_x_1407:
[----:B------:R-:W-:Y:S01]  /*95e0*/  IMAD R14, R18, 0x8, R2 ;  /* 0x00000008120e7824 */ /* 0x000fe200078e0202 */
[----:B------:R-:W-:-:S04]  /*95f0*/  SHF.L.U32 R15, R23, 0x1f, RZ ;  /* 0x0000001f170f7819 */ /* 0x000fc800000006ff */
[----:B------:R4:W0:Y:S01]  /*9600*/  SYNCS.PHASECHK.TRANS64.TRYWAIT P1, [R14+URZ+0x38830], R15 ;  /* 0x0388300f0e0075a7 */ /* 0x000822000802017f */
[----:B------:R-:W-:Y:S05]  /*9610*/  @!P0 BRA `(.L_x_1408) ;  /* 0x0000000000048947 */ /* 0x000fea0003800000 */
[----:B------:R-:W-:Y:S01]  /*9620*/  BPT.TRAP 0x1 ;  /* 0x000000040000795c */ /* 0x000fe20000300000 */
.L_x_1408:
[C---:B012---:R-:W-:Y:S02]  /*9630*/  VIADD R3, R2.reuse, 0x22400 ;  /* 0x0002240002037836 */ /* 0x047fe40000000000 */
[----:B---3--:R-:W-:-:S03]  /*9640*/  VIADD R4, R2, 0x20400 ;  /* 0x0002040002047836 */ /* 0x008fc60000000000 */
        /* <DEDUP_REMOVED lines=8> */
.L_x_1409:
[----:B------:R-:W-:Y:S01]  /*96d0*/  IMAD R10, R18, 0x200, R3 ;  /* 0x00000200120a7824 */ /* 0x000fe200078e0203 */
[----:B------:R-:W-:Y:S01]  /*96e0*/  LOP3.LUT R8, R4, 0x10000, RZ, 0xfc, !PT ;  /* 0x0001000004087812 */ /* 0x000fe200078efcff */
[----:B------:R-:W-:Y:S01]  /*96f0*/  IMAD.MOV.U32 R9, RZ, RZ, 0x40000040 ;  /* 0x40000040ff097424 */ /* 0x000fe200078e00ff */
[----:B------:R-:W-:Y:S05]  /*9700*/  WARPSYNC.ALL ;  /* 0x0000000000007948 */ /* 0x000fea0003800000 */
[----:B------:R-:W-:Y:S01]  /*9710*/  IMAD.MOV.U32 R11, RZ, RZ, 0x40000040 ;  /* 0x40000040ff0b7424 */ /* 0x000fe200078e00ff */
        /* <DEDUP_REMOVED lines=8> */
[----:B------:R-:W-:Y:S01]  /*97a0*/  BSSY B0, `(.L_x_1411) ;  /* 0x0000024000007945 */ /* 0x000fe20003800000 */
        /* <DEDUP_REMOVED lines=8> */
[----:B------:R-:W-:-:S02]  /*9830*/  R2UR UR5, R5 ;  /* 0x00000000050572ca */ /* 0x000fc400000e0000 */
[----:B------:R-:W-:Y:S01]  /*9840*/  R2UR UR6, R6 ;  /* 0x00000000060672ca */ /* 0x000fe200000e0000 */
[C---:B------:R-:W-:Y:S01]  /*9850*/  VIADD R6, R8.reuse, 0x4 ;  /* 0x0000000408067836 */ /* 0x040fe20000000000 */
[----:B------:R-:W-:Y:S01]  /*9860*/  R2UR UR7, R7 ;  /* 0x00000000070772ca */ /* 0x000fe200000e0000 */
[----:B------:R-:W-:Y:S02]  /*9870*/  IMAD.MOV.U32 R7, RZ, RZ, 0x40000040 ;  /* 0x40000040ff077424 */ /* 0x000fe400078e00ff */
[----:B------:R-:W-:Y:S01]  /*9880*/  VIADD R8, R8, 0x6 ;  /* 0x0000000608087836 */ /* 0x000fe20000000000 */
[----:B------:R-:W-:Y:S02]  /*9890*/  WARPGROUP.DEPBAR.LE gsb0, 0x0 ;  /* 0x00008000000079c5 */ /* 0x000fe40000010000 */
[----:B------:R-:W-:-:S07]  /*98a0*/  WARPGROUP.ARRIVE ;  /* 0x00000000000079c5 */ /* 0x000fce0000000000 */
        /* <DEDUP_REMOVED lines=11> */
[----:B------:R-:W-:Y:S02]  /*9960*/  R2UR UR7, R11 ;  /* 0x000000000b0772ca */ /* 0x000fe400000e0000 */
[----:B------:R-:W-:Y:S01]  /*9970*/  SHF.L.U32 R11, R0, 0x1f, RZ ;  /* 0x0000001f000b7819 */ /* 0x000fe200000006ff */
[----:B------:R-:W-:-:S02]  /*9980*/  WARPGROUP.DEPBAR.LE gsb0, 0x0 ;  /* 0x00008000000079c5 */ /* 0x000fc40000010000 */
[----:B------:R-:W-:-:S08]  /*9990*/  WARPGROUP.ARRIVE ;  /* 0x00000000000079c5 */ /* 0x000fd00000000000 */
[----:B------:R-:W-:Y:S03]  /*99a0*/  HGMMA.64x64x16.F32.BF16 R24, gdesc[UR4], R24, gsb0 ;  /* 0x00e00000041879f0 */ /* 0x000fe60008001818 */
[----:B------:R-:W-:Y:S02]  /*99b0*/  WARPGROUP.DEPBAR.LE gsb0, 0x0 ;  /* 0x00008000000079c5 */ /* 0x000fe40000010000 */
[----:B------:R-:W1:Y:S02]  /*99c0*/  SYNCS.PHASECHK.TRANS64.TRYWAIT P1, [R2+URZ+0x38810], R11 ;  /* 0x0388100b020075a7 */ /* 0x000e64000802017f */
[----:B-1----:R-:W-:Y:S05]  /*99d0*/  @!P1 BRA `(.L_x_1412) ;  /* 0x0000016000589947 */ /* 0x002fea0003800000 */
.L_x_1655:
[----:B------:R-:W-:Y:S05]  /*99e0*/  BSYNC B0 ;  /* 0x0000000000007941 */ /* 0x000fea0003800000 */
.L_x_1411:
[----:B------:R-:W-:Y:S05]  /*99f0*/  @!P0 BRA `(.L_x_1413) ;  /* 0x0000000000048947 */ /* 0x000fea0003800000 */
[----:B------:R-:W-:Y:S01]  /*9a00*/  BPT.TRAP 0x1 ;  /* 0x000000040000795c */ /* 0x000fe20000300000 */
.L_x_1413:
[----:B------:R2:W3:Y:S01]  /*9a10*/  SYNCS.PHASECHK.TRANS64.TRYWAIT P1, [R14+URZ+0x38850], R15 ;  /* 0x0388500f0e0075a7 */ /* 0x0004e2000802017f */
[----:B------:R-:W-:Y:S05]  /*9a20*/  @!P0 BRA `(.L_x_1414) ;  /* 0x0000000000048947 */ /* 0x000fea0003800000 */
[----:B------:R-:W-:Y:S01]  /*9a30*/  BPT.TRAP 0x1 ;  /* 0x000000040000795c */ /* 0x000fe20000300000 */
.L_x_1414:
[C---:B------:R-:W-:Y:S01]  /*9a40*/  VIADD R0, R2.reuse, 0x400 ;  /* 0x0000040002007836 */ /* 0x040fe20000000000 */
[----:B------:R-:W-:Y:S01]  /*9a50*/  BSSY B0, `(.L_x_1415) ;  /* 0x000000a000007945 */ /* 0x000fe20003800000 */
[----:B------:R-:W-:-:S03]  /*9a60*/  VIADD R10, R2, 0x26400 ;  /* 0x00026400020a7836 */ /* 0x000fc60000000000 */
[----:B------:R-:W-:Y:S02]  /*9a70*/  SHF.R.U32.HI R0, RZ, 0x4, R0 ;  /* 0x00000004ff007819 */ /* 0x000fe40000011600 */
[----:B------:R-:W-:Y:S02]  /*9a80*/  SHF.R.U32.HI R10, RZ, 0x4, R10 ;  /* 0x00000004ff0a7819 */ /* 0x000fe4000001160a */
[----:B------:R-:W-:Y:S02]  /*9a90*/  LOP3.LUT R0, R0, 0x3fff, RZ, 0xc0, !PT ;  /* 0x00003fff00007812 */ /* 0x000fe400078ec0ff */
[----:B-1----:R-:W-:Y:S02]  /*9aa0*/  LOP3.LUT R11, R10, 0x3fff, RZ, 0xc0, !PT ;  /* 0x00003fff0a0b7812 */ /* 0x002fe400078ec0ff */
[----:B------:R-:W-:Y:S01]  /*9ab0*/  LOP3.LUT R10, R0, 0x10000, RZ, 0xfc, !PT ;  /* 0x00010000000a7812 */ /* 0x000fe200078efcff */
[----:B---3--:R-:W-:Y:S06]  /*9ac0*/  @P1 BRA `(.L_x_1416) ;  /* 0x0000000000081947 */ /* 0x008fec0003800000 */
[----:B------:R-:W1:Y:S02]  /*9ad0*/  SYNCS.PHASECHK.TRANS64.TRYWAIT P1, [R14+URZ+0x38850], R15 ;  /* 0x0388500f0e0075a7 */ /* 0x000e64000802017f */
[----:B-1----:R-:W-:Y:S05]  /*9ae0*/  @!P1 BRA `(.L_x_1417) ;  /* 0x0000016000289947 */ /* 0x002fea0003800000 */
.L_x_1416:
[----:B------:R-:W-:Y:S05]  /*9af0*/  BSYNC B0 ;  /* 0x0000000000007941 */ /* 0x000fea0003800000 */
.L_x_1415:
[----:B------:R-:W-:Y:S01]  /*9b00*/  LOP3.LUT R0, R11, 0x10000, RZ, 0xfc, !PT ;  /* 0x000100000b007812 */ /* 0x000fe200078efcff */
[----:B------:R-:W-:Y:S01]  /*9b10*/  IMAD R12, R18, 0x1000, R10 ;  /* 0x00001000120c7824 */ /* 0x000fe200078e020a */
[----:B------:R-:W-:Y:S05]  /*9b20*/  WARPSYNC.ALL ;  /* 0x0000000000007948 */ /* 0x000fea0003800000 */
[----:B------:R-:W-:Y:S01]  /*9b30*/  IMAD.MOV.U32 R20, RZ, RZ, R0 ;  /* 0x000000ffff147224 */ /* 0x000fe200078e0000 */
[----:B------:R-:W-:Y:S01]  /*9b40*/  R2UR UR6, R12 ;  /* 0x000000000c0672ca */ /* 0x000fe200000e0000 */
[----:B------:R-:W-:Y:S01]  /*9b50*/  IMAD.MOV.U32 R21, RZ, RZ, 0x40000040 ;  /* 0x40000040ff157424 */ /* 0x000fe200078e00ff */
[----:B------:R-:W-:Y:S01]  /*9b60*/  WARPGROUP.ARRIVE ;  /* 0x00000000000079c5 */ /* 0x000fe20000000000 */
[----:B------:R-:W-:Y:S01]  /*9b70*/  IMAD.MOV.U32 R13, RZ, RZ, 0x40000040 ;  /* 0x40000040ff0d7424 */ /* 0x000fe200078e00ff */
[----:B------:R-:W-:Y:S01]  /*9b80*/  R2UR UR4, R20 ;  /* 0x00000000140472ca */ /* 0x000fe200000e0000 */
[----:B------:R-:W-:Y:S01]  /*9b90*/  VIADD R20, R0, 0x2 ;  /* 0x0000000200147836 */ /* 0x000fe20000000000 */
[----:B------:R-:W-:Y:S01]  /*9ba0*/  R2UR UR5, R21 ;  /* 0x00000000150572ca */ /* 0x000fe200000e0000 */
[----:B------:R-:W-:Y:S01]  /*9bb0*/  VIADD R58, R12, 0x2 ;  /* 0x000000020c3a7836 */ /* 0x000fe20000000000 */
[----:B------:R-:W-:Y:S01]  /*9bc0*/  R2UR UR7, R13 ;  /* 0x000000000d0772ca */ /* 0x000fe200000e0000 */
[----:B------:R-:W-:Y:S01]  /*9bd0*/  IMAD.MOV.U32 R21, RZ, RZ, 0x40000040 ;  /* 0x40000040ff157424 */ /* 0x000fe200078e00ff */
[----:B------:R-:W3:Y:S01]  /*9be0*/  S2R R57, SR_TID.X ;  /* 0x0000000000397919 */ /* 0x000ee20000002100 */
[----:B------:R-:W-:-:S10]  /*9bf0*/  IMAD.MOV.U32 R59, RZ, RZ, 0x40000040 ;  /* 0x40000040ff3b7424 */ /* 0x000fd400078e00ff */
[----:B------:R-:W-:Y:S01]  /*9c00*/  HGMMA.64x64x16.F32.BF16 R24, gdesc[UR4], R24, gsb0 ;  /* 0x00e00000041879f0 */ /* 0x000fe20008001818 */
        /* <DEDUP_REMOVED lines=8> */
[----:B---3--:R-:W-:-:S05]  /*9c90*/  SHF.R.U32.HI R57, RZ, 0x7, R57 ;  /* 0x00000007ff397819 */ /* 0x008fca0000011639 */
[----:B------:R3:W3:Y:S01]  /*9ca0*/  SHFL.IDX PT, R11, R57, RZ, 0x1f ;  /* 0x00001fff390b7589 */ /* 0x0006e200000e0000 */
[----:B------:R-:W-:Y:S02]  /*9cb0*/  VIADD R62, R12, 0x800 ;  /* 0x000008000c3e7836 */ /* 0x000fe40000000000 */
[----:B------:R-:W-:Y:S02]  /*9cc0*/  VIADD R60, R0, 0x800 ;  /* 0x00000800003c7836 */ /* 0x000fe40000000000 */
[----:B012-4-:R-:W-:Y:S01]  /*9cd0*/  IMAD.MOV.U32 R15, RZ, RZ, 0x4 ;  /* 0x00000004ff0f7424 */ /* 0x017fe200078e00ff */
[----:B---3--:R-:W2:Y:S01]  /*9ce0*/  LDL R57, [R1+0x44] ;  /* 0x0000440001397983 */ /* 0x008ea20000100800 */
[----:B------:R-:W-:Y:S02]  /*9cf0*/  WARPGROUP.DEPBAR.LE gsb0, 0x0 ;  /* 0x00008000000079c5 */ /* 0x000fe40000010000 */
[----:B------:R-:W-:-:S06]  /*9d00*/  WARPGROUP.ARRIVE ;  /* 0x00000000000079c5 */ /* 0x000fcc0000000000 */
        /* <DEDUP_REMOVED lines=9> */
[----:B------:R-:W-:Y:S02]  /*9da0*/  WARPGROUP.DEPBAR.LE gsb0, 0x0 ;  /* 0x00008000000079c5 */ /* 0x000fe40000010000 */
[----:B------:R-:W-:-:S09]  /*9db0*/  WARPGROUP.ARRIVE ;  /* 0x00000000000079c5 */ /* 0x000fd20000000000 */
        /* <DEDUP_REMOVED lines=133> */
[----:B------:R-:W-:Y:S02]  /*a610*/  R2UR UR4, R20 ;  /* 0x00000000140472ca */ /* 0x000fe400000e0000 */
[----:B------:R-:W-:Y:S02]  /*a620*/  R2UR UR5, R21 ;  /* 0x00000000150572ca */ /* 0x000fe400000e0000 */
[----:B------:R-:W-:Y:S02]  /*a630*/  R2UR UR6, R58 ;  /* 0x000000003a0672ca */ /* 0x000fe400000e0000 */
[----:B------:R-:W-:Y:S02]  /*a640*/  R2UR UR7, R59 ;  /* 0x000000003b0772ca */ /* 0x000fe400000e0000 */
[----:B------:R-:W-:Y:S01]  /*a650*/  ISETP.GT.AND P1, PT, R11, 0x7f, PT ;  /* 0x0000007f0b00780c */ /* 0x000fe20003f24270 */
[----:B------:R-:W-:-:S02]  /*a660*/  WARPGROUP.DEPBAR.LE gsb0, 0x0 ;  /* 0x00008000000079c5 */ /* 0x000fc40000010000 */
[----:B------:R-:W-:-:S08]  /*a670*/  WARPGROUP.ARRIVE ;  /* 0x00000000000079c5 */ /* 0x000fd00000000000 */
[----:B------:R-:W-:Y:S01]  /*a680*/  HGMMA.64x64x16.F32.BF16 R24, gdesc[UR4], R24, gsb0 ;  /* 0x00e00000041879f0 */ /* 0x000fe20008001818 */
[----:B------:R-:W-:Y:S01]  /*a690*/  SEL R11, RZ, 0x2, !P1 ;  /* 0x00000002ff0b7807 */ /* 0x000fe20004800000 */
[----:B------:R-:W-:Y:S02]  /*a6a0*/  IMAD.MOV.U32 R21, RZ, RZ, 0x40000040 ;  /* 0x40000040ff157424 */ /* 0x000fe400078e00ff */
[----:B------:R-:W-:Y:S02]  /*a6b0*/  IMAD.MOV.U32 R59, RZ, RZ, 0x40000040 ;  /* 0x40000040ff3b7424 */ /* 0x000fe400078e00ff */
[C---:B------:R-:W-:Y:S02]  /*a6c0*/  IMAD.IADD R20, R11.reuse, 0x1, R62 ;  /* 0x000000010b147824 */ /* 0x040fe400078e023e */
[----:B------:R-:W-:Y:S01]  /*a6d0*/  IMAD.IADD R58, R11, 0x1, R60 ;  /* 0x000000010b3a7824 */ /* 0x000fe200078e023c */
[----:B------:R-:W-:Y:S02]  /*a6e0*/  R2UR UR7, R21 ;  /* 0x00000000150772ca */ /* 0x000fe400000e0000 */
[----:B------:R-:W-:-:S02]  /*a6f0*/  R2UR UR6, R20 ;  /* 0x00000000140672ca */ /* 0x000fc400000e0000 */
[----:B------:R-:W-:Y:S02]  /*a700*/  R2UR UR4, R58 ;  /* 0x000000003a0472ca */ /* 0x000fe400000e0000 */
[----:B------:R-:W-:Y:S01]  /*a710*/  R2UR UR5, R59 ;  /* 0x000000003b0572ca */ /* 0x000fe200000e0000 */
[----:B------:R-:W-:Y:S02]  /*a720*/  WARPGROUP.DEPBAR.LE gsb0, 0x0 ;  /* 0x00008000000079c5 */ /* 0x000fe40000010000 */
[----:B------:R-:W-:-:S10]  /*a730*/  WARPGROUP.ARRIVE ;  /* 0x00000000000079c5 */ /* 0x000fd40000000000 */
[----:B------:R-:W-:Y:S01]  /*a740*/  HGMMA.64x64x16.F32.BF16 R24, gdesc[UR4], R24, gsb0 ;  /* 0x00e00000041879f0 */ /* 0x000fe20008001818 */
[----:B------:R-:W-:Y:S01]  /*a750*/  SEL R13, R15, 0x2, P1 ;  /* 0x000000020f0d7807 */ /* 0x000fe20000800000 */
[----:B------:R-:W-:Y:S02]  /*a760*/  IMAD.MOV.U32 R21, RZ, RZ, 0x40000040 ;  /* 0x40000040ff157424 */ /* 0x000fe400078e00ff */
[----:B------:R-:W-:Y:S02]  /*a770*/  IMAD.MOV.U32 R59, RZ, RZ, 0x40000040 ;  /* 0x40000040ff3b7424 */ /* 0x000fe400078e00ff */
[--C-:B------:R-:W-:Y:S02]  /*a780*/  IMAD.IADD R20, R62, 0x1, R13.reuse ;  /* 0x000000013e147824 */ /* 0x100fe400078e020d */
        /* <DEDUP_REMOVED lines=8> */
[----:B------:R-:W-:Y:S01]  /*a810*/  SEL R15, R15, 0x6, !P1 ;  /* 0x000000060f0f7807 */ /* 0x000fe20004800000 */
        /* <DEDUP_REMOVED lines=8> */
[----:B------:R-:W-:Y:S02]  /*a8a0*/  IMAD.MOV.U32 R20, RZ, RZ, 0x28 ;  /* 0x00000028ff147424 */ /* 0x000fe400078e00ff */
[----:B------:R-:W-:Y:S01]  /*a8b0*/  IMAD.MOV.U32 R21, RZ, RZ, 0xa00 ;  /* 0x00000a00ff157424 */ /* 0x000fe200078e00ff */
[----:B------:R-:W-:Y:S02]  /*a8c0*/  WARPGROUP.DEPBAR.LE gsb0, 0x0 ;  /* 0x00008000000079c5 */ /* 0x000fe40000010000 */
[----:B------:R-:W-:-:S07]  /*a8d0*/  WARPGROUP.ARRIVE ;  /* 0x00000000000079c5 */ /* 0x000fce0000000000 */
[----:B------:R-:W-:Y:S01]  /*a8e0*/  HGMMA.64x64x16.F32.BF16 R24, gdesc[UR4], R24, gsb0 ;  /* 0x00e00000041879f0 */ /* 0x000fe20008001818 */
[----:B------:R-:W-:Y:S02]  /*a8f0*/  SEL R20, R20, 0x26, P1 ;  /* 0x0000002614147807 */ /* 0x000fe40000800000 */
[----:B------:R-:W-:Y:S02]  /*a900*/  SEL R21, R21, 0x980, P1 ;  /* 0x0000098015157807 */ /* 0x000fe40000800000 */
[----:B------:R-:W-:Y:S02]  /*a910*/  LOP3.LUT R59, R20, 0x6, RZ, 0xc0, !PT ;  /* 0x00000006143b7812 */ /* 0x000fe400078ec0ff */
[----:B------:R-:W-:-:S04]  /*a920*/  LOP3.LUT R21, R21, 0xa00, RZ, 0xc0, !PT ;  /* 0x00000a0015157812 */ /* 0x000fc800078ec0ff */
[CC--:B------:R-:W-:Y:S02]  /*a930*/  IADD3 R20, R59.reuse, R21.reuse, R0 ;  /* 0x000000153b147210 */ /* 0x0c0fe40007ffe000 */
[----:B------:R-:W-:Y:S01]  /*a940*/  IADD3 R58, R59, R21, R12 ;  /* 0x000000153b3a7210 */ /* 0x000fe20007ffe00c */
[----:B------:R-:W-:Y:S02]  /*a950*/  IMAD.MOV.U32 R21, RZ, RZ, 0x40000040 ;  /* 0x40000040ff157424 */ /* 0x000fe400078e00ff */
[----:B------:R-:W-:Y:S01]  /*a960*/  IMAD.MOV.U32 R59, RZ, RZ, 0x40000040 ;  /* 0x40000040ff3b7424 */ /* 0x000fe200078e00ff */
[----:B------:R-:W-:Y:S02]  /*a970*/  R2UR UR4, R20 ;  /* 0x00000000140472ca */ /* 0x000fe400000e0000 */
[----:B------:R-:W-:Y:S02]  /*a980*/  R2UR UR5, R21 ;  /* 0x00000000150572ca */ /* 0x000fe400000e0000 */
[----:B------:R-:W-:-:S02]  /*a990*/  R2UR UR6, R58 ;  /* 0x000000003a0672ca */ /* 0x000fc400000e0000 */
[----:B------:R-:W-:Y:S01]  /*a9a0*/  R2UR UR7, R59 ;  /* 0x000000003b0772ca */ /* 0x000fe200000e0000 */
[----:B------:R-:W-:Y:S02]  /*a9b0*/  WARPGROUP.DEPBAR.LE gsb0, 0x0 ;  /* 0x00008000000079c5 */ /* 0x000fe40000010000 */
[----:B------:R-:W-:-:S10]  /*a9c0*/  WARPGROUP.ARRIVE ;  /* 0x00000000000079c5 */ /* 0x000fd40000000000 */
[----:B------:R-:W-:Y:S01]  /*a9d0*/  HGMMA.64x64x16.F32.BF16 R24, gdesc[UR4], R24, gsb0 ;  /* 0x00e00000041879f0 */ /* 0x000fe20008001818 */
[----:B------:R-:W-:Y:S02]  /*a9e0*/  VIADD R60, R0, 0xa00 ;  /* 0x00000a00003c7836 */ /* 0x000fe40000000000 */
[----:B------:R-:W-:Y:S02]  /*a9f0*/  VIADD R62, R12, 0xa00 ;  /* 0x00000a000c3e7836 */ /* 0x000fe40000000000 */
[C---:B------:R-:W-:Y:S02]  /*aa00*/  IMAD.IADD R20, R11.reuse, 0x1, R60 ;  /* 0x000000010b147824 */ /* 0x040fe400078e023c */
[----:B------:R-:W-:Y:S02]  /*aa10*/  IMAD.IADD R58, R11, 0x1, R62 ;  /* 0x000000010b3a7824 */ /* 0x000fe400078e023e */
[----:B------:R-:W-:Y:S02]  /*aa20*/  IMAD.MOV.U32 R21, RZ, RZ, 0x40000040 ;  /* 0x40000040ff157424 */ /* 0x000fe400078e00ff */
[----:B------:R-:W-:Y:S01]  /*aa30*/  IMAD.MOV.U32 R59, RZ, RZ, 0x40000040 ;  /* 0x40000040ff3b7424 */ /* 0x000fe200078e00ff */
[----:B------:R-:W-:-:S02]  /*aa40*/  R2UR UR4, R20 ;  /* 0x00000000140472ca */ /* 0x000fc400000e0000 */
[----:B------:R-:W-:Y:S02]  /*aa50*/  R2UR UR5, R21 ;  /* 0x00000000150572ca */ /* 0x000fe400000e0000 */
[----:B------:R-:W-:Y:S02]  /*aa60*/  R2UR UR6, R58 ;  /* 0x000000003a0672ca */ /* 0x000fe400000e0000 */
[----:B------:R-:W-:Y:S01]  /*aa70*/  R2UR UR7, R59 ;  /* 0x000000003b0772ca */ /* 0x000fe200000e0000 */
[----:B------:R-:W-:Y:S02]  /*aa80*/  WARPGROUP.DEPBAR.LE gsb0, 0x0 ;  /* 0x00008000000079c5 */ /* 0x000fe40000010000 */
[----:B------:R-:W-:-:S10]  /*aa90*/  WARPGROUP.ARRIVE ;  /* 0x00000000000079c5 */ /* 0x000fd40000000000 */
[----:B------:R-:W-:Y:S01]  /*aaa0*/  HGMMA.64x64x16.F32.BF16 R24, gdesc[UR4], R24, gsb0 ;  /* 0x00e00000041879f0 */ /* 0x000fe20008001818 */
[C---:B------:R-:W-:Y:S02]  /*aab0*/  IMAD.IADD R20, R13.reuse, 0x1, R60 ;  /* 0x000000010d147824 */ /* 0x040fe400078e023c */
[----:B------:R-:W-:Y:S02]  /*aac0*/  IMAD.IADD R58, R13, 0x1, R62 ;  /* 0x000000010d3a7824 */ /* 0x000fe400078e023e */
[----:B------:R-:W-:Y:S02]  /*aad0*/  IMAD.MOV.U32 R21, RZ, RZ, 0x40000040 ;  /* 0x40000040ff157424 */ /* 0x000fe400078e00ff */
[----:B------:R-:W-:Y:S01]  /*aae0*/  IMAD.MOV.U32 R59, RZ, RZ, 0x40000040 ;  /* 0x40000040ff3b7424 */ /* 0x000fe200078e00ff */
[----:B------:R-:W-:Y:S02]  /*aaf0*/  R2UR UR4, R20 ;  /* 0x00000000140472ca */ /* 0x000fe400000e0000 */
[----:B------:R-:W-:-:S02]  /*ab00*/  R2UR UR5, R21 ;  /* 0x00000000150572ca */ /* 0x000fc400000e0000 */
        /* <DEDUP_REMOVED lines=125> */
[----:B------:R-:W-:Y:S01]  /*b2e0*/  LOP3.LUT R13, R13, 0x1e00, RZ, 0xc0, !PT ;  /* 0x00001e000d0d7812 */ /* 0x000fe200078ec0ff */
[----:B------:R-:W-:-:S03]  /*b2f0*/  IMAD.MOV.U32 R21, RZ, RZ, 0x40000040 ;  /* 0x40000040ff157424 */ /* 0x000fc600078e00ff */
[CC--:B------:R-:W-:Y:S02]  /*b300*/  IADD3 R20, R11.reuse, R13.reuse, R0 ;  /* 0x0000000d0b147210 */ /* 0x0c0fe40007ffe000 */
[----:B------:R-:W-:Y:S01]  /*b310*/  IADD3 R12, R11, R13, R12 ;  /* 0x0000000d0b0c7210 */ /* 0x000fe20007ffe00c */
[----:B------:R-:W-:Y:S01]  /*b320*/  IMAD.MOV.U32 R13, RZ, RZ, 0x40000040 ;  /* 0x40000040ff0d7424 */ /* 0x000fe200078e00ff */
[----:B------:R-:W-:Y:S02]  /*b330*/  R2UR UR4, R20 ;  /* 0x00000000140472ca */ /* 0x000fe400000e0000 */
[----:B------:R-:W-:Y:S02]  /*b340*/  R2UR UR5, R21 ;  /* 0x00000000150572ca */ /* 0x000fe400000e0000 */
[----:B------:R-:W-:Y:S02]  /*b350*/  R2UR UR6, R12 ;  /* 0x000000000c0672ca */ /* 0x000fe400000e0000 */
[----:B------:R-:W-:Y:S01]  /*b360*/  R2UR UR7, R13 ;  /* 0x000000000d0772ca */ /* 0x000fe200000e0000 */
[----:B------:R-:W-:-:S02]  /*b370*/  WARPGROUP.DEPBAR.LE gsb0, 0x0 ;  /* 0x00008000000079c5 */ /* 0x000fc40000010000 */
[----:B------:R-:W-:-:S10]  /*b380*/  WARPGROUP.ARRIVE ;  /* 0x00000000000079c5 */ /* 0x000fd40000000000 */
[----:B------:R-:W-:Y:S01]  /*b390*/  HGMMA.64x64x16.F32.BF16 R24, gdesc[UR4], R24, gsb0 ;  /* 0x00e00000041879f0 */ /* 0x000fe20008001818 */
[----:B------:R-:W-:Y:S01]  /*b3a0*/  ULDC UR4, c[0x0][0xad0] ;  /* 0x0002b40000047ab9 */ /* 0x000fe20000000800 */
[----:B------:R-:W-:Y:S01]  /*b3b0*/  IMAD R152, R168, -0x40, R152 ;  /* 0xffffffc0a8987824 */ /* 0x000fe200078e0298 */
[----:B------:R-:W-:-:S04]  /*b3c0*/  ULDC UR5, c[0x0][0xa80] ;  /* 0x0002a00000057ab9 */ /* 0x000fc80000000800 */
        /* <DEDUP_REMOVED lines=11> */
[----:B------:R-:W-:Y:S02]  /*b480*/  FMUL.FTZ R29, R29, UR4 ;  /* 0x000000041d1d7c20 */ /* 0x000fe40008410000 */
[----:B------:R-:W0:Y:S01]  /*b490*/  MUFU.TANH R20, R24 ;  /* 0x0000001800147308 */ /* 0x000e220000002400 */
[----:B------:R-:W-:-:S07]  /*b4a0*/  FMUL.FTZ R32, R32, UR4 ;  /* 0x0000000420207c20 */ /* 0x000fce0008410000 */
[----:B------:R-:W1:Y:S01]  /*b4b0*/  MUFU.TANH R25, R25 ;  /* 0x0000001900197308 */ /* 0x000e620000002400 */
[----:B------:R-:W-:-:S07]  /*b4c0*/  FMUL.FTZ R33, R33, UR4 ;  /* 0x0000000421217c20 */ /* 0x000fce0008410000 */
[----:B------:R-:W2:Y:S01]  /*b4d0*/  MUFU.TANH R28, R28 ;  /* 0x0000001c001c7308 */ /* 0x000ea20000002400 */
[----:B------:R-:W-:Y:S01]  /*b4e0*/  FMUL.FTZ R26, R26, UR4 ;  /* 0x000000041a1a7c20 */ /* 0x000fe20008410000 */
[----:B------:R-:W-:-:S06]  /*b4f0*/  FMUL.FTZ R27, R27, UR4 ;  /* 0x000000041b1b7c20 */ /* 0x000fcc0008410000 */
[----:B------:R-:W3:Y:S01]  /*b500*/  MUFU.TANH R29, R29 ;  /* 0x0000001d001d7308 */ /* 0x000ee20000002400 */
[----:B------:R-:W-:Y:S01]  /*b510*/  FMUL.FTZ R36, R36, UR4 ;  /* 0x0000000424247c20 */ /* 0x000fe20008410000 */
[----:B0-----:R-:W-:-:S06]  /*b520*/  FSEL R20, R20, -INF , P1 ;  /* 0xff80000014147808 */ /* 0x001fcc0000800000 */
[----:B------:R-:W-:Y:S01]  /*b530*/  MUFU.TANH R32, R32 ;  /* 0x0000002000207308 */ /* 0x000fe20000002400 */
[----:B------:R-:W-:Y:S01]  /*b540*/  FMUL.FTZ R37, R37, UR4 ;  /* 0x0000000425257c20 */ /* 0x000fe20008410000 */
[----:B------:R-:W-:-:S06]  /*b550*/  FMUL.FTZ R30, R30, UR4 ;  /* 0x000000041e1e7c20 */ /* 0x000fcc0008410000 */
[----:B------:R-:W0:Y:S01]  /*b560*/  MUFU.TANH R11, R26 ;  /* 0x0000001a000b7308 */ /* 0x000e220000002400 */
[----:B------:R-:W-:-:S07]  /*b570*/  FMUL.FTZ R40, R40, UR4 ;  /* 0x0000000428287c20 */ /* 0x000fce0008410000 */
[----:B------:R1:W4:Y:S01]  /*b580*/  MUFU.TANH R12, R27 ;  /* 0x0000001b000c7308 */ /* 0x0003220000002400 */
[----:B------:R-:W-:-:S07]  /*b590*/  FMUL.FTZ R31, R31, UR4 ;  /* 0x000000041f1f7c20 */ /* 0x000fce0008410000 */
[----:B------:R-:W4:Y:S01]  /*b5a0*/  MUFU.TANH R33, R33 ;  /* 0x0000002100217308 */ /* 0x000f220000002400 */
[----:B-1----:R-:W-:Y:S02]  /*b5b0*/  FSEL R27, R25, -INF , P2 ;  /* 0xff800000191b7808 */ /* 0x002fe40001000000 */
[----:B--2---:R-:W-:Y:S02]  /*b5c0*/  FSEL R25, R28, -INF , P3 ;  /* 0xff8000001c197808 */ /* 0x004fe40001800000 */
[----:B------:R-:W-:-:S03]  /*b5d0*/  FMNMX.FTZ R28, R20, R27, !PT ;  /* 0x0000001b141c7209 */ /* 0x000fc60007810000 */
[----:B------:R-:W-:Y:S01]  /*b5e0*/  MUFU.TANH R36, R36 ;  /* 0x0000002400247308 */ /* 0x000fe20000002400 */
[----:B---3--:R-:W-:Y:S02]  /*b5f0*/  FSEL R29, R29, -INF , P4 ;  /* 0xff8000001d1d7808 */ /* 0x008fe40002000000 */
[----:B------:R-:W-:Y:S01]  /*b600*/  FMNMX.FTZ R28, R25, R28, !PT ;  /* 0x0000001c191c7209 */ /* 0x000fe20007810000 */
[----:B------:R-:W-:-:S04]  /*b610*/  FMUL.FTZ R34, R34, UR4 ;  /* 0x0000000422227c20 */ /* 0x000fc80008410000 */
[----:B------:R-:W1:Y:S01]  /*b620*/  MUFU.TANH R13, R30 ;  /* 0x0000001e000d7308 */ /* 0x000e620000002400 */
[----:B------:R-:W-:Y:S01]  /*b630*/  FMUL.FTZ R35, R35, UR4 ;  /* 0x0000000423237c20 */ /* 0x000fe20008410000 */
[----:B------:R-:W-:Y:S01]  /*b640*/  FMUL.FTZ R41, R41, UR4 ;  /* 0x0000000429297c20 */ /* 0x000fe20008410000 */
[----:B------:R-:W-:-:S05]  /*b650*/  FMNMX.FTZ R28, R29, R28, !PT ;  /* 0x0000001c1d1c7209 */ /* 0x000fca0007810000 */
[----:B------:R-:W2:Y:S01]  /*b660*/  MUFU.TANH R37, R37 ;  /* 0x0000002500257308 */ /* 0x000ea20000002400 */
[----:B------:R-:W-:Y:S01]  /*b670*/  FMUL.FTZ R44, R44, UR4 ;  /* 0x000000042c2c7c20 */ /* 0x000fe20008410000 */
[----:B------:R-:W-:Y:S01]  /*b680*/  FMUL.FTZ R39, R39, UR4 ;  /* 0x0000000427277c20 */ /* 0x000fe20008410000 */
[----:B0-----:R-:W-:-:S05]  /*b690*/  FSEL R11, R11, -INF , P1 ;  /* 0xff8000000b0b7808 */ /* 0x001fca0000800000 */
[----:B------:R0:W3:Y:S01]  /*b6a0*/  MUFU.TANH R15, R31 ;  /* 0x0000001f000f7308 */ /* 0x0000e20000002400 */
[----:B------:R-:W-:Y:S01]  /*b6b0*/  FMUL.FTZ R38, R38, UR4 ;  /* 0x0000000426267c20 */ /* 0x000fe20008410000 */
[----:B------:R-:W-:-:S06]  /*b6c0*/  ISETP.GT.AND P1, PT, R152, 0x18, PT ;  /* 0x000000189800780c */ /* 0x000fcc0003f24270 */
[----:B------:R-:W-:Y:S01]  /*b6d0*/  MUFU.TANH R40, R40 ;  /* 0x0000002800287308 */ /* 0x000fe20000002400 */
[----:B0-----:R-:W-:Y:S01]  /*b6e0*/  FSEL R31, R32, -INF , P5 ;  /* 0xff800000201f7808 */ /* 0x001fe20002800000 */
[----:B------:R-:W-:-:S03]  /*b6f0*/  FMUL.FTZ R45, R45, UR4 ;  /* 0x000000042d2d7c20 */ /* 0x000fc60008410000 */
[----:B------:R-:W-:-:S03]  /*b700*/  FMNMX.FTZ R28, R31, R28, !PT ;  /* 0x0000001c1f1c7209 */ /* 0x000fc60007810000 */
[----:B------:R-:W0:Y:S01]  /*b710*/  MUFU.TANH R21, R34 ;  /* 0x0000002200157308 */ /* 0x000e220000002400 */
[----:B----4-:R-:W-:Y:S01]  /*b720*/  FSEL R12, R12, -INF , P2 ;  /* 0xff8000000c0c7808 */ /* 0x010fe20001000000 */
[----:B------:R-:W-:Y:S01]  /*b730*/  FMUL.FTZ R48, R48, UR4 ;  /* 0x0000000430307c20 */ /* 0x000fe20008410000 */
[----:B------:R-:W-:-:S05]  /*b740*/  ISETP.GT.AND P2, PT, R152, 0x19, PT ;  /* 0x000000199800780c */ /* 0x000fca0003f44270 */
[----:B------:R4:W0:Y:S08]  /*b750*/  MUFU.TANH R24, R35 ;  /* 0x0000002300187308 */ /* 0x0008300000002400 */
[----:B------:R-:W0:Y:S01]  /*b760*/  MUFU.TANH R30, R41 ;  /* 0x00000029001e7308 */ /* 0x000e220000002400 */
[----:B----4-:R-:W-:Y:S01]  /*b770*/  FSEL R35, R33, -INF , P6 ;  /* 0xff80000021237808 */ /* 0x010fe20003000000 */
[----:B------:R-:W-:-:S03]  /*b780*/  FMUL.FTZ R43, R43, UR4 ;  /* 0x000000042b2b7c20 */ /* 0x000fc60008410000 */
[----:B------:R-:W-:-:S03]  /*b790*/  FMNMX.FTZ R32, R35, R28, !PT ;  /* 0x0000001c23207209 */ /* 0x000fc60007810000 */
[----:B------:R4:W-:Y:S01]  /*b7a0*/  MUFU.TANH R26, R39 ;  /* 0x00000027001a7308 */ /* 0x0009e20000002400 */
[----:B-1----:R-:W-:Y:S01]  /*b7b0*/  FSEL R13, R13, -INF , P3 ;  /* 0xff8000000d0d7808 */ /* 0x002fe20001800000 */
[----:B------:R-:W-:Y:S01]  /*b7c0*/  FMUL.FTZ R42, R42, UR4 ;  /* 0x000000042a2a7c20 */ /* 0x000fe20008410000 */
[----:B------:R-:W-:-:S05]  /*b7d0*/  ISETP.GT.AND P3, PT, R152, 0x20, PT ;  /* 0x000000209800780c */ /* 0x000fca0003f64270 */
[----:B------:R-:W1:Y:S01]  /*b7e0*/  MUFU.TANH R44, R44 ;  /* 0x0000002c002c7308 */ /* 0x000e620000002400 */
[----:B----4-:R-:W-:Y:S02]  /*b7f0*/  FSEL R39, R36, -INF , P1 ;  /* 0xff80000024277808 */ /* 0x010fe40000800000 */
[----:B--2---:R-:W-:Y:S02]  /*b800*/  FSEL R41, R37, -INF , P2 ;  /* 0xff80000025297808 */ /* 0x004fe40001000000 */
[----:B------:R-:W-:-:S03]  /*b810*/  FMNMX.FTZ R32, R39, R32, !PT ;  /* 0x0000002027207209 */ /* 0x000fc60007810000 */
[----:B------:R-:W2:Y:S01]  /*b820*/  MUFU.TANH R38, R38 ;  /* 0x0000002600267308 */ /* 0x000ea20000002400 */
[----:B---3--:R-:W-:Y:S01]  /*b830*/  FSEL R15, R15, -INF , P4 ;  /* 0xff8000000f0f7808 */ /* 0x008fe20002000000 */
[----:B------:R-:W-:Y:S01]  /*b840*/  FMUL.FTZ R49, R49, UR4 ;  /* 0x0000000431317c20 */ /* 0x000fe20008410000 */
[----:B------:R-:W-:-:S05]  /*b850*/  ISETP.GT.AND P4, PT, R152, 0x21, PT ;  /* 0x000000219800780c */ /* 0x000fca0003f84270 */
[----:B------:R-:W3:Y:S01]  /*b860*/  MUFU.TANH R59, R45 ;  /* 0x0000002d003b7308 */ /* 0x000ee20000002400 */
[----:B------:R-:W-:Y:S01]  /*b870*/  FMNMX.FTZ R32, R41, R32, !PT ;  /* 0x0000002029207209 */ /* 0x000fe20007810000 */
[----:B------:R-:W-:Y:S01]  /*b880*/  FMUL.FTZ R52, R52, UR4 ;  /* 0x0000000434347c20 */ /* 0x000fe20008410000 */
[----:B0-----:R-:W-:-:S05]  /*b890*/  FSEL R21, R21, -INF , P5 ;  /* 0xff80000015157808 */ /* 0x001fca0002800000 */
[----:B------:R0:W-:Y:S01]  /*b8a0*/  MUFU.TANH R61, R43 ;  /* 0x0000002b003d7308 */ /* 0x0001e20000002400 */
[----:B------:R-:W-:Y:S02]  /*b8b0*/  ISETP.GT.AND P5, PT, R152, 0x28, PT ;  /* 0x000000289800780c */ /* 0x000fe40003fa4270 */
[----:B------:R-:W-:-:S05]  /*b8c0*/  FSEL R33, R24, -INF , P6 ;  /* 0xff80000018217808 */ /* 0x000fca0003000000 */
[----:B------:R-:W4:Y:S01]  /*b8d0*/  MUFU.TANH R48, R48 ;  /* 0x0000003000307308 */ /* 0x000f220000002400 */
[----:B0-----:R-:W-:Y:S01]  /*b8e0*/  FSEL R43, R40, -INF , P3 ;  /* 0xff800000282b7808 */ /* 0x001fe20001800000 */
[----:B------:R-:W-:Y:S01]  /*b8f0*/  FMUL.FTZ R24, R53, UR4 ;  /* 0x0000000435187c20 */ /* 0x000fe20008410000 */
[----:B------:R-:W-:Y:S02]  /*b900*/  FSEL R45, R30, -INF , P4 ;  /* 0xff8000001e2d7808 */ /* 0x000fe40002000000 */
[----:B------:R-:W-:-:S03]  /*b910*/  FMNMX.FTZ R32, R43, R32, !PT ;  /* 0x000000202b207209 */ /* 0x000fc60007810000 */
[----:B------:R-:W0:Y:S01]  /*b920*/  MUFU.TANH R42, R42 ;  /* 0x0000002a002a7308 */ /* 0x000e220000002400 */
[----:B------:R-:W-:Y:S02]  /*b930*/  ISETP.GT.AND P6, PT, R152, 0x29, PT ;  /* 0x000000299800780c */ /* 0x000fe40003fc4270 */
[----:B-1----:R-:W-:-:S05]  /*b940*/  FSEL R53, R44, -INF , P5 ;  /* 0xff8000002c357808 */ /* 0x002fca0002800000 */
[----:B------:R1:W0:Y:S01]  /*b950*/  MUFU.TANH R28, R49 ;  /* 0x00000031001c7308 */ /* 0x0002220000002400 */
[----:B------:R-:W-:Y:S02]  /*b960*/  FMNMX.FTZ R32, R45, R32, !PT ;  /* 0x000000202d207209 */ /* 0x000fe40007810000 */
[----:B--2---:R-:W-:-:S05]  /*b970*/  FSEL R37, R38, -INF , P1 ;  /* 0xff80000026257808 */ /* 0x004fca0000800000 */
[----:B------:R-:W2:Y:S01]  /*b980*/  MUFU.TANH R52, R52 ;  /* 0x0000003400347308 */ /* 0x000ea20000002400 */
[----:B------:R-:W-:Y:S02]  /*b990*/  ISETP.GT.AND P1, PT, R152, 0x30, PT ;  /* 0x000000309800780c */ /* 0x000fe40003f24270 */
[----:B---3--:R-:W-:Y:S02]  /*b9a0*/  FSEL R59, R59, -INF , P6 ;  /* 0xff8000003b3b7808 */ /* 0x008fe40003000000 */
[----:B------:R-:W-:-:S03]  /*b9b0*/  FMNMX.FTZ R32, R53, R32, !PT ;  /* 0x0000002035207209 */ /* 0x000fc60007810000 */
[----:B------:R-:W3:Y:S01]  /*b9c0*/  MUFU.TANH R24, R24 ;  /* 0x0000001800187308 */ /* 0x000ee20000002400 */
[----:B-1----:R-:W-:Y:S02]  /*b9d0*/  FSEL R49, R26, -INF , P2 ;  /* 0xff8000001a317808 */ /* 0x002fe40001000000 */
[----:B------:R-:W-:Y:S02]  /*b9e0*/  ISETP.GT.AND P2, PT, R152, 0x31, PT ;  /* 0x000000319800780c */ /* 0x000fe40003f44270 */
[----:B----4-:R-:W-:Y:S02]  /*b9f0*/  FSEL R67, R48, -INF , P1 ;  /* 0xff80000030437808 */ /* 0x010fe40000800000 */
[----:B------:R-:W-:Y:S02]  /*ba00*/  FMNMX.FTZ R32, R59, R32, !PT ;  /* 0x000000203b207209 */ /* 0x000fe40007810000 */
[----:B0-----:R-:W-:Y:S02]  /*ba10*/  FSEL R57, R42, -INF , P3 ;  /* 0xff8000002a397808 */ /* 0x001fe40001800000 */
[----:B------:R-:W-:-:S02]  /*ba20*/  ISETP.GT.AND P3, PT, R152, 0x38, PT ;  /* 0x000000389800780c */ /* 0x000fc40003f64270 */
[----:B------:R-:W-:Y:S02]  /*ba30*/  FSEL R69, R28, -INF , P2 ;  /* 0xff8000001c457808 */ /* 0x000fe40001000000 */
[----:B------:R-:W-:Y:S02]  /*ba40*/  FMNMX.FTZ R32, R67, R32, !PT ;  /* 0x0000002043207209 */ /* 0x000fe40007810000 */
[----:B------:R-:W-:Y:S02]  /*ba50*/  FSEL R61, R61, -INF , P4 ;  /* 0xff8000003d3d7808 */ /* 0x000fe40002000000 */
[----:B------:R-:W-:Y:S02]  /*ba60*/  ISETP.GT.AND P4, PT, R152, 0x39, PT ;  /* 0x000000399800780c */ /* 0x000fe40003f84270 */
[----:B--2---:R-:W-:Y:S02]  /*ba70*/  FSEL R73, R52, -INF , P3 ;  /* 0xff80000034497808 */ /* 0x004fe40001800000 */
[----:B------:R-:W-:-:S02]  /*ba80*/  FMNMX.FTZ R32, R69, R32, !PT ;  /* 0x0000002045207209 */ /* 0x000fc40007810000 */
[----:B---3--:R-:W-:Y:S02]  /*ba90*/  FSEL R75, R24, -INF , P4 ;  /* 0xff800000184b7808 */ /* 0x008fe40002000000 */
[----:B------:R-:W-:-:S04]  /*baa0*/  FMNMX.FTZ R32, R73, R32, !PT ;  /* 0x0000002049207209 */ /* 0x000fc80007810000 */
[----:B------:R-:W-:-:S05]  /*bab0*/  FMNMX.FTZ R32, R75, R32, !PT ;  /* 0x000000204b207209 */ /* 0x000fca0007810000 */
[----:B------:R-:W0:Y:S01]  /*bac0*/  SHFL.BFLY PT, R63, R32, 0x2, 0x1f ;  /* 0x0c401f00203f7f89 */ /* 0x000e2200000e0000 */
[----:B------:R-:W-:-:S04]  /*bad0*/  FMNMX.FTZ R26, R11, R12, !PT ;  /* 0x0000000c0b1a7209 */ /* 0x000fc80007810000 */
[----:B------:R-:W-:Y:S01]  /*bae0*/  FMNMX.FTZ R26, R13, R26, !PT ;  /* 0x0000001a0d1a7209 */ /* 0x000fe20007810000 */
[----:B------:R-:W-:-:S03]  /*baf0*/  FMUL.FTZ R46, R46, UR4 ;  /* 0x000000042e2e7c20 */ /* 0x000fc60008410000 */
[----:B------:R-:W-:Y:S01]  /*bb00*/  FMNMX.FTZ R26, R15, R26, !PT ;  /* 0x0000001a0f1a7209 */ /* 0x000fe20007810000 */
[----:B------:R-:W-:-:S03]  /*bb10*/  FMUL.FTZ R47, R47, UR4 ;  /* 0x000000042f2f7c20 */ /* 0x000fc60008410000 */
[----:B------:R-:W-:Y:S01]  /*bb20*/  FMNMX.FTZ R26, R21, R26, !PT ;  /* 0x0000001a151a7209 */ /* 0x000fe20007810000 */
[----:B------:R-:W1:Y:S01]  /*bb30*/  MUFU.TANH R46, R46 ;  /* 0x0000002e002e7308 */ /* 0x000e620000002400 */
[----:B0-----:R-:W-:-:S05]  /*bb40*/  FMNMX.FTZ R63, R32, R63, !PT ;  /* 0x0000003f203f7209 */ /* 0x001fca0007810000 */
[----:B------:R-:W0:Y:S01]  /*bb50*/  SHFL.BFLY PT, R28, R63, 0x1, 0x1f ;  /* 0x0c201f003f1c7f89 */ /* 0x000e2200000e0000 */
[----:B------:R-:W-:Y:S01]  /*bb60*/  FMNMX.FTZ R26, R33, R26, !PT ;  /* 0x0000001a211a7209 */ /* 0x000fe20007810000 */
[----:B------:R-:W-:Y:S01]  /*bb70*/  FMUL.FTZ R50, R50, UR4 ;  /* 0x0000000432327c20 */ /* 0x000fe20008410000 */
[----:B------:R1:W2:Y:S01]  /*bb80*/  MUFU.TANH R24, R47 ;  /* 0x0000002f00187308 */ /* 0x0002a20000002400 */
[----:B------:R-:W-:Y:S01]  /*bb90*/  FMUL.FTZ R51, R51, UR4 ;  /* 0x0000000433337c20 */ /* 0x000fe20008410000 */
[----:B------:R-:W-:Y:S01]  /*bba0*/  FMNMX.FTZ R26, R37, R26, !PT ;  /* 0x0000001a251a7209 */ /* 0x000fe20007810000 */
[----:B------:R-:W-:-:S03]  /*bbb0*/  FMUL.FTZ R54, R54, UR4 ;  /* 0x0000000436367c20 */ /* 0x000fc60008410000 */
[----:B------:R-:W-:Y:S02]  /*bbc0*/  FMNMX.FTZ R26, R49, R26, !PT ;  /* 0x0000001a311a7209 */ /* 0x000fe40007810000 */
[----:B------:R-:W3:Y:S01]  /*bbd0*/  MUFU.TANH R50, R50 ;  /* 0x0000003200327308 */ /* 0x000ee20000002400 */
[----:B------:R-:W-:Y:S01]  /*bbe0*/  FMUL.FTZ R55, R55, UR4 ;  /* 0x0000000437377c20 */ /* 0x000fe20008410000 */
[----:B------:R-:W-:-:S06]  /*bbf0*/  FMNMX.FTZ R26, R57, R26, !PT ;  /* 0x0000001a391a7209 */ /* 0x000fcc0007810000 */
[----:B------:R-:W4:Y:S01]  /*bc00*/  MUFU.TANH R51, R51 ;  /* 0x0000003300337308 */ /* 0x000f220000002400 */
[----:B-1----:R-:W-:Y:S02]  /*bc10*/  FSEL R47, R46, -INF , P5 ;  /* 0xff8000002e2f7808 */ /* 0x002fe40002800000 */
[----:B------:R-:W-:-:S05]  /*bc20*/  FMNMX.FTZ R26, R61, R26, !PT ;  /* 0x0000001a3d1a7209 */ /* 0x000fca0007810000 */
[----:B------:R-:W1:Y:S01]  /*bc30*/  MUFU.TANH R54, R54 ;  /* 0x0000003600367308 */ /* 0x000e620000002400 */
[----:B0-----:R-:W-:Y:S02]  /*bc40*/  FMNMX.FTZ R169, R63, R28, !PT ;  /* 0x0000001c3fa97209 */ /* 0x001fe40007810000 */
[----:B--2---:R-:W-:Y:S02]  /*bc50*/  FSEL R63, R24, -INF , P6 ;  /* 0xff800000183f7808 */ /* 0x004fe40003000000 */
[----:B------:R-:W-:-:S03]  /*bc60*/  FMNMX.FTZ R26, R47, R26, !PT ;  /* 0x0000001a2f1a7209 */ /* 0x000fc60007810000 */
[----:B------:R-:W0:Y:S01]  /*bc70*/  MUFU.TANH R55, R55 ;  /* 0x0000003700377308 */ /* 0x000e220000002400 */
[----:B---3--:R-:W-:Y:S02]  /*bc80*/  FSEL R65, R50, -INF , P1 ;  /* 0xff80000032417808 */ /* 0x008fe40000800000 */
[----:B------:R-:W-:Y:S02]  /*bc90*/  FMNMX.FTZ R26, R63, R26, !PT ;  /* 0x0000001a3f1a7209 */ /* 0x000fe40007810000 */
[----:B----4-:R-:W-:Y:S02]  /*bca0*/  FSEL R51, R51, -INF , P2 ;  /* 0xff80000033337808 */ /* 0x010fe40001000000 */
[----:B------:R-:W-:Y:S02]  /*bcb0*/  FMNMX.FTZ R26, R65, R26, !PT ;  /* 0x0000001a411a7209 */ /* 0x000fe40007810000 */
[----:B-1----:R-:W-:Y:S02]  /*bcc0*/  FSEL R71, R54, -INF , P3 ;  /* 0xff80000036477808 */ /* 0x002fe40001800000 */
[----:B------:R-:W-:-:S04]  /*bcd0*/  FMNMX.FTZ R26, R51, R26, !PT ;  /* 0x0000001a331a7209 */ /* 0x000fc80007810000 */
[----:B------:R-:W-:Y:S02]  /*bce0*/  FMNMX.FTZ R26, R71, R26, !PT ;  /* 0x0000001a471a7209 */ /* 0x000fe40007810000 */
[----:B0-----:R-:W-:-:S04]  /*bcf0*/  FSEL R55, R55, -INF , P4 ;  /* 0xff80000037377808 */ /* 0x001fc80002000000 */
[----:B------:R-:W-:-:S05]  /*bd00*/  FMNMX.FTZ R26, R55, R26, !PT ;  /* 0x0000001a371a7209 */ /* 0x000fca0007810000 */
[----:B------:R-:W0:Y:S01]  /*bd10*/  SHFL.BFLY PT, R77, R26, 0x2, 0x1f ;  /* 0x0c401f001a4d7f89 */ /* 0x000e2200000e0000 */
[----:B------:R-:W-:Y:S01]  /*bd20*/  IMAD.U32 R170, RZ, RZ, UR5 ;  /* 0x00000005ffaa7e24 */ /* 0x000fe2000f8e00ff */
[----:B------:R-:W-:-:S03]  /*bd30*/  FSETP.NEU.FTZ.AND P5, PT, R169, -INF , PT ;  /* 0xff800000a900780b */ /* 0x000fc60003fbd000 */
[----:B------:R-:W-:-:S05]  /*bd40*/  FMUL.FTZ R28, R169, R170 ;  /* 0x000000aaa91c7220 */ /* 0x000fca0000410000 */
[----:B------:R-:W-:-:S05]  /*bd50*/  FSEL R28, R28, RZ, P5 ;  /* 0x000000ff1c1c7208 */ /* 0x000fca0002800000 */
[----:B------:R-:W-:Y:S01]  /*bd60*/  FFMA.FTZ R152, R20, R170, -R28 ;  /* 0x000000aa14987223 */ /* 0x000fe2000001081c */
[----:B0-----:R-:W-:-:S05]  /*bd70*/  FMNMX.FTZ R77, R26, R77, !PT ;  /* 0x0000004d1a4d7209 */ /* 0x001fca0007810000 */
[----:B------:R-:W0:Y:S01]  /*bd80*/  SHFL.BFLY PT, R20, R77, 0x1, 0x1f ;  /* 0x0c201f004d147f89 */ /* 0x000e2200000e0000 */
[----:B------:R-:W1:Y:S01]  /*bd90*/  S2R R34, SR_TID.X ;  /* 0x0000000000227919 */ /* 0x000e620000002100 */
[-CC-:B------:R-:W-:Y:S01]  /*bda0*/  FFMA.FTZ R27, R27, R170.reuse, -R28.reuse ;  /* 0x000000aa1b1b7223 */ /* 0x180fe2000001081c */
[----:B-----5:R-:W-:Y:S01]  /*bdb0*/  FFMA.FTZ R154, R25, R170, -R28 ;  /* 0x000000aa199a7223 */ /* 0x020fe2000001081c */
[----:B0-----:R-:W-:-:S04]  /*bdc0*/  FMNMX.FTZ R171, R77, R20, !PT ;  /* 0x000000144dab7209 */ /* 0x001fc80007810000 */
[C---:B------:R-:W-:Y:S01]  /*bdd0*/  FSETP.NEU.FTZ.AND P1, PT, R171.reuse, -INF , PT ;  /* 0xff800000ab00780b */ /* 0x040fe20003f3d000 */
[----:B------:R-:W-:-:S05]  /*bde0*/  FMUL.FTZ R20, R171, R170 ;  /* 0x000000aaab147220 */ /* 0x000fca0000410000 */
[----:B------:R-:W-:Y:S01]  /*bdf0*/  FSEL R20, R20, RZ, P1 ;  /* 0x000000ff14147208 */ /* 0x000fe20000800000 */
[----:B------:R-:W-:Y:S04]  /*be00*/  MUFU.EX2 R152, R152 ;  /* 0x0000009800987308 */ /* 0x000fe80000000800 */
[-CC-:B------:R-:W-:Y:S01]  /*be10*/  FFMA.FTZ R11, R11, R170.reuse, -R20.reuse ;  /* 0x000000aa0b0b7223 */ /* 0x180fe20000010814 */
[-CC-:B------:R-:W-:Y:S01]  /*be20*/  FFMA.FTZ R12, R12, R170.reuse, -R20.reuse ;  /* 0x000000aa0c0c7223 */ /* 0x180fe20000010814 */
[-C--:B------:R-:W-:Y:S02]  /*be30*/  FFMA.FTZ R13, R13, R170.reuse, -R20 ;  /* 0x000000aa0d0d7223 */ /* 0x080fe40000010814 */
[----:B------:R-:W0:Y:S01]  /*be40*/  MUFU.EX2 R27, R27 ;  /* 0x0000001b001b7308 */ /* 0x000e220000000800 */
[-C--:B------:R-:W-:Y:S01]  /*be50*/  FFMA.FTZ R25, R29, R170.reuse, -R28 ;  /* 0x000000aa1d197223 */ /* 0x080fe2000001081c */
[-C--:B------:R-:W-:Y:S01]  /*be60*/  FFMA.FTZ R15, R15, R170.reuse, -R20 ;  /* 0x000000aa0f0f7223 */ /* 0x080fe20000010814 */
[----:B------:R-:W-:-:S05]  /*be70*/  FFMA.FTZ R156, R31, R170, -R28 ;  /* 0x000000aa1f9c7223 */ /* 0x000fca000001081c */
[----:B------:R-:W-:Y:S08]  /*be80*/  MUFU.EX2 R153, R11 ;  /* 0x0000000b00997308 */ /* 0x000ff00000000800 */
[----:B------:R-:W2:Y:S01]  /*be90*/  MUFU.EX2 R24, R12 ;  /* 0x0000000c00187308 */ /* 0x000ea20000000800 */
[-C--:B------:R-:W-:Y:S01]  /*bea0*/  FFMA.FTZ R21, R21, R170.reuse, -R20 ;  /* 0x000000aa15157223 */ /* 0x080fe20000010814 */
[----:B------:R-:W-:-:S06]  /*beb0*/  FFMA.FTZ R31, R35, R170, -R28 ;  /* 0x000000aa231f7223 */ /* 0x000fcc000001081c */
[----:B------:R-:W3:Y:S01]  /*bec0*/  MUFU.EX2 R154, R154 ;  /* 0x0000009a009a7308 */ /* 0x000ee20000000800 */
[----:B-1----:R-:W-:-:S07]  /*bed0*/  LOP3.LUT R34, R34, 0x7f, RZ, 0xc0, !PT ;  /* 0x0000007f22227812 */ /* 0x002fce00078ec0ff */
[----:B------:R0:W1:Y:S01]  /*bee0*/  MUFU.EX2 R155, R13 ;  /* 0x0000000d009b7308 */ /* 0x0000620000000800 */
[-C--:B------:R-:W-:Y:S01]  /*bef0*/  FFMA.FTZ R33, R33, R170.reuse, -R20 ;  /* 0x000000aa21217223 */ /* 0x080fe20000010814 */
[----:B------:R-:W-:-:S06]  /*bf00*/  FFMA.FTZ R158, R39, R170, -R28 ;  /* 0x000000aa279e7223 */ /* 0x000fcc000001081c */
[----:B------:R-:W4:Y:S01]  /*bf10*/  MUFU.EX2 R25, R25 ;  /* 0x0000001900197308 */ /* 0x000f220000000800 */
[-CC-:B------:R-:W-:Y:S01]  /*bf20*/  FFMA.FTZ R29, R41, R170.reuse, -R28.reuse ;  /* 0x000000aa291d7223 */ /* 0x180fe2000001081c */
[----:B------:R-:W-:-:S06]  /*bf30*/  FFMA.FTZ R160, R43, R170, -R28 ;  /* 0x000000aa2ba07223 */ /* 0x000fcc000001081c */
[----:B------:R4:W4:Y:S01]  /*bf40*/  MUFU.EX2 R26, R15 ;  /* 0x0000000f001a7308 */ /* 0x0009220000000800 */
[-C--:B------:R-:W-:Y:S01]  /*bf50*/  FFMA.FTZ R37, R37, R170.reuse, -R20 ;  /* 0x000000aa25257223 */ /* 0x080fe20000010814 */
[----:B------:R-:W-:Y:S01]  /*bf60*/  ISETP.NE.AND P1, PT, R34, RZ, PT ;  /* 0x000000ff2200720c */ /* 0x000fe20003f25270 */
[-CC-:B------:R-:W-:Y:S01]  /*bf70*/  FFMA.FTZ R35, R45, R170.reuse, -R28.reuse ;  /* 0x000000aa2d237223 */ /* 0x180fe2000001081c */
[----:B------:R-:W-:-:S04]  /*bf80*/  FFMA.FTZ R162, R53, R170, -R28 ;  /* 0x000000aa35a27223 */ /* 0x000fc8000001081c */
[----:B------:R-:W4:Y:S01]  /*bf90*/  MUFU.EX2 R156, R156 ;  /* 0x0000009c009c7308 */ /* 0x000f220000000800 */
[-CC-:B------:R-:W-:Y:S01]  /*bfa0*/  FFMA.FTZ R39, R59, R170.reuse, -R28.reuse ;  /* 0x000000aa3b277223 */ /* 0x180fe2000001081c */
[-CC-:B------:R-:W-:Y:S01]  /*bfb0*/  FFMA.FTZ R164, R67, R170.reuse, -R28.reuse ;  /* 0x000000aa43a47223 */ /* 0x180fe2000001081c */
[-CC-:B------:R-:W-:Y:S01]  /*bfc0*/  FFMA.FTZ R41, R69, R170.reuse, -R28.reuse ;  /* 0x000000aa45297223 */ /* 0x180fe2000001081c */
[-CC-:B------:R-:W-:Y:S01]  /*bfd0*/  FFMA.FTZ R166, R73, R170.reuse, -R28.reuse ;  /* 0x000000aa49a67223 */ /* 0x180fe2000001081c */
[----:B------:R-:W-:-:S03]  /*bfe0*/  FFMA.FTZ R43, R75, R170, -R28 ;  /* 0x000000aa4b2b7223 */ /* 0x000fc6000001081c */
[----:B------:R-:W4:Y:S01]  /*bff0*/  MUFU.EX2 R157, R21 ;  /* 0x00000015009d7308 */ /* 0x000f220000000800 */
[----:B0-----:R-:W-:Y:S01]  /*c000*/  FADD.FTZ R13, R152, R27 ;  /* 0x0000001b980d7221 */ /* 0x001fe20000010000 */
[----:B--2---:R-:W-:Y:S01]  /*c010*/  FADD.FTZ R12, R153, R24 ;  /* 0x00000018990c7221 */ /* 0x004fe20000010000 */
[----:B------:R-:W-:-:S05]  /*c020*/  FFMA.FTZ R49, R49, R170, -R20 ;  /* 0x000000aa31317223 */ /* 0x000fca0000010814 */
[----:B------:R-:W0:Y:S01]  /*c030*/  MUFU.EX2 R31, R31 ;  /* 0x0000001f001f7308 */ /* 0x000e220000000800 */
[----:B---3--:R-:W-:Y:S01]  /*c040*/  FADD.FTZ R34, R154, R13 ;  /* 0x0000000d9a227221 */ /* 0x008fe20000010000 */
[----:B-1----:R-:W-:-:S06]  /*c050*/  FADD.FTZ R13, R155, R12 ;  /* 0x0000000c9b0d7221 */ /* 0x002fcc0000010000 */
[----:B------:R-:W1:Y:S01]  /*c060*/  MUFU.EX2 R28, R33 ;  /* 0x00000021001c7308 */ /* 0x000e620000000800 */
[----:B------:R-:W-:Y:S01]  /*c070*/  FFMA.FTZ R57, R57, R170, -R20 ;  /* 0x000000aa39397223 */ /* 0x000fe20000010814 */
[----:B----4-:R-:W-:-:S06]  /*c080*/  FADD.FTZ R15, R25, R34 ;  /* 0x00000022190f7221 */ /* 0x010fcc0000010000 */
[----:B------:R-:W2:Y:S01]  /*c090*/  MUFU.EX2 R158, R158 ;  /* 0x0000009e009e7308 */ /* 0x000ea20000000800 */
[----:B------:R-:W-:Y:S01]  /*c0a0*/  FADD.FTZ R36, R26, R13 ;  /* 0x0000000d1a247221 */ /* 0x000fe20000010000 */
[----:B------:R-:W-:-:S06]  /*c0b0*/  IMAD.MOV.U32 R13, RZ, RZ, 0x40000040 ;  /* 0x40000040ff0d7424 */ /* 0x000fcc00078e00ff */
[----:B------:R-:W3:Y:S01]  /*c0c0*/  MUFU.EX2 R37, R37 ;  /* 0x0000002500257308 */ /* 0x000ee20000000800 */
[----:B------:R-:W-:Y:S02]  /*c0d0*/  @!P1 VIADD R11, R14, 0x38840 ;  /* 0x000388400e0b9836 */ /* 0x000fe40000000000 */
[----:B------:R-:W-:Y:S01]  /*c0e0*/  FFMA.FTZ R61, R61, R170, -R20 ;  /* 0x000000aa3d3d7223 */ /* 0x000fe20000010814 */
[----:B------:R-:W-:-:S04]  /*c0f0*/  FADD.FTZ R38, R156, R15 ;  /* 0x0000000f9c267221 */ /* 0x000fc80000010000 */
[----:B------:R-:W4:Y:S01]  /*c100*/  MUFU.EX2 R30, R49 ;  /* 0x00000031001e7308 */ /* 0x000f220000000800 */
[----:B------:R-:W-:Y:S01]  /*c110*/  FADD.FTZ R15, R157, R36 ;  /* 0x000000249d0f7221 */ /* 0x000fe20000010000 */
[----:B------:R-:W-:Y:S01]  /*c120*/  FFMA.FTZ R47, R47, R170, -R20 ;  /* 0x000000aa2f2f7223 */ /* 0x000fe20000010814 */
[----:B------:R-:W-:-:S05]  /*c130*/  R2UR UR7, R13 ;  /* 0x000000000d0772ca */ /* 0x000fca00000e0000 */
[----:B------:R-:W4:Y:S01]  /*c140*/  MUFU.EX2 R29, R29 ;  /* 0x0000001d001d7308 */ /* 0x000f220000000800 */
[----:B------:R-:W-:Y:S01]  /*c150*/  @!P1 PRMT R11, RZ, 0x654, R11 ;  /* 0x00000654ff0b9816 */ /* 0x000fe2000000000b */
[----:B0-----:R-:W-:Y:S01]  /*c160*/  FADD.FTZ R13, R31, R38 ;  /* 0x000000261f0d7221 */ /* 0x001fe20000010000 */
[----:B-1----:R-:W-:Y:S02]  /*c170*/  FADD.FTZ R36, R28, R15 ;  /* 0x0000000f1c247221 */ /* 0x002fe40000010000 */
[----:B------:R0:W-:Y:S03]  /*c180*/  @!P1 SYNCS.ARRIVE.TRANS64.RED.A1T0 RZ, [R11+URZ], RZ ;  /* 0x000000ff0bff99a7 */ /* 0x0001e6000810043f */
[----:B------:R-:W1:Y:S01]  /*c190*/  MUFU.EX2 R57, R57 ;  /* 0x0000003900397308 */ /* 0x000e620000000800 */
[----:B--2---:R-:W-:-:S07]  /*c1a0*/  FADD.FTZ R38, R158, R13 ;  /* 0x0000000d9e267221 */ /* 0x004fce0000010000 */
[----:B------:R-:W2:Y:S01]  /*c1b0*/  MUFU.EX2 R160, R160 ;  /* 0x000000a000a07308 */ /* 0x000ea20000000800 */
[----:B0-----:R-:W-:Y:S01]  /*c1c0*/  LOP3.LUT R11, R56, 0x2000000, RZ, 0xfc, !PT ;  /* 0x02000000380b7812 */ /* 0x001fe200078efcff */
[----:B---3--:R-:W-:-:S06]  /*c1d0*/  FADD.FTZ R13, R37, R36 ;  /* 0x00000024250d7221 */ /* 0x008fcc0000010000 */
[----:B------:R-:W0:Y:S01]  /*c1e0*/  MUFU.EX2 R32, R61 ;  /* 0x0000003d00207308 */ /* 0x000e220000000800 */
[----:B------:R-:W-:-:S07]  /*c1f0*/  FFMA.FTZ R63, R63, R170, -R20 ;  /* 0x000000aa3f3f7223 */ /* 0x000fce0000010814 */
[----:B------:R-:W3:Y:S01]  /*c200*/  MUFU.EX2 R35, R35 ;  /* 0x0000002300237308 */ /* 0x000ee20000000800 */
[----:B----4-:R-:W-:Y:S01]  /*c210*/  FADD.FTZ R36, R30, R13 ;  /* 0x0000000d1e247221 */ /* 0x010fe20000010000 */
[----:B------:R-:W-:Y:S01]  /*c220*/  FFMA.FTZ R65, R65, R170, -R20 ;  /* 0x000000aa41417223 */ /* 0x000fe20000010814 */
[----:B------:R-:W-:-:S05]  /*c230*/  IMAD R12, R18, 0x1000, R11 ;  /* 0x00001000120c7824 */ /* 0x000fca00078e020b */
[----:B------:R-:W4:Y:S01]  /*c240*/  MUFU.EX2 R47, R47 ;  /* 0x0000002f002f7308 */ /* 0x000f220000000800 */
[----:B------:R-:W-:-:S07]  /*c250*/  FADD.FTZ R15, R29, R38 ;  /* 0x000000261d0f7221 */ /* 0x000fce0000010000 */
[----:B------:R-:W4:Y:S01]  /*c260*/  MUFU.EX2 R162, R162 ;  /* 0x000000a200a27308 */ /* 0x000f220000000800 */
[-CC-:B------:R-:W-:Y:S01]  /*c270*/  FFMA.FTZ R51, R51, R170.reuse, -R20.reuse ;  /* 0x000000aa33337223 */ /* 0x180fe20000010814 */
[-CC-:B------:R-:W-:Y:S01]  /*c280*/  FFMA.FTZ R71, R71, R170.reuse, -R20.reuse ;  /* 0x000000aa47477223 */ /* 0x180fe20000010814 */
[----:B------:R-:W-:Y:S01]  /*c290*/  FFMA.FTZ R55, R55, R170, -R20 ;  /* 0x000000aa37377223 */ /* 0x000fe20000010814 */
[----:B-1----:R-:W-:-:S04]  /*c2a0*/  FADD.FTZ R13, R57, R36 ;  /* 0x00000024390d7221 */ /* 0x002fc80000010000 */
[----:B------:R-:W1:Y:S01]  /*c2b0*/  MUFU.EX2 R39, R39 ;  /* 0x0000002700277308 */ /* 0x000e620000000800 */
[----:B------:R-:W-:Y:S02]  /*c2c0*/  VIADD R20, R12, 0x80 ;  /* 0x000000800c147836 */ /* 0x000fe40000000000 */
[----:B--2---:R-:W-:Y:S01]  /*c2d0*/  FADD.FTZ R38, R160, R15 ;  /* 0x0000000fa0267221 */ /* 0x004fe20000010000 */
[----:B------:R-:W-:-:S04]  /*c2e0*/  F2FP.BF16.F32.PACK_AB R153, R24, R153 ;  /* 0x000000991899723e */ /* 0x000fc800000010ff */
[----:B------:R-:W2:Y:S01]  /*c2f0*/  MUFU.EX2 R34, R63 ;  /* 0x0000003f00227308 */ /* 0x000ea20000000800 */
[----:B0-----:R-:W-:Y:S01]  /*c300*/  FADD.FTZ R24, R32, R13 ;  /* 0x0000000d20187221 */ /* 0x001fe20000010000 */
[----:B------:R-:W-:Y:S01]  /*c310*/  R2UR UR10, R20 ;  /* 0x00000000140a72ca */ /* 0x000fe200000e0000 */
[----:B---3--:R-:W-:-:S05]  /*c320*/  FADD.FTZ R15, R35, R38 ;  /* 0x00000026230f7221 */ /* 0x008fca0000010000 */
[----:B------:R-:W0:Y:S01]  /*c330*/  MUFU.EX2 R164, R164 ;  /* 0x000000a400a47308 */ /* 0x000e220000000800 */
[----:B------:R-:W-:Y:S01]  /*c340*/  F2FP.BF16.F32.PACK_AB R155, R26, R155 ;  /* 0x0000009b1a9b723e */ /* 0x000fe200000010ff */
[----:B----4-:R-:W-:-:S06]  /*c350*/  FADD.FTZ R13, R47, R24 ;  /* 0x000000182f0d7221 */ /* 0x010fcc0000010000 */
[----:B------:R-:W3:Y:S01]  /*c360*/  MUFU.EX2 R65, R65 ;  /* 0x0000004100417308 */ /* 0x000ee20000000800 */
[----:B------:R-:W-:-:S07]  /*c370*/  FADD.FTZ R26, R162, R15 ;  /* 0x0000000fa21a7221 */ /* 0x000fce0000010000 */
[----:B------:R-:W4:Y:S01]  /*c380*/  MUFU.EX2 R41, R41 ;  /* 0x0000002900297308 */ /* 0x000f220000000800 */
[----:B-1----:R-:W-:-:S07]  /*c390*/  FADD.FTZ R15, R39, R26 ;  /* 0x0000001a270f7221 */ /* 0x002fce0000010000 */
[----:B------:R-:W1:Y:S01]  /*c3a0*/  MUFU.EX2 R20, R51 ;  /* 0x0000003300147308 */ /* 0x000e620000000800 */
[----:B--2---:R-:W-:-:S07]  /*c3b0*/  FADD.FTZ R26, R34, R13 ;  /* 0x0000000d221a7221 */ /* 0x004fce0000010000 */
[----:B------:R-:W2:Y:S01]  /*c3c0*/  MUFU.EX2 R166, R166 ;  /* 0x000000a600a67308 */ /* 0x000ea20000000800 */
[----:B------:R-:W-:-:S07]  /*c3d0*/  F2FP.BF16.F32.PACK_AB R157, R28, R157 ;  /* 0x0000009d1c9d723e */ /* 0x000fce00000010ff */
[----:B------:R-:W-:Y:S08]  /*c3e0*/  MUFU.EX2 R43, R43 ;  /* 0x0000002b002b7308 */ /* 0x000ff00000000800 */
[----:B------:R-:W2:Y:S08]  /*c3f0*/  MUFU.EX2 R71, R71 ;  /* 0x0000004700477308 */ /* 0x000eb00000000800 */
[----:B------:R-:W2:Y:S01]  /*c400*/  MUFU.EX2 R24, R55 ;  /* 0x0000003700187308 */ /* 0x000ea20000000800 */
[----:B0-----:R-:W-:Y:S01]  /*c410*/  FADD.FTZ R28, R164, R15 ;  /* 0x0000000fa41c7221 */ /* 0x001fe20000010000 */
[----:B---3--:R-:W-:Y:S01]  /*c420*/  FADD.FTZ R13, R65, R26 ;  /* 0x0000001a410d7221 */ /* 0x008fe20000010000 */
[----:B------:R-:W-:-:S02]  /*c430*/  F2FP.BF16.F32.PACK_AB R152, R27, R152 ;  /* 0x000000981b98723e */ /* 0x000fc400000010ff */
[----:B----4-:R-:W-:Y:S01]  /*c440*/  FADD.FTZ R15, R41, R28 ;  /* 0x0000001c290f7221 */ /* 0x010fe20000010000 */
[----:B------:R-:W-:Y:S01]  /*c450*/  F2FP.BF16.F32.PACK_AB R154, R25, R154 ;  /* 0x0000009a199a723e */ /* 0x000fe200000010ff */
[----:B------:R-:W-:Y:S01]  /*c460*/  BAR.SYNC.DEFER_BLOCKING 0xf, 0x100 ;  /* 0x03c4000000007b1d */ /* 0x000fe20000010000 */
[----:B-1----:R-:W-:Y:S01]  /*c470*/  FADD.FTZ R26, R20, R13 ;  /* 0x0000000d141a7221 */ /* 0x002fe20000010000 */
[----:B------:R-:W-:Y:S01]  /*c480*/  F2FP.BF16.F32.PACK_AB R156, R31, R156 ;  /* 0x0000009c1f9c723e */ /* 0x000fe200000010ff */
[----:B--2---:R-:W-:Y:S01]  /*c490*/  FADD.FTZ R28, R166, R15 ;  /* 0x0000000fa61c7221 */ /* 0x004fe20000010000 */
[----:B------:R-:W-:Y:S02]  /*c4a0*/  F2FP.BF16.F32.PACK_AB R158, R29, R158 ;  /* 0x0000009e1d9e723e */ /* 0x000fe400000010ff */
[----:B------:R-:W-:Y:S02]  /*c4b0*/  F2FP.BF16.F32.PACK_AB R159, R30, R37 ;  /* 0x000000251e9f723e */ /* 0x000fe400000010ff */
[----:B------:R-:W-:-:S02]  /*c4c0*/  R2UR UR6, R12 ;  /* 0x000000000c0672ca */ /* 0x000fc400000e0000 */
[----:B------:R-:W-:Y:S02]  /*c4d0*/  F2FP.BF16.F32.PACK_AB R160, R35, R160 ;  /* 0x000000a023a0723e */ /* 0x000fe400000010ff */
[----:B------:R-:W-:Y:S02]  /*c4e0*/  F2FP.BF16.F32.PACK_AB R161, R32, R57 ;  /* 0x0000003920a1723e */ /* 0x000fe400000010ff */
[----:B------:R-:W-:Y:S02]  /*c4f0*/  F2FP.BF16.F32.PACK_AB R162, R39, R162 ;  /* 0x000000a227a2723e */ /* 0x000fe400000010ff */
[----:B------:R-:W-:Y:S01]  /*c500*/  F2FP.BF16.F32.PACK_AB R163, R34, R47 ;  /* 0x0000002f22a3723e */ /* 0x000fe200000010ff */
[----:B------:R-:W-:Y:S01]  /*c510*/  FADD.FTZ R15, R71, R26 ;  /* 0x0000001a470f7221 */ /* 0x000fe20000010000 */
[----:B------:R-:W-:Y:S02]  /*c520*/  F2FP.BF16.F32.PACK_AB R164, R41, R164 ;  /* 0x000000a429a4723e */ /* 0x000fe400000010ff */
[----:B------:R-:W-:-:S02]  /*c530*/  F2FP.BF16.F32.PACK_AB R165, R20, R65 ;  /* 0x0000004114a5723e */ /* 0x000fc400000010ff */
[C---:B------:R-:W-:Y:S02]  /*c540*/  F2FP.BF16.F32.PACK_AB R166, R43.reuse, R166 ;  /* 0x000000a62ba6723e */ /* 0x040fe400000010ff */
[C---:B------:R-:W-:Y:S01]  /*c550*/  F2FP.BF16.F32.PACK_AB R167, R24.reuse, R71 ;  /* 0x0000004718a7723e */ /* 0x040fe200000010ff */
[----:B------:R0:W-:Y:S01]  /*c560*/  STSM.16.M88.4 [R195+0x36400], R152 ;  /* 0x03640098c3007844 */ /* 0x0001e20000000200 */
[----:B------:R-:W-:Y:S01]  /*c570*/  FADD.FTZ R13, R43, R28 ;  /* 0x0000001c2b0d7221 */ /* 0x000fe20000010000 */
[----:B------:R-:W-:Y:S02]  /*c580*/  FADD.FTZ R15, R24, R15 ;  /* 0x0000000f180f7221 */ /* 0x000fe40000010000 */
[----:B------:R0:W-:Y:S04]  /*c590*/  STSM.16.M88.4 [R206], R156 ;  /* 0x0000009cce007844 */ /* 0x0001e80000000200 */
[----:B------:R0:W-:Y:S04]  /*c5a0*/  STSM.16.M88.4 [R208], R160 ;  /* 0x000000a0d0007844 */ /* 0x0001e80000000200 */
[----:B------:R0:W-:Y:S01]  /*c5b0*/  STSM.16.M88.4 [R207], R164 ;  /* 0x000000a4cf007844 */ /* 0x0001e20000000200 */
[----:B------:R-:W-:-:S06]  /*c5c0*/  WARPGROUP.ARRIVE ;  /* 0x00000000000079c5 */ /* 0x000fcc0000000000 */
[----:B------:R-:W-:Y:S01]  /*c5d0*/  HGMMA.64x256x16.F32.BF16 R24, R152, gdesc[UR4].tnspB, RZ, !UPT, gsb0 ;  /* 0x43e0000498187df0 */ /* 0x000fe2000c0018ff */
[----:B------:R-:W-:-:S05]  /*c5e0*/  IMAD.MOV.U32 R21, RZ, RZ, 0x40000040 ;  /* 0x40000040ff157424 */ /* 0x000fca00078e00ff */
[----:B------:R-:W-:Y:S01]  /*c5f0*/  R2UR UR11, R21 ;  /* 0x00000000150b72ca */ /* 0x000fe200000e0000 */
[----:B------:R-:W-:Y:S02]  /*c600*/  VIADD R20, R12, 0x100 ;  /* 0x000001000c147836 */ /* 0x000fe40000000000 */
[----:B------:R-:W-:-:S03]  /*c610*/  IMAD.MOV.U32 R21, RZ, RZ, 0x40000040 ;  /* 0x40000040ff157424 */ /* 0x000fc600078e00ff */
[----:B------:R-:W-:Y:S02]  /*c620*/  R2UR UR6, R20 ;  /* 0x00000000140672ca */ /* 0x000fe400000e0000 */
[----:B------:R-:W-:Y:S01]  /*c630*/  R2UR UR7, R21 ;  /* 0x00000000150772ca */ /* 0x000fe200000e0000 */
[----:B------:R-:W-:Y:S02]  /*c640*/  WARPGROUP.DEPBAR.LE gsb0, 0x0 ;  /* 0x00008000000079c5 */ /* 0x000fe40000010000 */
[----:B------:R-:W-:-:S11]  /*c650*/  WARPGROUP.ARRIVE ;  /* 0x00000000000079c5 */ /* 0x000fd60000000000 */
[----:B------:R-:W-:Y:S01]  /*c660*/  HGMMA.64x256x16.F32.BF16 R24, R156, gdesc[UR8].tnspB, R24, gsb0 ;  /* 0x43e000089c187df0 */ /* 0x000fe20008001818 */
[----:B------:R-:W-:Y:S02]  /*c670*/  VIADD R20, R12, 0x180 ;  /* 0x000001800c147836 */ /* 0x000fe40000000000 */
[----:B------:R-:W-:Y:S01]  /*c680*/  IMAD.MOV.U32 R21, RZ, RZ, 0x40000040 ;  /* 0x40000040ff157424 */ /* 0x000fe200078e00ff */
[----:B------:R-:W-:Y:S02]  /*c690*/  WARPGROUP.DEPBAR.LE gsb0, 0x0 ;  /* 0x00008000000079c5 */ /* 0x000fe40000010000 */
[----:B------:R-:W-:-:S15]  /*c6a0*/  WARPGROUP.ARRIVE ;  /* 0x00000000000079c5 */ /* 0x000fde0000000000 */
[----:B------:R-:W-:-:S07]  /*c6b0*/  NOP ;  /* 0x0000000000007918 */ /* 0x000fce0000000000 */
[----:B------:R-:W-:Y:S01]  /*c6c0*/  HGMMA.64x256x16.F32.BF16 R24, R160, gdesc[UR4].tnspB, R24, gsb0 ;  /* 0x43e00004a0187df0 */ /* 0x000fe20008001818 */
[----:B------:R-:W-:Y:S02]  /*c6d0*/  R2UR UR6, R20 ;  /* 0x00000000140672ca */ /* 0x000fe400000e0000 */
[----:B------:R-:W-:Y:S01]  /*c6e0*/  R2UR UR7, R21 ;  /* 0x00000000150772ca */ /* 0x000fe200000e0000 */
[----:B------:R-:W-:Y:S02]  /*c6f0*/  VIADD R12, R168, 0xfffffffe ;  /* 0xfffffffea80c7836 */ /* 0x000fe40000000000 */
[----:B------:R-:W-:-:S03]  /*c700*/  @!P1 VIADD R14, R14, 0x38860 ;  /* 0x000388600e0e9836 */ /* 0x000fc60000000000 */
[----:B------:R-:W-:Y:S02]  /*c710*/  ISETP.GE.AND P2, PT, R12, R192, PT ;  /* 0x000000c00c00720c */ /* 0x000fe40003f46270 */
[----:B------:R-:W-:Y:S01]  /*c720*/  @!P1 PRMT R14, RZ, 0x654, R14 ;  /* 0x00000654ff0e9816 */ /* 0x000fe2000000000e */
[----:B------:R-:W-:Y:S01]  /*c730*/  BSSY B0, `(.L_x_1418) ;  /* 0x0000380000007945 */ /* 0x000fe20003800000 */
[----:B------:R-:W-:Y:S02]  /*c740*/  WARPGROUP.DEPBAR.LE gsb0, 0x0 ;  /* 0x00008000000079c5 */ /* 0x000fe40000010000 */
[----:B------:R-:W-:-:S13]  /*c750*/  WARPGROUP.ARRIVE ;  /* 0x00000000000079c5 */ /* 0x000fda0000000000 */
        /* <DEDUP_REMOVED lines=11> */
[----:B------:R-:W-:Y:S05]  /*c810*/  @!P2 BRA `(.L_x_1419) ;  /* 0x0000003400c4a947 */ /* 0x000fea0003800000 */
[----:B------:R-:W-:Y:S02]  /*c820*/  IMAD.MOV.U32 R198, RZ, RZ, R171 ;  /* 0x000000ffffc67224 */ /* 0x000fe400078e00ab */
[----:B------:R-:W-:Y:S02]  /*c830*/  IMAD.MOV.U32 R196, RZ, RZ, R169 ;  /* 0x000000ffffc47224 */ /* 0x000fe400078e00a9 */
[----:B------:R-:W-:-:S07]  /*c840*/  IMAD.MOV.U32 R197, RZ, RZ, R18 ;  /* 0x000000ffffc57224 */ /* 0x000fce00078e0012 */
.L_x_1430:
[----:B------:R-:W-:Y:S01]  /*c850*/  VIADD R18, R197, 0x1 ;  /* 0x00000001c5127836 */ /* 0x000fe20000000000 */
[C---:B------:R-:W-:Y:S01]  /*c860*/  ISETP.GT.AND P2, PT, R12.reuse, R192, PT ;  /* 0x000000c00c00720c */ /* 0x040fe20003f44270 */
[----:B------:R-:W-:-:S03]  /*c870*/  VIADD R12, R12, 0xffffffff ;  /* 0xffffffff0c0c7836 */ /* 0x000fc60000000000 */
[----:B------:R-:W-:-:S04]  /*c880*/  ISETP.NE.AND P3, PT, R18, 0x2, PT ;  /* 0x000000021200780c */ /* 0x000fc80003f65270 */
[----:B01----:R-:W-:Y:S02]  /*c890*/  SEL R14, RZ, 0x1, P3 ;  /* 0x00000001ff0e7807 */ /* 0x003fe40001800000 */
[----:B------:R-:W-:Y:S02]  /*c8a0*/  SEL R18, R18, RZ, P3 ;  /* 0x000000ff12127207 */ /* 0x000fe40001800000 */
[----:B------:R-:W-:Y:S01]  /*c8b0*/  LOP3.LUT R23, R23, R14, RZ, 0x3c, !PT ;  /* 0x0000000e17177212 */ /* 0x000fe200078e3cff */
[----:B------:R-:W-:Y:S06]  /*c8c0*/  @!P0 BRA `(.L_x_1420) ;  /* 0x0000000000048947 */ /* 0x000fec0003800000 */
[----:B------:R-:W-:Y:S01]  /*c8d0*/  BPT.TRAP 0x1 ;  /* 0x000000040000795c */ /* 0x000fe20000300000 */
.L_x_1420:
[----:B------:R-:W-:Y:S01]  /*c8e0*/  IMAD R14, R18, 0x8, R2 ;  /* 0x00000008120e7824 */ /* 0x000fe200078e0202 */
[----:B------:R-:W-:-:S04]  /*c8f0*/  SHF.L.U32 R199, R23, 0x1f, RZ ;  /* 0x0000001f17c77819 */ /* 0x000fc800000006ff */
[----:B------:R0:W1:Y:S01]  /*c900*/  SYNCS.PHASECHK.TRANS64.TRYWAIT P3, [R14+URZ+0x38830], R199 ;  /* 0x038830c70e0075a7 */ /* 0x000062000806017f */
[----:B------:R-:W-:Y:S05]  /*c910*/  @!P0 BRA `(.L_x_1421) ;  /* 0x0000000000048947 */ /* 0x000fea0003800000 */
[----:B------:R-:W-:Y:S01]  /*c920*/  BPT.TRAP 0x1 ;  /* 0x000000040000795c */ /* 0x000fe20000300000 */
.L_x_1421:
[----:B------:R-:W-:Y:S01]  /*c930*/  VIADD R20, R2, 0x20400 ;  /* 0x0002040002147836 */ /* 0x000fe20000000000 */
[----:B------:R-:W-:Y:S01]  /*c940*/  BSSY B1, `(.L_x_1422) ;  /* 0x0000009000017945 */ /* 0x000fe20003800000 */
[----:B------:R-:W-:Y:S02]  /*c950*/  IMAD R154, R18, 0x200, R3 ;  /* 0x00000200129a7824 */ /* 0x000fe400078e0203 */
[----:B------:R-:W-:Y:S01]  /*c960*/  IMAD.MOV.U32 R155, RZ, RZ, 0x40000040 ;  /* 0x40000040ff9b7424 */ /* 0x000fe200078e00ff */
[----:B------:R-:W-:-:S04]  /*c970*/  SHF.R.U32.HI R20, RZ, 0x4, R20 ;  /* 0x00000004ff147819 */ /* 0x000fc80000011614 */
[----:B------:R-:W-:-:S04]  /*c980*/  LOP3.LUT R20, R20, 0x3fff, RZ, 0xc0, !PT ;  /* 0x00003fff14147812 */ /* 0x000fc800078ec0ff */
[----:B------:R-:W-:Y:S01]  /*c990*/  LOP3.LUT R20, R20, 0x10000, RZ, 0xfc, !PT ;  /* 0x0001000014147812 */ /* 0x000fe200078efcff */
[----:B-1----:R-:W-:Y:S06]  /*c9a0*/  @P3 BRA `(.L_x_1423) ;  /* 0x0000000000083947 */ /* 0x002fec0003800000 */
[----:B------:R-:W1:Y:S02]  /*c9b0*/  SYNCS.PHASECHK.TRANS64.TRYWAIT P3, [R14+URZ+0x38830], R199 ;  /* 0x038830c70e0075a7 */ /* 0x000e64000806017f */
[----:B-1----:R-:W-:Y:S05]  /*c9c0*/  @!P3 BRA `(.L_x_1424) ;  /* 0x000001300084b947 */ /* 0x002fea0003800000 */
.L_x_1423:
[----:B------:R-:W-:Y:S05]  /*c9d0*/  BSYNC B1 ;  /* 0x0000000000017941 */ /* 0x000fea0003800000 */
.L_x_1422:
        /* <DEDUP_REMOVED lines=13> */
[----:B------:R-:W-:Y:S02]  /*cab0*/  R2UR UR19, R155 ;  /* 0x000000009b1372ca */ /* 0x000fe400000e0000 */
[----:B------:R-:W-:Y:S01]  /*cac0*/  WARPGROUP.ARRIVE ;  /* 0x00000000000079c5 */ /* 0x000fe20000000000 */
[----:B------:R-:W-:Y:S02]  /*cad0*/  R2UR UR8, R4 ;  /* 0x00000000040872ca */ /* 0x000fe400000e0000 */
[----:B------:R-:W-:Y:S02]  /*cae0*/  R2UR UR9, R5 ;  /* 0x00000000050972ca */ /* 0x000fe400000e0000 */
[----:B------:R-:W-:Y:S01]  /*caf0*/  R2UR UR14, R20 ;  /* 0x00000000140e72ca */ /* 0x000fe200000e0000 */
[----:B------:R-:W-:Y:S01]  /*cb00*/  HGMMA.64x64x16.F32.BF16 R152, gdesc[UR4], RZ, !UPT, gsb0 ;  /* 0x00e00000049879f0 */ /* 0x000fe2000c0018ff */
[----:B------:R-:W-:-:S02]  /*cb10*/  R2UR UR15, R21 ;  /* 0x00000000150f72ca */ /* 0x000fc400000e0000 */
[----:B------:R-:W-:Y:S02]  /*cb20*/  R2UR UR12, R6 ;  /* 0x00000000060c72ca */ /* 0x000fe400000e0000 */
[----:B------:R-:W-:Y:S02]  /*cb30*/  R2UR UR13, R7 ;  /* 0x00000000070d72ca */ /* 0x000fe400000e0000 */
[----:B------:R-:W-:Y:S02]  /*cb40*/  R2UR UR16, R8 ;  /* 0x00000000081072ca */ /* 0x000fe400000e0000 */
[----:B------:R-:W-:Y:S01]  /*cb50*/  R2UR UR17, R9 ;  /* 0x00000000091172ca */ /* 0x000fe200000e0000 */
        /* <DEDUP_REMOVED lines=10> */
[----:B------:R-:W-:Y:S05]  /*cc00*/  @!P0 BRA `(.L_x_1425) ;  /* 0x0000000000048947 */ /* 0x000fea0003800000 */
[----:B------:R-:W-:Y:S01]  /*cc10*/  BPT.TRAP 0x1 ;  /* 0x000000040000795c */ /* 0x000fe20000300000 */
.L_x_1425:
[----:B------:R2:W3:Y:S01]  /*cc20*/  SYNCS.PHASECHK.TRANS64.TRYWAIT P3, [R14+URZ+0x38850], R199 ;  /* 0x038850c70e0075a7 */ /* 0x0004e2000806017f */
[----:B------:R-:W-:Y:S05]  /*cc30*/  @!P0 BRA `(.L_x_1426) ;  /* 0x0000000000048947 */ /* 0x000fea0003800000 */
[----:B------:R-:W-:Y:S01]  /*cc40*/  BPT.TRAP 0x1 ;  /* 0x000000040000795c */ /* 0x000fe20000300000 */
.L_x_1426:
[----:B------:R-:W-:Y:S04]  /*cc50*/  BSSY B1, `(.L_x_1427) ;  /* 0x0000004000017945 */ /* 0x000fe80003800000 */
[----:B---3--:R-:W-:Y:S05]  /*cc60*/  @P3 BRA `(.L_x_1428) ;  /* 0x0000000000083947 */ /* 0x008fea0003800000 */
[----:B------:R-:W3:Y:S02]  /*cc70*/  SYNCS.PHASECHK.TRANS64.TRYWAIT P3, [R14+URZ+0x38850], R199 ;  /* 0x038850c70e0075a7 */ /* 0x000ee4000806017f */
[----:B---3--:R-:W-:Y:S05]  /*cc80*/  @!P3 BRA `(.L_x_1429) ;  /* 0x0000012c00e8b947 */ /* 0x008fea0003800000 */
.L_x_1428:
[----:B------:R-:W-:Y:S05]  /*cc90*/  BSYNC B1 ;  /* 0x0000000000017941 */ /* 0x000fea0003800000 */
.L_x_1427:
[----:B------:R-:W-:Y:S01]  /*cca0*/  VIADD R20, R2, 0x26400 ;  /* 0x0002640002147836 */ /* 0x000fe20000000000 */
[----:B------:R-:W-:Y:S01]  /*ccb0*/  WARPGROUP.ARRIVE ;  /* 0x00000000000079c5 */ /* 0x000fe20000000000 */
[----:B------:R-:W-:-:S05]  /*ccc0*/  VIADD R202, R0, 0x4 ;  /* 0x0000000400ca7836 */ /* 0x000fca0000000000 */
[----:B0123--:R-:W0:Y:S01]  /*ccd0*/  S2R R199, SR_TID.X ;  /* 0x0000000000c77919 */ /* 0x00fe220000002100 */
[----:B------:R-:W-:Y:S01]  /*cce0*/  IMAD R200, R18, 0x1000, R10 ;  /* 0x0000100012c87824 */ /* 0x000fe200078e020a */
[----:B------:R-:W-:Y:S01]  /*ccf0*/  SHF.R.U32.HI R20, RZ, 0x4, R20 ;  /* 0x00000004ff147819 */ /* 0x000fe20000011614 */
[----:B------:R-:W-:Y:S02]  /*cd00*/  IMAD.MOV.U32 R201, RZ, RZ, 0x40000040 ;  /* 0x40000040ffc97424 */ /* 0x000fe400078e00ff */
[----:B------:R-:W-:Y:S01]  /*cd10*/  IMAD.MOV.U32 R205, RZ, RZ, 0x40000040 ;  /* 0x40000040ffcd7424 */ /* 0x000fe200078e00ff */
[----:B------:R-:W-:Y:S01]  /*cd20*/  LOP3.LUT R21, R20, 0x3fff, RZ, 0xc0, !PT ;  /* 0x00003fff14157812 */ /* 0x000fe200078ec0ff */
[----:B------:R-:W-:Y:S01]  /*cd30*/  VIADD R20, R0, 0x2 ;  /* 0x0000000200147836 */ /* 0x000fe20000000000 */
[C---:B------:R-:W-:Y:S01]  /*cd40*/  R2UR UR6, R200.reuse ;  /* 0x00000000c80672ca */ /* 0x040fe200000e0000 */
[----:B------:R-:W-:Y:S01]  /*cd50*/  IMAD.MOV.U32 R203, RZ, RZ, 0x40000040 ;  /* 0x40000040ffcb7424 */ /* 0x000fe200078e00ff */
[----:B------:R-:W-:Y:S01]  /*cd60*/  LOP3.LUT R0, R21, 0x10000, RZ, 0xfc, !PT ;  /* 0x0001000015007812 */ /* 0x000fe200078efcff */
[----:B------:R-:W-:Y:S01]  /*cd70*/  IMAD.MOV.U32 R21, RZ, RZ, 0x40000040 ;  /* 0x40000040ff157424 */ /* 0x000fe200078e00ff */
[----:B------:R-:W-:Y:S01]  /*cd80*/  R2UR UR7, R201 ;  /* 0x00000000c90772ca */ /* 0x000fe200000e0000 */
[----:B------:R-:W-:Y:S01]  /*cd90*/  VIADD R201, R200, 0x800 ;  /* 0x00000800c8c97836 */ /* 0x000fe20000000000 */
[----:B------:R-:W-:Y:S01]  /*cda0*/  R2UR UR5, R205 ;  /* 0x00000000cd0572ca */ /* 0x000fe200000e0000 */
[----:B------:R-:W-:-:S02]  /*cdb0*/  IMAD.MOV.U32 R204, RZ, RZ, R0 ;  /* 0x000000ffffcc7224 */ /* 0x000fc400078e0000 */
[----:B------:R-:W-:-:S03]  /*cdc0*/  IMAD.MOV.U32 R205, RZ, RZ, 0xa00 ;  /* 0x00000a00ffcd7424 */ /* 0x000fc600078e00ff */
[----:B------:R-:W-:Y:S01]  /*cdd0*/  R2UR UR4, R204 ;  /* 0x00000000cc0472ca */ /* 0x000fe200000e0000 */
[----:B------:R-:W-:Y:S01]  /*cde0*/  VIADD R204, R0, 0x800 ;  /* 0x0000080000cc7836 */ /* 0x000fe20000000000 */
[----:B0-----:R-:W-:-:S11]  /*cdf0*/  SHF.R.U32.HI R199, RZ, 0x7, R199 ;  /* 0x00000007ffc77819 */ /* 0x001fd600000116c7 */
[----:B------:R-:W-:Y:S01]  /*ce00*/  HGMMA.64x64x16.F32.BF16 R152, gdesc[UR4], R152, gsb0 ;  /* 0x00e00000049879f0 */ /* 0x000fe20008001898 */
[----:B------:R-:W-:Y:S01]  /*ce10*/  R2UR UR4, R20 ;  /* 0x00000000140472ca */ /* 0x000fe200000e0000 */
[----:B------:R-:W-:Y:S01]  /*ce20*/  VIADD R20, R200, 0x2 ;  /* 0x00000002c8147836 */ /* 0x000fe20000000000 */
[----:B------:R-:W-:Y:S01]  /*ce30*/  R2UR UR5, R21 ;  /* 0x00000000150572ca */ /* 0x000fe200000e0000 */
[----:B------:R-:W-:-:S03]  /*ce40*/  IMAD.MOV.U32 R21, RZ, RZ, 0x40000040 ;  /* 0x40000040ff157424 */ /* 0x000fc600078e00ff */
        /* <DEDUP_REMOVED lines=153> */
[----:B------:R-:W-:Y:S02]  /*d7e0*/  R2UR UR4, R20 ;  /* 0x00000000140472ca */ /* 0x000fe400000e0000 */
[----:B------:R-:W-:Y:S01]  /*d7f0*/  R2UR UR5, R21 ;  /* 0x00000000150572ca */ /* 0x000fe200000e0000 */
[----:B------:R0:W1:Y:S02]  /*d800*/  SHFL.IDX PT, R20, R199, RZ, 0x1f ;  /* 0x00001fffc7147589 */ /* 0x00006400000e0000 */
[----:B0-----:R-:W-:Y:S01]  /*d810*/  IMAD.MOV.U32 R199, RZ, RZ, 0x4 ;  /* 0x00000004ffc77424 */ /* 0x001fe200078e00ff */
[----:B-1----:R-:W-:-:S04]  /*d820*/  ISETP.GT.AND P3, PT, R20, 0x7f, PT ;  /* 0x0000007f1400780c */ /* 0x002fc80003f64270 */
[----:B------:R-:W-:Y:S02]  /*d830*/  SEL R21, RZ, 0x2, !P3 ;  /* 0x00000002ff157807 */ /* 0x000fe40005800000 */
[C---:B------:R-:W-:Y:S02]  /*d840*/  SEL R20, R199.reuse, 0x2, P3 ;  /* 0x00000002c7147807 */ /* 0x040fe40001800000 */
[----:B------:R-:W-:Y:S01]  /*d850*/  SEL R199, R199, 0x6, !P3 ;  /* 0x00000006c7c77807 */ /* 0x000fe20005800000 */
[----:B------:R-:W-:Y:S01]  /*d860*/  IMAD.IADD R202, R21, 0x1, R201 ;  /* 0x0000000115ca7824 */ /* 0x000fe200078e02c9 */
[----:B------:R-:W-:-:S04]  /*d870*/  SEL R205, R205, 0x980, P3 ;  /* 0x00000980cdcd7807 */ /* 0x000fc80001800000 */
[----:B------:R-:W-:Y:S01]  /*d880*/  LOP3.LUT R205, R205, 0xa00, RZ, 0xc0, !PT ;  /* 0x00000a00cdcd7812 */ /* 0x000fe200078ec0ff */
[----:B------:R-:W-:Y:S02]  /*d890*/  WARPGROUP.DEPBAR.LE gsb0, 0x0 ;  /* 0x00008000000079c5 */ /* 0x000fe40000010000 */
[----:B------:R-:W-:-:S06]  /*d8a0*/  WARPGROUP.ARRIVE ;  /* 0x00000000000079c5 */ /* 0x000fcc0000000000 */
[----:B------:R-:W-:Y:S01]  /*d8b0*/  HGMMA.64x64x16.F32.BF16 R152, gdesc[UR4], R152, gsb0 ;  /* 0x00e00000049879f0 */ /* 0x000fe20008001898 */
[----:B------:R-:W-:Y:S01]  /*d8c0*/  R2UR UR6, R202 ;  /* 0x00000000ca0672ca */ /* 0x000fe200000e0000 */
[----:B------:R-:W-:Y:S01]  /*d8d0*/  IMAD.IADD R202, R204, 0x1, R21 ;  /* 0x00000001ccca7824 */ /* 0x000fe200078e0215 */
[----:B------:R-:W-:Y:S01]  /*d8e0*/  R2UR UR7, R203 ;  /* 0x00000000cb0772ca */ /* 0x000fe200000e0000 */
[----:B------:R-:W-:-:S03]  /*d8f0*/  IMAD.MOV.U32 R203, RZ, RZ, 0x40000040 ;  /* 0x40000040ffcb7424 */ /* 0x000fc600078e00ff */
[----:B------:R-:W-:Y:S01]  /*d900*/  R2UR UR4, R202 ;  /* 0x00000000ca0472ca */ /* 0x000fe200000e0000 */
[----:B------:R-:W-:Y:S01]  /*d910*/  IMAD.IADD R202, R201, 0x1, R20 ;  /* 0x00000001c9ca7824 */ /* 0x000fe200078e0214 */
[----:B------:R-:W-:Y:S01]  /*d920*/  R2UR UR5, R203 ;  /* 0x00000000cb0572ca */ /* 0x000fe200000e0000 */
[----:B------:R-:W-:Y:S01]  /*d930*/  IMAD.MOV.U32 R203, RZ, RZ, 0x40000040 ;  /* 0x40000040ffcb7424 */ /* 0x000fe200078e00ff */
[----:B------:R-:W-:Y:S02]  /*d940*/  WARPGROUP.DEPBAR.LE gsb0, 0x0 ;  /* 0x00008000000079c5 */ /* 0x000fe40000010000 */
[----:B------:R-:W-:-:S09]  /*d950*/  WARPGROUP.ARRIVE ;  /* 0x00000000000079c5 */ /* 0x000fd20000000000 */
        /* <DEDUP_REMOVED lines=8> */
[----:B------:R-:W-:Y:S02]  /*d9e0*/  IMAD.MOV.U32 R203, RZ, RZ, 0x40000040 ;  /* 0x40000040ffcb7424 */ /* 0x000fe400078e00ff */
[----:B------:R-:W-:-:S05]  /*d9f0*/  IMAD.MOV.U32 R204, RZ, RZ, 0x28 ;  /* 0x00000028ffcc7424 */ /* 0x000fca00078e00ff */
        /* <DEDUP_REMOVED lines=8> */
[----:B------:R-:W-:Y:S02]  /*da80*/  IMAD.MOV.U32 R203, RZ, RZ, 0x40000040 ;  /* 0x40000040ffcb7424 */ /* 0x000fe400078e00ff */
[----:B------:R-:W-:Y:S01]  /*da90*/  VIADD R201, R0, 0xa00 ;  /* 0x00000a0000c97836 */ /* 0x000fe20000000000 */
[----:B------:R-:W-:Y:S02]  /*daa0*/  R2UR UR6, R202 ;  /* 0x00000000ca0672ca */ /* 0x000fe400000e0000 */
[----:B------:R-:W-:Y:S01]  /*dab0*/  R2UR UR7, R203 ;  /* 0x00000000cb0772ca */ /* 0x000fe200000e0000 */
[----:B------:R-:W-:Y:S01]  /*dac0*/  IMAD.MOV.U32 R203, RZ, RZ, 0x40000040 ;  /* 0x40000040ffcb7424 */ /* 0x000fe200078e00ff */
[----:B------:R-:W-:-:S02]  /*dad0*/  IADD3 R202, R204, R205, R0 ;  /* 0x000000cdccca7210 */ /* 0x000fc40007ffe000 */
[----:B------:R-:W-:Y:S01]  /*dae0*/  IADD3 R204, R204, R205, R200 ;  /* 0x000000cdcccc7210 */ /* 0x000fe20007ffe0c8 */
[----:B------:R-:W-:Y:S01]  /*daf0*/  IMAD.MOV.U32 R205, RZ, RZ, 0x40000040 ;  /* 0x40000040ffcd7424 */ /* 0x000fe200078e00ff */
[----:B------:R-:W-:Y:S02]  /*db00*/  WARPGROUP.DEPBAR.LE gsb0, 0x0 ;  /* 0x00008000000079c5 */ /* 0x000fe40000010000 */
[----:B------:R-:W-:-:S06]  /*db10*/  WARPGROUP.ARRIVE ;  /* 0x00000000000079c5 */ /* 0x000fcc0000000000 */
[----:B------:R-:W-:Y:S01]  /*db20*/  HGMMA.64x64x16.F32.BF16 R152, gdesc[UR4], R152, gsb0 ;  /* 0x00e00000049879f0 */ /* 0x000fe20008001898 */
[----:B------:R-:W-:Y:S01]  /*db30*/  R2UR UR4, R202 ;  /* 0x00000000ca0472ca */ /* 0x000fe200000e0000 */
[----:B------:R-:W-:Y:S01]  /*db40*/  IMAD.IADD R202, R201, 0x1, R21 ;  /* 0x00000001c9ca7824 */ /* 0x000fe200078e0215 */
[----:B------:R-:W-:Y:S01]  /*db50*/  R2UR UR5, R203 ;  /* 0x00000000cb0572ca */ /* 0x000fe200000e0000 */
[----:B------:R-:W-:Y:S01]  /*db60*/  IMAD.MOV.U32 R203, RZ, RZ, 0x40000040 ;  /* 0x40000040ffcb7424 */ /* 0x000fe200078e00ff */
[----:B------:R-:W-:Y:S01]  /*db70*/  R2UR UR6, R204 ;  /* 0x00000000cc0672ca */ /* 0x000fe200000e0000 */
[----:B------:R-:W-:Y:S01]  /*db80*/  VIADD R204, R200, 0xa00 ;  /* 0x00000a00c8cc7836 */ /* 0x000fe20000000000 */
[----:B------:R-:W-:Y:S01]  /*db90*/  R2UR UR7, R205 ;  /* 0x00000000cd0772ca */ /* 0x000fe200000e0000 */
        /* <DEDUP_REMOVED lines=25> */
[----:B------:R-:W-:Y:S01]  /*dd30*/  VIADD R201, R0, 0xc00 ;  /* 0x00000c0000c97836 */ /* 0x000fe20000000000 */
[----:B------:R-:W-:Y:S02]  /*dd40*/  WARPGROUP.DEPBAR.LE gsb0, 0x0 ;  /* 0x00008000000079c5 */ /* 0x000fe40000010000 */
[----:B------:R-:W-:-:S07]  /*dd50*/  WARPGROUP.ARRIVE ;  /* 0x00000000000079c5 */ /* 0x000fce0000000000 */
[----:B------:R-:W-:Y:S01]  /*dd60*/  HGMMA.64x64x16.F32.BF16 R152, gdesc[UR4], R152, gsb0 ;  /* 0x00e00000049879f0 */ /* 0x000fe20008001898 */
[----:B------:R-:W-:Y:S01]  /*dd70*/  R2UR UR4, R202 ;  /* 0x00000000ca0472ca */ /* 0x000fe200000e0000 */
[----:B------:R-:W-:Y:S01]  /*dd80*/  IMAD.IADD R202, R199, 0x1, R204 ;  /* 0x00000001c7ca7824 */ /* 0x000fe200078e02cc */
[----:B------:R-:W-:Y:S01]  /*dd90*/  R2UR UR5, R203 ;  /* 0x00000000cb0572ca */ /* 0x000fe200000e0000 */
[----:B------:R-:W-:Y:S02]  /*dda0*/  IMAD.MOV.U32 R203, RZ, RZ, 0x40000040 ;  /* 0x40000040ffcb7424 */ /* 0x000fe400078e00ff */
[----:B------:R-:W-:Y:S01]  /*ddb0*/  IMAD.MOV.U32 R204, RZ, RZ, 0x30 ;  /* 0x00000030ffcc7424 */ /* 0x000fe200078e00ff */
[----:B------:R-:W-:Y:S02]  /*ddc0*/  R2UR UR6, R202 ;  /* 0x00000000ca0672ca */ /* 0x000fe400000e0000 */
[----:B------:R-:W-:Y:S01]  /*ddd0*/  R2UR UR7, R203 ;  /* 0x00000000cb0772ca */ /* 0x000fe200000e0000 */
[----:B------:R-:W-:Y:S01]  /*dde0*/  IMAD.MOV.U32 R203, RZ, RZ, 0x40000040 ;  /* 0x40000040ffcb7424 */ /* 0x000fe200078e00ff */
[----:B------:R-:W-:-:S04]  /*ddf0*/  SEL R204, R204, 0x2e, P3 ;  /* 0x0000002ecccc7807 */ /* 0x000fc80001800000 */
[----:B------:R-:W-:-:S04]  /*de00*/  LOP3.LUT R204, R204, 0x6, RZ, 0xc0, !PT ;  /* 0x00000006cccc7812 */ /* 0x000fc800078ec0ff */
[CC--:B------:R-:W-:Y:S02]  /*de10*/  IADD3 R202, R204.reuse, R205.reuse, R0 ;  /* 0x000000cdccca7210 */ /* 0x0c0fe40007ffe000 */
        /* <DEDUP_REMOVED lines=64> */
[----:B------:R-:W-:Y:S02]  /*e220*/  WARPGROUP.DEPBAR.LE gsb0, 0x0 ;  /* 0x00008000000079c5 */ /* 0x000fe40000010000 */
[----:B------:R-:W-:-:S10]  /*e230*/  WARPGROUP.ARRIVE ;  /* 0x00000000000079c5 */ /* 0x000fd40000000000 */
[----:B------:R-:W-:Y:S01]  /*e240*/  HGMMA.64x64x16.F32.BF16 R152, gdesc[UR4], R152, gsb0 ;  /* 0x00e00000049879f0 */ /* 0x000fe20008001898 */
[----:B------:R-:W-:Y:S01]  /*e250*/  R2UR UR6, R202 ;  /* 0x00000000ca0672ca */ /* 0x000fe200000e0000 */
[----:B------:R-:W-:Y:S01]  /*e260*/  IMAD.IADD R202, R204, 0x1, R21 ;  /* 0x00000001ccca7824 */ /* 0x000fe200078e0215 */
[----:B------:R-:W-:Y:S01]  /*e270*/  R2UR UR7, R203 ;  /* 0x00000000cb0772ca */ /* 0x000fe200000e0000 */
[----:B------:R-:W-:Y:S02]  /*e280*/  IMAD.MOV.U32 R203, RZ, RZ, 0x40000040 ;  /* 0x40000040ffcb7424 */ /* 0x000fe400078e00ff */
[----:B------:R-:W-:Y:S01]  /*e290*/  IMAD.MOV.U32 R21, RZ, RZ, 0x40000040 ;  /* 0x40000040ff157424 */ /* 0x000fe200078e00ff */
[----:B------:R-:W-:Y:S01]  /*e2a0*/  R2UR UR4, R202 ;  /* 0x00000000ca0472ca */ /* 0x000fe200000e0000 */
[----:B------:R-:W-:Y:S01]  /*e2b0*/  IMAD.IADD R202, R204, 0x1, R20 ;  /* 0x00000001ccca7824 */ /* 0x000fe200078e0214 */
[----:B------:R-:W-:Y:S01]  /*e2c0*/  R2UR UR5, R203 ;  /* 0x00000000cb0572ca */ /* 0x000fe200000e0000 */
[----:B------:R-:W-:-:S02]  /*e2d0*/  IMAD.MOV.U32 R203, RZ, RZ, 0x40000040 ;  /* 0x40000040ffcb7424 */ /* 0x000fc400078e00ff */
[----:B------:R-:W-:Y:S01]  /*e2e0*/  IMAD.IADD R20, R20, 0x1, R201 ;  /* 0x0000000114147824 */ /* 0x000fe200078e02c9 */
[----:B------:R-:W-:Y:S02]  /*e2f0*/  WARPGROUP.DEPBAR.LE gsb0, 0x0 ;  /* 0x00008000000079c5 */ /* 0x000fe40000010000 */
[----:B------:R-:W-:-:S07]  /*e300*/  WARPGROUP.ARRIVE ;  /* 0x00000000000079c5 */ /* 0x000fce0000000000 */
[----:B------:R-:W-:Y:S01]  /*e310*/  HGMMA.64x64x16.F32.BF16 R152, gdesc[UR4], R152, gsb0 ;  /* 0x00e00000049879f0 */ /* 0x000fe20008001898 */
[----:B------:R-:W-:Y:S01]  /*e320*/  R2UR UR4, R202 ;  /* 0x00000000ca0472ca */ /* 0x000fe200000e0000 */
[----:B------:R-:W-:Y:S01]  /*e330*/  IMAD.IADD R202, R204, 0x1, R199 ;  /* 0x00000001ccca7824 */ /* 0x000fe200078e02c7 */
[----:B------:R-:W-:Y:S01]  /*e340*/  R2UR UR5, R203 ;  /* 0x00000000cb0572ca */ /* 0x000fe200000e0000 */
[----:B------:R-:W-:Y:S01]  /*e350*/  IMAD.MOV.U32 R203, RZ, RZ, 0x40000040 ;  /* 0x40000040ffcb7424 */ /* 0x000fe200078e00ff */
        /* <DEDUP_REMOVED lines=10> */
[----:B------:R-:W-:Y:S02]  /*e400*/  R2UR UR6, R20 ;  /* 0x00000000140672ca */ /* 0x000fe400000e0000 */
[----:B------:R-:W-:Y:S01]  /*e410*/  R2UR UR7, R21 ;  /* 0x00000000150772ca */ /* 0x000fe200000e0000 */
[----:B------:R-:W-:Y:S01]  /*e420*/  IMAD.MOV.U32 R21, RZ, RZ, 0x1000 ;  /* 0x00001000ff157424 */ /* 0x000fe200078e00ff */
[----:B------:R-:W-:Y:S02]  /*e430*/  R2UR UR4, R202 ;  /* 0x00000000ca0472ca */ /* 0x000fe400000e0000 */
[----:B------:R-:W-:Y:S02]  /*e440*/  R2UR UR5, R203 ;  /* 0x00000000cb0572ca */ /* 0x000fe400000e0000 */
[----:B------:R-:W-:Y:S02]  /*e450*/  SEL R21, R21, 0xf80, P3 ;  /* 0x00000f8015157807 */ /* 0x000fe40001800000 */
[----:B------:R-:W-:-:S02]  /*e460*/  ISETP.NE.AND P3, PT, R193, RZ, PT ;  /* 0x000000ffc100720c */ /* 0x000fc40003f65270 */
[----:B------:R-:W-:-:S04]  /*e470*/  LOP3.LUT R21, R21, 0x1e00, RZ, 0xc0, !PT ;  /* 0x00001e0015157812 */ /* 0x000fc800078ec0ff */
[CC--:B------:R-:W-:Y:S02]  /*e480*/  IADD3 R20, R201.reuse, R21.reuse, R0 ;  /* 0x00000015c9147210 */ /* 0x0c0fe40007ffe000 */
[----:B------:R-:W-:Y:S01]  /*e490*/  IADD3 R200, R201, R21, R200 ;  /* 0x00000015c9c87210 */ /* 0x000fe20007ffe0c8 */
[----:B------:R-:W-:Y:S02]  /*e4a0*/  IMAD.MOV.U32 R21, RZ, RZ, 0x40000040 ;  /* 0x40000040ff157424 */ /* 0x000fe400078e00ff */
[----:B------:R-:W-:Y:S01]  /*e4b0*/  IMAD.MOV.U32 R201, RZ, RZ, 0x40000040 ;  /* 0x40000040ffc97424 */ /* 0x000fe200078e00ff */
[----:B------:R-:W-:Y:S02]  /*e4c0*/  WARPGROUP.DEPBAR.LE gsb0, 0x0 ;  /* 0x00008000000079c5 */ /* 0x000fe40000010000 */
[----:B------:R-:W-:-:S06]  /*e4d0*/  WARPGROUP.ARRIVE ;  /* 0x00000000000079c5 */ /* 0x000fcc0000000000 */
[----:B------:R-:W-:Y:S01]  /*e4e0*/  HGMMA.64x64x16.F32.BF16 R152, gdesc[UR4], R152, gsb0 ;  /* 0x00e00000049879f0 */ /* 0x000fe20008001898 */
[----:B------:R-:W-:Y:S01]  /*e4f0*/  R2UR UR4, R20 ;  /* 0x00000000140472ca */ /* 0x000fe200000e0000 */
[----:B------:R-:W-:Y:S01]  /*e500*/  IMAD R20, R18, 0x1000, R11 ;  /* 0x0000100012147824 */ /* 0x000fe200078e020b */
[----:B------:R-:W-:Y:S01]  /*e510*/  R2UR UR5, R21 ;  /* 0x00000000150572ca */ /* 0x000fe200000e0000 */
[----:B------:R-:W-:Y:S01]  /*e520*/  IMAD.MOV.U32 R21, RZ, RZ, 0x40000040 ;  /* 0x40000040ff157424 */ /* 0x000fe200078e00ff */
[----:B------:R-:W-:Y:S02]  /*e530*/  R2UR UR6, R200 ;  /* 0x00000000c80672ca */ /* 0x000fe400000e0000 */
[----:B------:R-:W-:Y:S01]  /*e540*/  R2UR UR7, R201 ;  /* 0x00000000c90772ca */ /* 0x000fe200000e0000 */
[----:B------:R-:W-:Y:S02]  /*e550*/  WARPGROUP.DEPBAR.LE gsb0, 0x0 ;  /* 0x00008000000079c5 */ /* 0x000fe40000010000 */
[----:B------:R-:W-:-:S10]  /*e560*/  WARPGROUP.ARRIVE ;  /* 0x00000000000079c5 */ /* 0x000fd40000000000 */
[----:B------:R-:W-:Y:S01]  /*e570*/  HGMMA.64x64x16.F32.BF16 R152, gdesc[UR4], R152, gsb0 ;  /* 0x00e00000049879f0 */ /* 0x000fe20008001898 */
[----:B------:R-:W-:Y:S01]  /*e580*/  ULDC UR4, c[0x0][0xad0] ;  /* 0x0002b40000047ab9 */ /* 0x000fe20000000800 */
[----:B------:R-:W-:Y:S02]  /*e590*/  R2UR UR7, R21 ;  /* 0x00000000150772ca */ /* 0x000fe400000e0000 */
[----:B------:R-:W-:Y:S01]  /*e5a0*/  R2UR UR6, R20 ;  /* 0x00000000140672ca */ /* 0x000fe200000e0000 */
        /* <DEDUP_REMOVED lines=33> */
[----:B------:R-:W-:Y:S01]  /*e7c0*/  FMUL.FTZ R201, R174, UR4 ;  /* 0x00000004aec97c20 */ /* 0x000fe20008410000 */
[----:B------:R-:W-:Y:S01]  /*e7d0*/  FMUL.FTZ R203, R178, UR4 ;  /* 0x00000004b2cb7c20 */ /* 0x000fe20008410000 */
[----:B------:R-:W-:Y:S01]  /*e7e0*/  FMUL.FTZ R204, R179, UR4 ;  /* 0x00000004b3cc7c20 */ /* 0x000fe20008410000 */
[----:B------:R-:W-:Y:S01]  /*e7f0*/  FMUL.FTZ R182, R182, UR4 ;  /* 0x00000004b6b67c20 */ /* 0x000fe20008410000 */
[----:B------:R-:W-:-:S02]  /*e800*/  FMUL.FTZ R183, R183, UR4 ;  /* 0x00000004b7b77c20 */ /* 0x000fc40008410000 */
        /* <DEDUP_REMOVED lines=27> */
[----:B0-----:R-:W-:-:S05]  /*e9c0*/  FMNMX.FTZ R169, R180, R169, !PT ;  /* 0x000000a9b4a97209 */ /* 0x001fca0007810000 */
[----:B------:R-:W0:Y:S02]  /*e9d0*/  SHFL.BFLY PT, R202, R169, 0x2, 0x1f ;  /* 0x0c401f00a9ca7f89 */ /* 0x000e2400000e0000 */
[----:B------:R-:W3:Y:S01]  /*e9e0*/  MUFU.TANH R156, R156 ;  /* 0x0000009c009c7308 */ /* 0x000ee20000002400 */
[----:B-1----:R-:W-:-:S07]  /*e9f0*/  FMNMX.FTZ R171, R153, R198, !PT ;  /* 0x000000c699ab7209 */ /* 0x002fce0007810000 */
[----:B------:R-:W1:Y:S01]  /*ea00*/  MUFU.TANH R158, R158 ;  /* 0x0000009e009e7308 */ /* 0x000e620000002400 */
[----:B--2---:R-:W-:-:S07]  /*ea10*/  FMNMX.FTZ R171, R154, R171, !PT ;  /* 0x000000ab9aab7209 */ /* 0x004fce0007810000 */
[----:B------:R-:W2:Y:S01]  /*ea20*/  MUFU.TANH R162, R162 ;  /* 0x000000a200a27308 */ /* 0x000ea20000002400 */
[----:B---3--:R-:W-:Y:S02]  /*ea30*/  FMNMX.FTZ R171, R156, R171, !PT ;  /* 0x000000ab9cab7209 */ /* 0x008fe40007810000 */
[----:B0-----:R-:W-:Y:S01]  /*ea40*/  FMNMX.FTZ R169, R169, R202, !PT ;  /* 0x000000caa9a97209 */ /* 0x001fe20007810000 */
[----:B------:R-:W-:-:S04]  /*ea50*/  FMUL.FTZ R202, R175, UR4 ;  /* 0x00000004afca7c20 */ /* 0x000fc80008410000 */
[----:B------:R-:W0:Y:S01]  /*ea60*/  MUFU.TANH R163, R163 ;  /* 0x000000a300a37308 */ /* 0x000e220000002400 */
[----:B-1----:R-:W-:Y:S01]  /*ea70*/  FMNMX.FTZ R171, R158, R171, !PT ;  /* 0x000000ab9eab7209 */ /* 0x002fe20007810000 */
[----:B------:R-:W-:Y:S01]  /*ea80*/  ULDC UR4, c[0x0][0xa80] ;  /* 0x0002a00000047ab9 */ /* 0x000fe20000000800 */
[----:B------:R-:W1:Y:S05]  /*ea90*/  SHFL.BFLY PT, R170, R169, 0x1, 0x1f ;  /* 0x0c201f00a9aa7f89 */ /* 0x000e6a00000e0000 */
[----:B------:R-:W3:Y:S01]  /*eaa0*/  MUFU.TANH R166, R166 ;  /* 0x000000a600a67308 */ /* 0x000ee20000002400 */
[----:B--2---:R-:W-:-:S07]  /*eab0*/  FMNMX.FTZ R171, R162, R171, !PT ;  /* 0x000000aba2ab7209 */ /* 0x004fce0007810000 */
[----:B------:R-:W2:Y:S01]  /*eac0*/  MUFU.TANH R167, R167 ;  /* 0x000000a700a77308 */ /* 0x000ea20000002400 */
[----:B0-----:R-:W-:-:S07]  /*ead0*/  FMNMX.FTZ R171, R163, R171, !PT ;  /* 0x000000aba3ab7209 */ /* 0x001fce0007810000 */
[----:B------:R-:W0:Y:S01]  /*eae0*/  MUFU.TANH R181, R181 ;  /* 0x000000b500b57308 */ /* 0x000e220000002400 */
[----:B---3--:R-:W-:Y:S02]  /*eaf0*/  FMNMX.FTZ R171, R166, R171, !PT ;  /* 0x000000aba6ab7209 */ /* 0x008fe40007810000 */
[----:B-1----:R-:W-:Y:S01]  /*eb00*/  FMNMX.FTZ R169, R169, R170, !PT ;  /* 0x000000aaa9a97209 */ /* 0x002fe20007810000 */
[----:B------:R-:W-:-:S04]  /*eb10*/  IMAD.U32 R170, RZ, RZ, UR4 ;  /* 0x00000004ffaa7e24 */ /* 0x000fc8000f8e00ff */
[----:B------:R-:W1:Y:S01]  /*eb20*/  MUFU.TANH R200, R200 ;  /* 0x000000c800c87308 */ /* 0x000e620000002400 */
[----:B--2---:R-:W-:Y:S01]  /*eb30*/  FMNMX.FTZ R171, R167, R171, !PT ;  /* 0x000000aba7ab7209 */ /* 0x004fe20007810000 */
[C---:B------:R-:W-:Y:S01]  /*eb40*/  FMUL.FTZ R179, R169.reuse, R170 ;  /* 0x000000aaa9b37220 */ /* 0x040fe20000410000 */
[----:B------:R-:W-:-:S03]  /*eb50*/  FADD.FTZ R174, -R169, R196 ;  /* 0x000000c4a9ae7221 */ /* 0x000fc60000010100 */
[-CC-:B------:R-:W-:Y:S01]  /*eb60*/  FFMA.FTZ R205, R157, R170.reuse, -R179.reuse ;  /* 0x000000aa9dcd7223 */ /* 0x180fe200000108b3 */
[-CC-:B------:R-:W-:Y:S01]  /*eb70*/  FFMA.FTZ R157, R159, R170.reuse, -R179.reuse ;  /* 0x000000aa9f9d7223 */ /* 0x180fe200000108b3 */
[----:B------:R-:W2:Y:S01]  /*eb80*/  MUFU.TANH R201, R201 ;  /* 0x000000c900c97308 */ /* 0x000ea20000002400 */
[----:B0-----:R-:W-:Y:S01]  /*eb90*/  FMNMX.FTZ R171, R181, R171, !PT ;  /* 0x000000abb5ab7209 */ /* 0x001fe20007810000 */
[-CC-:B------:R-:W-:Y:S01]  /*eba0*/  FFMA.FTZ R159, R161, R170.reuse, -R179.reuse ;  /* 0x000000aaa19f7223 */ /* 0x180fe200000108b3 */
[-C--:B------:R-:W-:Y:S01]  /*ebb0*/  FMUL.FTZ R174, R174, R170.reuse ;  /* 0x000000aaaeae7220 */ /* 0x080fe20000410000 */
[-CC-:B------:R-:W-:Y:S01]  /*ebc0*/  FFMA.FTZ R196, R21, R170.reuse, -R179.reuse ;  /* 0x000000aa15c47223 */ /* 0x180fe200000108b3 */
[-CC-:B------:R-:W-:Y:S01]  /*ebd0*/  FFMA.FTZ R152, R152, R170.reuse, -R179.reuse ;  /* 0x000000aa98987223 */ /* 0x180fe200000108b3 */
[-CC-:B------:R-:W-:Y:S01]  /*ebe0*/  FFMA.FTZ R155, R155, R170.reuse, -R179.reuse ;  /* 0x000000aa9b9b7223 */ /* 0x180fe200000108b3 */
[-CC-:B------:R-:W-:Y:S01]  /*ebf0*/  FFMA.FTZ R21, R164, R170.reuse, -R179.reuse ;  /* 0x000000aaa4157223 */ /* 0x180fe200000108b3 */
[----:B------:R-:W0:Y:S01]  /*ec00*/  MUFU.TANH R202, R202 ;  /* 0x000000ca00ca7308 */ /* 0x000e220000002400 */
[----:B-1----:R-:W-:Y:S01]  /*ec10*/  FMNMX.FTZ R171, R200, R171, !PT ;  /* 0x000000abc8ab7209 */ /* 0x002fe20007810000 */
[-CC-:B------:R-:W-:Y:S01]  /*ec20*/  FFMA.FTZ R160, R160, R170.reuse, -R179.reuse ;  /* 0x000000aaa0a07223 */ /* 0x180fe200000108b3 */
[-CC-:B------:R-:W-:Y:S01]  /*ec30*/  FFMA.FTZ R168, R168, R170.reuse, -R179.reuse ;  /* 0x000000aaa8a87223 */ /* 0x180fe200000108b3 */
[-CC-:B------:R-:W-:Y:S01]  /*ec40*/  FFMA.FTZ R172, R172, R170.reuse, -R179.reuse ;  /* 0x000000aaacac7223 */ /* 0x180fe200000108b3 */
[-CC-:B------:R-:W-:Y:S01]  /*ec50*/  FFMA.FTZ R173, R173, R170.reuse, -R179.reuse ;  /* 0x000000aaadad7223 */ /* 0x180fe200000108b3 */
[----:B------:R-:W-:-:S02]  /*ec60*/  FFMA.FTZ R177, R177, R170, -R179 ;  /* 0x000000aab1b17223 */ /* 0x000fc400000108b3 */
        /* <DEDUP_REMOVED lines=8> */
[----:B------:R2:W3:Y:S01]  /*ecf0*/  MUFU.EX2 R178, R174 ;  /* 0x000000ae00b27308 */ /* 0x0004e20000000800 */
[----:B0-----:R-:W-:-:S07]  /*ed00*/  FMNMX.FTZ R171, R182, R171, !PT ;  /* 0x000000abb6ab7209 */ /* 0x001fce0007810000 */
[----:B------:R-:W-:Y:S01]  /*ed10*/  MUFU.EX2 R196, R196 ;  /* 0x000000c400c47308 */ /* 0x000fe20000000800 */
[----:B-1----:R-:W-:Y:S01]  /*ed20*/  FMNMX.FTZ R171, R183, R171, !PT ;  /* 0x000000abb7ab7209 */ /* 0x002fe20007810000 */
[----:B--2---:R-:W-:-:S04]  /*ed30*/  FFMA.FTZ R174, R165, R170, -R179 ;  /* 0x000000aaa5ae7223 */ /* 0x004fc800000108b3 */
[----:B------:R-:W0:Y:S02]  /*ed40*/  SHFL.BFLY PT, R175, R171, 0x2, 0x1f ;  /* 0x0c401f00abaf7f89 */ /* 0x000e2400000e0000 */
[----:B------:R-:W-:Y:S01]  /*ed50*/  MUFU.EX2 R152, R152 ;  /* 0x0000009800987308 */ /* 0x000fe20000000800 */
[-C--:B---3--:R-:W-:Y:S01]  /*ed60*/  FMUL.FTZ R24, R24, R178.reuse ;  /* 0x000000b218187220 */ /* 0x088fe20000410000 */
        /* <DEDUP_REMOVED lines=19> */
[----:B------:R-:W-:Y:S01]  /*eea0*/  FMUL.FTZ R60, R60, R178 ;  /* 0x000000b23c3c7220 */ /* 0x000fe20000410000 */
[----:B0-----:R-:W-:Y:S01]  /*eeb0*/  FMNMX.FTZ R171, R171, R175, !PT ;  /* 0x000000afabab7209 */ /* 0x001fe20007810000 */
[-CC-:B------:R-:W-:Y:S01]  /*eec0*/  FFMA.FTZ R175, R176, R170.reuse, -R179.reuse ;  /* 0x000000aab0af7223 */ /* 0x180fe200000108b3 */
[-CC-:B------:R-:W-:Y:S01]  /*eed0*/  FFMA.FTZ R176, R199, R170.reuse, -R179.reuse ;  /* 0x000000aac7b07223 */ /* 0x180fe200000108b3 */
[----:B------:R-:W-:Y:S01]  /*eee0*/  FFMA.FTZ R179, R180, R170, -R179 ;  /* 0x000000aab4b37223 */ /* 0x000fe200000108b3 */
[----:B------:R-:W-:Y:S01]  /*eef0*/  MUFU.EX2 R157, R157 ;  /* 0x0000009d009d7308 */ /* 0x000fe20000000800 */
[----:B------:R-:W0:Y:S01]  /*ef00*/  SHFL.BFLY PT, R161, R171, 0x1, 0x1f ;  /* 0x0c201f00aba17f89 */ /* 0x000e2200000e0000 */
        /* <DEDUP_REMOVED lines=23> */
[----:B0-----:R-:W-:Y:S01]  /*f080*/  FMNMX.FTZ R171, R171, R161, !PT ;  /* 0x000000a1abab7209 */ /* 0x001fe20007810000 */
[-C--:B------:R-:W-:Y:S01]  /*f090*/  FMUL.FTZ R101, R101, R178.reuse ;  /* 0x000000b265657220 */ /* 0x080fe20000410000 */
[-C--:B------:R-:W-:Y:S01]  /*f0a0*/  FMUL.FTZ R104, R104, R178.reuse ;  /* 0x000000b268687220 */ /* 0x080fe20000410000 */
[-C--:B------:R-:W-:Y:S01]  /*f0b0*/  FMUL.FTZ R105, R105, R178.reuse ;  /* 0x000000b269697220 */ /* 0x080fe20000410000 */
[----:B------:R-:W-:Y:S01]  /*f0c0*/  FMUL.FTZ R108, R108, R178 ;  /* 0x000000b26c6c7220 */ /* 0x000fe20000410000 */
[C---:B------:R-:W-:Y:S01]  /*f0d0*/  FADD.FTZ R161, -R171.reuse, R198 ;  /* 0x000000c6aba17221 */ /* 0x040fe20000010100 */
[----:B------:R-:W-:Y:S01]  /*f0e0*/  FMUL.FTZ R165, R171, R170 ;  /* 0x000000aaaba57220 */ /* 0x000fe20000410000 */
[----:B------:R-:W-:Y:S01]  /*f0f0*/  MUFU.EX2 R174, R174 ;  /* 0x000000ae00ae7308 */ /* 0x000fe20000000800 */
[----:B------:R-:W-:Y:S01]  /*f100*/  FMUL.FTZ R109, R109, R178 ;  /* 0x000000b26d6d7220 */ /* 0x000fe20000410000 */
[-C--:B------:R-:W-:Y:S01]  /*f110*/  FMUL.FTZ R161, R161, R170.reuse ;  /* 0x000000aaa1a17220 */ /* 0x080fe20000410000 */
[-CC-:B------:R-:W-:Y:S01]  /*f120*/  FFMA.FTZ R153, R153, R170.reuse, -R165.reuse ;  /* 0x000000aa99997223 */ /* 0x180fe200000108a5 */
[-CC-:B------:R-:W-:Y:S01]  /*f130*/  FFMA.FTZ R154, R154, R170.reuse, -R165.reuse ;  /* 0x000000aa9a9a7223 */ /* 0x180fe200000108a5 */
[-CC-:B------:R-:W-:Y:S01]  /*f140*/  FFMA.FTZ R156, R156, R170.reuse, -R165.reuse ;  /* 0x000000aa9c9c7223 */ /* 0x180fe200000108a5 */
[-CC-:B------:R-:W-:Y:S01]  /*f150*/  FFMA.FTZ R164, R158, R170.reuse, -R165.reuse ;  /* 0x000000aa9ea47223 */ /* 0x180fe200000108a5 */
[-CC-:B------:R-:W-:Y:S01]  /*f160*/  FFMA.FTZ R158, R162, R170.reuse, -R165.reuse ;  /* 0x000000aaa29e7223 */ /* 0x180fe200000108a5 */
[----:B------:R-:W0:Y:S01]  /*f170*/  MUFU.EX2 R161, R161 ;  /* 0x000000a100a17308 */ /* 0x000e220000000800 */
[-CC-:B------:R-:W-:Y:S01]  /*f180*/  FFMA.FTZ R162, R163, R170.reuse, -R165.reuse ;  /* 0x000000aaa3a27223 */ /* 0x180fe200000108a5 */
[----:B------:R-:W-:Y:S01]  /*f190*/  FFMA.FTZ R180, R166, R170, -R165 ;  /* 0x000000aaa6b47223 */ /* 0x000fe200000108a5 */
[----:B------:R-:W-:-:S02]  /*f1a0*/  @!P1 VIADD R163, R14, 0x38840 ;  /* 0x000388400ea39836 */ /* 0x000fc40000000000 */
[-C--:B------:R-:W-:Y:S01]  /*f1b0*/  FFMA.FTZ R198, R167, R170.reuse, -R165 ;  /* 0x000000aaa7c67223 */ /* 0x080fe200000108a5 */
[----:B------:R-:W-:Y:S02]  /*f1c0*/  @!P3 IMAD R166, R197, 0x40, R191 ;  /* 0x00000040c5a6b824 */ /* 0x000fe400078e02bf */
[-CC-:B------:R-:W-:Y:S01]  /*f1d0*/  FFMA.FTZ R181, R181, R170.reuse, -R165.reuse ;  /* 0x000000aab5b57223 */ /* 0x180fe200000108a5 */
[-C--:B------:R-:W-:Y:S01]  /*f1e0*/  FFMA.FTZ R199, R200, R170.reuse, -R165 ;  /* 0x000000aac8c77223 */ /* 0x080fe200000108a5 */
[----:B------:R-:W1:Y:S01]  /*f1f0*/  MUFU.EX2 R153, R153 ;  /* 0x0000009900997308 */ /* 0x000e620000000800 */
[----:B------:R-:W-:Y:S01]  /*f200*/  @!P1 PRMT R163, RZ, 0x654, R163 ;  /* 0x00000654ffa39816 */ /* 0x000fe200000000a3 */
[----:B------:R-:W-:Y:S02]  /*f210*/  @!P3 IMAD R166, R166, 0x4, R2 ;  /* 0x00000004a6a6b824 */ /* 0x000fe400078e0202 */
[-CC-:B------:R-:W-:Y:S01]  /*f220*/  FFMA.FTZ R197, R201, R170.reuse, -R165.reuse ;  /* 0x000000aac9c57223 */ /* 0x180fe200000108a5 */
[-CC-:B------:R-:W-:Y:S01]  /*f230*/  FFMA.FTZ R202, R202, R170.reuse, -R165.reuse ;  /* 0x000000aacaca7223 */ /* 0x180fe200000108a5 */
[----:B------:R2:W-:Y:S01]  /*f240*/  @!P1 SYNCS.ARRIVE.TRANS64.RED.A1T0 RZ, [R163+URZ], RZ ;  /* 0x000000ffa3ff99a7 */ /* 0x0005e2000810043f */
[-CC-:B------:R-:W-:Y:S01]  /*f250*/  FFMA.FTZ R203, R203, R170.reuse, -R165.reuse ;  /* 0x000000aacbcb7223 */ /* 0x180fe200000108a5 */
[----:B------:R-:W-:Y:S01]  /*f260*/  @!P3 STS [R166+0x38400], R178 ;  /* 0x038400b2a600b388 */ /* 0x000fe20000000800 */
[----:B------:R-:W3:Y:S01]  /*f270*/  MUFU.EX2 R154, R154 ;  /* 0x0000009a009a7308 */ /* 0x000ee20000000800 */
[--C-:B------:R-:W-:Y:S01]  /*f280*/  FFMA.FTZ R204, R204, R170, -R165.reuse ;  /* 0x000000aacccc7223 */ /* 0x100fe200000108a5 */
[-C--:B------:R-:W-:Y:S01]  /*f290*/  FMUL.FTZ R112, R112, R178.reuse ;  /* 0x000000b270707220 */ /* 0x080fe20000410000 */
[----:B0-----:R0:W-:Y:S01]  /*f2a0*/  @!P3 STS [R166+0x38420], R161 ;  /* 0x038420a1a600b388 */ /* 0x0011e20000000800 */
[----:B------:R-:W-:Y:S01]  /*f2b0*/  FMUL.FTZ R113, R113, R178 ;  /* 0x000000b271717220 */ /* 0x000fe20000410000 */
[-CC-:B--2---:R-:W-:Y:S01]  /*f2c0*/  FFMA.FTZ R163, R182, R170.reuse, -R165.reuse ;  /* 0x000000aab6a37223 */ /* 0x184fe200000108a5 */
[----:B------:R-:W-:Y:S01]  /*f2d0*/  FFMA.FTZ R165, R183, R170, -R165 ;  /* 0x000000aab7a57223 */ /* 0x000fe200000108a5 */
[-C--:B------:R-:W-:Y:S01]  /*f2e0*/  FMUL.FTZ R116, R116, R178.reuse ;  /* 0x000000b274747220 */ /* 0x080fe20000410000 */
[----:B------:R-:W2:Y:S01]  /*f2f0*/  MUFU.EX2 R156, R156 ;  /* 0x0000009c009c7308 */ /* 0x000ea20000000800 */
[-C--:B------:R-:W-:Y:S01]  /*f300*/  FMUL.FTZ R117, R117, R178.reuse ;  /* 0x000000b275757220 */ /* 0x080fe20000410000 */
[-C--:B------:R-:W-:Y:S01]  /*f310*/  FMUL.FTZ R120, R120, R178.reuse ;  /* 0x000000b278787220 */ /* 0x080fe20000410000 */
[-C--:B------:R-:W-:Y:S01]  /*f320*/  FMUL.FTZ R121, R121, R178.reuse ;  /* 0x000000b279797220 */ /* 0x080fe20000410000 */
[-C--:B------:R-:W-:Y:S01]  /*f330*/  FMUL.FTZ R124, R124, R178.reuse ;  /* 0x000000b27c7c7220 */ /* 0x080fe20000410000 */
[----:B0-----:R-:W-:Y:S01]  /*f340*/  FFMA.FTZ R166, R178, R13, R196 ;  /* 0x0000000db2a67223 */ /* 0x001fe200000100c4 */
[----:B-1----:R-:W-:Y:S01]  /*f350*/  FFMA.FTZ R13, R161, R15, R153 ;  /* 0x0000000fa10d7223 */ /* 0x002fe20000010099 */
[-C--:B------:R-:W-:Y:S01]  /*f360*/  FMUL.FTZ R125, R125, R178.reuse ;  /* 0x000000b27d7d7220 */ /* 0x080fe20000410000 */
[----:B------:R-:W0:Y:S01]  /*f370*/  MUFU.EX2 R164, R164 ;  /* 0x000000a400a47308 */ /* 0x000e220000000800 */
[----:B------:R-:W-:Y:S01]  /*f380*/  FADD.FTZ R15, R152, R166 ;  /* 0x000000a6980f7221 */ /* 0x000fe20000010000 */
[C---:B---3--:R-:W-:Y:S01]  /*f390*/  FADD.FTZ R166, R154.reuse, R13 ;  /* 0x0000000d9aa67221 */ /* 0x048fe20000010000 */
[----:B------:R-:W-:Y:S01]  /*f3a0*/  F2FP.BF16.F32.PACK_AB R153, R154, R153 ;  /* 0x000000999a99723e */ /* 0x000fe200000010ff */
[----:B------:R-:W-:Y:S01]  /*f3b0*/  FMUL.FTZ R128, R128, R178 ;  /* 0x000000b280807220 */ /* 0x000fe20000410000 */
[----:B------:R-:W-:Y:S01]  /*f3c0*/  FADD.FTZ R154, R155, R15 ;  /* 0x0000000f9b9a7221 */ /* 0x000fe20000010000 */
[----:B------:R-:W-:Y:S01]  /*f3d0*/  F2FP.BF16.F32.PACK_AB R152, R152, R196 ;  /* 0x000000c49898723e */ /* 0x000fe200000010ff */
[-C--:B------:R-:W-:Y:S01]  /*f3e0*/  FMUL.FTZ R129, R129, R178.reuse ;  /* 0x000000b281817220 */ /* 0x080fe20000410000 */
[----:B------:R-:W1:Y:S01]  /*f3f0*/  MUFU.EX2 R158, R158 ;  /* 0x0000009e009e7308 */ /* 0x000e620000000800 */
        /* <DEDUP_REMOVED lines=9> */
[-C--:B------:R-:W-:Y:S01]  /*f490*/  FMUL.FTZ R144, R144, R178.reuse ;  /* 0x000000b290907220 */ /* 0x080fe20000410000 */
[-C--:B------:R-:W-:Y:S01]  /*f4a0*/  FMUL.FTZ R145, R145, R178.reuse ;  /* 0x000000b291917220 */ /* 0x080fe20000410000 */
[-C--:B------:R-:W-:Y:S01]  /*f4b0*/  FMUL.FTZ R148, R148, R178.reuse ;  /* 0x000000b294947220 */ /* 0x080fe20000410000 */
[----:B------:R-:W-:Y:S01]  /*f4c0*/  FMUL.FTZ R149, R149, R178 ;  /* 0x000000b295957220 */ /* 0x000fe20000410000 */
[C---:B------:R-:W-:Y:S01]  /*f4d0*/  FADD.FTZ R166, R205.reuse, R154 ;  /* 0x0000009acda67221 */ /* 0x040fe20000010000 */
[----:B------:R-:W-:Y:S01]  /*f4e0*/  F2FP.BF16.F32.PACK_AB R154, R205, R155 ;  /* 0x0000009bcd9a723e */ /* 0x000fe200000010ff */
[----:B------:R-:W-:Y:S01]  /*f4f0*/  MUFU.EX2 R180, R180 ;  /* 0x000000b400b47308 */ /* 0x000fe20000000800 */
[----:B------:R-:W-:Y:S01]  /*f500*/  F2FP.BF16.F32.PACK_AB R155, R164, R156 ;  /* 0x0000009ca49b723e */ /* 0x000fe200000010ff */
[----:B------:R-:W-:Y:S01]  /*f510*/  BAR.SYNC.DEFER_BLOCKING 0xf, 0x100 ;  /* 0x03c4000000007b1d */ /* 0x000fe20000010000 */
[----:B------:R-:W-:Y:S01]  /*f520*/  FADD.FTZ R166, R157, R166 ;  /* 0x000000a69da67221 */ /* 0x000fe20000010000 */
[----:B-1----:R-:W-:Y:S01]  /*f530*/  FADD.FTZ R167, R158, R167 ;  /* 0x000000a79ea77221 */ /* 0x002fe20000010000 */
[----:B------:R-:W-:Y:S01]  /*f540*/  F2FP.BF16.F32.PACK_AB R156, R160, R157 ;  /* 0x0000009da09c723e */ /* 0x000fe200000010ff */
[----:B------:R-:W-:Y:S01]  /*f550*/  FMUL.FTZ R26, R26, R161 ;  /* 0x000000a11a1a7220 */ /* 0x000fe20000410000 */
[----:B------:R-:W-:Y:S01]  /*f560*/  FADD.FTZ R200, R160, R166 ;  /* 0x000000a6a0c87221 */ /* 0x000fe20000010000 */
[----:B------:R-:W0:Y:S01]  /*f570*/  MUFU.EX2 R198, R198 ;  /* 0x000000c600c67308 */ /* 0x000e220000000800 */
[C---:B--2---:R-:W-:Y:S01]  /*f580*/  F2FP.BF16.F32.PACK_AB R157, R162.reuse, R158 ;  /* 0x0000009ea29d723e */ /* 0x044fe200000010ff */
[----:B------:R-:W-:Y:S01]  /*f590*/  FADD.FTZ R183, R162, R167 ;  /* 0x000000a7a2b77221 */ /* 0x000fe20000010000 */
[----:B------:R-:W-:Y:S01]  /*f5a0*/  FADD.FTZ R200, R159, R200 ;  /* 0x000000c89fc87221 */ /* 0x000fe20000010000 */
[----:B------:R-:W-:Y:S01]  /*f5b0*/  F2FP.BF16.F32.PACK_AB R158, R21, R159 ;  /* 0x0000009f159e723e */ /* 0x000fe200000010ff */
        /* <DEDUP_REMOVED lines=68> */
[-C--:B------:R-:W-:Y:S01]  /*fa00*/  FMUL.FTZ R146, R146, R161.reuse ;  /* 0x000000a192927220 */ /* 0x080fe20000410000 */
[-C--:B------:R-:W-:Y:S01]  /*fa10*/  FMUL.FTZ R147, R147, R161.reuse ;  /* 0x000000a193937220 */ /* 0x080fe20000410000 */
[-C--:B------:R-:W-:Y:S01]  /*fa20*/  FMUL.FTZ R150, R150, R161.reuse ;  /* 0x000000a196967220 */ /* 0x080fe20000410000 */
[----:B------:R-:W-:Y:S01]  /*fa30*/  FMUL.FTZ R151, R151, R161 ;  /* 0x000000a197977220 */ /* 0x000fe20000410000 */
[----:B0-----:R-:W-:Y:S01]  /*fa40*/  F2FP.BF16.F32.PACK_AB R159, R198, R180 ;  /* 0x000000b4c69f723e */ /* 0x001fe200000010ff */
[----:B------:R0:W-:Y:S01]  /*fa50*/  STSM.16.M88.4 [R195+0x36400], R152 ;  /* 0x03640098c3007844 */ /* 0x0001e20000000200 */
[----:B-1----:R-:W-:Y:S01]  /*fa60*/  F2FP.BF16.F32.PACK_AB R160, R168, R174 ;  /* 0x000000aea8a0723e */ /* 0x002fe200000010ff */
[----:B------:R-:W-:Y:S01]  /*fa70*/  MUFU.EX2 R177, R177 ;  /* 0x000000b100b17308 */ /* 0x000fe20000000800 */
[----:B--2---:R-:W-:Y:S01]  /*fa80*/  F2FP.BF16.F32.PACK_AB R161, R199, R181 ;  /* 0x000000b5c7a1723e */ /* 0x004fe200000010ff */
[----:B------:R1:W-:Y:S01]  /*fa90*/  STSM.16.M88.4 [R206], R156 ;  /* 0x0000009cce007844 */ /* 0x0003e20000000200 */
[----:B------:R-:W-:Y:S01]  /*faa0*/  F2FP.BF16.F32.PACK_AB R162, R173, R172 ;  /* 0x000000acada2723e */ /* 0x000fe200000010ff */
[----:B------:R-:W-:Y:S01]  /*fab0*/  FADD.FTZ R183, R180, R183 ;  /* 0x000000b7b4b77221 */ /* 0x000fe20000010000 */
[----:B------:R-:W-:Y:S01]  /*fac0*/  FADD.FTZ R200, R21, R200 ;  /* 0x000000c815c87221 */ /* 0x000fe20000010000 */
[----:B------:R-:W-:-:S02]  /*fad0*/  @!P1 VIADD R14, R14, 0x38860 ;  /* 0x000388600e0e9836 */ /* 0x000fc40000000000 */
[----:B------:R-:W2:Y:S01]  /*fae0*/  MUFU.EX2 R179, R179 ;  /* 0x000000b300b37308 */ /* 0x000ea20000000800 */
[----:B---3--:R-:W-:Y:S01]  /*faf0*/  F2FP.BF16.F32.PACK_AB R164, R176, R175 ;  /* 0x000000afb0a4723e */ /* 0x008fe200000010ff */
[----:B------:R-:W-:Y:S01]  /*fb00*/  FADD.FTZ R183, R198, R183 ;  /* 0x000000b7c6b77221 */ /* 0x000fe20000010000 */
[----:B------:R-:W-:Y:S01]  /*fb10*/  FADD.FTZ R200, R174, R200 ;  /* 0x000000c8aec87221 */ /* 0x000fe20000010000 */
[----:B------:R-:W-:Y:S01]  /*fb20*/  @!P1 PRMT R14, RZ, 0x654, R14 ;  /* 0x00000654ff0e9816 */ /* 0x000fe2000000000e */
[----:B------:R-:W-:Y:S02]  /*fb30*/  IMAD.MOV.U32 R198, RZ, RZ, R171 ;  /* 0x000000ffffc67224 */ /* 0x000fe400078e00ab */
[----:B------:R-:W-:Y:S01]  /*fb40*/  FADD.FTZ R183, R181, R183 ;  /* 0x000000b7b5b77221 */ /* 0x000fe20000010000 */
[----:B------:R-:W-:Y:S01]  /*fb50*/  FADD.FTZ R200, R168, R200 ;  /* 0x000000c8a8c87221 */ /* 0x000fe20000010000 */
[----:B------:R-:W3:Y:S02]  /*fb60*/  MUFU.EX2 R13, R203 ;  /* 0x000000cb000d7308 */ /* 0x000ee40000000800 */
[----:B------:R-:W-:Y:S01]  /*fb70*/  FADD.FTZ R183, R199, R183 ;  /* 0x000000b7c7b77221 */ /* 0x000fe20000010000 */
[----:B------:R-:W-:-:S03]  /*fb80*/  FADD.FTZ R200, R172, R200 ;  /* 0x000000c8acc87221 */ /* 0x000fc60000010000 */
[----:B------:R-:W-:Y:S01]  /*fb90*/  FADD.FTZ R183, R197, R183 ;  /* 0x000000b7c5b77221 */ /* 0x000fe20000010000 */
[----:B------:R-:W-:Y:S01]  /*fba0*/  FADD.FTZ R200, R173, R200 ;  /* 0x000000c8adc87221 */ /* 0x000fe20000010000 */
[----:B------:R-:W4:Y:S01]  /*fbb0*/  MUFU.EX2 R15, R204 ;  /* 0x000000cc000f7308 */ /* 0x000f220000000800 */
[----:B--2---:R-:W-:Y:S01]  /*fbc0*/  F2FP.BF16.F32.PACK_AB R166, R179, R177 ;  /* 0x000000b1b3a6723e */ /* 0x004fe200000010ff */
[----:B------:R-:W-:Y:S01]  /*fbd0*/  FADD.FTZ R183, R182, R183 ;  /* 0x000000b7b6b77221 */ /* 0x000fe20000010000 */
[----:B------:R-:W-:-:S04]  /*fbe0*/  FADD.FTZ R200, R175, R200 ;  /* 0x000000c8afc87221 */ /* 0x000fc80000010000 */
[----:B------:R-:W-:Y:S01]  /*fbf0*/  FADD.FTZ R200, R176, R200 ;  /* 0x000000c8b0c87221 */ /* 0x000fe20000010000 */
[----:B------:R2:W5:Y:S01]  /*fc00*/  MUFU.EX2 R196, R163 ;  /* 0x000000a300c47308 */ /* 0x0005620000000800 */
[----:B---3--:R-:W-:Y:S02]  /*fc10*/  FADD.FTZ R183, R13, R183 ;  /* 0x000000b70db77221 */ /* 0x008fe40000010000 */
[----:B------:R-:W-:-:S05]  /*fc20*/  FADD.FTZ R200, R177, R200 ;  /* 0x000000c8b1c87221 */ /* 0x000fca0000010000 */
[----:B------:R3:W0:Y:S01]  /*fc30*/  MUFU.EX2 R178, R165 ;  /* 0x000000a500b27308 */ /* 0x0006220000000800 */
[----:B--2---:R-:W-:Y:S01]  /*fc40*/  F2FP.BF16.F32.PACK_AB R163, R182, R197 ;  /* 0x000000c5b6a3723e */ /* 0x004fe200000010ff */
[----:B----4-:R-:W-:Y:S01]  /*fc50*/  FADD.FTZ R183, R15, R183 ;  /* 0x000000b70fb77221 */ /* 0x010fe20000010000 */
[----:B------:R-:W-:-:S03]  /*fc60*/  IMAD.MOV.U32 R197, RZ, RZ, R18 ;  /* 0x000000ffffc57224 */ /* 0x000fc600078e0012 */
[----:B------:R1:W-:Y:S01]  /*fc70*/  STSM.16.M88.4 [R208], R160 ;  /* 0x000000a0d0007844 */ /* 0x0003e20000000200 */
[----:B---3--:R-:W-:Y:S01]  /*fc80*/  F2FP.BF16.F32.PACK_AB R165, R15, R13 ;  /* 0x0000000d0fa5723e */ /* 0x008fe200000010ff */
[----:B-----5:R-:W-:Y:S01]  /*fc90*/  FADD.FTZ R183, R196, R183 ;  /* 0x000000b7c4b77221 */ /* 0x020fe20000010000 */
[----:B------:R-:W-:Y:S01]  /*fca0*/  FADD.FTZ R13, R179, R200 ;  /* 0x000000c8b30d7221 */ /* 0x000fe20000010000 */
[C---:B0-----:R-:W-:Y:S02]  /*fcb0*/  F2FP.BF16.F32.PACK_AB R167, R178.reuse, R196 ;  /* 0x000000c4b2a7723e */ /* 0x041fe400000010ff */
[----:B------:R-:W-:Y:S01]  /*fcc0*/  FADD.FTZ R15, R178, R183 ;  /* 0x000000b7b20f7221 */ /* 0x000fe20000010000 */
[----:B------:R-:W-:Y:S02]  /*fcd0*/  IMAD.MOV.U32 R196, RZ, RZ, R169 ;  /* 0x000000ffffc47224 */ /* 0x000fe400078e00a9 */
[----:B------:R1:W-:Y:S01]  /*fce0*/  STSM.16.M88.4 [R207], R164 ;  /* 0x000000a4cf007844 */ /* 0x0003e20000000200 */
[----:B------:R-:W-:-:S06]  /*fcf0*/  WARPGROUP.ARRIVE ;  /* 0x00000000000079c5 */ /* 0x000fcc0000000000 */
[----:B------:R-:W-:Y:S03]  /*fd00*/  HGMMA.64x256x16.F32.BF16 R24, R152, gdesc[UR4].tnspB, R24, gsb0 ;  /* 0x43e0000498187df0 */ /* 0x000fe60008001818 */
[----:B------:R-:W-:Y:S02]  /*fd10*/  WARPGROUP.DEPBAR.LE gsb0, 0x0 ;  /* 0x00008000000079c5 */ /* 0x000fe40000010000 */
[----:B------:R-:W-:Y:S01]  /*fd20*/  VIADD R152, R20, 0x80 ;  /* 0x0000008014987836 */ /* 0x000fe20000000000 */
[----:B------:R-:W-:Y:S01]  /*fd30*/  WARPGROUP.ARRIVE ;  /* 0x00000000000079c5 */ /* 0x000fe20000000000 */
[----:B------:R-:W-:-:S03]  /*fd40*/  IMAD.MOV.U32 R153, RZ, RZ, 0x40000040 ;  /* 0x40000040ff997424 */ /* 0x000fc600078e00ff */
[----:B------:R-:W-:Y:S01]  /*fd50*/  R2UR UR6, R152 ;  /* 0x00000000980672ca */ /* 0x000fe200000e0000 */
[----:B------:R-:W-:Y:S01]  /*fd60*/  VIADD R152, R20, 0x100 ;  /* 0x0000010014987836 */ /* 0x000fe20000000000 */
[----:B------:R-:W-:Y:S01]  /*fd70*/  R2UR UR7, R153 ;  /* 0x00000000990772ca */ /* 0x000fe200000e0000 */
[----:B------:R-:W-:-:S15]  /*fd80*/  IMAD.MOV.U32 R153, RZ, RZ, 0x40000040 ;  /* 0x40000040ff997424 */ /* 0x000fde00078e00ff */
[----:B------:R-:W-:Y:S01]  /*fd90*/  HGMMA.64x256x16.F32.BF16 R24, R156, gdesc[UR4].tnspB, R24, gsb0 ;  /* 0x43e000049c187df0 */ /* 0x000fe20008001818 */
[----:B------:R-:W-:Y:S01]  /*fda0*/  R2UR UR6, R152 ;  /* 0x00000000980672ca */ /* 0x000fe200000e0000 */
[----:B------:R-:W-:Y:S01]  /*fdb0*/  VIADD R152, R20, 0x180 ;  /* 0x0000018014987836 */ /* 0x000fe20000000000 */
[----:B------:R-:W-:Y:S01]  /*fdc0*/  R2UR UR7, R153 ;  /* 0x00000000990772ca */ /* 0x000fe200000e0000 */
[----:B------:R-:W-:Y:S01]  /*fdd0*/  IMAD.MOV.U32 R153, RZ, RZ, 0x40000040 ;  /* 0x40000040ff997424 */ /* 0x000fe200078e00ff */
[----:B------:R-:W-:Y:S02]  /*fde0*/  WARPGROUP.DEPBAR.LE gsb0, 0x0 ;  /* 0x00008000000079c5 */ /* 0x000fe40000010000 */
[----:B------:R-:W-:-:S15]  /*fdf0*/  WARPGROUP.ARRIVE ;  /* 0x00000000000079c5 */ /* 0x000fde0000000000 */
[----:B------:R-:W-:-:S06]  /*fe00*/  NOP ;  /* 0x0000000000007918 */ /* 0x000fcc0000000000 */
[----:B------:R-:W-:Y:S01]  /*fe10*/  HGMMA.64x256x16.F32.BF16 R24, R160, gdesc[UR4].tnspB, R24, gsb0 ;  /* 0x43e00004a0187df0 */ /* 0x000fe20008001818 */
[----:B------:R-:W-:Y:S02]  /*fe20*/  R2UR UR6, R152 ;  /* 0x00000000980672ca */ /* 0x000fe400000e0000 */
[----:B------:R-:W-:Y:S01]  /*fe30*/  R2UR UR7, R153 ;  /* 0x00000000990772ca */ /* 0x000fe200000e0000 */
        /* <DEDUP_REMOVED lines=15> */
.L_x_1419:
[----:B------:R-:W-:Y:S05]  /*ff30*/  BSYNC B0 ;  /* 0x0000000000007941 */ /* 0x000fea0003800000 */
.L_x_1418:
[----:B------:R-:W2:Y:S01]  /*ff40*/  SHFL.BFLY PT, R0, R13, 0x2, 0x1f ;  /* 0x0c401f000d007f89 */ /* 0x000ea200000e0000 */
[----:B------:R-:W-:Y:S02]  /*ff50*/  IMAD.MOV.U32 R4, RZ, RZ, RZ ;  /* 0x000000ffff047224 */ /* 0x000fe400078e00ff */
[----:B------:R-:W-:Y:S01]  /*ff60*/  IMAD.MOV.U32 R20, RZ, RZ, -0x800000 ;  /* 0xff800000ff147424 */ /* 0x000fe200078e00ff */
[----:B------:R-:W-:Y:S06]  /*ff70*/  BAR.ARV 0x8, 0x100 ;  /* 0x0204000000007b1d */ /* 0x000fec0000002000 */
[----:B------:R-:W-:-:S02]  /*ff80*/  VIADD R220, R220, 0x1 ;  /* 0x00000001dcdc7836 */ /* 0x000fc40000000000 */
[----:B------:R-:W-:Y:S01]  /*ff90*/  BAR.SYNC.DEFER_BLOCKING 0xf, 0x100 ;  /* 0x03c4000000007b1d */ /* 0x000fe20000010000 */
[----:B--2---:R-:W-:-:S05]  /*ffa0*/  FADD.FTZ R0, R0, R13 ;  /* 0x0000000d00007221 */ /* 0x004fca0000010000 */
[----:B------:R-:W2:Y:S02]  /*ffb0*/  SHFL.BFLY PT, R3, R0, 0x1, 0x1f ;  /* 0x0c201f0000037f89 */ /* 0x000ea400000e0000 */
[----:B--2---:R-:W-:-:S05]  /*ffc0*/  FADD.FTZ R3, R0, R3 ;  /* 0x0000000300037221 */ /* 0x004fca0000010000 */
[----:B------:R-:W-:-:S13]  /*ffd0*/  FSETP.NE.FTZ.AND P0, PT, R3, RZ, PT ;  /* 0x000000ff0300720b */ /* 0x000fda0003f15000 */
[----:B------:R-:W2:Y:S08]  /*ffe0*/  @P0 MUFU.LG2 R0, R3 ;  /* 0x0000000300000308 */ /* 0x000eb00000000c00 */
[----:B------:R3:W4:Y:S01]  /*fff0*/  @P0 MUFU.RCP R4, R3 ;  /* 0x0000000300040308 */ /* 0x0007220000001000 */
[----:B--2---:R-:W-:Y:S01]  /*10000*/  @P0 FMUL.FTZ R0, R0, 0.69314718246459960938 ;  /* 0x3f31721800000820 */ /* 0x004fe20000410000 */
[----:B---3--:R-:W-:-:S04]  /*10010*/  @P0 FMUL.FTZ R3, R170, 0.69314718246459960938 ;  /* 0x3f317218aa030820 */ /* 0x008fc80000410000 */
[----:B------:R-:W-:Y:S02]  /*10020*/  @P0 FFMA.FTZ R20, R3, R169, R0 ;  /* 0x000000a903140223 */ /* 0x000fe40000010000 */
[----:B------:R-:W2:Y:S01]  /*10030*/  SHFL.BFLY PT, R0, R15, 0x2, 0x1f ;  /* 0x0c401f000f007f89 */ /* 0x000ea200000e0000 */
[-C--:B----4-:R-:W-:Y:S01]  /*10040*/  FMUL.FTZ R24, R24, R4.reuse ;  /* 0x0000000418187220 */ /* 0x090fe20000410000 */
        /* <DEDUP_REMOVED lines=22> */
[----:B--2---:R-:W-:Y:S01]  /*101b0*/  FADD.FTZ R0, R0, R15 ;  /* 0x0000000f00007221 */ /* 0x004fe20000010000 */
[-C--:B------:R-:W-:Y:S01]  /*101c0*/  FMUL.FTZ R69, R69, R4.reuse ;  /* 0x0000000445457220 */ /* 0x080fe20000410000 */
[-C--:B------:R-:W-:Y:S01]  /*101d0*/  FMUL.FTZ R72, R72, R4.reuse ;  /* 0x0000000448487220 */ /* 0x080fe20000410000 */
[-C--:B------:R-:W-:Y:S01]  /*101e0*/  FMUL.FTZ R73, R73, R4.reuse ;  /* 0x0000000449497220 */ /* 0x080fe20000410000 */
[-C--:B------:R-:W-:Y:S01]  /*101f0*/  FMUL.FTZ R76, R76, R4.reuse ;  /* 0x000000044c4c7220 */ /* 0x080fe20000410000 */
[----:B------:R-:W2:Y:S01]  /*10200*/  SHFL.BFLY PT, R3, R0, 0x1, 0x1f ;  /* 0x0c201f0000037f89 */ /* 0x000ea200000e0000 */
        /* <DEDUP_REMOVED lines=23> */
[----:B--2---:R-:W-:Y:S01]  /*10380*/  FADD.FTZ R3, R0, R3 ;  /* 0x0000000300037221 */ /* 0x004fe20000010000 */
        /* <DEDUP_REMOVED lines=16> */
[----:B------:R-:W2:Y:S01]  /*10490*/  @P0 MUFU.RCP R0, R3 ;  /* 0x0000000300000308 */ /* 0x000ea20000001000 */
[----:B------:R-:W-:-:S07]  /*104a0*/  @P0 FMUL.FTZ R170, R170, 0.69314718246459960938 ;  /* 0x3f317218aaaa0820 */ /* 0x000fce0000410000 */
[----:B------:R-:W3:Y:S01]  /*104b0*/  @P0 MUFU.LG2 R3, R3 ;  /* 0x0000000300030308 */ /* 0x000ee20000000c00 */
[-C--:B--2---:R-:W-:Y:S01]  /*104c0*/  FMUL.FTZ R26, R26, R0.reuse ;  /* 0x000000001a1a7220 */ /* 0x084fe20000410000 */
[-C--:B------:R-:W-:Y:S01]  /*104d0*/  FMUL.FTZ R27, R27, R0.reuse ;  /* 0x000000001b1b7220 */ /* 0x080fe20000410000 */
[-C--:B------:R-:W-:Y:S01]  /*104e0*/  FMUL.FTZ R30, R30, R0.reuse ;  /* 0x000000001e1e7220 */ /* 0x080fe20000410000 */
[-C--:B------:R-:W-:Y:S01]  /*104f0*/  FMUL.FTZ R31, R31, R0.reuse ;  /* 0x000000001f1f7220 */ /* 0x080fe20000410000 */
[-C--:B------:R-:W-:Y:S01]  /*10500*/  FMUL.FTZ R34, R34, R0.reuse ;  /* 0x0000000022227220 */ /* 0x080fe20000410000 */
[-C--:B------:R-:W-:Y:S01]  /*10510*/  FMUL.FTZ R35, R35, R0.reuse ;  /* 0x0000000023237220 */ /* 0x080fe20000410000 */
[-C--:B------:R-:W-:Y:S01]  /*10520*/  FMUL.FTZ R38, R38, R0.reuse ;  /* 0x0000000026267220 */ /* 0x080fe20000410000 */
[----:B------:R-:W-:Y:S01]  /*10530*/  FMUL.FTZ R39, R39, R0 ;  /* 0x0000000027277220 */ /* 0x000fe20000410000 */
[----:B---3--:R-:W-:Y:S01]  /*10540*/  @P0 FMUL.FTZ R5, R3, 0.69314718246459960938 ;  /* 0x3f31721803050820 */ /* 0x008fe20000410000 */
[----:B------:R-:W-:-:S02]  /*10550*/  IMAD.MOV.U32 R3, RZ, RZ, -0x800000 ;  /* 0xff800000ff037424 */ /* 0x000fc400078e00ff */
[-C--:B------:R-:W-:Y:S01]  /*10560*/  FMUL.FTZ R42, R42, R0.reuse ;  /* 0x000000002a2a7220 */ /* 0x080fe20000410000 */
[-C--:B------:R-:W-:Y:S01]  /*10570*/  FMUL.FTZ R43, R43, R0.reuse ;  /* 0x000000002b2b7220 */ /* 0x080fe20000410000 */
[----:B------:R-:W-:Y:S01]  /*10580*/  @P0 FFMA.FTZ R3, R170, R171, R5 ;  /* 0x000000abaa030223 */ /* 0x000fe20000010005 */
[----:B------:R-:W-:Y:S01]  /*10590*/  ISETP.NE.AND P0, PT, R193, RZ, PT ;  /* 0x000000ffc100720c */ /* 0x000fe20003f05270 */
        /* <DEDUP_REMOVED lines=12> */
[----:B------:R-:W-:-:S02]  /*10660*/  @!P0 IMAD R5, R18, 0x40, R191 ;  /* 0x0000004012058824 */ /* 0x000fc400078e02bf */
        /* <DEDUP_REMOVED lines=47> */
[----:B--2---:R-:W-:Y:S01]  /*10960*/  SEL R0, RZ, 0x1, P1 ;  /* 0x00000001ff007807 */ /* 0x004fe20000800000 */
[----:B------:R-:W-:Y:S06]  /*10970*/  BAR.ARV 0xe, 0x100 ;  /* 0x0384000000007b1d */ /* 0x000fec0000002000 */
[----:B------:R-:W-:-:S02]  /*10980*/  PLOP3.LUT P0, PT, PT, PT, PT, 0x8, 0x0 ;  /* 0x000000000000781c */ /* 0x000fc40003f0e170 */
[----:B------:R-:W-:Y:S02]  /*10990*/  LOP3.LUT R23, R23, R0, RZ, 0x3c, !PT ;  /* 0x0000000017177212 */ /* 0x000fe400078e3cff */
[----:B------:R-:W-:-:S09]  /*109a0*/  SEL R18, R18, RZ, P1 ;  /* 0x000000ff12127207 */ /* 0x000fd20000800000 */
.L_x_1371:
[----:B------:R-:W-:Y:S05]  /*109b0*/  BSYNC B7 ;  /* 0x0000000000077941 */ /* 0x000fea0003800000 */
.L_x_1367:
[----:B------:R-:W2:Y:S08]  /*109c0*/  S2UR UR5, SR_CgaCtaId ;  /* 0x00000000000579c3 */ /* 0x000eb00000008800 */
[----:B------:R-:W-:Y:S06]  /*109d0*/  BAR.SYNC.DEFER_BLOCKING 0x5, 0x180 ;  /* 0x0146000000007b1d */ /* 0x000fec0000010000 */
[----:B------:R-:W-:Y:S01]  /*109e0*/  UMOV UR4, 0x400 ;  /* 0x0000040000047882 */ /* 0x000fe20000000000 */
[----:B------:R-:W-:Y:S01]  /*109f0*/  BSSY B0, `(.L_x_1431) ;  /* 0x0000499000007945 */ /* 0x000fe20003800000 */
[----:B--2---:R-:W-:-:S06]  /*10a00*/  ULEA UR4, UR5, UR4, 0x18 ;  /* 0x0000000405047291 */ /* 0x004fcc000f8ec03f */
[----:B------:R-:W-:-:S05]  /*10a10*/  IMAD.U32 R2, RZ, RZ, UR4 ;  /* 0x00000004ff027e24 */ /* 0x000fca000f8e00ff */
[----:B0----5:R0:W2:Y:S01]  /*10a20*/  LDS.128 R152, [R2+0x388d0] ;  /* 0x0388d00002987984 */ /* 0x0210a20000000c00 */
[----:B------:R-:W-:Y:S06]  /*10a30*/  BAR.ARV 0x4, 0x180 ;  /* 0x0106000000007b1d */ /* 0x000fec0000002000 */
[----:B------:R-:W-:Y:S05]  /*10a40*/  @P0 BRA `(.L_x_1432) ;  /* 0x0000003800880947 */ /* 0x000fea0003800000 */
[----:B-1----:R-:W3:Y:S01]  /*10a50*/  LDL R4, [R1+0x88] ;  /* 0x0000880001047983 */ /* 0x002ee20000100800 */
[----:B------:R-:W-:Y:S01]  /*10a60*/  F2FP.BF16.F32.PACK_AB R6, R29, R28 ;  /* 0x0000001c1d06723e */ /* 0x000fe200000010ff */
[----:B------:R-:W-:Y:S01]  /*10a70*/  ULDC.64 UR6, c[0x0][0xd00] ;  /* 0x0003400000067ab9 */ /* 0x000fe20000000a00 */
[----:B------:R-:W-:Y:S01]  /*10a80*/  F2FP.BF16.F32.PACK_AB R7, R31, R30 ;  /* 0x0000001e1f07723e */ /* 0x000fe200000010ff */
[----:B------:R-:W1:Y:S01]  /*10a90*/  S2R R0, SR_SWINHI ;  /* 0x0000000000007919 */ /* 0x000e620000002f00 */
[----:B------:R-:W-:Y:S01]  /*10aa0*/  F2FP.BF16.F32.PACK_AB R8, R33, R32 ;  /* 0x000000202108723e */ /* 0x000fe200000010ff */
[----:B------:R-:W-:Y:S01]  /*10ab0*/  ULDC.64 UR4, c[0x0][0xd08] ;  /* 0x0003420000047ab9 */ /* 0x000fe20000000a00 */
[----:B------:R-:W-:Y:S02]  /*10ac0*/  F2FP.BF16.F32.PACK_AB R9, R35, R34 ;  /* 0x000000222309723e */ /* 0x000fe400000010ff */
[----:B------:R-:W-:Y:S02]  /*10ad0*/  F2FP.BF16.F32.PACK_AB R10, R37, R36 ;  /* 0x00000024250a723e */ /* 0x000fe400000010ff */
[----:B------:R-:W-:-:S02]  /*10ae0*/  F2FP.BF16.F32.PACK_AB R11, R39, R38 ;  /* 0x00000026270b723e */ /* 0x000fc400000010ff */
[----:B------:R-:W-:Y:S02]  /*10af0*/  MOV R12, R2 ;  /* 0x00000002000c7202 */ /* 0x000fe40000000f00 */
[----:B-1----:R-:W-:Y:S01]  /*10b00*/  MOV R13, R0 ;  /* 0x00000000000d7202 */ /* 0x002fe20000000f00 */
        /* <DEDUP_REMOVED lines=10> */
[----:B-1----:R-:W-:Y:S02]  /*10bb0*/  IADD3 R4, P0, R14, 0x20, RZ ;  /* 0x000000200e047810 */ /* 0x002fe40007f1e0ff */
        /* <DEDUP_REMOVED lines=8> */
[----:B-1----:R-:W-:Y:S02]  /*10c40*/  IADD3 R4, P0, R14, 0x40, RZ ;  /* 0x000000400e047810 */ /* 0x002fe40007f1e0ff */
        /* <DEDUP_REMOVED lines=147> */
[----:B-1----:R-:W-:Y:S02]  /*11580*/  LOP3.LUT R4, R0, 0x380, RZ, 0xc0, !PT ;  /* 0x0000038000047812 */ /* 0x002fe400078ec0ff */
        /* <DEDUP_REMOVED lines=11> */
[----:B-1----:R-:W-:Y:S01]  /*11640*/  @P0 IADD3 R8, P2, R213, UR4, RZ ;  /* 0x00000004d5080c10 */ /* 0x002fe2000ff5e0ff */
[----:B------:R-:W-:Y:S02]  /*11650*/  ULDC UR4, c[0x0][0xb88] ;  /* 0x0002e20000047ab9 */ /* 0x000fe40000000800 */
[----:B------:R-:W-:Y:S01]  /*11660*/  IMAD.U32 R4, RZ, RZ, UR4 ;  /* 0x00000004ff047e24 */ /* 0x000fe2000f8e00ff */
[----:B------:R-:W-:Y:S01]  /*11670*/  @P0 IADD3.X R9, R214, UR5, RZ, P2, !PT ;  /* 0x00000005d6090c10 */ /* 0x000fe200097fe4ff */
[----:B------:R1:W5:Y:S04]  /*11680*/  @P1 LDG.E R0, desc[UR40][R6.64] ;  /* 0x0000002806001981 */ /* 0x000368000c1e1900 */
[----:B------:R1:W5:Y:S01]  /*11690*/  @P0 LDG.E R4, desc[UR40][R8.64] ;  /* 0x0000002808040981 */ /* 0x000362000c1e1900 */
[----:B------:R-:W-:Y:S05]  /*116a0*/  @P0 BRA `(.L_x_1433) ;  /* 0x0000000000100947 */ /* 0x000fea0003800000 */
[----:B------:R-:W-:Y:S05]  /*116b0*/  @!P1 BRA `(.L_x_1433) ;  /* 0x00000000000c9947 */ /* 0x000fea0003800000 */
[----:B-----5:R-:W3:Y:S04]  /*116c0*/  LDG.E R4, desc[UR40][R6.64] ;  /* 0x0000002806047981 */ /* 0x020ee8000c1e1900 */
[----:B-1----:R-:W3:Y:S02]  /*116d0*/  LDG.E R6, desc[UR40][R6.64+0x4] ;  /* 0x0000042806067981 */ /* 0x002ee4000c1e1900 */
[----:B---3--:R-:W-:-:S07]  /*116e0*/  IMAD.IADD R4, R6, 0x1, -R4 ;  /* 0x0000000106047824 */ /* 0x008fce00078e0a04 */
.L_x_1433:
[----:B------:R-:W3:Y:S01]  /*116f0*/  LDL R5, [R1+0x40] ;  /* 0x0000400001057983 */ /* 0x000ee20000100800 */
[----:B------:R-:W-:Y:S01]  /*11700*/  ISETP.NE.AND P1, PT, R211, RZ, PT ;  /* 0x000000ffd300720c */ /* 0x000fe20003f25270 */
[----:B------:R-:W-:-:S03]  /*11710*/  ULDC UR4, c[0x0][0xbd4] ;  /* 0x0002f50000047ab9 */ /* 0x000fc60000000800 */
[----:B------:R-:W-:Y:S01]  /*11720*/  SEL R211, R211, UR4, P1 ;  /* 0x00000004d3d37c07 */ /* 0x000fe20008800000 */
[----:B---3--:R-:W3:Y:S02]  /*11730*/  SHFL.IDX PT, R5, R5, RZ, 0x1f ;  /* 0x00001fff05057589 */ /* 0x008ee400000e0000 */
[----:B---3--:R-:W-:Y:S02]  /*11740*/  ISETP.NE.AND P0, PT, R5, RZ, PT ;  /* 0x000000ff0500720c */ /* 0x008fe40003f05270 */
[----:B-----5:R-:W-:-:S11]  /*11750*/  SHF.R.S32.HI R5, RZ, 0x1f, R0 ;  /* 0x0000001fff057819 */ /* 0x020fd60000011400 */
[----:B------:R-:W-:Y:S05]  /*11760*/  @P0 BRA `(.L_x_1434) ;  /* 0x0000000400000947 */ /* 0x000fea0003800000 */
[----:B------:R-:W3:Y:S01]  /*11770*/  LDL.LU R11, [R1+0x3c] ;  /* 0x00003c00010b7983 */ /* 0x000ee20000300800 */
[----:B------:R-:W-:Y:S01]  /*11780*/  IMAD.MOV.U32 R10, RZ, RZ, 0xab8 ;  /* 0x00000ab8ff0a7424 */ /* 0x000fe200078e00ff */
[----:B------:R-:W-:Y:S01]  /*11790*/  ISETP.GT.AND P1, PT, R211, 0x1, PT ;  /* 0x00000001d300780c */ /* 0x000fe20003f24270 */
[----:B------:R-:W4:Y:S01]  /*117a0*/  LDC R156, c[0x0][0xce8] ;  /* 0x00033a00ff9c7b82 */ /* 0x000f220000000800 */
[----:B------:R-:W5:Y:S01]  /*117b0*/  LDL R21, [R1+0x7c] ;  /* 0x00007c0001157983 */ /* 0x000f620000100800 */
[----:B------:R-:W-:Y:S02]  /*117c0*/  ISETP.NE.U32.AND P0, PT, RZ, UR6, PT ;  /* 0x00000006ff007c0c */ /* 0x000fe4000bf05070 */
[----:B------:R-:W-:Y:S01]  /*117d0*/  SEL R10, R10, 0xa78, P1 ;  /* 0x00000a780a0a7807 */ /* 0x000fe20000800000 */
[----:B------:R-:W5:Y:S01]  /*117e0*/  LDL R158, [R1+0x84] ;  /* 0x00008400019e7983 */ /* 0x000f620000100800 */
[----:B------:R-:W-:Y:S02]  /*117f0*/  ISETP.NE.AND.EX P0, PT, RZ, UR7, PT, P0 ;  /* 0x00000007ff007c0c */ /* 0x000fe4000bf05300 */
[----:B-1----:R-:W1:Y:S01]  /*11800*/  LDC.64 R8, c[0x0][R10+0x220] ;  /* 0x000088000a087b82 */ /* 0x002e620000000a00 */
[----:B------:R-:W5:Y:S01]  /*11810*/  LDL R157, [R1+0x44] ;  /* 0x00004400019d7983 */ /* 0x000f620000100800 */
[----:B------:R-:W-:-:S06]  /*11820*/  SEL R14, R210, RZ, !P0 ;  /* 0x000000ffd20e7207 */ /* 0x000fcc0004000000 */
[----:B------:R-:W0:Y:S01]  /*11830*/  LDC.64 R6, c[0x0][R10+0x218] ;  /* 0x000086000a067b82 */ /* 0x000e220000000a00 */
[----:B-1----:R-:W-:Y:S01]  /*11840*/  IMAD R9, R9, R14, RZ ;  /* 0x0000000e09097224 */ /* 0x002fe200078e02ff */
[----:B--2---:R-:W-:Y:S02]  /*11850*/  SEL R152, R221, RZ, P1 ;  /* 0x000000ffdd987207 */ /* 0x004fe40000800000 */
[----:B---3--:R-:W-:Y:S02]  /*11860*/  SEL R11, R11, RZ, !P0 ;  /* 0x000000ff0b0b7207 */ /* 0x008fe40004000000 */
[----:B----4-:R-:W-:-:S03]  /*11870*/  ISETP.NE.AND P0, PT, R156, 0x1, PT ;  /* 0x000000019c00780c */ /* 0x010fc60003f05270 */
        /* <DEDUP_REMOVED lines=8> */
[----:B-----5:R-:W-:Y:S02]  /*11900*/  IMAD R21, R212, 0x40, R21 ;  /* 0x00000040d4157824 */ /* 0x020fe400078e0215 */
        /* <DEDUP_REMOVED lines=38> */
.L_x_1434:
[----:B------:R-:W-:Y:S02]  /*11b70*/  ISETP.GT.AND P1, PT, R211, 0x1, PT ;  /* 0x00000001d300780c */ /* 0x000fe40003f24270 */
[----:B------:R-:W-:-:S04]  /*11b80*/  ISETP.NE.U32.AND P0, PT, RZ, UR6, PT ;  /* 0x00000006ff007c0c */ /* 0x000fc8000bf05070 */
[----:B------:R-:W-:-:S04]  /*11b90*/  ISETP.NE.AND.EX P0, PT, RZ, UR7, PT, P0 ;  /* 0x00000007ff007c0c */ /* 0x000fc8000bf05300 */
[----:B------:R-:W-:-:S03]  /*11ba0*/  SEL R210, R210, RZ, !P0 ;  /* 0x000000ffd2d27207 */ /* 0x000fc60004000000 */
[----:B------:R-:W-:Y:S06]  /*11bb0*/  @P1 BRA `(.L_x_1435) ;  /* 0x0000001000381947 */ /* 0x000fec0003800000 */
[----:B---3--:R-:W3:Y:S01]  /*11bc0*/  S2R R20, SR_TID.X ;  /* 0x0000000000147919 */ /* 0x008ee20000002100 */
[----:B------:R-:W4:Y:S01]  /*11bd0*/  LDC R83, c[0x0][0xce8] ;  /* 0x00033a00ff537b82 */ /* 0x000f220000000800 */
[----:B------:R-:W-:Y:S01]  /*11be0*/  ULDC.64 UR4, c[0x0][0xba0] ;  /* 0x0002e80000047ab9 */ /* 0x000fe20000000a00 */
[----:B---3--:R-:W-:-:S05]  /*11bf0*/  VIADD R20, R20, 0xffffff80 ;  /* 0xffffff8014147836 */ /* 0x008fca0000000000 */
[----:B------:R-:W-:-:S04]  /*11c00*/  SHF.R.S32.HI R21, RZ, 0x1f, R20 ;  /* 0x0000001fff157819 */ /* 0x000fc80000011414 */
[----:B------:R-:W-:-:S04]  /*11c10*/  LEA.HI R21, R21, R20, RZ, 0x3 ;  /* 0x0000001415157211 */ /* 0x000fc800078f18ff */
[----:B------:R-:W-:-:S05]  /*11c20*/  SHF.R.S32.HI R3, RZ, 0x3, R21 ;  /* 0x00000003ff037819 */ /* 0x000fca0000011415 */
[----:B-1----:R-:W-:-:S04]  /*11c30*/  IMAD R7, R3, 0x40, R188 ;  /* 0x0000004003077824 */ /* 0x002fc800078e02bc */
        /* <DEDUP_REMOVED lines=43> */
[C---:B------:R-:W-:Y:S01]  /*11ef0*/  IADD3 R57, P5, R6.reuse, 0xa000, RZ ;  /* 0x0000a00006397810 */ /* 0x040fe20007fbe0ff */
[----:B------:R-:W5:Y:S01]  /*11f00*/  LD.E.128 R24, desc[UR40][R24.64] ;  /* 0x0000002818187980 */ /* 0x000f62000c101d00 */
[----:B------:R-:W-:-:S02]  /*11f10*/  IADD3 R61, P6, R6, 0xb000, RZ ;  /* 0x0000b000063d7810 */ /* 0x000fc40007fde0ff */
[C---:B------:R-:W-:Y:S01]  /*11f20*/  IADD3 R65, P0, R6.reuse, 0xc000, RZ ;  /* 0x0000c00006417810 */ /* 0x040fe20007f1e0ff */
[----:B------:R-:W5:Y:S01]  /*11f30*/  LD.E.128 R28, desc[UR40][R28.64] ;  /* 0x000000281c1c7980 */ /* 0x000f62000c101d00 */
[C---:B------:R-:W-:Y:S02]  /*11f40*/  IADD3 R69, P1, R6.reuse, 0xd000, RZ ;  /* 0x0000d00006457810 */ /* 0x040fe40007f3e0ff */
[C---:B------:R-:W-:Y:S01]  /*11f50*/  IADD3 R73, P2, R6.reuse, 0xe000, RZ ;  /* 0x0000e00006497810 */ /* 0x040fe20007f5e0ff */
[----:B------:R-:W5:Y:S01]  /*11f60*/  LD.E.128 R32, desc[UR40][R32.64] ;  /* 0x0000002820207980 */ /* 0x000f62000c101d00 */
[C---:B------:R-:W-:Y:S02]  /*11f70*/  LOP3.LUT R15, R6.reuse, 0x380, RZ, 0xc0, !PT ;  /* 0x00000380060f7812 */ /* 0x040fe400078ec0ff */
[----:B------:R-:W-:Y:S01]  /*11f80*/  IADD3 R11, P3, R6, 0xf000, RZ ;  /* 0x0000f000060b7810 */ /* 0x000fe20007f7e0ff */
[----:B------:R-:W5:Y:S01]  /*11f90*/  LD.E.128 R36, desc[UR40][R36.64] ;  /* 0x0000002824247980 */ /* 0x000f62000c101d00 */
[----:B------:R-:W-:-:S02]  /*11fa0*/  LOP3.LUT R52, R53, 0x380, RZ, 0xc0, !PT ;  /* 0x0000038035347812 */ /* 0x000fc400078ec0ff */
[----:B------:R-:W-:Y:S01]  /*11fb0*/  LOP3.LUT R56, R57, 0x380, RZ, 0xc0, !PT ;  /* 0x0000038039387812 */ /* 0x000fe200078ec0ff */
[----:B------:R-:W-:Y:S01]  /*11fc0*/  IMAD.X R77, RZ, RZ, R7, P3 ;  /* 0x000000ffff4d7224 */ /* 0x000fe200018e0607 */
[----:B------:R-:W-:Y:S01]  /*11fd0*/  LOP3.LUT R60, R61, 0x380, RZ, 0xc0, !PT ;  /* 0x000003803d3c7812 */ /* 0x000fe200078ec0ff */
[----:B------:R-:W5:Y:S01]  /*11fe0*/  LD.E.128 R40, desc[UR40][R40.64] ;  /* 0x0000002828287980 */ /* 0x000f62000c101d00 */
[----:B------:R-:W-:Y:S02]  /*11ff0*/  LOP3.LUT R64, R65, 0x380, RZ, 0xc0, !PT ;  /* 0x0000038041407812 */ /* 0x000fe400078ec0ff */
[----:B------:R-:W-:Y:S01]  /*12000*/  LOP3.LUT R68, R69, 0x380, RZ, 0xc0, !PT ;  /* 0x0000038045447812 */ /* 0x000fe200078ec0ff */
[----:B------:R-:W5:Y:S01]  /*12010*/  LD.E.128 R44, desc[UR40][R44.64] ;  /* 0x000000282c2c7980 */ /* 0x000f62000c101d00 */
[----:B------:R-:W-:Y:S02]  /*12020*/  LOP3.LUT R72, R73, 0x380, RZ, 0xc0, !PT ;  /* 0x0000038049487812 */ /* 0x000fe400078ec0ff */
[----:B------:R-:W-:Y:S01]  /*12030*/  SHF.R.U64 R15, R15, 0x3, RZ ;  /* 0x000000030f0f7819 */ /* 0x000fe200000012ff */
[----:B------:R-:W5:Y:S01]  /*12040*/  LD.E.128 R48, desc[UR40][R48.64] ;  /* 0x0000002830307980 */ /* 0x000f62000c101d00 */
[----:B------:R-:W-:-:S02]  /*12050*/  LOP3.LUT R9, R11, 0x380, RZ, 0xc0, !PT ;  /* 0x000003800b097812 */ /* 0x000fc400078ec0ff */
[----:B------:R-:W-:Y:S02]  /*12060*/  SHF.R.U64 R52, R52, 0x3, RZ ;  /* 0x0000000334347819 */ /* 0x000fe400000012ff */
[----:B------:R-:W-:Y:S02]  /*12070*/  SHF.R.U64 R56, R56, 0x3, RZ ;  /* 0x0000000338387819 */ /* 0x000fe400000012ff */
[----:B------:R-:W-:Y:S02]  /*12080*/  SHF.R.U64 R60, R60, 0x3, RZ ;  /* 0x000000033c3c7819 */ /* 0x000fe400000012ff */
[----:B------:R-:W-:Y:S02]  /*12090*/  SHF.R.U64 R64, R64, 0x3, RZ ;  /* 0x0000000340407819 */ /* 0x000fe400000012ff */
[----:B------:R-:W-:Y:S02]  /*120a0*/  SHF.R.U64 R68, R68, 0x3, RZ ;  /* 0x0000000344447819 */ /* 0x000fe400000012ff */
[----:B------:R-:W-:-:S02]  /*120b0*/  SHF.R.U64 R72, R72, 0x3, RZ ;  /* 0x0000000348487819 */ /* 0x000fc400000012ff */
        /* <DEDUP_REMOVED lines=17> */
[----:B----4-:R-:W-:Y:S01]  /*121d0*/  ISETP.NE.AND P3, PT, R83, 0x1, PT ;  /* 0x000000015300780c */ /* 0x010fe20003f65270 */
[----:B------:R-:W-:Y:S01]  /*121e0*/  IMAD.WIDE.U32 R6, R0, UR4, RZ ;  /* 0x0000000400067c25 */ /* 0x000fe2000f8e00ff */
[----:B------:R-:W-:Y:S01]  /*121f0*/  LOP3.LUT R21, R21, 0xfffffff8, RZ, 0xc0, !PT ;  /* 0xfffffff815157812 */ /* 0x000fe200078ec0ff */
[----:B------:R-:W1:Y:S01]  /*12200*/  LDC R0, c[0x0][0xbc8] ;  /* 0x0002f200ff007b82 */ /* 0x000e620000000800 */
        /* <DEDUP_REMOVED lines=17> */
[-C--:B-1----:R-:W-:Y:S02]  /*12320*/  ISETP.GE.AND P1, PT, R219, R0.reuse, PT ;  /* 0x00000000db00720c */ /* 0x082fe40003f26270 */
        /* <DEDUP_REMOVED lines=25> */
[----:B------:R-:W-:Y:S01]  /*124c0*/  @!PT LDS RZ, [RZ] ;  /* 0x00000000fffff984 */ /* 0x000fe20000000800 */
[----:B------:R-:W-:Y:S01]  /*124d0*/  @!PT LDS RZ, [RZ] ;  /* 0x00000000fffff984 */ /* 0x000fe20000000800 */
[----:B------:R-:W-:Y:S01]  /*124e0*/  @!PT LDS RZ, [RZ] ;  /* 0x00000000fffff984 */ /* 0x000fe20000000800 */
[----:B------:R-:W-:Y:S01]  /*124f0*/  @!PT LDS RZ, [RZ] ;  /* 0x00000000fffff984 */ /* 0x000fe20000000800 */
[----:B------:R1:W-:Y:S06]  /*12500*/  MEMBAR.ALL.CTA ;  /* 0x0000000000007992 */ /* 0x0003ec0000008000 */
[----:B-1----:R-:W1:Y:S01]  /*12510*/  FENCE.VIEW.ASYNC.S ;  /* 0x00000000000073c6 */ /* 0x002e620000000000 */
[----:B------:R-:W-:Y:S01]  /*12520*/  IMAD R82, R4, R83, RZ ;  /* 0x0000005304527224 */ /* 0x000fe200078e02ff */
[----:B------:R-:W-:Y:S01]  /*12530*/  SEL R4, RZ, 0xffffffff, P0 ;  /* 0xffffffffff047807 */ /* 0x000fe20000000000 */
[----:B------:R-:W-:Y:S01]  /*12540*/  IMAD.SHL.U32 R85, R21, 0x8, RZ ;  /* 0x0000000815557824 */ /* 0x000fe200078e00ff */
[----:B------:R-:W-:Y:S01]  /*12550*/  ISETP.GE.AND P0, PT, R215, R0, PT ;  /* 0x00000000d700720c */ /* 0x000fe20003f06270 */
[----:B------:R-:W-:-:S02]  /*12560*/  IMAD R80, R80, UR4, RZ ;  /* 0x0000000450507c24 */ /* 0x000fc4000f8e02ff */
        /* <DEDUP_REMOVED lines=30> */
[----:B-1----:R1:W-:Y:S01]  /*12750*/  SYNCS.ARRIVE.TRANS64.RED.A1T0 RZ, [R4+URZ], RZ ;  /* 0x000000ff04ff79a7 */ /* 0x0023e2000810043f */
[----:B------:R-:W-:Y:S01]  /*12760*/  LOP3.LUT R85, R84, R5, RZ, 0xfc, !PT ;  /* 0x0000000554557212 */ /* 0x000fe200078efcff */
[----:B------:R-:W-:Y:S02]  /*12770*/  BSSY B1, `(.L_x_1436) ;  /* 0x000002a000017945 */ /* 0x000fe40003800000 */
[----:B------:R3:W4:Y:S01]  /*12780*/  SHFL.IDX PT, R5, R87, RZ, 0x181f ;  /* 0x00181fff57057589 */ /* 0x00072200000e0000 */
[----:B--2---:R-:W-:-:S03]  /*12790*/  SHF.R.S32.HI R152, RZ, 0x1f, R215 ;  /* 0x0000001fff987819 */ /* 0x004fc600000114d7 */
[----:B-1----:R3:W1:Y:S01]  /*127a0*/  SHFL.IDX PT, R4, R86, RZ, 0x181f ;  /* 0x00181fff56047589 */ /* 0x00266200000e0000 */
        /* <DEDUP_REMOVED lines=11> */
[----:B-1--4-:R-:W-:Y:S02]  /*12860*/  @!P2 IMAD.WIDE R20, R188, 0x2, R4 ;  /* 0x00000002bc14a825 */ /* 0x012fe400078e0204 */
        /* <DEDUP_REMOVED lines=10> */
[CC--:B-1----:R-:W-:Y:S02]  /*12910*/  @!P1 LEA R20, P6, R216.reuse, R4.reuse, 0x1 ;  /* 0x00000004d8149211 */ /* 0x0c2fe400078c08ff */
[----:B------:R-:W-:Y:S02]  /*12920*/  SHF.R.S32.HI R9, RZ, 0x1f, R89 ;  /* 0x0000001fff097819 */ /* 0x000fe40000011459 */
[-C--:B------:R-:W-:Y:S02]  /*12930*/  @!P1 LEA.HI.X R21, R216, R5.reuse, R156, 0x1, P6 ;  /* 0x00000005d8159211 */ /* 0x080fe400030f0c9c */
[-C--:B--2---:R-:W-:Y:S02]  /*12940*/  @!P0 LEA R6, P5, R217, R4.reuse, 0x1 ;  /* 0x00000004d9068211 */ /* 0x084fe400078a08ff */
        /* <DEDUP_REMOVED lines=12> */
.L_x_1437:
[----:B------:R-:W-:Y:S05]  /*12a10*/  BSYNC B1 ;  /* 0x0000000000017941 */ /* 0x000fea0003800000 */
.L_x_1436:
[----:B------:R-:W-:Y:S01]  /*12a20*/  VIADD R3, R3, 0x20 ;  /* 0x0000002003037836 */ /* 0x000fe20000000000 */
[----:B---34-:R2:W3:Y:S04]  /*12a30*/  SHFL.IDX PT, R5, R87, 0x1, 0x181f ;  /* 0x00381f0057057f89 */ /* 0x0184e800000e0000 */
[----:B------:R-:W-:Y:S01]  /*12a40*/  ISETP.GE.AND P0, PT, R3, R82, PT ;  /* 0x000000520300720c */ /* 0x000fe20003f06270 */
[----:B-1----:R2:W1:-:S12]  /*12a50*/  SHFL.IDX PT, R4, R86, 0x1, 0x181f ;  /* 0x00381f0056047f89 */ /* 0x00245800000e0000 */
[----:B--2---:R-:W-:Y:S05]  /*12a60*/  @P0 BRA `(.L_x_1438) ;  /* 0x0000002800440947 */ /* 0x004fea0003800000 */
[-C--:B------:R-:W-:Y:S02]  /*12a70*/  ISETP.GE.AND P5, PT, R219, R0.reuse, PT ;  /* 0x00000000db00720c */ /* 0x080fe40003fa6270 */
[-C--:B------:R-:W-:Y:S02]  /*12a80*/  ISETP.GE.AND P6, PT, R188, R0.reuse, PT ;  /* 0x00000000bc00720c */ /* 0x080fe40003fc6270 */
[-C--:B------:R-:W-:Y:S02]  /*12a90*/  ISETP.GE.AND P4, PT, R218, R0.reuse, PT ;  /* 0x00000000da00720c */ /* 0x080fe40003f86270 */
[-C--:B------:R-:W-:Y:S02]  /*12aa0*/  ISETP.GE.AND P2, PT, R216, R0.reuse, PT ;  /* 0x00000000d800720c */ /* 0x080fe40003f46270 */
[----:B------:R-:W-:Y:S02]  /*12ab0*/  ISETP.GE.AND P3, PT, R217, R0, PT ;  /* 0x00000000d900720c */ /* 0x000fe40003f66270 */
[----:B------:R-:W-:-:S03]  /*12ac0*/  LOP3.LUT P0, RZ, R84, 0x40, RZ, 0xc0, !PT ;  /* 0x0000004054ff7812 */ /* 0x000fc6000780c0ff */
[C---:B-1---5:R-:W-:Y:S02]  /*12ad0*/  @!P5 LEA R8, P1, R219.reuse, R4, 0x1 ;  /* 0x00000004db08d211 */ /* 0x062fe400078208ff */
[----:B---3--:R-:W-:Y:S02]  /*12ae0*/  @!P6 IMAD.WIDE R6, R188, 0x2, R4 ;  /* 0x00000002bc06e825 */ /* 0x008fe400078e0204 */
[----:B------:R-:W-:Y:S02]  /*12af0*/  @!P5 LEA.HI.X R9, R219, R5, R159, 0x1, P1 ;  /* 0x00000005db09d211 */ /* 0x000fe400008f0c9f */
[----:B------:R-:W-:Y:S01]  /*12b00*/  ISETP.GE.AND P1, PT, R215, R0, PT ;  /* 0x00000000d700720c */ /* 0x000fe20003f26270 */
[----:B------:R1:W-:Y:S01]  /*12b10*/  @!P6 ST.E.128 desc[UR40][R6.64], R12 ;  /* 0x0000000c0600e985 */ /* 0x0003e2000c101d28 */
[----:B------:R-:W-:-:S03]  /*12b20*/  SHF.R.S32.HI R0, RZ, 0x1f, R83 ;  /* 0x0000001fff007819 */ /* 0x000fc60000011453 */
[----:B------:R2:W-:Y:S01]  /*12b30*/  @!P5 ST.E.128 desc[UR40][R8.64], R28 ;  /* 0x0000001c0800d985 */ /* 0x0005e2000c101d28 */
[----:B-1----:R-:W-:-:S04]  /*12b40*/  @!P4 LEA R6, P6, R218, R4, 0x1 ;  /* 0x00000004da06c211 */ /* 0x002fc800078c08ff */
[-C--:B------:R-:W-:Y:S02]  /*12b50*/  @!P4 LEA.HI.X R7, R218, R5.reuse, R158, 0x1, P6 ;  /* 0x00000005da07c211 */ /* 0x080fe400030f0c9e */
[CC--:B------:R-:W-:Y:S02]  /*12b60*/  @!P2 LEA R10, P6, R216.reuse, R4.reuse, 0x1 ;  /* 0x00000004d80aa211 */ /* 0x0c0fe400078c08ff */
[CC--:B--2---:R-:W-:Y:S01]  /*12b70*/  @!P3 LEA R8, P5, R217.reuse, R4.reuse, 0x1 ;  /* 0x00000004d908b211 */ /* 0x0c4fe200078a08ff */
        /* <DEDUP_REMOVED lines=18> */
.L_x_1435:
[----:B------:R-:W4:Y:S01]  /*12ca0*/  LDL R10, [R1+0x7c] ;  /* 0x00007c00010a7983 */ /* 0x000f220000100800 */
[----:B-1-3--:R-:W1:Y:S01]  /*12cb0*/  LDC R9, c[0x0][0xce8] ;  /* 0x00033a00ff097b82 */ /* 0x00ae620000000800 */
[----:B------:R-:W-:Y:S01]  /*12cc0*/  ULDC.64 UR4, c[0x0][0xc08] ;  /* 0x0003020000047ab9 */ /* 0x000fe20000000a00 */
[----:B------:R-:W-:Y:S01]  /*12cd0*/  IMAD R11, R212, 0x40, R191 ;  /* 0x00000040d40b7824 */ /* 0x000fe200078e02bf */
[----:B------:R-:W-:Y:S01]  /*12ce0*/  BSSY B1, `(.L_x_1439) ;  /* 0x00000f0000017945 */ /* 0x000fe20003800000 */
[----:B------:R-:W-:Y:S01]  /*12cf0*/  IMAD R3, R5, UR4, RZ ;  /* 0x0000000405037c24 */ /* 0x000fe2000f8e02ff */
[----:B------:R-:W-:Y:S01]  /*12d00*/  SHF.R.S32.HI R21, RZ, 0x1f, R222 ;  /* 0x0000001fff157819 */ /* 0x000fe200000114de */
[C---:B------:R-:W-:Y:S01]  /*12d10*/  IMAD.WIDE.U32 R6, R0.reuse, UR4, RZ ;  /* 0x0000000400067c25 */ /* 0x040fe2000f8e00ff */
[----:B--2---:R-:W-:Y:S02]  /*12d20*/  SHF.R.S32.HI R152, RZ, 0x1f, R223 ;  /* 0x0000001fff987819 */ /* 0x004fe400000114df */
        /* <DEDUP_REMOVED lines=14> */
[----:B-1----:R-:W-:Y:S01]  /*12e10*/  ISETP.NE.AND P0, PT, R9, 0x1, PT ;  /* 0x000000010900780c */ /* 0x002fe20003f05270 */
        /* <DEDUP_REMOVED lines=18> */
[----:B------:R-:W2:Y:S01]  /*12f40*/  @P0 LDC R0, c[0x0][0xcf0] ;  /* 0x00033c00ff000b82 */ /* 0x000ea20000000800 */
        /* <DEDUP_REMOVED lines=36> */
[----:B------:R-:W-:-:S02]  /*13190*/  VIADD R192, R193, 0x40 ;  /* 0x00000040c1c07836 */ /* 0x000fc40000000000 */
[C---:B------:R-:W-:Y:S02]  /*131a0*/  VIADD R197, R193.reuse, 0x38 ;  /* 0x00000038c1c57836 */ /* 0x040fe40000000000 */
[C---:B------:R-:W-:Y:S02]  /*131b0*/  VIADD R199, R193.reuse, 0x30 ;  /* 0x00000030c1c77836 */ /* 0x040fe40000000000 */
[C---:B------:R-:W-:Y:S02]  /*131c0*/  VIADD R201, R193.reuse, 0x28 ;  /* 0x00000028c1c97836 */ /* 0x040fe40000000000 */
[C---:B------:R-:W-:Y:S02]  /*131d0*/  VIADD R203, R193.reuse, 0x20 ;  /* 0x00000020c1cb7836 */ /* 0x040fe40000000000 */
[C---:B------:R-:W-:Y:S02]  /*131e0*/  VIADD R205, R193.reuse, 0x18 ;  /* 0x00000018c1cd7836 */ /* 0x040fe40000000000 */
[----:B------:R-:W-:-:S02]  /*131f0*/  VIADD R210, R193, 0x10 ;  /* 0x00000010c1d27836 */ /* 0x000fc40000000000 */
[----:B------:R-:W-:Y:S02]  /*13200*/  VIADD R213, R193, 0x8 ;  /* 0x00000008c1d57836 */ /* 0x000fe40000000000 */
[----:B----4-:R-:W-:-:S04]  /*13210*/  IMAD R3, R212, 0x40, R10 ;  /* 0x00000040d4037824 */ /* 0x010fc800078e020a */
[----:B-1----:R-:W-:-:S04]  /*13220*/  @P0 IMAD.HI.U32 R8, R3, R8, RZ ;  /* 0x0000000803080227 */ /* 0x002fc800078e00ff */
[----:B------:R-:W-:Y:S01]  /*13230*/  IMAD.MOV.U32 R5, RZ, RZ, R3 ;  /* 0x000000ffff057224 */ /* 0x000fe200078e0003 */
[----:B--2---:R-:W-:-:S05]  /*13240*/  @P0 SHF.R.U32.HI R5, RZ, R0, R8 ;  /* 0x00000000ff050219 */ /* 0x004fca0000011608 */
        /* <DEDUP_REMOVED lines=153> */
.L_x_1440:
[----:B------:R-:W-:Y:S05]  /*13be0*/  BSYNC B1 ;  /* 0x0000000000017941 */ /* 0x000fea0003800000 */
.L_x_1439:
        /* <DEDUP_REMOVED lines=33> */
[C---:B----4-:R-:W-:Y:S01]  /*13e00*/  @!P5 LEA R8, P6, R199.reuse, R24, 0x2 ;  /* 0x00000018c708d211 */ /* 0x050fe200078c10ff */
[----:B------:R1:W-:Y:S01]  /*13e10*/  @!P4 ST.E.64 desc[UR40][R6.64], R46 ;  /* 0x0000002e0600c985 */ /* 0x0003e2000c101b28 */
[----:B------:R-:W-:Y:S02]  /*13e20*/  ISETP.GE.AND P3, PT, R180, UR4, PT ;  /* 0x00000004b4007c0c */ /* 0x000fe4000bf66270 */
[----:B------:R-:W-:-:S02]  /*13e30*/  @!P5 LEA.HI.X R9, R199, R20, R200, 0x2, P6 ;  /* 0x00000014c709d211 */ /* 0x000fc400030f14c8 */
[----:B------:R-:W-:-:S03]  /*13e40*/  ISETP.GE.AND P4, PT, R178, UR4, PT ;  /* 0x00000004b2007c0c */ /* 0x000fc6000bf86270 */
[----:B------:R4:W-:Y:S01]  /*13e50*/  @!P5 ST.E.64 desc[UR40][R8.64], R50 ;  /* 0x000000320800d985 */ /* 0x0009e2000c101b28 */
[CC--:B0-----:R-:W-:Y:S02]  /*13e60*/  @!P0 LEA R4, P6, R197.reuse, R24.reuse, 0x2 ;  /* 0x00000018c5048211 */ /* 0x0c1fe400078c10ff */
[C---:B-1----:R-:W-:Y:S02]  /*13e70*/  @!P1 LEA R6, P5, R192.reuse, R24, 0x2 ;  /* 0x00000018c0069211 */ /* 0x042fe400078a10ff */
        /* <DEDUP_REMOVED lines=24> */
[-C--:B-1----:R-:W-:Y:S01]  /*14000*/  @!P1 LEA R6, P3, R172, R24.reuse, 0x2 ;  /* 0x00000018ac069211 */ /* 0x082fe200078610ff */
        /* <DEDUP_REMOVED lines=70> */
.L_x_1432:
[----:B------:R-:W-:Y:S01]  /*14470*/  ULDC.64 UR6, c[0x0][0xd08] ;  /* 0x0003420000067ab9 */ /* 0x000fe20000000a00 */
[----:B------:R-:W-:Y:S01]  /*14480*/  ULDC.64 UR4, c[0x0][0xd00] ;  /* 0x0003400000047ab9 */ /* 0x000fe20000000a00 */
[----:B------:R-:W-:Y:S01]  /*14490*/  ISETP.NE.U32.AND P1, PT, RZ, UR6, PT ;  /* 0x00000006ff007c0c */ /* 0x000fe2000bf25070 */
[----:B------:R-:W-:Y:S01]  /*144a0*/  IMAD.MOV.U32 R3, RZ, RZ, RZ ;  /* 0x000000ffff037224 */ /* 0x000fe200078e00ff */
[----:B------:R-:W-:Y:S02]  /*144b0*/  ISETP.NE.U32.AND P0, PT, RZ, UR4, PT ;  /* 0x00000004ff007c0c */ /* 0x000fe4000bf05070 */
[----:B------:R-:W-:Y:S02]  /*144c0*/  ISETP.NE.AND.EX P1, PT, RZ, UR7, PT, P1 ;  /* 0x00000007ff007c0c */ /* 0x000fe4000bf25310 */
[----:B-1----:R-:W-:Y:S02]  /*144d0*/  IADD3 R4, P2, R213, UR4, RZ ;  /* 0x00000004d5047c10 */ /* 0x002fe4000ff5e0ff */
        /* <DEDUP_REMOVED lines=9> */
[----:B------:R-:W3:-:S12]  /*14570*/  S2R R8, SR_TID.X ;  /* 0x0000000000087919 */ /* 0x000ed80000002100 */
[----:B------:R-:W4:Y:S01]  /*14580*/  @!P2 LDC R211, c[0x0][0xbd4] ;  /* 0x0002f500ffd3ab82 */ /* 0x000f220000000800 */
[----:B---3--:R-:W-:Y:S01]  /*14590*/  VIADD R30, R8, 0xffffff80 ;  /* 0xffffff80081e7836 */ /* 0x008fe20000000000 */
[----:B----4-:R-:W-:-:S04]  /*145a0*/  ISETP.GT.AND P2, PT, R211, 0x1, PT ;  /* 0x00000001d300780c */ /* 0x010fc80003f44270 */
[----:B------:R-:W-:Y:S01]  /*145b0*/  ISETP.GT.AND P3, PT, R30, 0x3f, PT ;  /* 0x0000003f1e00780c */ /* 0x000fe20003f64270 */
[----:B-1----:R-:W-:-:S12]  /*145c0*/  @P1 BRA `(.L_x_1441) ;  /* 0x0000000000101947 */ /* 0x002fd80003800000 */
[----:B------:R-:W-:Y:S05]  /*145d0*/  @!P0 BRA `(.L_x_1441) ;  /* 0x00000000000c8947 */ /* 0x000fea0003800000 */
[----:B------:R-:W3:Y:S04]  /*145e0*/  LDG.E R7, desc[UR40][R4.64] ;  /* 0x0000002804077981 */ /* 0x000ee8000c1e1900 */
[----:B-----5:R-:W3:Y:S02]  /*145f0*/  LDG.E R0, desc[UR40][R4.64+0x4] ;  /* 0x0000042804007981 */ /* 0x020ee4000c1e1900 */
[----:B---3--:R-:W-:-:S07]  /*14600*/  IMAD.IADD R0, R0, 0x1, -R7 ;  /* 0x0000000100007824 */ /* 0x008fce00078e0a07 */
.L_x_1441:
[----:B------:R-:W3:Y:S01]  /*14610*/  LDL.LU R4, [R1+0x3c] ;  /* 0x00003c0001047983 */ /* 0x000ee20000300800 */
[----:B------:R-:W-:Y:S01]  /*14620*/  BSSY B1, `(.L_x_1442) ;  /* 0x0000037000017945 */ /* 0x000fe20003800000 */
[----:B------:R-:W-:Y:S02]  /*14630*/  SEL R27, R210, RZ, !P0 ;  /* 0x000000ffd21b7207 */ /* 0x000fe40004000000 */
[----:B-----5:R-:W-:Y:S02]  /*14640*/  SHF.R.S32.HI R26, RZ, 0x1f, R3 ;  /* 0x0000001fff1a7819 */ /* 0x020fe40000011403 */
[----:B---3--:R-:W-:Y:S01]  /*14650*/  SEL R28, R4, RZ, !P0 ;  /* 0x000000ff041c7207 */ /* 0x008fe20004000000 */
[----:B------:R-:W-:Y:S06]  /*14660*/  @P3 BRA `(.L_x_1443) ;  /* 0x0000000000c83947 */ /* 0x000fec0003800000 */
[----:B------:R-:W1:Y:S01]  /*14670*/  S2R R5, SR_TID.X ;  /* 0x0000000000057919 */ /* 0x000e620000002100 */
[----:B------:R-:W3:Y:S01]  /*14680*/  LDC R31, c[0x0][0xce8] ;  /* 0x00033a00ff1f7b82 */ /* 0x000ee20000000800 */
[----:B-1----:R-:W-:Y:S02]  /*14690*/  IMAD R4, R212, 0x40, R5 ;  /* 0x00000040d4047824 */ /* 0x002fe400078e0205 */
[----:B---3--:R-:W-:Y:S02]  /*146a0*/  IMAD R5, R0, R31, RZ ;  /* 0x0000001f00057224 */ /* 0x008fe400078e02ff */
[----:B------:R-:W-:-:S05]  /*146b0*/  VIADD R29, R4, 0xffffff80 ;  /* 0xffffff80041d7836 */ /* 0x000fca0000000000 */
[----:B------:R-:W-:-:S13]  /*146c0*/  ISETP.GE.AND P0, PT, R29, R5, PT ;  /* 0x000000051d00720c */ /* 0x000fda0003f06270 */
[----:B------:R-:W-:Y:S05]  /*146d0*/  @P0 BRA `(.L_x_1443) ;  /* 0x0000000000ac0947 */ /* 0x000fea0003800000 */
[----:B------:R-:W-:Y:S01]  /*146e0*/  IMAD.MOV.U32 R24, RZ, RZ, 0xab8 ;  /* 0x00000ab8ff187424 */ /* 0x000fe200078e00ff */
[----:B------:R-:W-:Y:S01]  /*146f0*/  ISETP.GT.AND P0, PT, R211, 0x1, PT ;  /* 0x00000001d300780c */ /* 0x000fe20003f04270 */
[----:B------:R-:W1:Y:S01]  /*14700*/  LDC.64 R4, c[0x0][0xca8] ;  /* 0x00032a00ff047b82 */ /* 0x000e620000000a00 */
        /* <DEDUP_REMOVED lines=8> */
[----:B------:R-:W2:Y:S08]  /*14790*/  @P1 LDC R20, c[0x0][0xcec] ;  /* 0x00033b00ff141b82 */ /* 0x000eb00000000800 */
[----:B------:R-:W5:Y:S01]  /*147a0*/  @P1 LDC R33, c[0x0][0xcf0] ;  /* 0x00033c00ff211b82 */ /* 0x000f620000000800 */
[----:B---3--:R-:W-:-:S07]  /*147b0*/  IMAD R11, R11, R27, RZ ;  /* 0x0000001b0b0b7224 */ /* 0x008fce00078e02ff */
[----:B-1----:R-:W1:Y:S01]  /*147c0*/  @!P0 LDC R4, c[0x0][0xc50] ;  /* 0x00031400ff048b82 */ /* 0x002e620000000800 */
[----:B------:R-:W-:-:S04]  /*147d0*/  IMAD.WIDE.U32 R14, R10, R27, RZ ;  /* 0x0000001b0a0e7225 */ /* 0x000fc800078e00ff */
[----:B------:R-:W-:Y:S02]  /*147e0*/  IMAD R11, R10, R28, R11 ;  /* 0x0000001c0a0b7224 */ /* 0x000fe400078e020b */
[----:B--2---:R-:W-:Y:S01]  /*147f0*/  @P1 IMAD.HI.U32 R20, R29, R20, RZ ;  /* 0x000000141d141227 */ /* 0x004fe200078e00ff */
[----:B------:R-:W2:Y:S03]  /*14800*/  @!P0 LDC R5, c[0x0][0xc54] ;  /* 0x00031500ff058b82 */ /* 0x000ea60000000800 */
        /* <DEDUP_REMOVED lines=19> */
[----:B-1----:R-:W-:-:S03]  /*14940*/  LEA R4, P0, R8, R4, 0x2 ;  /* 0x0000000408047211 */ /* 0x002fc600078010ff */
[----:B------:R-:W-:Y:S02]  /*14950*/  IMAD.IADD R6, R9, 0x1, R7 ;  /* 0x0000000109067824 */ /* 0x000fe400078e0207 */
[----:B------:R-:W-:-:S03]  /*14960*/  IMAD.MOV.U32 R7, RZ, RZ, -0x800000 ;  /* 0xff800000ff077424 */ /* 0x000fc600078e00ff */
[----:B--2---:R-:W-:-:S05]  /*14970*/  LEA.HI.X R5, R8, R5, R6, 0x2, P0 ;  /* 0x0000000508057211 */ /* 0x004fca00000f1406 */
[----:B------:R1:W-:Y:S02]  /*14980*/  STG.E desc[UR40][R4.64], R7 ;  /* 0x0000000704007986 */ /* 0x0003e4000c101928 */
.L_x_1443:
[----:B------:R-:W-:Y:S05]  /*14990*/  BSYNC B1 ;  /* 0x0000000000017941 */ /* 0x000fea0003800000 */
.L_x_1442:
[----:B------:R-:W-:Y:S05]  /*149a0*/  @P2 BRA `(.L_x_1438) ;  /* 0x0000000800742947 */ /* 0x000fea0003800000 */
[----:B------:R-:W3:Y:S01]  /*149b0*/  LDC R9, c[0x0][0xce8] ;  /* 0x00033a00ff097b82 */ /* 0x000ee20000000800 */
[----:B------:R-:W-:Y:S01]  /*149c0*/  ULDC.64 UR4, c[0x0][0xba0] ;  /* 0x0002e80000047ab9 */ /* 0x000fe20000000a00 */
[----:B-1----:R-:W-:Y:S01]  /*149d0*/  SHF.R.S32.HI R7, RZ, 0x1f, R30 ;  /* 0x0000001fff077819 */ /* 0x002fe2000001141e */
[----:B------:R-:W-:Y:S01]  /*149e0*/  IMAD R6, R26, UR4, RZ ;  /* 0x000000041a067c24 */ /* 0x000fe2000f8e02ff */
[----:B------:R-:W-:Y:S01]  /*149f0*/  BSSY B1, `(.L_x_1444) ;  /* 0x0000074000017945 */ /* 0x000fe20003800000 */
[----:B------:R-:W-:Y:S01]  /*14a00*/  IMAD.WIDE.U32 R4, R3, UR4, RZ ;  /* 0x0000000403047c25 */ /* 0x000fe2000f8e00ff */
[----:B------:R-:W-:Y:S02]  /*14a10*/  LEA.HI R7, R7, R30, RZ, 0x3 ;  /* 0x0000001e07077211 */ /* 0x000fe400078f18ff */
[----:B------:R-:W1:Y:S01]  /*14a20*/  LDC R21, c[0x0][0xbc8] ;  /* 0x0002f200ff157b82 */ /* 0x000e620000000800 */
        /* <DEDUP_REMOVED lines=22> */
[-C--:B-1----:R-:W-:Y:S01]  /*14b90*/  ISETP.GE.AND P1, PT, R219, R21.reuse, PT ;  /* 0x00000015db00720c */ /* 0x082fe20003f26270 */
[----:B------:R-:W-:Y:S01]  /*14ba0*/  IMAD.WIDE.U32 R4, R27, UR4, R4 ;  /* 0x000000041b047c25 */ /* 0x000fe2000f8e0004 */
[----:B------:R-:W-:-:S02]  /*14bb0*/  ISETP.GE.AND P2, PT, R188, R21, PT ;  /* 0x00000015bc00720c */ /* 0x000fc40003f46270 */
[----:B------:R-:W-:Y:S01]  /*14bc0*/  SHF.R.S32.HI R28, RZ, 0x1f, R29 ;  /* 0x0000001fff1c7819 */ /* 0x000fe2000001141d */
[----:B------:R-:W1:Y:S01]  /*14bd0*/  @P0 LDC R11, c[0x0][0xcec] ;  /* 0x00033b00ff0b0b82 */ /* 0x000e620000000800 */
        /* <DEDUP_REMOVED lines=8> */
[----:B-1----:R-:W-:-:S05]  /*14c60*/  @P0 IMAD.HI.U32 R6, R8, R11, RZ ;  /* 0x0000000b08060227 */ /* 0x002fca00078e00ff */
        /* <DEDUP_REMOVED lines=76> */
.L_x_1445:
[----:B------:R-:W-:Y:S05]  /*15130*/  BSYNC B1 ;  /* 0x0000000000017941 */ /* 0x000fea0003800000 */
.L_x_1444:
        /* <DEDUP_REMOVED lines=28> */
[-C--:B-1----:R-:W-:Y:S01]  /*15300*/  @P4 LEA R20, P6, R29, R4.reuse, 0x1 ;  /* 0x000000041d144211 */ /* 0x082fe200078c08ff */
[----:B------:R4:W-:Y:S01]  /*15310*/  @!P3 ST.E.128 desc[UR40][R6.64], RZ ;  /* 0x000000ff0600b985 */ /* 0x0009e2000c101d28 */
[----:B------:R-:W-:-:S02]  /*15320*/  @!P5 LEA R4, P0, R215, R4, 0x1 ;  /* 0x00000004d704d211 */ /* 0x000fc400078008ff */
[-C--:B------:R-:W-:Y:S02]  /*15330*/  @P4 LEA.HI.X R21, R29, R5.reuse, R28, 0x1, P6 ;  /* 0x000000051d154211 */ /* 0x080fe400030f0c1c */
[----:B------:R-:W-:-:S05]  /*15340*/  @!P5 LEA.HI.X R5, R215, R5, R32, 0x1, P0 ;  /* 0x00000005d705d211 */ /* 0x000fca00000f0c20 */
[----:B------:R4:W-:Y:S04]  /*15350*/  @!P5 ST.E.128 desc[UR40][R4.64], RZ ;  /* 0x000000ff0400d985 */ /* 0x0009e8000c101d28 */
[----:B------:R4:W-:Y:S04]  /*15360*/  @P2 ST.E.128 desc[UR40][R14.64], RZ ;  /* 0x000000ff0e002985 */ /* 0x0009e8000c101d28 */
[----:B------:R4:W-:Y:S02]  /*15370*/  @P4 ST.E.128 desc[UR40][R20.64], RZ ;  /* 0x000000ff14004985 */ /* 0x0009e4000c101d28 */
.L_x_1438:
[----:B------:R-:W-:Y:S05]  /*15380*/  BSYNC B0 ;  /* 0x0000000000007941 */ /* 0x000fea0003800000 */
.L_x_1431:
[----:B------:R-:W-:Y:S02]  /*15390*/  ULDC UR4, c[0x0][0xd3c] ;  /* 0x00034f0000047ab9 */ /* 0x000fe40000000800 */
[----:B--2---:R-:W-:-:S13]  /*153a0*/  ISETP.GE.AND P0, PT, R155, UR4, PT ;  /* 0x000000049b007c0c */ /* 0x004fda000bf06270 */
[----:B------:R-:W-:Y:S05]  /*153b0*/  @!P0 BRA `(.L_x_1446) ;  /* 0xfffffec000948947 */ /* 0x000fea000383ffff */
[----:B------:R-:W-:Y:S05]  /*153c0*/  BRA `(.L_x_1324) ;  /* 0x000000a0005c7947 */ /* 0x000fea0003800000 */
.L_x_1322:
[----:B------:R-:W-:-:S08]  /*153d0*/  NOP ;  /* 0x0000000000007918 */ /* 0x000fd00000000000 */
[----:B------:R-:W0:-:S00]  /*153e0*/  USETMAXREG.DEALLOC.CTAPOOL 0x18 ;  /* 0x00000018000079c8 */ /* 0x000e0000080e0500 */
        /* <DEDUP_REMOVED lines=18> */
.L_x_1447:
        /* <DEDUP_REMOVED lines=43> */
.L_x_1451:
        /* <DEDUP_REMOVED lines=38> */
.L_x_1449:
        /* <DEDUP_REMOVED lines=20> */
.L_x_1452:
        /* <DEDUP_REMOVED lines=54> */
.L_x_1450:
[----:B------:R-:W-:Y:S01]  /*15ec0*/  IMAD.U32 R2, RZ, RZ, UR6 ;  /* 0x00000006ff027e24 */ /* 0x000fe2000f8e00ff */
[----:B------:R0:W-:Y:S04]  /*15ed0*/  STL [R1+0x4], RZ ;  /* 0x000004ff01007387 */ /* 0x0001e80000100800 */
[----:B------:R0:W-:Y:S04]  /*15ee0*/  STL [R1+0x8], RZ ;  /* 0x000008ff01007387 */ /* 0x0001e80000100800 */
[----:B------:R0:W-:Y:S02]  /*15ef0*/  STL [R1], R2 ;  /* 0x0000000201007387 */ /* 0x0001e40000100800 */
.L_x_1453:
[----:B------:R-:W2:Y:S04]  /*15f00*/  LDL R8, [R1] ;  /* 0x0000000001087983 */ /* 0x000ea80000100800 */
[----:B------:R-:W2:Y:S04]  /*15f10*/  LDL R9, [R1+0x4] ;  /* 0x0000040001097983 */ /* 0x000ea80000100800 */
[----:B------:R-:W2:Y:S04]  /*15f20*/  LDL R10, [R1+0x8] ;  /* 0x00000800010a7983 */ /* 0x000ea80000100800 */
[----:B------:R-:W2:Y:S01]  /*15f30*/  LDL R11, [R1+0xc] ;  /* 0x00000c00010b7983 */ /* 0x000ea20000100800 */
[----:B------:R-:W-:-:S13]  /*15f40*/  ISETP.NE.AND P0, PT, R0, RZ, PT ;  /* 0x000000ff0000720c */ /* 0x000fda0003f05270 */
[----:B-1----:R-:W1:Y:S01]  /*15f50*/  @!P0 S2R R3, SR_CgaCtaId ;  /* 0x0000000000038919 */ /* 0x002e620000008800 */
[----:B------:R-:W-:-:S04]  /*15f60*/  @!P0 MOV R0, 0x400 ;  /* 0x0000040000008802 */ /* 0x000fc80000000f00 */
[----:B-1----:R-:W-:-:S05]  /*15f70*/  @!P0 LEA R0, R3, R0, 0x18 ;  /* 0x0000000003008211 */ /* 0x002fca00078ec0ff */
[----:B--2---:R2:W-:Y:S01]  /*15f80*/  @!P0 STS.128 [R0+0x388d0], R8 ;  /* 0x0388d00800008388 */ /* 0x0045e20000000c00 */
[----:B------:R-:W-:Y:S06]  /*15f90*/  BAR.ARV 0x5, 0x180 ;  /* 0x0146000000007b1d */ /* 0x000fec0000002000 */
.L_x_1448:
        /* <DEDUP_REMOVED lines=15> */
[----:B0-----:R-:W-:Y:S01]  /*16090*/  IMAD.SHL.U32 R2, R4, 0x8, RZ ;  /* 0x0000000804027824 */ /* 0x001fe200078e00ff */
[----:B------:R-:W-:Y:S01]  /*160a0*/  LOP3.LUT R0, R0, 0x38, RZ, 0xc0, !PT ;  /* 0x0000003800007812 */ /* 0x000fe200078ec0ff */
[----:B------:R-:W-:Y:S01]  /*160b0*/  ULDC.64 UR38, c[0x0][0x198] ;  /* 0x0000660000267ab9 */ /* 0x000fe20000000a00 */
[----:B------:R-:W-:Y:S01]  /*160c0*/  LOP3.LUT R3, R3, 0x38, R6, 0x78, !PT ;  /* 0x0000003803037812 */ /* 0x000fe200078e7806 */
[----:B------:R-:W-:Y:S01]  /*160d0*/  IMAD.SHL.U32 R6, R6, 0x10, RZ ;  /* 0x0000001006067824 */ /* 0x000fe200078e00ff */
[----:B------:R-:W-:-:S02]  /*160e0*/  ULDC UR36, c[0x0][0xc] ;  /* 0x0000030000247ab9 */ /* 0x000fc40000000800 */
        /* <DEDUP_REMOVED lines=11> */
[----:B------:R-:W-:Y:S01]  /*161a0*/  STL [R1+0x20], R2 ;  /* 0x0000200201007387 */ /* 0x000fe20000100800 */
[----:B0-----:R-:W-:-:S03]  /*161b0*/  LOP3.LUT R3, R0, 0x80, RZ, 0xfc, !PT ;  /* 0x0000008000037812 */ /* 0x001fc600078efcff */
[----:B------:R-:W-:Y:S01]  /*161c0*/  STL [R1+0x10], RZ ;  /* 0x000010ff01007387 */ /* 0x000fe20000100800 */
[----:B------:R-:W-:-:S03]  /*161d0*/  LOP3.LUT R3, R0, 0x140, RZ, 0xfc, !PT ;  /* 0x0000014000037812 */ /* 0x000fc600078efcff */
[----:B------:R0:W-:Y:S02]  /*161e0*/  STL [R1+0x1c], R2 ;  /* 0x00001c0201007387 */ /* 0x0001e40000100800 */
[C---:B0-----:R-:W-:Y:S02]  /*161f0*/  LOP3.LUT R2, R0.reuse, 0xc0, RZ, 0xfc, !PT ;  /* 0x000000c000027812 */ /* 0x041fe400078efcff */
[C---:B------:R-:W-:Y:S02]  /*16200*/  LOP3.LUT R2, R0.reuse, 0x180, RZ, 0xfc, !PT ;  /* 0x0000018000027812 */ /* 0x040fe400078efcff */
[----:B------:R-:W-:-:S07]  /*16210*/  LOP3.LUT R0, R0, 0x1c0, RZ, 0xfc, !PT ;  /* 0x000001c000007812 */ /* 0x000fce00078efcff */
.L_x_1626:
[----:B------:R-:W2:Y:S01]  /*16220*/  LDL R0, [R1+0xc] ;  /* 0x00000c0001007983 */ /* 0x000ea20000100800 */
[----:B------:R-:W2:Y:S01]  /*16230*/  LDC.64 R2, c[0x0][0xd88] ;  /* 0x00036200ff027b82 */ /* 0x000ea20000000a00 */
[----:B------:R-:W-:Y:S05]  /*16240*/  YIELD ;  /* 0x0000000000007946 */ /* 0x000fea0003800000 */
[----:B------:R-:W-:Y:S01]  /*16250*/  ULDC.64 UR4, c[0x0][0xb20] ;  /* 0x0002c80000047ab9 */ /* 0x000fe20000000a00 */
[----:B-1----:R-:W-:Y:S02]  /*16260*/  CS2R R8, SRZ ;  /* 0x0000000000087805 */ /* 0x002fe4000001ff00 */
[----:B------:R-:W-:Y:S01]  /*16270*/  ISETP.NE.U32.AND P0, PT, RZ, UR4, PT ;  /* 0x00000004ff007c0c */ /* 0x000fe2000bf05070 */
[----:B------:R-:W-:Y:S01]  /*16280*/  ULDC.64 UR10, c[0x0][0xb10] ;  /* 0x0002c400000a7ab9 */ /* 0x000fe20000000a00 */
[----:B------:R-:W-:Y:S01]  /*16290*/  ULDC.64 UR8, c[0x0][0xb08] ;  /* 0x0002c20000087ab9 */ /* 0x000fe20000000a00 */
[----:B------:R-:W-:Y:S01]  /*162a0*/  ULDC.64 UR6, c[0x0][0xb00] ;  /* 0x0002c00000067ab9 */ /* 0x000fe20000000a00 */
[----:B--2---:R-:W-:-:S05]  /*162b0*/  IMAD.WIDE R2, R0, 0x4, R2 ;  /* 0x0000000400027825 */ /* 0x004fca00078e0202 */
[----:B------:R-:W2:Y:S01]  /*162c0*/  LDG.E R13, desc[UR40][R2.64] ;  /* 0x00000028020d7981 */ /* 0x000ea2000c1e1900 */
[----:B------:R-:W-:Y:S01]  /*162d0*/  ISETP.NE.AND.EX P0, PT, RZ, UR5, PT, P0 ;  /* 0x00000005ff007c0c */ /* 0x000fe2000bf05300 */
[----:B------:R-:W-:Y:S01]  /*162e0*/  IMAD.MOV.U32 R0, RZ, RZ, RZ ;  /* 0x000000ffff007224 */ /* 0x000fe200078e00ff */
[----:B0-2---:R-:W-:Y:S01]  /*162f0*/  SHF.R.S32.HI R4, RZ, 0x1f, R13 ;  /* 0x0000001fff047819 */ /* 0x005fe2000001140d */
[----:B------:R-:W-:-:S10]  /*16300*/  IMAD.SHL.U32 R17, R13, 0x4, RZ ;  /* 0x000000040d117824 */ /* 0x000fd400078e00ff */
[C---:B------:R-:W-:Y:S01]  /*16310*/  @P0 LEA R2, P1, R13.reuse, UR4, 0x2 ;  /* 0x000000040d020c11 */ /* 0x040fe2000f8210ff */
[----:B------:R-:W-:Y:S03]  /*16320*/  STL [R1+0x30], R13 ;  /* 0x0000300d01007387 */ /* 0x000fe60000100800 */
[C-C-:B------:R-:W-:Y:S01]  /*16330*/  @P0 LEA.HI.X R3, R13.reuse, UR5, R4.reuse, 0x2, P1 ;  /* 0x000000050d030c11 */ /* 0x140fe200088f1404 */
[----:B------:R-:W-:Y:S01]  /*16340*/  ULDC.64 UR4, c[0x0][0xaf8] ;  /* 0x0002be0000047ab9 */ /* 0x000fe20000000a00 */
[----:B---3--:R-:W-:Y:S01]  /*16350*/  SHF.L.U64.HI R14, R13, 0x2, R4 ;  /* 0x000000020d0e7819 */ /* 0x008fe20000010204 */
        /* <DEDUP_REMOVED lines=8> */
[----:B------:R-:W-:Y:S02]  /*163e0*/  ISETP.NE.U32.AND P2, PT, RZ, UR8, PT ;  /* 0x00000008ff007c0c */ /* 0x000fe4000bf45070 */
[C---:B------:R-:W-:Y:S02]  /*163f0*/  IADD3 R6, P5, R17.reuse, UR6, RZ ;  /* 0x0000000611067c10 */ /* 0x040fe4000ffbe0ff */
[----:B-1----:R-:W-:-:S02]  /*16400*/  IADD3 R2, P4, R17, UR4, RZ ;  /* 0x0000000411027c10 */ /* 0x002fc4000ff9e0ff */
[----:B------:R-:W-:Y:S02]  /*16410*/  ISETP.NE.AND.EX P3, PT, RZ, UR11, PT, P3 ;  /* 0x0000000bff007c0c */ /* 0x000fe4000bf65330 */
[C---:B------:R-:W-:Y:S02]  /*16420*/  IADD3.X R3, R14.reuse, UR5, RZ, P4, !PT ;  /* 0x000000050e037c10 */ /* 0x040fe4000a7fe4ff */
[----:B0-----:R-:W-:Y:S02]  /*16430*/  IADD3 R4, P4, R17, UR8, RZ ;  /* 0x0000000811047c10 */ /* 0x001fe4000ff9e0ff */
        /* <DEDUP_REMOVED lines=30> */
.L_x_1455:
        /* <DEDUP_REMOVED lines=17> */
.L_x_1456:
[----:B------:R-:W-:Y:S05]  /*16730*/  @!P0 BRA `(.L_x_1457) ;  /* 0x00000000000c8947 */ /* 0x000fea0003800000 */
[----:B------:R-:W2:Y:S04]  /*16740*/  LDG.E R8, desc[UR40][R6.64] ;  /* 0x0000002806087981 */ /* 0x000ea8000c1e1900 */
[----:B------:R-:W2:Y:S02]  /*16750*/  LDG.E R6, desc[UR40][R6.64+0x4] ;  /* 0x0000042806067981 */ /* 0x000ea4000c1e1900 */
[----:B--2---:R-:W-:-:S07]  /*16760*/  IMAD.IADD R8, R6, 0x1, -R8 ;  /* 0x0000000106087824 */ /* 0x004fce00078e0a08 */
.L_x_1457:
[----:B-----5:R-:W-:Y:S02]  /*16770*/  IMAD.IADD R6, R8, 0x1, -R0 ;  /* 0x0000000108067824 */ /* 0x020fe400078e0a00 */
[----:B------:R-:W2:Y:S04]  /*16780*/  @P2 LDG.E R0, desc[UR40][R4.64] ;  /* 0x0000002804002981 */ /* 0x000ea8000c1e1900 */
[----:B------:R-:W2:Y:S01]  /*16790*/  @P2 LDG.E R4, desc[UR40][R4.64+0x4] ;  /* 0x0000042804042981 */ /* 0x000ea2000c1e1900 */
[----:B------:R-:W-:Y:S01]  /*167a0*/  LOP3.LUT R14, R10, 0xff, RZ, 0xc0, !PT ;  /* 0x000000ff0a0e7812 */ /* 0x000fe200078ec0ff */
[----:B------:R-:W-:Y:S01]  /*167b0*/  BSSY B0, `(.L_x_1458) ;  /* 0x000002a000007945 */ /* 0x000fe20003800000 */
[----:B------:R-:W-:-:S03]  /*167c0*/  SHF.R.U32.HI R10, RZ, 0x10, R10 ;  /* 0x00000010ff0a7819 */ /* 0x000fc6000001160a */
[----:B------:R3:W-:Y:S01]  /*167d0*/  STL [R1+0x70], R14 ;  /* 0x0000700e01007387 */ /* 0x0007e20000100800 */
[----:B--2---:R-:W-:-:S04]  /*167e0*/  @P2 IMAD.IADD R11, R4, 0x1, -R0 ;  /* 0x00000001040b2824 */ /* 0x004fc800078e0a00 */
[----:B01----:R-:W-:-:S04]  /*167f0*/  IMAD.IADD R2, R6, 0x1, R11 ;  /* 0x0000000106027824 */ /* 0x003fc800078e020b */
[C---:B------:R-:W-:Y:S01]  /*16800*/  VIADD R0, R2.reuse, 0x3f ;  /* 0x0000003f02007836 */ /* 0x040fe20000000000 */
[----:B------:R-:W-:-:S04]  /*16810*/  ISETP.GE.AND P1, PT, R2, 0x1, PT ;  /* 0x000000010200780c */ /* 0x000fc80003f26270 */
[----:B------:R-:W-:-:S04]  /*16820*/  SHF.R.S32.HI R2, RZ, 0x1f, R0 ;  /* 0x0000001fff027819 */ /* 0x000fc80000011400 */
[----:B------:R-:W-:-:S04]  /*16830*/  LEA.HI R0, R2, R0, RZ, 0x6 ;  /* 0x0000000002007211 */ /* 0x000fc800078f30ff */
[----:B------:R-:W-:Y:S01]  /*16840*/  SHF.R.S32.HI R12, RZ, 0x6, R0 ;  /* 0x00000006ff0c7819 */ /* 0x000fe20000011400 */
[----:B------:R-:W-:-:S04]  /*16850*/  IMAD.MOV.U32 R0, RZ, RZ, RZ ;  /* 0x000000ffff007224 */ /* 0x000fc800078e00ff */
[----:B------:R3:W-:Y:S01]  /*16860*/  STL [R1+0x40], R12 ;  /* 0x0000400c01007387 */ /* 0x0007e20000100800 */
[----:B------:R-:W-:Y:S05]  /*16870*/  @!P1 BRA `(.L_x_1459) ;  /* 0x0000000000749947 */ /* 0x000fea0003800000 */
[----:B------:R-:W-:Y:S01]  /*16880*/  ISETP.NE.AND P0, PT, R10, RZ, PT ;  /* 0x000000ff0a00720c */ /* 0x000fe20003f05270 */
[----:B------:R-:W-:-:S03]  /*16890*/  ULDC UR4, c[0x0][0xae8] ;  /* 0x0002ba0000047ab9 */ /* 0x000fc60000000800 */
[----:B------:R-:W-:-:S04]  /*168a0*/  SEL R2, R10, UR4, P0 ;  /* 0x000000040a027c07 */ /* 0x000fc80008000000 */
[----:B------:R-:W-:Y:S02]  /*168b0*/  IABS R3, R2 ;  /* 0x0000000200037213 */ /* 0x000fe40000000000 */
[----:B------:R-:W-:Y:S02]  /*168c0*/  IADD3 R0, R2, -0x1, R12 ;  /* 0xffffffff02007810 */ /* 0x000fe40007ffe00c */
[----:B------:R-:W0:Y:S08]  /*168d0*/  I2F.RP R4, R3 ;  /* 0x0000000300047306 */ /* 0x000e300000209400 */
[----:B0-----:R-:W0:Y:S02]  /*168e0*/  MUFU.RCP R4, R4 ;  /* 0x0000000400047308 */ /* 0x001e240000001000 */
[----:B0-----:R-:W-:-:S06]  /*168f0*/  VIADD R4, R4, 0xffffffe ;  /* 0x0ffffffe04047836 */ /* 0x001fcc0000000000 */
[----:B------:R0:W1:Y:S02]  /*16900*/  F2I.FTZ.U32.TRUNC.NTZ R5, R4 ;  /* 0x0000000400057305 */ /* 0x000064000021f000 */
[----:B0-----:R-:W-:-:S04]  /*16910*/  LOP3.LUT R4, R0, R2, RZ, 0x3c, !PT ;  /* 0x0000000200047212 */ /* 0x001fc800078e3cff */
[----:B------:R-:W-:Y:S01]  /*16920*/  ISETP.GE.AND P4, PT, R4, RZ, PT ;  /* 0x000000ff0400720c */ /* 0x000fe20003f86270 */
[----:B-1----:R-:W-:-:S04]  /*16930*/  IMAD.MOV R4, RZ, RZ, -R5 ;  /* 0x000000ffff047224 */ /* 0x002fc800078e0a05 */
[----:B------:R-:W-:Y:S02]  /*16940*/  IMAD R7, R4, R3, RZ ;  /* 0x0000000304077224 */ /* 0x000fe400078e02ff */
[----:B------:R-:W-:-:S04]  /*16950*/  IMAD.MOV.U32 R4, RZ, RZ, RZ ;  /* 0x000000ffff047224 */ /* 0x000fc800078e00ff */
[----:B------:R-:W-:Y:S01]  /*16960*/  IMAD.HI.U32 R7, R5, R7, R4 ;  /* 0x0000000705077227 */ /* 0x000fe200078e0004 */
[----:B------:R-:W-:Y:S02]  /*16970*/  IABS R4, R0 ;  /* 0x0000000000047213 */ /* 0x000fe40000000000 */
[----:B------:R-:W-:-:S05]  /*16980*/  IABS R0, R2 ;  /* 0x0000000200007213 */ /* 0x000fca0000000000 */
        /* <DEDUP_REMOVED lines=12> */
.L_x_1459:
[----:B------:R-:W-:Y:S05]  /*16a50*/  BSYNC B0 ;  /* 0x0000000000007941 */ /* 0x000fea0003800000 */
.L_x_1458:
[-C--:B------:R-:W-:Y:S01]  /*16a60*/  IMAD R2, R14, R0.reuse, RZ ;  /* 0x000000000e027224 */ /* 0x080fe200078e02ff */
[----:B------:R-:W-:Y:S04]  /*16a70*/  BSSY B0, `(.L_x_1460) ;  /* 0x00001b8000007945 */ /* 0x000fe80003800000 */
[C---:B------:R-:W-:Y:S01]  /*16a80*/  VIADDMNMX R0, R2.reuse, R0, R12, PT ;  /* 0x0000000002007246 */ /* 0x040fe2000380010c */
[----:B------:R-:W-:-:S04]  /*16a90*/  IMAD R2, R2, 0x40, -R6 ;  /* 0x0000004002027824 */ /* 0x000fc800078e0a06 */
[----:B------:R-:W-:Y:S01]  /*16aa0*/  IMAD R6, R0, 0x40, -R6 ;  /* 0x0000004000067824 */ /* 0x000fe200078e0a06 */
[----:B------:R-:W-:-:S04]  /*16ab0*/  VIMNMX R2, RZ, R2, !PT ;  /* 0x00000002ff027248 */ /* 0x000fc80007fe0100 */
        /* <DEDUP_REMOVED lines=14> */
[----:B------:R-:W0:Y:S02]  /*16ba0*/  S2R R3, SR_TID.X ;  /* 0x0000000000037919 */ /* 0x000e240000002100 */
[----:B0-----:R-:W-:-:S04]  /*16bb0*/  SHF.R.U32.HI R3, RZ, 0x5, R3 ;  /* 0x00000005ff037819 */ /* 0x001fc80000011603 */
[----:B------:R-:W-:-:S05]  /*16bc0*/  LOP3.LUT R3, R3, 0x3, RZ, 0xc0, !PT ;  /* 0x0000000303037812 */ /* 0x000fca00078ec0ff */
[----:B---3--:R0:W1:Y:S02]  /*16bd0*/  SHFL.IDX PT, R14, R3, RZ, 0x1f ;  /* 0x00001fff030e7589 */ /* 0x00806400000e0000 */
.L_x_1658:
[----:B-1----:R-:W-:Y:S02]  /*16be0*/  ISETP.NE.AND P0, PT, R14, RZ, PT ;  /* 0x000000ff0e00720c */ /* 0x002fe40003f05270 */
[----:B------:R-:W-:-:S11]  /*16bf0*/  PLOP3.LUT P6, PT, PT, PT, PT, 0x8, 0x0 ;  /* 0x000000000000781c */ /* 0x000fd60003fce170 */
[----:B------:R-:W-:Y:S05]  /*16c00*/  @P0 BRA `(.L_x_1463) ;  /* 0x00000000000c0947 */ /* 0x000fea0003800000 */
[----:B------:R-:W-:-:S03]  /*16c10*/  UMOV UR4, 0xffffffff ;  /* 0xffffffff00047882 */ /* 0x000fc60000000000 */
[----:B------:R-:W-:Y:S05]  /*16c20*/  BRA.DIV UR4, `(.L_x_1464) ;  /* 0x0000009204487947 */ /* 0x000fea000b800000 */
[----:B------:R-:W-:-:S13]  /*16c30*/  ELECT P6, URZ, PT ;  /* 0x00000000003f782f */ /* 0x000fda00038c0000 */
.L_x_1463:
        /* <DEDUP_REMOVED lines=9> */
.L_x_1661:
[----:B------:R-:W-:Y:S05]  /*16cd0*/  BSYNC B1 ;  /* 0x0000000000017941 */ /* 0x000fea0003800000 */
.L_x_1465:
        /* <DEDUP_REMOVED lines=12> */
.L_x_1662:
[----:B------:R-:W-:Y:S05]  /*16da0*/  BSYNC B2 ;  /* 0x0000000000027941 */ /* 0x000fea0003800000 */
.L_x_1469:
        /* <DEDUP_REMOVED lines=9> */
.L_x_1472:
[----:B------:R-:W-:Y:S05]  /*16e40*/  BSYNC B2 ;  /* 0x0000000000027941 */ /* 0x000fea0003800000 */
.L_x_1471:
        /* <DEDUP_REMOVED lines=13> */
.L_x_1473:
        /* <DEDUP_REMOVED lines=13> */
.L_x_1663:
[----:B------:R-:W-:Y:S05]  /*16ff0*/  BSYNC B2 ;  /* 0x0000000000027941 */ /* 0x000fea0003800000 */
.L_x_1474:
        /* <DEDUP_REMOVED lines=11> */
.L_x_1477:
[----:B------:R-:W-:Y:S05]  /*170b0*/  BSYNC B2 ;  /* 0x0000000000027941 */ /* 0x000fea0003800000 */
.L_x_1476:
        /* <DEDUP_REMOVED lines=10> */
.L_x_1478:
        /* <DEDUP_REMOVED lines=15> */
.L_x_1479:
        /* <DEDUP_REMOVED lines=15> */
.L_x_1480:
        /* <DEDUP_REMOVED lines=15> */
.L_x_1481:
        /* <DEDUP_REMOVED lines=15> */
.L_x_1482:
        /* <DEDUP_REMOVED lines=15> */
.L_x_1483:
        /* <DEDUP_REMOVED lines=15> */
.L_x_1484:
        /* <DEDUP_REMOVED lines=15> */
.L_x_1485:
        /* <DEDUP_REMOVED lines=10> */
.L_x_1468:
[----:B------:R-:W-:Y:S05]  /*17890*/  BSYNC B1 ;  /* 0x0000000000017941 */ /* 0x000fea0003800000 */
.L_x_1467:
        /* <DEDUP_REMOVED lines=13> */
.L_x_1505:
[----:B------:R-:W-:Y:S05]  /*17970*/  YIELD ;  /* 0x0000000000007946 */ /* 0x000fea0003800000 */
[----:B------:R-:W-:Y:S04]  /*17980*/  BSSY B1, `(.L_x_1486) ;  /* 0x00000ba000017945 */ /* 0x000fe80003800000 */
[----:B-1----:R-:W-:Y:S05]  /*17990*/  @!P6 BRA `(.L_x_1487) ;  /* 0x0000000800e0e947 */ /* 0x002fea0003800000 */
[----:B0-----:R-:W2:Y:S04]  /*179a0*/  LDL R4, [R1+0x10] ;  /* 0x0000100001047983 */ /* 0x001ea80000100800 */
        /* <DEDUP_REMOVED lines=9> */
.L_x_1664:
[----:B------:R-:W-:Y:S05]  /*17a40*/  BSYNC B2 ;  /* 0x0000000000027941 */ /* 0x000fea0003800000 */
.L_x_1488:
        /* <DEDUP_REMOVED lines=9> */
.L_x_1491:
[----:B------:R-:W-:Y:S05]  /*17ae0*/  BSYNC B2 ;  /* 0x0000000000027941 */ /* 0x000fea0003800000 */
.L_x_1490:
        /* <DEDUP_REMOVED lines=12> */
.L_x_1492:
        /* <DEDUP_REMOVED lines=13> */
.L_x_1665:
[----:B------:R-:W-:Y:S05]  /*17c80*/  BSYNC B2 ;  /* 0x0000000000027941 */ /* 0x000fea0003800000 */
.L_x_1493:
        /* <DEDUP_REMOVED lines=11> */
.L_x_1496:
[----:B------:R-:W-:Y:S05]  /*17d40*/  BSYNC B2 ;  /* 0x0000000000027941 */ /* 0x000fea0003800000 */
.L_x_1495:
        /* <DEDUP_REMOVED lines=10> */
.L_x_1497:
        /* <DEDUP_REMOVED lines=15> */
.L_x_1498:
        /* <DEDUP_REMOVED lines=15> */
.L_x_1499:
        /* <DEDUP_REMOVED lines=15> */
.L_x_1500:
        /* <DEDUP_REMOVED lines=15> */
.L_x_1501:
        /* <DEDUP_REMOVED lines=15> */
.L_x_1502:
        /* <DEDUP_REMOVED lines=15> */
.L_x_1503:
        /* <DEDUP_REMOVED lines=15> */
.L_x_1504:
        /* <DEDUP_REMOVED lines=10> */
.L_x_1487:
[----:B------:R-:W-:Y:S05]  /*18520*/  BSYNC B1 ;  /* 0x0000000000017941 */ /* 0x000fea0003800000 */
.L_x_1486:
[----:B------:R-:W2:Y:S04]  /*18530*/  LDL.LU R8, [R1+0x10] ;  /* 0x0000100001087983 */ /* 0x000ea80000300800 */
[----:B0-----:R-:W3:Y:S01]  /*18540*/  LDL.LU R6, [R1+0x20] ;  /* 0x0000200001067983 */ /* 0x001ee20000300800 */
        /* <DEDUP_REMOVED lines=10> */
.L_x_1461:
[----:B------:R-:W-:Y:S05]  /*185f0*/  BSYNC B0 ;  /* 0x0000000000007941 */ /* 0x000fea0003800000 */
.L_x_1460:
[----:B------:R2:W5:Y:S01]  /*18600*/  LDL R7, [R1+0x40] ;  /* 0x0000400001077983 */ /* 0x0005620000100800 */
[----:B------:R-:W-:Y:S05]  /*18610*/  @!P0 WARPSYNC.ALL ;  /* 0x0000000000008948 */ /* 0x000fea0003800000 */
[----:B------:R2:W-:Y:S01]  /*18620*/  STL [R1+0x44], RZ ;  /* 0x000044ff01007387 */ /* 0x0005e20000100800 */
[----:B------:R-:W-:Y:S01]  /*18630*/  BSSY B0, `(.L_x_1506) ;  /* 0x0000020000007945 */ /* 0x000fe20003800000 */
[----:B------:R-:W-:Y:S06]  /*18640*/  @!P0 BAR.SYNC.DEFER_BLOCKING 0xc, 0x180 ;  /* 0x0306000000008b1d */ /* 0x000fec0000010000 */
[----:B--2---:R-:W-:Y:S05]  /*18650*/  @!P1 BRA `(.L_x_1507) ;  /* 0x0000000000749947 */ /* 0x004fea0003800000 */
[----:B------:R-:W-:-:S13]  /*18660*/  ISETP.NE.AND P0, PT, R10, RZ, PT ;  /* 0x000000ff0a00720c */ /* 0x000fda0003f05270 */
[----:B------:R-:W2:Y:S02]  /*18670*/  @!P0 LDC R10, c[0x0][0xae8] ;  /* 0x0002ba00ff0a8b82 */ /* 0x000ea40000000800 */
[----:B--2---:R-:W-:-:S04]  /*18680*/  IABS R0, R10 ;  /* 0x0000000a00007213 */ /* 0x004fc80000000000 */
[----:B------:R-:W2:Y:S08]  /*18690*/  I2F.RP R2, R0 ;  /* 0x0000000000027306 */ /* 0x000eb00000209400 */
[----:B--2---:R-:W2:Y:S02]  /*186a0*/  MUFU.RCP R2, R2 ;  /* 0x0000000200027308 */ /* 0x004ea40000001000 */
[----:B--2---:R-:W-:-:S06]  /*186b0*/  VIADD R2, R2, 0xffffffe ;  /* 0x0ffffffe02027836 */ /* 0x004fcc0000000000 */
[----:B------:R-:W2:Y:S02]  /*186c0*/  F2I.FTZ.U32.TRUNC.NTZ R3, R2 ;  /* 0x0000000200037305 */ /* 0x000ea4000021f000 */
[----:B--2---:R-:W-:-:S04]  /*186d0*/  IMAD.MOV R2, RZ, RZ, -R3 ;  /* 0x000000ffff027224 */ /* 0x004fc800078e0a03 */
[----:B01----:R-:W-:Y:S02]  /*186e0*/  IMAD R4, R2, R0, RZ ;  /* 0x0000000002047224 */ /* 0x003fe400078e02ff */
        /* <DEDUP_REMOVED lines=20> */
.L_x_1507:
[----:B------:R-:W-:Y:S05]  /*18830*/  BSYNC B0 ;  /* 0x0000000000007941 */ /* 0x000fea0003800000 */
.L_x_1506:
[----:B------:R-:W4:Y:S04]  /*18840*/  LDL R0, [R1+0x44] ;  /* 0x0000440001007983 */ /* 0x000f280000100800 */
[----:B--2---:R-:W4:Y:S01]  /*18850*/  LDL R2, [R1+0x70] ;  /* 0x0000700001027983 */ /* 0x004f220000100800 */
[----:B------:R-:W-:Y:S01]  /*18860*/  BSSY B7, `(.L_x_1508) ;  /* 0x00005b9000077945 */ /* 0x000fe20003800000 */
[----:B----4-:R-:W-:-:S05]  /*18870*/  IMAD R2, R2, R0, RZ ;  /* 0x0000000002027224 */ /* 0x010fca00078e02ff */
[----:B-----5:R-:W-:Y:S01]  /*18880*/  VIADDMNMX R0, R2, R0, R7, PT ;  /* 0x0000000002007246 */ /* 0x020fe20003800107 */
[----:B------:R2:W-:Y:S03]  /*18890*/  STL [R1+0x2c], R2 ;  /* 0x00002c0201007387 */ /* 0x0005e60000100800 */
[----:B------:R-:W-:Y:S01]  /*188a0*/  ISETP.GT.AND P0, PT, R0, R2, PT ;  /* 0x000000020000720c */ /* 0x000fe20003f04270 */
[----:B------:R2:W-:-:S12]  /*188b0*/  STL [R1+0x48], R0 ;  /* 0x0000480001007387 */ /* 0x0005d80000100800 */
[----:B--2---:R-:W-:Y:S05]  /*188c0*/  @P0 BRA `(.L_x_1509) ;  /* 0x0000000000480947 */ /* 0x004fea0003800000 */
[----:B------:R-:W2:Y:S02]  /*188d0*/  S2R R0, SR_TID.X ;  /* 0x0000000000007919 */ /* 0x000ea40000002100 */
[----:B--2---:R-:W-:-:S04]  /*188e0*/  LOP3.LUT R0, R0, 0x7f, RZ, 0xc0, !PT ;  /* 0x0000007f00007812 */ /* 0x004fc800078ec0ff */
[----:B------:R-:W-:-:S13]  /*188f0*/  ISETP.NE.AND P0, PT, R0, RZ, PT ;  /* 0x000000ff0000720c */ /* 0x000fda0003f05270 */
[----:B------:R-:W-:Y:S05]  /*18900*/  @P0 BRA `(.L_x_1510) ;  /* 0x0000005800b80947 */ /* 0x000fea0003800000 */
[----:B------:R-:W2:Y:S01]  /*18910*/  S2R R2, SR_LANEID ;  /* 0x0000000000027919 */ /* 0x000ea20000000000 */
[----:B------:R-:W-:Y:S01]  /*18920*/  VOTEU.ANY UR4, UPT, PT ;  /* 0x0000000000047886 */ /* 0x000fe200038e0100 */
[----:B01----:R-:W0:Y:S01]  /*18930*/  LDC.64 R4, c[0x0][0xd60] ;  /* 0x00035800ff047b82 */ /* 0x003e220000000a00 */
[----:B------:R-:W2:Y:S02]  /*18940*/  FLO.U32 R0, UR4 ;  /* 0x0000000400007d00 */ /* 0x000ea400080e0000 */
[----:B--2---:R-:W-:-:S06]  /*18950*/  ISETP.EQ.U32.AND P0, PT, R0, R2, PT ;  /* 0x000000020000720c */ /* 0x004fcc0003f02070 */
[----:B------:R-:W0:Y:S07]  /*18960*/  POPC R2, UR4 ;  /* 0x0000000400027d09 */ /* 0x000e2e0008000000 */
[----:B0-----:R-:W2:Y:S04]  /*18970*/  @P0 ATOMG.E.ADD.STRONG.GPU PT, R2, desc[UR40][R4.64], R2 ;  /* 0x00000002040209a8 */ /* 0x001ea800081ee1e8 */
[----:B--2---:R0:W1:Y:S02]  /*18980*/  SHFL.IDX PT, R2, R2, R0, 0x1f ;  /* 0x00001f0002027589 */ /* 0x00406400000e0000 */
[----:B0-----:R-:W0:Y:S02]  /*18990*/  S2R R0, SR_LTMASK ;  /* 0x0000000000007919 */ /* 0x001e240000003900 */
[----:B0-----:R-:W-:-:S06]  /*189a0*/  LOP3.LUT R0, R0, UR4, RZ, 0xc0, !PT ;  /* 0x0000000400007c12 */ /* 0x001fcc000f8ec0ff */
[----:B------:R-:W1:Y:S02]  /*189b0*/  POPC R0, R0 ;  /* 0x0000000000007309 */ /* 0x000e640000000000 */
[----:B-1----:R-:W-:-:S05]  /*189c0*/  IADD3 R0, R2, UR36, R0 ;  /* 0x0000002402007c10 */ /* 0x002fca000fffe000 */
[----:B------:R4:W-:Y:S01]  /*189d0*/  STL [R1], R0 ;  /* 0x0000000001007387 */ /* 0x0009e20000100800 */
[----:B------:R-:W-:Y:S05]  /*189e0*/  BRA `(.L_x_1510) ;  /* 0x0000005800807947 */ /* 0x000fea0003800000 */
.L_x_1509:
        /* <DEDUP_REMOVED lines=8> */
[----:B01----:R-:W-:Y:S02]  /*18a70*/  IMAD.U32 R4, RZ, RZ, UR6 ;  /* 0x00000006ff047e24 */ /* 0x003fe4000f8e00ff */
[----:B------:R-:W0:Y:S01]  /*18a80*/  LDC.64 R2, c[0x4][R2] ;  /* 0x0100000002027b82 */ /* 0x000e220000000a00 */
[----:B------:R-:W-:Y:S02]  /*18a90*/  IMAD.U32 R5, RZ, RZ, UR7 ;  /* 0x00000007ff057e24 */ /* 0x000fe4000f8e00ff */
[----:B------:R-:W-:Y:S02]  /*18aa0*/  IMAD.U32 R6, RZ, RZ, UR8 ;  /* 0x00000008ff067e24 */ /* 0x000fe4000f8e00ff */
[----:B------:R-:W-:-:S02]  /*18ab0*/  IMAD.U32 R7, RZ, RZ, UR9 ;  /* 0x00000009ff077e24 */ /* 0x000fc4000f8e00ff */
[----:B------:R-:W-:Y:S02]  /*18ac0*/  IMAD.U32 R10, RZ, RZ, UR4 ;  /* 0x00000004ff0a7e24 */ /* 0x000fe4000f8e00ff */
[----:B------:R-:W-:Y:S02]  /*18ad0*/  IMAD.U32 R11, RZ, RZ, UR5 ;  /* 0x00000005ff0b7e24 */ /* 0x000fe4000f8e00ff */
[----:B------:R-:W-:Y:S02]  /*18ae0*/  IMAD.MOV.U32 R8, RZ, RZ, 0x70 ;  /* 0x00000070ff087424 */ /* 0x000fe400078e00ff */
[----:B---3--:R-:W-:Y:S02]  /*18af0*/  IMAD.MOV.U32 R12, RZ, RZ, 0x1 ;  /* 0x00000001ff0c7424 */ /* 0x008fe400078e00ff */
[----:B------:R-:W-:-:S07]  /*18b00*/  IMAD.MOV.U32 R13, RZ, RZ, RZ ;  /* 0x000000ffff0d7224 */ /* 0x000fce00078e00ff */
[----:B------:R-:W-:-:S07]  /*18b10*/  LEPC R20, `(.L_x_1512) ;  /* 0x000000001014794e */ /* 0x000fce0000000000 */
[----:B0-----:R-:W-:Y:S05]  /*18b20*/  CALL.ABS.NOINC R2 ;  /* 0x0000000002007343 */ /* 0x001fea0003c00000 */
.L_x_1512:
[----:B------:R-:W-:Y:S05]  /*18b30*/  BSYNC B6 ;  /* 0x0000000000067941 */ /* 0x000fea0003800000 */
.L_x_1511:
        /* <DEDUP_REMOVED lines=9> */
[----:B01----:R-:W-:Y:S02]  /*18bd0*/  IMAD.U32 R4, RZ, RZ, UR6 ;  /* 0x00000006ff047e24 */ /* 0x003fe4000f8e00ff */
[----:B------:R-:W-:Y:S02]  /*18be0*/  IMAD.U32 R5, RZ, RZ, UR7 ;  /* 0x00000007ff057e24 */ /* 0x000fe4000f8e00ff */
[----:B------:R-:W-:Y:S02]  /*18bf0*/  IMAD.U32 R6, RZ, RZ, UR8 ;  /* 0x00000008ff067e24 */ /* 0x000fe4000f8e00ff */
[----:B------:R-:W-:-:S02]  /*18c00*/  IMAD.U32 R7, RZ, RZ, UR9 ;  /* 0x00000009ff077e24 */ /* 0x000fc4000f8e00ff */
[----:B------:R-:W-:Y:S02]  /*18c10*/  IMAD.U32 R10, RZ, RZ, UR4 ;  /* 0x00000004ff0a7e24 */ /* 0x000fe4000f8e00ff */
[----:B------:R-:W-:Y:S02]  /*18c20*/  IMAD.U32 R11, RZ, RZ, UR5 ;  /* 0x00000005ff0b7e24 */ /* 0x000fe4000f8e00ff */
[----:B------:R-:W-:Y:S02]  /*18c30*/  IMAD.MOV.U32 R8, RZ, RZ, 0x70 ;  /* 0x00000070ff087424 */ /* 0x000fe400078e00ff */
[----:B---3--:R-:W-:Y:S02]  /*18c40*/  IMAD.MOV.U32 R12, RZ, RZ, 0x1 ;  /* 0x00000001ff0c7424 */ /* 0x008fe400078e00ff */
[----:B--2---:R-:W-:-:S07]  /*18c50*/  IMAD.MOV.U32 R13, RZ, RZ, RZ ;  /* 0x000000ffff0d7224 */ /* 0x004fce00078e00ff */
[----:B------:R-:W-:-:S07]  /*18c60*/  LEPC R20, `(.L_x_1515) ;  /* 0x000000001014794e */ /* 0x000fce0000000000 */
[----:B----4-:R-:W-:Y:S05]  /*18c70*/  CALL.ABS.NOINC R2 ;  /* 0x0000000002007343 */ /* 0x010fea0003c00000 */
.L_x_1515:
        /* <DEDUP_REMOVED lines=16> */
.L_x_1514:
[----:B------:R-:W-:Y:S05]  /*18d80*/  BSYNC B6 ;  /* 0x0000000000067941 */ /* 0x000fea0003800000 */
.L_x_1513:
[----:B01----:R-:W2:Y:S01]  /*18d90*/  LDL.LU R4, [R1+0x24] ;  /* 0x0000240001047983 */ /* 0x003ea20000300800 */
[----:B------:R-:W-:-:S03]  /*18da0*/  ULDC.64 UR4, c[0x0][0xaf0] ;  /* 0x0002bc0000047ab9 */ /* 0x000fc60000000a00 */
[----:B------:R-:W4:Y:S01]  /*18db0*/  LDL R7, [R1+0x8] ;  /* 0x0000080001077983 */ /* 0x000f220000100800 */
[----:B------:R-:W-:-:S03]  /*18dc0*/  ISETP.NE.U32.AND P0, PT, RZ, UR4, PT ;  /* 0x00000004ff007c0c */ /* 0x000fc6000bf05070 */
[----:B------:R-:W5:Y:S01]  /*18dd0*/  LDL R0, [R1+0x48] ;  /* 0x0000480001007983 */ /* 0x000f620000100800 */
[----:B------:R-:W-:-:S13]  /*18de0*/  ISETP.NE.AND.EX P0, PT, RZ, UR5, PT, P0 ;  /* 0x00000005ff007c0c */ /* 0x000fda000bf05300 */
[----:B------:R-:W-:-:S04]  /*18df0*/  @P0 IADD3 R2, P1, R17, UR4, RZ ;  /* 0x0000000411020c10 */ /* 0x000fc8000ff3e0ff */
[----:B--2---:R-:W-:Y:S01]  /*18e00*/  @P0 IADD3.X R3, R4, UR5, RZ, P1, !PT ;  /* 0x0000000504030c10 */ /* 0x004fe20008ffe4ff */
[----:B------:R-:W-:-:S04]  /*18e10*/  ULDC.64 UR4, c[0x0][0xb00] ;  /* 0x0002c00000047ab9 */ /* 0x000fc80000000a00 */
[----:B----4-:R0:W2:Y:S02]  /*18e20*/  @P0 LDG.E R7, desc[UR40][R2.64] ;  /* 0x0000002802070981 */ /* 0x0100a4000c1e1900 */
[----:B0-----:R-:W0:Y:S01]  /*18e30*/  LDC.64 R2, c[0x0][0x418] ;  /* 0x00010600ff027b82 */ /* 0x001e220000000a00 */
[----:B-----5:R-:W-:Y:S01]  /*18e40*/  VIADD R0, R0, 0xffffffff ;  /* 0xffffffff00007836 */ /* 0x020fe20000000000 */
[----:B--2---:R-:W-:Y:S01]  /*18e50*/  SHF.R.S32.HI R8, RZ, 0x1f, R7 ;  /* 0x0000001fff087819 */ /* 0x004fe20000011407 */
[----:B------:R1:W-:Y:S04]  /*18e60*/  @P0 STL [R1+0x8], R7 ;  /* 0x0000080701000387 */ /* 0x0003e80000100800 */
[----:B------:R1:W-:Y:S01]  /*18e70*/  STL [R1+0x24], R8 ;  /* 0x0000240801007387 */ /* 0x0003e20000100800 */
[----:B0-----:R-:W-:Y:S01]  /*18e80*/  LOP3.LUT P0, RZ, R2, UR4, RZ, 0xfc, !PT ;  /* 0x0000000402ff7c12 */ /* 0x001fe2000f80fcff */
[----:B------:R-:W-:-:S03]  /*18e90*/  UMOV UR4, 0xffffffff ;  /* 0xffffffff00047882 */ /* 0x000fc60000000000 */
[----:B------:R-:W-:-:S04]  /*18ea0*/  LOP3.LUT P0, RZ, R3, UR5, RZ, 0xfc, P0 ;  /* 0x0000000503ff7c12 */ /* 0x000fc8000800fcff */
[----:B------:R-:W-:Y:S01]  /*18eb0*/  SEL R17, R7, RZ, !P0 ;  /* 0x000000ff07117207 */ /* 0x000fe20004000000 */
[----:B-1----:R-:W-:Y:S08]  /*18ec0*/  BRA.DIV UR4, `(.L_x_1516) ;  /* 0x0000007204247947 */ /* 0x002ff0000b800000 */
[----:B------:R-:W0:Y:S02]  /*18ed0*/  S2R R4, SR_TID.X ;  /* 0x0000000000047919 */ /* 0x000e240000002100 */
[----:B0-----:R-:W-:-:S04]  /*18ee0*/  SHF.R.U32.HI R4, RZ, 0x5, R4 ;  /* 0x00000005ff047819 */ /* 0x001fc80000011604 */
[----:B------:R-:W-:-:S05]  /*18ef0*/  LOP3.LUT R4, R4, 0x3, RZ, 0xc0, !PT ;  /* 0x0000000304047812 */ /* 0x000fca00078ec0ff */
[----:B---3--:R0:W1:Y:S02]  /*18f00*/  SHFL.IDX PT, R14, R4, RZ, 0x1f ;  /* 0x00001fff040e7589 */ /* 0x00806400000e0000 */
.L_x_1668:
        /* <DEDUP_REMOVED lines=11> */
.L_x_1671:
        /* <DEDUP_REMOVED lines=24> */
.L_x_1519:
[----:B-1----:R-:W2:Y:S01]  /*19140*/  LDL R2, [R1+0x1c] ;  /* 0x00001c0001027983 */ /* 0x002ea20000100800 */
[----:B0-----:R-:W-:Y:S01]  /*19150*/  IMAD R0, R19, 0x8, R18 ;  /* 0x0000000813007824 */ /* 0x001fe200078e0212 */
[----:B--2---:R-:W-:-:S04]  /*19160*/  SHF.L.U32 R2, R2, 0x1f, RZ ;  /* 0x0000001f02027819 */ /* 0x004fc800000006ff */
[----:B------:R-:W0:Y:S02]  /*19170*/  SYNCS.PHASECHK.TRANS64.TRYWAIT P0, [R0+URZ+0x38840], R2 ;  /* 0x03884002000075a7 */ /* 0x000e24000800017f */
[----:B0-----:R-:W-:Y:S05]  /*19180*/  @!P0 BRA `(.L_x_1520) ;  /* 0x0000006c00c88947 */ /* 0x001fea0003800000 */
.L_x_1672:
        /* <DEDUP_REMOVED lines=11> */
.L_x_1521:
        /* <DEDUP_REMOVED lines=24> */
.L_x_1517:
[----:B0-----:R-:W2:Y:S04]  /*193c0*/  LDL.LU R4, [R1+0x30] ;  /* 0x0000300001047983 */ /* 0x001ea80000300800 */
[----:B------:R-:W3:Y:S04]  /*193d0*/  LDL.LU R3, [R1+0x50] ;  /* 0x0000500001037983 */ /* 0x000ee80000300800 */
[----:B-1----:R-:W4:Y:S01]  /*193e0*/  LDL R2, [R1+0x38] ;  /* 0x0000380001027983 */ /* 0x002f220000100800 */
        /* <DEDUP_REMOVED lines=10> */
[----:B------:R4:W-:Y:S02]  /*19490*/  STL [R1+0x3c], R0 ;  /* 0x00003c0001007387 */ /* 0x0009e40000100800 */
        /* <DEDUP_REMOVED lines=8> */
[----:B------:R-:W-:Y:S02]  /*19520*/  IMAD.U32 R4, RZ, RZ, UR4 ;  /* 0x00000004ff047e24 */ /* 0x000fe4000f8e00ff */
[----:B0-----:R-:W0:Y:S01]  /*19530*/  LDC.64 R2, c[0x4][R2] ;  /* 0x0100000002027b82 */ /* 0x001e220000000a00 */
        /* <DEDUP_REMOVED lines=10> */
.L_x_1523:
[----:B------:R-:W-:Y:S05]  /*195e0*/  BSYNC B6 ;  /* 0x0000000000067941 */ /* 0x000fea0003800000 */
.L_x_1522:
[----:B------:R-:W2:Y:S01]  /*195f0*/  LDL R10, [R1+0x4] ;  /* 0x00000400010a7983 */ /* 0x000ea20000100800 */
[----:B------:R-:W1:Y:S01]  /*19600*/  LDC R7, c[0x0][0x448] ;  /* 0x00011200ff077b82 */ /* 0x000e620000000800 */
[----:B------:R-:W-:Y:S01]  /*19610*/  ULDC.64 UR4, c[0x0][0x298] ;  /* 0x0000a60000047ab9 */ /* 0x000fe20000000a00 */
[----:B------:R-:W-:Y:S01]  /*19620*/  ULDC.64 UR6, c[0x0][0x280] ;  /* 0x0000a00000067ab9 */ /* 0x000fe20000000a00 */
[----:B------:R-:W3:Y:S04]  /*19630*/  LDL R4, [R1+0x58] ;  /* 0x0000580001047983 */ /* 0x000ee80000100800 */
[----:B------:R-:W4:Y:S04]  /*19640*/  LDL R9, [R1+0x38] ;  /* 0x0000380001097983 */ /* 0x000f280000100800 */
[----:B------:R-:W4:Y:S01]  /*19650*/  LDL R8, [R1+0x60] ;  /* 0x0000600001087983 */ /* 0x000f220000100800 */
[----:B------:R-:W1:Y:S01]  /*19660*/  S2R R2, SR_TID.X ;  /* 0x0000000000027919 */ /* 0x000e620000002100 */
[----:B0-----:R-:W0:Y:S02]  /*19670*/  S2R R0, SR_TID.X ;  /* 0x0000000000007919 */ /* 0x001e240000002100 */
[----:B------:R-:W4:Y:S01]  /*19680*/  LDL R6, [R1+0x3c] ;  /* 0x00003c0001067983 */ /* 0x000f220000100800 */
[----:B-1----:R-:W-:-:S13]  /*19690*/  ISETP.NE.AND P0, PT, R7, 0x1, PT ;  /* 0x000000010700780c */ /* 0x002fda0003f05270 */
[----:B------:R-:W1:Y:S01]  /*196a0*/  @P0 LDC R3, c[0x0][0x450] ;  /* 0x00011400ff030b82 */ /* 0x000e620000000800 */
[----:B------:R-:W-:-:S04]  /*196b0*/  LOP3.LUT R2, R2, 0x7f, RZ, 0xc0, !PT ;  /* 0x0000007f02027812 */ /* 0x000fc800078ec0ff */
[----:B------:R-:W-:Y:S01]  /*196c0*/  SHF.R.U32.HI R2, RZ, 0x3, R2 ;  /* 0x00000003ff027819 */ /* 0x000fe20000011602 */
[----:B0-----:R-:W-:-:S05]  /*196d0*/  IMAD.SHL.U32 R0, R0, 0x10, RZ ;  /* 0x0000001000007824 */ /* 0x001fca00078e00ff */
[----:B------:R-:W-:Y:S02]  /*196e0*/  LOP3.LUT R0, R2, 0x70, R0, 0xf8, !PT ;  /* 0x0000007002007812 */ /* 0x000fe400078ef800 */
[----:B------:R-:W0:Y:S03]  /*196f0*/  @P0 LDC R2, c[0x0][0x44c] ;  /* 0x00011300ff020b82 */ /* 0x000e260000000800 */
[----:B--2---:R-:W-:-:S04]  /*19700*/  IMAD R5, R10, 0x40, R0 ;  /* 0x000000400a057824 */ /* 0x004fc800078e0200 */
[----:B0-----:R-:W-:-:S04]  /*19710*/  @P0 IMAD.HI.U32 R2, R5, R2, RZ ;  /* 0x0000000205020227 */ /* 0x001fc800078e00ff */
[----:B------:R-:W-:Y:S01]  /*19720*/  IMAD.MOV.U32 R0, RZ, RZ, R5 ;  /* 0x000000ffff007224 */ /* 0x000fe200078e0005 */
[----:B-1----:R-:W-:Y:S01]  /*19730*/  @P0 SHF.R.U32.HI R0, RZ, R3, R2 ;  /* 0x00000003ff000219 */ /* 0x002fe20000011602 */
[----:B---3--:R-:W-:-:S04]  /*19740*/  IMAD R2, R4, UR4, RZ ;  /* 0x0000000404027c24 */ /* 0x008fc8000f8e02ff */
        /* <DEDUP_REMOVED lines=76> */
.L_x_1681:
        /* <DEDUP_REMOVED lines=12> */
.L_x_1525:
        /* <DEDUP_REMOVED lines=37> */
.L_x_1527:
[----:B------:R-:W-:Y:S05]  /*19f20*/  BSYNC B6 ;  /* 0x0000000000067941 */ /* 0x000fea0003800000 */
.L_x_1526:
[----:B-1----:R-:W2:Y:S01]  /*19f30*/  LDL.LU R5, [R1+0x38] ;  /* 0x0000380001057983 */ /* 0x002ea20000300800 */
[----:B------:R-:W0:Y:S01]  /*19f40*/  LDC R7, c[0x0][0x448] ;  /* 0x00011200ff077b82 */ /* 0x000e220000000800 */
[----:B------:R-:W-:Y:S02]  /*19f50*/  ULDC.64 UR4, c[0x0][0x3d8] ;  /* 0x0000f60000047ab9 */ /* 0x000fe40000000a00 */
[----:B------:R-:W2:Y:S04]  /*19f60*/  LDL.LU.64 R2, [R1+0x58] ;  /* 0x0000580001027983 */ /* 0x000ea80000300a00 */
[----:B------:R-:W3:Y:S04]  /*19f70*/  LDL.LU R0, [R1+0x60] ;  /* 0x0000600001007983 */ /* 0x000ee80000300800 */
[----:B------:R-:W4:Y:S04]  /*19f80*/  LDL.LU R4, [R1+0x3c] ;  /* 0x00003c0001047983 */ /* 0x000f280000300800 */
[----:B------:R-:W5:Y:S04]  /*19f90*/  LDL.LU R6, [R1+0x30] ;  /* 0x0000300001067983 */ /* 0x000f680000300800 */
[----:B------:R-:W5:Y:S01]  /*19fa0*/  LDL.LU R8, [R1+0x14] ;  /* 0x0000140001087983 */ /* 0x000f620000300800 */
[----:B0-----:R-:W-:Y:S01]  /*19fb0*/  ISETP.NE.AND P0, PT, R7, 0x1, PT ;  /* 0x000000010700780c */ /* 0x001fe20003f05270 */
[----:B------:R-:W0:Y:S02]  /*19fc0*/  S2R R10, SR_TID.X ;  /* 0x00000000000a7919 */ /* 0x000e240000002100 */
[----:B0-----:R-:W-:-:S05]  /*19fd0*/  IMAD.SHL.U32 R10, R10, 0x8, RZ ;  /* 0x000000080a0a7824 */ /* 0x001fca00078e00ff */
[----:B------:R-:W-:Y:S01]  /*19fe0*/  LOP3.LUT R10, R10, 0x38, RZ, 0xc0, !PT ;  /* 0x000000380a0a7812 */ /* 0x000fe200078ec0ff */
[----:B--2---:R-:W-:-:S04]  /*19ff0*/  IMAD.MOV.U32 R3, RZ, RZ, R5 ;  /* 0x000000ffff037224 */ /* 0x004fc800078e0005 */
        /* <DEDUP_REMOVED lines=8> */
[----:B------:R-:W1:Y:S02]  /*1a080*/  @P0 LDC R4, c[0x0][0x44c] ;  /* 0x00011300ff040b82 */ /* 0x000e640000000800 */
[----:B------:R-:W-:Y:S02]  /*1a090*/  IMAD.IADD R3, R3, 0x1, R0 ;  /* 0x0000000103037824 */ /* 0x000fe400078e0200 */
[----:B-----5:R-:W-:Y:S02]  /*1a0a0*/  IMAD.MOV.U32 R0, RZ, RZ, R6 ;  /* 0x000000ffff007224 */ /* 0x020fe400078e0006 */
[----:B-1----:R-:W-:-:S05]  /*1a0b0*/  @P0 IMAD.HI.U32 R4, R6, R4, RZ ;  /* 0x0000000406040227 */ /* 0x002fca00078e00ff */
[----:B0-----:R-:W-:-:S05]  /*1a0c0*/  @P0 SHF.R.U32.HI R0, RZ, R5, R4 ;  /* 0x00000005ff000219 */ /* 0x001fca0000011604 */
[----:B------:R-:W-:-:S04]  /*1a0d0*/  IMAD.MOV R4, RZ, RZ, -R0 ;  /* 0x000000ffff047224 */ /* 0x000fc800078e0a00 */
[----:B------:R-:W-:Y:S02]  /*1a0e0*/  IMAD R4, R7, R4, R6 ;  /* 0x0000000407047224 */ /* 0x000fe400078e0206 */
[----:B------:R-:W0:Y:S01]  /*1a0f0*/  S2R R6, SR_TID.X ;  /* 0x0000000000067919 */ /* 0x000e220000002100 */
[----:B------:R-:W-:Y:S01]  /*1a100*/  SHF.R.S32.HI R5, RZ, 0x1f, R0 ;  /* 0x0000001fff057819 */ /* 0x000fe20000011400 */
[----:B------:R-:W-:-:S04]  /*1a110*/  IMAD.WIDE.U32 R2, R0, UR4, R2 ;  /* 0x0000000400027c25 */ /* 0x000fc8000f8e0002 */
[----:B------:R-:W-:-:S04]  /*1a120*/  IMAD R5, R5, UR4, RZ ;  /* 0x0000000405057c24 */ /* 0x000fc8000f8e02ff */
[----:B------:R-:W-:Y:S01]  /*1a130*/  IMAD R0, R0, UR5, R5 ;  /* 0x0000000500007c24 */ /* 0x000fe2000f8e0205 */
[----:B------:R-:W-:-:S03]  /*1a140*/  ULDC.64 UR4, c[0x0][0x3c8] ;  /* 0x0000f20000047ab9 */ /* 0x000fc60000000a00 */
[----:B------:R-:W-:Y:S01]  /*1a150*/  IMAD.IADD R3, R3, 0x1, R0 ;  /* 0x0000000103037824 */ /* 0x000fe200078e0200 */
[----:B------:R-:W-:Y:S01]  /*1a160*/  SHF.R.S32.HI R0, RZ, 0x1f, R4 ;  /* 0x0000001fff007819 */ /* 0x000fe20000011404 */
[----:B------:R-:W-:-:S04]  /*1a170*/  IMAD.WIDE.U32 R2, R4, UR4, R2 ;  /* 0x0000000404027c25 */ /* 0x000fc8000f8e0002 */
[----:B------:R-:W-:Y:S02]  /*1a180*/  IMAD R0, R0, UR4, RZ ;  /* 0x0000000400007c24 */ /* 0x000fe4000f8e02ff */
[----:B0-----:R-:W-:-:S05]  /*1a190*/  IMAD.SHL.U32 R6, R6, 0x8, RZ ;  /* 0x0000000806067824 */ /* 0x001fca00078e00ff */
[----:B------:R-:W-:Y:S01]  /*1a1a0*/  LOP3.LUT R6, R6, 0x38, RZ, 0xc0, !PT ;  /* 0x0000003806067812 */ /* 0x000fe200078ec0ff */
[----:B------:R-:W-:Y:S01]  /*1a1b0*/  IMAD R4, R4, UR5, R0 ;  /* 0x0000000504047c24 */ /* 0x000fe2000f8e0200 */
[----:B------:R-:W-:Y:S02]  /*1a1c0*/  ULDC.64 UR4, c[0x0][0x390] ;  /* 0x0000e40000047ab9 */ /* 0x000fe40000000a00 */
[C---:B------:R-:W-:Y:S02]  /*1a1d0*/  LOP3.LUT R9, R6.reuse, 0x80, RZ, 0xfc, !PT ;  /* 0x0000008006097812 */ /* 0x040fe400078efcff */
[----:B------:R-:W-:Y:S02]  /*1a1e0*/  LOP3.LUT R6, R6, 0x40, RZ, 0xfc, !PT ;  /* 0x0000004006067812 */ /* 0x000fe400078efcff */
[----:B------:R-:W-:Y:S01]  /*1a1f0*/  LEA R0, P0, R2, UR4, 0x1 ;  /* 0x0000000402007c11 */ /* 0x000fe2000f8008ff */
[----:B------:R-:W-:Y:S02]  /*1a200*/  ULDC UR4, c[0x0][0x3b8] ;  /* 0x0000ee0000047ab9 */ /* 0x000fe40000000800 */
[----:B------:R-:W-:-:S02]  /*1a210*/  ISETP.GE.AND P1, PT, R6, UR4, PT ;  /* 0x0000000406007c0c */ /* 0x000fc4000bf26270 */
[----:B------:R-:W0:Y:S01]  /*1a220*/  S2R R6, SR_TID.X ;  /* 0x0000000000067919 */ /* 0x000e220000002100 */
[----:B------:R-:W-:Y:S02]  /*1a230*/  ISETP.GE.AND P3, PT, R10, UR4, PT ;  /* 0x000000040a007c0c */ /* 0x000fe4000bf66270 */
[----:B------:R-:W-:Y:S02]  /*1a240*/  ISETP.GE.AND P2, PT, R9, UR4, PT ;  /* 0x0000000409007c0c */ /* 0x000fe4000bf46270 */
[----:B------:R-:W-:-:S09]  /*1a250*/  LOP3.LUT R8, R8, 0xfffffff7, RZ, 0xc0, !PT ;  /* 0xfffffff708087812 */ /* 0x000fd200078ec0ff */
[----:B------:R-:W-:-:S04]  /*1a260*/  @P3 LOP3.LUT R8, R8, 0x8, RZ, 0xfc, !PT ;  /* 0x0000000808083812 */ /* 0x000fc800078efcff */
[----:B------:R-:W-:-:S04]  /*1a270*/  LOP3.LUT R8, R8, 0xfffffffd, RZ, 0xc0, !PT ;  /* 0xfffffffd08087812 */ /* 0x000fc800078ec0ff */
[----:B------:R-:W-:-:S04]  /*1a280*/  @P2 LOP3.LUT R8, R8, 0x2, RZ, 0xfc, !PT ;  /* 0x0000000208082812 */ /* 0x000fc800078efcff */
[----:B------:R-:W-:Y:S01]  /*1a290*/  LOP3.LUT R8, R8, 0xfffffffb, RZ, 0xc0, !PT ;  /* 0xfffffffb08087812 */ /* 0x000fe200078ec0ff */
[----:B0-----:R-:W-:-:S03]  /*1a2a0*/  IMAD.SHL.U32 R6, R6, 0x8, RZ ;  /* 0x0000000806067824 */ /* 0x001fc600078e00ff */
[----:B------:R-:W-:Y:S01]  /*1a2b0*/  @P1 LOP3.LUT R8, R8, 0x4, RZ, 0xfc, !PT ;  /* 0x0000000408081812 */ /* 0x000fe200078efcff */
[----:B------:R-:W-:Y:S01]  /*1a2c0*/  IMAD.IADD R4, R3, 0x1, R4 ;  /* 0x0000000103047824 */ /* 0x000fe200078e0204 */
[----:B------:R-:W-:-:S03]  /*1a2d0*/  LOP3.LUT R6, R6, 0x38, RZ, 0xc0, !PT ;  /* 0x0000003806067812 */ /* 0x000fc600078ec0ff */
[----:B------:R0:W-:Y:S01]  /*1a2e0*/  STL [R1+0x14], R8 ;  /* 0x0000140801007387 */ /* 0x0001e20000100800 */
[----:B------:R-:W-:Y:S02]  /*1a2f0*/  LEA.HI.X R4, R2, UR5, R4, 0x1, P0 ;  /* 0x0000000502047c11 */ /* 0x000fe400080f0c04 */
[C---:B0-----:R-:W-:Y:S02]  /*1a300*/  LOP3.LUT R8, R6.reuse, 0x100, RZ, 0xfc, !PT ;  /* 0x0000010006087812 */ /* 0x041fe400078efcff */
[----:B------:R-:W-:Y:S02]  /*1a310*/  LOP3.LUT R6, R6, 0xc0, RZ, 0xfc, !PT ;  /* 0x000000c006067812 */ /* 0x000fe400078efcff */
[----:B------:R-:W-:Y:S02]  /*1a320*/  ISETP.GE.AND P0, PT, R8, UR4, PT ;  /* 0x0000000408007c0c */ /* 0x000fe4000bf06270 */
[----:B------:R-:W0:Y:S01]  /*1a330*/  S2R R8, SR_TID.X ;  /* 0x0000000000087919 */ /* 0x000e220000002100 */
[----:B------:R-:W-:-:S02]  /*1a340*/  ISETP.GE.AND P5, PT, R6, UR4, PT ;  /* 0x0000000406007c0c */ /* 0x000fc4000bfa6270 */
[----:B------:R-:W1:Y:S01]  /*1a350*/  S2R R6, SR_TID.X ;  /* 0x0000000000067919 */ /* 0x000e620000002100 */
[----:B------:R-:W-:Y:S02]  /*1a360*/  SEL R5, RZ, 0x1, P3 ;  /* 0x00000001ff057807 */ /* 0x000fe40001800000 */
[----:B------:R-:W-:Y:S02]  /*1a370*/  SEL R3, RZ, 0x4, P2 ;  /* 0x00000004ff037807 */ /* 0x000fe40001000000 */
[----:B------:R-:W-:-:S04]  /*1a380*/  SEL R2, RZ, 0x2, P1 ;  /* 0x00000002ff027807 */ /* 0x000fc80000800000 */
[----:B------:R-:W-:Y:S02]  /*1a390*/  IADD3 R2, R3, R2, R5 ;  /* 0x0000000203027210 */ /* 0x000fe40007ffe005 */
[----:B------:R-:W-:Y:S02]  /*1a3a0*/  SEL R5, RZ, 0x10, P0 ;  /* 0x00000010ff057807 */ /* 0x000fe40000000000 */
[----:B------:R-:W-:Y:S01]  /*1a3b0*/  SEL R3, RZ, 0x8, P5 ;  /* 0x00000008ff037807 */ /* 0x000fe20002800000 */
[----:B0-----:R-:W-:Y:S02]  /*1a3c0*/  IMAD.SHL.U32 R8, R8, 0x8, RZ ;  /* 0x0000000808087824 */ /* 0x001fe400078e00ff */
[----:B-1----:R-:W-:-:S03]  /*1a3d0*/  IMAD.SHL.U32 R6, R6, 0x8, RZ ;  /* 0x0000000806067824 */ /* 0x002fc600078e00ff */
[----:B------:R-:W-:-:S04]  /*1a3e0*/  LOP3.LUT R8, R8, 0x38, RZ, 0xc0, !PT ;  /* 0x0000003808087812 */ /* 0x000fc800078ec0ff */
[----:B------:R-:W-:Y:S02]  /*1a3f0*/  LOP3.LUT R9, R8, 0x180, RZ, 0xfc, !PT ;  /* 0x0000018008097812 */ /* 0x000fe400078efcff */
[----:B------:R-:W-:Y:S02]  /*1a400*/  LOP3.LUT R6, R6, 0x38, RZ, 0xc0, !PT ;  /* 0x0000003806067812 */ /* 0x000fe400078ec0ff */
[----:B------:R-:W-:Y:S02]  /*1a410*/  ISETP.GE.AND P1, PT, R9, UR4, PT ;  /* 0x0000000409007c0c */ /* 0x000fe4000bf26270 */
[----:B------:R-:W-:Y:S02]  /*1a420*/  LOP3.LUT R8, R6, 0x140, RZ, 0xfc, !PT ;  /* 0x0000014006087812 */ /* 0x000fe400078efcff */
[----:B------:R-:W-:Y:S02]  /*1a430*/  IADD3 R2, R5, R2, R3 ;  /* 0x0000000205027210 */ /* 0x000fe40007ffe003 */
[----:B------:R-:W-:-:S02]  /*1a440*/  SEL R5, RZ, 0x40, P1 ;  /* 0x00000040ff057807 */ /* 0x000fc40000800000 */
[----:B------:R-:W-:Y:S02]  /*1a450*/  LOP3.LUT R6, R6, 0x1c0, RZ, 0xfc, !PT ;  /* 0x000001c006067812 */ /* 0x000fe400078efcff */
[----:B------:R-:W-:Y:S02]  /*1a460*/  ISETP.GE.AND P1, PT, R8, UR4, PT ;  /* 0x0000000408007c0c */ /* 0x000fe4000bf26270 */
[----:B------:R-:W-:Y:S02]  /*1a470*/  ISETP.GE.AND P2, PT, R6, UR4, PT ;  /* 0x0000000406007c0c */ /* 0x000fe4000bf46270 */
[----:B------:R-:W-:Y:S01]  /*1a480*/  SEL R3, RZ, 0x20, P1 ;  /* 0x00000020ff037807 */ /* 0x000fe20000800000 */
[----:B------:R-:W-:Y:S01]  /*1a490*/  UMOV UR4, 0xffffffff ;  /* 0xffffffff00047882 */ /* 0x000fe20000000000 */
[----:B------:R-:W-:Y:S02]  /*1a4a0*/  SEL R6, RZ, 0x80, P2 ;  /* 0x00000080ff067807 */ /* 0x000fe40001000000 */
[----:B------:R-:W-:-:S05]  /*1a4b0*/  IADD3 R5, R5, R2, R3 ;  /* 0x0000000205057210 */ /* 0x000fca0007ffe003 */
[----:B------:R-:W-:Y:S01]  /*1a4c0*/  IMAD.IADD R6, R5, 0x1, R6 ;  /* 0x0000000105067824 */ /* 0x000fe200078e0206 */
[----:B------:R-:W-:Y:S06]  /*1a4d0*/  BRA.DIV UR4, `(.L_x_1528) ;  /* 0x0000006204687947 */ /* 0x000fec000b800000 */
[----:B------:R-:W2:Y:S04]  /*1a4e0*/  LDL.LU R8, [R1+0x4c] ;  /* 0x00004c0001087983 */ /* 0x000ea80000300800 */
[----:B------:R-:W3:Y:S04]  /*1a4f0*/  LDL.LU R3, [R1+0x4] ;  /* 0x0000040001037983 */ /* 0x000ee80000300800 */
[----:B------:R-:W4:Y:S04]  /*1a500*/  LDL.LU R2, [R1+0x50] ;  /* 0x0000500001027983 */ /* 0x000f280000300800 */
[----:B------:R-:W5:Y:S04]  /*1a510*/  LDL.LU R12, [R1+0x14] ;  /* 0x00001400010c7983 */ /* 0x000f680000300800 */
[----:B------:R-:W5:Y:S04]  /*1a520*/  LDL R11, [R1+0x18] ;  /* 0x00001800010b7983 */ /* 0x000f680000100800 */
[----:B------:R-:W5:Y:S01]  /*1a530*/  LDL.LU R10, [R1+0x64] ;  /* 0x00006400010a7983 */ /* 0x000f620000300800 */
[----:B------:R-:W0:Y:S02]  /*1a540*/  S2R R13, SR_TID.X ;  /* 0x00000000000d7919 */ /* 0x000e240000002100 */
[----:B0-----:R-:W-:-:S05]  /*1a550*/  IMAD.SHL.U32 R13, R13, 0x8, RZ ;  /* 0x000000080d0d7824 */ /* 0x001fca00078e00ff */
[----:B------:R-:W-:Y:S01]  /*1a560*/  LOP3.LUT R13, R13, 0x38, RZ, 0xc0, !PT ;  /* 0x000000380d0d7812 */ /* 0x000fe200078ec0ff */
[----:B------:R-:W-:Y:S04]  /*1a570*/  SHFL.IDX PT, R14, R0, 0x1, 0x181f ;  /* 0x00381f00000e7f89 */ /* 0x000fe800000e0000 */
[----:B------:R-:W-:Y:S01]  /*1a580*/  SHFL.IDX PT, R9, R4, 0x1, 0x181f ;  /* 0x00381f0004097f89 */ /* 0x000fe200000e0000 */
[----:B--2---:R-:W-:-:S05]  /*1a590*/  IMAD R7, R8, R7, RZ ;  /* 0x0000000708077224 */ /* 0x004fca00078e02ff */
[-C--:B---3--:R-:W-:Y:S02]  /*1a5a0*/  ISETP.GE.AND P2, PT, R3, R7.reuse, PT ;  /* 0x000000070300720c */ /* 0x088fe40003f46270 */
[----:B----4-:R-:W-:Y:S02]  /*1a5b0*/  ISETP.GE.AND P3, PT, R2, R7, PT ;  /* 0x000000070200720c */ /* 0x010fe40003f66270 */
[----:B-----5:R-:W-:-:S04]  /*1a5c0*/  LOP3.LUT R12, R12, 0xfffffbff, RZ, 0xc0, !PT ;  /* 0xfffffbff0c0c7812 */ /* 0x020fc800078ec0ff */
[----:B------:R-:W-:-:S05]  /*1a5d0*/  @P1 LOP3.LUT R12, R12, 0x400, RZ, 0xfc, !PT ;  /* 0x000004000c0c1812 */ /* 0x000fca00078efcff */
[----:B------:R-:W-:Y:S02]  /*1a5e0*/  @!P2 LOP3.LUT R2, R5, 0x40, RZ, 0xc0, !PT ;  /* 0x000000400502a812 */ /* 0x000fe400078ec0ff */
[C---:B------:R-:W-:Y:S02]  /*1a5f0*/  LOP3.LUT P1, RZ, R12.reuse, 0x8, RZ, 0xc0, !PT ;  /* 0x000000080cff7812 */ /* 0x040fe4000782c0ff */
[C---:B------:R-:W-:Y:S02]  /*1a600*/  LOP3.LUT P4, RZ, R12.reuse, 0x2, RZ, 0xc0, !PT ;  /* 0x000000020cff7812 */ /* 0x040fe4000788c0ff */
[----:B------:R-:W-:Y:S02]  /*1a610*/  LOP3.LUT R12, R12, 0xfffffeff, RZ, 0xc0, !PT ;  /* 0xfffffeff0c0c7812 */ /* 0x000fe400078ec0ff */
[----:B------:R-:W-:Y:S02]  /*1a620*/  @!P2 SHF.R.U32.HI R2, RZ, 0x2, R2 ;  /* 0x00000002ff02a819 */ /* 0x000fe40000011602 */
[----:B------:R-:W-:-:S02]  /*1a630*/  @P3 LOP3.LUT R12, R12, 0x100, RZ, 0xfc, !PT ;  /* 0x000001000c0c3812 */ /* 0x000fc400078efcff */
[----:B------:R-:W-:Y:S02]  /*1a640*/  @!P2 ISETP.NE.U32.AND P3, PT, R2, RZ, PT ;  /* 0x000000ff0200a20c */ /* 0x000fe40003f65070 */
[----:B------:R-:W-:Y:S02]  /*1a650*/  @!P2 LOP3.LUT R2, R6, 0x80, RZ, 0xc0, !PT ;  /* 0x000000800602a812 */ /* 0x000fe400078ec0ff */
[----:B------:R-:W-:Y:S02]  /*1a660*/  LOP3.LUT R12, R12, 0xffffffdf, RZ, 0xc0, !PT ;  /* 0xffffffdf0c0c7812 */ /* 0x000fe400078ec0ff */
[----:B------:R-:W-:-:S07]  /*1a670*/  @!P2 SHF.R.U32.HI R2, RZ, 0x3, R2 ;  /* 0x00000003ff02a819 */ /* 0x000fce0000011602 */
[----:B------:R-:W-:Y:S02]  /*1a680*/  @P3 LOP3.LUT R12, R12, 0x20, RZ, 0xfc, !PT ;  /* 0x000000200c0c3812 */ /* 0x000fe400078efcff */
[----:B------:R-:W-:Y:S02]  /*1a690*/  @!P2 ISETP.NE.U32.AND P3, PT, R2, RZ, PT ;  /* 0x000000ff0200a20c */ /* 0x000fe40003f65070 */
[----:B------:R-:W0:Y:S04]  /*1a6a0*/  SHFL.IDX PT, R2, R0, RZ, 0x181f ;  /* 0x00181fff00027589 */ /* 0x000e2800000e0000 */
[----:B------:R-:W1:Y:S01]  /*1a6b0*/  SHFL.IDX PT, R8, R4, RZ, 0x181f ;  /* 0x00181fff04087589 */ /* 0x000e6200000e0000 */
[----:B------:R-:W-:Y:S02]  /*1a6c0*/  LOP3.LUT R12, R12, 0xfffffdff, RZ, 0xc0, !PT ;  /* 0xfffffdff0c0c7812 */ /* 0x000fe400078ec0ff */
[----:B0-----:R-:W-:-:S05]  /*1a6d0*/  @!P2 LEA R3, P6, R13, R2, 0x1 ;  /* 0x000000020d03a211 */ /* 0x001fca00078c08ff */
[----:B-1----:R-:W-:-:S05]  /*1a6e0*/  @!P2 IMAD.X R2, RZ, RZ, R8, P6 ;  /* 0x000000ffff02a224 */ /* 0x002fca00030e0608 */
[-C--:B------:R-:W-:Y:S02]  /*1a6f0*/  @!P2 LOP3.LUT R3, R3, R2.reuse, RZ, 0x3c, !PT ;  /* 0x000000020303a212 */ /* 0x080fe400078e3cff */
[----:B------:R-:W-:Y:S02]  /*1a700*/  @P3 LOP3.LUT R12, R12, 0x200, RZ, 0xfc, !PT ;  /* 0x000002000c0c3812 */ /* 0x000fe400078efcff */
[C---:B------:R-:W-:Y:S02]  /*1a710*/  @!P2 LOP3.LUT R2, R3.reuse, R2, RZ, 0x3c, !PT ;  /* 0x000000020302a212 */ /* 0x040fe400078e3cff */
[C---:B------:R-:W-:Y:S02]  /*1a720*/  LOP3.LUT P6, RZ, R12.reuse, 0x4, RZ, 0xc0, !PT ;  /* 0x000000040cff7812 */ /* 0x040fe400078cc0ff */
[----:B------:R-:W-:Y:S02]  /*1a730*/  @!P2 LOP3.LUT R3, R3, R2, RZ, 0x3c, !PT ;  /* 0x000000020303a212 */ /* 0x000fe400078e3cff */
[----:B------:R-:W-:-:S03]  /*1a740*/  LOP3.LUT P3, RZ, R12, 0x20, RZ, 0xc0, !PT ;  /* 0x000000200cff7812 */ /* 0x000fc6000786c0ff */
[----:B------:R-:W-:Y:S01]  /*1a750*/  @!P2 LDGSTS.E.BYPASS.LTC128B.128 [R11+0x26400], desc[UR40][R2.64], !P1 ;  /* 0x26400000020bafae */ /* 0x000fe2000c901d68 */
[----:B------:R-:W-:-:S05]  /*1a760*/  LOP3.LUT P1, RZ, R12, 0x400, RZ, 0xc0, !PT ;  /* 0x000004000cff7812 */ /* 0x000fca000782c0ff */
[----:B------:R-:W-:Y:S04]  /*1a770*/  @!P2 LDGSTS.E.BYPASS.LTC128B.128 [R11+0x28400], desc[UR40][R2.64+0x80], !P6 ;  /* 0x28400080020bafae */ /* 0x000fe8000f101d68 */
[----:B------:R-:W-:Y:S04]  /*1a780*/  @!P2 LDGSTS.E.BYPASS.LTC128B.128 [R11+0x2a400], desc[UR40][R2.64+0x100], !P4 ;  /* 0x2a400100020bafae */ /* 0x000fe8000e101d68 */
[----:B------:R-:W-:Y:S04]  /*1a790*/  @!P2 LDGSTS.E.BYPASS.LTC128B.128 [R11+0x2c400], desc[UR40][R2.64+0x180], !P5 ;  /* 0x2c400180020bafae */ /* 0x000fe8000e901d68 */
[----:B------:R-:W-:Y:S04]  /*1a7a0*/  @!P2 LDGSTS.E.BYPASS.LTC128B.128 [R11+0x2e400], desc[UR40][R2.64+0x200], !P0 ;  /* 0x2e400200020bafae */ /* 0x000fe8000c101d68 */
[----:B------:R-:W-:Y:S04]  /*1a7b0*/  @!P2 LDGSTS.E.BYPASS.LTC128B.128 [R11+0x30400], desc[UR40][R2.64+0x280], !P1 ;  /* 0x30400280020bafae */ /* 0x000fe8000c901d68 */
[----:B------:R-:W-:Y:S01]  /*1a7c0*/  @!P2 LDGSTS.E.BYPASS.LTC128B.128 [R11+0x32400], desc[UR40][R2.64+0x300], P3 ;  /* 0x32400300020bafae */ /* 0x000fe20009901d68 */
[----:B------:R-:W-:-:S13]  /*1a7d0*/  LOP3.LUT P3, RZ, R12, 0x200, RZ, 0xc0, !PT ;  /* 0x000002000cff7812 */ /* 0x000fda000786c0ff */
[----:B------:R0:W-:Y:S01]  /*1a7e0*/  @!P2 LDGSTS.E.BYPASS.LTC128B.128 [R11+0x34400], desc[UR40][R2.64+0x380], P3 ;  /* 0x34400380020bafae */ /* 0x0001e20009901d68 */
[----:B------:R-:W-:-:S13]  /*1a7f0*/  LOP3.LUT P3, RZ, R12, 0x100, RZ, 0xc0, !PT ;  /* 0x000001000cff7812 */ /* 0x000fda000786c0ff */
[----:B------:R-:W-:-:S05]  /*1a800*/  @!P3 LEA R14, P2, R13, R14, 0x1 ;  /* 0x0000000e0d0eb211 */ /* 0x000fca00078408ff */
[----:B------:R-:W-:Y:S01]  /*1a810*/  @!P3 IMAD.X R9, RZ, RZ, R9, P2 ;  /* 0x000000ffff09b224 */ /* 0x000fe200010e0609 */
[----:B------:R-:W-:Y:S02]  /*1a820*/  LOP3.LUT P2, RZ, R12, 0x8, RZ, 0xc0, !PT ;  /* 0x000000080cff7812 */ /* 0x000fe4000784c0ff */
[----:B------:R-:W-:Y:S01]  /*1a830*/  @!P3 LOP3.LUT R8, R5, 0x40, RZ, 0xc0, !PT ;  /* 0x000000400508b812 */ /* 0x000fe200078ec0ff */
[----:B0-----:R-:W-:Y:S02]  /*1a840*/  @!P3 IMAD.MOV.U32 R2, RZ, RZ, R14 ;  /* 0x000000ffff02b224 */ /* 0x001fe400078e000e */
        /* <DEDUP_REMOVED lines=37> */
[----:B------:R0:W-:Y:S04]  /*1aaa0*/  STL [R1+0x14], R12 ;  /* 0x0000140c01007387 */ /* 0x0001e80000100800 */
[----:B------:R0:W-:Y:S04]  /*1aab0*/  @!P2 LDGSTS.E.BYPASS.LTC128B.128 [R11+0x35400], desc[UR40][R2.64+0x380], P3 ;  /* 0x35400380020bafae */ /* 0x0001e80009901d68 */
[----:B------:R-:W1:Y:S04]  /*1aac0*/  SHFL.IDX PT, R4, R4, 0x3, 0x181f ;  /* 0x00781f0004047f89 */ /* 0x000e6800000e0000 */
[----:B------:R-:W2:Y:S02]  /*1aad0*/  SHFL.IDX PT, R0, R0, 0x3, 0x181f ;  /* 0x00781f0000007f89 */ /* 0x000ea400000e0000 */
.L_x_1691:
[----:B0-----:R-:W3:Y:S01]  /*1aae0*/  LDL.LU R2, [R1+0x68] ;  /* 0x0000680001027983 */ /* 0x001ee20000300800 */
[----:B------:R-:W-:Y:S01]  /*1aaf0*/  BSSY B0, `(.L_x_1529) ;  /* 0x000001e000007945 */ /* 0x000fe20003800000 */
[----:B---3--:R-:W-:-:S13]  /*1ab00*/  ISETP.GE.AND P2, PT, R2, R7, PT ;  /* 0x000000070200720c */ /* 0x008fda0003f46270 */
[----:B------:R-:W-:Y:S05]  /*1ab10*/  @P2 BRA `(.L_x_1530) ;  /* 0x00000000006c2947 */ /* 0x000fea0003800000 */
[----:B------:R-:W3:Y:S04]  /*1ab20*/  LDL R3, [R1+0x14] ;  /* 0x0000140001037983 */ /* 0x000ee80000100800 */
[----:B------:R-:W4:Y:S01]  /*1ab30*/  LDL R8, [R1+0x18] ;  /* 0x0000180001087983 */ /* 0x000f220000100800 */
[----:B------:R-:W-:Y:S02]  /*1ab40*/  LOP3.LUT R5, R5, 0x40, RZ, 0xc0, !PT ;  /* 0x0000004005057812 */ /* 0x000fe400078ec0ff */
[----:B------:R-:W-:Y:S01]  /*1ab50*/  LOP3.LUT R6, R6, 0x80, RZ, 0xc0, !PT ;  /* 0x0000008006067812 */ /* 0x000fe200078ec0ff */
[----:B------:R-:W0:Y:S01]  /*1ab60*/  S2R R2, SR_TID.X ;  /* 0x0000000000027919 */ /* 0x000e220000002100 */
[----:B------:R-:W-:Y:S02]  /*1ab70*/  SHF.R.U32.HI R5, RZ, 0x2, R5 ;  /* 0x00000002ff057819 */ /* 0x000fe40000011605 */
[----:B------:R-:W-:Y:S01]  /*1ab80*/  SHF.R.U32.HI R6, RZ, 0x3, R6 ;  /* 0x00000003ff067819 */ /* 0x000fe20000011606 */
[----:B0-----:R-:W-:-:S05]  /*1ab90*/  IMAD.SHL.U32 R2, R2, 0x8, RZ ;  /* 0x0000000802027824 */ /* 0x001fca00078e00ff */
[----:B------:R-:W-:-:S04]  /*1aba0*/  LOP3.LUT R2, R2, 0x38, RZ, 0xc0, !PT ;  /* 0x0000003802027812 */ /* 0x000fc800078ec0ff */
[----:B--2---:R-:W-:Y:S02]  /*1abb0*/  LEA R2, P2, R2, R0, 0x1 ;  /* 0x0000000002027211 */ /* 0x004fe400078408ff */
[C---:B---3--:R-:W-:Y:S02]  /*1abc0*/  LOP3.LUT P6, RZ, R3.reuse, 0x8, RZ, 0xc0, !PT ;  /* 0x0000000803ff7812 */ /* 0x048fe400078cc0ff */
[C---:B------:R-:W-:Y:S02]  /*1abd0*/  LOP3.LUT P4, RZ, R3.reuse, 0x4, RZ, 0xc0, !PT ;  /* 0x0000000403ff7812 */ /* 0x040fe4000788c0ff */
[----:B------:R-:W-:Y:S01]  /*1abe0*/  LOP3.LUT P3, RZ, R3, 0x2, RZ, 0xc0, !PT ;  /* 0x0000000203ff7812 */ /* 0x000fe2000786c0ff */
[----:B-1----:R-:W-:Y:S01]  /*1abf0*/  IMAD.X R3, RZ, RZ, R4, P2 ;  /* 0x000000ffff037224 */ /* 0x002fe200010e0604 */
[----:B------:R-:W-:-:S07]  /*1ac00*/  ISETP.NE.U32.AND P2, PT, R5, RZ, PT ;  /* 0x000000ff0500720c */ /* 0x000fce0003f45070 */
[----:B------:R-:W-:Y:S01]  /*1ac10*/  @!PT LDS RZ, [RZ] ;  /* 0x00000000fffff984 */ /* 0x000fe20000000800 */
[----:B------:R-:W-:Y:S01]  /*1ac20*/  @!PT LDS RZ, [RZ] ;  /* 0x00000000fffff984 */ /* 0x000fe20000000800 */
[----:B------:R-:W-:Y:S01]  /*1ac30*/  @!PT LDS RZ, [RZ] ;  /* 0x00000000fffff984 */ /* 0x000fe20000000800 */
[----:B----4-:R0:W-:Y:S04]  /*1ac40*/  LDGSTS.E.BYPASS.LTC128B.128 [R8+0x27c00], desc[UR40][R2.64], !P6 ;  /* 0x27c0000002087fae */ /* 0x0101e8000f101d68 */
        /* <DEDUP_REMOVED lines=8> */
.L_x_1530:
[----:B------:R-:W-:Y:S05]  /*1acd0*/  BSYNC B0 ;  /* 0x0000000000007941 */ /* 0x000fea0003800000 */
.L_x_1529:
[----:B------:R-:W-:Y:S01]  /*1ace0*/  NOP ;  /* 0x0000000000007918 */ /* 0x000fe20000000000 */
[----:B------:R-:W-:-:S13]  /*1acf0*/  PLOP3.LUT P0, PT, PT, PT, PT, 0x80, 0x0 ;  /* 0x000000000000781c */ /* 0x000fda0003f0f070 */
.L_x_1531:
        /* <DEDUP_REMOVED lines=18> */
.L_x_1692:
[----:B------:R-:W-:Y:S05]  /*1ae20*/  BSYNC B0 ;  /* 0x0000000000007941 */ /* 0x000fea0003800000 */
.L_x_1532:
        /* <DEDUP_REMOVED lines=13> */
.L_x_1693:
[----:B------:R-:W-:Y:S05]  /*1af00*/  BSYNC B1 ;  /* 0x0000000000017941 */ /* 0x000fea0003800000 */
.L_x_1536:
        /* <DEDUP_REMOVED lines=9> */
.L_x_1539:
[----:B------:R-:W-:Y:S05]  /*1afa0*/  BSYNC B1 ;  /* 0x0000000000017941 */ /* 0x000fea0003800000 */
.L_x_1538:
        /* <DEDUP_REMOVED lines=11> */
[----:B-1----:R-:W-:-:S07]  /*1b060*/  VIADD R4, R2, 0x400 ;  /* 0x0000040002047836 */ /* 0x002fce0000000000 */
.L_x_1540:
        /* <DEDUP_REMOVED lines=15> */
.L_x_1541:
        /* <DEDUP_REMOVED lines=15> */
.L_x_1542:
        /* <DEDUP_REMOVED lines=15> */
.L_x_1543:
        /* <DEDUP_REMOVED lines=15> */
.L_x_1544:
        /* <DEDUP_REMOVED lines=15> */
.L_x_1545:
        /* <DEDUP_REMOVED lines=15> */
.L_x_1546:
        /* <DEDUP_REMOVED lines=15> */
.L_x_1547:
        /* <DEDUP_REMOVED lines=10> */
.L_x_1535:
[----:B------:R-:W-:Y:S05]  /*1b7a0*/  BSYNC B0 ;  /* 0x0000000000007941 */ /* 0x000fea0003800000 */
.L_x_1534:
        /* <DEDUP_REMOVED lines=54> */
.L_x_1554:
        /* <DEDUP_REMOVED lines=8> */
.L_x_1694:
[----:B------:R-:W-:Y:S05]  /*1bb90*/  BSYNC B3 ;  /* 0x0000000000037941 */ /* 0x000fea0003800000 */
.L_x_1555:
        /* <DEDUP_REMOVED lines=9> */
.L_x_1558:
[----:B------:R-:W-:Y:S05]  /*1bc30*/  BSYNC B3 ;  /* 0x0000000000037941 */ /* 0x000fea0003800000 */
.L_x_1557:
        /* <DEDUP_REMOVED lines=12> */
.L_x_1559:
        /* <DEDUP_REMOVED lines=13> */
.L_x_1695:
[----:B------:R-:W-:Y:S05]  /*1bdd0*/  BSYNC B3 ;  /* 0x0000000000037941 */ /* 0x000fea0003800000 */
.L_x_1560:
        /* <DEDUP_REMOVED lines=11> */
.L_x_1563:
[----:B------:R-:W-:Y:S05]  /*1be90*/  BSYNC B3 ;  /* 0x0000000000037941 */ /* 0x000fea0003800000 */
.L_x_1562:
        /* <DEDUP_REMOVED lines=9> */
.L_x_1564:
        /* <DEDUP_REMOVED lines=15> */
.L_x_1565:
        /* <DEDUP_REMOVED lines=15> */
.L_x_1566:
        /* <DEDUP_REMOVED lines=15> */
.L_x_1567:
        /* <DEDUP_REMOVED lines=15> */
.L_x_1568:
        /* <DEDUP_REMOVED lines=15> */
.L_x_1569:
        /* <DEDUP_REMOVED lines=15> */
.L_x_1570:
        /* <DEDUP_REMOVED lines=15> */
.L_x_1571:
        /* <DEDUP_REMOVED lines=10> */
.L_x_1553:
[----:B------:R-:W-:Y:S05]  /*1c660*/  BSYNC B1 ;  /* 0x0000000000017941 */ /* 0x000fea0003800000 */
.L_x_1552:
[----:B------:R-:W2:Y:S02]  /*1c670*/  LDL.LU R5, [R1+0x48] ;  /* 0x0000480001057983 */ /* 0x000ea40000300800 */
[----:B--2---:R-:W-:-:S07]  /*1c680*/  VIADD R0, R5, 0xfffffffd ;  /* 0xfffffffd05007836 */ /* 0x004fce0000000000 */
.L_x_1551:
[----:B------:R-:W-:Y:S05]  /*1c690*/  BSYNC B2 ;  /* 0x0000000000027941 */ /* 0x000fea0003800000 */
.L_x_1550:
[----:B------:R-:W-:Y:S01]  /*1c6a0*/  VIADD R8, R8, 0xfffffffe ;  /* 0xfffffffe08087836 */ /* 0x000fe20000000000 */
[----:B------:R-:W-:-:S04]  /*1c6b0*/  LOP3.LUT R4, RZ, R4, RZ, 0x33, !PT ;  /* 0x00000004ff047212 */ /* 0x000fc800078e33ff */
[----:B------:R-:W-:-:S13]  /*1c6c0*/  ISETP.NE.AND P0, PT, R8, R4, PT ;  /* 0x000000040800720c */ /* 0x000fda0003f05270 */
[----:B------:R-:W-:Y:S05]  /*1c6d0*/  @!P0 BRA `(.L_x_1549) ;  /* 0x0000001800d88947 */ /* 0x000fea0003800000 */
.L_x_1612:
        /* <DEDUP_REMOVED lines=35> */
.L_x_1574:
        /* <DEDUP_REMOVED lines=8> */
.L_x_1696:
[----:B------:R-:W-:Y:S05]  /*1c990*/  BSYNC B2 ;  /* 0x0000000000027941 */ /* 0x000fea0003800000 */
.L_x_1575:
        /* <DEDUP_REMOVED lines=9> */
.L_x_1578:
[----:B------:R-:W-:Y:S05]  /*1ca30*/  BSYNC B2 ;  /* 0x0000000000027941 */ /* 0x000fea0003800000 */
.L_x_1577:
        /* <DEDUP_REMOVED lines=12> */
.L_x_1579:
        /* <DEDUP_REMOVED lines=13> */
.L_x_1697:
[----:B------:R-:W-:Y:S05]  /*1cbd0*/  BSYNC B2 ;  /* 0x0000000000027941 */ /* 0x000fea0003800000 */
.L_x_1580:
        /* <DEDUP_REMOVED lines=11> */
.L_x_1583:
[----:B------:R-:W-:Y:S05]  /*1cc90*/  BSYNC B2 ;  /* 0x0000000000027941 */ /* 0x000fea0003800000 */
.L_x_1582:
        /* <DEDUP_REMOVED lines=9> */
.L_x_1584:
        /* <DEDUP_REMOVED lines=15> */
.L_x_1585:
        /* <DEDUP_REMOVED lines=15> */
.L_x_1586:
        /* <DEDUP_REMOVED lines=15> */
.L_x_1587:
        /* <DEDUP_REMOVED lines=15> */
.L_x_1588:
        /* <DEDUP_REMOVED lines=15> */
.L_x_1589:
        /* <DEDUP_REMOVED lines=15> */
.L_x_1590:
        /* <DEDUP_REMOVED lines=15> */
.L_x_1591:
        /* <DEDUP_REMOVED lines=10> */
.L_x_1573:
[----:B------:R-:W-:Y:S05]  /*1d460*/  BSYNC B1 ;  /* 0x0000000000017941 */ /* 0x000fea0003800000 */
.L_x_1572:
        /* <DEDUP_REMOVED lines=35> */
.L_x_1594:
        /* <DEDUP_REMOVED lines=8> */
.L_x_1698:
[----:B------:R-:W-:Y:S05]  /*1d720*/  BSYNC B2 ;  /* 0x0000000000027941 */ /* 0x000fea0003800000 */
.L_x_1595:
        /* <DEDUP_REMOVED lines=9> */
.L_x_1598:
[----:B------:R-:W-:Y:S05]  /*1d7c0*/  BSYNC B2 ;  /* 0x0000000000027941 */ /* 0x000fea0003800000 */
.L_x_1597:
        /* <DEDUP_REMOVED lines=12> */
.L_x_1599:
        /* <DEDUP_REMOVED lines=13> */
.L_x_1699:
[----:B------:R-:W-:Y:S05]  /*1d960*/  BSYNC B2 ;  /* 0x0000000000027941 */ /* 0x000fea0003800000 */
.L_x_1600:
        /* <DEDUP_REMOVED lines=11> */
.L_x_1603:
[----:B------:R-:W-:Y:S05]  /*1da20*/  BSYNC B2 ;  /* 0x0000000000027941 */ /* 0x000fea0003800000 */
.L_x_1602:
        /* <DEDUP_REMOVED lines=9> */
.L_x_1604:
        /* <DEDUP_REMOVED lines=15> */
.L_x_1605:
        /* <DEDUP_REMOVED lines=15> */
.L_x_1606:
        /* <DEDUP_REMOVED lines=15> */
.L_x_1607:
        /* <DEDUP_REMOVED lines=15> */
.L_x_1608:
        /* <DEDUP_REMOVED lines=15> */
.L_x_1609:
        /* <DEDUP_REMOVED lines=15> */
.L_x_1610:
        /* <DEDUP_REMOVED lines=15> */
.L_x_1611:
        /* <DEDUP_REMOVED lines=10> */
.L_x_1593:
[----:B------:R-:W-:Y:S05]  /*1e1f0*/  BSYNC B1 ;  /* 0x0000000000017941 */ /* 0x000fea0003800000 */
.L_x_1592:
[----:B------:R-:W2:Y:S01]  /*1e200*/  LDL R5, [R1+0x2c] ;  /* 0x00002c0001057983 */ /* 0x000ea20000100800 */
[----:B------:R-:W-:Y:S01]  /*1e210*/  VIADD R0, R0, 0xfffffffe ;  /* 0xfffffffe00007836 */ /* 0x000fe20000000000 */
[----:B--2---:R-:W-:-:S13]  /*1e220*/  ISETP.GT.AND P0, PT, R6, R5, PT ;  /* 0x000000050600720c */ /* 0x004fda0003f04270 */
[----:B------:R-:W-:Y:S05]  /*1e230*/  @P0 BRA `(.L_x_1612) ;  /* 0xffffffe400280947 */ /* 0x000fea000383ffff */
.L_x_1549:
[----:B------:R-:W-:Y:S05]  /*1e240*/  BSYNC B0 ;  /* 0x0000000000007941 */ /* 0x000fea0003800000 */
.L_x_1548:
        /* <DEDUP_REMOVED lines=11> */
[----:B-1----:R-:W1:Y:S01]  /*1e300*/  S2R R2, SR_LANEID ;  /* 0x0000000000027919 */ /* 0x002e620000000000 */
[----:B------:R-:W-:Y:S01]  /*1e310*/  VOTEU.ANY UR4, UPT, PT ;  /* 0x0000000000047886 */ /* 0x000fe200038e0100 */
[----:B------:R-:W2:Y:S01]  /*1e320*/  LDC.64 R4, c[0x0][0xd60] ;  /* 0x00035800ff047b82 */ /* 0x000ea20000000a00 */
[----:B------:R-:W1:Y:S02]  /*1e330*/  FLO.U32 R0, UR4 ;  /* 0x0000000400007d00 */ /* 0x000e6400080e0000 */
[----:B-1----:R-:W-:-:S06]  /*1e340*/  ISETP.EQ.U32.AND P1, PT, R0, R2, PT ;  /* 0x000000020000720c */ /* 0x002fcc0003f22070 */
[----:B------:R-:W2:Y:S07]  /*1e350*/  POPC R2, UR4 ;  /* 0x0000000400027d09 */ /* 0x000eae0008000000 */
[----:B--2---:R-:W2:Y:S04]  /*1e360*/  @P1 ATOMG.E.ADD.STRONG.GPU PT, R2, desc[UR40][R4.64], R2 ;  /* 0x00000002040219a8 */ /* 0x004ea800081ee1e8 */
[----:B--2---:R1:W2:Y:S02]  /*1e370*/  SHFL.IDX PT, R2, R2, R0, 0x1f ;  /* 0x00001f0002027589 */ /* 0x0042a400000e0000 */
[----:B-1----:R-:W1:Y:S02]  /*1e380*/  S2R R0, SR_LTMASK ;  /* 0x0000000000007919 */ /* 0x002e640000003900 */
[----:B-1----:R-:W-:-:S06]  /*1e390*/  LOP3.LUT R0, R0, UR4, RZ, 0xc0, !PT ;  /* 0x0000000400007c12 */ /* 0x002fcc000f8ec0ff */
[----:B------:R-:W2:Y:S02]  /*1e3a0*/  POPC R0, R0 ;  /* 0x0000000000007309 */ /* 0x000ea40000000000 */
[----:B--2---:R-:W-:-:S05]  /*1e3b0*/  IADD3 R0, R2, UR36, R0 ;  /* 0x0000002402007c10 */ /* 0x004fca000fffe000 */
[----:B------:R2:W-:Y:S02]  /*1e3c0*/  STL [R1], R0 ;  /* 0x0000000001007387 */ /* 0x0005e40000100800 */
.L_x_1614:
[----:B------:R-:W-:Y:S05]  /*1e3d0*/  BSYNC B0 ;  /* 0x0000000000007941 */ /* 0x000fea0003800000 */
.L_x_1613:
[----:B------:R-:W-:-:S07]  /*1e3e0*/  SEL R19, R19, RZ, P0 ;  /* 0x000000ff13137207 */ /* 0x000fce0000000000 */
.L_x_1510:
[----:B------:R-:W-:Y:S05]  /*1e3f0*/  BSYNC B7 ;  /* 0x0000000000077941 */ /* 0x000fea0003800000 */
.L_x_1508:
[----:B--2-4-:R-:W2:Y:S02]  /*1e400*/  LDL R0, [R1+0x14] ;  /* 0x0000140001007983 */ /* 0x014ea40000100800 */
[----:B--2---:R-:W-:-:S13]  /*1e410*/  LOP3.LUT P0, RZ, R0, 0x40, RZ, 0xc0, !PT ;  /* 0x0000004000ff7812 */ /* 0x004fda000780c0ff */
[----:B------:R-:W-:Y:S05]  /*1e420*/  @!P0 BRA `(.L_x_1615) ;  /* 0x00000000002c8947 */ /* 0x000fea0003800000 */
[----:B------:R-:W-:Y:S05]  /*1e430*/  WARPSYNC.ALL ;  /* 0x0000000000007948 */ /* 0x000fea0003800000 */
[----:B------:R-:W2:Y:S08]  /*1e440*/  S2UR UR5, SR_CgaCtaId ;  /* 0x00000000000579c3 */ /* 0x000eb00000008800 */
[----:B------:R-:W-:Y:S06]  /*1e450*/  BAR.SYNC.DEFER_BLOCKING 0x5, 0x180 ;  /* 0x0146000000007b1d */ /* 0x000fec0000010000 */
[----:B------:R-:W-:-:S02]  /*1e460*/  UMOV UR4, 0x400 ;  /* 0x0000040000047882 */ /* 0x000fc40000000000 */
[----:B--2---:R-:W-:-:S06]  /*1e470*/  ULEA UR4, UR5, UR4, 0x18 ;  /* 0x0000000405047291 */ /* 0x004fcc000f8ec03f */
[----:B------:R-:W-:-:S05]  /*1e480*/  IMAD.U32 R18, RZ, RZ, UR4 ;  /* 0x00000004ff127e24 */ /* 0x000fca000f8e00ff */
[----:B01----:R-:W0:Y:S04]  /*1e490*/  LDS.128 R4, [R18+0x388d0] ;  /* 0x0388d00012047984 */ /* 0x003e280000000c00 */
[----:B0-----:R1:W-:Y:S04]  /*1e4a0*/  STL.64 [R1], R4 ;  /* 0x0000000401007387 */ /* 0x0013e80000100a00 */
[----:B------:R1:W-:Y:S01]  /*1e4b0*/  STL.64 [R1+0x8], R6 ;  /* 0x0000080601007387 */ /* 0x0003e20000100a00 */
[----:B------:R-:W-:Y:S06]  /*1e4c0*/  BAR.ARV 0x4, 0x180 ;  /* 0x0106000000007b1d */ /* 0x000fec0000002000 */
[----:B------:R-:W-:Y:S05]  /*1e4d0*/  BRA `(.L_x_1616) ;  /* 0x0000000c00247947 */ /* 0x000fea0003800000 */
.L_x_1615:
[----:B------:R-:W2:Y:S01]  /*1e4e0*/  S2R R16, SR_TID.X ;  /* 0x0000000000107919 */ /* 0x000ea20000002100 */
[----:B------:R-:W-:Y:S01]  /*1e4f0*/  UMOV UR4, 0xffffffff ;  /* 0xffffffff00047882 */ /* 0x000fe20000000000 */
[----:B--2---:R-:W-:-:S04]  /*1e500*/  LOP3.LUT R16, R16, 0x1f, RZ, 0xc0, !PT ;  /* 0x0000001f10107812 */ /* 0x004fc800078ec0ff */
[----:B------:R-:W-:Y:S01]  /*1e510*/  ISETP.NE.AND P0, PT, R16, 0x1f, PT ;  /* 0x0000001f1000780c */ /* 0x000fe20003f05270 */
[----:B------:R-:W-:-:S12]  /*1e520*/  BRA.DIV UR4, `(.L_x_1617) ;  /* 0x0000002e04d87947 */ /* 0x000fd8000b800000 */
[----:B-1----:R-:W2:Y:S01]  /*1e530*/  LDL.LU R2, [R1] ;  /* 0x0000000001027983 */ /* 0x002ea20000300800 */
[----:B------:R-:W-:-:S03]  /*1e540*/  ULDC UR4, c[0x0][0xd3c] ;  /* 0x00034f0000047ab9 */ /* 0x000fc60000000800 */
[----:B------:R-:W4:Y:S01]  /*1e550*/  LDL R3, [R1+0xc] ;  /* 0x00000c0001037983 */ /* 0x000f220000100800 */
[----:B--2---:R-:W-:Y:S02]  /*1e560*/  IMAD.MOV.U32 R10, RZ, RZ, R2 ;  /* 0x000000ffff0a7224 */ /* 0x004fe400078e0002 */
[----:B----4-:R-:W-:-:S05]  /*1e570*/  IMAD.IADD R0, R3, 0x1, R16 ;  /* 0x0000000103007824 */ /* 0x010fca00078e0210 */
[----:B------:R-:W-:-:S13]  /*1e580*/  ISETP.GE.OR P1, PT, R0, UR4, !P0 ;  /* 0x0000000400007c0c */ /* 0x000fda000c726670 */
[----:B------:R-:W1:Y:S08]  /*1e590*/  @!P1 LDC.64 R2, c[0x0][0xd80] ;  /* 0x00036000ff029b82 */ /* 0x000e700000000a00 */
[----:B0-----:R-:W0:Y:S01]  /*1e5a0*/  @!P1 LDC.64 R6, c[0x0][0xd78] ;  /* 0x00035e00ff069b82 */ /* 0x001e220000000a00 */
[----:B-1----:R-:W-:-:S05]  /*1e5b0*/  @!P1 IMAD.WIDE R2, R0, 0x4, R2 ;  /* 0x0000000400029825 */ /* 0x002fca00078e0202 */
[----:B------:R0:W2:Y:S02]  /*1e5c0*/  @!P1 LDG.E R8, desc[UR40][R2.64] ;  /* 0x0000002802089981 */ /* 0x0000a4000c1e1900 */
[----:B0-----:R-:W-:-:S06]  /*1e5d0*/  @!P1 IMAD.WIDE R2, R0, 0x4, R6 ;  /* 0x0000000400029825 */ /* 0x001fcc00078e0206 */
[----:B------:R-:W4:Y:S01]  /*1e5e0*/  @!P1 LDG.E R2, desc[UR40][R2.64] ;  /* 0x0000002802029981 */ /* 0x000f22000c1e1900 */
[----:B------:R-:W-:Y:S01]  /*1e5f0*/  IMAD.MOV.U32 R0, RZ, RZ, RZ ;  /* 0x000000ffff007224 */ /* 0x000fe200078e00ff */
[C---:B------:R-:W-:Y:S01]  /*1e600*/  ISETP.GE.U32.AND P2, PT, R16.reuse, 0x2, PT ;  /* 0x000000021000780c */ /* 0x040fe20003f46070 */
[----:B------:R-:W-:Y:S01]  /*1e610*/  IMAD.MOV.U32 R6, RZ, RZ, RZ ;  /* 0x000000ffff067224 */ /* 0x000fe200078e00ff */
[C---:B------:R-:W-:Y:S01]  /*1e620*/  ISETP.GE.U32.AND P3, PT, R16.reuse, 0x4, PT ;  /* 0x000000041000780c */ /* 0x040fe20003f66070 */
[----:B------:R-:W-:Y:S01]  /*1e630*/  SHFL.IDX PT, R5, R10, RZ, 0x1f ;  /* 0x00001fff0a057589 */ /* 0x000fe200000e0000 */
[C---:B------:R-:W-:Y:S02]  /*1e640*/  ISETP.GE.U32.AND P4, PT, R16.reuse, 0x8, PT ;  /* 0x000000081000780c */ /* 0x040fe40003f86070 */
[----:B------:R-:W-:Y:S01]  /*1e650*/  ISETP.GE.U32.AND P5, PT, R16, 0x10, PT ;  /* 0x000000101000780c */ /* 0x000fe20003fa6070 */
[----:B------:R-:W-:Y:S01]  /*1e660*/  SHFL.IDX PT, R4, R10, 0x1, 0x1f ;  /* 0x00201f000a047f89 */ /* 0x000fe200000e0000 */
[----:B--2---:R-:W-:-:S02]  /*1e670*/  @!P1 IMAD.MOV.U32 R0, RZ, RZ, R8 ;  /* 0x000000ffff009224 */ /* 0x004fc400078e0008 */
[----:B------:R-:W-:Y:S02]  /*1e680*/  IMAD.MOV.U32 R8, RZ, RZ, RZ ;  /* 0x000000ffff087224 */ /* 0x000fe400078e00ff */
[----:B----4-:R-:W-:Y:S01]  /*1e690*/  @!P1 IMAD.MOV.U32 R6, RZ, RZ, R2 ;  /* 0x000000ffff069224 */ /* 0x010fe200078e0002 */
        /* <DEDUP_REMOVED lines=18> */
.L_x_1709:
[----:B------:R-:W-:Y:S02]  /*1e7c0*/  ULDC UR4, c[0x0][0xd38] ;  /* 0x00034e0000047ab9 */ /* 0x000fe40000000800 */
[----:B------:R-:W-:-:S04]  /*1e7d0*/  IMAD.U32 R3, RZ, RZ, UR4 ;  /* 0x00000004ff037e24 */ /* 0x000fc8000f8e00ff */
[----:B-1----:R-:W-:-:S04]  /*1e7e0*/  IMAD R9, R9, R3, RZ ;  /* 0x0000000309097224 */ /* 0x002fc800078e02ff */
[----:B------:R-:W-:-:S05]  /*1e7f0*/  IMAD.IADD R4, R4, 0x1, R9 ;  /* 0x0000000104047824 */ /* 0x000fca00078e0209 */
[----:B------:R-:W-:-:S13]  /*1e800*/  ISETP.GT.AND P6, PT, R4, R5, PT ;  /* 0x000000050400720c */ /* 0x000fda0003fc4270 */
[----:B------:R-:W-:Y:S05]  /*1e810*/  @P6 BRA `(.L_x_1618) ;  /* 0x0000000000ac6947 */ /* 0x000fea0003800000 */
.L_x_1621:
[----:B------:R-:W2:Y:S01]  /*1e820*/  LDL.LU R2, [R1+0xc] ;  /* 0x00000c0001027983 */ /* 0x000ea20000300800 */
[----:B------:R-:W1:Y:S01]  /*1e830*/  LDC R0, c[0x0][0xd3c] ;  /* 0x00034f00ff007b82 */ /* 0x000e620000000800 */
[----:B--2---:R-:W-:-:S05]  /*1e840*/  VIADD R2, R2, 0x1f ;  /* 0x0000001f02027836 */ /* 0x004fca0000000000 */
[----:B-1----:R-:W-:-:S13]  /*1e850*/  ISETP.GE.AND P6, PT, R2, R0, PT ;  /* 0x000000000200720c */ /* 0x002fda0003fc6270 */
[----:B------:R-:W-:Y:S05]  /*1e860*/  @P6 BRA `(.L_x_1619) ;  /* 0x0000000400d86947 */ /* 0x000fea0003800000 */
[----:B------:R-:W1:Y:S01]  /*1e870*/  S2R R3, SR_TID.X ;  /* 0x0000000000037919 */ /* 0x000e620000002100 */
[----:B------:R2:W-:Y:S01]  /*1e880*/  STL [R1+0xc], R2 ;  /* 0x00000c0201007387 */ /* 0x0005e20000100800 */
[----:B-1----:R-:W-:-:S05]  /*1e890*/  LOP3.LUT R3, R3, 0x1f, RZ, 0xc0, !PT ;  /* 0x0000001f03037812 */ /* 0x002fca00078ec0ff */
[----:B------:R-:W-:-:S05]  /*1e8a0*/  IMAD.IADD R6, R2, 0x1, R3 ;  /* 0x0000000102067824 */ /* 0x000fca00078e0203 */
[----:B------:R-:W-:Y:S01]  /*1e8b0*/  ISETP.GE.OR P6, PT, R6, R0, !P0 ;  /* 0x000000000600720c */ /* 0x000fe200047c6670 */
[----:B------:R-:W-:-:S12]  /*1e8c0*/  IMAD.MOV.U32 R0, RZ, RZ, RZ ;  /* 0x000000ffff007224 */ /* 0x000fd800078e00ff */
[----:B--2---:R-:W1:Y:S02]  /*1e8d0*/  @!P6 LDC.64 R2, c[0x0][0xd80] ;  /* 0x00036000ff02eb82 */ /* 0x004e640000000a00 */
[----:B-1----:R-:W-:-:S05]  /*1e8e0*/  @!P6 IMAD.WIDE R2, R6, 0x4, R2 ;  /* 0x000000040602e825 */ /* 0x002fca00078e0202 */
[----:B------:R1:W2:Y:S02]  /*1e8f0*/  @!P6 LDG.E R0, desc[UR40][R2.64] ;  /* 0x000000280200e981 */ /* 0x0002a4000c1e1900 */
[----:B-1----:R-:W1:Y:S02]  /*1e900*/  @!P6 LDC.64 R2, c[0x0][0xd78] ;  /* 0x00035e00ff02eb82 */ /* 0x002e640000000a00 */
[----:B-1----:R-:W-:-:S04]  /*1e910*/  @!P6 IMAD.WIDE R2, R6, 0x4, R2 ;  /* 0x000000040602e825 */ /* 0x002fc800078e0202 */
[----:B------:R-:W-:-:S06]  /*1e920*/  IMAD.MOV.U32 R6, RZ, RZ, RZ ;  /* 0x000000ffff067224 */ /* 0x000fcc00078e00ff */
[----:B------:R-:W2:Y:S01]  /*1e930*/  @!P6 LDG.E R6, desc[UR40][R2.64] ;  /* 0x000000280206e981 */ /* 0x000ea2000c1e1900 */
[----:B------:R-:W-:Y:S01]  /*1e940*/  UMOV UR4, 0xffffffff ;  /* 0xffffffff00047882 */ /* 0x000fe20000000000 */
[----:B--2---:R-:W-:Y:S02]  /*1e950*/  IMAD R2, R6, R0, RZ ;  /* 0x0000000006027224 */ /* 0x004fe400078e02ff */
[----:B------:R-:W-:Y:S05]  /*1e960*/  BRA.DIV UR4, `(.L_x_1620) ;  /* 0x0000003204287947 */ /* 0x000fea000b800000 */
        /* <DEDUP_REMOVED lines=14> */
[----:B0-----:R-:W-:-:S05]  /*1ea50*/  IMAD.IADD R7, R2, 0x1, R3 ;  /* 0x0000000102077824 */ /* 0x001fca00078e0203 */
[----:B------:R0:W1:Y:S02]  /*1ea60*/  SHFL.IDX PT, R9, R7, 0x1f, 0x1f ;  /* 0x03e01f0007097f89 */ /* 0x00006400000e0000 */
.L_x_1717:
[----:B------:R-:W-:Y:S02]  /*1ea70*/  ULDC UR4, c[0x0][0xd38] ;  /* 0x00034e0000047ab9 */ /* 0x000fe40000000800 */
[----:B------:R-:W-:-:S04]  /*1ea80*/  IMAD.U32 R3, RZ, RZ, UR4 ;  /* 0x00000004ff037e24 */ /* 0x000fc8000f8e00ff */
[----:B-1----:R-:W-:-:S04]  /*1ea90*/  IMAD R9, R9, R3, RZ ;  /* 0x0000000309097224 */ /* 0x002fc800078e02ff */
[----:B------:R-:W-:-:S05]  /*1eaa0*/  IMAD.IADD R4, R9, 0x1, R4 ;  /* 0x0000000109047824 */ /* 0x000fca00078e0204 */
[----:B------:R-:W-:-:S13]  /*1eab0*/  ISETP.GT.AND P6, PT, R4, R5, PT ;  /* 0x000000050400720c */ /* 0x000fda0003fc4270 */
[----:B------:R-:W-:Y:S05]  /*1eac0*/  @!P6 BRA `(.L_x_1621) ;  /* 0xfffffffc0054e947 */ /* 0x000fea000383ffff */
.L_x_1618:
        /* <DEDUP_REMOVED lines=8> */
[----:B------:R1:W4:Y:S02]  /*1eb50*/  SHFL.IDX PT, R6, R6, R2, 0x1f ;  /* 0x00001f0206067589 */ /* 0x00032400000e0000 */
.L_x_1722:
[----:B------:R-:W-:-:S13]  /*1eb60*/  ISETP.NE.AND P0, PT, R4, RZ, PT ;  /* 0x000000ff0400720c */ /* 0x000fda0003f05270 */
[----:B------:R-:W-:Y:S05]  /*1eb70*/  @!P0 BRA `(.L_x_1623) ;  /* 0x0000000000148947 */ /* 0x000fea0003800000 */
[----:B------:R-:W-:Y:S01]  /*1eb80*/  UMOV UR4, 0xffffffff ;  /* 0xffffffff00047882 */ /* 0x000fe20000000000 */
[----:B---3--:R-:W-:Y:S02]  /*1eb90*/  VIADD R12, R2, 0xffffffff ;  /* 0xffffffff020c7836 */ /* 0x008fe40000000000 */
[----:B------:R-:W-:Y:S05]  /*1eba0*/  BRA.DIV UR4, `(.L_x_1624) ;  /* 0x0000003204cc7947 */ /* 0x000fea000b800000 */
[----:B0-----:R0:W3:Y:S02]  /*1ebb0*/  SHFL.IDX PT, R7, R7, R12, 0x1f ;  /* 0x00001f0c07077589 */ /* 0x0010e400000e0000 */
.L_x_1725:
[----:B---3--:R-:W-:-:S07]  /*1ebc0*/  IMAD.MOV.U32 R8, RZ, RZ, R7 ;  /* 0x000000ffff087224 */ /* 0x008fce00078e0007 */
.L_x_1623:
[----:B0-----:R-:W5:Y:S01]  /*1ebd0*/  LDL.LU R7, [R1+0xc] ;  /* 0x00000c0001077983 */ /* 0x001f620000300800 */
[----:B--2---:R-:W-:Y:S01]  /*1ebe0*/  IABS R4, R0 ;  /* 0x0000000000047213 */ /* 0x004fe20000000000 */
[----:B------:R-:W-:Y:S02]  /*1ebf0*/  IMAD R10, R8, R3, R9 ;  /* 0x00000003080a7224 */ /* 0x000fe400078e0209 */
[----:B------:R-:W-:Y:S01]  /*1ec00*/  IMAD.MOV.U32 R8, RZ, RZ, RZ ;  /* 0x000000ffff087224 */ /* 0x000fe200078e00ff */
[----:B------:R-:W0:Y:S02]  /*1ec10*/  I2F.RP R3, R4 ;  /* 0x0000000400037306 */ /* 0x000e240000209400 */
[----:B------:R5:W-:Y:S06]  /*1ec20*/  STL [R1], R10 ;  /* 0x0000000a01007387 */ /* 0x000bec0000100800 */
[----:B0-----:R-:W0:Y:S02]  /*1ec30*/  MUFU.RCP R3, R3 ;  /* 0x0000000300037308 */ /* 0x001e240000001000 */
[----:B0-----:R-:W-:-:S06]  /*1ec40*/  VIADD R3, R3, 0xffffffe ;  /* 0x0ffffffe03037836 */ /* 0x001fcc0000000000 */
[----:B------:R-:W0:Y:S02]  /*1ec50*/  F2I.FTZ.U32.TRUNC.NTZ R9, R3 ;  /* 0x0000000300097305 */ /* 0x000e24000021f000 */
[----:B0-----:R-:W-:-:S04]  /*1ec60*/  IMAD.MOV R3, RZ, RZ, -R9 ;  /* 0x000000ffff037224 */ /* 0x001fc800078e0a09 */
[----:B------:R-:W-:-:S04]  /*1ec70*/  IMAD R3, R3, R4, RZ ;  /* 0x0000000403037224 */ /* 0x000fc800078e02ff */
[----:B------:R-:W-:-:S04]  /*1ec80*/  IMAD.HI.U32 R8, R9, R3, R8 ;  /* 0x0000000309087227 */ /* 0x000fc800078e0008 */
[----:B------:R-:W-:-:S05]  /*1ec90*/  IMAD.IADD R3, R5, 0x1, -R10 ;  /* 0x0000000105037824 */ /* 0x000fca00078e0a0a */
[----:B------:R-:W-:-:S05]  /*1eca0*/  IABS R5, R3 ;  /* 0x0000000300057213 */ /* 0x000fca0000000000 */
[----:B------:R-:W-:-:S04]  /*1ecb0*/  IMAD.HI.U32 R8, R8, R5, RZ ;  /* 0x0000000508087227 */ /* 0x000fc800078e00ff */
[----:B-----5:R-:W-:Y:S01]  /*1ecc0*/  IMAD.MOV.U32 R10, RZ, RZ, R7 ;  /* 0x000000ffff0a7224 */ /* 0x020fe200078e0007 */
[----:B------:R-:W-:-:S03]  /*1ecd0*/  IABS R7, R0 ;  /* 0x0000000000077213 */ /* 0x000fc60000000000 */
[----:B------:R-:W-:Y:S02]  /*1ece0*/  IMAD.IADD R10, R2, 0x1, R10 ;  /* 0x00000001020a7824 */ /* 0x000fe400078e020a */
[----:B------:R-:W-:-:S04]  /*1ecf0*/  IMAD.MOV R7, RZ, RZ, -R7 ;  /* 0x000000ffff077224 */ /* 0x000fc800078e0a07 */
[----:B------:R-:W-:Y:S01]  /*1ed00*/  IMAD R5, R8, R7, R5 ;  /* 0x0000000708057224 */ /* 0x000fe200078e0205 */
[----:B----4-:R-:W-:-:S04]  /*1ed10*/  IABS R7, R6 ;  /* 0x0000000600077213 */ /* 0x010fc80000000000 */
[----:B------:R-:W-:-:S13]  /*1ed20*/  ISETP.GT.U32.AND P1, PT, R4, R5, PT ;  /* 0x000000050400720c */ /* 0x000fda0003f24070 */
[----:B------:R-:W-:Y:S02]  /*1ed30*/  @!P1 IMAD.IADD R5, R5, 0x1, -R4 ;  /* 0x0000000105059824 */ /* 0x000fe400078e0a04 */
[----:B------:R-:W-:Y:S01]  /*1ed40*/  @!P1 VIADD R8, R8, 0x1 ;  /* 0x0000000108089836 */ /* 0x000fe20000000000 */
[----:B------:R-:W-:Y:S02]  /*1ed50*/  ISETP.NE.AND P1, PT, R0, RZ, PT ;  /* 0x000000ff0000720c */ /* 0x000fe40003f25270 */
[----:B------:R-:W-:Y:S02]  /*1ed60*/  ISETP.GE.U32.AND P0, PT, R5, R4, PT ;  /* 0x000000040500720c */ /* 0x000fe40003f06070 */
[----:B------:R-:W0:Y:S11]  /*1ed70*/  I2F.RP R4, R7 ;  /* 0x0000000700047306 */ /* 0x000e360000209400 */
        /* <DEDUP_REMOVED lines=17> */
[----:B------:R-:W-:Y:S02]  /*1ee90*/  IMAD R5, R4, R9, R5 ;  /* 0x0000000904057224 */ /* 0x000fe400078e0205 */
[----:B-1----:R-:W-:-:S03]  /*1eea0*/  IMAD.IADD R2, R3, 0x1, -R0 ;  /* 0x0000000103027824 */ /* 0x002fc600078e0a00 */
        /* <DEDUP_REMOVED lines=14> */
[----:B------:R2:W-:Y:S04]  /*1ef90*/  STL [R1+0x8], R0 ;  /* 0x0000080001007387 */ /* 0x0005e80000100800 */
[----:B------:R2:W-:Y:S04]  /*1efa0*/  STL [R1+0xc], R10 ;  /* 0x00000c0a01007387 */ /* 0x0005e80000100800 */
[----:B------:R2:W-:Y:S01]  /*1efb0*/  STL [R1+0x4], R2 ;  /* 0x0000040201007387 */ /* 0x0005e20000100800 */
[----:B------:R-:W-:Y:S05]  /*1efc0*/  BRA `(.L_x_1625) ;  /* 0x0000000000287947 */ /* 0x000fea0003800000 */
.L_x_1619:
[----:B------:R-:W-:Y:S01]  /*1efd0*/  UMOV UR4, URZ ;  /* 0x0000003f00047c82 */ /* 0x000fe20008000000 */
[----:B------:R-:W-:Y:S01]  /*1efe0*/  ULDC UR6, c[0x0][0xd3c] ;  /* 0x00034f0000067ab9 */ /* 0x000fe20000000800 */
[----:B------:R-:W-:Y:S01]  /*1eff0*/  UMOV UR5, URZ ;  /* 0x0000003f00057c82 */ /* 0x000fe20008000000 */
[----:B------:R-:W-:Y:S01]  /*1f000*/  IMAD.U32 R3, RZ, RZ, UR4 ;  /* 0x00000004ff037e24 */ /* 0x000fe2000f8e00ff */
[----:B------:R1:W-:Y:S01]  /*1f010*/  STL [R1], R5 ;  /* 0x0000000501007387 */ /* 0x0003e20000100800 */
[----:B------:R-:W-:Y:S02]  /*1f020*/  IMAD.U32 R0, RZ, RZ, UR6 ;  /* 0x00000006ff007e24 */ /* 0x000fe4000f8e00ff */
[----:B------:R-:W-:Y:S01]  /*1f030*/  IMAD.U32 R2, RZ, RZ, UR5 ;  /* 0x00000005ff027e24 */ /* 0x000fe2000f8e00ff */
[----:B------:R1:W-:Y:S04]  /*1f040*/  STL [R1+0x4], R3 ;  /* 0x0000040301007387 */ /* 0x0003e80000100800 */
[----:B------:R1:W-:Y:S04]  /*1f050*/  STL [R1+0xc], R0 ;  /* 0x00000c0001007387 */ /* 0x0003e80000100800 */
[----:B------:R1:W-:Y:S02]  /*1f060*/  STL [R1+0x8], R2 ;  /* 0x0000080201007387 */ /* 0x0003e40000100800 */
.L_x_1625:
[----:B-12---:R-:W0:Y:S04]  /*1f070*/  LDL R2, [R1+0xc] ;  /* 0x00000c0001027983 */ /* 0x006e280000100800 */
[----:B------:R-:W2:Y:S04]  /*1f080*/  LDL R3, [R1+0x8] ;  /* 0x0000080001037983 */ /* 0x000ea80000100800 */
[----:B------:R-:W4:Y:S04]  /*1f090*/  LDL R5, [R1+0x4] ;  /* 0x0000040001057983 */ /* 0x000f280000100800 */
[----:B------:R-:W4:Y:S01]  /*1f0a0*/  LDL R4, [R1] ;  /* 0x0000000001047983 */ /* 0x000f220000100800 */
[----:B------:R-:W1:Y:S01]  /*1f0b0*/  S2R R0, SR_TID.X ;  /* 0x0000000000007919 */ /* 0x000e620000002100 */
[----:B------:R-:W-:Y:S05]  /*1f0c0*/  WARPSYNC.ALL ;  /* 0x0000000000007948 */ /* 0x000fea0003800000 */
[----:B-1----:R-:W-:Y:S01]  /*1f0d0*/  LOP3.LUT R0, R0, 0x1f, RZ, 0xc0, !PT ;  /* 0x0000001f00007812 */ /* 0x002fe200078ec0ff */
[----:B------:R-:W-:Y:S03]  /*1f0e0*/  BAR.SYNC.DEFER_BLOCKING 0x4, 0x180 ;  /* 0x0106000000007b1d */ /* 0x000fe60000010000 */
[----:B------:R-:W-:-:S13]  /*1f0f0*/  ISETP.NE.AND P0, PT, R0, RZ, PT ;  /* 0x000000ff0000720c */ /* 0x000fda0003f05270 */
[----:B------:R-:W1:Y:S01]  /*1f100*/  @!P0 S2R R0, SR_CgaCtaId ;  /* 0x0000000000008919 */ /* 0x000e620000008800 */
[----:B0-----:R-:W-:Y:S01]  /*1f110*/  IMAD.MOV.U32 R7, RZ, RZ, R2 ;  /* 0x000000ffff077224 */ /* 0x001fe200078e0002 */
[----:B------:R-:W-:Y:S01]  /*1f120*/  @!P0 MOV R2, 0x400 ;  /* 0x0000040000028802 */ /* 0x000fe20000000f00 */
[----:B--2---:R-:W-:-:S03]  /*1f130*/  IMAD.MOV.U32 R6, RZ, RZ, R3 ;  /* 0x000000ffff067224 */ /* 0x004fc600078e0003 */
[----:B-1----:R-:W-:-:S05]  /*1f140*/  @!P0 LEA R18, R0, R2, 0x18 ;  /* 0x0000000200128211 */ /* 0x002fca00078ec0ff */
[----:B----4-:R0:W-:Y:S01]  /*1f150*/  @!P0 STS.128 [R18+0x388d0], R4 ;  /* 0x0388d00412008388 */ /* 0x0101e20000000c00 */
[----:B------:R-:W-:Y:S06]  /*1f160*/  BAR.ARV 0x5, 0x180 ;  /* 0x0146000000007b1d */ /* 0x000fec0000002000 */
.L_x_1616:
[----:B------:R-:W2:Y:S01]  /*1f170*/  LDL R0, [R1+0xc] ;  /* 0x00000c0001007983 */ /* 0x000ea20000100800 */
[----:B------:R-:W-:Y:S02]  /*1f180*/  ULDC UR4, c[0x0][0xd3c] ;  /* 0x00034f0000047ab9 */ /* 0x000fe40000000800 */
[----:B--2---:R-:W-:-:S13]  /*1f190*/  ISETP.GE.AND P0, PT, R0, UR4, PT ;  /* 0x0000000400007c0c */ /* 0x004fda000bf06270 */
[----:B------:R-:W-:Y:S05]  /*1f1a0*/  @!P0 BRA `(.L_x_1626) ;  /* 0xffffff70001c8947 */ /* 0x000fea000383ffff */
[----:B------:R-:W-:Y:S05]  /*1f1b0*/  BSYNC B8 ;  /* 0x0000000000087941 */ /* 0x000fea0003800000 */
.L_x_1454:
        /* <DEDUP_REMOVED lines=12> */
.L_x_1726:
[----:B------:R-:W-:Y:S05]  /*1f280*/  BSYNC B0 ;  /* 0x0000000000007941 */ /* 0x000fea0003800000 */
.L_x_1627:
[----:B------:R-:W-:-:S03]  /*1f290*/  UMOV UR4, 0xffffffff ;  /* 0xffffffff00047882 */ /* 0x000fc60000000000 */
[----:B------:R-:W-:Y:S05]  /*1f2a0*/  BRA.DIV UR4, `(.L_x_1629) ;  /* 0x0000002e04487947 */ /* 0x000fea000b800000 */
[----:B------:R-:W1:Y:S02]  /*1f2b0*/  S2R R2, SR_TID.X ;  /* 0x0000000000027919 */ /* 0x000e640000002100 */
[----:B-1----:R-:W-:-:S04]  /*1f2c0*/  SHF.R.U32.HI R2, RZ, 0x5, R2 ;  /* 0x00000005ff027819 */ /* 0x002fc80000011602 */
[----:B------:R-:W-:-:S05]  /*1f2d0*/  LOP3.LUT R2, R2, 0x3, RZ, 0xc0, !PT ;  /* 0x0000000302027812 */ /* 0x000fca00078ec0ff */
[----:B---3--:R1:W2:Y:S02]  /*1f2e0*/  SHFL.IDX PT, R14, R2, RZ, 0x1f ;  /* 0x00001fff020e7589 */ /* 0x0082a400000e0000 */
.L_x_1729:
[----:B--2---:R-:W-:-:S13]  /*1f2f0*/  ISETP.NE.AND P0, PT, R14, RZ, PT ;  /* 0x000000ff0e00720c */ /* 0x004fda0003f05270 */
[----:B------:R-:W-:Y:S05]  /*1f300*/  @P0 BRA `(.L_x_1324) ;  /* 0x00000000008c0947 */ /* 0x000fea0003800000 */
[----:B------:R-:W-:-:S03]  /*1f310*/  UMOV UR4, 0xffffffff ;  /* 0xffffffff00047882 */ /* 0x000fc60000000000 */
[----:B------:R-:W-:Y:S05]  /*1f320*/  BRA.DIV UR4, `(.L_x_1630) ;  /* 0x0000002e045c7947 */ /* 0x000fea000b800000 */
[----:B------:R-:W-:-:S13]  /*1f330*/  ELECT P6, URZ, PT ;  /* 0x00000000003f782f */ /* 0x000fda00038c0000 */
.L_x_1732:
[----:B------:R-:W-:Y:S05]  /*1f340*/  @!P6 BRA `(.L_x_1324) ;  /* 0x00000000007ce947 */ /* 0x000fea0003800000 */
[----:B-1----:R-:W2:Y:S02]  /*1f350*/  LDL.LU R2, [R1+0x74] ;  /* 0x0000740001027983 */ /* 0x002ea40000300800 */
[----:B--2---:R-:W-:-:S04]  /*1f360*/  LOP3.LUT R2, R2, 0x2, RZ, 0xfc, !PT ;  /* 0x0000000202027812 */ /* 0x004fc800078efcff */
[----:B------:R-:W-:-:S13]  /*1f370*/  ISETP.NE.AND P2, PT, R2, 0x3, PT ;  /* 0x000000030200780c */ /* 0x000fda0003f45270 */
[----:B------:R-:W-:Y:S05]  /*1f380*/  @!P2 BRA `(.L_x_1631) ;  /* 0x000000000004a947 */ /* 0x000fea0003800000 */
[----:B------:R-:W-:Y:S01]  /*1f390*/  BPT.TRAP 0x1 ;  /* 0x000000040000795c */ /* 0x000fe20000300000 */
.L_x_1631:
        /* <DEDUP_REMOVED lines=13> */
.L_x_1733:
[----:B------:R-:W1:Y:S02]  /*1f470*/  SYNCS.PHASECHK.TRANS64.TRYWAIT P0, [R7+URZ], R2 ;  /* 0x00000002070075a7 */ /* 0x000e64000800017f */
[----:B-1----:R-:W-:Y:S05]  /*1f480*/  @!P0 BRA `(.L_x_1633) ;  /* 0x0000002c00388947 */ /* 0x002fea0003800000 */
.L_x_1734:
[----:B------:R-:W-:Y:S05]  /*1f490*/  @!P2 BRA `(.L_x_1634) ;  /* 0x000000000004a947 */ /* 0x000fea0003800000 */
[----:B------:R-:W-:Y:S01]  /*1f4a0*/  BPT.TRAP 0x1 ;  /* 0x000000040000795c */ /* 0x000fe20000300000 */
.L_x_1634:
[----:B------:R-:W-:-:S04]  /*1f4b0*/  VIADD R0, R0, 0x38860 ;  /* 0x0003886000007836 */ /* 0x000fc80000000000 */
[----:B------:R-:W-:-:S04]  /*1f4c0*/  IMAD R4, R19, 0x8, R0 ;  /* 0x0000000813047824 */ /* 0x000fc800078e0200 */
[----:B------:R-:W2:Y:S02]  /*1f4d0*/  SYNCS.PHASECHK.TRANS64.TRYWAIT P0, [R4+URZ], R5 ;  /* 0x00000005040075a7 */ /* 0x000ea4000800017f */
[----:B--2---:R-:W-:Y:S05]  /*1f4e0*/  @!P0 BRA `(.L_x_1635) ;  /* 0x0000002c00348947 */ /* 0x004fea0003800000 */
.L_x_1735:
[----:B------:R-:W-:-:S07]  /*1f4f0*/  IMAD R3, R3, 0x8, R0 ;  /* 0x0000000803037824 */ /* 0x000fce00078e0200 */
.L_x_1636:
[----:B---3--:R3:W4:Y:S02]  /*1f500*/  SYNCS.PHASECHK.TRANS64.TRYWAIT P0, [R3+URZ], R2 ;  /* 0x00000002030075a7 */ /* 0x008724000800017f */
[----:B----4-:R-:W-:Y:S05]  /*1f510*/  @!P0 NANOSLEEP.SYNCS 0x989680 ;  /* 0x009896800000895d */ /* 0x010fea0003900000 */
[----:B------:R-:W4:Y:S02]  /*1f520*/  @!P0 SYNCS.PHASECHK.TRANS64 P0, [R3+URZ], R2 ;  /* 0x00000002030085a7 */ /* 0x000f24000800007f */
[----:B----4-:R-:W-:Y:S05]  /*1f530*/  @!P0 BRA `(.L_x_1636) ;  /* 0xfffffffc00f08947 */ /* 0x010fea000383ffff */
.L_x_1324:
[----:B------:R-:W-:Y:S05]  /*1f540*/  BSYNC B9 ;  /* 0x0000000000097941 */ /* 0x000fea0003800000 */
.L_x_1321:
[----:B------:R-:W-:Y:S05]  /*1f550*/  EXIT ;  /* 0x000000000000794d */ /* 0x000fea0003800000 */
.L_x_1342:
[----:B0-----:R0:W1:Y:S02]  /*1f560*/  SYNCS.PHASECHK.TRANS64.TRYWAIT P5, [R73+URZ+0x38890], R76 ;  /* 0x0388904c490075a7 */ /* 0x00106400080a017f */
[----:B-1----:R-:W-:Y:S05]  /*1f570*/  @!P5 NANOSLEEP.SYNCS 0x989680 ;  /* 0x009896800000d95d */ /* 0x002fea0003900000 */
[----:B------:R-:W1:Y:S02]  /*1f580*/  @!P5 SYNCS.PHASECHK.TRANS64 P5, [R73+URZ+0x38890], R76 ;  /* 0x0388904c4900d5a7 */ /* 0x000e6400080a007f */
[----:B-1----:R-:W-:Y:S05]  /*1f590*/  @!P5 BRA `(.L_x_1342) ;  /* 0xfffffffc00f0d947 */ /* 0x002fea000383ffff */
[----:B------:R-:W-:Y:S05]  /*1f5a0*/  BRA `(.L_x_1637) ;  /* 0xfffffe3400f07947 */ /* 0x000fea000383ffff */
.L_x_1352:
[----:B0-----:R0:W1:Y:S02]  /*1f5b0*/  SYNCS.PHASECHK.TRANS64.TRYWAIT P5, [R73+URZ+0x38890], R76 ;  /* 0x0388904c490075a7 */ /* 0x00106400080a017f */
[----:B-1----:R-:W-:Y:S05]  /*1f5c0*/  @!P5 NANOSLEEP.SYNCS 0x989680 ;  /* 0x009896800000d95d */ /* 0x002fea0003900000 */
[----:B------:R-:W1:Y:S02]  /*1f5d0*/  @!P5 SYNCS.PHASECHK.TRANS64 P5, [R73+URZ+0x38890], R76 ;  /* 0x0388904c4900d5a7 */ /* 0x000e6400080a007f */
[----:B-1----:R-:W-:Y:S05]  /*1f5e0*/  @!P5 BRA `(.L_x_1352) ;  /* 0xfffffffc00f0d947 */ /* 0x002fea000383ffff */
[----:B------:R-:W-:Y:S05]  /*1f5f0*/  BRA `(.L_x_1638) ;  /* 0xfffffe40005c7947 */ /* 0x000fea000383ffff */
.L_x_1357:
[----:B0-----:R0:W1:Y:S02]  /*1f600*/  SYNCS.PHASECHK.TRANS64.TRYWAIT P4, [R73+URZ+0x38890], R76 ;  /* 0x0388904c490075a7 */ /* 0x001064000808017f */
[----:B-1----:R-:W-:Y:S05]  /*1f610*/  @!P4 NANOSLEEP.SYNCS 0x989680 ;  /* 0x009896800000c95d */ /* 0x002fea0003900000 */
[----:B------:R-:W1:Y:S02]  /*1f620*/  @!P4 SYNCS.PHASECHK.TRANS64 P4, [R73+URZ+0x38890], R76 ;  /* 0x0388904c4900c5a7 */ /* 0x000e64000808007f */
[----:B-1----:R-:W-:Y:S05]  /*1f630*/  @!P4 BRA `(.L_x_1357) ;  /* 0xfffffffc00f0c947 */ /* 0x002fea000383ffff */
[----:B------:R-:W-:Y:S05]  /*1f640*/  BRA `(.L_x_1639) ;  /* 0xfffffe48008c7947 */ /* 0x000fea000383ffff */
.L_x_1361:
[----:B--2---:R2:W0:Y:S02]  /*1f650*/  SYNCS.PHASECHK.TRANS64.TRYWAIT P3, [R73+URZ+0x388b0], R76 ;  /* 0x0388b04c490075a7 */ /* 0x004424000806017f */
[----:B0-----:R-:W-:Y:S05]  /*1f660*/  @!P3 NANOSLEEP.SYNCS 0x989680 ;  /* 0x009896800000b95d */ /* 0x001fea0003900000 */
[----:B------:R-:W0:Y:S02]  /*1f670*/  @!P3 SYNCS.PHASECHK.TRANS64 P3, [R73+URZ+0x388b0], R76 ;  /* 0x0388b04c4900b5a7 */ /* 0x000e24000806007f */
[----:B0-----:R-:W-:Y:S05]  /*1f680*/  @!P3 BRA `(.L_x_1361) ;  /* 0xfffffffc00f0b947 */ /* 0x001fea000383ffff */
[----:B------:R-:W-:Y:S05]  /*1f690*/  BRA `(.L_x_1640) ;  /* 0xfffffe4c00087947 */ /* 0x000fea000383ffff */
.L_x_1388:
        /* <DEDUP_REMOVED lines=8> */
.L_x_1642:
[----:B------:R-:W-:Y:S05]  /*1f720*/  BSYNC B1 ;  /* 0x0000000000017941 */ /* 0x000fea0003800000 */
.L_x_1641:
        /* <DEDUP_REMOVED lines=8> */
.L_x_1643:
[----:B------:R-:W-:Y:S02]  /*1f7b0*/  IMAD.MOV.U32 R13, RZ, RZ, R24 ;  /* 0x000000ffff0d7224 */ /* 0x000fe400078e0018 */
[----:B------:R-:W-:-:S07]  /*1f7c0*/  IMAD.MOV.U32 R20, RZ, RZ, R14 ;  /* 0x000000ffff147224 */ /* 0x000fce00078e000e */
[----:B------:R-:W-:Y:S05]  /*1f7d0*/  WARPSYNC.COLLECTIVE R15, `(.L_x_1644) ;  /* 0x000000000f087348 */ /* 0x000fea0003c00000 */
[----:B------:R0:W1:Y:S02]  /*1f7e0*/  SHFL.IDX P6, R14, R13, R12, R11 ;  /* 0x0000000c0d0e7389 */ /* 0x00006400000c000b */
[----:B01----:R-:W-:Y:S01]  /*1f7f0*/  ENDCOLLECTIVE ;  /* 0x000000000000791b */ /* 0x003fe20003800000 */
.L_x_1644:
[----:B------:R-:W-:Y:S02]  /*1f800*/  IMAD.MOV.U32 R13, RZ, RZ, R27 ;  /* 0x000000ffff0d7224 */ /* 0x000fe400078e001b */
[----:B------:R-:W-:-:S07]  /*1f810*/  IMAD.MOV.U32 R24, RZ, RZ, R14 ;  /* 0x000000ffff187224 */ /* 0x000fce00078e000e */
[----:B------:R-:W-:Y:S05]  /*1f820*/  WARPSYNC.COLLECTIVE R15, `(.L_x_1645) ;  /* 0x000000000f087348 */ /* 0x000fea0003c00000 */
[----:B------:R0:W1:Y:S02]  /*1f830*/  SHFL.IDX P6, R14, R13, R12, R11 ;  /* 0x0000000c0d0e7389 */ /* 0x00006400000c000b */
[----:B01----:R-:W-:Y:S01]  /*1f840*/  ENDCOLLECTIVE ;  /* 0x000000000000791b */ /* 0x003fe20003800000 */
.L_x_1645:
[----:B------:R-:W-:Y:S01]  /*1f850*/  IMAD.MOV.U32 R21, RZ, RZ, R14 ;  /* 0x000000ffff157224 */ /* 0x000fe200078e000e */
[----:B------:R-:W-:Y:S06]  /*1f860*/  BRA `(.L_x_1646) ;  /* 0xfffffe7c005c7947 */ /* 0x000fec000383ffff */
.L_x_1392:
[----:B0-----:R0:W1:Y:S02]  /*1f870*/  SYNCS.PHASECHK.TRANS64.TRYWAIT P0, [R2+URZ+0x38800], R25 ;  /* 0x03880019020075a7 */ /* 0x001064000800017f */
[----:B-1----:R-:W-:Y:S05]  /*1f880*/  @!P0 NANOSLEEP.SYNCS 0x989680 ;  /* 0x009896800000895d */ /* 0x002fea0003900000 */
[----:B------:R-:W1:Y:S02]  /*1f890*/  @!P0 SYNCS.PHASECHK.TRANS64 P0, [R2+URZ+0x38800], R25 ;  /* 0x03880019020085a7 */ /* 0x000e64000800007f */
[----:B-1----:R-:W-:Y:S05]  /*1f8a0*/  @!P0 BRA `(.L_x_1392) ;  /* 0xfffffffc00f08947 */ /* 0x002fea000383ffff */
[----:B------:R-:W-:Y:S05]  /*1f8b0*/  BRA `(.L_x_1647) ;  /* 0xfffffe8000747947 */ /* 0x000fea000383ffff */
.L_x_1400:
        /* <DEDUP_REMOVED lines=8> */
.L_x_1649:
[----:B------:R-:W-:Y:S05]  /*1f940*/  BSYNC B1 ;  /* 0x0000000000017941 */ /* 0x000fea0003800000 */
.L_x_1648:
        /* <DEDUP_REMOVED lines=8> */
.L_x_1650:
[----:B------:R-:W-:Y:S02]  /*1f9d0*/  IMAD.MOV.U32 R13, RZ, RZ, R24 ;  /* 0x000000ffff0d7224 */ /* 0x000fe400078e0018 */
[----:B------:R-:W-:-:S07]  /*1f9e0*/  IMAD.MOV.U32 R3, RZ, RZ, R14 ;  /* 0x000000ffff037224 */ /* 0x000fce00078e000e */
[----:B------:R-:W-:Y:S05]  /*1f9f0*/  WARPSYNC.COLLECTIVE R15, `(.L_x_1651) ;  /* 0x000000000f087348 */ /* 0x000fea0003c00000 */
[----:B------:R0:W1:Y:S02]  /*1fa00*/  SHFL.IDX P6, R14, R13, R12, R11 ;  /* 0x0000000c0d0e7389 */ /* 0x00006400000c000b */
[----:B01----:R-:W-:Y:S01]  /*1fa10*/  ENDCOLLECTIVE ;  /* 0x000000000000791b */ /* 0x003fe20003800000 */
.L_x_1651:
[----:B------:R-:W-:Y:S02]  /*1fa20*/  IMAD.MOV.U32 R13, RZ, RZ, R27 ;  /* 0x000000ffff0d7224 */ /* 0x000fe400078e001b */
[----:B------:R-:W-:-:S07]  /*1fa30*/  IMAD.MOV.U32 R4, RZ, RZ, R14 ;  /* 0x000000ffff047224 */ /* 0x000fce00078e000e */
[----:B------:R-:W-:Y:S05]  /*1fa40*/  WARPSYNC.COLLECTIVE R15, `(.L_x_1652) ;  /* 0x000000000f087348 */ /* 0x000fea0003c00000 */
[----:B------:R0:W1:Y:S02]  /*1fa50*/  SHFL.IDX P6, R14, R13, R12, R11 ;  /* 0x0000000c0d0e7389 */ /* 0x00006400000c000b */
[----:B01----:R-:W-:Y:S01]  /*1fa60*/  ENDCOLLECTIVE ;  /* 0x000000000000791b */ /* 0x003fe20003800000 */
.L_x_1652:
[----:B------:R-:W-:Y:S02]  /*1fa70*/  IMAD.MOV.U32 R12, RZ, RZ, R3 ;  /* 0x000000ffff0c7224 */ /* 0x000fe400078e0003 */
[----:B------:R-:W-:Y:S01]  /*1fa80*/  IMAD.MOV.U32 R13, RZ, RZ, R0 ;  /* 0x000000ffff0d7224 */ /* 0x000fe200078e0000 */
[----:B------:R-:W-:Y:S06]  /*1fa90*/  BRA `(.L_x_1653) ;  /* 0xfffffe8800e47947 */ /* 0x000fec000383ffff */
.L_x_1404:
[----:B0-----:R0:W1:Y:S02]  /*1faa0*/  SYNCS.PHASECHK.TRANS64.TRYWAIT P1, [R2+URZ+0x38800], R27 ;  /* 0x0388001b020075a7 */ /* 0x001064000802017f */
[----:B-1----:R-:W-:Y:S05]  /*1fab0*/  @!P1 NANOSLEEP.SYNCS 0x989680 ;  /* 0x009896800000995d */ /* 0x002fea0003900000 */
[----:B------:R-:W1:Y:S02]  /*1fac0*/  @!P1 SYNCS.PHASECHK.TRANS64 P1, [R2+URZ+0x38800], R27 ;  /* 0x0388001b020095a7 */ /* 0x000e64000802007f */
[----:B-1----:R-:W-:Y:S05]  /*1fad0*/  @!P1 BRA `(.L_x_1404) ;  /* 0xfffffffc00f09947 */ /* 0x002fea000383ffff */
[----:B------:R-:W-:Y:S05]  /*1fae0*/  BRA `(.L_x_1654) ;  /* 0xfffffe8c00b47947 */ /* 0x000fea000383ffff */
.L_x_1410:
[----:B0-----:R0:W1:Y:S02]  /*1faf0*/  SYNCS.PHASECHK.TRANS64.TRYWAIT P1, [R14+URZ+0x38830], R15 ;  /* 0x0388300f0e0075a7 */ /* 0x001064000802017f */
[----:B-1----:R-:W-:Y:S05]  /*1fb00*/  @!P1 NANOSLEEP.SYNCS 0x989680 ;  /* 0x009896800000995d */ /* 0x002fea0003900000 */
[----:B------:R-:W1:Y:S02]  /*1fb10*/  @!P1 SYNCS.PHASECHK.TRANS64 P1, [R14+URZ+0x38830], R15 ;  /* 0x0388300f0e0095a7 */ /* 0x000e64000802007f */
[----:B-1----:R-:W-:Y:S05]  /*1fb20*/  @!P1 BRA `(.L_x_1410) ;  /* 0xfffffffc00f09947 */ /* 0x002fea000383ffff */
[----:B------:R-:W-:Y:S05]  /*1fb30*/  BRA `(.L_x_1409) ;  /* 0xfffffe9800e47947 */ /* 0x000fea000383ffff */
.L_x_1412:
[----:B-1----:R1:W2:Y:S02]  /*1fb40*/  SYNCS.PHASECHK.TRANS64.TRYWAIT P1, [R2+URZ+0x38810], R11 ;  /* 0x0388100b020075a7 */ /* 0x0022a4000802017f */
[----:B--2---:R-:W-:Y:S05]  /*1fb50*/  @!P1 NANOSLEEP.SYNCS 0x989680 ;  /* 0x009896800000995d */ /* 0x004fea0003900000 */
[----:B------:R-:W2:Y:S02]  /*1fb60*/  @!P1 SYNCS.PHASECHK.TRANS64 P1, [R2+URZ+0x38810], R11 ;  /* 0x0388100b020095a7 */ /* 0x000ea4000802007f */
[----:B--2---:R-:W-:Y:S05]  /*1fb70*/  @!P1 BRA `(.L_x_1412) ;  /* 0xfffffffc00f09947 */ /* 0x004fea000383ffff */
[----:B------:R-:W-:Y:S05]  /*1fb80*/  BRA `(.L_x_1655) ;  /* 0xfffffe9c00947947 */ /* 0x000fea000383ffff */
.L_x_1417:
[----:B-1----:R1:W3:Y:S02]  /*1fb90*/  SYNCS.PHASECHK.TRANS64.TRYWAIT P1, [R14+URZ+0x38850], R15 ;  /* 0x0388500f0e0075a7 */ /* 0x0022e4000802017f */
[----:B---3--:R-:W-:Y:S05]  /*1fba0*/  @!P1 NANOSLEEP.SYNCS 0x989680 ;  /* 0x009896800000995d */ /* 0x008fea0003900000 */
[----:B------:R-:W3:Y:S02]  /*1fbb0*/  @!P1 SYNCS.PHASECHK.TRANS64 P1, [R14+URZ+0x38850], R15 ;  /* 0x0388500f0e0095a7 */ /* 0x000ee4000802007f */
[----:B---3--:R-:W-:Y:S05]  /*1fbc0*/  @!P1 BRA `(.L_x_1417) ;  /* 0xfffffffc00f09947 */ /* 0x008fea000383ffff */
[----:B------:R-:W-:Y:S05]  /*1fbd0*/  BRA `(.L_x_1416) ;  /* 0xfffffe9c00c47947 */ /* 0x000fea000383ffff */
.L_x_1424:
[----:B-1----:R1:W2:Y:S02]  /*1fbe0*/  SYNCS.PHASECHK.TRANS64.TRYWAIT P3, [R14+URZ+0x38830], R199 ;  /* 0x038830c70e0075a7 */ /* 0x0022a4000806017f */
[----:B--2---:R-:W-:Y:S05]  /*1fbf0*/  @!P3 NANOSLEEP.SYNCS 0x989680 ;  /* 0x009896800000b95d */ /* 0x004fea0003900000 */
[----:B------:R-:W2:Y:S02]  /*1fc00*/  @!P3 SYNCS.PHASECHK.TRANS64 P3, [R14+URZ+0x38830], R199 ;  /* 0x038830c70e00b5a7 */ /* 0x000ea4000806007f */
[----:B--2---:R-:W-:Y:S05]  /*1fc10*/  @!P3 BRA `(.L_x_1424) ;  /* 0xfffffffc00f0b947 */ /* 0x004fea000383ffff */
[----:B------:R-:W-:Y:S05]  /*1fc20*/  BRA `(.L_x_1423) ;  /* 0xfffffecc00687947 */ /* 0x000fea000383ffff */
.L_x_1429:
[----:B---3--:R3:W4:Y:S02]  /*1fc30*/  SYNCS.PHASECHK.TRANS64.TRYWAIT P3, [R14+URZ+0x38850], R199 ;  /* 0x038850c70e0075a7 */ /* 0x008724000806017f */
[----:B----4-:R-:W-:Y:S05]  /*1fc40*/  @!P3 NANOSLEEP.SYNCS 0x989680 ;  /* 0x009896800000b95d */ /* 0x010fea0003900000 */
[----:B------:R-:W4:Y:S02]  /*1fc50*/  @!P3 SYNCS.PHASECHK.TRANS64 P3, [R14+URZ+0x38850], R199 ;  /* 0x038850c70e00b5a7 */ /* 0x000f24000806007f */
[----:B----4-:R-:W-:Y:S05]  /*1fc60*/  @!P3 BRA `(.L_x_1429) ;  /* 0xfffffffc00f0b947 */ /* 0x010fea000383ffff */
[----:B------:R-:W-:Y:S05]  /*1fc70*/  BRA `(.L_x_1428) ;  /* 0xfffffed000047947 */ /* 0x000fea000383ffff */
.L_x_1462:
[----:B------:R-:W0:Y:S01]  /*1fc80*/  S2R R3, SR_TID.X ;  /* 0x0000000000037919 */ /* 0x000e220000002100 */
[----:B------:R-:W-:Y:S01]  /*1fc90*/  BSSY B1, `(.L_x_1656) ;  /* 0x000000a000017945 */ /* 0x000fe20003800000 */
[----:B---3--:R-:W-:Y:S02]  /*1fca0*/  IMAD.MOV.U32 R12, RZ, RZ, RZ ;  /* 0x000000ffff0c7224 */ /* 0x008fe400078e00ff */
[----:B------:R-:W-:Y:S02]  /*1fcb0*/  IMAD.MOV.U32 R11, RZ, RZ, 0x1f ;  /* 0x0000001fff0b7424 */ /* 0x000fe400078e00ff */
[----:B------:R-:W-:Y:S01]  /*1fcc0*/  IMAD.MOV.U32 R15, RZ, RZ, -0x1 ;  /* 0xffffffffff0f7424 */ /* 0x000fe200078e00ff */
[----:B0-----:R-:W-:-:S04]  /*1fcd0*/  SHF.R.U32.HI R3, RZ, 0x5, R3 ;  /* 0x00000005ff037819 */ /* 0x001fc80000011603 */
[----:B------:R-:W-:-:S05]  /*1fce0*/  LOP3.LUT R3, R3, 0x3, RZ, 0xc0, !PT ;  /* 0x0000000303037812 */ /* 0x000fca00078ec0ff */
[----:B------:R-:W-:-:S07]  /*1fcf0*/  IMAD.MOV.U32 R13, RZ, RZ, R3 ;  /* 0x000000ffff0d7224 */ /* 0x000fce00078e0003 */
[----:B------:R-:W-:Y:S05]  /*1fd00*/  WARPSYNC.COLLECTIVE R15, `(.L_x_1657) ;  /* 0x000000000f087348 */ /* 0x000fea0003c00000 */
[----:B------:R0:W1:Y:S02]  /*1fd10*/  SHFL.IDX P6, R14, R13, R12, R11 ;  /* 0x0000000c0d0e7389 */ /* 0x00006400000c000b */
[----:B01----:R-:W-:Y:S01]  /*1fd20*/  ENDCOLLECTIVE ;  /* 0x000000000000791b */ /* 0x003fe20003800000 */
.L_x_1657:
[----:B------:R-:W-:Y:S05]  /*1fd30*/  BSYNC B1 ;  /* 0x0000000000017941 */ /* 0x000fea0003800000 */
.L_x_1656:
[----:B------:R-:W-:Y:S05]  /*1fd40*/  BRA `(.L_x_1658) ;  /* 0xffffff6c00a47947 */ /* 0x000fea000383ffff */
.L_x_1464:
[----:B------:R-:W-:Y:S01]  /*1fd50*/  BSSY B1, `(.L_x_1659) ;  /* 0x0000006000017945 */ /* 0x000fe20003800000 */
[----:B------:R-:W-:-:S07]  /*1fd60*/  IMAD.MOV.U32 R15, RZ, RZ, -0x1 ;  /* 0xffffffffff0f7424 */ /* 0x000fce00078e00ff */
[----:B0-----:R-:W-:Y:S05]  /*1fd70*/  WARPSYNC.COLLECTIVE R15, `(.L_x_1660) ;  /* 0x000000000f0c7348 */ /* 0x001fea0003c00000 */
[----:B------:R-:W-:Y:S02]  /*1fd80*/  ELECT P6, UR62, PT ;  /* 0x00000000003e782f */ /* 0x000fe400038c0000 */
[----:B------:R-:W-:Y:S01]  /*1fd90*/  MOV R14, UR62 ;  /* 0x0000003e000e7c02 */ /* 0x000fe20008000f00 */
[----:B0-----:R-:W-:Y:S10]  /*1fda0*/  ENDCOLLECTIVE ;  /* 0x000000000000791b */ /* 0x001ff40003800000 */
.L_x_1660:
[----:B------:R-:W-:Y:S05]  /*1fdb0*/  BSYNC B1 ;  /* 0x0000000000017941 */ /* 0x000fea0003800000 */
.L_x_1659:
[----:B------:R-:W-:Y:S05]  /*1fdc0*/  BRA `(.L_x_1463) ;  /* 0xffffff6c009c7947 */ /* 0x000fea000383ffff */
.L_x_1466:
[----:B0-----:R0:W1:Y:S02]  /*1fdd0*/  SYNCS.PHASECHK.TRANS64.TRYWAIT P0, [R18+URZ+0x38820], R3 ;  /* 0x03882003120075a7 */ /* 0x001064000800017f */
[----:B-1----:R-:W-:Y:S05]  /*1fde0*/  @!P0 NANOSLEEP.SYNCS 0x989680 ;  /* 0x009896800000895d */ /* 0x002fea0003900000 */
[----:B------:R-:W1:Y:S02]  /*1fdf0*/  @!P0 SYNCS.PHASECHK.TRANS64 P0, [R18+URZ+0x38820], R3 ;  /* 0x03882003120085a7 */ /* 0x000e64000800007f */
[----:B-1----:R-:W-:Y:S05]  /*1fe00*/  @!P0 BRA `(.L_x_1466) ;  /* 0xfffffffc00f08947 */ /* 0x002fea000383ffff */
[----:B------:R-:W-:Y:S05]  /*1fe10*/  BRA `(.L_x_1661) ;  /* 0xffffff6c00ac7947 */ /* 0x000fea000383ffff */
.L_x_1470:
[----:B-1----:R1:W2:Y:S02]  /*1fe20*/  SYNCS.PHASECHK.TRANS64.TRYWAIT P0, [R4+URZ+0x388a0], R8 ;  /* 0x0388a008040075a7 */ /* 0x0022a4000800017f */
[----:B--2---:R-:W-:Y:S05]  /*1fe30*/  @!P0 NANOSLEEP.SYNCS 0x989680 ;  /* 0x009896800000895d */ /* 0x004fea0003900000 */
[----:B------:R-:W2:Y:S02]  /*1fe40*/  @!P0 SYNCS.PHASECHK.TRANS64 P0, [R4+URZ+0x388a0], R8 ;  /* 0x0388a008040085a7 */ /* 0x000ea4000800007f */
[----:B--2---:R-:W-:Y:S05]  /*1fe50*/  @!P0 BRA `(.L_x_1470) ;  /* 0xfffffffc00f08947 */ /* 0x004fea000383ffff */
[----:B------:R-:W-:Y:S05]  /*1fe60*/  BRA `(.L_x_1662) ;  /* 0xffffff6c00cc7947 */ /* 0x000fea000383ffff */
.L_x_1475:
[----:B0-----:R0:W2:Y:S02]  /*1fe70*/  SYNCS.PHASECHK.TRANS64.TRYWAIT P0, [R4+URZ+0x388c0], R8 ;  /* 0x0388c008040075a7 */ /* 0x0010a4000800017f */
[----:B--2---:R-:W-:Y:S05]  /*1fe80*/  @!P0 NANOSLEEP.SYNCS 0x989680 ;  /* 0x009896800000895d */ /* 0x004fea0003900000 */
[----:B------:R-:W2:Y:S02]  /*1fe90*/  @!P0 SYNCS.PHASECHK.TRANS64 P0, [R4+URZ+0x388c0], R8 ;  /* 0x0388c008040085a7 */ /* 0x000ea4000800007f */
[----:B--2---:R-:W-:Y:S05]  /*1fea0*/  @!P0 BRA `(.L_x_1475) ;  /* 0xfffffffc00f08947 */ /* 0x004fea000383ffff */
[----:B------:R-:W-:Y:S05]  /*1feb0*/  BRA `(.L_x_1663) ;  /* 0xffffff70004c7947 */ /* 0x000fea000383ffff */
.L_x_1489:
[----:B0-----:R0:W1:Y:S02]  /*1fec0*/  SYNCS.PHASECHK.TRANS64.TRYWAIT P2, [R4+URZ+0x388a0], R5 ;  /* 0x0388a005040075a7 */ /* 0x001064000804017f */
[----:B-1----:R-:W-:Y:S05]  /*1fed0*/  @!P2 NANOSLEEP.SYNCS 0x989680 ;  /* 0x009896800000a95d */ /* 0x002fea0003900000 */
[----:B------:R-:W1:Y:S02]  /*1fee0*/  @!P2 SYNCS.PHASECHK.TRANS64 P2, [R4+URZ+0x388a0], R5 ;  /* 0x0388a0050400a5a7 */ /* 0x000e64000804007f */
[----:B-1----:R-:W-:Y:S05]  /*1fef0*/  @!P2 BRA `(.L_x_1489) ;  /* 0xfffffffc00f0a947 */ /* 0x002fea000383ffff */
[----:B------:R-:W-:Y:S05]  /*1ff00*/  BRA `(.L_x_1664) ;  /* 0xffffff7800cc7947 */ /* 0x000fea000383ffff */
.L_x_1494:
[----:B-1----:R1:W2:Y:S02]  /*1ff10*/  SYNCS.PHASECHK.TRANS64.TRYWAIT P2, [R4+URZ+0x388c0], R5 ;  /* 0x0388c005040075a7 */ /* 0x0022a4000804017f */
[----:B--2---:R-:W-:Y:S05]  /*1ff20*/  @!P2 NANOSLEEP.SYNCS 0x989680 ;  /* 0x009896800000a95d */ /* 0x004fea0003900000 */
[----:B------:R-:W2:Y:S02]  /*1ff30*/  @!P2 SYNCS.PHASECHK.TRANS64 P2, [R4+URZ+0x388c0], R5 ;  /* 0x0388c0050400a5a7 */ /* 0x000ea4000804007f */
[----:B--2---:R-:W-:Y:S05]  /*1ff40*/  @!P2 BRA `(.L_x_1494) ;  /* 0xfffffffc00f0a947 */ /* 0x004fea000383ffff */
[----:B------:R-:W-:Y:S05]  /*1ff50*/  BRA `(.L_x_1665) ;  /* 0xffffff7c00487947 */ /* 0x000fea000383ffff */
.L_x_1516:
        /* <DEDUP_REMOVED lines=11> */
.L_x_1667:
[----:B------:R-:W-:Y:S05]  /*20010*/  BSYNC B0 ;  /* 0x0000000000007941 */ /* 0x000fea0003800000 */
.L_x_1666:
[----:B------:R-:W-:Y:S05]  /*20020*/  BRA `(.L_x_1668) ;  /* 0xffffff8c00b87947 */ /* 0x000fea000383ffff */
.L_x_1518:
[----:B------:R-:W-:Y:S01]  /*20030*/  BSSY B0, `(.L_x_1669) ;  /* 0x0000006000007945 */ /* 0x000fe20003800000 */
[----:B------:R-:W-:-:S07]  /*20040*/  IMAD.MOV.U32 R15, RZ, RZ, -0x1 ;  /* 0xffffffffff0f7424 */ /* 0x000fce00078e00ff */
[----:B0-----:R-:W-:Y:S05]  /*20050*/  WARPSYNC.COLLECTIVE R15, `(.L_x_1670) ;  /* 0x000000000f0c7348 */ /* 0x001fea0003c00000 */
[----:B------:R-:W-:Y:S02]  /*20060*/  ELECT P6, UR62, PT ;  /* 0x00000000003e782f */ /* 0x000fe400038c0000 */
[----:B------:R-:W-:Y:S01]  /*20070*/  MOV R14, UR62 ;  /* 0x0000003e000e7c02 */ /* 0x000fe20008000f00 */
[----:B0-----:R-:W-:Y:S10]  /*20080*/  ENDCOLLECTIVE ;  /* 0x000000000000791b */ /* 0x001ff40003800000 */
.L_x_1670:
[----:B------:R-:W-:Y:S05]  /*20090*/  BSYNC B0 ;  /* 0x0000000000007941 */ /* 0x000fea0003800000 */
.L_x_1669:
[----:B------:R-:W-:Y:S05]  /*200a0*/  BRA `(.L_x_1671) ;  /* 0xffffff8c00c47947 */ /* 0x000fea000383ffff */
.L_x_1520:
[----:B0-----:R0:W1:Y:S02]  /*200b0*/  SYNCS.PHASECHK.TRANS64.TRYWAIT P0, [R0+URZ+0x38840], R2 ;  /* 0x03884002000075a7 */ /* 0x001064000800017f */
[----:B-1----:R-:W-:Y:S05]  /*200c0*/  @!P0 NANOSLEEP.SYNCS 0x989680 ;  /* 0x009896800000895d */ /* 0x002fea0003900000 */
[----:B------:R-:W1:Y:S02]  /*200d0*/  @!P0 SYNCS.PHASECHK.TRANS64 P0, [R0+URZ+0x38840], R2 ;  /* 0x03884002000085a7 */ /* 0x000e64000800007f */
[----:B-1----:R-:W-:Y:S05]  /*200e0*/  @!P0 BRA `(.L_x_1520) ;  /* 0xfffffffc00f08947 */ /* 0x002fea000383ffff */
[----:B------:R-:W-:Y:S05]  /*200f0*/  BRA `(.L_x_1672) ;  /* 0xffffff9000247947 */ /* 0x000fea000383ffff */
.L_x_1524:
        /* <DEDUP_REMOVED lines=9> */
.L_x_1673:
[----:B------:R-:W-:Y:S02]  /*20190*/  IMAD.MOV.U32 R13, RZ, RZ, R3 ;  /* 0x000000ffff0d7224 */ /* 0x000fe400078e0003 */
[----:B------:R-:W-:Y:S01]  /*201a0*/  IMAD.MOV.U32 R4, RZ, RZ, R14 ;  /* 0x000000ffff047224 */ /* 0x000fe200078e000e */
[----:B------:R-:W-:-:S07]  /*201b0*/  LOP3.LUT R6, R6, 0x7f, RZ, 0xc0, !PT ;  /* 0x0000007f06067812 */ /* 0x000fce00078ec0ff */
[----:B------:R-:W-:Y:S05]  /*201c0*/  WARPSYNC.COLLECTIVE R15, `(.L_x_1674) ;  /* 0x000000000f087348 */ /* 0x000fea0003c00000 */
[----:B------:R0:W1:Y:S02]  /*201d0*/  SHFL.IDX P6, R14, R13, R12, R11 ;  /* 0x0000000c0d0e7389 */ /* 0x00006400000c000b */
[----:B01----:R-:W-:Y:S01]  /*201e0*/  ENDCOLLECTIVE ;  /* 0x000000000000791b */ /* 0x003fe20003800000 */
.L_x_1674:
        /* <DEDUP_REMOVED lines=9> */
.L_x_1675:
[----:B------:R-:W-:Y:S02]  /*20280*/  IMAD.MOV.U32 R13, RZ, RZ, R3 ;  /* 0x000000ffff0d7224 */ /* 0x000fe400078e0003 */
[----:B------:R-:W-:-:S07]  /*20290*/  IMAD.MOV.U32 R6, RZ, RZ, R14 ;  /* 0x000000ffff067224 */ /* 0x000fce00078e000e */
[----:B------:R-:W-:Y:S05]  /*202a0*/  WARPSYNC.COLLECTIVE R15, `(.L_x_1676) ;  /* 0x000000000f087348 */ /* 0x000fea0003c00000 */
[----:B------:R0:W1:Y:S02]  /*202b0*/  SHFL.IDX P6, R14, R13, R12, R11 ;  /* 0x0000000c0d0e7389 */ /* 0x00006400000c000b */
[----:B01----:R-:W-:Y:S01]  /*202c0*/  ENDCOLLECTIVE ;  /* 0x000000000000791b */ /* 0x003fe20003800000 */
.L_x_1676:
        /* <DEDUP_REMOVED lines=22> */
.L_x_1677:
        /* <DEDUP_REMOVED lines=10> */
.L_x_1678:
        /* <DEDUP_REMOVED lines=11> */
.L_x_1679:
        /* <DEDUP_REMOVED lines=14> */
.L_x_1680:
[----:B------:R-:W-:Y:S01]  /*20660*/  IMAD.MOV.U32 R3, RZ, RZ, R14 ;  /* 0x000000ffff037224 */ /* 0x000fe200078e000e */
[----:B------:R-:W-:Y:S06]  /*20670*/  BRA `(.L_x_1681) ;  /* 0xffffff9400647947 */ /* 0x000fec000383ffff */
.L_x_1528:
[----:B------:R-:W2:Y:S04]  /*20680*/  LDL.LU R13, [R1+0x4c] ;  /* 0x00004c00010d7983 */ /* 0x000ea80000300800 */
[----:B------:R-:W3:Y:S04]  /*20690*/  LDL.LU R12, [R1+0x4] ;  /* 0x00000400010c7983 */ /* 0x000ee80000300800 */
[----:B------:R-:W4:Y:S04]  /*206a0*/  LDL.LU R11, [R1+0x50] ;  /* 0x00005000010b7983 */ /* 0x000f280000300800 */
[----:B------:R-:W5:Y:S04]  /*206b0*/  LDL.LU R9, [R1+0x64] ;  /* 0x0000640001097983 */ /* 0x000f680000300800 */
[----:B------:R-:W5:Y:S01]  /*206c0*/  LDL.LU R8, [R1+0x14] ;  /* 0x0000140001087983 */ /* 0x000f620000300800 */
[----:B------:R-:W-:Y:S01]  /*206d0*/  BSSY B0, `(.L_x_1682) ;  /* 0x0000017000007945 */ /* 0x000fe20003800000 */
[----:B------:R-:W-:-:S02]  /*206e0*/  IMAD.MOV.U32 R15, RZ, RZ, -0x1 ;  /* 0xffffffffff0f7424 */ /* 0x000fc400078e00ff */
[----:B--2---:R-:W-:Y:S02]  /*206f0*/  IMAD R7, R13, R7, RZ ;  /* 0x000000070d077224 */ /* 0x004fe400078e02ff */
[----:B------:R-:W-:-:S03]  /*20700*/  IMAD.MOV.U32 R13, RZ, RZ, R4 ;  /* 0x000000ffff0d7224 */ /* 0x000fc600078e0004 */
[-C--:B---3--:R-:W-:Y:S01]  /*20710*/  ISETP.GE.AND P2, PT, R12, R7.reuse, PT ;  /* 0x000000070c00720c */ /* 0x088fe20003f46270 */
[----:B------:R-:W-:Y:S01]  /*20720*/  IMAD.MOV.U32 R12, RZ, RZ, RZ ;  /* 0x000000ffff0c7224 */ /* 0x000fe200078e00ff */
[-C--:B----4-:R-:W-:Y:S01]  /*20730*/  ISETP.GE.AND P3, PT, R11, R7.reuse, PT ;  /* 0x000000070b00720c */ /* 0x090fe20003f66270 */
[----:B------:R-:W-:Y:S01]  /*20740*/  IMAD.MOV.U32 R11, RZ, RZ, 0x181f ;  /* 0x0000181fff0b7424 */ /* 0x000fe200078e00ff */
[----:B-----5:R-:W-:Y:S02]  /*20750*/  ISETP.GE.AND P4, PT, R9, R7, PT ;  /* 0x000000070900720c */ /* 0x020fe40003f86270 */
[----:B------:R-:W-:-:S07]  /*20760*/  LOP3.LUT R8, R8, 0xffffffdf, RZ, 0xc0, !PT ;  /* 0xffffffdf08087812 */ /* 0x000fce00078ec0ff */
        /* <DEDUP_REMOVED lines=8> */
[----:B------:R-:W-:-:S05]  /*207f0*/  @P6 LOP3.LUT R8, R8, 0x10, RZ, 0xfc, !PT ;  /* 0x0000001008086812 */ /* 0x000fca00078efcff */
[----:B------:R0:W-:Y:S02]  /*20800*/  STL [R1+0x14], R8 ;  /* 0x0000140801007387 */ /* 0x0001e40000100800 */
[----:B0-----:R-:W-:Y:S05]  /*20810*/  WARPSYNC.COLLECTIVE R15, `(.L_x_1683) ;  /* 0x000000000f087348 */ /* 0x001fea0003c00000 */
[----:B------:R1:W2:Y:S02]  /*20820*/  SHFL.IDX P6, R14, R13, R12, R11 ;  /* 0x0000000c0d0e7389 */ /* 0x0002a400000c000b */
[----:B012---:R-:W-:Y:S01]  /*20830*/  ENDCOLLECTIVE ;  /* 0x000000000000791b */ /* 0x007fe20003800000 */
.L_x_1683:
[----:B------:R-:W-:Y:S05]  /*20840*/  BSYNC B0 ;  /* 0x0000000000007941 */ /* 0x000fea0003800000 */
.L_x_1682:
[----:B------:R0:W-:Y:S04]  /*20850*/  STL [R1+0x90], R16 ;  /* 0x0000901001007387 */ /* 0x0001e80000100800 */
[----:B0-----:R0:W5:Y:S04]  /*20860*/  LDL.LU R16, [R1+0x14] ;  /* 0x0000140001107983 */ /* 0x0011680000300800 */
[----:B------:R1:W-:Y:S04]  /*20870*/  STL [R1+0x8c], R7 ;  /* 0x00008c0701007387 */ /* 0x0003e80000100800 */
[----:B-1----:R0:W5:Y:S01]  /*20880*/  LDL R7, [R1+0x18] ;  /* 0x0000180001077983 */ /* 0x0021620000100800 */
[----:B------:R-:W-:-:S02]  /*20890*/  IMAD.MOV.U32 R13, RZ, RZ, R0 ;  /* 0x000000ffff0d7224 */ /* 0x000fc400078e0000 */
[----:B------:R-:W-:Y:S02]  /*208a0*/  IMAD.MOV.U32 R12, RZ, RZ, RZ ;  /* 0x000000ffff0c7224 */ /* 0x000fe400078e00ff */
[----:B------:R-:W-:Y:S02]  /*208b0*/  IMAD.MOV.U32 R11, RZ, RZ, 0x181f ;  /* 0x0000181fff0b7424 */ /* 0x000fe400078e00ff */
[----:B------:R-:W-:Y:S02]  /*208c0*/  IMAD.MOV.U32 R15, RZ, RZ, -0x1 ;  /* 0xffffffffff0f7424 */ /* 0x000fe400078e00ff */
[----:B0-----:R-:W-:-:S07]  /*208d0*/  IMAD.MOV.U32 R8, RZ, RZ, R14 ;  /* 0x000000ffff087224 */ /* 0x001fce00078e000e */
[----:B-----5:R-:W-:Y:S05]  /*208e0*/  WARPSYNC.COLLECTIVE R15, `(.L_x_1684) ;  /* 0x000000000f087348 */ /* 0x020fea0003c00000 */
[----:B------:R0:W1:Y:S02]  /*208f0*/  SHFL.IDX P6, R14, R13, R12, R11 ;  /* 0x0000000c0d0e7389 */ /* 0x00006400000c000b */
[----:B01---5:R-:W-:Y:S01]  /*20900*/  ENDCOLLECTIVE ;  /* 0x000000000000791b */ /* 0x023fe20003800000 */
.L_x_1684:
[----:B------:R-:W-:Y:S02]  /*20910*/  IMAD.MOV.U32 R13, RZ, RZ, R4 ;  /* 0x000000ffff0d7224 */ /* 0x000fe400078e0004 */
[----:B------:R-:W-:Y:S02]  /*20920*/  IMAD.MOV.U32 R12, RZ, RZ, 0x1 ;  /* 0x00000001ff0c7424 */ /* 0x000fe400078e00ff */
[----:B------:R-:W-:-:S05]  /*20930*/  IMAD.MOV.U32 R2, RZ, RZ, R14 ;  /* 0x000000ffff027224 */ /* 0x000fca00078e000e */
[----:B------:R-:W-:-:S05]  /*20940*/  @!P2 LEA R3, P6, R10, R2, 0x1 ;  /* 0x000000020a03a211 */ /* 0x000fca00078c08ff */
[----:B------:R-:W-:-:S05]  /*20950*/  @!P2 IMAD.X R2, RZ, RZ, R8, P6 ;  /* 0x000000ffff02a224 */ /* 0x000fca00030e0608 */
[----:B------:R-:W-:-:S04]  /*20960*/  @!P2 LOP3.LUT R3, R3, R2, RZ, 0x3c, !PT ;  /* 0x000000020303a212 */ /* 0x000fc800078e3cff */
[----:B------:R-:W-:-:S04]  /*20970*/  @!P2 LOP3.LUT R2, R3, R2, RZ, 0x3c, !PT ;  /* 0x000000020302a212 */ /* 0x000fc800078e3cff */
[----:B------:R-:W-:Y:S02]  /*20980*/  @!P2 LOP3.LUT R3, R3, R2, RZ, 0x3c, !PT ;  /* 0x000000020303a212 */ /* 0x000fe400078e3cff */
[----:B------:R-:W-:-:S04]  /*20990*/  LOP3.LUT R16, R16, 0xffff7fff, RZ, 0xc0, !PT ;  /* 0xffff7fff10107812 */ /* 0x000fc800078ec0ff */
[----:B------:R-:W-:-:S04]  /*209a0*/  @P0 LOP3.LUT R16, R16, 0x8000, RZ, 0xfc, !PT ;  /* 0x0000800010100812 */ /* 0x000fc800078efcff */
[C---:B------:R-:W-:Y:S02]  /*209b0*/  LOP3.LUT P0, RZ, R16.reuse, 0x8, RZ, 0xc0, !PT ;  /* 0x0000000810ff7812 */ /* 0x040fe4000780c0ff */
[----:B------:R-:W-:-:S04]  /*209c0*/  LOP3.LUT R16, R16, 0xffffbfff, RZ, 0xc0, !PT ;  /* 0xffffbfff10107812 */ /* 0x000fc800078ec0ff */
[----:B------:R-:W-:-:S04]  /*209d0*/  @P1 LOP3.LUT R16, R16, 0x4000, RZ, 0xfc, !PT ;  /* 0x0000400010101812 */ /* 0x000fc800078efcff */
[C---:B------:R-:W-:Y:S02]  /*209e0*/  LOP3.LUT P1, RZ, R16.reuse, 0x4, RZ, 0xc0, !PT ;  /* 0x0000000410ff7812 */ /* 0x040fe4000782c0ff */
[----:B------:R-:W-:Y:S01]  /*209f0*/  LOP3.LUT R16, R16, 0xffffdfff, RZ, 0xc0, !PT ;  /* 0xffffdfff10107812 */ /* 0x000fe200078ec0ff */
[----:B------:R-:W-:Y:S01]  /*20a00*/  @!PT LDS RZ, [RZ] ;  /* 0x00000000fffff984 */ /* 0x000fe20000000800 */
[----:B------:R-:W-:Y:S01]  /*20a10*/  @!PT LDS RZ, [RZ] ;  /* 0x00000000fffff984 */ /* 0x000fe20000000800 */
[----:B------:R-:W-:Y:S01]  /*20a20*/  @!PT LDS RZ, [RZ] ;  /* 0x00000000fffff984 */ /* 0x000fe20000000800 */
[----:B------:R0:W-:Y:S03]  /*20a30*/  @!P2 LDGSTS.E.BYPASS.LTC128B.128 [R7+0x26400], desc[UR40][R2.64], !P0 ;  /* 0x264000000207afae */ /* 0x0001e6000c101d68 */
[----:B------:R-:W-:-:S04]  /*20a40*/  @P3 LOP3.LUT R16, R16, 0x2000, RZ, 0xfc, !PT ;  /* 0x0000200010103812 */ /* 0x000fc800078efcff */
[C---:B------:R-:W-:Y:S02]  /*20a50*/  LOP3.LUT P3, RZ, R16.reuse, 0x2, RZ, 0xc0, !PT ;  /* 0x0000000210ff7812 */ /* 0x040fe4000786c0ff */
[----:B------:R-:W-:Y:S01]  /*20a60*/  LOP3.LUT R16, R16, 0xfffffbff, RZ, 0xc0, !PT ;  /* 0xfffffbff10107812 */ /* 0x000fe200078ec0ff */
[----:B------:R0:W-:Y:S03]  /*20a70*/  @!P2 LDGSTS.E.BYPASS.LTC128B.128 [R7+0x28400], desc[UR40][R2.64+0x80], !P1 ;  /* 0x284000800207afae */ /* 0x0001e6000c901d68 */
[----:B------:R-:W-:-:S04]  /*20a80*/  @P4 LOP3.LUT R16, R16, 0x400, RZ, 0xfc, !PT ;  /* 0x0000040010104812 */ /* 0x000fc800078efcff */
[C---:B------:R-:W-:Y:S02]  /*20a90*/  LOP3.LUT P0, RZ, R16.reuse, 0x8000, RZ, 0xc0, !PT ;  /* 0x0000800010ff7812 */ /* 0x040fe4000780c0ff */
[C---:B------:R-:W-:Y:S01]  /*20aa0*/  LOP3.LUT P1, RZ, R16.reuse, 0x4000, RZ, 0xc0, !PT ;  /* 0x0000400010ff7812 */ /* 0x040fe2000782c0ff */
[----:B------:R0:W-:Y:S01]  /*20ab0*/  @!P2 LDGSTS.E.BYPASS.LTC128B.128 [R7+0x2a400], desc[UR40][R2.64+0x100], !P3 ;  /* 0x2a4001000207afae */ /* 0x0001e2000d901d68 */
[C---:B------:R-:W-:Y:S02]  /*20ac0*/  LOP3.LUT P6, RZ, R16.reuse, 0x20, RZ, 0xc0, !PT ;  /* 0x0000002010ff7812 */ /* 0x040fe400078cc0ff */
[C---:B------:R-:W-:Y:S01]  /*20ad0*/  LOP3.LUT P3, RZ, R16.reuse, 0x2000, RZ, 0xc0, !PT ;  /* 0x0000200010ff7812 */ /* 0x040fe2000786c0ff */
[----:B------:R0:W-:Y:S01]  /*20ae0*/  @!P2 LDGSTS.E.BYPASS.LTC128B.128 [R7+0x2c400], desc[UR40][R2.64+0x180], !P5 ;  /* 0x2c4001800207afae */ /* 0x0001e2000e901d68 */
[C---:B------:R-:W-:Y:S02]  /*20af0*/  LOP3.LUT P4, RZ, R16.reuse, 0x10, RZ, 0xc0, !PT ;  /* 0x0000001010ff7812 */ /* 0x040fe4000788c0ff */
[----:B------:R-:W-:-:S03]  /*20b00*/  LOP3.LUT R16, R16, 0xfffff7ff, RZ, 0xc0, !PT ;  /* 0xfffff7ff10107812 */ /* 0x000fc600078ec0ff */
[----:B------:R0:W-:Y:S01]  /*20b10*/  @!P2 LDGSTS.E.BYPASS.LTC128B.128 [R7+0x2e400], desc[UR40][R2.64+0x200], !P0 ;  /* 0x2e4002000207afae */ /* 0x0001e2000c101d68 */
[----:B------:R-:W-:-:S03]  /*20b20*/  @P5 LOP3.LUT R16, R16, 0x800, RZ, 0xfc, !PT ;  /* 0x0000080010105812 */ /* 0x000fc600078efcff */
[----:B------:R0:W-:Y:S01]  /*20b30*/  @!P2 LDGSTS.E.BYPASS.LTC128B.128 [R7+0x30400], desc[UR40][R2.64+0x280], !P1 ;  /* 0x304002800207afae */ /* 0x0001e2000c901d68 */
[C---:B------:R-:W-:Y:S02]  /*20b40*/  LOP3.LUT P5, RZ, R16.reuse, 0x4, RZ, 0xc0, !PT ;  /* 0x0000000410ff7812 */ /* 0x040fe400078ac0ff */
[----:B------:R-:W-:Y:S01]  /*20b50*/  @!P3 LOP3.LUT R8, R5, 0x40, RZ, 0xc0, !PT ;  /* 0x000000400508b812 */ /* 0x000fe200078ec0ff */
[----:B------:R0:W-:Y:S01]  /*20b60*/  @!P2 LDGSTS.E.BYPASS.LTC128B.128 [R7+0x32400], desc[UR40][R2.64+0x300], P6 ;  /* 0x324003000207afae */ /* 0x0001e2000b101d68 */
[----:B------:R-:W-:Y:S02]  /*20b70*/  LOP3.LUT R16, R16, 0xffffefff, RZ, 0xc0, !PT ;  /* 0xffffefff10107812 */ /* 0x000fe400078ec0ff */
[----:B------:R-:W-:-:S07]  /*20b80*/  @!P3 SHF.R.U32.HI R8, RZ, 0x2, R8 ;  /* 0x00000002ff08b819 */ /* 0x000fce0000011608 */
[----:B0-----:R-:W-:Y:S05]  /*20b90*/  WARPSYNC.COLLECTIVE R15, `(.L_x_1685) ;  /* 0x000000000f087348 */ /* 0x001fea0003c00000 */
[----:B------:R1:W2:Y:S02]  /*20ba0*/  SHFL.IDX P6, R14, R13, R12, R11 ;  /* 0x0000000c0d0e7389 */ /* 0x0002a400000c000b */
[----:B012---:R-:W-:Y:S01]  /*20bb0*/  ENDCOLLECTIVE ;  /* 0x000000000000791b */ /* 0x007fe20003800000 */
.L_x_1685:
[----:B------:R-:W-:Y:S01]  /*20bc0*/  @!PT LDS RZ, [RZ] ;  /* 0x00000000fffff984 */ /* 0x000fe20000000800 */
[----:B------:R-:W-:Y:S01]  /*20bd0*/  @!PT LDS RZ, [RZ] ;  /* 0x00000000fffff984 */ /* 0x000fe20000000800 */
[----:B------:R-:W-:Y:S01]  /*20be0*/  @!PT LDS RZ, [RZ] ;  /* 0x00000000fffff984 */ /* 0x000fe20000000800 */
[----:B------:R0:W-:Y:S01]  /*20bf0*/  @!P2 LDGSTS.E.BYPASS.LTC128B.128 [R7+0x34400], desc[UR40][R2.64+0x380], P4 ;  /* 0x344003800207afae */ /* 0x0001e2000a101d68 */
[----:B------:R-:W-:Y:S02]  /*20c00*/  @!P3 ISETP.NE.U32.AND P2, PT, R8, RZ, PT ;  /* 0x000000ff0800b20c */ /* 0x000fe40003f45070 */
[----:B------:R-:W-:Y:S02]  /*20c10*/  @P5 LOP3.LUT R16, R16, 0x1000, RZ, 0xfc, !PT ;  /* 0x0000100010105812 */ /* 0x000fe400078efcff */
[----:B------:R-:W-:Y:S02]  /*20c20*/  @!P3 LOP3.LUT R8, R6, 0x80, RZ, 0xc0, !PT ;  /* 0x000000800608b812 */ /* 0x000fe400078ec0ff */
[C---:B------:R-:W-:Y:S02]  /*20c30*/  LOP3.LUT P5, RZ, R16.reuse, 0x8, RZ, 0xc0, !PT ;  /* 0x0000000810ff7812 */ /* 0x040fe400078ac0ff */
[----:B------:R-:W-:Y:S01]  /*20c40*/  LOP3.LUT R16, R16, 0xffffffdf, RZ, 0xc0, !PT ;  /* 0xffffffdf10107812 */ /* 0x000fe200078ec0ff */
[----:B------:R-:W-:Y:S01]  /*20c50*/  IMAD.MOV.U32 R13, RZ, RZ, R0 ;  /* 0x000000ffff0d7224 */ /* 0x000fe200078e0000 */
[----:B------:R-:W-:-:S03]  /*20c60*/  @!P3 SHF.R.U32.HI R8, RZ, 0x3, R8 ;  /* 0x00000003ff08b819 */ /* 0x000fc60000011608 */
[----:B------:R-:W-:Y:S02]  /*20c70*/  @P2 LOP3.LUT R16, R16, 0x20, RZ, 0xfc, !PT ;  /* 0x0000002010102812 */ /* 0x000fe400078efcff */
[----:B------:R-:W-:Y:S01]  /*20c80*/  @!P3 ISETP.NE.U32.AND P4, PT, R8, RZ, PT ;  /* 0x000000ff0800b20c */ /* 0x000fe20003f85070 */
[----:B0-----:R-:W-:-:S12]  /*20c90*/  IMAD.MOV.U32 R9, RZ, RZ, R14 ;  /* 0x000000ffff097224 */ /* 0x001fd800078e000e */
[----:B------:R-:W-:Y:S05]  /*20ca0*/  WARPSYNC.COLLECTIVE R15, `(.L_x_1686) ;  /* 0x000000000f087348 */ /* 0x000fea0003c00000 */
[----:B------:R0:W1:Y:S02]  /*20cb0*/  SHFL.IDX P6, R14, R13, R12, R11 ;  /* 0x0000000c0d0e7389 */ /* 0x00006400000c000b */
[----:B01----:R-:W-:Y:S01]  /*20cc0*/  ENDCOLLECTIVE ;  /* 0x000000000000791b */ /* 0x003fe20003800000 */
.L_x_1686:
        /* <DEDUP_REMOVED lines=29> */
.L_x_1687:
        /* <DEDUP_REMOVED lines=8> */
[----:B------:R0:W-:Y:S01]  /*20f20*/  STL [R1+0x14], R16 ;  /* 0x0000141001007387 */ /* 0x0001e20000100800 */
[----:B------:R-:W-:-:S11]  /*20f30*/  IMAD.MOV.U32 R10, RZ, RZ, R14 ;  /* 0x000000ffff0a7224 */ /* 0x000fd600078e000e */
[----:B0-----:R-:W-:Y:S05]  /*20f40*/  WARPSYNC.COLLECTIVE R15, `(.L_x_1688) ;  /* 0x000000000f087348 */ /* 0x001fea0003c00000 */
[----:B------:R1:W2:Y:S02]  /*20f50*/  SHFL.IDX P6, R14, R13, R12, R11 ;  /* 0x0000000c0d0e7389 */ /* 0x0002a400000c000b */
[----:B012---:R-:W-:Y:S01]  /*20f60*/  ENDCOLLECTIVE ;  /* 0x000000000000791b */ /* 0x007fe20003800000 */
.L_x_1688:
        /* <DEDUP_REMOVED lines=20> */
[----:B------:R-:W-:-:S03]  /*210b0*/  LOP3.LUT P2, RZ, R16, 0x80, RZ, 0xc0, !PT ;  /* 0x0000008010ff7812 */ /* 0x000fc6000784c0ff */
[----:B------:R0:W5:Y:S10]  /*210c0*/  LDL.LU R16, [R1+0x90] ;  /* 0x0000900001107983 */ /* 0x0001740000300800 */
        /* <DEDUP_REMOVED lines=13> */
.L_x_1689:
[----:B------:R-:W-:Y:S02]  /*211a0*/  IMAD.MOV.U32 R13, RZ, RZ, R0 ;  /* 0x000000ffff0d7224 */ /* 0x000fe400078e0000 */
[----:B------:R-:W-:-:S07]  /*211b0*/  IMAD.MOV.U32 R4, RZ, RZ, R14 ;  /* 0x000000ffff047224 */ /* 0x000fce00078e000e */
[----:B------:R-:W-:Y:S05]  /*211c0*/  WARPSYNC.COLLECTIVE R15, `(.L_x_1690) ;  /* 0x000000000f087348 */ /* 0x000fea0003c00000 */
[----:B------:R0:W1:Y:S02]  /*211d0*/  SHFL.IDX P6, R14, R13, R12, R11 ;  /* 0x0000000c0d0e7389 */ /* 0x00006400000c000b */
[----:B01----:R-:W-:Y:S01]  /*211e0*/  ENDCOLLECTIVE ;  /* 0x000000000000791b */ /* 0x003fe20003800000 */
.L_x_1690:
[----:B------:R-:W-:Y:S01]  /*211f0*/  IMAD.MOV.U32 R0, RZ, RZ, R14 ;  /* 0x000000ffff007224 */ /* 0x000fe200078e000e */
[----:B------:R-:W-:Y:S06]  /*21200*/  BRA `(.L_x_1691) ;  /* 0xffffff9800347947 */ /* 0x000fec000383ffff */
.L_x_1533:
[----:B0-----:R0:W2:Y:S02]  /*21210*/  SYNCS.PHASECHK.TRANS64.TRYWAIT P0, [R18+URZ+0x38820], R0 ;  /* 0x03882000120075a7 */ /* 0x0010a4000800017f */
[----:B--2---:R-:W-:Y:S05]  /*21220*/  @!P0 NANOSLEEP.SYNCS 0x989680 ;  /* 0x009896800000895d */ /* 0x004fea0003900000 */
[----:B------:R-:W2:Y:S02]  /*21230*/  @!P0 SYNCS.PHASECHK.TRANS64 P0, [R18+URZ+0x38820], R0 ;  /* 0x03882000120085a7 */ /* 0x000ea4000800007f */
[----:B--2---:R-:W-:Y:S05]  /*21240*/  @!P0 BRA `(.L_x_1533) ;  /* 0xfffffffc00f08947 */ /* 0x004fea000383ffff */
[----:B------:R-:W-:Y:S05]  /*21250*/  BRA `(.L_x_1692) ;  /* 0xffffff9800f07947 */ /* 0x000fea000383ffff */
.L_x_1537:
[----:B0-----:R0:W2:Y:S02]  /*21260*/  SYNCS.PHASECHK.TRANS64.TRYWAIT P0, [R0+URZ+0x38860], R2 ;  /* 0x03886002000075a7 */ /* 0x0010a4000800017f */
[----:B--2---:R-:W-:Y:S05]  /*21270*/  @!P0 NANOSLEEP.SYNCS 0x989680 ;  /* 0x009896800000895d */ /* 0x004fea0003900000 */
[----:B------:R-:W2:Y:S02]  /*21280*/  @!P0 SYNCS.PHASECHK.TRANS64 P0, [R0+URZ+0x38860], R2 ;  /* 0x03886002000085a7 */ /* 0x000ea4000800007f */
[----:B--2---:R-:W-:Y:S05]  /*21290*/  @!P0 BRA `(.L_x_1537) ;  /* 0xfffffffc00f08947 */ /* 0x004fea000383ffff */
[----:B------:R-:W-:Y:S05]  /*212a0*/  BRA `(.L_x_1693) ;  /* 0xffffff9c00147947 */ /* 0x000fea000383ffff */
.L_x_1556:
[----:B-1----:R1:W2:Y:S02]  /*212b0*/  SYNCS.PHASECHK.TRANS64.TRYWAIT P0, [R2+URZ+0x38840], R6 ;  /* 0x03884006020075a7 */ /* 0x0022a4000800017f */
[----:B--2---:R-:W-:Y:S05]  /*212c0*/  @!P0 NANOSLEEP.SYNCS 0x989680 ;  /* 0x009896800000895d */ /* 0x004fea0003900000 */
[----:B------:R-:W2:Y:S02]  /*212d0*/  @!P0 SYNCS.PHASECHK.TRANS64 P0, [R2+URZ+0x38840], R6 ;  /* 0x03884006020085a7 */ /* 0x000ea4000800007f */
[----:B--2---:R-:W-:Y:S05]  /*212e0*/  @!P0 BRA `(.L_x_1556) ;  /* 0xfffffffc00f08947 */ /* 0x004fea000383ffff */
[----:B------:R-:W-:Y:S05]  /*212f0*/  BRA `(.L_x_1694) ;  /* 0xffffffa800247947 */ /* 0x000fea000383ffff */
.L_x_1561:
[----:B0-----:R0:W2:Y:S02]  /*21300*/  SYNCS.PHASECHK.TRANS64.TRYWAIT P0, [R2+URZ+0x38860], R6 ;  /* 0x03886006020075a7 */ /* 0x0010a4000800017f */
[----:B--2---:R-:W-:Y:S05]  /*21310*/  @!P0 NANOSLEEP.SYNCS 0x989680 ;  /* 0x009896800000895d */ /* 0x004fea0003900000 */
[----:B------:R-:W2:Y:S02]  /*21320*/  @!P0 SYNCS.PHASECHK.TRANS64 P0, [R2+URZ+0x38860], R6 ;  /* 0x03886006020085a7 */ /* 0x000ea4000800007f */
[----:B--2---:R-:W-:Y:S05]  /*21330*/  @!P0 BRA `(.L_x_1561) ;  /* 0xfffffffc00f08947 */ /* 0x004fea000383ffff */
[----:B------:R-:W-:Y:S05]  /*21340*/  BRA `(.L_x_1695) ;  /* 0xffffffa800a07947 */ /* 0x000fea000383ffff */
.L_x_1576:
[----:B-1----:R1:W2:Y:S02]  /*21350*/  SYNCS.PHASECHK.TRANS64.TRYWAIT P0, [R3+URZ+0x38840], R2 ;  /* 0x03884002030075a7 */ /* 0x0022a4000800017f */
[----:B--2---:R-:W-:Y:S05]  /*21360*/  @!P0 NANOSLEEP.SYNCS 0x989680 ;  /* 0x009896800000895d */ /* 0x004fea0003900000 */
[----:B------:R-:W2:Y:S02]  /*21370*/  @!P0 SYNCS.PHASECHK.TRANS64 P0, [R3+URZ+0x38840], R2 ;  /* 0x03884002030085a7 */ /* 0x000ea4000800007f */
[----:B--2---:R-:W-:Y:S05]  /*21380*/  @!P0 BRA `(.L_x_1576) ;  /* 0xfffffffc00f08947 */ /* 0x004fea000383ffff */
[----:B------:R-:W-:Y:S05]  /*21390*/  BRA `(.L_x_1696) ;  /* 0xffffffb4007c7947 */ /* 0x000fea000383ffff */
.L_x_1581:
[----:B--2---:R2:W3:Y:S02]  /*213a0*/  SYNCS.PHASECHK.TRANS64.TRYWAIT P0, [R3+URZ+0x38860], R2 ;  /* 0x03886002030075a7 */ /* 0x0044e4000800017f */
[----:B---3--:R-:W-:Y:S05]  /*213b0*/  @!P0 NANOSLEEP.SYNCS 0x989680 ;  /* 0x009896800000895d */ /* 0x008fea0003900000 */
[----:B------:R-:W3:Y:S02]  /*213c0*/  @!P0 SYNCS.PHASECHK.TRANS64 P0, [R3+URZ+0x38860], R2 ;  /* 0x03886002030085a7 */ /* 0x000ee4000800007f */
[----:B---3--:R-:W-:Y:S05]  /*213d0*/  @!P0 BRA `(.L_x_1581) ;  /* 0xfffffffc00f08947 */ /* 0x008fea000383ffff */
[----:B------:R-:W-:Y:S05]  /*213e0*/  BRA `(.L_x_1697) ;  /* 0xffffffb400f87947 */ /* 0x000fea000383ffff */
.L_x_1596:
[----:B-1----:R1:W2:Y:S02]  /*213f0*/  SYNCS.PHASECHK.TRANS64.TRYWAIT P0, [R3+URZ+0x38840], R2 ;  /* 0x03884002030075a7 */ /* 0x0022a4000800017f */
[----:B--2---:R-:W-:Y:S05]  /*21400*/  @!P0 NANOSLEEP.SYNCS 0x989680 ;  /* 0x009896800000895d */ /* 0x004fea0003900000 */
[----:B------:R-:W2:Y:S02]  /*21410*/  @!P0 SYNCS.PHASECHK.TRANS64 P0, [R3+URZ+0x38840], R2 ;  /* 0x03884002030085a7 */ /* 0x000ea4000800007f */
[----:B--2---:R-:W-:Y:S05]  /*21420*/  @!P0 BRA `(.L_x_1596) ;  /* 0xfffffffc00f08947 */ /* 0x004fea000383ffff */
[----:B------:R-:W-:Y:S05]  /*21430*/  BRA `(.L_x_1698) ;  /* 0xffffffc000b87947 */ /* 0x000fea000383ffff */
.L_x_1601:
[----:B--2---:R2:W3:Y:S02]  /*21440*/  SYNCS.PHASECHK.TRANS64.TRYWAIT P0, [R3+URZ+0x38860], R2 ;  /* 0x03886002030075a7 */ /* 0x0044e4000800017f */
[----:B---3--:R-:W-:Y:S05]  /*21450*/  @!P0 NANOSLEEP.SYNCS 0x989680 ;  /* 0x009896800000895d */ /* 0x008fea0003900000 */
[----:B------:R-:W3:Y:S02]  /*21460*/  @!P0 SYNCS.PHASECHK.TRANS64 P0, [R3+URZ+0x38860], R2 ;  /* 0x03886002030085a7 */ /* 0x000ee4000800007f */
[----:B---3--:R-:W-:Y:S05]  /*21470*/  @!P0 BRA `(.L_x_1601) ;  /* 0xfffffffc00f08947 */ /* 0x008fea000383ffff */
[----:B------:R-:W-:Y:S05]  /*21480*/  BRA `(.L_x_1699) ;  /* 0xffffffc400347947 */ /* 0x000fea000383ffff */
.L_x_1617:
[----:B-1----:R-:W2:Y:S01]  /*21490*/  LDL R2, [R1] ;  /* 0x0000000001027983 */ /* 0x002ea20000100800 */
[----:B------:R-:W-:Y:S01]  /*214a0*/  BSSY B0, `(.L_x_1700) ;  /* 0x0000008000007945 */ /* 0x000fe20003800000 */
[----:B---3--:R-:W-:Y:S02]  /*214b0*/  IMAD.MOV.U32 R12, RZ, RZ, RZ ;  /* 0x000000ffff0c7224 */ /* 0x008fe400078e00ff */
[----:B------:R-:W-:Y:S02]  /*214c0*/  IMAD.MOV.U32 R11, RZ, RZ, 0x1f ;  /* 0x0000001fff0b7424 */ /* 0x000fe400078e00ff */
[----:B------:R-:W-:Y:S02]  /*214d0*/  IMAD.MOV.U32 R15, RZ, RZ, -0x1 ;  /* 0xffffffffff0f7424 */ /* 0x000fe400078e00ff */
[----:B--2---:R-:W-:-:S07]  /*214e0*/  IMAD.MOV.U32 R13, RZ, RZ, R2 ;  /* 0x000000ffff0d7224 */ /* 0x004fce00078e0002 */
[----:B0-----:R-:W-:Y:S05]  /*214f0*/  WARPSYNC.COLLECTIVE R15, `(.L_x_1701) ;  /* 0x000000000f087348 */ /* 0x001fea0003c00000 */
[----:B------:R1:W2:Y:S02]  /*21500*/  SHFL.IDX P6, R14, R13, R12, R11 ;  /* 0x0000000c0d0e7389 */ /* 0x0002a400000c000b */
[----:B012---:R-:W-:Y:S01]  /*21510*/  ENDCOLLECTIVE ;  /* 0x000000000000791b */ /* 0x007fe20003800000 */
.L_x_1701:
[----:B------:R-:W-:Y:S05]  /*21520*/  BSYNC B0 ;  /* 0x0000000000007941 */ /* 0x000fea0003800000 */
.L_x_1700:
        /* <DEDUP_REMOVED lines=9> */
.L_x_1702:
        /* <DEDUP_REMOVED lines=26> */
.L_x_1703:
        /* <DEDUP_REMOVED lines=8> */
.L_x_1704:
        /* <DEDUP_REMOVED lines=8> */
.L_x_1705:
        /* <DEDUP_REMOVED lines=8> */
.L_x_1706:
        /* <DEDUP_REMOVED lines=8> */
.L_x_1707:
        /* <DEDUP_REMOVED lines=9> */
.L_x_1708:
[----:B------:R-:W-:Y:S01]  /*219f0*/  IMAD.MOV.U32 R9, RZ, RZ, R14 ;  /* 0x000000ffff097224 */ /* 0x000fe200078e000e */
[----:B------:R-:W-:Y:S06]  /*21a00*/  BRA `(.L_x_1709) ;  /* 0xffffffcc006c7947 */ /* 0x000fec000383ffff */
.L_x_1620:
[----:B------:R-:W-:Y:S01]  /*21a10*/  BSSY B0, `(.L_x_1710) ;  /* 0x0000008000007945 */ /* 0x000fe20003800000 */
[----:B------:R-:W-:Y:S02]  /*21a20*/  IMAD.MOV.U32 R13, RZ, RZ, R2 ;  /* 0x000000ffff0d7224 */ /* 0x000fe400078e0002 */
[----:B---3--:R-:W-:Y:S02]  /*21a30*/  IMAD.MOV.U32 R12, RZ, RZ, 0x1 ;  /* 0x00000001ff0c7424 */ /* 0x008fe400078e00ff */
[----:B------:R-:W-:Y:S02]  /*21a40*/  IMAD.MOV.U32 R11, RZ, RZ, RZ ;  /* 0x000000ffff0b7224 */ /* 0x000fe400078e00ff */
[----:B------:R-:W-:-:S07]  /*21a50*/  IMAD.MOV.U32 R15, RZ, RZ, -0x1 ;  /* 0xffffffffff0f7424 */ /* 0x000fce00078e00ff */
[----:B0-----:R-:W-:Y:S05]  /*21a60*/  WARPSYNC.COLLECTIVE R15, `(.L_x_1711) ;  /* 0x000000000f087348 */ /* 0x001fea0003c00000 */
[----:B------:R1:W2:Y:S02]  /*21a70*/  SHFL.UP P6, R14, R13, R12, R11 ;  /* 0x0400000c0d0e7389 */ /* 0x0002a400000c000b */
[----:B012---:R-:W-:Y:S01]  /*21a80*/  ENDCOLLECTIVE ;  /* 0x000000000000791b */ /* 0x007fe20003800000 */
.L_x_1711:
[----:B------:R-:W-:Y:S05]  /*21a90*/  BSYNC B0 ;  /* 0x0000000000007941 */ /* 0x000fea0003800000 */
.L_x_1710:
        /* <DEDUP_REMOVED lines=10> */
.L_x_1712:
        /* <DEDUP_REMOVED lines=8> */
.L_x_1713:
        /* <DEDUP_REMOVED lines=8> */
.L_x_1714:
        /* <DEDUP_REMOVED lines=8> */
.L_x_1715:
        /* <DEDUP_REMOVED lines=9> */
.L_x_1716:
[----:B------:R-:W-:Y:S01]  /*21d50*/  IMAD.MOV.U32 R9, RZ, RZ, R14 ;  /* 0x000000ffff097224 */ /* 0x000fe200078e000e */
[----:B------:R-:W-:Y:S06]  /*21d60*/  BRA `(.L_x_1717) ;  /* 0xffffffcc00407947 */ /* 0x000fec000383ffff */
.L_x_1622:
[----:B------:R-:W-:Y:S01]  /*21d70*/  BSSY B0, `(.L_x_1718) ;  /* 0x0000006000007945 */ /* 0x000fe20003800000 */
[----:B------:R-:W-:Y:S01]  /*21d80*/  PLOP3.LUT P6, PT, P6, PT, PT, 0x8, 0x0 ;  /* 0x000000000000781c */ /* 0x000fe200037ce170 */
[----:B------:R-:W-:-:S12]  /*21d90*/  IMAD.MOV.U32 R15, RZ, RZ, -0x1 ;  /* 0xffffffffff0f7424 */ /* 0x000fd800078e00ff */
[----:B0--3--:R-:W-:Y:S05]  /*21da0*/  WARPSYNC.COLLECTIVE R15, `(.L_x_1719) ;  /* 0x000000000f087348 */ /* 0x009fea0003c00000 */
[----:B---3--:R-:W-:Y:S01]  /*21db0*/  VOTE.ANY R14, PT, P6 ;  /* 0x00000000000e7806 */ /* 0x008fe200030e0100 */
[----:B0-----:R-:W-:Y:S06]  /*21dc0*/  ENDCOLLECTIVE ;  /* 0x000000000000791b */ /* 0x001fec0003800000 */
.L_x_1719:
[----:B------:R-:W-:Y:S05]  /*21dd0*/  BSYNC B0 ;  /* 0x0000000000007941 */ /* 0x000fea0003800000 */
.L_x_1718:
        /* <DEDUP_REMOVED lines=9> */
.L_x_1720:
[----:B------:R-:W-:Y:S02]  /*21e70*/  IMAD.MOV.U32 R13, RZ, RZ, R6 ;  /* 0x000000ffff0d7224 */ /* 0x000fe400078e0006 */
[----:B------:R-:W-:-:S07]  /*21e80*/  IMAD.MOV.U32 R0, RZ, RZ, R14 ;  /* 0x000000ffff007224 */ /* 0x000fce00078e000e */
[----:B------:R-:W-:Y:S05]  /*21e90*/  WARPSYNC.COLLECTIVE R15, `(.L_x_1721) ;  /* 0x000000000f087348 */ /* 0x000fea0003c00000 */
[----:B------:R0:W1:Y:S02]  /*21ea0*/  SHFL.IDX P6, R14, R13, R12, R11 ;  /* 0x0000000c0d0e7389 */ /* 0x00006400000c000b */
[----:B01----:R-:W-:Y:S01]  /*21eb0*/  ENDCOLLECTIVE ;  /* 0x000000000000791b */ /* 0x003fe20003800000 */
.L_x_1721:
[----:B------:R-:W-:Y:S01]  /*21ec0*/  IMAD.MOV.U32 R6, RZ, RZ, R14 ;  /* 0x000000ffff067224 */ /* 0x000fe200078e000e */
[----:B------:R-:W-:Y:S06]  /*21ed0*/  BRA `(.L_x_1722) ;  /* 0xffffffcc00207947 */ /* 0x000fec000383ffff */
.L_x_1624:
[----:B------:R-:W-:Y:S01]  /*21ee0*/  BSSY B0, `(.L_x_1723) ;  /* 0x0000007000007945 */ /* 0x000fe20003800000 */
[----:B------:R-:W-:Y:S02]  /*21ef0*/  IMAD.MOV.U32 R13, RZ, RZ, R7 ;  /* 0x000000ffff0d7224 */ /* 0x000fe400078e0007 */
[----:B------:R-:W-:Y:S02]  /*21f00*/  IMAD.MOV.U32 R11, RZ, RZ, 0x1f ;  /* 0x0000001fff0b7424 */ /* 0x000fe400078e00ff */
[----:B------:R-:W-:-:S07]  /*21f10*/  IMAD.MOV.U32 R15, RZ, RZ, -0x1 ;  /* 0xffffffffff0f7424 */ /* 0x000fce00078e00ff */
[----:B012-4-:R-:W-:Y:S05]  /*21f20*/  WARPSYNC.COLLECTIVE R15, `(.L_x_1724) ;  /* 0x000000000f087348 */ /* 0x017fea0003c00000 */
[----:B------:R3:W0:Y:S02]  /*21f30*/  SHFL.IDX P6, R14, R13, R12, R11 ;  /* 0x0000000c0d0e7389 */ /* 0x00062400000c000b */
[----:B01234-:R-:W-:Y:S01]  /*21f40*/  ENDCOLLECTIVE ;  /* 0x000000000000791b */ /* 0x01ffe20003800000 */
.L_x_1724:
[----:B------:R-:W-:Y:S05]  /*21f50*/  BSYNC B0 ;  /* 0x0000000000007941 */ /* 0x000fea0003800000 */
.L_x_1723:
[----:B------:R-:W-:Y:S01]  /*21f60*/  IMAD.MOV.U32 R7, RZ, RZ, R14 ;  /* 0x000000ffff077224 */ /* 0x000fe200078e000e */
[----:B------:R-:W-:Y:S06]  /*21f70*/  BRA `(.L_x_1725) ;  /* 0xffffffcc00107947 */ /* 0x000fec000383ffff */
.L_x_1628:
[----:B0-----:R0:W1:Y:S02]  /*21f80*/  SYNCS.PHASECHK.TRANS64.TRYWAIT P0, [R0+URZ+0x38820], R3 ;  /* 0x03882003000075a7 */ /* 0x001064000800017f */
[----:B-1----:R-:W-:Y:S05]  /*21f90*/  @!P0 NANOSLEEP.SYNCS 0x989680 ;  /* 0x009896800000895d */ /* 0x002fea0003900000 */
[----:B------:R-:W1:Y:S02]  /*21fa0*/  @!P0 SYNCS.PHASECHK.TRANS64 P0, [R0+URZ+0x38820], R3 ;  /* 0x03882003000085a7 */ /* 0x000e64000800007f */
[----:B-1----:R-:W-:Y:S05]  /*21fb0*/  @!P0 BRA `(.L_x_1628) ;  /* 0xfffffffc00f08947 */ /* 0x002fea000383ffff */
[----:B------:R-:W-:Y:S05]  /*21fc0*/  BRA `(.L_x_1726) ;  /* 0xffffffd000ac7947 */ /* 0x000fea000383ffff */
.L_x_1629:
        /* <DEDUP_REMOVED lines=11> */
.L_x_1728:
[----:B------:R-:W-:Y:S05]  /*22080*/  BSYNC B0 ;  /* 0x0000000000007941 */ /* 0x000fea0003800000 */
.L_x_1727:
[----:B------:R-:W-:Y:S05]  /*22090*/  BRA `(.L_x_1729) ;  /* 0xffffffd000947947 */ /* 0x000fea000383ffff */
.L_x_1630:
[----:B------:R-:W-:Y:S01]  /*220a0*/  BSSY B0, `(.L_x_1730) ;  /* 0x0000006000007945 */ /* 0x000fe20003800000 */
[----:B------:R-:W-:-:S07]  /*220b0*/  IMAD.MOV.U32 R15, RZ, RZ, -0x1 ;  /* 0xffffffffff0f7424 */ /* 0x000fce00078e00ff */
[----:B01----:R-:W-:Y:S05]  /*220c0*/  WARPSYNC.COLLECTIVE R15, `(.L_x_1731) ;  /* 0x000000000f0c7348 */ /* 0x003fea0003c00000 */
[----:B------:R-:W-:Y:S02]  /*220d0*/  ELECT P6, UR62, PT ;  /* 0x00000000003e782f */ /* 0x000fe400038c0000 */
[----:B------:R-:W-:Y:S01]  /*220e0*/  MOV R14, UR62 ;  /* 0x0000003e000e7c02 */ /* 0x000fe20008000f00 */
[----:B01----:R-:W-:Y:S10]  /*220f0*/  ENDCOLLECTIVE ;  /* 0x000000000000791b */ /* 0x003ff40003800000 */
.L_x_1731:
[----:B------:R-:W-:Y:S05]  /*22100*/  BSYNC B0 ;  /* 0x0000000000007941 */ /* 0x000fea0003800000 */
.L_x_1730:
[----:B------:R-:W-:Y:S05]  /*22110*/  BRA `(.L_x_1732) ;  /* 0xffffffd000887947 */ /* 0x000fea000383ffff */
.L_x_1632:
[----:B0-----:R0:W1:Y:S02]  /*22120*/  SYNCS.PHASECHK.TRANS64.TRYWAIT P0, [R6+URZ], R5 ;  /* 0x00000005060075a7 */ /* 0x001064000800017f */
[----:B-1----:R-:W-:Y:S05]  /*22130*/  @!P0 NANOSLEEP.SYNCS 0x989680 ;  /* 0x009896800000895d */ /* 0x002fea0003900000 */
[----:B------:R-:W1:Y:S02]  /*22140*/  @!P0 SYNCS.PHASECHK.TRANS64 P0, [R6+URZ], R5 ;  /* 0x00000005060085a7 */ /* 0x000e64000800007f */
[----:B-1----:R-:W-:Y:S05]  /*22150*/  @!P0 BRA `(.L_x_1632) ;  /* 0xfffffffc00f08947 */ /* 0x002fea000383ffff */
[----:B------:R-:W-:Y:S05]  /*22160*/  BRA `(.L_x_1733) ;  /* 0xffffffd000c07947 */ /* 0x000fea000383ffff */
.L_x_1633:
[----:B-1----:R1:W2:Y:S02]  /*22170*/  SYNCS.PHASECHK.TRANS64.TRYWAIT P0, [R7+URZ], R2 ;  /* 0x00000002070075a7 */ /* 0x0022a4000800017f */
[----:B--2---:R-:W-:Y:S05]  /*22180*/  @!P0 NANOSLEEP.SYNCS 0x989680 ;  /* 0x009896800000895d */ /* 0x004fea0003900000 */
[----:B------:R-:W2:Y:S02]  /*22190*/  @!P0 SYNCS.PHASECHK.TRANS64 P0, [R7+URZ], R2 ;  /* 0x00000002070085a7 */ /* 0x000ea4000800007f */
[----:B--2---:R-:W-:Y:S05]  /*221a0*/  @!P0 BRA `(.L_x_1633) ;  /* 0xfffffffc00f08947 */ /* 0x004fea000383ffff */
[----:B------:R-:W-:Y:S05]  /*221b0*/  BRA `(.L_x_1734) ;  /* 0xffffffd000b47947 */ /* 0x000fea000383ffff */
.L_x_1635:
[----:B--2---:R2:W3:Y:S02]  /*221c0*/  SYNCS.PHASECHK.TRANS64.TRYWAIT P0, [R4+URZ], R5 ;  /* 0x00000005040075a7 */ /* 0x0044e4000800017f */
[----:B---3--:R-:W-:Y:S05]  /*221d0*/  @!P0 NANOSLEEP.SYNCS 0x989680 ;  /* 0x009896800000895d */ /* 0x008fea0003900000 */
[----:B------:R-:W3:Y:S02]  /*221e0*/  @!P0 SYNCS.PHASECHK.TRANS64 P0, [R4+URZ], R5 ;  /* 0x00000005040085a7 */ /* 0x000ee4000800007f */
[----:B---3--:R-:W-:Y:S05]  /*221f0*/  @!P0 BRA `(.L_x_1635) ;  /* 0xfffffffc00f08947 */ /* 0x008fea000383ffff */
[----:B------:R-:W-:Y:S05]  /*22200*/  BRA `(.L_x_1735) ;  /* 0xffffffd000b87947 */ /* 0x000fea000383ffff */
.L_x_1736:
        /* <DEDUP_REMOVED lines=15> */
.L_x_6043:


//--------------------- .text._ZN7cutlass13device_kernelIN5flash11enable_sm90INS1_16FlashAttnFwdSm90INS1_25CollectiveMainloopFwdSm90ILi2EN4cute5tupleIJNS5_1CILi1EEES8_S8_EEENS6_IJNS7_ILi64EEESA_SA_EEELi512ENS_10bfloat16_tEfNS_4arch4Sm90ELb0ELb1ELb1ELb0ELb0ELb0ELb0ELb0ELb0ELb1ELb1ELb0EEENS1_21CollectiveEpilogueFwdINS6_IJSA_NS7_ILi512EEESA_EEES9_SC_SE_Li256ELb0ELb1ELb1ELb0EEENS1_19SingleTileSchedulerILb0ELb1ELb1ELi64EEEEEEEEEvNT_6ParamsE --------------------------
	.section	.text._ZN7cutlass13device_kernelIN5flash11enable_sm90INS1_16FlashAttnFwdSm90INS1_25CollectiveMainloopFwdSm90ILi2EN4cute5tupleIJNS5_1CILi1EEES8_S8_EEENS6_IJNS7_ILi64EEESA_SA_EEELi512ENS_10bfloat16_tEfNS_4arch4Sm90ELb0ELb1ELb1ELb0ELb0ELb0ELb0ELb0ELb0ELb1ELb1ELb0EEENS1_21CollectiveEpilogueFwdINS6_IJSA_NS7_ILi512EEESA_EEES9_SC_SE_Li256ELb0ELb1ELb1ELb0EEENS1_19SingleTileSchedulerILb0ELb1ELb1ELi64EEEEEEEEEvNT_6ParamsE,"ax",@progbits
	.align	128
.text._ZN7cutlass13device_kernelIN5flash11enable_sm90INS1_16FlashAttnFwdSm90INS1_25CollectiveMainloopFwdSm90ILi2EN4cute5tupleIJNS5_1CILi1EEES8_S8_EEENS6_IJNS7_ILi64EEESA_SA_EEELi512ENS_10bfloat16_tEfNS_4arch4Sm90ELb0ELb1ELb1ELb0ELb0ELb0ELb0ELb0ELb0ELb1ELb1ELb0EEENS1_21CollectiveEpilogueFwdINS6_IJSA_NS7_ILi512EEESA_EEES9_SC_SE_Li256ELb0ELb1ELb1ELb0EEENS1_19SingleTileSchedulerILb0ELb1ELb1ELi64EEEEEEEEEvNT_6ParamsE:
        .type           _ZN7cutlass13device_kernelIN5flash11enable_sm90INS1_16FlashAttnFwdSm90INS1_25CollectiveMainloopFwdSm90ILi2EN4cute5tupleIJNS5_1CILi1EEES8_S8_EEENS6_IJNS7_ILi64EEESA_SA_EEELi512ENS_10bfloat16_tEfNS_4arch4Sm90ELb0ELb1ELb1ELb0ELb0ELb0ELb0ELb0ELb0ELb1ELb1ELb0EEENS1_21CollectiveEpilogueFwdINS6_IJSA_NS7_ILi512EEESA_EEES9_SC_SE_Li256ELb0ELb1ELb1ELb0EEENS1_19SingleTileSchedulerILb0ELb1ELb1ELi64EEEEEEEEEvNT_6ParamsE,@function
        .size           _ZN7cutlass13device_kernelIN5flash11enable_sm90INS1_16FlashAttnFwdSm90INS1_25CollectiveMainloopFwdSm90ILi2EN4cute5tupleIJNS5_1CILi1EEES8_S8_EEENS6_IJNS7_ILi64EEESA_SA_EEELi512ENS_10bfloat16_tEfNS_4arch4Sm90ELb0ELb1ELb1ELb0ELb0ELb0ELb0ELb0ELb0ELb1ELb1ELb0EEENS1_21CollectiveEpilogueFwdINS6_IJSA_NS7_ILi512EEESA_EEES9_SC_SE_Li256ELb0ELb1ELb1ELb0EEENS1_19SingleTileSchedulerILb0ELb1ELb1ELi64EEEEEEEEEvNT_6ParamsE,(.L_x_6044 - _ZN7cutlass13device_kernelIN5flash11enable_sm90INS1_16FlashAttnFwdSm90INS1_25CollectiveMainloopFwdSm90ILi2EN4cute5tupleIJNS5_1CILi1EEES8_S8_EEENS6_IJNS7_ILi64EEESA_SA_EEELi512ENS_10bfloat16_tEfNS_4arch4Sm90ELb0ELb1ELb1ELb0ELb0ELb0ELb0ELb0ELb0ELb1ELb1ELb0EEENS1_21CollectiveEpilogueFwdINS6_IJSA_NS7_ILi512EEESA_EEES9_SC_SE_Li256ELb0ELb1ELb1ELb0EEENS1_19SingleTileSchedulerILb0ELb1ELb1ELi64EEEEEEEEEvNT_6ParamsE)
        .other          _ZN7cutlass13device_kernelIN5flash11enable_sm90INS1_16FlashAttnFwdSm90INS1_25CollectiveMainloopFwdSm90ILi2EN4cute5tupleIJNS5_1CILi1EEES8_S8_EEENS6_IJNS7_ILi64EEESA_SA_EEELi512ENS_10bfloat16_tEfNS_4arch4Sm90ELb0ELb1ELb1ELb0ELb0ELb0ELb0ELb0ELb0ELb1ELb1ELb0EEENS1_21CollectiveEpilogueFwdINS6_IJSA_NS7_ILi512EEESA_EEES9_SC_SE_Li256ELb0ELb1ELb1ELb0EEENS1_19SingleTileSchedulerILb0ELb1ELb1ELi64EEEEEEEEEvNT_6ParamsE,@"STO_CUDA_ENTRY STV_DEFAULT"
_ZN7cutlass13device_kernelIN5flash11enable_sm90INS1_16FlashAttnFwdSm90INS1_25CollectiveMainloopFwdSm90ILi2EN4cute5tupleIJNS5_1CILi1EEES8_S8_EEENS6_IJNS7_ILi64EEESA_SA_EEELi512ENS_10bfloat16_tEfNS_4arch4Sm90ELb0ELb1ELb1ELb0ELb0ELb0ELb0ELb0ELb0ELb1ELb1ELb0EEENS1_21CollectiveEpilogueFwdINS6_IJSA_NS7_ILi512EEESA_EEES9_SC_SE_Li256ELb0ELb1ELb1ELb0EEENS1_19SingleTileSchedulerILb0ELb1ELb1ELi64EEEEEEEEEvNT_6ParamsE:
        /* <DEDUP_REMOVED lines=18> */
.L_x_1738:
[----:B------:R-:W-:Y:S05]  /*0120*/  BSYNC B0 ;  /* 0x0000000000007941 */ /* 0x000fea0003800000 */
.L_x_1737:
        /* <DEDUP_REMOVED lines=37> */
.L_x_1739:
        /* <DEDUP_REMOVED lines=22> */
.L_x_1740:
        /* <DEDUP_REMOVED lines=18> */
.L_x_1741:
        /* <DEDUP_REMOVED lines=22> */
.L_x_1742:
        /* <DEDUP_REMOVED lines=22> */
.L_x_1743:
[----:B------:R-:W-:Y:S01]  /*08c0*/  PLOP3.LUT P0, PT, PT, PT, UP0, 0x80, 0x0 ;  /* 0x000000000000781c */ /* 0x000fe20003f0f008 */
[----:B------:R-:W-:Y:S01]  /*08d0*/  UMOV UR45, 0x1 ;  /* 0x00000001002d7882 */ /* 0x000fe20000000000 */
[----:B------:R-:W-:Y:S01]  /*08e0*/  NOP ;  /* 0x0000000000007918 */ /* 0x000fe20000000000 */
[----:B------:R-:W-:Y:S01]  /*08f0*/  USEL UR45, UR45, 0x2, !UP0 ;  /* 0x000000022d2d7887 */ /* 0x000fe2000c000000 */
[----:B------:R-:W-:Y:S01]  /*0900*/  BSSY B6, `(.L_x_1744) ;  /* 0x000149f000067945 */ /* 0x000fe20003800000 */
[----:B------:R-:W-:Y:S01]  /*0910*/  ULDC.64 UR48, c[0x0][0x208] ;  /* 0x0000820000307ab9 */ /* 0x000fe20000000a00 */
[----:B012-4-:R-:W-:Y:S07]  /*0920*/  BAR.SYNC.DEFER_BLOCKING 0x0 ;  /* 0x0000000000007b1d */ /* 0x017fee0000010000 */
[----:B------:R-:W-:Y:S05]  /*0930*/  @!P0 BRA `(.L_x_1745) ;  /* 0x000000fc00c48947 */ /* 0x000fea0003800000 */
.L_x_1746:
[----:B------:R-:W-:-:S08]  /*0940*/  NOP ;  /* 0x0000000000007918 */ /* 0x000fd00000000000 */
[----:B------:R-:W0:Y:S02]  /*0950*/  USETMAXREG.TRY_ALLOC.CTAPOOL UP0, 0xf0 ;  /* 0x000000f0000079c8 */ /* 0x000e240008000600 */
[----:B0-----:R-:W-:-:S13]  /*0960*/  PLOP3.LUT P0, PT, PT, PT, UP0, 0x80, 0x0 ;  /* 0x000000000000781c */ /* 0x001fda0003f0f008 */
[----:B------:R-:W-:Y:S05]  /*0970*/  @!P0 BRA `(.L_x_1746) ;  /* 0xfffffffc00f08947 */ /* 0x000fea000383ffff */
[----:B------:R-:W0:Y:S01]  /*0980*/  S2R R2, SR_TID.X ;  /* 0x0000000000027919 */ /* 0x000e220000002100 */
[----:B------:R-:W1:Y:S01]  /*0990*/  S2UR UR6, SR_CTAID.Y ;  /* 0x00000000000679c3 */ /* 0x000e620000002600 */
[----:B------:R-:W-:Y:S02]  /*09a0*/  ULDC UR7, c[0x0][0xc50] ;  /* 0x0003140000077ab9 */ /* 0x000fe40000000800 */
[----:B------:R-:W-:-:S05]  /*09b0*/  UISETP.NE.AND UP0, UPT, UR7, 0x1, UPT ;  /* 0x000000010700788c */ /* 0x000fca000bf05270 */
[----:B------:R-:W2:Y:S06]  /*09c0*/  S2UR UR8, SR_CTAID.Z ;  /* 0x00000000000879c3 */ /* 0x000eac0000002700 */
[----:B------:R-:W-:Y:S01]  /*09d0*/  @UP0 ULDC UR4, c[0x0][0xc54] ;  /* 0x0003150000040ab9 */ /* 0x000fe20000000800 */
[----:B------:R-:W-:Y:S01]  /*09e0*/  @UP0 ULDC UR10, c[0x0][0xc58] ;  /* 0x00031600000a0ab9 */ /* 0x000fe20000000800 */
[----:B-1----:R-:W-:Y:S02]  /*09f0*/  UIMAD.WIDE.U32 UR4, UR6, UR4, URZ ;  /* 0x00000004060472a5 */ /* 0x002fe4000f8e003f */
[----:B------:R-:W-:-:S02]  /*0a00*/  UMOV UR40, UR6 ;  /* 0x0000000600287c82 */ /* 0x000fc40008000000 */
[----:B------:R-:W-:Y:S01]  /*0a10*/  @UP0 USHF.R.U32.HI UR40, URZ, UR10, UR5 ;  /* 0x0000000a3f280299 */ /* 0x000fe20008011605 */
[----:B0-----:R-:W-:-:S03]  /*0a20*/  LOP3.LUT R0, R2, 0xffffff80, RZ, 0xc0, !PT ;  /* 0xffffff8002007812 */ /* 0x001fc600078ec0ff */
[----:B------:R-:W-:Y:S01]  /*0a30*/  UIADD3 UR4, -UR40, URZ, URZ ;  /* 0x0000003f28047290 */ /* 0x000fe2000fffe13f */
[----:B------:R-:W-:-:S03]  /*0a40*/  ISETP.NE.AND P0, PT, R0, 0x80, PT ;  /* 0x000000800000780c */ /* 0x000fc60003f05270 */
[----:B------:R-:W-:-:S10]  /*0a50*/  UIMAD UR4, UR7, UR4, UR6 ;  /* 0x00000004070472a4 */ /* 0x000fd4000f8e0206 */
[----:B------:R-:W-:Y:S06]  /*0a60*/  @!P0 BAR.ARV 0x8, 0x100 ;  /* 0x0204000000008b1d */ /* 0x000fec0000002000 */
[----:B------:R-:W-:-:S13]  /*0a70*/  ISETP.GE.U32.AND P0, PT, R2, 0x100, PT ;  /* 0x000001000200780c */ /* 0x000fda0003f06070 */
[----:B------:R-:W-:Y:S06]  /*0a80*/  @P0 BAR.ARV 0xf, 0x100 ;  /* 0x03c4000000000b1d */ /* 0x000fec0000002000 */
[----:B--2---:R-:W-:-:S13]  /*0a90*/  ISETP.LE.AND P0, PT, RZ, UR8, PT ;  /* 0x00000008ff007c0c */ /* 0x004fda000bf03270 */
[----:B------:R-:W-:Y:S05]  /*0aa0*/  @!P0 BRA `(.L_x_1747) ;  /* 0x0000014800108947 */ /* 0x000fea0003800000 */
[----:B------:R-:W-:Y:S01]  /*0ab0*/  ULDC.64 UR6, c[0x0][0x418] ;  /* 0x0001060000067ab9 */ /* 0x000fe20000000a00 */
[----:B------:R-:W0:Y:S01]  /*0ac0*/  S2UR UR41, SR_CTAID.X ;  /* 0x00000000002979c3 */ /* 0x000e220000002500 */
[----:B------:R-:W-:Y:S01]  /*0ad0*/  UISETP.NE.U32.AND UP0, UPT, UR6, URZ, UPT ;  /* 0x0000003f0600728c */ /* 0x000fe2000bf05070 */
[----:B------:R-:W-:Y:S01]  /*0ae0*/  VIADD R16, R2, 0xffffff80 ;  /* 0xffffff8002107836 */ /* 0x000fe20000000000 */
[----:B------:R-:W-:Y:S01]  /*0af0*/  ULDC UR39, c[0x0][0x424] ;  /* 0x0001090000277ab9 */ /* 0x000fe20000000800 */
[----:B------:R-:W-:Y:S01]  /*0b00*/  ULDC UR8, c[0x0][0x2f0] ;  /* 0x0000bc0000087ab9 */ /* 0x000fe20000000800 */
[----:B------:R-:W-:-:S04]  /*0b10*/  UISETP.NE.AND.EX UP0, UPT, UR7, URZ, UPT, UP0 ;  /* 0x0000003f0700728c */ /* 0x000fc8000bf05300 */
[----:B------:R-:W-:Y:S02]  /*0b20*/  USEL UR39, UR39, 0x1, UP0 ;  /* 0x0000000127277887 */ /* 0x000fe40008000000 */
[----:B------:R-:W-:Y:S02]  /*0b30*/  UISETP.NE.AND UP0, UPT, UR9, 0x1, UPT ;  /* 0x000000010900788c */ /* 0x000fe4000bf05270 */
[----:B------:R-:W-:-:S04]  /*0b40*/  UIMAD UR5, UR39, UR8, 0x3f ;  /* 0x0000003f270574a4 */ /* 0x000fc8000f8e0208 */
[----:B------:R-:W-:Y:S01]  /*0b50*/  PLOP3.LUT P0, PT, PT, PT, UP0, 0x80, 0x0 ;  /* 0x000000000000781c */ /* 0x000fe20003f0f008 */
[----:B------:R-:W-:-:S04]  /*0b60*/  USHF.R.S32.HI UR6, URZ, 0x1f, UR5 ;  /* 0x0000001f3f067899 */ /* 0x000fc80008011405 */
[----:B------:R-:W-:Y:S02]  /*0b70*/  ULEA.HI UR5, UR6, UR5, URZ, 0x6 ;  /* 0x0000000506057291 */ /* 0x000fe4000f8f303f */
[----:B0-----:R-:W-:Y:S02]  /*0b80*/  USHF.L.U32 UR41, UR41, 0x6, URZ ;  /* 0x0000000629297899 */ /* 0x001fe4000800063f */
[----:B------:R-:W-:-:S04]  /*0b90*/  USHF.R.S32.HI UR5, URZ, 0x6, UR5 ;  /* 0x000000063f057899 */ /* 0x000fc80008011405 */
[----:B------:R-:W-:Y:S08]  /*0ba0*/  @!P0 BRA `(.L_x_1748) ;  /* 0x0000002400148947 */ /* 0x000ff00003800000 */
[----:B------:R-:W-:Y:S01]  /*0bb0*/  ULDC UR6, c[0x0][0x448] ;  /* 0x0001120000067ab9 */ /* 0x000fe20000000800 */
[----:B------:R-:W-:Y:S02]  /*0bc0*/  UIADD3 UR9, UR41, 0x3f, URZ ;  /* 0x0000003f29097890 */ /* 0x000fe4000fffe03f */
[----:B------:R-:W-:Y:S01]  /*0bd0*/  UISETP.NE.AND UP1, UPT, UR6, 0x1, UPT ;  /* 0x000000010600788c */ /* 0x000fe2000bf25270 */
[----:B------:R-:W-:Y:S02]  /*0be0*/  ULDC UR13, c[0x0][0x288] ;  /* 0x0000a200000d7ab9 */ /* 0x000fe40000000800 */
[----:B------:R-:W-:Y:S01]  /*0bf0*/  ULDC.64 UR6, c[0x0][0x9e0] ;  /* 0x0002780000067ab9 */ /* 0x000fe20000000a00 */
[----:B------:R-:W-:Y:S02]  /*0c00*/  UIADD3 UR12, -UR13, 0x1, URZ ;  /* 0x000000010d0c7890 */ /* 0x000fe4000fffe13f */
[----:B------:R-:W-:Y:S02]  /*0c10*/  UISETP.GE.AND UP0, UPT, UR7, 0x1, UPT ;  /* 0x000000010700788c */ /* 0x000fe4000bf06270 */
[----:B------:R-:W-:-:S03]  /*0c20*/  UIMAD UR12, UR39, UR8, UR12 ;  /* 0x00000008270c72a4 */ /* 0x000fc6000f8e020c */
[----:B------:R-:W-:Y:S01]  /*0c30*/  @UP1 ULDC UR10, c[0x0][0x44c] ;  /* 0x00011300000a1ab9 */ /* 0x000fe20000000800 */
[----:B------:R-:W-:Y:S01]  /*0c40*/  PLOP3.LUT P1, PT, PT, PT, UP0, 0x80, 0x0 ;  /* 0x000000000000781c */ /* 0x000fe20003f2f008 */
[----:B------:R-:W-:Y:S01]  /*0c50*/  UIMAD.WIDE.U32 UR10, UR9, UR10, URZ ;  /* 0x0000000a090a72a5 */ /* 0x000fe2000f8e003f */
[----:B------:R-:W-:-:S03]  /*0c60*/  @UP1 ULDC UR14, c[0x0][0x450] ;  /* 0x00011400000e1ab9 */ /* 0x000fc60000000800 */
[----:B------:R-:W-:-:S04]  /*0c70*/  @UP1 USHF.R.U32.HI UR9, URZ, UR14, UR11 ;  /* 0x0000000e3f091299 */ /* 0x000fc8000801160b */
[----:B------:R-:W-:-:S04]  /*0c80*/  UIADD3 UR12, UR12, UR9, URZ ;  /* 0x000000090c0c7290 */ /* 0x000fc8000fffe03f */
[----:B------:R-:W-:Y:S01]  /*0c90*/  UIADD3 UR6, UR12, UR6, URZ ;  /* 0x000000060c067290 */ /* 0x000fe2000fffe03f */
[----:B------:R-:W-:Y:S11]  /*0ca0*/  @!P1 BRA `(.L_x_1749) ;  /* 0x0000000000449947 */ /* 0x000ff60003800000 */
[----:B------:R-:W-:Y:S01]  /*0cb0*/  ISETP.LT.AND P0, PT, RZ, UR12, PT ;  /* 0x0000000cff007c0c */ /* 0x000fe2000bf01270 */
[----:B------:R-:W-:-:S12]  /*0cc0*/  UIADD3 UR9, UR12, -0x1, URZ ;  /* 0xffffffff0c097890 */ /* 0x000fd8000fffe03f */
[----:B------:R-:W-:Y:S05]  /*0cd0*/  @P0 BRA `(.L_x_1750) ;  /* 0x00000000001c0947 */ /* 0x000fea0003800000 */
[----:B------:R-:W-:Y:S02]  /*0ce0*/  UISETP.NE.AND UP0, UPT, UR7, 0x1, UPT ;  /* 0x000000010700788c */ /* 0x000fe4000bf05270 */
[----:B------:R-:W-:-:S09]  /*0cf0*/  UIADD3 UR9, -UR12, URZ, URZ ;  /* 0x0000003f0c097290 */ /* 0x000fd2000fffe13f */
[----:B------:R-:W-:Y:S02]  /*0d00*/  @UP0 ULDC.64 UR14, c[0x0][0x9e8] ;  /* 0x00027a00000e0ab9 */ /* 0x000fe40000000a00 */
[----:B------:R-:W-:-:S04]  /*0d10*/  UIMAD.WIDE.U32 UR10, UR9, UR14, URZ ;  /* 0x0000000e090a72a5 */ /* 0x000fc8000f8e003f */
[----:B------:R-:W-:-:S04]  /*0d20*/  @UP0 USHF.R.U32.HI UR9, URZ, UR15, UR11 ;  /* 0x0000000f3f090299 */ /* 0x000fc8000801160b */
[----:B------:R-:W-:Y:S01]  /*0d30*/  ULOP3.LUT UR9, URZ, UR9, URZ, 0x33, !UPT ;  /* 0x000000093f097292 */ /* 0x000fe2000f8e333f */
[----:B------:R-:W-:Y:S11]  /*0d40*/  BRA `(.L_x_1751) ;  /* 0x0000000000107947 */ /* 0x000ff60003800000 */
.L_x_1750:
[----:B------:R-:W-:-:S11]  /*0d50*/  UISETP.NE.AND UP0, UPT, UR7, 0x1, UPT ;  /* 0x000000010700788c */ /* 0x000fd6000bf05270 */
[----:B------:R-:W-:Y:S02]  /*0d60*/  @UP0 ULDC.64 UR14, c[0x0][0x9e8] ;  /* 0x00027a00000e0ab9 */ /* 0x000fe40000000a00 */
[----:B------:R-:W-:-:S04]  /*0d70*/  UIMAD.WIDE.U32 UR10, UR9, UR14, URZ ;  /* 0x0000000e090a72a5 */ /* 0x000fc8000f8e003f */
[----:B------:R-:W-:-:S12]  /*0d80*/  @UP0 USHF.R.U32.HI UR9, URZ, UR15, UR11 ;  /* 0x0000000f3f090299 */ /* 0x000fd8000801160b */
.L_x_1751:
[----:B------:R-:W-:-:S04]  /*0d90*/  UIMAD UR9, UR9, UR7, UR7 ;  /* 0x00000007090972a4 */ /* 0x000fc8000f8e0207 */
[----:B------:R-:W-:-:S04]  /*0da0*/  UISETP.LT.AND UP0, UPT, UR6, UR9, UPT ;  /* 0x000000090600728c */ /* 0x000fc8000bf01270 */
[----:B------:R-:W-:-:S12]  /*0db0*/  USEL UR6, UR6, UR9, UP0 ;  /* 0x0000000906067287 */ /* 0x000fd80008000000 */
.L_x_1749:
[----:B------:R-:W-:Y:S01]  /*0dc0*/  UIADD3 UR6, UR6, 0x3f, URZ ;  /* 0x0000003f06067890 */ /* 0x000fe2000fffe03f */
[----:B------:R-:W-:Y:S01]  /*0dd0*/  @UP1 ULDC UR10, c[0x0][0x44c] ;  /* 0x00011300000a1ab9 */ /* 0x000fe20000000800 */
[----:B------:R-:W-:Y:S01]  /*0de0*/  @UP1 ULDC UR12, c[0x0][0x450] ;  /* 0x00011400000c1ab9 */ /* 0x000fe20000000800 */
[----:B------:R-:W-:Y:S02]  /*0df0*/  UIMAD.WIDE.U32 UR10, UR41, UR10, URZ ;  /* 0x0000000a290a72a5 */ /* 0x000fe4000f8e003f */
[----:B------:R-:W-:Y:S02]  /*0e00*/  USHF.R.S32.HI UR9, URZ, 0x1f, UR6 ;  /* 0x0000001f3f097899 */ /* 0x000fe40008011406 */
[----:B------:R-:W-:Y:S02]  /*0e10*/  UIMAD UR8, UR39, UR8, -UR13 ;  /* 0x00000008270872a4 */ /* 0x000fe4000f8e0a0d */
[----:B------:R-:W-:Y:S02]  /*0e20*/  @UP1 USHF.R.U32.HI UR41, URZ, UR12, UR11 ;  /* 0x0000000c3f291299 */ /* 0x000fe4000801160b */
[----:B------:R-:W-:-:S02]  /*0e30*/  ULEA.HI UR9, UR9, UR6, URZ, 0x6 ;  /* 0x0000000609097291 */ /* 0x000fc4000f8f303f */
[----:B------:R-:W-:Y:S02]  /*0e40*/  UIADD3 UR8, UR8, UR41, URZ ;  /* 0x0000002908087290 */ /* 0x000fe4000fffe03f */
[----:B------:R-:W-:Y:S01]  /*0e50*/  USHF.R.S32.HI UR9, URZ, 0x6, UR9 ;  /* 0x000000063f097899 */ /* 0x000fe20008011409 */
[----:B------:R-:W-:Y:S02]  /*0e60*/  ULDC UR6, c[0x0][0x9dc] ;  /* 0x0002770000067ab9 */ /* 0x000fe40000000800 */
[----:B------:R-:W-:Y:S02]  /*0e70*/  UIADD3 UR6, UR8, -UR6, URZ ;  /* 0x8000000608067290 */ /* 0x000fe4000fffe03f */
[----:B------:R-:W-:-:S04]  /*0e80*/  UISETP.LT.AND UP0, UPT, UR5, UR9, UPT ;  /* 0x000000090500728c */ /* 0x000fc8000bf01270 */
[----:B------:R-:W-:Y:S01]  /*0e90*/  USEL UR10, UR5, UR9, UP0 ;  /* 0x00000009050a7287 */ /* 0x000fe20008000000 */
[----:B------:R-:W-:Y:S01]  /*0ea0*/  IMAD.U32 R0, RZ, RZ, UR6 ;  /* 0x00000006ff007e24 */ /* 0x000fe2000f8e00ff */
[----:B------:R-:W-:Y:S10]  /*0eb0*/  @!P1 BRA `(.L_x_1752) ;  /* 0x0000000000449947 */ /* 0x000ff40003800000 */
[----:B------:R-:W-:Y:S02]  /*0ec0*/  UMOV UR5, UR8 ;  /* 0x0000000800057c82 */ /* 0x000fe40008000000 */
[----:B------:R-:W-:-:S06]  /*0ed0*/  UISETP.GT.AND UP0, UPT, UR5, -0x1, UPT ;  /* 0xffffffff0500788c */ /* 0x000fcc000bf04270 */
[----:B------:R-:W-:-:S13]  /*0ee0*/  PLOP3.LUT P0, PT, PT, PT, UP0, 0x80, 0x0 ;  /* 0x000000000000781c */ /* 0x000fda0003f0f008 */
[----:B------:R-:W-:Y:S05]  /*0ef0*/  @P0 BRA `(.L_x_1753) ;  /* 0x00000000001c0947 */ /* 0x000fea0003800000 */
[----:B------:R-:W-:Y:S02]  /*0f00*/  UISETP.NE.AND UP0, UPT, UR7, 0x1, UPT ;  /* 0x000000010700788c */ /* 0x000fe4000bf05270 */
[----:B------:R-:W-:-:S09]  /*0f10*/  ULOP3.LUT UR5, URZ, UR5, URZ, 0x33, !UPT ;  /* 0x000000053f057292 */ /* 0x000fd2000f8e333f */
[----:B------:R-:W-:Y:S02]  /*0f20*/  @UP0 ULDC.64 UR12, c[0x0][0x9e8] ;  /* 0x00027a00000c0ab9 */ /* 0x000fe40000000a00 */
[----:B------:R-:W-:-:S04]  /*0f30*/  UIMAD.WIDE.U32 UR8, UR5, UR12, URZ ;  /* 0x0000000c050872a5 */ /* 0x000fc8000f8e003f */
[----:B------:R-:W-:-:S04]  /*0f40*/  @UP0 USHF.R.U32.HI UR5, URZ, UR13, UR9 ;  /* 0x0000000d3f050299 */ /* 0x000fc80008011609 */
[----:B------:R-:W-:Y:S01]  /*0f50*/  ULOP3.LUT UR5, URZ, UR5, URZ, 0x33, !UPT ;  /* 0x000000053f057292 */ /* 0x000fe2000f8e333f */
[----:B------:R-:W-:Y:S11]  /*0f60*/  BRA `(.L_x_1754) ;  /* 0x0000000000107947 */ /* 0x000ff60003800000 */
.L_x_1753:
[----:B------:R-:W-:-:S11]  /*0f70*/  UISETP.NE.AND UP0, UPT, UR7, 0x1, UPT ;  /* 0x000000010700788c */ /* 0x000fd6000bf05270 */
[----:B------:R-:W-:Y:S02]  /*0f80*/  @UP0 ULDC.64 UR12, c[0x0][0x9e8] ;  /* 0x00027a00000c0ab9 */ /* 0x000fe40000000a00 */
[----:B------:R-:W-:-:S04]  /*0f90*/  UIMAD.WIDE.U32 UR8, UR5, UR12, URZ ;  /* 0x0000000c050872a5 */ /* 0x000fc8000f8e003f */
[----:B------:R-:W-:-:S12]  /*0fa0*/  @UP0 USHF.R.U32.HI UR5, URZ, UR13, UR9 ;  /* 0x0000000d3f050299 */ /* 0x000fd80008011609 */
.L_x_1754:
[----:B------:R-:W-:-:S06]  /*0fb0*/  UIMAD UR5, UR5, UR7, URZ ;  /* 0x00000007050572a4 */ /* 0x000fcc000f8e023f */
[----:B------:R-:W-:-:S07]  /*0fc0*/  VIMNMX R0, R0, UR5, !PT ;  /* 0x0000000500007c48 */ /* 0x000fce000ffe0100 */
.L_x_1752:
[----:B------:R-:W-:Y:S01]  /*0fd0*/  SHF.R.S32.HI R3, RZ, 0x1f, R0 ;  /* 0x0000001fff037819 */ /* 0x000fe20000011400 */
[----:B------:R-:W-:Y:S01]  /*0fe0*/  USHF.R.U32.HI UR5, URZ, 0x10, UR4 ;  /* 0x000000103f057899 */ /* 0x000fe20008011604 */
[----:B------:R-:W-:Y:S01]  /*0ff0*/  PLOP3.LUT P0, PT, PT, PT, PT, 0x80, 0x0 ;  /* 0x000000000000781c */ /* 0x000fe20003f0f070 */
[----:B------:R-:W-:Y:S01]  /*1000*/  ULOP3.LUT UR4, UR4, 0xffff, URZ, 0xc0, !UPT ;  /* 0x0000ffff04047892 */ /* 0x000fe2000f8ec03f */
[----:B------:R-:W-:Y:S01]  /*1010*/  LEA.HI R3, R3, R0, RZ, 0x6 ;  /* 0x0000000003037211 */ /* 0x000fe200078f30ff */
[----:B------:R-:W-:Y:S01]  /*1020*/  UISETP.NE.AND UP0, UPT, UR5, URZ, UPT ;  /* 0x0000003f0500728c */ /* 0x000fe2000bf05270 */
[----:B------:R-:W-:Y:S02]  /*1030*/  CS2R R4, SRZ ;  /* 0x0000000000047805 */ /* 0x000fe4000001ff00 */
[----:B------:R-:W-:Y:S02]  /*1040*/  MOV R2, RZ ;  /* 0x000000ff00027202 */ /* 0x000fe40000000f00 */
[----:B------:R-:W-:-:S02]  /*1050*/  CS2R R150, SRZ ;  /* 0x0000000000967805 */ /* 0x000fc4000001ff00 */
[----:B------:R-:W-:Y:S02]  /*1060*/  SHF.R.S32.HI R3, RZ, 0x6, R3 ;  /* 0x00000006ff037819 */ /* 0x000fe40000011403 */
[----:B------:R-:W-:Y:S02]  /*1070*/  CS2R R148, SRZ ;  /* 0x0000000000947805 */ /* 0x000fe4000001ff00 */
[----:B------:R-:W-:Y:S02]  /*1080*/  CS2R R146, SRZ ;  /* 0x0000000000927805 */ /* 0x000fe4000001ff00 */
[----:B------:R-:W-:Y:S02]  /*1090*/  CS2R R144, SRZ ;  /* 0x0000000000907805 */ /* 0x000fe4000001ff00 */
[----:B------:R-:W-:Y:S02]  /*10a0*/  VIMNMX R10, RZ, R3, !PT ;  /* 0x00000003ff0a7248 */ /* 0x000fe40007fe0100 */
[----:B------:R-:W-:-:S02]  /*10b0*/  CS2R R142, SRZ ;  /* 0x00000000008e7805 */ /* 0x000fc4000001ff00 */
[----:B------:R-:W-:Y:S01]  /*10c0*/  CS2R R140, SRZ ;  /* 0x00000000008c7805 */ /* 0x000fe2000001ff00 */
[----:B------:R-:W-:Y:S01]  /*10d0*/  @!UP0 ULDC UR5, c[0x0][0x9f0] ;  /* 0x00027c0000058ab9 */ /* 0x000fe20000000800 */
        /* <DEDUP_REMOVED lines=52> */
[----:B------:R-:W-:Y:S01]  /*1420*/  IMAD.MOV.U32 R37, RZ, RZ, RZ ;  /* 0x000000ffff257224 */ /* 0x000fe200078e00ff */
[----:B------:R-:W-:Y:S06]  /*1430*/  @!P1 BRA `(.L_x_1755) ;  /* 0x0000000000749947 */ /* 0x000fec0003800000 */
[----:B------:R-:W-:Y:S01]  /*1440*/  IMAD.U32 R5, RZ, RZ, UR5 ;  /* 0x00000005ff057e24 */ /* 0x000fe2000f8e00ff */
[----:B------:R-:W-:-:S04]  /*1450*/  UIADD3 UR6, UR5, -0x1, UR10 ;  /* 0xffffffff05067890 */ /* 0x000fc8000fffe00a */
[-C--:B------:R-:W-:Y:S02]  /*1460*/  IABS R8, R5.reuse ;  /* 0x0000000500087213 */ /* 0x080fe40000000000 */
[----:B------:R-:W-:Y:S02]  /*1470*/  IADD3 R0, -R10, UR6, RZ ;  /* 0x000000060a007c10 */ /* 0x000fe4000fffe1ff */
[----:B------:R-:W0:Y:S01]  /*1480*/  I2F.RP R3, R8 ;  /* 0x0000000800037306 */ /* 0x000e220000209400 */
[----:B------:R-:W-:-:S07]  /*1490*/  IABS R11, R5 ;  /* 0x00000005000b7213 */ /* 0x000fce0000000000 */
[----:B0-----:R-:W0:Y:S02]  /*14a0*/  MUFU.RCP R3, R3 ;  /* 0x0000000300037308 */ /* 0x001e240000001000 */
[----:B0-----:R-:W-:Y:S02]  /*14b0*/  VIADD R6, R3, 0xffffffe ;  /* 0x0ffffffe03067836 */ /* 0x001fe40000000000 */
[----:B------:R-:W-:-:S04]  /*14c0*/  IMAD.MOV R3, RZ, RZ, -R11 ;  /* 0x000000ffff037224 */ /* 0x000fc800078e0a0b */
[----:B------:R0:W1:Y:S02]  /*14d0*/  F2I.FTZ.U32.TRUNC.NTZ R7, R6 ;  /* 0x0000000600077305 */ /* 0x000064000021f000 */
[----:B0-----:R-:W-:Y:S01]  /*14e0*/  IMAD.MOV.U32 R6, RZ, RZ, RZ ;  /* 0x000000ffff067224 */ /* 0x001fe200078e00ff */
[----:B-1----:R-:W-:-:S05]  /*14f0*/  IADD3 R9, RZ, -R7, RZ ;  /* 0x80000007ff097210 */ /* 0x002fca0007ffe0ff */
[----:B------:R-:W-:Y:S01]  /*1500*/  IMAD R5, R9, R8, RZ ;  /* 0x0000000809057224 */ /* 0x000fe200078e02ff */
[----:B------:R-:W-:Y:S02]  /*1510*/  IABS R9, R0 ;  /* 0x0000000000097213 */ /* 0x000fe40000000000 */
[----:B------:R-:W-:Y:S01]  /*1520*/  LOP3.LUT R0, R0, UR5, RZ, 0x3c, !PT ;  /* 0x0000000500007c12 */ /* 0x000fe2000f8e3cff */
[----:B------:R-:W-:-:S03]  /*1530*/  IMAD.HI.U32 R7, R7, R5, R6 ;  /* 0x0000000507077227 */ /* 0x000fc600078e0006 */
[----:B------:R-:W-:Y:S01]  /*1540*/  ISETP.GE.AND P3, PT, R0, RZ, PT ;  /* 0x000000ff0000720c */ /* 0x000fe20003f66270 */
[----:B------:R-:W-:-:S04]  /*1550*/  IMAD.MOV.U32 R6, RZ, RZ, R9 ;  /* 0x000000ffff067224 */ /* 0x000fc800078e0009 */
[----:B------:R-:W-:-:S04]  /*1560*/  IMAD.HI.U32 R7, R7, R6, RZ ;  /* 0x0000000607077227 */ /* 0x000fc800078e00ff */
[----:B------:R-:W-:-:S05]  /*1570*/  IMAD R3, R7, R3, R6 ;  /* 0x0000000307037224 */ /* 0x000fca00078e0206 */
[----:B------:R-:W-:-:S13]  /*1580*/  ISETP.GT.U32.AND P2, PT, R8, R3, PT ;  /* 0x000000030800720c */ /* 0x000fda0003f44070 */
[-C--:B------:R-:W-:Y:S01]  /*1590*/  @!P2 IADD3 R3, R3, -R8.reuse, RZ ;  /* 0x800000080303a210 */ /* 0x080fe20007ffe0ff */
[----:B------:R-:W-:Y:S01]  /*15a0*/  @!P2 VIADD R7, R7, 0x1 ;  /* 0x000000010707a836 */ /* 0x000fe20000000000 */
[----:B------:R-:W-:Y:S02]  /*15b0*/  ISETP.NE.AND P2, PT, RZ, UR5, PT ;  /* 0x00000005ff007c0c */ /* 0x000fe4000bf45270 */
[----:B------:R-:W-:-:S13]  /*15c0*/  ISETP.GE.U32.AND P1, PT, R3, R8, PT ;  /* 0x000000080300720c */ /* 0x000fda0003f26070 */
[----:B------:R-:W-:-:S04]  /*15d0*/  @P1 VIADD R7, R7, 0x1 ;  /* 0x0000000107071836 */ /* 0x000fc80000000000 */
[----:B------:R-:W-:-:S05]  /*15e0*/  IMAD.MOV.U32 R5, RZ, RZ, R7 ;  /* 0x000000ffff057224 */ /* 0x000fca00078e0007 */
[----:B------:R-:W-:Y:S02]  /*15f0*/  @!P3 IADD3 R5, -R5, RZ, RZ ;  /* 0x000000ff0505b210 */ /* 0x000fe40007ffe1ff */
[----:B------:R-:W-:-:S07]  /*1600*/  @!P2 LOP3.LUT R5, RZ, UR5, RZ, 0x33, !PT ;  /* 0x00000005ff05ac12 */ /* 0x000fce000f8e33ff */
.L_x_1755:
[----:B------:R-:W-:Y:S01]  /*1610*/  IMAD R0, R5, UR4, R10 ;  /* 0x0000000405007c24 */ /* 0x000fe2000f8e020a */
        /* <DEDUP_REMOVED lines=29> */
[----:B0-----:R-:W-:Y:S02]  /*17f0*/  ULEA UR5, UR8, UR7, 0x18 ;  /* 0x0000000708057291 */ /* 0x001fe4000f8ec03f */
[----:B------:R-:W-:Y:S01]  /*1800*/  UIADD3 UR6, UR4, -UR6, URZ ;  /* 0x8000000604067290 */ /* 0x000fe2000fffe03f */
[----:B------:R-:W-:Y:S01]  /*1810*/  IMAD.IADD R7, R6, 0x1, -R7 ;  /* 0x0000000106077824 */ /* 0x000fe200078e0a07 */
[----:B------:R-:W-:Y:S02]  /*1820*/  ULOP3.LUT UR4, UR45, 0x1, URZ, 0xfc, !UPT ;  /* 0x000000012d047892 */ /* 0x000fe4000f8efc3f */
[----:B------:R-:W-:Y:S02]  /*1830*/  ULEA UR6, UR6, UR5, 0xf ;  /* 0x0000000506067291 */ /* 0x000fe4000f8e783f */
[----:B------:R-:W-:Y:S01]  /*1840*/  UISETP.NE.AND UP0, UPT, UR4, 0x3, UPT ;  /* 0x000000030400788c */ /* 0x000fe2000bf05270 */
[----:B------:R-:W-:Y:S01]  /*1850*/  LEA R4, R4, R7, 0x4 ;  /* 0x0000000704047211 */ /* 0x000fe200078e20ff */
[----:B------:R-:W-:-:S04]  /*1860*/  UIADD3 UR6, UR6, 0x400, URZ ;  /* 0x0000040006067890 */ /* 0x000fc8000fffe03f */
[----:B------:R-:W-:Y:S01]  /*1870*/  PLOP3.LUT P0, PT, PT, PT, UP0, 0x80, 0x0 ;  /* 0x000000000000781c */ /* 0x000fe20003f0f008 */
[----:B------:R-:W-:-:S04]  /*1880*/  USHF.R.U32.HI UR6, URZ, 0x4, UR6 ;  /* 0x000000043f067899 */ /* 0x000fc80008011606 */
[----:B------:R-:W-:-:S04]  /*1890*/  ULOP3.LUT UR6, UR6, 0x3fff, URZ, 0xc0, !UPT ;  /* 0x00003fff06067892 */ /* 0x000fc8000f8ec03f */
[----:B------:R-:W-:-:S04]  /*18a0*/  ULOP3.LUT UR6, UR6, 0x2000000, URZ, 0xfc, !UPT ;  /* 0x0200000006067892 */ /* 0x000fc8000f8efc3f */
[----:B------:R-:W-:Y:S08]  /*18b0*/  @!P0 BRA `(.L_x_1757) ;  /* 0x0000000000048947 */ /* 0x000ff00003800000 */
[----:B------:R-:W-:Y:S01]  /*18c0*/  BPT.TRAP 0x1 ;  /* 0x000000040000795c */ /* 0x000fe20000300000 */
.L_x_1757:
[----:B------:R-:W-:-:S04]  /*18d0*/  SHF.L.U32 R2, RZ, 0x1f, RZ ;  /* 0x0000001fff027819 */ /* 0x000fc800000006ff */
[----:B------:R-:W0:Y:S02]  /*18e0*/  SYNCS.PHASECHK.TRANS64.TRYWAIT P1, [UR5+0x28c50], R2 ;  /* 0x028c5002ff0075a7 */ /* 0x000e240008020145 */
[----:B0-----:R-:W-:Y:S05]  /*18f0*/  @!P1 BRA `(.L_x_1758) ;  /* 0x0000013800849947 */ /* 0x001fea0003800000 */
.L_x_1952:
        /* <DEDUP_REMOVED lines=47> */
[----:B------:R-:W-:Y:S01]  /*1bf0*/  MOV R7, RZ ;  /* 0x000000ff00077202 */ /* 0x000fe20000000f00 */
[----:B------:R-:W-:-:S06]  /*1c00*/  UMOV UR4, URZ ;  /* 0x0000003f00047c82 */ /* 0x000fcc0008000000 */
.L_x_1764:
[----:B------:R-:W-:Y:S01]  /*1c10*/  BAR.SYNC.DEFER_BLOCKING 0xe, 0x100 ;  /* 0x0384000000007b1d */ /* 0x000fe20000010000 */
[----:B------:R-:W-:Y:S01]  /*1c20*/  IMAD.U32 R5, RZ, RZ, UR4 ;  /* 0x00000004ff057e24 */ /* 0x000fe2000f8e00ff */
[----:B------:R-:W-:Y:S01]  /*1c30*/  UIADD3 UR4, UR4, 0x1, URZ ;  /* 0x0000000104047890 */ /* 0x000fe2000fffe03f */
[C---:B------:R-:W-:Y:S01]  /*1c40*/  ISETP.GT.AND P3, PT, R3.reuse, R0, PT ;  /* 0x000000000300720c */ /* 0x040fe20003f64270 */
[----:B------:R-:W-:Y:S02]  /*1c50*/  VIADD R3, R3, 0xffffffff ;  /* 0xffffffff03037836 */ /* 0x000fe40000000000 */
[----:B01----:R-:W-:Y:S01]  /*1c60*/  IMAD R2, R5, 0x40, R4 ;  /* 0x0000004005027824 */ /* 0x003fe200078e0204 */
        /* <DEDUP_REMOVED lines=137> */
.L_x_1760:
[----:B------:R-:W-:Y:S01]  /*2500*/  ULEA UR7, UR4, UR5, 0x3 ;  /* 0x0000000504077291 */ /* 0x000fe2000f8e183f */
[----:B------:R-:W-:-:S08]  /*2510*/  SHF.L.U32 R2, R7, 0x1f, RZ ;  /* 0x0000001f07027819 */ /* 0x000fd000000006ff */
[----:B------:R0:W1:Y:S01]  /*2520*/  SYNCS.PHASECHK.TRANS64.TRYWAIT P1, [UR7+0x28c50], R2 ;  /* 0x028c5002ff0075a7 */ /* 0x0000620008020147 */
[----:B------:R-:W-:Y:S05]  /*2530*/  @!P0 BRA `(.L_x_1761) ;  /* 0x0000000000048947 */ /* 0x000fea0003800000 */
[----:B------:R-:W-:Y:S01]  /*2540*/  BPT.TRAP 0x1 ;  /* 0x000000040000795c */ /* 0x000fe20000300000 */
.L_x_1761:
[----:B-1----:R-:W-:Y:S05]  /*2550*/  @P1 BRA `(.L_x_1762) ;  /* 0x0000000000081947 */ /* 0x002fea0003800000 */
[----:B------:R-:W1:Y:S02]  /*2560*/  SYNCS.PHASECHK.TRANS64.TRYWAIT P1, [UR7+0x28c50], R2 ;  /* 0x028c5002ff0075a7 */ /* 0x000e640008020147 */
[----:B-1----:R-:W-:Y:S05]  /*2570*/  @!P1 BRA `(.L_x_1763) ;  /* 0x0000012c007c9947 */ /* 0x002fea0003800000 */
.L_x_1762:
[----:B------:R-:W-:Y:S01]  /*2580*/  ULEA UR10, UR4, UR6, 0xc ;  /* 0x00000006040a7291 */ /* 0x000fe2000f8e603f */
[----:B------:R-:W-:Y:S01]  /*2590*/  WARPGROUP.ARRIVE ;  /* 0x00000000000079c5 */ /* 0x000fe20000000000 */
[----:B------:R-:W-:Y:S01]  /*25a0*/  UMOV UR11, 0x40000040 ;  /* 0x40000040000b7882 */ /* 0x000fe20000000000 */
[----:B------:R-:W-:Y:S01]  /*25b0*/  UMOV UR15, 0x40000040 ;  /* 0x40000040000f7882 */ /* 0x000fe20000000000 */
[----:B------:R-:W-:Y:S01]  /*25c0*/  UIADD3 UR14, UR10, 0x80, URZ ;  /* 0x000000800a0e7890 */ /* 0x000fe2000fffe03f */
[----:B01----:R-:W-:Y:S01]  /*25d0*/  MOV R2, UR7 ;  /* 0x0000000700027c02 */ /* 0x003fe20008000f00 */
        /* <DEDUP_REMOVED lines=24> */
.L_x_1759:
[----:B------:R-:W-:Y:S01]  /*2760*/  BAR.SYNC.DEFER_BLOCKING 0xe, 0x100 ;  /* 0x0384000000007b1d */ /* 0x000fe20000010000 */
[----:B------:R-:W-:Y:S01]  /*2770*/  VIADD R4, R4, UR4 ;  /* 0x0000000404047c36 */ /* 0x000fe20008000000 */
[----:B------:R-:W-:-:S04]  /*2780*/  PLOP3.LUT P0, PT, PT, PT, PT, 0x8, 0x0 ;  /* 0x000000000000781c */ /* 0x000fc80003f0e170 */
[----:B------:R-:W-:-:S05]  /*2790*/  LEA R4, R4, UR5, 0x2 ;  /* 0x0000000504047c11 */ /* 0x000fca000f8e10ff */
[----:B01----:R-:W0:Y:S04]  /*27a0*/  LDS R2, [R4+0x28800] ;  /* 0x0288000004027984 */ /* 0x003e280000000800 */
[----:B------:R1:W2:Y:S02]  /*27b0*/  LDS R0, [R4+0x28820] ;  /* 0x0288200004007984 */ /* 0x0002a40000000800 */
[----:B-1----:R-:W-:Y:S01]  /*27c0*/  MOV R4, RZ ;  /* 0x000000ff00047202 */ /* 0x002fe20000000f00 */
        /* <DEDUP_REMOVED lines=131> */
.L_x_1748:
        /* <DEDUP_REMOVED lines=26> */
.L_x_1766:
[----:B------:R-:W-:-:S11]  /*31a0*/  UISETP.NE.AND UP1, UPT, UR7, 0x1, UPT ;  /* 0x000000010700788c */ /* 0x000fd6000bf25270 */
[----:B------:R-:W-:Y:S02]  /*31b0*/  @UP1 ULDC.64 UR14, c[0x0][0x9e8] ;  /* 0x00027a00000e1ab9 */ /* 0x000fe40000000a00 */
[----:B------:R-:W-:-:S04]  /*31c0*/  UIMAD.WIDE.U32 UR10, UR9, UR14, URZ ;  /* 0x0000000e090a72a5 */ /* 0x000fc8000f8e003f */
[----:B------:R-:W-:-:S12]  /*31d0*/  @UP1 USHF.R.U32.HI UR9, URZ, UR15, UR11 ;  /* 0x0000000f3f091299 */ /* 0x000fd8000801160b */
.L_x_1767:
[----:B------:R-:W-:-:S04]  /*31e0*/  UIMAD UR9, UR9, UR7, UR7 ;  /* 0x00000007090972a4 */ /* 0x000fc8000f8e0207 */
[----:B------:R-:W-:-:S04]  /*31f0*/  UISETP.LT.AND UP1, UPT, UR6, UR9, UPT ;  /* 0x000000090600728c */ /* 0x000fc8000bf21270 */
[----:B------:R-:W-:-:S12]  /*3200*/  USEL UR6, UR6, UR9, UP1 ;  /* 0x0000000906067287 */ /* 0x000fd80008800000 */
.L_x_1765:
[----:B------:R-:W-:Y:S01]  /*3210*/  UIADD3 UR6, UR6, 0x3f, URZ ;  /* 0x0000003f06067890 */ /* 0x000fe2000fffe03f */
[----:B------:R-:W-:Y:S01]  /*3220*/  @UP0 ULDC UR10, c[0x0][0x44c] ;  /* 0x00011300000a0ab9 */ /* 0x000fe20000000800 */
[----:B------:R-:W-:Y:S02]  /*3230*/  @UP0 ULDC UR13, c[0x0][0x450] ;  /* 0x00011400000d0ab9 */ /* 0x000fe40000000800 */
[----:B------:R-:W-:Y:S02]  /*3240*/  USHF.R.S32.HI UR9, URZ, 0x1f, UR6 ;  /* 0x0000001f3f097899 */ /* 0x000fe40008011406 */
[----:B------:R-:W-:Y:S02]  /*3250*/  UIMAD.WIDE.U32 UR10, UR41, UR10, URZ ;  /* 0x0000000a290a72a5 */ /* 0x000fe4000f8e003f */
[----:B------:R-:W-:Y:S02]  /*3260*/  ULEA.HI UR9, UR9, UR6, URZ, 0x6 ;  /* 0x0000000609097291 */ /* 0x000fe4000f8f303f */
[----:B------:R-:W-:Y:S01]  /*3270*/  UIMAD UR8, UR39, UR8, -UR12 ;  /* 0x00000008270872a4 */ /* 0x000fe2000f8e0a0c */
[----:B------:R-:W-:Y:S01]  /*3280*/  UMOV UR6, UR41 ;  /* 0x0000002900067c82 */ /* 0x000fe20008000000 */
[----:B------:R-:W-:-:S02]  /*3290*/  USHF.R.S32.HI UR9, URZ, 0x6, UR9 ;  /* 0x000000063f097899 */ /* 0x000fc40008011409 */
[----:B------:R-:W-:Y:S02]  /*32a0*/  @UP0 USHF.R.U32.HI UR6, URZ, UR13, UR11 ;  /* 0x0000000d3f060299 */ /* 0x000fe4000801160b */
[----:B------:R-:W-:Y:S02]  /*32b0*/  UISETP.LT.AND UP0, UPT, UR5, UR9, UPT ;  /* 0x000000090500728c */ /* 0x000fe4000bf01270 */
[----:B------:R-:W-:Y:S02]  /*32c0*/  UIADD3 UR6, UR8, UR6, URZ ;  /* 0x0000000608067290 */ /* 0x000fe4000fffe03f */
[----:B------:R-:W-:Y:S01]  /*32d0*/  USEL UR10, UR5, UR9, UP0 ;  /* 0x00000009050a7287 */ /* 0x000fe20008000000 */
[----:B------:R-:W-:Y:S02]  /*32e0*/  ULDC UR8, c[0x0][0x9dc] ;  /* 0x0002770000087ab9 */ /* 0x000fe40000000800 */
[----:B------:R-:W-:Y:S01]  /*32f0*/  UIADD3 UR5, UR6, -UR8, URZ ;  /* 0x8000000806057290 */ /* 0x000fe2000fffe03f */
[----:B------:R-:W-:Y:S11]  /*3300*/  @!P1 BRA `(.L_x_1768) ;  /* 0x0000000000449947 */ /* 0x000ff60003800000 */
        /* <DEDUP_REMOVED lines=10> */
.L_x_1769:
[----:B------:R-:W-:-:S11]  /*33b0*/  UISETP.NE.AND UP0, UPT, UR7, 0x1, UPT ;  /* 0x000000010700788c */ /* 0x000fd6000bf05270 */
[----:B------:R-:W-:Y:S02]  /*33c0*/  @UP0 ULDC.64 UR12, c[0x0][0x9e8] ;  /* 0x00027a00000c0ab9 */ /* 0x000fe40000000a00 */
[----:B------:R-:W-:-:S04]  /*33d0*/  UIMAD.WIDE.U32 UR8, UR6, UR12, URZ ;  /* 0x0000000c060872a5 */ /* 0x000fc8000f8e003f */
[----:B------:R-:W-:-:S12]  /*33e0*/  @UP0 USHF.R.U32.HI UR6, URZ, UR13, UR9 ;  /* 0x0000000d3f060299 */ /* 0x000fd80008011609 */
.L_x_1770:
[----:B------:R-:W-:-:S04]  /*33f0*/  UIMAD UR6, UR6, UR7, URZ ;  /* 0x00000007060672a4 */ /* 0x000fc8000f8e023f */
[----:B------:R-:W-:-:S04]  /*3400*/  UISETP.LT.AND UP0, UPT, UR5, UR6, UPT ;  /* 0x000000060500728c */ /* 0x000fc8000bf01270 */
[----:B------:R-:W-:-:S12]  /*3410*/  USEL UR5, UR5, UR6, !UP0 ;  /* 0x0000000605057287 */ /* 0x000fd8000c000000 */
.L_x_1768:
[----:B------:R-:W-:Y:S02]  /*3420*/  USHF.R.S32.HI UR6, URZ, 0x1f, UR5 ;  /* 0x0000001f3f067899 */ /* 0x000fe40008011405 */
[----:B------:R-:W-:Y:S02]  /*3430*/  USHF.R.U32.HI UR12, URZ, 0x10, UR4 ;  /* 0x000000103f0c7899 */ /* 0x000fe40008011604 */
[----:B------:R-:W-:Y:S02]  /*3440*/  ULEA.HI UR6, UR6, UR5, URZ, 0x6 ;  /* 0x0000000506067291 */ /* 0x000fe4000f8f303f */
[----:B------:R-:W-:Y:S02]  /*3450*/  UISETP.NE.AND UP1, UPT, UR12, URZ, UPT ;  /* 0x0000003f0c00728c */ /* 0x000fe4000bf25270 */
[----:B------:R-:W-:Y:S02]  /*3460*/  USHF.R.S32.HI UR6, URZ, 0x6, UR6 ;  /* 0x000000063f067899 */ /* 0x000fe40008011406 */
[----:B------:R-:W-:-:S02]  /*3470*/  ULOP3.LUT UR9, UR4, 0xffff, URZ, 0xc0, !UPT ;  /* 0x0000ffff04097892 */ /* 0x000fc4000f8ec03f */
[----:B------:R-:W-:Y:S01]  /*3480*/  UISETP.LT.AND UP0, UPT, URZ, UR6, UPT ;  /* 0x000000063f00728c */ /* 0x000fe2000bf01270 */
[----:B------:R-:W-:-:S03]  /*3490*/  UMOV UR4, URZ ;  /* 0x0000003f00047c82 */ /* 0x000fc60008000000 */
[----:B------:R-:W-:Y:S01]  /*34a0*/  USEL UR38, URZ, UR6, !UP0 ;  /* 0x000000063f267287 */ /* 0x000fe2000c000000 */
[----:B------:R-:W-:-:S03]  /*34b0*/  @!UP1 ULDC UR12, c[0x0][0x9f0] ;  /* 0x00027c00000c9ab9 */ /* 0x000fc60000000800 */
[----:B------:R-:W-:-:S06]  /*34c0*/  UISETP.GT.AND UP0, UPT, UR10, UR38, UPT ;  /* 0x000000260a00728c */ /* 0x000fcc000bf04270 */
[----:B------:R-:W-:-:S13]  /*34d0*/  PLOP3.LUT P0, PT, PT, PT, UP0, 0x80, 0x0 ;  /* 0x000000000000781c */ /* 0x000fda0003f0f008 */
[----:B------:R-:W-:Y:S05]  /*34e0*/  @!P0 BRA `(.L_x_1771) ;  /* 0x0000000000888947 */ /* 0x000fea0003800000 */
[----:B------:R-:W-:Y:S01]  /*34f0*/  IMAD.U32 R3, RZ, RZ, UR12 ;  /* 0x0000000cff037e24 */ /* 0x000fe2000f8e00ff */
[----:B------:R-:W-:-:S04]  /*3500*/  UIADD3 UR4, UR12, -0x1, UR10 ;  /* 0xffffffff0c047890 */ /* 0x000fc8000fffe00a */
[-C--:B------:R-:W-:Y:S01]  /*3510*/  IABS R0, R3.reuse ;  /* 0x0000000300007213 */ /* 0x080fe20000000000 */
[----:B------:R-:W-:Y:S01]  /*3520*/  UIADD3 UR6, -UR38, UR4, URZ ;  /* 0x0000000426067290 */ /* 0x000fe2000fffe13f */
[----:B------:R-:W-:Y:S02]  /*3530*/  IABS R5, R3 ;  /* 0x0000000300057213 */ /* 0x000fe40000000000 */
[----:B------:R-:W-:Y:S01]  /*3540*/  R2UR UR11, R0 ;  /* 0x00000000000b72ca */ /* 0x000fe200000e0000 */
[----:B------:R-:W-:Y:S02]  /*3550*/  UMOV UR4, URZ ;  /* 0x0000003f00047c82 */ /* 0x000fe40008000000 */
[----:B------:R-:W-:Y:S01]  /*3560*/  IMAD.U32 R4, RZ, RZ, UR6 ;  /* 0x00000006ff047e24 */ /* 0x000fe2000f8e00ff */
[----:B------:R-:W-:-:S04]  /*3570*/  ULOP3.LUT UR6, UR6, UR12, URZ, 0x3c, !UPT ;  /* 0x0000000c06067292 */ /* 0x000fc8000f8e3c3f */
[----:B------:R-:W-:-:S04]  /*3580*/  IABS R4, R4 ;  /* 0x0000000400047213 */ /* 0x000fc80000000000 */
[----:B------:R-:W-:Y:S01]  /*3590*/  MOV R3, R4 ;  /* 0x0000000400037202 */ /* 0x000fe20000000f00 */
[----:B------:R-:W0:Y:S03]  /*35a0*/  I2F.RP R0, UR11 ;  /* 0x0000000b00007d06 */ /* 0x000e260008209400 */
[----:B------:R-:W-:-:S05]  /*35b0*/  R2UR UR8, R3 ;  /* 0x00000000030872ca */ /* 0x000fca00000e0000 */
[----:B0-----:R-:W0:Y:S02]  /*35c0*/  MUFU.RCP R0, R0 ;  /* 0x0000000000007308 */ /* 0x001e240000001000 */
[----:B0-----:R-:W-:Y:S02]  /*35d0*/  VIADD R2, R0, 0xffffffe ;  /* 0x0ffffffe00027836 */ /* 0x001fe40000000000 */
        /* <DEDUP_REMOVED lines=19> */
.L_x_1771:
[----:B------:R-:W-:Y:S01]  /*3710*/  UIMAD UR38, UR9, UR4, UR38 ;  /* 0x00000004092672a4 */ /* 0x000fe2000f8e0226 */
[----:B------:R-:W-:Y:S01]  /*3720*/  IMAD.U32 R0, RZ, RZ, UR10 ;  /* 0x0000000aff007e24 */ /* 0x000fe2000f8e00ff */
[----:B------:R-:W-:Y:S01]  /*3730*/  PLOP3.LUT P0, PT, PT, PT, PT, 0x80, 0x0 ;  /* 0x000000000000781c */ /* 0x000fe20003f0f070 */
[----:B------:R-:W-:Y:S01]  /*3740*/  IMAD.U32 R3, RZ, RZ, UR4 ;  /* 0x00000004ff037e24 */ /* 0x000fe2000f8e00ff */
[----:B------:R-:W-:Y:S01]  /*3750*/  MOV R2, RZ ;  /* 0x000000ff00027202 */ /* 0x000fe20000000f00 */
[----:B------:R-:W-:Y:S01]  /*3760*/  IMAD.MOV.U32 R4, RZ, RZ, RZ ;  /* 0x000000ffff047224 */ /* 0x000fe200078e00ff */
[----:B------:R-:W-:Y:S02]  /*3770*/  CS2R R150, SRZ ;  /* 0x0000000000967805 */ /* 0x000fe4000001ff00 */
        /* <DEDUP_REMOVED lines=85> */
[----:B------:R-:W-:-:S04]  /*3cd0*/  ULOP3.LUT UR5, UR5, 0x3fff, URZ, 0xc0, !UPT ;  /* 0x00003fff05057892 */ /* 0x000fc8000f8ec03f */
[----:B------:R-:W-:-:S04]  /*3ce0*/  ULOP3.LUT UR36, UR5, 0x2000000, URZ, 0xfc, !UPT ;  /* 0x0200000005247892 */ /* 0x000fc8000f8efc3f */
[----:B------:R-:W-:Y:S08]  /*3cf0*/  @!P0 BRA `(.L_x_1772) ;  /* 0x0000000000408947 */ /* 0x000ff00003800000 */
        /* <DEDUP_REMOVED lines=10> */
[----:B------:R-:W-:Y:S01]  /*3da0*/  MOV R8, 0x70 ;  /* 0x0000007000087802 */ /* 0x000fe20000000f00 */
[----:B------:R-:W-:-:S02]  /*3db0*/  IMAD.U32 R11, RZ, RZ, UR7 ;  /* 0x00000007ff0b7e24 */ /* 0x000fc4000f8e00ff */
[----:B------:R-:W-:Y:S02]  /*3dc0*/  IMAD.MOV.U32 R12, RZ, RZ, 0x1 ;  /* 0x00000001ff0c7424 */ /* 0x000fe400078e00ff */
[----:B0-----:R-:W-:-:S07]  /*3dd0*/  IMAD.MOV.U32 R13, RZ, RZ, RZ ;  /* 0x000000ffff0d7224 */ /* 0x001fce00078e00ff */
[----:B------:R-:W-:-:S07]  /*3de0*/  LEPC R20, `(.L_x_1772) ;  /* 0x000000001014794e */ /* 0x000fce0000000000 */
[----:B-1----:R-:W-:Y:S05]  /*3df0*/  CALL.ABS.NOINC R2 ;  /* 0x0000000002007343 */ /* 0x002fea0003c00000 */
.L_x_1772:
[----:B------:R-:W-:Y:S02]  /*3e00*/  SHF.L.U32 R14, RZ, 0x1f, RZ ;  /* 0x0000001fff0e7819 */ /* 0x000fe400000006ff */
[----:B------:R-:W-:Y:S02]  /*3e10*/  LOP3.LUT R3, R18, 0xffffff80, RZ, 0xc0, !PT ;  /* 0xffffff8012037812 */ /* 0x000fe400078ec0ff */
[----:B------:R-:W0:Y:S01]  /*3e20*/  SYNCS.PHASECHK.TRANS64.TRYWAIT P0, [UR37+0x28c00], R14 ;  /* 0x028c000eff0075a7 */ /* 0x000e220008000165 */
        /* <DEDUP_REMOVED lines=8> */
.L_x_1953:
[----:B------:R-:W-:Y:S01]  /*3eb0*/  ULOP3.LUT UR4, UR45, 0x1, URZ, 0xfc, !UPT ;  /* 0x000000012d047892 */ /* 0x000fe2000f8efc3f */
[----:B------:R-:W-:Y:S02]  /*3ec0*/  LOP3.LUT R0, R3, 0x7ffffffc, RZ, 0xc0, !PT ;  /* 0x7ffffffc03007812 */ /* 0x000fe400078ec0ff */
[----:B------:R-:W-:Y:S02]  /*3ed0*/  IADD3 R3, -R2, R19, RZ ;  /* 0x0000001302037210 */ /* 0x000fe40007ffe1ff */
[----:B------:R-:W-:Y:S01]  /*3ee0*/  LEA.HI R7, R7, R6, RZ, 0x3 ;  /* 0x0000000607077211 */ /* 0x000fe200078f18ff */
[----:B------:R-:W-:Y:S01]  /*3ef0*/  IMAD.U32 R2, RZ, RZ, UR4 ;  /* 0x00000004ff027e24 */ /* 0x000fe2000f8e00ff */
[----:B------:R-:W-:Y:S01]  /*3f00*/  LEA.HI R4, R4, R5, RZ, 0x5 ;  /* 0x0000000504047211 */ /* 0x000fe200078f28ff */
[----:B------:R-:W-:Y:S01]  /*3f10*/  IMAD.IADD R0, R5, 0x1, -R0 ;  /* 0x0000000105007824 */ /* 0x000fe200078e0a00 */
[----:B------:R-:W-:Y:S02]  /*3f20*/  LOP3.LUT R7, R7, 0xfffffff8, RZ, 0xc0, !PT ;  /* 0xfffffff807077812 */ /* 0x000fe400078ec0ff */
[----:B------:R-:W-:-:S02]  /*3f30*/  ISETP.NE.AND P5, PT, R2, 0x3, PT ;  /* 0x000000030200780c */ /* 0x000fc40003fa5270 */
[----:B------:R-:W-:Y:S01]  /*3f40*/  SHF.L.U32 R0, R0, 0x1, RZ ;  /* 0x0000000100007819 */ /* 0x000fe200000006ff */
[----:B------:R-:W-:Y:S01]  /*3f50*/  IMAD.IADD R7, R6, 0x1, -R7 ;  /* 0x0000000106077824 */ /* 0x000fe200078e0a07 */
[----:B------:R-:W-:-:S03]  /*3f60*/  SHF.R.S32.HI R2, RZ, 0x5, R4 ;  /* 0x00000005ff027819 */ /* 0x000fc60000011404 */
[----:B------:R-:W-:Y:S02]  /*3f70*/  IMAD R3, R3, 0x100, R0 ;  /* 0x0000010003037824 */ /* 0x000fe400078e0200 */
[----:B------:R-:W-:-:S04]  /*3f80*/  IMAD R2, R2, 0x10, R7 ;  /* 0x0000001002027824 */ /* 0x000fc800078e0207 */
[----:B------:R-:W-:Y:S05]  /*3f90*/  @!P5 BRA `(.L_x_1774) ;  /* 0x000000000004d947 */ /* 0x000fea0003800000 */
[----:B------:R-:W-:Y:S01]  /*3fa0*/  BPT.TRAP 0x1 ;  /* 0x000000040000795c */ /* 0x000fe20000300000 */
.L_x_1774:
[----:B------:R1:W2:Y:S01]  /*3fb0*/  SYNCS.PHASECHK.TRANS64.TRYWAIT P0, [UR37+0x28c30], R14 ;  /* 0x028c300eff0075a7 */ /* 0x0002a20008000165 */
[----:B------:R-:W-:Y:S05]  /*3fc0*/  @!P5 BRA `(.L_x_1775) ;  /* 0x000000000004d947 */ /* 0x000fea0003800000 */
[----:B------:R-:W-:Y:S01]  /*3fd0*/  BPT.TRAP 0x1 ;  /* 0x000000040000795c */ /* 0x000fe20000300000 */
.L_x_1775:
[----:B------:R-:W3:Y:S02]  /*3fe0*/  S2R R4, SR_TID.X ;  /* 0x0000000000047919 */ /* 0x000ee40000002100 */
[----:B---3--:R-:W-:-:S04]  /*3ff0*/  LOP3.LUT R4, R4, 0x7f, RZ, 0xc0, !PT ;  /* 0x0000007f04047812 */ /* 0x008fc800078ec0ff */
[----:B------:R-:W-:Y:S01]  /*4000*/  ISETP.NE.AND P6, PT, R4, RZ, PT ;  /* 0x000000ff0400720c */ /* 0x000fe20003fc5270 */
[----:B--2---:R-:W-:-:S12]  /*4010*/  @P0 BRA `(.L_x_1776) ;  /* 0x0000000000080947 */ /* 0x004fd80003800000 */
[----:B------:R-:W2:Y:S02]  /*4020*/  SYNCS.PHASECHK.TRANS64.TRYWAIT P0, [UR37+0x28c30], R14 ;  /* 0x028c300eff0075a7 */ /* 0x000ea40008000165 */
[----:B--2---:R-:W-:Y:S05]  /*4030*/  @!P0 BRA `(.L_x_1777) ;  /* 0x0000011000fc8947 */ /* 0x004fea0003800000 */
.L_x_1776:
[----:B------:R-:W-:Y:S05]  /*4040*/  WARPSYNC.ALL ;  /* 0x0000000000007948 */ /* 0x000fea0003800000 */
[----:B------:R-:W-:Y:S01]  /*4050*/  UIADD3 UR4, UR37, 0x20400, URZ ;  /* 0x0002040025047890 */ /* 0x000fe2000fffe03f */
[----:B------:R-:W-:Y:S01]  /*4060*/  WARPGROUP.ARRIVE ;  /* 0x00000000000079c5 */ /* 0x000fe20000000000 */
[----:B------:R-:W-:Y:S01]  /*4070*/  UIADD3 UR5, UR37, 0x22400, URZ ;  /* 0x0002240025057890 */ /* 0x000fe2000fffe03f */
[----:B------:R-:W-:Y:S01]  /*4080*/  LEA.HI R4, R17, R16, RZ, 0x2 ;  /* 0x0000001011047211 */ /* 0x000fe200078f10ff */
[----:B------:R-:W-:Y:S01]  /*4090*/  USHF.R.U32.HI UR4, URZ, 0x4, UR4 ;  /* 0x000000043f047899 */ /* 0x000fe20008011604 */
[----:B------:R-:W-:Y:S01]  /*40a0*/  MOV R13, UR37 ;  /* 0x00000025000d7c02 */ /* 0x000fe20008000f00 */
[----:B------:R-:W-:Y:S01]  /*40b0*/  USHF.R.U32.HI UR5, URZ, 0x4, UR5 ;  /* 0x000000043f057899 */ /* 0x000fe20008011605 */
[----:B--2---:R-:W-:Y:S01]  /*40c0*/  LOP3.LUT R5, R4, 0xfffffffc, RZ, 0xc0, !PT ;  /* 0xfffffffc04057812 */ /* 0x004fe200078ec0ff */
[----:B------:R-:W-:-:S02]  /*40d0*/  ULOP3.LUT UR4, UR4, 0x3fff, URZ, 0xc0, !UPT ;  /* 0x00003fff04047892 */ /* 0x000fc4000f8ec03f */
[----:B------:R-:W-:Y:S02]  /*40e0*/  ULOP3.LUT UR5, UR5, 0x3fff, URZ, 0xc0, !UPT ;  /* 0x00003fff05057892 */ /* 0x000fe4000f8ec03f */
[----:B------:R-:W-:Y:S01]  /*40f0*/  ULOP3.LUT UR20, UR4, 0x10000, URZ, 0xfc, !UPT ;  /* 0x0001000004147892 */ /* 0x000fe2000f8efc3f */
[----:B------:R-:W-:Y:S01]  /*4100*/  IMAD.IADD R5, R16, 0x1, -R5 ;  /* 0x0000000110057824 */ /* 0x000fe200078e0a05 */
[----:B------:R-:W-:Y:S01]  /*4110*/  ULOP3.LUT UR6, UR5, 0x10000, URZ, 0xfc, !UPT ;  /* 0x0001000005067892 */ /* 0x000fe2000f8efc3f */
[----:B------:R-:W-:Y:S01]  /*4120*/  UMOV UR21, 0x40000040 ;  /* 0x4000004000157882 */ /* 0x000fe20000000000 */
[----:B------:R-:W-:Y:S01]  /*4130*/  UMOV UR7, 0x40000040 ;  /* 0x4000004000077882 */ /* 0x000fe20000000000 */
[----:B------:R-:W-:Y:S02]  /*4140*/  UMOV UR5, UR21 ;  /* 0x0000001500057c82 */ /* 0x000fe40008000000 */
[----:B------:R-:W-:Y:S01]  /*4150*/  UMOV UR4, UR20 ;  /* 0x0000001400047c82 */ /* 0x000fe20008000000 */
[----:B------:R-:W-:Y:S01]  /*4160*/  UIADD3 UR8, UR20, 0x2, URZ ;  /* 0x0000000214087890 */ /* 0x000fe2000fffe03f */
[----:B------:R-:W-:Y:S01]  /*4170*/  LEA.HI R4, R5, R5, RZ, 0x1 ;  /* 0x0000000505047211 */ /* 0x000fe200078f08ff */
[----:B------:R-:W-:-:S02]  /*4180*/  UIADD3 UR10, UR6, 0x2, URZ ;  /* 0x00000002060a7890 */ /* 0x000fc4000fffe03f */
[----:B------:R-:W-:Y:S01]  /*4190*/  HGMMA.64x64x16.F32.BF16 R24, gdesc[UR4], RZ, !UPT, gsb0 ;  /* 0x00e00000041879f0 */ /* 0x000fe2000c0018ff */
[----:B------:R-:W-:Y:S01]  /*41a0*/  UMOV UR9, 0x40000040 ;  /* 0x4000004000097882 */ /* 0x000fe20000000000 */
[----:B------:R-:W-:Y:S01]  /*41b0*/  UMOV UR11, 0x40000040 ;  /* 0x40000040000b7882 */ /* 0x000fe20000000000 */
[----:B------:R-:W-:Y:S01]  /*41c0*/  UIADD3 UR12, UR20, 0x4, URZ ;  /* 0x00000004140c7890 */ /* 0x000fe2000fffe03f */
[----:B------:R-:W-:Y:S01]  /*41d0*/  LOP3.LUT R4, R4, 0x1ffffffe, RZ, 0xc0, !PT ;  /* 0x1ffffffe04047812 */ /* 0x000fe200078ec0ff */
[----:B------:R-:W-:Y:S01]  /*41e0*/  UIADD3 UR14, UR6, 0x4, URZ ;  /* 0x00000004060e7890 */ /* 0x000fe2000fffe03f */
[----:B------:R-:W-:Y:S01]  /*41f0*/  UMOV UR13, 0x40000040 ;  /* 0x40000040000d7882 */ /* 0x000fe20000000000 */
[----:B------:R-:W-:Y:S01]  /*4200*/  UMOV UR15, 0x40000040 ;  /* 0x40000040000f7882 */ /* 0x000fe20000000000 */
[----:B------:R-:W-:Y:S01]  /*4210*/  UIADD3 UR16, UR20, 0x6, URZ ;  /* 0x0000000614107890 */ /* 0x000fe2000fffe03f */
[----:B------:R-:W-:Y:S01]  /*4220*/  IADD3 R4, R5, -R4, RZ ;  /* 0x8000000405047210 */ /* 0x000fe20007ffe0ff */
[----:B------:R-:W-:Y:S01]  /*4230*/  UIADD3 UR18, UR6, 0x6, URZ ;  /* 0x0000000606127890 */ /* 0x000fe2000fffe03f */
[----:B------:R-:W-:Y:S01]  /*4240*/  VIADD R5, R2, UR41 ;  /* 0x0000002902057c36 */ /* 0x000fe20008000000 */
[----:B------:R-:W-:Y:S01]  /*4250*/  UMOV UR17, 0x40000040 ;  /* 0x4000004000117882 */ /* 0x000fe20000000000 */
[----:B------:R-:W-:Y:S01]  /*4260*/  UMOV UR19, 0x40000040 ;  /* 0x4000004000137882 */ /* 0x000fe20000000000 */
[----:B------:R-:W-:Y:S01]  /*4270*/  ULDC UR4, c[0x0][0x448] ;  /* 0x0001120000047ab9 */ /* 0x000fe20000000800 */
[----:B------:R-:W-:Y:S01]  /*4280*/  IMAD R4, R4, 0x8, R5 ;  /* 0x0000000804047824 */ /* 0x000fe200078e0205 */
[----:B------:R-:W-:-:S02]  /*4290*/  UISETP.NE.AND UP0, UPT, UR4, 0x1, UPT ;  /* 0x000000010400788c */ /* 0x000fc4000bf05270 */
[----:B------:R-:W-:Y:S01]  /*42a0*/  ULEA UR22, UR42, 0xffffffc0, 0x6 ;  /* 0xffffffc02a167891 */ /* 0x000fe2000f8e303f */
[----:B------:R-:W-:-:S03]  /*42b0*/  IMAD.MOV.U32 R6, RZ, RZ, R4 ;  /* 0x000000ffff067224 */ /* 0x000fc600078e0004 */
[----:B------:R-:W-:Y:S02]  /*42c0*/  PLOP3.LUT P0, PT, PT, PT, UP0, 0x80, 0x0 ;  /* 0x000000000000781c */ /* 0x000fe40003f0f008 */
[----:B------:R-:W-:-:S03]  /*42d0*/  PLOP3.LUT P1, PT, PT, PT, UP0, 0x80, 0x0 ;  /* 0x000000000000781c */ /* 0x000fc60003f2f008 */
[----:B------:R-:W-:-:S08]  /*42e0*/  @UP0 ULDC UR4, c[0x0][0x44c] ;  /* 0x0001130000040ab9 */ /* 0x000fd00000000800 */
[----:B------:R-:W-:Y:S01]  /*42f0*/  @P0 IMAD.HI.U32 R5, R4, UR4, RZ ;  /* 0x0000000404050c27 */ /* 0x000fe2000f8e00ff */
[----:B------:R-:W-:-:S04]  /*4300*/  @UP0 ULDC UR4, c[0x0][0x450] ;  /* 0x0001140000040ab9 */ /* 0x000fc80000000800 */
[----:B------:R-:W-:Y:S01]  /*4310*/  @P1 SHF.R.U32.HI R6, RZ, UR4, R5 ;  /* 0x00000004ff061c19 */ /* 0x000fe20008011605 */
[----:B------:R-:W-:Y:S01]  /*4320*/  @!P6 VIADD R5, R13, 0x28c40 ;  /* 0x00028c400d05e836 */ /* 0x000fe20000000000 */
[----:B------:R-:W-:Y:S02]  /*4330*/  ULDC.64 UR4, c[0x0][0x9e0] ;  /* 0x0002780000047ab9 */ /* 0x000fe40000000a00 */
[----:B------:R-:W-:Y:S01]  /*4340*/  UISETP.GE.AND UP1, UPT, UR5, 0x1, UPT ;  /* 0x000000010500788c */ /* 0x000fe2000bf26270 */
[----:B------:R-:W2:Y:S01]  /*4350*/  SHFL.IDX PT, R8, R6, RZ, 0x1c1f ;  /* 0x001c1fff06087589 */ /* 0x000ea200000e0000 */
[----:B------:R-:W-:-:S04]  /*4360*/  @!P6 PRMT R5, RZ, 0x654, R5 ;  /* 0x00000654ff05e816 */ /* 0x000fc80000000005 */
[----:B------:R-:W-:Y:S01]  /*4370*/  PLOP3.LUT P0, PT, PT, PT, UP1, 0x40, 0x0 ;  /* 0x000000000000781c */ /* 0x000fe20003f0e818 */
[----:B------:R-:W-:Y:S02]  /*4380*/  WARPGROUP.DEPBAR.LE gsb0, 0x0 ;  /* 0x00008000000079c5 */ /* 0x000fe40000010000 */
[----:B------:R-:W-:-:S06]  /*4390*/  WARPGROUP.ARRIVE ;  /* 0x00000000000079c5 */ /* 0x000fcc0000000000 */
[----:B------:R-:W-:Y:S01]  /*43a0*/  HGMMA.64x64x16.F32.BF16 R24, gdesc[UR8], R24, gsb0 ;  /* 0x00e00000081879f0 */ /* 0x000fe20008001818 */
[----:B------:R-:W-:Y:S01]  /*43b0*/  UMOV UR10, 0xffffffc0 ;  /* 0xffffffc0000a7882 */ /* 0x000fe20000000000 */
[----:B------:R-:W-:Y:S01]  /*43c0*/  ULDC UR11, c[0x0][0x2f0] ;  /* 0x0000bc00000b7ab9 */ /* 0x000fe20000000800 */
[----:B------:R-:W-:-:S04]  /*43d0*/  UIMAD UR7, UR42, UR10, 0x41 ;  /* 0x000000412a0774a4 */ /* 0x000fc8000f8e020a */
[----:B------:R-:W-:Y:S01]  /*43e0*/  UIMAD UR7, UR39, UR11, UR7 ;  /* 0x0000000b270772a4 */ /* 0x000fe2000f8e0207 */
[----:B------:R-:W-:Y:S02]  /*43f0*/  WARPGROUP.DEPBAR.LE gsb0, 0x0 ;  /* 0x00008000000079c5 */ /* 0x000fe40000010000 */
[----:B------:R-:W-:-:S06]  /*4400*/  WARPGROUP.ARRIVE ;  /* 0x00000000000079c5 */ /* 0x000fcc0000000000 */
[----:B------:R-:W-:Y:S01]  /*4410*/  HGMMA.64x64x16.F32.BF16 R24, gdesc[UR12], R24, gsb0 ;  /* 0x00e000000c1879f0 */ /* 0x000fe20008001818 */
[----:B------:R-:W-:Y:S01]  /*4420*/  ULDC UR14, c[0x0][0x9dc] ;  /* 0x00027700000e7ab9 */ /* 0x000fe20000000800 */
[----:B------:R-:W-:-:S06]  /*4430*/  UIMAD UR15, UR39, UR11, -UR22 ;  /* 0x0000000b270f72a4 */ /* 0x000fcc000f8e0a16 */
[----:B------:R-:W-:Y:S01]  /*4440*/  IADD3 R11, -R0, UR15, RZ ;  /* 0x0000000f000b7c10 */ /* 0x000fe2000fffe1ff */
[----:B------:R-:W-:Y:S02]  /*4450*/  WARPGROUP.DEPBAR.LE gsb0, 0x0 ;  /* 0x00008000000079c5 */ /* 0x000fe40000010000 */
[----:B------:R-:W-:-:S06]  /*4460*/  WARPGROUP.ARRIVE ;  /* 0x00000000000079c5 */ /* 0x000fcc0000000000 */
[----:B------:R-:W-:Y:S01]  /*4470*/  HGMMA.64x64x16.F32.BF16 R24, gdesc[UR16], R24, gsb0 ;  /* 0x00e00000101879f0 */ /* 0x000fe20008001818 */
[----:B------:R-:W-:Y:S01]  /*4480*/  ULDC UR19, c[0x0][0x9d8] ;  /* 0x0002760000137ab9 */ /* 0x000fe20000000800 */
[----:B------:R-:W-:Y:S01]  /*4490*/  ULDC UR18, c[0x0][0x288] ;  /* 0x0000a20000127ab9 */ /* 0x000fe20000000800 */
[----:B------:R-:W-:Y:S02]  /*44a0*/  WARPGROUP.DEPBAR.LE gsb0, 0x0 ;  /* 0x00008000000079c5 */ /* 0x000fe40000010000 */
[----:B------:R-:W-:Y:S01]  /*44b0*/  FMUL.FTZ R24, R24, UR19 ;  /* 0x0000001318187c20 */ /* 0x000fe20008410000 */
        /* <DEDUP_REMOVED lines=29> */
[----:B------:R3:W-:Y:S01]  /*4690*/  @!P6 SYNCS.ARRIVE.TRANS64.RED.A1T0 RZ, [R5+URZ], RZ ;  /* 0x000000ff05ffe9a7 */ /* 0x0007e2000810043f */
[----:B------:R-:W4:Y:S01]  /*46a0*/  MUFU.TANH R24, R24 ;  /* 0x0000001800187308 */ /* 0x000f220000002400 */
[----:B------:R-:W-:Y:S01]  /*46b0*/  FMUL.FTZ R28, R28, UR19 ;  /* 0x000000131c1c7c20 */ /* 0x000fe20008410000 */
[----:B------:R-:W-:Y:S01]  /*46c0*/  FMUL.FTZ R29, R29, UR19 ;  /* 0x000000131d1d7c20 */ /* 0x000fe20008410000 */
[----:B---3--:R-:W-:-:S05]  /*46d0*/  IMAD.U32 R5, RZ, RZ, UR7 ;  /* 0x00000007ff057e24 */ /* 0x008fca000f8e00ff */
[----:B------:R-:W3:Y:S01]  /*46e0*/  MUFU.TANH R25, R25 ;  /* 0x0000001900197308 */ /* 0x000ee20000002400 */
[----:B------:R-:W-:Y:S01]  /*46f0*/  ULOP3.LUT UR7, URZ, UR14, URZ, 0x33, !UPT ;  /* 0x0000000e3f077292 */ /* 0x000fe2000f8e333f */
[----:B------:R-:W-:-:S06]  /*4700*/  IADD3 R5, R5, -UR18, -R0 ;  /* 0x8000001205057c10 */ /* 0x000fcc000fffe800 */
[----:B------:R-:W0:Y:S08]  /*4710*/  MUFU.TANH R26, R26 ;  /* 0x0000001a001a7308 */ /* 0x000e300000002400 */
        /* <DEDUP_REMOVED lines=27> */
[----:B------:R5:W0:Y:S08]  /*48d0*/  MUFU.TANH R10, R28 ;  /* 0x0000001c000a7308 */ /* 0x000a300000002400 */
[----:B------:R1:W0:Y:S01]  /*48e0*/  MUFU.TANH R12, R29 ;  /* 0x0000001d000c7308 */ /* 0x0002220000002400 */
[C---:B-----5:R-:W-:Y:S01]  /*48f0*/  VIADD R28, R5.reuse, UR4 ;  /* 0x00000004051c7c36 */ /* 0x060fe20008000000 */
[----:B-1----:R-:W-:-:S04]  /*4900*/  IADD3 R29, R5, UR7, RZ ;  /* 0x00000007051d7c10 */ /* 0x002fc8000fffe0ff */
[----:B--2---:R-:W-:Y:S01]  /*4910*/  VIADDMNMX R5, R8, R28, R11, PT ;  /* 0x0000001c08057246 */ /* 0x004fe2000380010b */
[----:B------:R-:W-:Y:S01]  /*4920*/  IMAD.IADD R7, R29, 0x1, R8 ;  /* 0x000000011d077824 */ /* 0x000fe200078e0208 */
[----:B---34-:R-:W-:Y:S06]  /*4930*/  @P0 BRA `(.L_x_1778) ;  /* 0x0000000000640947 */ /* 0x018fec0003800000 */
[----:B0-----:R-:W-:Y:S01]  /*4940*/  IMAD.U32 R9, RZ, RZ, UR11 ;  /* 0x0000000bff097e24 */ /* 0x001fe2000f8e00ff */
[----:B------:R-:W-:Y:S03]  /*4950*/  BSSY B0, `(.L_x_1779) ;  /* 0x0000012000007945 */ /* 0x000fe60003800000 */
[----:B------:R-:W-:-:S04]  /*4960*/  IMAD R8, R9, UR39, R8 ;  /* 0x0000002709087c24 */ /* 0x000fc8000f8e0208 */
[----:B------:R-:W-:-:S05]  /*4970*/  VIADD R8, R8, -UR18 ;  /* 0x8000001208087c36 */ /* 0x000fca0008000000 */
[----:B------:R-:W-:-:S13]  /*4980*/  ISETP.GT.AND P0, PT, R8, -0x1, PT ;  /* 0xffffffff0800780c */ /* 0x000fda0003f04270 */
[----:B------:R-:W-:Y:S05]  /*4990*/  @P0 BRA `(.L_x_1780) ;  /* 0x0000000000200947 */ /* 0x000fea0003800000 */
[----:B------:R-:W-:Y:S01]  /*49a0*/  UISETP.NE.AND UP2, UPT, UR5, 0x1, UPT ;  /* 0x000000010500788c */ /* 0x000fe2000bf45270 */
[----:B------:R-:W-:-:S05]  /*49b0*/  LOP3.LUT R8, RZ, R8, RZ, 0x33, !PT ;  /* 0x00000008ff087212 */ /* 0x000fca00078e33ff */
[----:B------:R-:W-:-:S05]  /*49c0*/  PLOP3.LUT P0, PT, PT, PT, UP2, 0x80, 0x0 ;  /* 0x000000000000781c */ /* 0x000fca0003f0f028 */
[----:B------:R-:W-:-:S08]  /*49d0*/  @UP2 ULDC.64 UR14, c[0x0][0x9e8] ;  /* 0x00027a00000e2ab9 */ /* 0x000fd00000000a00 */
[----:B------:R-:W-:-:S05]  /*49e0*/  @P0 IMAD.HI.U32 R9, R8, UR14, RZ ;  /* 0x0000000e08090c27 */ /* 0x000fca000f8e00ff */
[----:B------:R-:W-:-:S04]  /*49f0*/  @P0 SHF.R.U32.HI R8, RZ, UR15, R9 ;  /* 0x0000000fff080c19 */ /* 0x000fc80008011609 */
[----:B------:R-:W-:Y:S01]  /*4a00*/  LOP3.LUT R8, RZ, R8, RZ, 0x33, !PT ;  /* 0x00000008ff087212 */ /* 0x000fe200078e33ff */
[----:B------:R-:W-:Y:S06]  /*4a10*/  BRA `(.L_x_1781) ;  /* 0x0000000000147947 */ /* 0x000fec0003800000 */
.L_x_1780:
[----:B------:R-:W-:-:S06]  /*4a20*/  UISETP.NE.AND UP2, UPT, UR5, 0x1, UPT ;  /* 0x000000010500788c */ /* 0x000fcc000bf45270 */
[----:B------:R-:W-:-:S05]  /*4a30*/  PLOP3.LUT P0, PT, PT, PT, UP2, 0x80, 0x0 ;  /* 0x000000000000781c */ /* 0x000fca0003f0f028 */
[----:B------:R-:W-:-:S08]  /*4a40*/  @UP2 ULDC.64 UR14, c[0x0][0x9e8] ;  /* 0x00027a00000e2ab9 */ /* 0x000fd00000000a00 */
[----:B------:R-:W-:-:S05]  /*4a50*/  @P0 IMAD.HI.U32 R9, R8, UR14, RZ ;  /* 0x0000000e08090c27 */ /* 0x000fca000f8e00ff */
[----:B------:R-:W-:-:S07]  /*4a60*/  @P0 SHF.R.U32.HI R8, RZ, UR15, R9 ;  /* 0x0000000fff080c19 */ /* 0x000fce0008011609 */
.L_x_1781:
[----:B------:R-:W-:Y:S05]  /*4a70*/  BSYNC B0 ;  /* 0x0000000000007941 */ /* 0x000fea0003800000 */
.L_x_1779:
[----:B------:R-:W-:-:S05]  /*4a80*/  MOV R9, UR22 ;  /* 0x0000001600097c02 */ /* 0x000fca0008000f00 */
[----:B------:R-:W-:-:S04]  /*4a90*/  IMAD R9, R8, UR5, -R9 ;  /* 0x0000000508097c24 */ /* 0x000fc8000f8e0a09 */
[----:B------:R-:W-:-:S05]  /*4aa0*/  IMAD.IADD R8, R9, 0x1, -R0 ;  /* 0x0000000109087824 */ /* 0x000fca00078e0a00 */
[----:B------:R-:W-:Y:S02]  /*4ab0*/  VIMNMX R7, R7, R8, !PT ;  /* 0x0000000807077248 */ /* 0x000fe40007fe0100 */
[----:B------:R-:W-:-:S07]  /*4ac0*/  VIADDMNMX R5, R8, UR5, R5, PT ;  /* 0x0000000508057c46 */ /* 0x000fce000b800105 */
.L_x_1778:
[----:B------:R-:W1:Y:S01]  /*4ad0*/  SHFL.IDX PT, R6, R6, 0x1, 0x1c1f ;  /* 0x003c1f0006067f89 */ /* 0x000e6200000e0000 */
[----:B------:R-:W-:Y:S02]  /*4ae0*/  PLOP3.LUT P0, PT, PT, PT, UP1, 0x40, 0x0 ;  /* 0x000000000000781c */ /* 0x000fe40003f0e818 */
[----:B-1----:R-:W-:Y:S01]  /*4af0*/  VIADDMNMX R8, R6, R28, R11, PT ;  /* 0x0000001c06087246 */ /* 0x002fe2000380010b */
[----:B0-----:R-:W-:-:S10]  /*4b00*/  IMAD.IADD R9, R29, 0x1, R6 ;  /* 0x000000011d097824 */ /* 0x001fd400078e0206 */
[----:B------:R-:W-:Y:S05]  /*4b10*/  @P0 BRA `(.L_x_1782) ;  /* 0x0000000000640947 */ /* 0x000fea0003800000 */
[----:B------:R-:W-:Y:S01]  /*4b20*/  IMAD.U32 R11, RZ, RZ, UR11 ;  /* 0x0000000bff0b7e24 */ /* 0x000fe2000f8e00ff */
[----:B------:R-:W-:Y:S03]  /*4b30*/  BSSY B0, `(.L_x_1783) ;  /* 0x0000012000007945 */ /* 0x000fe60003800000 */
[----:B------:R-:W-:-:S05]  /*4b40*/  IMAD R6, R11, UR39, R6 ;  /* 0x000000270b067c24 */ /* 0x000fca000f8e0206 */
[----:B------:R-:W-:-:S04]  /*4b50*/  IADD3 R6, R6, -UR18, RZ ;  /* 0x8000001206067c10 */ /* 0x000fc8000fffe0ff */
        /* <DEDUP_REMOVED lines=10> */
.L_x_1784:
[----:B------:R-:W-:-:S06]  /*4c00*/  UISETP.NE.AND UP2, UPT, UR5, 0x1, UPT ;  /* 0x000000010500788c */ /* 0x000fcc000bf45270 */
[----:B------:R-:W-:-:S05]  /*4c10*/  PLOP3.LUT P0, PT, PT, PT, UP2, 0x80, 0x0 ;  /* 0x000000000000781c */ /* 0x000fca0003f0f028 */
[----:B------:R-:W-:-:S08]  /*4c20*/  @UP2 ULDC.64 UR14, c[0x0][0x9e8] ;  /* 0x00027a00000e2ab9 */ /* 0x000fd00000000a00 */
[----:B------:R-:W-:-:S05]  /*4c30*/  @P0 IMAD.HI.U32 R11, R6, UR14, RZ ;  /* 0x0000000e060b0c27 */ /* 0x000fca000f8e00ff */
[----:B------:R-:W-:-:S07]  /*4c40*/  @P0 SHF.R.U32.HI R6, RZ, UR15, R11 ;  /* 0x0000000fff060c19 */ /* 0x000fce000801160b */
.L_x_1785:
[----:B------:R-:W-:Y:S05]  /*4c50*/  BSYNC B0 ;  /* 0x0000000000007941 */ /* 0x000fea0003800000 */
.L_x_1783:
[----:B------:R-:W-:-:S04]  /*4c60*/  IMAD.U32 R11, RZ, RZ, UR22 ;  /* 0x00000016ff0b7e24 */ /* 0x000fc8000f8e00ff */
[----:B------:R-:W-:-:S04]  /*4c70*/  IMAD R11, R6, UR5, -R11 ;  /* 0x00000005060b7c24 */ /* 0x000fc8000f8e0a0b */
[----:B------:R-:W-:-:S05]  /*4c80*/  IMAD.IADD R11, R11, 0x1, -R0 ;  /* 0x000000010b0b7824 */ /* 0x000fca00078e0a00 */
[----:B------:R-:W-:Y:S02]  /*4c90*/  VIMNMX R9, R9, R11, !PT ;  /* 0x0000000b09097248 */ /* 0x000fe40007fe0100 */
[----:B------:R-:W-:-:S07]  /*4ca0*/  VIADDMNMX R8, R11, UR5, R8, PT ;  /* 0x000000050b087c46 */ /* 0x000fce000b800108 */
.L_x_1782:
[----:B------:R-:W-:Y:S01]  /*4cb0*/  UIMAD UR10, UR42, UR10, 0x40 ;  /* 0x000000402a0a74a4 */ /* 0x000fe2000f8e020a */
[----:B------:R-:W-:Y:S01]  /*4cc0*/  BAR.SYNC.DEFER_BLOCKING 0xf, 0x100 ;  /* 0x03c4000000007b1d */ /* 0x000fe20000010000 */
[----:B------:R-:W-:Y:S02]  /*4cd0*/  UP2UR UR14, UPR, URZ, 0x1 ;  /* 0x000000013f0e7883 */ /* 0x000fe40008000000 */
[----:B------:R-:W-:Y:S02]  /*4ce0*/  UISETP.GE.AND UP6, UPT, UR10, 0x1, UPT ;  /* 0x000000010a00788c */ /* 0x000fe4000bfc6270 */
[----:B------:R-:W-:Y:S02]  /*4cf0*/  UISETP.GE.AND UP2, UPT, UR10, 0x2, UPT ;  /* 0x000000020a00788c */ /* 0x000fe4000bf46270 */
[----:B------:R-:W-:Y:S02]  /*4d00*/  UISETP.GE.AND UP3, UPT, UR10, 0x9, UPT ;  /* 0x000000090a00788c */ /* 0x000fe4000bf66270 */
[----:B------:R-:W-:Y:S01]  /*4d10*/  PLOP3.LUT P4, PT, PT, PT, UP6, 0x40, 0x0 ;  /* 0x000000000000781c */ /* 0x000fe20003f8e868 */
[----:B------:R-:W-:Y:S01]  /*4d20*/  UISETP.GE.AND UP4, UPT, UR10, 0xa, UPT ;  /* 0x0000000a0a00788c */ /* 0x000fe2000bf86270 */
[----:B------:R-:W-:Y:S01]  /*4d30*/  PLOP3.LUT P0, PT, PT, PT, UP2, 0x40, 0x0 ;  /* 0x000000000000781c */ /* 0x000fe20003f0e828 */
[----:B------:R-:W-:Y:S01]  /*4d40*/  UISETP.GE.AND UP5, UPT, UR10, 0x11, UPT ;  /* 0x000000110a00788c */ /* 0x000fe2000bfa6270 */
[----:B------:R-:W-:Y:S01]  /*4d50*/  ISETP.GT.AND P4, PT, R9, RZ, P4 ;  /* 0x000000ff0900720c */ /* 0x000fe20002784270 */
[----:B------:R-:W-:Y:S01]  /*4d60*/  UISETP.GE.AND UP0, UPT, UR10, 0x29, UPT ;  /* 0x000000290a00788c */ /* 0x000fe2000bf06270 */
[----:B------:R-:W-:-:S02]  /*4d70*/  PLOP3.LUT P3, PT, PT, PT, UP3, 0x40, 0x0 ;  /* 0x000000000000781c */ /* 0x000fc40003f6e838 */
[----:B------:R-:W-:Y:S02]  /*4d80*/  ISETP.LT.OR P4, PT, R8, 0x1, P4 ;  /* 0x000000010800780c */ /* 0x000fe40002781670 */
[C---:B------:R-:W-:Y:S02]  /*4d90*/  ISETP.GT.AND P0, PT, R7.reuse, 0x1, P0 ;  /* 0x000000010700780c */ /* 0x040fe40000704270 */
[----:B------:R-:W-:Y:S02]  /*4da0*/  ISETP.GT.AND P3, PT, R7, 0x8, P3 ;  /* 0x000000080700780c */ /* 0x000fe40001f64270 */
[----:B------:R-:W-:Y:S01]  /*4db0*/  PLOP3.LUT P1, PT, PT, PT, UP6, 0x40, 0x0 ;  /* 0x000000000000781c */ /* 0x000fe20003f2e868 */
[----:B------:R-:W-:Y:S01]  /*4dc0*/  UISETP.GE.AND UP6, UPT, UR10, 0x12, UPT ;  /* 0x000000120a00788c */ /* 0x000fe2000bfc6270 */
[----:B------:R-:W-:Y:S02]  /*4dd0*/  FSEL R28, R26, -INF , !P4 ;  /* 0xff8000001a1c7808 */ /* 0x000fe40006000000 */
[----:B------:R-:W-:-:S02]  /*4de0*/  PLOP3.LUT P4, PT, PT, PT, UP4, 0x40, 0x0 ;  /* 0x000000000000781c */ /* 0x000fc40003f8e848 */
[C---:B------:R-:W-:Y:S02]  /*4df0*/  ISETP.LT.OR P0, PT, R5.reuse, 0x2, P0 ;  /* 0x000000020500780c */ /* 0x040fe40000701670 */
[----:B------:R-:W-:Y:S02]  /*4e00*/  ISETP.LT.OR P3, PT, R5, 0x9, P3 ;  /* 0x000000090500780c */ /* 0x000fe40001f61670 */
[C---:B------:R-:W-:Y:S02]  /*4e10*/  ISETP.GT.AND P1, PT, R7.reuse, RZ, P1 ;  /* 0x000000ff0700720c */ /* 0x040fe40000f24270 */
[----:B------:R-:W-:Y:S02]  /*4e20*/  ISETP.GT.AND P4, PT, R7, 0x9, P4 ;  /* 0x000000090700780c */ /* 0x000fe40002784270 */
[----:B------:R-:W-:Y:S02]  /*4e30*/  FSEL R11, R25, -INF , !P0 ;  /* 0xff800000190b7808 */ /* 0x000fe40004000000 */
[----:B------:R-:W-:-:S02]  /*4e40*/  FSEL R10, R10, -INF , !P3 ;  /* 0xff8000000a0a7808 */ /* 0x000fc40005800000 */
[----:B------:R-:W-:Y:S01]  /*4e50*/  PLOP3.LUT P2, PT, PT, PT, UP2, 0x40, 0x0 ;  /* 0x000000000000781c */ /* 0x000fe20003f4e828 */
[----:B------:R-:W-:Y:S01]  /*4e60*/  UISETP.GE.AND UP2, UPT, UR10, 0x19, UPT ;  /* 0x000000190a00788c */ /* 0x000fe2000bf46270 */
[----:B------:R-:W-:Y:S01]  /*4e70*/  PLOP3.LUT P0, PT, PT, PT, UP4, 0x40, 0x0 ;  /* 0x000000000000781c */ /* 0x000fe20003f0e848 */
[----:B------:R-:W-:Y:S01]  /*4e80*/  UISETP.GE.AND UP4, UPT, UR10, 0x21, UPT ;  /* 0x000000210a00788c */ /* 0x000fe2000bf86270 */
[----:B------:R-:W-:Y:S02]  /*4e90*/  PLOP3.LUT P3, PT, PT, PT, UP5, 0x40, 0x0 ;  /* 0x000000000000781c */ /* 0x000fe40003f6e858 */
[C---:B------:R-:W-:Y:S02]  /*4ea0*/  ISETP.LT.OR P1, PT, R5.reuse, 0x1, P1 ;  /* 0x000000010500780c */ /* 0x040fe40000f21670 */
[----:B------:R-:W-:Y:S02]  /*4eb0*/  ISETP.LT.OR P4, PT, R5, 0xa, P4 ;  /* 0x0000000a0500780c */ /* 0x000fe40002781670 */
[----:B------:R-:W-:-:S02]  /*4ec0*/  ISETP.GT.AND P2, PT, R9, 0x1, P2 ;  /* 0x000000010900780c */ /* 0x000fc40001744270 */
[C---:B------:R-:W-:Y:S02]  /*4ed0*/  ISETP.GT.AND P0, PT, R9.reuse, 0x9, P0 ;  /* 0x000000090900780c */ /* 0x040fe40000704270 */
[----:B------:R-:W-:Y:S02]  /*4ee0*/  ISETP.GT.AND P3, PT, R9, 0x10, P3 ;  /* 0x000000100900780c */ /* 0x000fe40001f64270 */
[----:B------:R-:W-:Y:S02]  /*4ef0*/  FSEL R6, R24, -INF , !P1 ;  /* 0xff80000018067808 */ /* 0x000fe40004800000 */
[----:B------:R-:W-:Y:S01]  /*4f00*/  PLOP3.LUT P1, PT, PT, PT, UP3, 0x40, 0x0 ;  /* 0x000000000000781c */ /* 0x000fe20003f2e838 */
[----:B------:R-:W-:Y:S01]  /*4f10*/  UISETP.GE.AND UP3, UPT, UR10, 0x1a, UPT ;  /* 0x0000001a0a00788c */ /* 0x000fe2000bf66270 */
[----:B------:R-:W-:Y:S02]  /*4f20*/  FSEL R12, R12, -INF , !P4 ;  /* 0xff8000000c0c7808 */ /* 0x000fe40006000000 */
[----:B------:R-:W-:-:S02]  /*4f30*/  PLOP3.LUT P4, PT, PT, PT, UP6, 0x40, 0x0 ;  /* 0x000000000000781c */ /* 0x000fc40003f8e868 */
[C---:B------:R-:W-:Y:S02]  /*4f40*/  ISETP.LT.OR P2, PT, R8.reuse, 0x2, P2 ;  /* 0x000000020800780c */ /* 0x040fe40001741670 */
[C---:B------:R-:W-:Y:S02]  /*4f50*/  ISETP.LT.OR P0, PT, R8.reuse, 0xa, P0 ;  /* 0x0000000a0800780c */ /* 0x040fe40000701670 */
[----:B------:R-:W-:Y:S02]  /*4f60*/  ISETP.LT.OR P3, PT, R8, 0x11, P3 ;  /* 0x000000110800780c */ /* 0x000fe40001f61670 */
[C---:B------:R-:W-:Y:S02]  /*4f70*/  ISETP.GT.AND P1, PT, R9.reuse, 0x8, P1 ;  /* 0x000000080900780c */ /* 0x040fe40000f24270 */
[----:B------:R-:W-:Y:S02]  /*4f80*/  ISETP.GT.AND P4, PT, R9, 0x11, P4 ;  /* 0x000000110900780c */ /* 0x000fe40002784270 */
[----:B------:R-:W-:-:S02]  /*4f90*/  FSEL R29, R27, -INF , !P2 ;  /* 0xff8000001b1d7808 */ /* 0x000fc40005000000 */
[----:B------:R-:W-:Y:S02]  /*4fa0*/  FSEL R31, R31, -INF , !P0 ;  /* 0xff8000001f1f7808 */ /* 0x000fe40004000000 */
[----:B------:R-:W-:Y:S02]  /*4fb0*/  FSEL R32, R34, -INF , !P3 ;  /* 0xff80000022207808 */ /* 0x000fe40005800000 */
[----:B------:R-:W-:Y:S01]  /*4fc0*/  PLOP3.LUT P2, PT, PT, PT, UP5, 0x40, 0x0 ;  /* 0x000000000000781c */ /* 0x000fe20003f4e858 */
[----:B------:R-:W-:Y:S01]  /*4fd0*/  UISETP.GE.AND UP5, UPT, UR10, 0x22, UPT ;  /* 0x000000220a00788c */ /* 0x000fe2000bfa6270 */
[----:B------:R-:W-:Y:S02]  /*4fe0*/  PLOP3.LUT P0, PT, PT, PT, UP2, 0x40, 0x0 ;  /* 0x000000000000781c */ /* 0x000fe40003f0e828 */
[----:B------:R-:W-:Y:S02]  /*4ff0*/  PLOP3.LUT P3, PT, PT, PT, UP3, 0x40, 0x0 ;  /* 0x000000000000781c */ /* 0x000fe40003f6e838 */
[----:B------:R-:W-:-:S02]  /*5000*/  ISETP.LT.OR P1, PT, R8, 0x9, P1 ;  /* 0x000000090800780c */ /* 0x000fc40000f21670 */
[----:B------:R-:W-:Y:S02]  /*5010*/  ISETP.LT.OR P4, PT, R8, 0x12, P4 ;  /* 0x000000120800780c */ /* 0x000fe40002781670 */
[C---:B------:R-:W-:Y:S02]  /*5020*/  ISETP.GT.AND P2, PT, R7.reuse, 0x10, P2 ;  /* 0x000000100700780c */ /* 0x040fe40001744270 */
[C---:B------:R-:W-:Y:S02]  /*5030*/  ISETP.GT.AND P0, PT, R7.reuse, 0x18, P0 ;  /* 0x000000180700780c */ /* 0x040fe40000704270 */
[----:B------:R-:W-:Y:S02]  /*5040*/  ISETP.GT.AND P3, PT, R7, 0x19, P3 ;  /* 0x000000190700780c */ /* 0x000fe40001f64270 */
[----:B------:R-:W-:Y:S02]  /*5050*/  FSEL R30, R30, -INF , !P1 ;  /* 0xff8000001e1e7808 */ /* 0x000fe40004800000 */
[----:B------:R-:W-:Y:S01]  /*5060*/  PLOP3.LUT P1, PT, PT, PT, UP6, 0x40, 0x0 ;  /* 0x000000000000781c */ /* 0x000fe20003f2e868 */
[----:B------:R-:W-:Y:S01]  /*5070*/  UISETP.GE.AND UP6, UPT, UR10, 0x3a, UPT ;  /* 0x0000003a0a00788c */ /* 0x000fe2000bfc6270 */
[----:B------:R-:W-:-:S02]  /*5080*/  FSEL R33, R35, -INF , !P4 ;  /* 0xff80000023217808 */ /* 0x000fc40006000000 */
[----:B------:R-:W-:Y:S02]  /*5090*/  PLOP3.LUT P4, PT, PT, PT, UP4, 0x40, 0x0 ;  /* 0x000000000000781c */ /* 0x000fe40003f8e848 */
[C---:B------:R-:W-:Y:S02]  /*50a0*/  ISETP.LT.OR P2, PT, R5.reuse, 0x11, P2 ;  /* 0x000000110500780c */ /* 0x040fe40001741670 */
[C---:B------:R-:W-:Y:S02]  /*50b0*/  ISETP.LT.OR P0, PT, R5.reuse, 0x19, P0 ;  /* 0x000000190500780c */ /* 0x040fe40000701670 */
[----:B------:R-:W-:Y:S02]  /*50c0*/  ISETP.LT.OR P3, PT, R5, 0x1a, P3 ;  /* 0x0000001a0500780c */ /* 0x000fe40001f61670 */
[C---:B------:R-:W-:Y:S02]  /*50d0*/  ISETP.GT.AND P1, PT, R7.reuse, 0x11, P1 ;  /* 0x000000110700780c */ /* 0x040fe40000f24270 */
[----:B------:R-:W-:-:S02]  /*50e0*/  ISETP.GT.AND P4, PT, R7, 0x20, P4 ;  /* 0x000000200700780c */ /* 0x000fc40002784270 */
[----:B------:R-:W-:Y:S02]  /*50f0*/  FSEL R15, R15, -INF , !P2 ;  /* 0xff8000000f0f7808 */ /* 0x000fe40005000000 */
[----:B------:R-:W-:Y:S02]  /*5100*/  FSEL R19, R19, -INF , !P0 ;  /* 0xff80000013137808 */ /* 0x000fe40004000000 */
[----:B------:R-:W-:Y:S02]  /*5110*/  FSEL R20, R20, -INF , !P3 ;  /* 0xff80000014147808 */ /* 0x000fe40005800000 */
[----:B------:R-:W-:Y:S01]  /*5120*/  PLOP3.LUT P2, PT, PT, PT, UP2, 0x40, 0x0 ;  /* 0x000000000000781c */ /* 0x000fe20003f4e828 */
[----:B------:R-:W-:Y:S01]  /*5130*/  UISETP.GE.AND UP2, UPT, UR10, 0x2a, UPT ;  /* 0x0000002a0a00788c */ /* 0x000fe2000bf46270 */
[----:B------:R-:W-:Y:S02]  /*5140*/  PLOP3.LUT P0, PT, PT, PT, UP5, 0x40, 0x0 ;  /* 0x000000000000781c */ /* 0x000fe40003f0e858 */
[----:B------:R-:W-:-:S02]  /*5150*/  PLOP3.LUT P3, PT, PT, PT, UP0, 0x40, 0x0 ;  /* 0x000000000000781c */ /* 0x000fc40003f6e808 */
[C---:B------:R-:W-:Y:S02]  /*5160*/  ISETP.LT.OR P1, PT, R5.reuse, 0x12, P1 ;  /* 0x000000120500780c */ /* 0x040fe40000f21670 */
[----:B------:R-:W-:Y:S02]  /*5170*/  ISETP.LT.OR P4, PT, R5, 0x21, P4 ;  /* 0x000000210500780c */ /* 0x000fe40002781670 */
        /* <DEDUP_REMOVED lines=8> */
[----:B------:R-:W-:Y:S02]  /*5200*/  ISETP.LT.OR P3, PT, R5, 0x29, P3 ;  /* 0x000000290500780c */ /* 0x000fe40001f61670 */
[----:B------:R-:W-:Y:S02]  /*5210*/  ISETP.GT.AND P4, PT, R7, 0x29, P4 ;  /* 0x000000290700780c */ /* 0x000fe40002784270 */
[----:B------:R-:W-:Y:S02]  /*5220*/  FSEL R22, R22, -INF , !P0 ;  /* 0xff80000016167808 */ /* 0x000fe40004000000 */
[----:B------:R-:W-:-:S02]  /*5230*/  FSEL R23, R23, -INF , !P3 ;  /* 0xff80000017177808 */ /* 0x000fc40005800000 */
[----:B------:R-:W-:Y:S01]  /*5240*/  PLOP3.LUT P0, PT, PT, PT, UP4, 0x40, 0x0 ;  /* 0x000000000000781c */ /* 0x000fe20003f0e848 */
[----:B------:R-:W-:Y:S01]  /*5250*/  UISETP.GE.AND UP4, UPT, UR10, 0x32, UPT ;  /* 0x000000320a00788c */ /* 0x000fe2000bf86270 */
[----:B------:R-:W-:Y:S02]  /*5260*/  PLOP3.LUT P3, PT, PT, PT, UP3, 0x40, 0x0 ;  /* 0x000000000000781c */ /* 0x000fe40003f6e838 */
[----:B------:R-:W-:Y:S02]  /*5270*/  ISETP.LT.OR P4, PT, R5, 0x2a, P4 ;  /* 0x0000002a0500780c */ /* 0x000fe40002781670 */
[----:B------:R-:W-:Y:S02]  /*5280*/  ISETP.GT.AND P3, PT, R7, 0x30, P3 ;  /* 0x000000300700780c */ /* 0x000fe40001f64270 */
[----:B------:R-:W-:Y:S02]  /*5290*/  FSEL R24, R45, -INF , !P4 ;  /* 0xff8000002d187808 */ /* 0x000fe40006000000 */
[----:B------:R-:W-:-:S02]  /*52a0*/  PLOP3.LUT P4, PT, PT, PT, UP4, 0x40, 0x0 ;  /* 0x000000000000781c */ /* 0x000fc40003f8e848 */
[----:B------:R-:W-:Y:S02]  /*52b0*/  ISETP.LT.OR P3, PT, R5, 0x31, P3 ;  /* 0x000000310500780c */ /* 0x000fe40001f61670 */
[----:B------:R-:W-:Y:S02]  /*52c0*/  ISETP.GT.AND P4, PT, R7, 0x31, P4 ;  /* 0x000000310700780c */ /* 0x000fe40002784270 */
[----:B------:R-:W-:Y:S02]  /*52d0*/  FSEL R25, R48, -INF , !P3 ;  /* 0xff80000030197808 */ /* 0x000fe40005800000 */
[----:B------:R-:W-:Y:S01]  /*52e0*/  PLOP3.LUT P3, PT, PT, PT, UP5, 0x40, 0x0 ;  /* 0x000000000000781c */ /* 0x000fe20003f6e858 */
[----:B------:R-:W-:Y:S01]  /*52f0*/  UISETP.GE.AND UP5, UPT, UR10, 0x39, UPT ;  /* 0x000000390a00788c */ /* 0x000fe2000bfa6270 */
[----:B------:R-:W-:Y:S02]  /*5300*/  ISETP.LT.OR P4, PT, R5, 0x32, P4 ;  /* 0x000000320500780c */ /* 0x000fe40002781670 */
[----:B------:R-:W-:Y:S01]  /*5310*/  FMNMX.FTZ R35, R28, R29, !PT ;  /* 0x0000001d1c237209 */ /* 0x000fe20007810000 */
[----:B------:R-:W-:Y:S01]  /*5320*/  ULDC UR10, c[0x0][0x988] ;  /* 0x00026200000a7ab9 */ /* 0x000fe20000000800 */
[----:B------:R-:W-:-:S02]  /*5330*/  FSEL R26, R49, -INF , !P4 ;  /* 0xff800000311a7808 */ /* 0x000fc40006000000 */
[----:B------:R-:W-:Y:S02]  /*5340*/  PLOP3.LUT P4, PT, PT, PT, UP5, 0x40, 0x0 ;  /* 0x000000000000781c */ /* 0x000fe40003f8e858 */
[----:B------:R-:W-:Y:S02]  /*5350*/  ISETP.GT.AND P2, PT, R9, 0x18, P2 ;  /* 0x000000180900780c */ /* 0x000fe40001744270 */
[----:B------:R-:W-:Y:S02]  /*5360*/  ISETP.GT.AND P4, PT, R7, 0x38, P4 ;  /* 0x000000380700780c */ /* 0x000fe40002784270 */
[----:B------:R-:W-:Y:S02]  /*5370*/  ISETP.GT.AND P1, PT, R9, 0x19, P1 ;  /* 0x000000190900780c */ /* 0x000fe40000f24270 */
[----:B------:R-:W-:Y:S02]  /*5380*/  ISETP.LT.OR P4, PT, R5, 0x39, P4 ;  /* 0x000000390500780c */ /* 0x000fe40002781670 */
[----:B------:R-:W-:-:S02]  /*5390*/  ISETP.LT.OR P2, PT, R8, 0x19, P2 ;  /* 0x000000190800780c */ /* 0x000fc40001741670 */
[----:B------:R-:W-:Y:S02]  /*53a0*/  FSEL R27, R52, -INF , !P4 ;  /* 0xff800000341b7808 */ /* 0x000fe40006000000 */
[----:B------:R-:W-:Y:S02]  /*53b0*/  PLOP3.LUT P4, PT, PT, PT, UP6, 0x40, 0x0 ;  /* 0x000000000000781c */ /* 0x000fe40003f8e868 */
[----:B------:R-:W-:Y:S02]  /*53c0*/  ISETP.LT.OR P1, PT, R8, 0x1a, P1 ;  /* 0x0000001a0800780c */ /* 0x000fe40000f21670 */
[----:B------:R-:W-:Y:S02]  /*53d0*/  ISETP.GT.AND P4, PT, R7, 0x39, P4 ;  /* 0x000000390700780c */ /* 0x000fe40002784270 */
[----:B------:R-:W-:Y:S02]  /*53e0*/  ISETP.GT.AND P0, PT, R9, 0x20, P0 ;  /* 0x000000200900780c */ /* 0x000fe40000704270 */
[----:B------:R-:W-:-:S02]  /*53f0*/  ISETP.LT.OR P4, PT, R5, 0x3a, P4 ;  /* 0x0000003a0500780c */ /* 0x000fc40002781670 */
[----:B------:R-:W-:Y:S02]  /*5400*/  FMNMX.FTZ R5, R6, R11, !PT ;  /* 0x0000000b06057209 */ /* 0x000fe40007810000 */
[----:B------:R-:W-:Y:S02]  /*5410*/  FSEL R7, R53, -INF , !P4 ;  /* 0xff80000035077808 */ /* 0x000fe40006000000 */
[----:B------:R-:W-:Y:S02]  /*5420*/  FMNMX.FTZ R5, R10, R5, !PT ;  /* 0x000000050a057209 */ /* 0x000fe40007810000 */
[----:B------:R-:W-:Y:S01]  /*5430*/  PLOP3.LUT P4, PT, PT, PT, UP0, 0x40, 0x0 ;  /* 0x000000000000781c */ /* 0x000fe20003f8e808 */
[----:B------:R-:W-:Y:S01]  /*5440*/  UISETP.NE.AND UP0, UPT, UR14, URZ, UPT ;  /* 0x0000003f0e00728c */ /* 0x000fe2000bf05270 */
[----:B------:R-:W-:Y:S02]  /*5450*/  FMNMX.FTZ R34, R12, R5, !PT ;  /* 0x000000050c227209 */ /* 0x000fe40007810000 */
[----:B------:R-:W-:-:S02]  /*5460*/  ISETP.GT.AND P3, PT, R9, 0x21, P3 ;  /* 0x000000210900780c */ /* 0x000fc40001f64270 */
[----:B------:R-:W-:Y:S02]  /*5470*/  FMNMX.FTZ R5, R15, R34, !PT ;  /* 0x000000220f057209 */ /* 0x000fe40007810000 */
[----:B------:R-:W-:Y:S02]  /*5480*/  ISETP.LT.OR P0, PT, R8, 0x21, P0 ;  /* 0x000000210800780c */ /* 0x000fe40000701670 */
[----:B------:R-:W-:Y:S02]  /*5490*/  FMNMX.FTZ R34, R18, R5, !PT ;  /* 0x0000000512227209 */ /* 0x000fe40007810000 */
[----:B------:R-:W-:Y:S02]  /*54a0*/  ISETP.GT.AND P4, PT, R9, 0x28, P4 ;  /* 0x000000280900780c */ /* 0x000fe40002784270 */
[----:B------:R-:W-:Y:S02]  /*54b0*/  FMNMX.FTZ R5, R19, R34, !PT ;  /* 0x0000002213057209 */ /* 0x000fe40007810000 */
[----:B------:R-:W-:-:S02]  /*54c0*/  ISETP.LT.OR P3, PT, R8, 0x22, P3 ;  /* 0x000000220800780c */ /* 0x000fc40001f61670 */
[----:B------:R-:W-:Y:S02]  /*54d0*/  FMNMX.FTZ R34, R20, R5, !PT ;  /* 0x0000000514227209 */ /* 0x000fe40007810000 */
[----:B------:R-:W-:Y:S02]  /*54e0*/  ISETP.LT.OR P4, PT, R8, 0x29, P4 ;  /* 0x000000290800780c */ /* 0x000fe40002781670 */
[----:B------:R-:W-:-:S04]  /*54f0*/  FMNMX.FTZ R5, R21, R34, !PT ;  /* 0x0000002215057209 */ /* 0x000fc80007810000 */
[----:B------:R-:W-:-:S04]  /*5500*/  FMNMX.FTZ R34, R22, R5, !PT ;  /* 0x0000000516227209 */ /* 0x000fc80007810000 */
[----:B------:R-:W-:-:S04]  /*5510*/  FMNMX.FTZ R5, R23, R34, !PT ;  /* 0x0000002217057209 */ /* 0x000fc80007810000 */
[----:B------:R-:W-:-:S04]  /*5520*/  FMNMX.FTZ R34, R24, R5, !PT ;  /* 0x0000000518227209 */ /* 0x000fc80007810000 */
[----:B------:R-:W-:-:S04]  /*5530*/  FMNMX.FTZ R5, R25, R34, !PT ;  /* 0x0000002219057209 */ /* 0x000fc80007810000 */
[----:B------:R-:W-:-:S04]  /*5540*/  FMNMX.FTZ R34, R26, R5, !PT ;  /* 0x000000051a227209 */ /* 0x000fc80007810000 */
[----:B------:R-:W-:-:S04]  /*5550*/  FMNMX.FTZ R34, R27, R34, !PT ;  /* 0x000000221b227209 */ /* 0x000fc80007810000 */
[----:B------:R-:W-:-:S05]  /*5560*/  FMNMX.FTZ R36, R7, R34, !PT ;  /* 0x0000002207247209 */ /* 0x000fca0007810000 */
[----:B------:R-:W0:Y:S02]  /*5570*/  SHFL.BFLY PT, R5, R36, 0x2, 0x1f ;  /* 0x0c401f0024057f89 */ /* 0x000e2400000e0000 */
[----:B0-----:R-:W-:Y:S02]  /*5580*/  FMNMX.FTZ R37, R36, R5, !PT ;  /* 0x0000000524257209 */ /* 0x001fe40007810000 */
[----:B------:R-:W-:Y:S02]  /*5590*/  FMNMX.FTZ R36, R30, R35, !PT ;  /* 0x000000231e247209 */ /* 0x000fe40007810000 */
[----:B------:R-:W-:Y:S01]  /*55a0*/  FSEL R35, R39, -INF , !P1 ;  /* 0xff80000027237808 */ /* 0x000fe20004800000 */
[----:B------:R-:W0:Y:S01]  /*55b0*/  SHFL.BFLY PT, R34, R37, 0x1, 0x1f ;  /* 0x0c201f0025227f89 */ /* 0x000e2200000e0000 */
[----:B------:R-:W-:-:S04]  /*55c0*/  PLOP3.LUT P1, PT, PT, PT, UP3, 0x40, 0x0 ;  /* 0x000000000000781c */ /* 0x000fc80003f2e838 */
[----:B------:R-:W-:-:S04]  /*55d0*/  ISETP.GT.AND P1, PT, R9, 0x30, P1 ;  /* 0x000000300900780c */ /* 0x000fc80000f24270 */
[----:B------:R-:W-:Y:S02]  /*55e0*/  ISETP.LT.OR P1, PT, R8, 0x31, P1 ;  /* 0x000000310800780c */ /* 0x000fe40000f21670 */
[----:B0-----:R-:W-:Y:S02]  /*55f0*/  FMNMX.FTZ R5, R37, R34, !PT ;  /* 0x0000002225057209 */ /* 0x001fe40007810000 */
[----:B------:R-:W-:Y:S02]  /*5600*/  FMNMX.FTZ R37, R31, R36, !PT ;  /* 0x000000241f257209 */ /* 0x000fe40007810000 */
[----:B------:R-:W-:Y:S02]  /*5610*/  FSEL R34, R38, -INF , !P2 ;  /* 0xff80000026227808 */ /* 0x000fe40005000000 */
[----:B------:R-:W-:Y:S02]  /*5620*/  FMNMX.FTZ R38, R32, R37, !PT ;  /* 0x0000002520267209 */ /* 0x000fe40007810000 */
[----:B------:R-:W-:-:S02]  /*5630*/  PLOP3.LUT P2, PT, PT, PT, UP2, 0x40, 0x0 ;  /* 0x000000000000781c */ /* 0x000fc40003f4e828 */
[----:B------:R-:W-:Y:S02]  /*5640*/  FMNMX.FTZ R39, R33, R38, !PT ;  /* 0x0000002621277209 */ /* 0x000fe40007810000 */
[----:B------:R-:W-:Y:S02]  /*5650*/  ISETP.GT.AND P2, PT, R9, 0x29, P2 ;  /* 0x000000290900780c */ /* 0x000fe40001744270 */
[----:B------:R-:W-:Y:S02]  /*5660*/  FMNMX.FTZ R40, R34, R39, !PT ;  /* 0x0000002722287209 */ /* 0x000fe40007810000 */
[----:B------:R-:W-:Y:S01]  /*5670*/  FSEL R36, R42, -INF , !P0 ;  /* 0xff8000002a247808 */ /* 0x000fe20004000000 */
[----:B------:R-:W-:Y:S01]  /*5680*/  FMUL.FTZ R42, R5, UR10 ;  /* 0x0000000a052a7c20 */ /* 0x000fe20008410000 */
[----:B------:R-:W-:Y:S02]  /*5690*/  FMNMX.FTZ R41, R35, R40, !PT ;  /* 0x0000002823297209 */ /* 0x000fe40007810000 */
[----:B------:R-:W-:-:S02]  /*56a0*/  ISETP.LT.OR P2, PT, R8, 0x2a, P2 ;  /* 0x0000002a0800780c */ /* 0x000fc40001741670 */
[----:B------:R-:W-:Y:S02]  /*56b0*/  FSEL R37, R43, -INF , !P3 ;  /* 0xff8000002b257808 */ /* 0x000fe40005800000 */
[----:B------:R-:W-:Y:S02]  /*56c0*/  FMNMX.FTZ R40, R36, R41, !PT ;  /* 0x0000002924287209 */ /* 0x000fe40007810000 */
[----:B------:R-:W-:Y:S02]  /*56d0*/  FSEL R39, R47, -INF , !P2 ;  /* 0xff8000002f277808 */ /* 0x000fe40005000000 */
[----:B------:R-:W-:Y:S02]  /*56e0*/  FSETP.NEU.FTZ.AND P2, PT, R5, -INF , PT ;  /* 0xff8000000500780b */ /* 0x000fe40003f5d000 */
[----:B------:R-:W-:Y:S02]  /*56f0*/  PLOP3.LUT P0, PT, PT, PT, UP4, 0x40, 0x0 ;  /* 0x000000000000781c */ /* 0x000fe40003f0e848 */
[----:B------:R-:W-:-:S02]  /*5700*/  FSEL R38, R46, -INF , !P4 ;  /* 0xff8000002e267808 */ /* 0x000fc40006000000 */
[----:B------:R-:W-:Y:S02]  /*5710*/  FMNMX.FTZ R41, R37, R40, !PT ;  /* 0x0000002825297209 */ /* 0x000fe40007810000 */
[----:B------:R-:W-:Y:S02]  /*5720*/  PLOP3.LUT P3, PT, PT, PT, UP5, 0x40, 0x0 ;  /* 0x000000000000781c */ /* 0x000fe40003f6e858 */
[----:B------:R-:W-:Y:S02]  /*5730*/  PLOP3.LUT P4, PT, PT, PT, UP6, 0x40, 0x0 ;  /* 0x000000000000781c */ /* 0x000fe40003f8e868 */
[----:B------:R-:W-:Y:S02]  /*5740*/  FSEL R43, R42, RZ, P2 ;  /* 0x000000ff2a2b7208 */ /* 0x000fe40001000000 */
[C---:B------:R-:W-:Y:S02]  /*5750*/  ISETP.GT.AND P0, PT, R9.reuse, 0x31, P0 ;  /* 0x000000310900780c */ /* 0x040fe40000704270 */
[----:B------:R-:W-:Y:S01]  /*5760*/  FMNMX.FTZ R42, R38, R41, !PT ;  /* 0x00000029262a7209 */ /* 0x000fe20007810000 */
[--C-:B------:R-:W-:Y:S01]  /*5770*/  FFMA.FTZ R44, R6, UR10, -R43.reuse ;  /* 0x0000000a062c7c23 */ /* 0x100fe2000801082b */
[----:B------:R-:W-:Y:S01]  /*5780*/  ISETP.GT.AND P3, PT, R9, 0x38, P3 ;  /* 0x000000380900780c */ /* 0x000fe20001f64270 */
[--C-:B------:R-:W-:Y:S01]  /*5790*/  FFMA.FTZ R7, R7, UR10, -R43.reuse ;  /* 0x0000000a07077c23 */ /* 0x100fe2000801082b */
[----:B------:R-:W-:Y:S01]  /*57a0*/  ISETP.GT.AND P4, PT, R9, 0x39, P4 ;  /* 0x000000390900780c */ /* 0x000fe20002784270 */
[--C-:B------:R-:W-:Y:S01]  /*57b0*/  FFMA.FTZ R12, R12, UR10, -R43.reuse ;  /* 0x0000000a0c0c7c23 */ /* 0x100fe2000801082b */
[----:B------:R-:W-:Y:S01]  /*57c0*/  ISETP.LT.OR P0, PT, R8, 0x32, P0 ;  /* 0x000000320800780c */ /* 0x000fe20000701670 */
[----:B------:R0:W-:Y:S01]  /*57d0*/  MUFU.EX2 R46, R7 ;  /* 0x00000007002e7308 */ /* 0x0001e20000000800 */
[----:B------:R-:W-:Y:S01]  /*57e0*/  FSEL R40, R50, -INF , !P1 ;  /* 0xff80000032287808 */ /* 0x000fe20004800000 */
[--C-:B------:R-:W-:Y:S01]  /*57f0*/  FFMA.FTZ R10, R10, UR10, -R43.reuse ;  /* 0x0000000a0a0a7c23 */ /* 0x100fe2000801082b */
[----:B------:R-:W-:Y:S01]  /*5800*/  FMNMX.FTZ R9, R39, R42, !PT ;  /* 0x0000002a27097209 */ /* 0x000fe20007810000 */
[--C-:B------:R-:W-:Y:S01]  /*5810*/  FFMA.FTZ R15, R15, UR10, -R43.reuse ;  /* 0x0000000a0f0f7c23 */ /* 0x100fe2000801082b */
[----:B------:R-:W-:Y:S01]  /*5820*/  ISETP.LT.OR P3, PT, R8, 0x39, P3 ;  /* 0x000000390800780c */ /* 0x000fe20001f61670 */
[--C-:B------:R-:W-:Y:S01]  /*5830*/  FFMA.FTZ R18, R18, UR10, -R43.reuse ;  /* 0x0000000a12127c23 */ /* 0x100fe2000801082b */
[----:B------:R-:W-:Y:S01]  /*5840*/  FSEL R41, R51, -INF , !P0 ;  /* 0xff80000033297808 */ /* 0x000fe20004000000 */
[----:B------:R-:W-:Y:S01]  /*5850*/  MUFU.EX2 R47, R12 ;  /* 0x0000000c002f7308 */ /* 0x000fe20000000800 */
[----:B------:R-:W-:Y:S01]  /*5860*/  FMNMX.FTZ R6, R40, R9, !PT ;  /* 0x0000000928067209 */ /* 0x000fe20007810000 */
[--C-:B------:R-:W-:Y:S01]  /*5870*/  FFMA.FTZ R19, R19, UR10, -R43.reuse ;  /* 0x0000000a13137c23 */ /* 0x100fe2000801082b */
[----:B------:R-:W-:Y:S01]  /*5880*/  ISETP.LT.OR P4, PT, R8, 0x3a, P4 ;  /* 0x0000003a0800780c */ /* 0x000fe20002781670 */
[--C-:B------:R-:W-:Y:S01]  /*5890*/  FFMA.FTZ R8, R11, UR10, -R43.reuse ;  /* 0x0000000a0b087c23 */ /* 0x100fe2000801082b */
[----:B------:R-:W-:Y:S01]  /*58a0*/  FSEL R42, R54, -INF , !P3 ;  /* 0xff800000362a7808 */ /* 0x000fe20005800000 */
[--C-:B------:R-:W-:Y:S01]  /*58b0*/  FFMA.FTZ R20, R20, UR10, -R43.reuse ;  /* 0x0000000a14147c23 */ /* 0x100fe2000801082b */
[----:B------:R-:W-:Y:S01]  /*58c0*/  FMNMX.FTZ R9, R41, R6, !PT ;  /* 0x0000000629097209 */ /* 0x000fe20007810000 */
[----:B------:R-:W-:Y:S01]  /*58d0*/  MUFU.EX2 R45, R8 ;  /* 0x00000008002d7308 */ /* 0x000fe20000000800 */
[----:B------:R-:W-:Y:S01]  /*58e0*/  FSEL R11, R55, -INF , !P4 ;  /* 0xff800000370b7808 */ /* 0x000fe20006000000 */
[--C-:B------:R-:W-:Y:S01]  /*58f0*/  FFMA.FTZ R21, R21, UR10, -R43.reuse ;  /* 0x0000000a15157c23 */ /* 0x100fe2000801082b */
[----:B------:R-:W-:Y:S01]  /*5900*/  FMNMX.FTZ R6, R42, R9, !PT ;  /* 0x000000092a067209 */ /* 0x000fe20007810000 */
[--C-:B------:R-:W-:Y:S01]  /*5910*/  FFMA.FTZ R22, R22, UR10, -R43.reuse ;  /* 0x0000000a16167c23 */ /* 0x100fe2000801082b */
[----:B0-----:R-:W-:Y:S01]  /*5920*/  LEA.HI R7, R17, R16, RZ, 0x4 ;  /* 0x0000001011077211 */ /* 0x001fe200078f20ff */
[--C-:B------:R-:W-:Y:S01]  /*5930*/  FFMA.FTZ R23, R23, UR10, -R43.reuse ;  /* 0x0000000a17177c23 */ /* 0x100fe2000801082b */
[----:B------:R-:W-:Y:S01]  /*5940*/  FMNMX.FTZ R6, R11, R6, !PT ;  /* 0x000000060b067209 */ /* 0x000fe20007810000 */
[----:B------:R-:W-:Y:S01]  /*5950*/  MUFU.EX2 R154, R10 ;  /* 0x0000000a009a7308 */ /* 0x000fe20000000800 */
[--C-:B------:R-:W-:Y:S01]  /*5960*/  FFMA.FTZ R24, R24, UR10, -R43.reuse ;  /* 0x0000000a18187c23 */ /* 0x100fe2000801082b */
[--C-:B------:R-:W-:Y:S01]  /*5970*/  FFMA.FTZ R25, R25, UR10, -R43.reuse ;  /* 0x0000000a19197c23 */ /* 0x100fe2000801082b */
[--C-:B------:R-:W-:Y:S01]  /*5980*/  FFMA.FTZ R26, R26, UR10, -R43.reuse ;  /* 0x0000000a1a1a7c23 */ /* 0x100fe2000801082b */
[----:B------:R-:W0:Y:S01]  /*5990*/  SHFL.BFLY PT, R9, R6, 0x2, 0x1f ;  /* 0x0c401f0006097f89 */ /* 0x000e2200000e0000 */
[----:B------:R-:W-:-:S03]  /*59a0*/  FFMA.FTZ R27, R27, UR10, -R43 ;  /* 0x0000000a1b1b7c23 */ /* 0x000fc6000801082b */
[----:B------:R-:W1:Y:S08]  /*59b0*/  MUFU.EX2 R44, R44 ;  /* 0x0000002c002c7308 */ /* 0x000e700000000800 */
[----:B------:R-:W-:Y:S08]  /*59c0*/  MUFU.EX2 R15, R15 ;  /* 0x0000000f000f7308 */ /* 0x000ff00000000800 */
[----:B------:R-:W2:Y:S01]  /*59d0*/  MUFU.EX2 R18, R18 ;  /* 0x0000001200127308 */ /* 0x000ea20000000800 */
[----:B-1----:R-:W-:-:S02]  /*59e0*/  F2FP.BF16.F32.PACK_AB R152, R45, R44 ;  /* 0x0000002c2d98723e */ /* 0x002fc400000010ff */
[----:B0-----:R-:W-:-:S05]  /*59f0*/  FMNMX.FTZ R9, R6, R9, !PT ;  /* 0x0000000906097209 */ /* 0x001fca0007810000 */
[----:B------:R-:W-:Y:S01]  /*5a00*/  MUFU.EX2 R19, R19 ;  /* 0x0000001300137308 */ /* 0x000fe20000000800 */
[----:B------:R-:W0:Y:S07]  /*5a10*/  SHFL.BFLY PT, R6, R9, 0x1, 0x1f ;  /* 0x0c201f0009067f89 */ /* 0x000e2e00000e0000 */
[----:B------:R-:W1:Y:S01]  /*5a20*/  MUFU.EX2 R20, R20 ;  /* 0x0000001400147308 */ /* 0x000e620000000800 */
[----:B--2---:R-:W-:-:S07]  /*5a30*/  F2FP.BF16.F32.PACK_AB R156, R18, R15 ;  /* 0x0000000f129c723e */ /* 0x004fce00000010ff */
[----:B------:R-:W-:Y:S08]  /*5a40*/  MUFU.EX2 R21, R21 ;  /* 0x0000001500157308 */ /* 0x000ff00000000800 */
[----:B------:R-:W-:Y:S01]  /*5a50*/  MUFU.EX2 R22, R22 ;  /* 0x0000001600167308 */ /* 0x000fe20000000800 */
[----:B0-----:R-:W-:Y:S02]  /*5a60*/  FMNMX.FTZ R6, R9, R6, !PT ;  /* 0x0000000609067209 */ /* 0x001fe40007810000 */
[----:B------:R-:W-:-:S02]  /*5a70*/  LOP3.LUT R9, R7, 0xfffffff0, RZ, 0xc0, !PT ;  /* 0xfffffff007097812 */ /* 0x000fc400078ec0ff */
[C---:B------:R-:W-:Y:S01]  /*5a80*/  FSETP.NEU.FTZ.AND P0, PT, R6.reuse, -INF , PT ;  /* 0xff8000000600780b */ /* 0x040fe20003f1d000 */
[----:B------:R-:W-:Y:S01]  /*5a90*/  FMUL.FTZ R8, R6, UR10 ;  /* 0x0000000a06087c20 */ /* 0x000fe20008410000 */
[----:B-1----:R-:W-:Y:S01]  /*5aa0*/  F2FP.BF16.F32.PACK_AB R158, R20, R19 ;  /* 0x00000013149e723e */ /* 0x002fe200000010ff */
[----:B------:R-:W-:Y:S01]  /*5ab0*/  IMAD.IADD R9, R16, 0x1, -R9 ;  /* 0x0000000110097824 */ /* 0x000fe200078e0a09 */
[----:B------:R-:W-:Y:S01]  /*5ac0*/  LEA.HI R16, R17, R16, RZ, 0x5 ;  /* 0x0000001011107211 */ /* 0x000fe200078f28ff */
[----:B------:R-:W-:Y:S01]  /*5ad0*/  MUFU.EX2 R23, R23 ;  /* 0x0000001700177308 */ /* 0x000fe20000000800 */
[----:B------:R-:W-:Y:S02]  /*5ae0*/  FSEL R12, R8, RZ, P0 ;  /* 0x000000ff080c7208 */ /* 0x000fe40000000000 */
[----:B------:R-:W-:Y:S01]  /*5af0*/  SHF.R.S32.HI R8, RZ, 0x1f, R9 ;  /* 0x0000001fff087819 */ /* 0x000fe20000011409 */
[----:B------:R-:W-:Y:S02]  /*5b00*/  IMAD.SHL.U32 R16, R16, 0x20, RZ ;  /* 0x0000002010107824 */ /* 0x000fe400078e00ff */
[--C-:B------:R-:W-:Y:S01]  /*5b10*/  FFMA.FTZ R28, R28, UR10, -R12.reuse ;  /* 0x0000000a1c1c7c23 */ /* 0x100fe2000801080c */
[----:B------:R-:W-:Y:S01]  /*5b20*/  LEA.HI R8, R8, R9, RZ, 0x3 ;  /* 0x0000000908087211 */ /* 0x000fe200078f18ff */
[--C-:B------:R-:W-:Y:S01]  /*5b30*/  FFMA.FTZ R29, R29, UR10, -R12.reuse ;  /* 0x0000000a1d1d7c23 */ /* 0x100fe2000801080c */
[--C-:B------:R-:W-:Y:S01]  /*5b40*/  FFMA.FTZ R30, R30, UR10, -R12.reuse ;  /* 0x0000000a1e1e7c23 */ /* 0x100fe2000801080c */
[--C-:B------:R-:W-:Y:S01]  /*5b50*/  FFMA.FTZ R31, R31, UR10, -R12.reuse ;  /* 0x0000000a1f1f7c23 */ /* 0x100fe2000801080c */
[C---:B------:R-:W-:Y:S01]  /*5b60*/  LOP3.LUT R10, R8.reuse, 0xfffffff8, RZ, 0xc0, !PT ;  /* 0xfffffff8080a7812 */ /* 0x040fe200078ec0ff */
[----:B------:R-:W-:Y:S01]  /*5b70*/  MUFU.EX2 R28, R28 ;  /* 0x0000001c001c7308 */ /* 0x000fe20000000800 */
[----:B------:R-:W-:Y:S01]  /*5b80*/  SHF.L.U32 R17, R8, 0x6, RZ ;  /* 0x0000000608117819 */ /* 0x000fe200000006ff */
[--C-:B------:R-:W-:Y:S01]  /*5b90*/  FFMA.FTZ R32, R32, UR10, -R12.reuse ;  /* 0x0000000a20207c23 */ /* 0x100fe2000801080c */
[----:B------:R-:W-:Y:S01]  /*5ba0*/  IADD3 R10, R9, -R10, RZ ;  /* 0x8000000a090a7210 */ /* 0x000fe20007ffe0ff */
[--C-:B------:R-:W-:Y:S01]  /*5bb0*/  FFMA.FTZ R33, R33, UR10, -R12.reuse ;  /* 0x0000000a21217c23 */ /* 0x100fe2000801080c */
[----:B------:R-:W-:Y:S01]  /*5bc0*/  SHF.R.S32.HI R9, RZ, 0x4, R7 ;  /* 0x00000004ff097819 */ /* 0x000fe20000011407 */
[--C-:B------:R-:W-:Y:S01]  /*5bd0*/  FFMA.FTZ R34, R34, UR10, -R12.reuse ;  /* 0x0000000a22227c23 */ /* 0x100fe2000801080c */
[----:B------:R-:W-:Y:S01]  /*5be0*/  LOP3.LUT R17, R17, 0x7ffffe00, RZ, 0xc0, !PT ;  /* 0x7ffffe0011117812 */ /* 0x000fe200078ec0ff */
[----:B------:R-:W-:Y:S01]  /*5bf0*/  IMAD.SHL.U32 R7, R10, 0x40, RZ ;  /* 0x000000400a077824 */ /* 0x000fe200078e00ff */
[----:B------:R-:W0:Y:S01]  /*5c00*/  MUFU.EX2 R29, R29 ;  /* 0x0000001d001d7308 */ /* 0x000e220000000800 */
[----:B------:R-:W-:Y:S01]  /*5c10*/  IMAD.SHL.U32 R48, R9, 0x8, RZ ;  /* 0x0000000809307824 */ /* 0x000fe200078e00ff */
[----:B------:R-:W-:Y:S01]  /*5c20*/  LOP3.LUT R9, R16, 0x7ffffc00, RZ, 0xc0, !PT ;  /* 0x7ffffc0010097812 */ /* 0x000fe200078ec0ff */
[--C-:B------:R-:W-:Y:S01]  /*5c30*/  FFMA.FTZ R35, R35, UR10, -R12.reuse ;  /* 0x0000000a23237c23 */ /* 0x100fe2000801080c */
[----:B------:R-:W-:Y:S01]  /*5c40*/  LOP3.LUT R7, R7, 0x1c0, RZ, 0xc0, !PT ;  /* 0x000001c007077812 */ /* 0x000fe200078ec0ff */
[--C-:B------:R-:W-:Y:S01]  /*5c50*/  FFMA.FTZ R36, R36, UR10, -R12.reuse ;  /* 0x0000000a24247c23 */ /* 0x100fe2000801080c */
[--C-:B------:R-:W-:Y:S01]  /*5c60*/  FFMA.FTZ R37, R37, UR10, -R12.reuse ;  /* 0x0000000a25257c23 */ /* 0x100fe2000801080c */
[----:B------:R-:W-:Y:S01]  /*5c70*/  FFMA.FTZ R38, R38, UR10, -R12 ;  /* 0x0000000a26267c23 */ /* 0x000fe2000801080c */
[----:B------:R-:W-:Y:S01]  /*5c80*/  LOP3.LUT R48, R7, 0x8, R48, 0xf8, !PT ;  /* 0x0000000807307812 */ /* 0x000fe200078ef830 */
[----:B------:R-:W1:Y:S01]  /*5c90*/  MUFU.EX2 R30, R30 ;  /* 0x0000001e001e7308 */ /* 0x000e620000000800 */
[----:B------:R-:W-:Y:S01]  /*5ca0*/  SHF.R.U32.HI R7, RZ, 0x3, R7 ;  /* 0x00000003ff077819 */ /* 0x000fe20000011607 */
[--C-:B------:R-:W-:Y:S01]  /*5cb0*/  FFMA.FTZ R39, R39, UR10, -R12.reuse ;  /* 0x0000000a27277c23 */ /* 0x100fe2000801080c */
[--C-:B------:R-:W-:Y:S01]  /*5cc0*/  FFMA.FTZ R40, R40, UR10, -R12.reuse ;  /* 0x0000000a28287c23 */ /* 0x100fe2000801080c */
[--C-:B------:R-:W-:Y:S01]  /*5cd0*/  FFMA.FTZ R41, R41, UR10, -R12.reuse ;  /* 0x0000000a29297c23 */ /* 0x100fe2000801080c */
[----:B------:R-:W-:Y:S01]  /*5ce0*/  LOP3.LUT R48, R48, R7, RZ, 0x3c, !PT ;  /* 0x0000000730307212 */ /* 0x000fe200078e3cff */
[----:B------:R-:W-:Y:S01]  /*5cf0*/  FADD.FTZ R7, R44, R45 ;  /* 0x0000002d2c077221 */ /* 0x000fe20000010000 */
[----:B------:R-:W-:Y:S01]  /*5d00*/  LOP3.LUT P0, RZ, R10, 0x4, RZ, 0xc0, !PT ;  /* 0x000000040aff7812 */ /* 0x000fe2000780c0ff */
[----:B------:R-:W2:Y:S01]  /*5d10*/  MUFU.EX2 R31, R31 ;  /* 0x0000001f001f7308 */ /* 0x000ea20000000800 */
[----:B------:R-:W-:Y:S01]  /*5d20*/  IADD3 R48, R48, R17, R9 ;  /* 0x0000001130307210 */ /* 0x000fe20007ffe009 */
[----:B------:R-:W-:Y:S01]  /*5d30*/  FADD.FTZ R8, R154, R7 ;  /* 0x000000079a087221 */ /* 0x000fe20000010000 */
[----:B0-----:R-:W-:Y:S01]  /*5d40*/  FADD.FTZ R9, R28, R29 ;  /* 0x0000001d1c097221 */ /* 0x001fe20000010000 */
[----:B------:R-:W-:Y:S01]  /*5d50*/  LOP3.LUT P1, RZ, R10, 0x2, RZ, 0xc0, !PT ;  /* 0x000000020aff7812 */ /* 0x000fe2000782c0ff */
[----:B------:R-:W-:Y:S01]  /*5d60*/  FFMA.FTZ R42, R42, UR10, -R12 ;  /* 0x0000000a2a2a7c23 */ /* 0x000fe2000801080c */
[C---:B------:R-:W-:Y:S01]  /*5d70*/  FADD.FTZ R8, R47.reuse, R8 ;  /* 0x000000082f087221 */ /* 0x040fe20000010000 */
[----:B------:R-:W-:Y:S01]  /*5d80*/  F2FP.BF16.F32.PACK_AB R154, R47, R154 ;  /* 0x0000009a2f9a723e */ /* 0x000fe200000010ff */
[----:B------:R-:W0:Y:S01]  /*5d90*/  MUFU.EX2 R32, R32 ;  /* 0x0000002000207308 */ /* 0x000e220000000800 */
[----:B------:R-:W-:Y:S01]  /*5da0*/  F2FP.BF16.F32.PACK_AB R153, R29, R28 ;  /* 0x0000001c1d99723e */ /* 0x000fe200000010ff */
[----:B------:R-:W-:Y:S01]  /*5db0*/  FADD.FTZ R7, R15, R8 ;  /* 0x000000080f077221 */ /* 0x000fe20000010000 */
[----:B------:R-:W-:Y:S01]  /*5dc0*/  IMAD.MOV.U32 R15, RZ, RZ, -0x40 ;  /* 0xffffffc0ff0f7424 */ /* 0x000fe200078e00ff */
[----:B------:R-:W-:-:S02]  /*5dd0*/  F2FP.BF16.F32.PACK_AB R160, R22, R21 ;  /* 0x0000001516a0723e */ /* 0x000fc400000010ff */
[----:B------:R-:W-:Y:S01]  /*5de0*/  FADD.FTZ R8, R18, R7 ;  /* 0x0000000712087221 */ /* 0x000fe20000010000 */
[----:B------:R-:W-:Y:S01]  /*5df0*/  FFMA.FTZ R7, R11, UR10, -R12 ;  /* 0x0000000a0b077c23 */ /* 0x000fe2000801080c */
[----:B------:R-:W3:Y:S01]  /*5e00*/  MUFU.EX2 R33, R33 ;  /* 0x0000002100217308 */ /* 0x000ee20000000800 */
[----:B------:R-:W-:Y:S01]  /*5e10*/  LEA R12, R48, UR37, 0x1 ;  /* 0x00000025300c7c11 */ /* 0x000fe2000f8e08ff */
[----:B------:R-:W-:Y:S01]  /*5e20*/  FADD.FTZ R17, R19, R8 ;  /* 0x0000000813117221 */ /* 0x000fe20000010000 */
[----:B-1----:R-:W-:Y:S01]  /*5e30*/  FADD.FTZ R8, R30, R9 ;  /* 0x000000091e087221 */ /* 0x002fe20000010000 */
[C---:B--2---:R-:W-:Y:S02]  /*5e40*/  F2FP.BF16.F32.PACK_AB R155, R31.reuse, R30 ;  /* 0x0000001e1f9b723e */ /* 0x044fe400000010ff */
[----:B------:R-:W-:Y:S01]  /*5e50*/  FADD.FTZ R10, R20, R17 ;  /* 0x00000011140a7221 */ /* 0x000fe20000010000 */
[----:B------:R-:W-:Y:S01]  /*5e60*/  FADD.FTZ R9, R31, R8 ;  /* 0x000000081f097221 */ /* 0x000fe20000010000 */
[----:B------:R-:W1:Y:S01]  /*5e70*/  MUFU.EX2 R34, R34 ;  /* 0x0000002200227308 */ /* 0x000e620000000800 */
[----:B------:R2:W-:Y:S01]  /*5e80*/  STSM.16.M88.4 [R12+0x26800], R152 ;  /* 0x026800980c007844 */ /* 0x0005e20000000200 */
[----:B------:R-:W-:Y:S01]  /*5e90*/  FADD.FTZ R11, R21, R10 ;  /* 0x0000000a150b7221 */ /* 0x000fe20000010000 */
[----:B0-----:R-:W-:Y:S01]  /*5ea0*/  FADD.FTZ R8, R32, R9 ;  /* 0x0000000920087221 */ /* 0x001fe20000010000 */
[----:B------:R-:W-:-:S02]  /*5eb0*/  VIADD R10, R12, 0x26800 ;  /* 0x000268000c0a7836 */ /* 0x000fc40000000000 */
[----:B------:R-:W-:Y:S01]  /*5ec0*/  FADD.FTZ R16, R22, R11 ;  /* 0x0000000b16107221 */ /* 0x000fe20000010000 */
[----:B------:R-:W-:Y:S01]  /*5ed0*/  VIADD R11, R12, 0x26820 ;  /* 0x000268200c0b7836 */ /* 0x000fe20000000000 */
[----:B------:R-:W0:Y:S01]  /*5ee0*/  MUFU.EX2 R35, R35 ;  /* 0x0000002300237308 */ /* 0x000e220000000800 */
[----:B---3--:R-:W-:Y:S01]  /*5ef0*/  FADD.FTZ R9, R33, R8 ;  /* 0x0000000821097221 */ /* 0x008fe20000010000 */
[----:B------:R-:W-:Y:S01]  /*5f00*/  FADD.FTZ R17, R23, R16 ;  /* 0x0000001017117221 */ /* 0x000fe20000010000 */
[----:B------:R-:W-:Y:S02]  /*5f10*/  @P1 IADD3 R11, R10, -0x20, RZ ;  /* 0xffffffe00a0b1810 */ /* 0x000fe40007ffe0ff */
[----:B------:R-:W-:-:S03]  /*5f20*/  F2FP.BF16.F32.PACK_AB R157, R33, R32 ;  /* 0x00000020219d723e */ /* 0x000fc600000010ff */
[----:B------:R-:W3:Y:S01]  /*5f30*/  MUFU.EX2 R36, R36 ;  /* 0x0000002400247308 */ /* 0x000ee20000000800 */
[----:B-1----:R-:W-:-:S07]  /*5f40*/  FADD.FTZ R8, R34, R9 ;  /* 0x0000000922087221 */ /* 0x002fce0000010000 */
[----:B------:R-:W1:Y:S01]  /*5f50*/  MUFU.EX2 R37, R37 ;  /* 0x0000002500257308 */ /* 0x000e620000000800 */
[C---:B0-----:R-:W-:Y:S01]  /*5f60*/  FADD.FTZ R9, R35.reuse, R8 ;  /* 0x0000000823097221 */ /* 0x041fe20000010000 */
[----:B------:R-:W-:-:S05]  /*5f70*/  F2FP.BF16.F32.PACK_AB R159, R35, R34 ;  /* 0x00000022239f723e */ /* 0x000fca00000010ff */
[----:B------:R2:W-:Y:S01]  /*5f80*/  STSM.16.M88.4 [R11], R156 ;  /* 0x0000009c0b007844 */ /* 0x0005e20000000200 */
[----:B------:R-:W0:Y:S01]  /*5f90*/  MUFU.EX2 R38, R38 ;  /* 0x0000002600267308 */ /* 0x000e220000000800 */
[----:B---3--:R-:W-:Y:S01]  /*5fa0*/  FADD.FTZ R8, R36, R9 ;  /* 0x0000000924087221 */ /* 0x008fe20000010000 */
[----:B------:R-:W-:-:S05]  /*5fb0*/  SEL R9, R15, 0x40, P0 ;  /* 0x000000400f097807 */ /* 0x000fca0000000000 */
[----:B------:R-:W-:Y:S01]  /*5fc0*/  IMAD.IADD R10, R10, 0x1, R9 ;  /* 0x000000010a0a7824 */ /* 0x000fe200078e0209 */
[----:B------:R-:W3:Y:S01]  /*5fd0*/  MUFU.EX2 R24, R24 ;  /* 0x0000001800187308 */ /* 0x000ee20000000800 */
[C---:B-1----:R-:W-:Y:S01]  /*5fe0*/  FADD.FTZ R15, R37.reuse, R8 ;  /* 0x00000008250f7221 */ /* 0x042fe20000010000 */
[----:B------:R-:W-:Y:S01]  /*5ff0*/  F2FP.BF16.F32.PACK_AB R161, R37, R36 ;  /* 0x0000002425a1723e */ /* 0x000fe200000010ff */
[----:B------:R-:W-:-:S05]  /*6000*/  IMAD.IADD R9, R9, 0x1, R11 ;  /* 0x0000000109097824 */ /* 0x000fca00078e020b */
[----:B------:R-:W1:Y:S01]  /*6010*/  MUFU.EX2 R39, R39 ;  /* 0x0000002700277308 */ /* 0x000e620000000800 */
[----:B0-----:R-:W-:-:S07]  /*6020*/  FADD.FTZ R8, R38, R15 ;  /* 0x0000000f26087221 */ /* 0x001fce0000010000 */
[----:B------:R-:W-:Y:S01]  /*6030*/  MUFU.EX2 R25, R25 ;  /* 0x0000001900197308 */ /* 0x000fe20000000800 */
[C---:B---3--:R-:W-:Y:S01]  /*6040*/  F2FP.BF16.F32.PACK_AB R162, R24.reuse, R23 ;  /* 0x0000001718a2723e */ /* 0x048fe200000010ff */
[----:B------:R-:W-:-:S06]  /*6050*/  FADD.FTZ R24, R24, R17 ;  /* 0x0000001118187221 */ /* 0x000fcc0000010000 */
[----:B------:R-:W0:Y:S01]  /*6060*/  MUFU.EX2 R26, R26 ;  /* 0x0000001a001a7308 */ /* 0x000e220000000800 */
[C---:B-1----:R-:W-:Y:S01]  /*6070*/  F2FP.BF16.F32.PACK_AB R163, R39.reuse, R38 ;  /* 0x0000002627a3723e */ /* 0x042fe200000010ff */
[----:B------:R-:W-:-:S04]  /*6080*/  FADD.FTZ R39, R39, R8 ;  /* 0x0000000827277221 */ /* 0x000fc80000010000 */
[----:B------:R2:W-:Y:S02]  /*6090*/  STSM.16.M88.4 [R10], R160 ;  /* 0x000000a00a007844 */ /* 0x0005e40000000200 */
[----:B------:R-:W-:Y:S08]  /*60a0*/  MUFU.EX2 R40, R40 ;  /* 0x0000002800287308 */ /* 0x000ff00000000800 */
[----:B------:R-:W1:Y:S01]  /*60b0*/  MUFU.EX2 R41, R41 ;  /* 0x0000002900297308 */ /* 0x000e620000000800 */
[----:B0-----:R-:W-:Y:S01]  /*60c0*/  F2FP.BF16.F32.PACK_AB R164, R26, R25 ;  /* 0x000000191aa4723e */ /* 0x001fe200000010ff */
[----:B------:R-:W-:-:S04]  /*60d0*/  FADD.FTZ R25, R25, R24 ;  /* 0x0000001819197221 */ /* 0x000fc80000010000 */
[----:B------:R-:W-:Y:S02]  /*60e0*/  FADD.FTZ R26, R26, R25 ;  /* 0x000000191a1a7221 */ /* 0x000fe40000010000 */
[----:B------:R-:W0:Y:S08]  /*60f0*/  MUFU.EX2 R27, R27 ;  /* 0x0000001b001b7308 */ /* 0x000e300000000800 */
[----:B------:R-:W-:Y:S01]  /*6100*/  MUFU.EX2 R42, R42 ;  /* 0x0000002a002a7308 */ /* 0x000fe20000000800 */
[----:B-1----:R-:W-:Y:S01]  /*6110*/  F2FP.BF16.F32.PACK_AB R165, R41, R40 ;  /* 0x0000002829a5723e */ /* 0x002fe200000010ff */
[----:B------:R-:W-:-:S04]  /*6120*/  FADD.FTZ R40, R40, R39 ;  /* 0x0000002728287221 */ /* 0x000fc80000010000 */
[----:B------:R-:W-:Y:S02]  /*6130*/  FADD.FTZ R41, R41, R40 ;  /* 0x0000002829297221 */ /* 0x000fe40000010000 */
[----:B------:R-:W1:Y:S01]  /*6140*/  MUFU.EX2 R7, R7 ;  /* 0x0000000700077308 */ /* 0x000e620000000800 */
[----:B0-----:R-:W-:Y:S01]  /*6150*/  F2FP.BF16.F32.PACK_AB R166, R46, R27 ;  /* 0x0000001b2ea6723e */ /* 0x001fe200000010ff */
[----:B------:R-:W-:-:S04]  /*6160*/  FADD.FTZ R27, R27, R26 ;  /* 0x0000001a1b1b7221 */ /* 0x000fc80000010000 */
[----:B------:R-:W-:Y:S01]  /*6170*/  FADD.FTZ R8, R46, R27 ;  /* 0x0000001b2e087221 */ /* 0x000fe20000010000 */
[----:B-1----:R-:W-:Y:S01]  /*6180*/  F2FP.BF16.F32.PACK_AB R167, R7, R42 ;  /* 0x0000002a07a7723e */ /* 0x002fe200000010ff */
[----:B------:R-:W-:-:S04]  /*6190*/  FADD.FTZ R42, R42, R41 ;  /* 0x000000292a2a7221 */ /* 0x000fc80000010000 */
[----:B------:R2:W-:Y:S01]  /*61a0*/  STSM.16.M88.4 [R9], R164 ;  /* 0x000000a409007844 */ /* 0x0005e20000000200 */
[----:B------:R-:W-:Y:S01]  /*61b0*/  FADD.FTZ R7, R7, R42 ;  /* 0x0000002a07077221 */ /* 0x000fe20000010000 */
[----:B------:R-:W-:Y:S06]  /*61c0*/  @!P5 BRA `(.L_x_1786) ;  /* 0x000000000004d947 */ /* 0x000fec0003800000 */
[----:B------:R-:W-:Y:S01]  /*61d0*/  BPT.TRAP 0x1 ;  /* 0x000000040000795c */ /* 0x000fe20000300000 */
.L_x_1786:
[----:B------:R0:W1:Y:S01]  /*61e0*/  SYNCS.PHASECHK.TRANS64.TRYWAIT P0, [UR37+0x28c50], R14 ;  /* 0x028c500eff0075a7 */ /* 0x0000620008000165 */
[----:B------:R-:W-:Y:S05]  /*61f0*/  @!P5 BRA `(.L_x_1787) ;  /* 0x000000000004d947 */ /* 0x000fea0003800000 */
[----:B------:R-:W-:Y:S01]  /*6200*/  BPT.TRAP 0x1 ;  /* 0x000000040000795c */ /* 0x000fe20000300000 */
.L_x_1787:
[----:B-1----:R-:W-:Y:S05]  /*6210*/  @P0 BRA `(.L_x_1788) ;  /* 0x0000000000080947 */ /* 0x002fea0003800000 */
[----:B------:R-:W1:Y:S02]  /*6220*/  SYNCS.PHASECHK.TRANS64.TRYWAIT P0, [UR37+0x28c50], R14 ;  /* 0x028c500eff0075a7 */ /* 0x000e640008000165 */
[----:B-1----:R-:W-:Y:S05]  /*6230*/  @!P0 BRA `(.L_x_1789) ;  /* 0x000000f000948947 */ /* 0x002fea0003800000 */
.L_x_1788:
[----:B------:R-:W-:Y:S01]  /*6240*/  WARPGROUP.ARRIVE ;  /* 0x00000000000079c5 */ /* 0x000fe20000000000 */
[----:B------:R-:W-:Y:S01]  /*6250*/  UMOV UR14, UR36 ;  /* 0x00000024000e7c82 */ /* 0x000fe20008000000 */
[----:B------:R-:W-:Y:S01]  /*6260*/  UMOV UR15, 0x40000040 ;  /* 0x40000040000f7882 */ /* 0x000fe20000000000 */
[----:B------:R-:W-:Y:S01]  /*6270*/  PLOP3.LUT P0, PT, PT, PT, UP1, 0x40, 0x0 ;  /* 0x000000000000781c */ /* 0x000fe20003f0e818 */
[----:B------:R-:W-:Y:S01]  /*6280*/  @UP0 ULDC UR23, c[0x0][0x450] ;  /* 0x0001140000170ab9 */ /* 0x000fe20000000800 */
[----:B-1----:R-:W-:Y:S01]  /*6290*/  @!P6 VIADD R13, R13, 0x28c60 ;  /* 0x00028c600d0de836 */ /* 0x002fe20000000000 */
[----:B------:R-:W-:Y:S01]  /*62a0*/  HGMMA.64x256x16.F32.BF16 R24, R152, gdesc[UR12].tnspB, RZ, !UPT, gsb0 ;  /* 0x43e0000c98187df0 */ /* 0x000fe2000c0018ff */
[----:B------:R-:W-:Y:S01]  /*62b0*/  UIADD3 UR14, UR36, 0x80, URZ ;  /* 0x00000080240e7890 */ /* 0x000fe2000fffe03f */
[----:B------:R-:W-:Y:S01]  /*62c0*/  UMOV UR15, 0x40000040 ;  /* 0x40000040000f7882 */ /* 0x000fe20000000000 */
[----:B------:R-:W-:Y:S01]  /*62d0*/  UIMAD UR22, UR39, UR11, -UR18 ;  /* 0x0000000b271672a4 */ /* 0x000fe2000f8e0a12 */
[----:B------:R-:W-:Y:S01]  /*62e0*/  @!P6 PRMT R13, RZ, 0x654, R13 ;  /* 0x00000654ff0de816 */ /* 0x000fe2000000000d */
[----:B------:R-:W-:Y:S01]  /*62f0*/  UIADD3 UR42, UR42, -0x2, URZ ;  /* 0xfffffffe2a2a7890 */ /* 0x000fe2000fffe03f */
[----:B------:R-:W-:-:S02]  /*6300*/  WARPGROUP.DEPBAR.LE gsb0, 0x0 ;  /* 0x00008000000079c5 */ /* 0x000fc40000010000 */
        /* <DEDUP_REMOVED lines=15> */
[----:B------:R-:W1:Y:S02]  /*6400*/  S2UR UR14, SR_CTAID.X ;  /* 0x00000000000e79c3 */ /* 0x000e640000002500 */
[----:B-1----:R-:W-:-:S03]  /*6410*/  USHF.L.U32 UR19, UR14, 0x6, URZ ;  /* 0x000000060e137899 */ /* 0x002fc6000800063f */
[----:B------:R-:W-:Y:S02]  /*6420*/  @UP0 ULDC UR14, c[0x0][0x44c] ;  /* 0x00011300000e0ab9 */ /* 0x000fe40000000800 */
[----:B------:R-:W-:-:S04]  /*6430*/  UIMAD.WIDE.U32 UR14, UR19, UR14, URZ ;  /* 0x0000000e130e72a5 */ /* 0x000fc8000f8e003f */
[----:B------:R-:W-:-:S04]  /*6440*/  @UP0 USHF.R.U32.HI UR19, URZ, UR23, UR15 ;  /* 0x000000173f130299 */ /* 0x000fc8000801160f */
[----:B------:R-:W-:-:S04]  /*6450*/  UIADD3 UR14, UR22, UR19, URZ ;  /* 0x00000013160e7290 */ /* 0x000fc8000fffe03f */
[----:B------:R-:W-:Y:S01]  /*6460*/  UIADD3 UR4, UR14, UR4, URZ ;  /* 0x000000040e047290 */ /* 0x000fe2000fffe03f */
        /* <DEDUP_REMOVED lines=21> */
.L_x_1791:
[----:B------:R-:W-:-:S11]  /*65c0*/  UISETP.NE.AND UP2, UPT, UR5, 0x1, UPT ;  /* 0x000000010500788c */ /* 0x000fd6000bf45270 */
[----:B------:R-:W-:Y:S02]  /*65d0*/  @UP2 ULDC.64 UR22, c[0x0][0x9e8] ;  /* 0x00027a0000162ab9 */ /* 0x000fe40000000a00 */
[----:B------:R-:W-:-:S04]  /*65e0*/  UIMAD.WIDE.U32 UR14, UR19, UR22, URZ ;  /* 0x00000016130e72a5 */ /* 0x000fc8000f8e003f */
[----:B------:R-:W-:-:S12]  /*65f0*/  @UP2 USHF.R.U32.HI UR19, URZ, UR23, UR15 ;  /* 0x000000173f132299 */ /* 0x000fd8000801160f */
.L_x_1792:
[----:B------:R-:W-:-:S04]  /*6600*/  UIMAD UR5, UR19, UR5, UR5 ;  /* 0x00000005130572a4 */ /* 0x000fc8000f8e0205 */
[----:B------:R-:W-:-:S04]  /*6610*/  UISETP.LT.AND UP2, UPT, UR4, UR5, UPT ;  /* 0x000000050400728c */ /* 0x000fc8000bf41270 */
[----:B------:R-:W-:-:S12]  /*6620*/  USEL UR4, UR4, UR5, UP2 ;  /* 0x0000000504047287 */ /* 0x000fd80009000000 */
.L_x_1790:
[----:B------:R-:W-:-:S04]  /*6630*/  USHF.R.S32.HI UR5, URZ, 0x1f, UR4 ;  /* 0x0000001f3f057899 */ /* 0x000fc80008011404 */
[----:B------:R-:W-:-:S03]  /*6640*/  ULEA.HI UR5, UR5, UR4, URZ, 0x6 ;  /* 0x0000000405057291 */ /* 0x000fc6000f8f303f */
[----:B------:R-:W-:Y:S01]  /*6650*/  UMOV UR4, URZ ;  /* 0x0000003f00047c82 */ /* 0x000fe20008000000 */
[----:B------:R-:W-:-:S04]  /*6660*/  USHF.R.S32.HI UR5, URZ, 0x6, UR5 ;  /* 0x000000063f057899 */ /* 0x000fc80008011405 */
[----:B------:R-:W-:-:S04]  /*6670*/  UISETP.LT.AND UP2, UPT, UR38, UR5, UPT ;  /* 0x000000052600728c */ /* 0x000fc8000bf41270 */
[----:B------:R-:W-:-:S03]  /*6680*/  USEL UR25, UR38, UR5, !UP2 ;  /* 0x0000000526197287 */ /* 0x000fc6000d000000 */
[----:B------:R-:W-:Y:S01]  /*6690*/  UMOV UR5, URZ ;  /* 0x0000003f00057c82 */ /* 0x000fe20008000000 */
[----:B------:R-:W-:-:S06]  /*66a0*/  UISETP.GE.AND UP2, UPT, UR42, UR25, UPT ;  /* 0x000000192a00728c */ /* 0x000fcc000bf46270 */
[----:B------:R-:W-:-:S13]  /*66b0*/  PLOP3.LUT P0, PT, PT, PT, UP2, 0x80, 0x0 ;  /* 0x000000000000781c */ /* 0x000fda0003f0f028 */
[----:B------:R-:W-:Y:S05]  /*66c0*/  @!P0 BRA `(.L_x_1793) ;  /* 0x00000028000c8947 */ /* 0x000fea0003800000 */
[----:B------:R-:W-:Y:S01]  /*66d0*/  UMOV UR5, URZ ;  /* 0x0000003f00057c82 */ /* 0x000fe20008000000 */
[----:B------:R-:W-:Y:S01]  /*66e0*/  UMOV UR24, URZ ;  /* 0x0000003f00187c82 */ /* 0x000fe20008000000 */
[----:B------:R-:W-:Y:S01]  /*66f0*/  ULDC UR30, c[0x0][0x9e4] ;  /* 0x00027900001e7ab9 */ /* 0x000fe20000000800 */
[----:B------:R-:W-:Y:S01]  /*6700*/  ULDC UR28, c[0x0][0x288] ;  /* 0x0000a200001c7ab9 */ /* 0x000fe20000000800 */
[----:B------:R-:W-:Y:S01]  /*6710*/  ULDC UR27, c[0x0][0x2f0] ;  /* 0x0000bc00001b7ab9 */ /* 0x000fe20000000800 */
[----:B------:R-:W-:Y:S01]  /*6720*/  ULDC UR31, c[0x0][0x9d8] ;  /* 0x00027600001f7ab9 */ /* 0x000fe20000000800 */
[----:B------:R-:W-:Y:S01]  /*6730*/  ULDC UR26, c[0x0][0x988] ;  /* 0x00026200001a7ab9 */ /* 0x000fe20000000800 */
[----:B------:R-:W-:-:S05]  /*6740*/  ULDC UR29, c[0x0][0x9e0] ;  /* 0x00027800001d7ab9 */ /* 0x000fca0000000800 */
.L_x_1810:
[----:B------:R-:W-:-:S04]  /*6750*/  UIADD3 UR4, UR24, 0x1, URZ ;  /* 0x0000000118047890 */ /* 0x000fc8000fffe03f */
[----:B------:R-:W-:-:S04]  /*6760*/  UISETP.NE.AND UP2, UPT, UR4, 0x2, UPT ;  /* 0x000000020400788c */ /* 0x000fc8000bf45270 */
[----:B------:R-:W-:Y:S02]  /*6770*/  USEL UR10, URZ, 0x1, UP2 ;  /* 0x000000013f0a7887 */ /* 0x000fe40009000000 */
[----:B------:R-:W-:Y:S02]  /*6780*/  USEL UR4, UR4, URZ, UP2 ;  /* 0x0000003f04047287 */ /* 0x000fe40009000000 */
[----:B------:R-:W-:Y:S01]  /*6790*/  ULOP3.LUT UR5, UR5, UR10, URZ, 0x3c, !UPT ;  /* 0x0000000a05057292 */ /* 0x000fe2000f8e3c3f */
[----:B0--3--:R-:W-:Y:S11]  /*67a0*/  @!P5 BRA `(.L_x_1794) ;  /* 0x000000000004d947 */ /* 0x009ff60003800000 */
[----:B------:R-:W-:Y:S01]  /*67b0*/  BPT.TRAP 0x1 ;  /* 0x000000040000795c */ /* 0x000fe20000300000 */
.L_x_1794:
[----:B------:R-:W-:Y:S01]  /*67c0*/  ULEA UR32, UR4, UR37, 0x3 ;  /* 0x0000002504207291 */ /* 0x000fe2000f8e183f */
[----:B-1----:R-:W-:-:S04]  /*67d0*/  MOV R13, UR5 ;  /* 0x00000005000d7c02 */ /* 0x002fc80008000f00 */
[----:B------:R-:W-:-:S04]  /*67e0*/  SHF.L.U32 R13, R13, 0x1f, RZ ;  /* 0x0000001f0d0d7819 */ /* 0x000fc800000006ff */
[----:B------:R1:W3:Y:S01]  /*67f0*/  SYNCS.PHASECHK.TRANS64.TRYWAIT P0, [UR32+0x28c30], R13 ;  /* 0x028c300dff0075a7 */ /* 0x0002e20008000160 */
[----:B------:R-:W-:Y:S05]  /*6800*/  @!P5 BRA `(.L_x_1795) ;  /* 0x000000000004d947 */ /* 0x000fea0003800000 */
[----:B------:R-:W-:Y:S01]  /*6810*/  BPT.TRAP 0x1 ;  /* 0x000000040000795c */ /* 0x000fe20000300000 */
.L_x_1795:
[----:B---3--:R-:W-:Y:S05]  /*6820*/  @P0 BRA `(.L_x_1796) ;  /* 0x0000000000080947 */ /* 0x008fea0003800000 */
[----:B------:R-:W3:Y:S02]  /*6830*/  SYNCS.PHASECHK.TRANS64.TRYWAIT P0, [UR32+0x28c30], R13 ;  /* 0x028c300dff0075a7 */ /* 0x000ee40008000160 */
[----:B---3--:R-:W-:Y:S05]  /*6840*/  @!P0 BRA `(.L_x_1797) ;  /* 0x000000ec00248947 */ /* 0x008fea0003800000 */
.L_x_1796:
[----:B------:R-:W-:Y:S01]  /*6850*/  ULEA UR22, UR4, UR6, 0x9 ;  /* 0x0000000604167291 */ /* 0x000fe2000f8e483f */
[----:B--2---:R-:W-:Y:S01]  /*6860*/  WARPGROUP.ARRIVE ;  /* 0x00000000000079c5 */ /* 0x004fe20000000000 */
[----:B------:R-:W-:Y:S01]  /*6870*/  UMOV UR23, 0x40000040 ;  /* 0x4000004000177882 */ /* 0x000fe20000000000 */
[----:B------:R-:W-:Y:S01]  /*6880*/  UMOV UR11, 0x40000040 ;  /* 0x40000040000b7882 */ /* 0x000fe20000000000 */
[----:B------:R-:W-:Y:S01]  /*6890*/  UIADD3 UR10, UR22, 0x2, URZ ;  /* 0x00000002160a7890 */ /* 0x000fe2000fffe03f */
[----:B------:R-:W-:Y:S01]  /*68a0*/  PLOP3.LUT P0, PT, PT, PT, UP0, 0x80, 0x0 ;  /* 0x000000000000781c */ /* 0x000fe20003f0f008 */
[----:B------:R-:W-:Y:S01]  /*68b0*/  UIADD3 UR14, UR22, 0x4, URZ ;  /* 0x00000004160e7890 */ /* 0x000fe2000fffe03f */
[----:B------:R-:W-:Y:S01]  /*68c0*/  PLOP3.LUT P1, PT, PT, PT, UP0, 0x80, 0x0 ;  /* 0x000000000000781c */ /* 0x000fe20003f2f008 */
[----:B------:R-:W-:Y:S01]  /*68d0*/  UMOV UR15, 0x40000040 ;  /* 0x40000040000f7882 */ /* 0x000fe20000000000 */
[----:B------:R-:W-:Y:S01]  /*68e0*/  HGMMA.64x64x16.F32.BF16 R152, gdesc[UR20], RZ, !UPT, gsb0 ;  /* 0x00e00000149879f0 */ /* 0x000fe2000c0018ff */
[----:B------:R-:W-:Y:S01]  /*68f0*/  UIADD3 UR18, UR22, 0x6, URZ ;  /* 0x0000000616127890 */ /* 0x000fe2000fffe03f */
[----:B------:R-:W-:Y:S01]  /*6900*/  UMOV UR19, 0x40000040 ;  /* 0x4000004000137882 */ /* 0x000fe20000000000 */
[----:B------:R-:W-:-:S02]  /*6910*/  WARPGROUP.DEPBAR.LE gsb0, 0x0 ;  /* 0x00008000000079c5 */ /* 0x000fc40000010000 */
[----:B------:R-:W-:-:S06]  /*6920*/  WARPGROUP.ARRIVE ;  /* 0x00000000000079c5 */ /* 0x000fcc0000000000 */
[----:B------:R-:W-:Y:S01]  /*6930*/  HGMMA.64x64x16.F32.BF16 R152, gdesc[UR8], R152, gsb0 ;  /* 0x00e00000089879f0 */ /* 0x000fe20008001898 */
[----:B------:R-:W-:Y:S01]  /*6940*/  @UP0 ULDC UR10, c[0x0][0x44c] ;  /* 0x00011300000a0ab9 */ /* 0x000fe20000000800 */
[----:B------:R-:W-:Y:S01]  /*6950*/  UMOV UR11, UR27 ;  /* 0x0000001b000b7c82 */ /* 0x000fe20008000000 */
[----:B0-----:R-:W-:Y:S01]  /*6960*/  @P0 IMAD.HI.U32 R14, R4, UR10, RZ ;  /* 0x0000000a040e0c27 */ /* 0x001fe2000f8e00ff */
[----:B------:R-:W-:Y:S01]  /*6970*/  @UP0 ULDC UR10, c[0x0][0x450] ;  /* 0x00011400000a0ab9 */ /* 0x000fe20000000800 */
[----:B------:R-:W-:Y:S01]  /*6980*/  PLOP3.LUT P0, PT, PT, PT, UP1, 0x40, 0x0 ;  /* 0x000000000000781c */ /* 0x000fe20003f0e818 */
[----:B------:R-:W-:Y:S02]  /*6990*/  WARPGROUP.DEPBAR.LE gsb0, 0x0 ;  /* 0x00008000000079c5 */ /* 0x000fe40000010000 */
[----:B------:R-:W-:-:S06]  /*69a0*/  WARPGROUP.ARRIVE ;  /* 0x00000000000079c5 */ /* 0x000fcc0000000000 */
[----:B------:R-:W-:Y:S03]  /*69b0*/  HGMMA.64x64x16.F32.BF16 R152, gdesc[UR12], R152, gsb0 ;  /* 0x00e000000c9879f0 */ /* 0x000fe60008001898 */
[----:B------:R-:W-:Y:S02]  /*69c0*/  WARPGROUP.DEPBAR.LE gsb0, 0x0 ;  /* 0x00008000000079c5 */ /* 0x000fe40000010000 */
[----:B------:R-:W-:-:S06]  /*69d0*/  WARPGROUP.ARRIVE ;  /* 0x00000000000079c5 */ /* 0x000fcc0000000000 */
[----:B------:R-:W-:Y:S01]  /*69e0*/  HGMMA.64x64x16.F32.BF16 R152, gdesc[UR16], R152, gsb0 ;  /* 0x00e00000109879f0 */ /* 0x000fe20008001898 */
[----:B------:R-:W-:Y:S02]  /*69f0*/  UMOV UR18, UR28 ;  /* 0x0000001c00127c82 */ /* 0x000fe40008000000 */
[----:B------:R-:W-:Y:S02]  /*6a00*/  WARPGROUP.DEPBAR.LE gsb0, 0x0 ;  /* 0x00008000000079c5 */ /* 0x000fe40000010000 */
[----:B------:R-:W-:Y:S01]  /*6a10*/  FMUL.FTZ R20, R163, UR31 ;  /* 0x0000001fa3147c20 */ /* 0x000fe20008410000 */
[----:B------:R-:W-:Y:S01]  /*6a20*/  FMUL.FTZ R163, R164, UR31 ;  /* 0x0000001fa4a37c20 */ /* 0x000fe20008410000 */
[----:B------:R-:W-:Y:S01]  /*6a30*/  FMUL.FTZ R164, R165, UR31 ;  /* 0x0000001fa5a47c20 */ /* 0x000fe20008410000 */
[----:B------:R-:W-:Y:S01]  /*6a40*/  IMAD.MOV.U32 R165, RZ, RZ, R4 ;  /* 0x000000ffffa57224 */ /* 0x000fe200078e0004 */
[----:B------:R-:W-:Y:S01]  /*6a50*/  @P1 SHF.R.U32.HI R165, RZ, UR10, R14 ;  /* 0x0000000affa51c19 */ /* 0x000fe2000801160e */
[----:B------:R-:W-:-:S02]  /*6a60*/  IMAD.U32 R14, RZ, RZ, UR32 ;  /* 0x00000020ff0e7e24 */ /* 0x000fc4000f8e00ff */
[----:B------:R-:W-:Y:S01]  /*6a70*/  FMUL.FTZ R185, R161, UR31 ;  /* 0x0000001fa1b97c20 */ /* 0x000fe20008410000 */
[----:B------:R-:W-:Y:S01]  /*6a80*/  USHF.L.U32 UR10, UR42, 0x6, URZ ;  /* 0x000000062a0a7899 */ /* 0x000fe2000800063f */
[----:B------:R-:W-:Y:S01]  /*6a90*/  FMUL.FTZ R173, R173, UR31 ;  /* 0x0000001fadad7c20 */ /* 0x000fe20008410000 */
[----:B------:R-:W-:Y:S02]  /*6aa0*/  @!P6 VIADD R161, R14, 0x28c40 ;  /* 0x00028c400ea1e836 */ /* 0x000fe40000000000 */
[----:B------:R-:W-:Y:S01]  /*6ab0*/  FMUL.FTZ R21, R152, UR31 ;  /* 0x0000001f98157c20 */ /* 0x000fe20008410000 */
[----:B------:R-:W-:Y:S01]  /*6ac0*/  FMUL.FTZ R152, R167, UR31 ;  /* 0x0000001fa7987c20 */ /* 0x000fe20008410000 */
[----:B------:R-:W-:Y:S01]  /*6ad0*/  FMUL.FTZ R19, R162, UR31 ;  /* 0x0000001fa2137c20 */ /* 0x000fe20008410000 */
[----:B------:R0:W2:Y:S01]  /*6ae0*/  MUFU.TANH R187, R173 ;  /* 0x000000ad00bb7308 */ /* 0x0000a20000002400 */
[----:B------:R-:W3:Y:S01]  /*6af0*/  SHFL.IDX PT, R167, R165, RZ, 0x1c1f ;  /* 0x001c1fffa5a77589 */ /* 0x000ee200000e0000 */
[----:B------:R-:W-:Y:S01]  /*6b00*/  @!P6 PRMT R162, RZ, 0x654, R161 ;  /* 0x00000654ffa2e816 */ /* 0x000fe200000000a1 */
[----:B------:R-:W-:Y:S01]  /*6b10*/  FMUL.FTZ R22, R153, UR31 ;  /* 0x0000001f99167c20 */ /* 0x000fe20008410000 */
[----:B------:R-:W-:Y:S01]  /*6b20*/  FMUL.FTZ R15, R154, UR31 ;  /* 0x0000001f9a0f7c20 */ /* 0x000fe20008410000 */
[----:B------:R-:W-:Y:S01]  /*6b30*/  FMUL.FTZ R153, R156, UR31 ;  /* 0x0000001f9c997c20 */ /* 0x000fe20008410000 */
[----:B------:R-:W-:Y:S01]  /*6b40*/  FMUL.FTZ R23, R166, UR31 ;  /* 0x0000001fa6177c20 */ /* 0x000fe20008410000 */
[----:B------:R-:W-:Y:S01]  /*6b50*/  FMUL.FTZ R16, R155, UR31 ;  /* 0x0000001f9b107c20 */ /* 0x000fe20008410000 */
[----:B------:R-:W-:Y:S01]  /*6b60*/  FMUL.FTZ R154, R157, UR31 ;  /* 0x0000001f9d9a7c20 */ /* 0x000fe20008410000 */
[----:B0-----:R-:W-:Y:S01]  /*6b70*/  MOV R173, UR10 ;  /* 0x0000000a00ad7c02 */ /* 0x001fe20008000f00 */
[----:B------:R-:W-:Y:S01]  /*6b80*/  FMUL.FTZ R17, R158, UR31 ;  /* 0x0000001f9e117c20 */ /* 0x000fe20008410000 */
[----:B------:R-:W-:Y:S01]  /*6b90*/  FMUL.FTZ R18, R159, UR31 ;  /* 0x0000001f9f127c20 */ /* 0x000fe20008410000 */
[----:B------:R-:W-:Y:S01]  /*6ba0*/  FMUL.FTZ R184, R160, UR31 ;  /* 0x0000001fa0b87c20 */ /* 0x000fe20008410000 */
[----:B------:R-:W-:Y:S01]  /*6bb0*/  FMUL.FTZ R156, R171, UR31 ;  /* 0x0000001fab9c7c20 */ /* 0x000fe20008410000 */
[----:B------:R-:W-:Y:S01]  /*6bc0*/  IADD3 R166, -R0, 0x1, -R173 ;  /* 0x0000000100a67810 */ /* 0x000fe20007ffe9ad */
[----:B------:R0:W-:Y:S01]  /*6bd0*/  @!P6 SYNCS.ARRIVE.TRANS64.RED.A1T0 RZ, [R162+URZ], RZ ;  /* 0x000000ffa2ffe9a7 */ /* 0x0001e2000810043f */
        /* <DEDUP_REMOVED lines=9> */
[----:B------:R-:W-:-:S02]  /*6c70*/  IMAD.U32 R171, RZ, RZ, UR11 ;  /* 0x0000000bffab7e24 */ /* 0x000fc4000f8e00ff */
[----:B0-----:R-:W-:Y:S01]  /*6c80*/  FMUL.FTZ R162, R183, UR31 ;  /* 0x0000001fb7a27c20 */ /* 0x001fe20008410000 */
[----:B------:R-:W-:Y:S01]  /*6c90*/  FMUL.FTZ R172, R172, UR31 ;  /* 0x0000001facac7c20 */ /* 0x000fe20008410000 */
[----:B------:R-:W-:Y:S01]  /*6ca0*/  FMUL.FTZ R176, R176, UR31 ;  /* 0x0000001fb0b07c20 */ /* 0x000fe20008410000 */
[----:B------:R-:W-:Y:S01]  /*6cb0*/  FMUL.FTZ R182, R182, UR31 ;  /* 0x0000001fb6b67c20 */ /* 0x000fe20008410000 */
[----:B------:R-:W-:Y:S01]  /*6cc0*/  IMAD R166, R171, UR39, R166 ;  /* 0x00000027aba67c24 */ /* 0x000fe2000f8e02a6 */
[----:B------:R-:W0:Y:S01]  /*6cd0*/  MUFU.TANH R21, R21 ;  /* 0x0000001500157308 */ /* 0x000e220000002400 */
[----:B------:R-:W-:Y:S02]  /*6ce0*/  FMUL.FTZ R177, R177, UR31 ;  /* 0x0000001fb1b17c20 */ /* 0x000fe40008410000 */
[----:B------:R-:W-:-:S04]  /*6cf0*/  VIADD R166, R166, -UR18 ;  /* 0x80000012a6a67c36 */ /* 0x000fc80008000000 */
[C---:B------:R-:W-:Y:S01]  /*6d00*/  VIADD R178, R166.reuse, UR29 ;  /* 0x0000001da6b27c36 */ /* 0x040fe20008000000 */
[----:B------:R-:W4:Y:S01]  /*6d10*/  MUFU.TANH R22, R22 ;  /* 0x0000001600167308 */ /* 0x000f220000002400 */
[----:B------:R-:W-:Y:S02]  /*6d20*/  IADD3 R190, R166, UR7, RZ ;  /* 0x00000007a6be7c10 */ /* 0x000fe4000fffe0ff */
[----:B---3--:R-:W-:-:S05]  /*6d30*/  IMAD.IADD R175, R167, 0x1, R178 ;  /* 0x00000001a7af7824 */ /* 0x008fca00078e02b2 */
[----:B------:R-:W3:Y:S08]  /*6d40*/  MUFU.TANH R15, R15 ;  /* 0x0000000f000f7308 */ /* 0x000ef00000002400 */
        /* <DEDUP_REMOVED lines=27> */
[----:B------:R5:W0:Y:S02]  /*6f00*/  MUFU.TANH R189, R177 ;  /* 0x000000b100bd7308 */ /* 0x000a240000002400 */
[----:B-----5:R-:W-:Y:S01]  /*6f10*/  IMAD.IADD R177, R167, 0x1, R190 ;  /* 0x00000001a7b17824 */ /* 0x020fe200078e02be */
[----:B--234-:R-:W-:Y:S06]  /*6f20*/  @P0 BRA `(.L_x_1798) ;  /* 0x0000000000600947 */ /* 0x01cfec0003800000 */
[----:B------:R-:W-:Y:S01]  /*6f30*/  IMAD.U32 R166, RZ, RZ, UR11 ;  /* 0x0000000bffa67e24 */ /* 0x000fe2000f8e00ff */
[----:B------:R-:W-:Y:S03]  /*6f40*/  BSSY B0, `(.L_x_1799) ;  /* 0x0000012000007945 */ /* 0x000fe60003800000 */
[----:B------:R-:W-:-:S05]  /*6f50*/  IMAD R166, R166, UR39, R167 ;  /* 0x00000027a6a67c24 */ /* 0x000fca000f8e02a7 */
[----:B------:R-:W-:-:S04]  /*6f60*/  IADD3 R171, R166, -UR18, RZ ;  /* 0x80000012a6ab7c10 */ /* 0x000fc8000fffe0ff */
[----:B------:R-:W-:-:S13]  /*6f70*/  ISETP.GT.AND P0, PT, R171, -0x1, PT ;  /* 0xffffffffab00780c */ /* 0x000fda0003f04270 */
[----:B------:R-:W-:Y:S05]  /*6f80*/  @P0 BRA `(.L_x_1800) ;  /* 0x0000000000200947 */ /* 0x000fea0003800000 */
[----:B------:R-:W-:Y:S01]  /*6f90*/  IMAD.U32 R170, RZ, RZ, UR30 ;  /* 0x0000001effaa7e24 */ /* 0x000fe2000f8e00ff */
[----:B------:R-:W-:-:S04]  /*6fa0*/  LOP3.LUT R171, RZ, R171, RZ, 0x33, !PT ;  /* 0x000000abffab7212 */ /* 0x000fc800078e33ff */
[----:B------:R-:W-:-:S13]  /*6fb0*/  ISETP.NE.AND P0, PT, R170, 0x1, PT ;  /* 0x00000001aa00780c */ /* 0x000fda0003f05270 */
[----:B------:R-:W2:Y:S02]  /*6fc0*/  @P0 LDC.64 R166, c[0x0][0x9e8] ;  /* 0x00027a00ffa60b82 */ /* 0x000ea40000000a00 */
[----:B--2---:R-:W-:-:S05]  /*6fd0*/  @P0 IMAD.HI.U32 R166, R171, R166, RZ ;  /* 0x000000a6aba60227 */ /* 0x004fca00078e00ff */
[----:B------:R-:W-:-:S04]  /*6fe0*/  @P0 SHF.R.U32.HI R171, RZ, R167, R166 ;  /* 0x000000a7ffab0219 */ /* 0x000fc800000116a6 */
[----:B------:R-:W-:Y:S01]  /*6ff0*/  LOP3.LUT R171, RZ, R171, RZ, 0x33, !PT ;  /* 0x000000abffab7212 */ /* 0x000fe200078e33ff */
[----:B------:R-:W-:Y:S06]  /*7000*/  BRA `(.L_x_1801) ;  /* 0x0000000000147947 */ /* 0x000fec0003800000 */
.L_x_1800:
[----:B------:R-:W-:-:S05]  /*7010*/  IMAD.U32 R170, RZ, RZ, UR30 ;  /* 0x0000001effaa7e24 */ /* 0x000fca000f8e00ff */
[----:B------:R-:W-:-:S13]  /*7020*/  ISETP.NE.AND P0, PT, R170, 0x1, PT ;  /* 0x00000001aa00780c */ /* 0x000fda0003f05270 */
[----:B------:R-:W2:Y:S02]  /*7030*/  @P0 LDC.64 R166, c[0x0][0x9e8] ;  /* 0x00027a00ffa60b82 */ /* 0x000ea40000000a00 */
[----:B--2---:R-:W-:-:S05]  /*7040*/  @P0 IMAD.HI.U32 R166, R171, R166, RZ ;  /* 0x000000a6aba60227 */ /* 0x004fca00078e00ff */
[----:B------:R-:W-:-:S07]  /*7050*/  @P0 SHF.R.U32.HI R171, RZ, R167, R166 ;  /* 0x000000a7ffab0219 */ /* 0x000fce00000116a6 */
.L_x_1801:
[----:B------:R-:W-:Y:S05]  /*7060*/  BSYNC B0 ;  /* 0x0000000000007941 */ /* 0x000fea0003800000 */
.L_x_1799:
[----:B------:R-:W-:-:S04]  /*7070*/  IMAD R171, R171, R170, -UR10 ;  /* 0x8000000aabab7e24 */ /* 0x000fc8000f8e02aa */
[----:B------:R-:W-:-:S05]  /*7080*/  IMAD.IADD R166, R171, 0x1, -R0 ;  /* 0x00000001aba67824 */ /* 0x000fca00078e0a00 */
[----:B------:R-:W-:Y:S02]  /*7090*/  VIADDMNMX R175, R166, R170, R175, PT ;  /* 0x000000aaa6af7246 */ /* 0x000fe400038001af */
[----:B------:R-:W-:-:S07]  /*70a0*/  VIMNMX R177, R177, R166, !PT ;  /* 0x000000a6b1b17248 */ /* 0x000fce0007fe0100 */
.L_x_1798:
[----:B------:R-:W-:Y:S01]  /*70b0*/  UISETP.GT.AND UP2, UPT, UR42, -0x1, UPT ;  /* 0xffffffff2a00788c */ /* 0x000fe2000bf44270 */
[----:B------:R2:W3:Y:S05]  /*70c0*/  SHFL.IDX PT, R179, R165, 0x1, 0x1c1f ;  /* 0x003c1f00a5b37f89 */ /* 0x0004ea00000e0000 */
[----:B------:R-:W-:-:S04]  /*70d0*/  PLOP3.LUT P0, PT, PT, PT, UP2, 0x80, 0x0 ;  /* 0x000000000000781c */ /* 0x000fc80003f0f028 */
[C---:B------:R-:W-:Y:S02]  /*70e0*/  ISETP.GT.AND P3, PT, R177.reuse, RZ, P0 ;  /* 0x000000ffb100720c */ /* 0x040fe40000764270 */
[----:B------:R-:W-:Y:S02]  /*70f0*/  ISETP.GT.AND P2, PT, R177, 0x1, P0 ;  /* 0x00000001b100780c */ /* 0x000fe40000744270 */
[----:B------:R-:W-:Y:S02]  /*7100*/  ISETP.LT.OR P3, PT, R175, 0x1, P3 ;  /* 0x00000001af00780c */ /* 0x000fe40001f61670 */
[----:B------:R-:W-:Y:S02]  /*7110*/  ISETP.GT.AND P4, PT, R177, 0x8, P0 ;  /* 0x00000008b100780c */ /* 0x000fe40000784270 */
[----:B0-----:R-:W-:Y:S02]  /*7120*/  FSEL R176, R21, -INF , !P3 ;  /* 0xff80000015b07808 */ /* 0x001fe40005800000 */
[----:B------:R-:W-:-:S02]  /*7130*/  ISETP.GT.AND P3, PT, R177, 0x10, P0 ;  /* 0x00000010b100780c */ /* 0x000fc40000764270 */
[----:B------:R-:W-:Y:S02]  /*7140*/  ISETP.GT.AND P1, PT, R177, 0x9, P0 ;  /* 0x00000009b100780c */ /* 0x000fe40000724270 */
[C---:B------:R-:W-:Y:S02]  /*7150*/  ISETP.LT.OR P3, PT, R175.reuse, 0x11, P3 ;  /* 0x00000011af00780c */ /* 0x040fe40001f61670 */
[----:B------:R-:W-:Y:S02]  /*7160*/  ISETP.LT.OR P2, PT, R175, 0x2, P2 ;  /* 0x00000002af00780c */ /* 0x000fe40001741670 */
[----:B------:R-:W-:Y:S02]  /*7170*/  FSEL R167, R184, -INF , !P3 ;  /* 0xff800000b8a77808 */ /* 0x000fe40005800000 */
[----:B------:R-:W-:Y:S02]  /*7180*/  ISETP.GT.AND P3, PT, R177, 0x20, P0 ;  /* 0x00000020b100780c */ /* 0x000fe40000764270 */
[----:B------:R-:W-:-:S02]  /*7190*/  ISETP.LT.OR P4, PT, R175, 0x9, P4 ;  /* 0x00000009af00780c */ /* 0x000fc40002781670 */
[C---:B------:R-:W-:Y:S02]  /*71a0*/  ISETP.LT.OR P1, PT, R175.reuse, 0xa, P1 ;  /* 0x0000000aaf00780c */ /* 0x040fe40000f21670 */
[----:B------:R-:W-:Y:S02]  /*71b0*/  ISETP.LT.OR P3, PT, R175, 0x21, P3 ;  /* 0x00000021af00780c */ /* 0x000fe40001f61670 */
[----:B------:R-:W-:Y:S02]  /*71c0*/  FSEL R174, R22, -INF , !P2 ;  /* 0xff80000016ae7808 */ /* 0x000fe40005000000 */
[----:B------:R-:W-:Y:S02]  /*71d0*/  FSEL R173, R153, -INF , !P4 ;  /* 0xff80000099ad7808 */ /* 0x000fe40006000000 */
[----:B------:R-:W-:Y:S02]  /*71e0*/  FSEL R172, R154, -INF , !P1 ;  /* 0xff8000009aac7808 */ /* 0x000fe40004800000 */
[----:B------:R-:W-:-:S02]  /*71f0*/  ISETP.GT.AND P2, PT, R177, 0x11, P0 ;  /* 0x00000011b100780c */ /* 0x000fc40000744270 */
[C---:B------:R-:W-:Y:S02]  /*7200*/  ISETP.GT.AND P4, PT, R177.reuse, 0x18, P0 ;  /* 0x00000018b100780c */ /* 0x040fe40000784270 */
[C---:B------:R-:W-:Y:S02]  /*7210*/  ISETP.GT.AND P1, PT, R177.reuse, 0x19, P0 ;  /* 0x00000019b100780c */ /* 0x040fe40000724270 */
[----:B------:R-:W-:Y:S02]  /*7220*/  FSEL R168, R168, -INF , !P3 ;  /* 0xff800000a8a87808 */ /* 0x000fe40005800000 */
[----:B------:R-:W-:Y:S02]  /*7230*/  ISETP.GT.AND P3, PT, R177, 0x30, P0 ;  /* 0x00000030b100780c */ /* 0x000fe40000764270 */
[C---:B------:R-:W-:Y:S02]  /*7240*/  ISETP.LT.OR P2, PT, R175.reuse, 0x12, P2 ;  /* 0x00000012af00780c */ /* 0x040fe40001741670 */
        /* <DEDUP_REMOVED lines=8> */
[----:B------:R-:W-:Y:S02]  /*72d0*/  ISETP.GT.AND P1, PT, R177, 0x29, P0 ;  /* 0x00000029b100780c */ /* 0x000fe40000724270 */
[----:B------:R-:W-:Y:S02]  /*72e0*/  FSEL R153, R188, -INF , !P3 ;  /* 0xff800000bc997808 */ /* 0x000fe40005800000 */
[----:B------:R-:W-:Y:S02]  /*72f0*/  PLOP3.LUT P3, PT, PT, PT, UP1, 0x40, 0x0 ;  /* 0x000000000000781c */ /* 0x000fe40003f6e818 */
[C---:B------:R-:W-:Y:S02]  /*7300*/  ISETP.LT.OR P2, PT, R175.reuse, 0x22, P2 ;  /* 0x00000022af00780c */ /* 0x040fe40001741670 */
[----:B------:R-:W-:-:S02]  /*7310*/  ISETP.LT.OR P4, PT, R175, 0x29, P4 ;  /* 0x00000029af00780c */ /* 0x000fc40002781670 */
[----:B------:R-:W-:Y:S02]  /*7320*/  ISETP.LT.OR P1, PT, R175, 0x2a, P1 ;  /* 0x0000002aaf00780c */ /* 0x000fe40000f21670 */
[----:B------:R-:W-:Y:S02]  /*7330*/  FSEL R169, R169, -INF , !P2 ;  /* 0xff800000a9a97808 */ /* 0x000fe40005000000 */
[----:B--2---:R-:W-:Y:S02]  /*7340*/  FSEL R165, R186, -INF , !P4 ;  /* 0xff800000baa57808 */ /* 0x004fe40006000000 */
[----:B------:R-:W-:Y:S02]  /*7350*/  FSEL R163, R187, -INF , !P1 ;  /* 0xff800000bba37808 */ /* 0x000fe40004800000 */
[C---:B------:R-:W-:Y:S02]  /*7360*/  ISETP.GT.AND P2, PT, R177.reuse, 0x31, P0 ;  /* 0x00000031b100780c */ /* 0x040fe40000744270 */
[----:B------:R-:W-:-:S02]  /*7370*/  ISETP.GT.AND P4, PT, R177, 0x38, P0 ;  /* 0x00000038b100780c */ /* 0x000fc40000784270 */
[----:B------:R-:W-:Y:S02]  /*7380*/  ISETP.GT.AND P1, PT, R177, 0x39, P0 ;  /* 0x00000039b100780c */ /* 0x000fe40000724270 */
[C---:B------:R-:W-:Y:S02]  /*7390*/  ISETP.LT.OR P2, PT, R175.reuse, 0x32, P2 ;  /* 0x00000032af00780c */ /* 0x040fe40001741670 */
[C---:B------:R-:W-:Y:S02]  /*73a0*/  ISETP.LT.OR P4, PT, R175.reuse, 0x39, P4 ;  /* 0x00000039af00780c */ /* 0x040fe40002781670 */
[----:B------:R-:W-:Y:S02]  /*73b0*/  ISETP.LT.OR P1, PT, R175, 0x3a, P1 ;  /* 0x0000003aaf00780c */ /* 0x000fe40000f21670 */
[----:B---3--:R-:W-:Y:S01]  /*73c0*/  IADD3 R175, R178, R179, RZ ;  /* 0x000000b3b2af7210 */ /* 0x008fe20007ffe0ff */
[----:B------:R-:W-:Y:S01]  /*73d0*/  IMAD.IADD R178, R190, 0x1, R179 ;  /* 0x00000001beb27824 */ /* 0x000fe200078e02b3 */
[----:B------:R-:W-:-:S02]  /*73e0*/  FSEL R164, R189, -INF , !P2 ;  /* 0xff800000bda47808 */ /* 0x000fc40005000000 */
[----:B------:R-:W-:Y:S02]  /*73f0*/  FSEL R154, R180, -INF , !P4 ;  /* 0xff800000b49a7808 */ /* 0x000fe40006000000 */
[----:B------:R-:W-:Y:S01]  /*7400*/  FSEL R22, R181, -INF , !P1 ;  /* 0xff800000b5167808 */ /* 0x000fe20004800000 */
[----:B------:R-:W-:Y:S06]  /*7410*/  @P3 BRA `(.L_x_1802) ;  /* 0x0000000000603947 */ /* 0x000fec0003800000 */
[----:B------:R-:W-:Y:S01]  /*7420*/  IMAD.U32 R180, RZ, RZ, UR11 ;  /* 0x0000000bffb47e24 */ /* 0x000fe2000f8e00ff */
[----:B------:R-:W-:Y:S03]  /*7430*/  BSSY B0, `(.L_x_1803) ;  /* 0x0000012000007945 */ /* 0x000fe60003800000 */
[----:B------:R-:W-:-:S04]  /*7440*/  IMAD R21, R180, UR39, R179 ;  /* 0x00000027b4157c24 */ /* 0x000fc8000f8e02b3 */
[----:B------:R-:W-:-:S05]  /*7450*/  VIADD R21, R21, -UR18 ;  /* 0x8000001215157c36 */ /* 0x000fca0008000000 */
[----:B------:R-:W-:-:S13]  /*7460*/  ISETP.GT.AND P1, PT, R21, -0x1, PT ;  /* 0xffffffff1500780c */ /* 0x000fda0003f24270 */
[----:B------:R-:W-:Y:S05]  /*7470*/  @P1 BRA `(.L_x_1804) ;  /* 0x0000000000201947 */ /* 0x000fea0003800000 */
[----:B------:R-:W-:Y:S02]  /*7480*/  MOV R182, UR30 ;  /* 0x0000001e00b67c02 */ /* 0x000fe40008000f00 */
[----:B------:R-:W-:Y:S02]  /*7490*/  LOP3.LUT R21, RZ, R21, RZ, 0x33, !PT ;  /* 0x00000015ff157212 */ /* 0x000fe400078e33ff */
[----:B------:R-:W-:-:S13]  /*74a0*/  ISETP.NE.AND P1, PT, R182, 0x1, PT ;  /* 0x00000001b600780c */ /* 0x000fda0003f25270 */
[----:B------:R-:W0:Y:S02]  /*74b0*/  @P1 LDC.64 R180, c[0x0][0x9e8] ;  /* 0x00027a00ffb41b82 */ /* 0x000e240000000a00 */
[----:B0-----:R-:W-:-:S05]  /*74c0*/  @P1 IMAD.HI.U32 R180, R21, R180, RZ ;  /* 0x000000b415b41227 */ /* 0x001fca00078e00ff */
[----:B------:R-:W-:-:S04]  /*74d0*/  @P1 SHF.R.U32.HI R21, RZ, R181, R180 ;  /* 0x000000b5ff151219 */ /* 0x000fc800000116b4 */
[----:B------:R-:W-:Y:S01]  /*74e0*/  LOP3.LUT R21, RZ, R21, RZ, 0x33, !PT ;  /* 0x00000015ff157212 */ /* 0x000fe200078e33ff */
[----:B------:R-:W-:Y:S06]  /*74f0*/  BRA `(.L_x_1805) ;  /* 0x0000000000147947 */ /* 0x000fec0003800000 */
.L_x_1804:
[----:B------:R-:W-:-:S05]  /*7500*/  IMAD.U32 R182, RZ, RZ, UR30 ;  /* 0x0000001effb67e24 */ /* 0x000fca000f8e00ff */
[----:B------:R-:W-:-:S13]  /*7510*/  ISETP.NE.AND P1, PT, R182, 0x1, PT ;  /* 0x00000001b600780c */ /* 0x000fda0003f25270 */
[----:B------:R-:W0:Y:S02]  /*7520*/  @P1 LDC.64 R180, c[0x0][0x9e8] ;  /* 0x00027a00ffb41b82 */ /* 0x000e240000000a00 */
[----:B0-----:R-:W-:-:S05]  /*7530*/  @P1 IMAD.HI.U32 R180, R21, R180, RZ ;  /* 0x000000b415b41227 */ /* 0x001fca00078e00ff */
[----:B------:R-:W-:-:S07]  /*7540*/  @P1 SHF.R.U32.HI R21, RZ, R181, R180 ;  /* 0x000000b5ff151219 */ /* 0x000fce00000116b4 */
.L_x_1805:
[----:B------:R-:W-:Y:S05]  /*7550*/  BSYNC B0 ;  /* 0x0000000000007941 */ /* 0x000fea0003800000 */
.L_x_1803:
[----:B------:R-:W-:-:S04]  /*7560*/  IMAD R21, R21, R182, -UR10 ;  /* 0x8000000a15157e24 */ /* 0x000fc8000f8e02b6 */
[----:B------:R-:W-:-:S05]  /*7570*/  IMAD.IADD R21, R21, 0x1, -R0 ;  /* 0x0000000115157824 */ /* 0x000fca00078e0a00 */
[----:B------:R-:W-:Y:S02]  /*7580*/  VIADDMNMX R175, R21, R182, R175, PT ;  /* 0x000000b615af7246 */ /* 0x000fe400038001af */
[----:B------:R-:W-:-:S07]  /*7590*/  VIMNMX R178, R178, R21, !PT ;  /* 0x00000015b2b27248 */ /* 0x000fce0007fe0100 */
.L_x_1802:
[----:B------:R-:W-:Y:S01]  /*75a0*/  FMNMX.FTZ R21, R176, R5, !PT ;  /* 0x00000005b0157209 */ /* 0x000fe20007810000 */
[----:B------:R-:W-:Y:S01]  /*75b0*/  UMOV UR10, UR26 ;  /* 0x0000001a000a7c82 */ /* 0x000fe20008000000 */
[----:B------:R-:W-:Y:S02]  /*75c0*/  ISETP.GT.AND P2, PT, R178, RZ, P0 ;  /* 0x000000ffb200720c */ /* 0x000fe40000744270 */
[----:B------:R-:W-:Y:S02]  /*75d0*/  FMNMX.FTZ R180, R174, R21, !PT ;  /* 0x00000015aeb47209 */ /* 0x000fe40007810000 */
[----:B------:R-:W-:Y:S02]  /*75e0*/  ISETP.GT.AND P1, PT, R178, 0x1, P0 ;  /* 0x00000001b200780c */ /* 0x000fe40000724270 */
[----:B------:R-:W-:Y:S02]  /*75f0*/  FMNMX.FTZ R21, R173, R180, !PT ;  /* 0x000000b4ad157209 */ /* 0x000fe40007810000 */
[----:B------:R-:W-:-:S02]  /*7600*/  ISETP.LT.OR P2, PT, R175, 0x1, P2 ;  /* 0x00000001af00780c */ /* 0x000fc40001741670 */
[----:B------:R-:W-:Y:S02]  /*7610*/  FMNMX.FTZ R180, R172, R21, !PT ;  /* 0x00000015acb47209 */ /* 0x000fe40007810000 */
[----:B------:R-:W-:Y:S02]  /*7620*/  ISETP.GT.AND P3, PT, R178, 0x8, P0 ;  /* 0x00000008b200780c */ /* 0x000fe40000764270 */
[----:B------:R-:W-:Y:S02]  /*7630*/  FMNMX.FTZ R180, R167, R180, !PT ;  /* 0x000000b4a7b47209 */ /* 0x000fe40007810000 */
[----:B------:R-:W-:Y:S02]  /*7640*/  ISETP.LT.OR P1, PT, R175, 0x2, P1 ;  /* 0x00000002af00780c */ /* 0x000fe40000f21670 */
[----:B------:R-:W-:Y:S02]  /*7650*/  FMNMX.FTZ R21, R171, R180, !PT ;  /* 0x000000b4ab157209 */ /* 0x000fe40007810000 */
[----:B------:R-:W-:-:S02]  /*7660*/  FSEL R15, R15, -INF , !P2 ;  /* 0xff8000000f0f7808 */ /* 0x000fc40005000000 */
        /* <DEDUP_REMOVED lines=15> */
[----:B------:R-:W-:Y:S02]  /*7760*/  FSEL R18, R18, -INF , !P4 ;  /* 0xff80000012127808 */ /* 0x000fe40006000000 */
[----:B------:R-:W-:Y:S02]  /*7770*/  FMNMX.FTZ R21, R154, R21, !PT ;  /* 0x000000159a157209 */ /* 0x000fe40007810000 */
[----:B------:R-:W-:-:S02]  /*7780*/  ISETP.LT.OR P1, PT, R175, 0x11, P1 ;  /* 0x00000011af00780c */ /* 0x000fc40000f21670 */
[----:B------:R-:W-:Y:S02]  /*7790*/  FMNMX.FTZ R177, R22, R21, !PT ;  /* 0x0000001516b17209 */ /* 0x000fe40007810000 */
[C---:B------:R-:W-:Y:S02]  /*77a0*/  ISETP.GT.AND P2, PT, R178.reuse, 0x19, P0 ;  /* 0x00000019b200780c */ /* 0x040fe40000744270 */
[----:B------:R-:W-:Y:S01]  /*77b0*/  ISETP.GT.AND P4, PT, R178, 0x18, P0 ;  /* 0x00000018b200780c */ /* 0x000fe20000784270 */
[----:B------:R-:W0:Y:S01]  /*77c0*/  SHFL.BFLY PT, R180, R177, 0x2, 0x1f ;  /* 0x0c401f00b1b47f89 */ /* 0x000e2200000e0000 */
[----:B------:R-:W-:Y:S02]  /*77d0*/  ISETP.LT.OR P3, PT, R175, 0x12, P3 ;  /* 0x00000012af00780c */ /* 0x000fe40001f61670 */
[----:B------:R-:W-:Y:S02]  /*77e0*/  FSEL R19, R19, -INF , !P1 ;  /* 0xff80000013137808 */ /* 0x000fe40004800000 */
[----:B------:R-:W-:-:S02]  /*77f0*/  ISETP.LT.OR P2, PT, R175, 0x1a, P2 ;  /* 0x0000001aaf00780c */ /* 0x000fc40001741670 */
[----:B------:R-:W-:Y:S02]  /*7800*/  ISETP.LT.OR P4, PT, R175, 0x19, P4 ;  /* 0x00000019af00780c */ /* 0x000fe40002781670 */
[----:B------:R-:W-:Y:S02]  /*7810*/  FSEL R20, R20, -INF , !P3 ;  /* 0xff80000014147808 */ /* 0x000fe40005800000 */
[----:B------:R-:W-:Y:S02]  /*7820*/  FSEL R152, R152, -INF , !P2 ;  /* 0xff80000098987808 */ /* 0x000fe40005000000 */
[C---:B------:R-:W-:Y:S02]  /*7830*/  ISETP.GT.AND P1, PT, R178.reuse, 0x20, P0 ;  /* 0x00000020b200780c */ /* 0x040fe40000724270 */
[----:B------:R-:W-:Y:S02]  /*7840*/  FSEL R23, R23, -INF , !P4 ;  /* 0xff80000017177808 */ /* 0x000fe40006000000 */
[----:B------:R-:W-:-:S02]  /*7850*/  ISETP.GT.AND P3, PT, R178, 0x21, P0 ;  /* 0x00000021b200780c */ /* 0x000fc40000764270 */
[C---:B------:R-:W-:Y:S02]  /*7860*/  ISETP.LT.OR P1, PT, R175.reuse, 0x21, P1 ;  /* 0x00000021af00780c */ /* 0x040fe40000f21670 */
[C---:B------:R-:W-:Y:S02]  /*7870*/  ISETP.GT.AND P4, PT, R178.reuse, 0x28, P0 ;  /* 0x00000028b200780c */ /* 0x040fe40000784270 */
[----:B------:R-:W-:Y:S02]  /*7880*/  ISETP.LT.OR P3, PT, R175, 0x22, P3 ;  /* 0x00000022af00780c */ /* 0x000fe40001f61670 */
[----:B0-----:R-:W-:Y:S02]  /*7890*/  FMNMX.FTZ R180, R177, R180, !PT ;  /* 0x000000b4b1b47209 */ /* 0x001fe40007810000 */
[----:B------:R-:W-:Y:S02]  /*78a0*/  FMNMX.FTZ R177, R15, R6, !PT ;  /* 0x000000060fb17209 */ /* 0x000fe40007810000 */
[----:B------:R-:W-:Y:S01]  /*78b0*/  FSEL R155, R155, -INF , !P1 ;  /* 0xff8000009b9b7808 */ /* 0x000fe20004800000 */
[----:B------:R-:W0:Y:S01]  /*78c0*/  SHFL.BFLY PT, R21, R180, 0x1, 0x1f ;  /* 0x0c201f00b4157f89 */ /* 0x000e2200000e0000 */
[----:B------:R-:W-:-:S02]  /*78d0*/  ISETP.GT.AND P1, PT, R178, 0x29, P0 ;  /* 0x00000029b200780c */ /* 0x000fc40000724270 */
[----:B------:R-:W-:Y:S02]  /*78e0*/  FSEL R156, R156, -INF , !P3 ;  /* 0xff8000009c9c7808 */ /* 0x000fe40005800000 */
[C---:B------:R-:W-:Y:S02]  /*78f0*/  ISETP.LT.OR P4, PT, R175.reuse, 0x29, P4 ;  /* 0x00000029af00780c */ /* 0x040fe40002781670 */
[C---:B------:R-:W-:Y:S02]  /*7900*/  ISETP.GT.AND P3, PT, R178.reuse, 0x30, P0 ;  /* 0x00000030b200780c */ /* 0x040fe40000764270 */
[----:B------:R-:W-:Y:S02]  /*7910*/  ISETP.LT.OR P1, PT, R175, 0x2a, P1 ;  /* 0x0000002aaf00780c */ /* 0x000fe40000f21670 */
[----:B------:R-:W-:Y:S02]  /*7920*/  FSEL R157, R157, -INF , !P4 ;  /* 0xff8000009d9d7808 */ /* 0x000fe40006000000 */
[----:B------:R-:W-:-:S02]  /*7930*/  ISETP.GT.AND P4, PT, R178, 0x31, P0 ;  /* 0x00000031b200780c */ /* 0x000fc40000784270 */
[----:B------:R-:W-:Y:S02]  /*7940*/  FSEL R158, R158, -INF , !P1 ;  /* 0xff8000009e9e7808 */ /* 0x000fe40004800000 */
[C---:B------:R-:W-:Y:S02]  /*7950*/  ISETP.LT.OR P3, PT, R175.reuse, 0x31, P3 ;  /* 0x00000031af00780c */ /* 0x040fe40001f61670 */
[----:B------:R-:W-:Y:S02]  /*7960*/  ISETP.GT.AND P1, PT, R178, 0x38, P0 ;  /* 0x00000038b200780c */ /* 0x000fe40000724270 */
[----:B------:R-:W-:Y:S02]  /*7970*/  ISETP.LT.OR P4, PT, R175, 0x32, P4 ;  /* 0x00000032af00780c */ /* 0x000fe40002781670 */
[----:B------:R-:W-:Y:S02]  /*7980*/  FSEL R159, R159, -INF , !P3 ;  /* 0xff8000009f9f7808 */ /* 0x000fe40005800000 */
[----:B0-----:R-:W-:-:S02]  /*7990*/  FMNMX.FTZ R21, R180, R21, !PT ;  /* 0x00000015b4157209 */ /* 0x001fc40007810000 */
[----:B------:R-:W-:Y:S02]  /*79a0*/  FMNMX.FTZ R180, R16, R177, !PT ;  /* 0x000000b110b47209 */ /* 0x000fe40007810000 */
[C---:B------:R-:W-:Y:S01]  /*79b0*/  FSETP.NEU.FTZ.AND P2, PT, R21.reuse, -INF , PT ;  /* 0xff8000001500780b */ /* 0x040fe20003f5d000 */
[----:B------:R-:W-:Y:S01]  /*79c0*/  FMUL.FTZ R179, R21, UR10 ;  /* 0x0000000a15b37c20 */ /* 0x000fe20008410000 */
[----:B------:R-:W-:Y:S02]  /*79d0*/  FMNMX.FTZ R177, R17, R180, !PT ;  /* 0x000000b411b17209 */ /* 0x000fe40007810000 */
[----:B------:R-:W-:Y:S02]  /*79e0*/  ISETP.GT.AND P0, PT, R178, 0x39, P0 ;  /* 0x00000039b200780c */ /* 0x000fe40000704270 */
[----:B------:R-:W-:Y:S02]  /*79f0*/  FMNMX.FTZ R180, R18, R177, !PT ;  /* 0x000000b112b47209 */ /* 0x000fe40007810000 */
[----:B------:R-:W-:-:S02]  /*7a00*/  FSEL R181, R179, RZ, P2 ;  /* 0x000000ffb3b57208 */ /* 0x000fc40001000000 */
[----:B------:R-:W-:Y:S02]  /*7a10*/  FMNMX.FTZ R177, R19, R180, !PT ;  /* 0x000000b413b17209 */ /* 0x000fe40007810000 */
[----:B------:R-:W-:Y:S01]  /*7a20*/  ISETP.LT.OR P1, PT, R175, 0x39, P1 ;  /* 0x00000039af00780c */ /* 0x000fe20000f21670 */
[--C-:B------:R-:W-:Y:S01]  /*7a30*/  FFMA.FTZ R178, R173, UR10, -R181.reuse ;  /* 0x0000000aadb27c23 */ /* 0x100fe200080108b5 */
[----:B------:R-:W-:Y:S01]  /*7a40*/  FMNMX.FTZ R180, R20, R177, !PT ;  /* 0x000000b114b47209 */ /* 0x000fe20007810000 */
[--C-:B------:R-:W-:Y:S01]  /*7a50*/  FFMA.FTZ R174, R174, UR10, -R181.reuse ;  /* 0x0000000aaeae7c23 */ /* 0x100fe200080108b5 */
[----:B------:R-:W-:Y:S01]  /*7a60*/  FSEL R173, R160, -INF , !P4 ;  /* 0xff800000a0ad7808 */ /* 0x000fe20006000000 */
[--C-:B------:R-:W-:Y:S01]  /*7a70*/  FFMA.FTZ R167, R167, UR10, -R181.reuse ;  /* 0x0000000aa7a77c23 */ /* 0x100fe200080108b5 */
[----:B------:R-:W-:Y:S01]  /*7a80*/  FMNMX.FTZ R177, R23, R180, !PT ;  /* 0x000000b417b17209 */ /* 0x000fe20007810000 */
[--C-:B------:R-:W-:Y:S01]  /*7a90*/  FFMA.FTZ R180, R176, UR10, -R181.reuse ;  /* 0x0000000ab0b47c23 */ /* 0x100fe200080108b5 */
[----:B------:R-:W-:Y:S01]  /*7aa0*/  ISETP.LT.OR P0, PT, R175, 0x3a, P0 ;  /* 0x0000003aaf00780c */ /* 0x000fe20000701670 */
[----:B------:R0:W-:Y:S01]  /*7ab0*/  MUFU.EX2 R160, R178 ;  /* 0x000000b200a07308 */ /* 0x0001e20000000800 */
[----:B------:R-:W-:Y:S01]  /*7ac0*/  FMNMX.FTZ R176, R152, R177, !PT ;  /* 0x000000b198b07209 */ /* 0x000fe20007810000 */
[--C-:B------:R-:W-:Y:S01]  /*7ad0*/  FFMA.FTZ R175, R172, UR10, -R181.reuse ;  /* 0x0000000aacaf7c23 */ /* 0x100fe200080108b5 */
[----:B------:R-:W-:Y:S01]  /*7ae0*/  FSEL R161, R161, -INF , !P1 ;  /* 0xff800000a1a17808 */ /* 0x000fe20004800000 */
[--C-:B------:R-:W-:Y:S01]  /*7af0*/  FFMA.FTZ R172, R171, UR10, -R181.reuse ;  /* 0x0000000aabac7c23 */ /* 0x100fe200080108b5 */
[----:B------:R-:W-:Y:S01]  /*7b00*/  FMNMX.FTZ R179, R155, R176, !PT ;  /* 0x000000b09bb37209 */ /* 0x000fe20007810000 */
[--C-:B------:R-:W-:Y:S01]  /*7b10*/  FFMA.FTZ R171, R170, UR10, -R181.reuse ;  /* 0x0000000aaaab7c23 */ /* 0x100fe200080108b5 */
[----:B------:R-:W-:Y:S01]  /*7b20*/  FSEL R162, R162, -INF , !P0 ;  /* 0xff800000a2a27808 */ /* 0x000fe20004000000 */
[----:B------:R-:W-:Y:S01]  /*7b30*/  MUFU.EX2 R177, R180 ;  /* 0x000000b400b17308 */ /* 0x000fe20000000800 */
[----:B------:R-:W-:Y:S01]  /*7b40*/  FMNMX.FTZ R176, R156, R179, !PT ;  /* 0x000000b39cb07209 */ /* 0x000fe20007810000 */
[--C-:B------:R-:W-:Y:S01]  /*7b50*/  FFMA.FTZ R166, R166, UR10, -R181.reuse ;  /* 0x0000000aa6a67c23 */ /* 0x100fe200080108b5 */
[----:B------:R-:W-:Y:S01]  /*7b60*/  FSEL R170, R21, RZ, P2 ;  /* 0x000000ff15aa7208 */ /* 0x000fe20001000000 */
[--C-:B------:R-:W-:Y:S01]  /*7b70*/  FFMA.FTZ R169, R169, UR10, -R181.reuse ;  /* 0x0000000aa9a97c23 */ /* 0x100fe200080108b5 */
[----:B------:R-:W-:Y:S01]  /*7b80*/  FMNMX.FTZ R179, R157, R176, !PT ;  /* 0x000000b09db37209 */ /* 0x000fe20007810000 */
[--C-:B------:R-:W-:Y:S01]  /*7b90*/  FFMA.FTZ R165, R165, UR10, -R181.reuse ;  /* 0x0000000aa5a57c23 */ /* 0x100fe200080108b5 */
[----:B------:R-:W-:Y:S01]  /*7ba0*/  FFMA.FTZ R153, R153, UR10, -R181 ;  /* 0x0000000a99997c23 */ /* 0x000fe200080108b5 */
[----:B------:R-:W-:Y:S01]  /*7bb0*/  FADD.FTZ R170, -R170, R5 ;  /* 0x00000005aaaa7221 */ /* 0x000fe20000010100 */
[----:B------:R-:W-:Y:S01]  /*7bc0*/  FMNMX.FTZ R176, R158, R179, !PT ;  /* 0x000000b39eb07209 */ /* 0x000fe20007810000 */
[----:B------:R-:W-:Y:S01]  /*7bd0*/  MUFU.EX2 R174, R174 ;  /* 0x000000ae00ae7308 */ /* 0x000fe20000000800 */
[--C-:B------:R-:W-:Y:S01]  /*7be0*/  FFMA.FTZ R164, R164, UR10, -R181.reuse ;  /* 0x0000000aa4a47c23 */ /* 0x100fe200080108b5 */
[----:B------:R-:W-:Y:S01]  /*7bf0*/  FMUL.FTZ R170, R170, UR10 ;  /* 0x0000000aaaaa7c20 */ /* 0x000fe20008410000 */
[----:B------:R-:W-:Y:S01]  /*7c00*/  FMNMX.FTZ R176, R159, R176, !PT ;  /* 0x000000b09fb07209 */ /* 0x000fe20007810000 */
[----:B------:R-:W-:Y:S01]  /*7c10*/  FFMA.FTZ R154, R154, UR10, -R181 ;  /* 0x0000000a9a9a7c23 */ /* 0x000fe200080108b5 */
[----:B------:R-:W-:-:S02]  /*7c20*/  ISETP.NE.AND P0, PT, R3, RZ, PT ;  /* 0x000000ff0300720c */ /* 0x000fc40003f05270 */
[----:B------:R-:W-:Y:S01]  /*7c30*/  FMNMX.FTZ R176, R173, R176, !PT ;  /* 0x000000b0adb07209 */ /* 0x000fe20007810000 */
[----:B------:R-:W2:Y:S03]  /*7c40*/  MUFU.EX2 R170, R170 ;  /* 0x000000aa00aa7308 */ /* 0x000ea60000000800 */
[----:B------:R-:W-:Y:S01]  /*7c50*/  FMNMX.FTZ R179, R161, R176, !PT ;  /* 0x000000b0a1b37209 */ /* 0x000fe20007810000 */
[----:B------:R-:W-:-:S03]  /*7c60*/  FFMA.FTZ R176, R168, UR10, -R181 ;  /* 0x0000000aa8b07c23 */ /* 0x000fc600080108b5 */
[----:B------:R-:W-:Y:S01]  /*7c70*/  FMNMX.FTZ R179, R162, R179, !PT ;  /* 0x000000b3a2b37209 */ /* 0x000fe20007810000 */
[----:B------:R-:W3:Y:S04]  /*7c80*/  MUFU.EX2 R175, R175 ;  /* 0x000000af00af7308 */ /* 0x000ee80000000800 */
[----:B0-----:R-:W0:Y:S04]  /*7c90*/  SHFL.BFLY PT, R178, R179, 0x2, 0x1f ;  /* 0x0c401f00b3b27f89 */ /* 0x001e2800000e0000 */
[----:B------:R-:W4:Y:S01]  /*7ca0*/  MUFU.EX2 R167, R167 ;  /* 0x000000a700a77308 */ /* 0x000f220000000800 */
[----:B--2---:R-:W-:Y:S01]  /*7cb0*/  FFMA.FTZ R183, R170, R8, R177 ;  /* 0x00000008aab77223 */ /* 0x004fe200000100b1 */
[-C--:B------:R-:W-:Y:S01]  /*7cc0*/  FMUL.FTZ R24, R24, R170.reuse ;  /* 0x000000aa18187220 */ /* 0x080fe20000410000 */
[-C--:B------:R-:W-:Y:S01]  /*7cd0*/  FMUL.FTZ R25, R25, R170.reuse ;  /* 0x000000aa19197220 */ /* 0x080fe20000410000 */
[-C--:B------:R-:W-:Y:S01]  /*7ce0*/  FMUL.FTZ R28, R28, R170.reuse ;  /* 0x000000aa1c1c7220 */ /* 0x080fe20000410000 */
[----:B------:R-:W-:Y:S01]  /*7cf0*/  FADD.FTZ R183, R174, R183 ;  /* 0x000000b7aeb77221 */ /* 0x000fe20000010000 */
[-C--:B------:R-:W-:Y:S01]  /*7d00*/  FMUL.FTZ R29, R29, R170.reuse ;  /* 0x000000aa1d1d7220 */ /* 0x080fe20000410000 */
[-C--:B------:R-:W-:Y:S01]  /*7d10*/  FMUL.FTZ R32, R32, R170.reuse ;  /* 0x000000aa20207220 */ /* 0x080fe20000410000 */
[----:B------:R-:W2:Y:S01]  /*7d20*/  MUFU.EX2 R172, R172 ;  /* 0x000000ac00ac7308 */ /* 0x000ea20000000800 */
[----:B------:R-:W-:Y:S01]  /*7d30*/  FADD.FTZ R8, R160, R183 ;  /* 0x000000b7a0087221 */ /* 0x000fe20000010000 */
[-C--:B------:R-:W-:Y:S01]  /*7d40*/  FMUL.FTZ R33, R33, R170.reuse ;  /* 0x000000aa21217220 */ /* 0x080fe20000410000 */
[-C--:B------:R-:W-:Y:S01]  /*7d50*/  FMUL.FTZ R36, R36, R170.reuse ;  /* 0x000000aa24247220 */ /* 0x080fe20000410000 */
[-C--:B------:R-:W-:Y:S01]  /*7d60*/  FMUL.FTZ R37, R37, R170.reuse ;  /* 0x000000aa25257220 */ /* 0x080fe20000410000 */
[----:B---3--:R-:W-:Y:S01]  /*7d70*/  FADD.FTZ R8, R175, R8 ;  /* 0x00000008af087221 */ /* 0x008fe20000010000 */
[-C--:B------:R-:W-:Y:S01]  /*7d80*/  FMUL.FTZ R40, R40, R170.reuse ;  /* 0x000000aa28287220 */ /* 0x080fe20000410000 */
[-C--:B------:R-:W-:Y:S01]  /*7d90*/  FMUL.FTZ R41, R41, R170.reuse ;  /* 0x000000aa29297220 */ /* 0x080fe20000410000 */
[----:B------:R-:W3:Y:S01]  /*7da0*/  MUFU.EX2 R166, R166 ;  /* 0x000000a600a67308 */ /* 0x000ee20000000800 */
[-C--:B------:R-:W-:Y:S01]  /*7db0*/  FMUL.FTZ R44, R44, R170.reuse ;  /* 0x000000aa2c2c7220 */ /* 0x080fe20000410000 */
[-C--:B------:R-:W-:Y:S01]  /*7dc0*/  FMUL.FTZ R45, R45, R170.reuse ;  /* 0x000000aa2d2d7220 */ /* 0x080fe20000410000 */
[----:B------:R-:W-:Y:S01]  /*7dd0*/  FMUL.FTZ R48, R48, R170 ;  /* 0x000000aa30307220 */ /* 0x000fe20000410000 */
[----:B0-----:R-:W-:Y:S01]  /*7de0*/  FMNMX.FTZ R168, R179, R178, !PT ;  /* 0x000000b2b3a87209 */ /* 0x001fe20007810000 */
[--C-:B------:R-:W-:Y:S01]  /*7df0*/  FFMA.FTZ R178, R163, UR10, -R181.reuse ;  /* 0x0000000aa3b27c23 */ /* 0x100fe200080108b5 */
[----:B------:R-:W-:Y:S01]  /*7e00*/  FFMA.FTZ R181, R22, UR10, -R181 ;  /* 0x0000000a16b57c23 */ /* 0x000fe200080108b5 */
[-C--:B------:R-:W-:Y:S01]  /*7e10*/  FMUL.FTZ R49, R49, R170.reuse ;  /* 0x000000aa31317220 */ /* 0x080fe20000410000 */
[----:B------:R-:W0:Y:S01]  /*7e20*/  MUFU.EX2 R171, R171 ;  /* 0x000000ab00ab7308 */ /* 0x000e220000000800 */
[----:B------:R-:W5:Y:S01]  /*7e30*/  SHFL.BFLY PT, R179, R168, 0x1, 0x1f ;  /* 0x0c201f00a8b37f89 */ /* 0x000f6200000e0000 */
[-C--:B------:R-:W-:Y:S01]  /*7e40*/  FMUL.FTZ R52, R52, R170.reuse ;  /* 0x000000aa34347220 */ /* 0x080fe20000410000 */
        /* <DEDUP_REMOVED lines=21> */
[----:B------:R4:W-:Y:S01]  /*7fa0*/  MUFU.EX2 R163, R153 ;  /* 0x0000009900a37308 */ /* 0x0009e20000000800 */
[----:B-----5:R-:W-:Y:S01]  /*7fb0*/  FMNMX.FTZ R168, R168, R179, !PT ;  /* 0x000000b3a8a87209 */ /* 0x020fe20007810000 */
[-C--:B------:R-:W-:Y:S01]  /*7fc0*/  FMUL.FTZ R92, R92, R170.reuse ;  /* 0x000000aa5c5c7220 */ /* 0x080fe20000410000 */
[-C--:B------:R-:W-:Y:S01]  /*7fd0*/  FMUL.FTZ R93, R93, R170.reuse ;  /* 0x000000aa5d5d7220 */ /* 0x080fe20000410000 */
[-C--:B------:R-:W-:Y:S01]  /*7fe0*/  FMUL.FTZ R96, R96, R170.reuse ;  /* 0x000000aa60607220 */ /* 0x080fe20000410000 */
[C---:B------:R-:W-:Y:S01]  /*7ff0*/  FSETP.NEU.FTZ.AND P1, PT, R168.reuse, -INF , PT ;  /* 0xff800000a800780b */ /* 0x040fe20003f3d000 */
[----:B------:R-:W-:Y:S01]  /*8000*/  FMUL.FTZ R5, R168, UR10 ;  /* 0x0000000aa8057c20 */ /* 0x000fe20008410000 */
[----:B------:R-:W-:Y:S01]  /*8010*/  FMUL.FTZ R97, R97, R170 ;  /* 0x000000aa61617220 */ /* 0x000fe20000410000 */
[----:B------:R-:W5:Y:S01]  /*8020*/  MUFU.EX2 R165, R165 ;  /* 0x000000a500a57308 */ /* 0x000f620000000800 */
[----:B----4-:R-:W-:-:S02]  /*8030*/  IMAD.U32 R153, RZ, RZ, UR24 ;  /* 0x00000018ff997e24 */ /* 0x010fc4000f8e00ff */
[-C--:B------:R-:W-:Y:S01]  /*8040*/  FMUL.FTZ R100, R100, R170.reuse ;  /* 0x000000aa64647220 */ /* 0x080fe20000410000 */
[----:B------:R-:W-:Y:S01]  /*8050*/  FSEL R182, R5, RZ, P1 ;  /* 0x000000ff05b67208 */ /* 0x000fe20000800000 */
[-C--:B------:R-:W-:Y:S01]  /*8060*/  FMUL.FTZ R101, R101, R170.reuse ;  /* 0x000000aa65657220 */ /* 0x080fe20000410000 */
[----:B------:R-:W-:Y:S01]  /*8070*/  FSEL R5, R168, RZ, P1 ;  /* 0x000000ffa8057208 */ /* 0x000fe20000800000 */
[-C--:B------:R-:W-:Y:S01]  /*8080*/  FMUL.FTZ R104, R104, R170.reuse ;  /* 0x000000aa68687220 */ /* 0x080fe20000410000 */
[----:B------:R-:W-:Y:S01]  /*8090*/  FMUL.FTZ R105, R105, R170 ;  /* 0x000000aa69697220 */ /* 0x000fe20000410000 */
[----:B------:R-:W-:Y:S01]  /*80a0*/  FFMA.FTZ R22, R15, UR10, -R182 ;  /* 0x0000000a0f167c23 */ /* 0x000fe200080108b6 */
[----:B------:R-:W-:Y:S01]  /*80b0*/  FADD.FTZ R15, R167, R8 ;  /* 0x00000008a70f7221 */ /* 0x000fe20000010000 */
[----:B------:R-:W-:Y:S01]  /*80c0*/  FADD.FTZ R5, -R5, R6 ;  /* 0x0000000605057221 */ /* 0x000fe20000010100 */
[----:B------:R-:W4:Y:S01]  /*80d0*/  MUFU.EX2 R178, R178 ;  /* 0x000000b200b27308 */ /* 0x000f220000000800 */
[----:B------:R-:W-:Y:S01]  /*80e0*/  @!P0 LEA R8, R153, R2, 0x6 ;  /* 0x0000000299088211 */ /* 0x000fe200078e30ff */
[----:B--2---:R-:W-:Y:S01]  /*80f0*/  FADD.FTZ R15, R172, R15 ;  /* 0x0000000fac0f7221 */ /* 0x004fe20000010000 */
[----:B------:R-:W-:Y:S01]  /*8100*/  FMUL.FTZ R5, R5, UR10 ;  /* 0x0000000a05057c20 */ /* 0x000fe20008410000 */
[--C-:B------:R-:W-:Y:S01]  /*8110*/  FFMA.FTZ R153, R16, UR10, -R182.reuse ;  /* 0x0000000a10997c23 */ /* 0x100fe200080108b6 */
[--C-:B------:R-:W-:Y:S01]  /*8120*/  FFMA.FTZ R17, R17, UR10, -R182.reuse ;  /* 0x0000000a11117c23 */ /* 0x100fe200080108b6 */
[----:B---3--:R-:W-:Y:S01]  /*8130*/  FADD.FTZ R6, R166, R15 ;  /* 0x0000000fa6067221 */ /* 0x008fe20000010000 */
[--C-:B------:R-:W-:Y:S01]  /*8140*/  FFMA.FTZ R18, R18, UR10, -R182.reuse ;  /* 0x0000000a12127c23 */ /* 0x100fe200080108b6 */
[----:B------:R-:W-:Y:S01]  /*8150*/  MUFU.EX2 R22, R22 ;  /* 0x0000001600167308 */ /* 0x000fe20000000800 */
[----:B------:R-:W-:Y:S01]  /*8160*/  FFMA.FTZ R19, R19, UR10, -R182 ;  /* 0x0000000a13137c23 */ /* 0x000fe200080108b6 */
[----:B0-----:R-:W-:Y:S01]  /*8170*/  FADD.FTZ R15, R171, R6 ;  /* 0x00000006ab0f7221 */ /* 0x001fe20000010000 */
[--C-:B------:R-:W-:Y:S01]  /*8180*/  FFMA.FTZ R20, R20, UR10, -R182.reuse ;  /* 0x0000000a14147c23 */ /* 0x100fe200080108b6 */
[--C-:B------:R-:W-:Y:S01]  /*8190*/  FFMA.FTZ R183, R161, UR10, -R182.reuse ;  /* 0x0000000aa1b77c23 */ /* 0x100fe200080108b6 */
[--C-:B------:R-:W-:Y:S01]  /*81a0*/  FFMA.FTZ R23, R23, UR10, -R182.reuse ;  /* 0x0000000a17177c23 */ /* 0x100fe200080108b6 */
[----:B-1----:R-:W-:Y:S01]  /*81b0*/  FADD.FTZ R16, R176, R15 ;  /* 0x0000000fb0107221 */ /* 0x002fe20000010000 */
[----:B------:R-:W-:Y:S01]  /*81c0*/  FFMA.FTZ R15, R156, UR10, -R182 ;  /* 0x0000000a9c0f7c23 */ /* 0x000fe200080108b6 */
[----:B------:R-:W0:Y:S01]  /*81d0*/  MUFU.EX2 R5, R5 ;  /* 0x0000000500057308 */ /* 0x000e220000000800 */
[----:B------:R-:W-:Y:S01]  /*81e0*/  F2FP.BF16.F32.PACK_AB R156, R172, R167 ;  /* 0x000000a7ac9c723e */ /* 0x000fe200000010ff */
[----:B------:R-:W-:Y:S01]  /*81f0*/  FADD.FTZ R16, R169, R16 ;  /* 0x00000010a9107221 */ /* 0x000fe20000010000 */
[--C-:B------:R-:W-:Y:S01]  /*8200*/  FFMA.FTZ R6, R152, UR10, -R182.reuse ;  /* 0x0000000a98067c23 */ /* 0x100fe200080108b6 */
[----:B------:R-:W-:Y:S01]  /*8210*/  @!P0 LEA R8, R8, UR37, 0x2 ;  /* 0x0000002508088c11 */ /* 0x000fe2000f8e10ff */
[----:B------:R-:W-:Y:S01]  /*8220*/  FFMA.FTZ R155, R155, UR10, -R182 ;  /* 0x0000000a9b9b7c23 */ /* 0x000fe200080108b6 */
[----:B-----5:R-:W-:Y:S01]  /*8230*/  FADD.FTZ R185, R165, R16 ;  /* 0x00000010a5b97221 */ /* 0x020fe20000010000 */
[----:B------:R-:W-:Y:S01]  /*8240*/  F2FP.BF16.F32.PACK_AB R152, R174, R177 ;  /* 0x000000b1ae98723e */ /* 0x000fe200000010ff */
[----:B------:R-:W1:Y:S01]  /*8250*/  MUFU.EX2 R153, R153 ;  /* 0x0000009900997308 */ /* 0x000e620000000800 */
[----:B------:R-:W-:Y:S01]  /*8260*/  @!P0 STS [R8+0x28800], R170 ;  /* 0x028800aa08008388 */ /* 0x000fe20000000800 */
[----:B----4-:R-:W-:Y:S01]  /*8270*/  FADD.FTZ R16, R178, R185 ;  /* 0x000000b9b2107221 */ /* 0x010fe20000010000 */
[--C-:B------:R-:W-:Y:S01]  /*8280*/  FFMA.FTZ R157, R157, UR10, -R182.reuse ;  /* 0x0000000a9d9d7c23 */ /* 0x100fe200080108b6 */
[--C-:B------:R-:W-:Y:S01]  /*8290*/  FFMA.FTZ R159, R159, UR10, -R182.reuse ;  /* 0x0000000a9f9f7c23 */ /* 0x100fe200080108b6 */
[----:B------:R-:W-:Y:S01]  /*82a0*/  FFMA.FTZ R173, R173, UR10, -R182 ;  /* 0x0000000aadad7c23 */ /* 0x000fe200080108b6 */
[----:B------:R-:W-:Y:S01]  /*82b0*/  FADD.FTZ R161, R163, R16 ;  /* 0x00000010a3a17221 */ /* 0x000fe20000010000 */
[-C--:B------:R-:W-:Y:S01]  /*82c0*/  FMUL.FTZ R108, R108, R170.reuse ;  /* 0x000000aa6c6c7220 */ /* 0x080fe20000410000 */
[----:B------:R-:W2:Y:S01]  /*82d0*/  MUFU.EX2 R164, R164 ;  /* 0x000000a400a47308 */ /* 0x000ea20000000800 */
[----:B0-----:R-:W-:Y:S01]  /*82e0*/  FFMA.FTZ R172, R5, R7, R22 ;  /* 0x0000000705ac7223 */ /* 0x001fe20000010016 */
[----:B------:R0:W-:Y:S01]  /*82f0*/  @!P0 STS [R8+0x28820], R5 ;  /* 0x0288200508008388 */ /* 0x0001e20000000800 */
[-C--:B------:R-:W-:Y:S01]  /*8300*/  FMUL.FTZ R109, R109, R170.reuse ;  /* 0x000000aa6d6d7220 */ /* 0x080fe20000410000 */
[-C--:B------:R-:W-:Y:S01]  /*8310*/  FMUL.FTZ R112, R112, R170.reuse ;  /* 0x000000aa70707220 */ /* 0x080fe20000410000 */
[-C--:B------:R-:W-:Y:S01]  /*8320*/  FMUL.FTZ R113, R113, R170.reuse ;  /* 0x000000aa71717220 */ /* 0x080fe20000410000 */
[-C--:B------:R-:W-:Y:S01]  /*8330*/  FMUL.FTZ R116, R116, R170.reuse ;  /* 0x000000aa74747220 */ /* 0x080fe20000410000 */
[----:B------:R-:W-:Y:S01]  /*8340*/  FMUL.FTZ R117, R117, R170 ;  /* 0x000000aa75757220 */ /* 0x000fe20000410000 */
[----:B------:R-:W3:Y:S01]  /*8350*/  MUFU.EX2 R17, R17 ;  /* 0x0000001100117308 */ /* 0x000ee20000000800 */
[C---:B-1----:R-:W-:Y:S01]  /*8360*/  FADD.FTZ R172, R153.reuse, R172 ;  /* 0x000000ac99ac7221 */ /* 0x042fe20000010000 */
[----:B------:R-:W-:Y:S01]  /*8370*/  F2FP.BF16.F32.PACK_AB R153, R153, R22 ;  /* 0x000000169999723e */ /* 0x000fe200000010ff */
[-C--:B------:R-:W-:Y:S01]  /*8380*/  FMUL.FTZ R120, R120, R170.reuse ;  /* 0x000000aa78787220 */ /* 0x080fe20000410000 */
[-C--:B------:R-:W-:Y:S01]  /*8390*/  FMUL.FTZ R121, R121, R170.reuse ;  /* 0x000000aa79797220 */ /* 0x080fe20000410000 */
[-C--:B------:R-:W-:Y:S01]  /*83a0*/  FMUL.FTZ R124, R124, R170.reuse ;  /* 0x000000aa7c7c7220 */ /* 0x080fe20000410000 */
[-C--:B------:R-:W-:Y:S01]  /*83b0*/  FMUL.FTZ R125, R125, R170.reuse ;  /* 0x000000aa7d7d7220 */ /* 0x080fe20000410000 */
[-C--:B------:R-:W-:Y:S01]  /*83c0*/  FMUL.FTZ R128, R128, R170.reuse ;  /* 0x000000aa80807220 */ /* 0x080fe20000410000 */
[----:B------:R1:W4:Y:S01]  /*83d0*/  MUFU.EX2 R179, R154 ;  /* 0x0000009a00b37308 */ /* 0x0003220000000800 */
[C---:B--2---:R-:W-:Y:S01]  /*83e0*/  FADD.FTZ R16, R164.reuse, R161 ;  /* 0x000000a1a4107221 */ /* 0x044fe20000010000 */
[----:B------:R-:W-:Y:S01]  /*83f0*/  F2FP.BF16.F32.PACK_AB R164, R164, R163 ;  /* 0x000000a3a4a4723e */ /* 0x000fe200000010ff */
[-C--:B------:R-:W-:Y:S01]  /*8400*/  FMUL.FTZ R129, R129, R170.reuse ;  /* 0x000000aa81817220 */ /* 0x080fe20000410000 */
[-C--:B------:R-:W-:Y:S01]  /*8410*/  FMUL.FTZ R132, R132, R170.reuse ;  /* 0x000000aa84847220 */ /* 0x080fe20000410000 */
[-C--:B------:R-:W-:Y:S01]  /*8420*/  FMUL.FTZ R133, R133, R170.reuse ;  /* 0x000000aa85857220 */ /* 0x080fe20000410000 */
[-C--:B------:R-:W-:Y:S01]  /*8430*/  FMUL.FTZ R136, R136, R170.reuse ;  /* 0x000000aa88887220 */ /* 0x080fe20000410000 */
[----:B------:R-:W-:Y:S01]  /*8440*/  FMUL.FTZ R137, R137, R170 ;  /* 0x000000aa89897220 */ /* 0x000fe20000410000 */
[----:B------:R-:W2:Y:S01]  /*8450*/  MUFU.EX2 R18, R18 ;  /* 0x0000001200127308 */ /* 0x000ea20000000800 */
[----:B---3--:R-:W-:Y:S01]  /*8460*/  FADD.FTZ R7, R17, R172 ;  /* 0x000000ac11077221 */ /* 0x008fe20000010000 */
[----:B-1----:R-:W-:Y:S01]  /*8470*/  F2FP.BF16.F32.PACK_AB R154, R175, R160 ;  /* 0x000000a0af9a723e */ /* 0x002fe200000010ff */
[----:B------:R-:W-:Y:S01]  /*8480*/  FMUL.FTZ R140, R140, R170 ;  /* 0x000000aa8c8c7220 */ /* 0x000fe20000410000 */
[----:B------:R-:W-:Y:S01]  /*8490*/  F2FP.BF16.F32.PACK_AB R160, R169, R176 ;  /* 0x000000b0a9a0723e */ /* 0x000fe200000010ff */
[-C--:B------:R-:W-:Y:S01]  /*84a0*/  FMUL.FTZ R141, R141, R170.reuse ;  /* 0x000000aa8d8d7220 */ /* 0x080fe20000410000 */
[-C--:B------:R-:W-:Y:S01]  /*84b0*/  FMUL.FTZ R144, R144, R170.reuse ;  /* 0x000000aa90907220 */ /* 0x080fe20000410000 */
[-C--:B------:R-:W-:Y:S01]  /*84c0*/  FMUL.FTZ R145, R145, R170.reuse ;  /* 0x000000aa91917220 */ /* 0x080fe20000410000 */
[----:B------:R1:W0:Y:S01]  /*84d0*/  MUFU.EX2 R180, R181 ;  /* 0x000000b500b47308 */ /* 0x0002220000000800 */
[----:B----4-:R-:W-:Y:S01]  /*84e0*/  FADD.FTZ R161, R179, R16 ;  /* 0x00000010b3a17221 */ /* 0x010fe20000010000 */
[-C--:B------:R-:W-:Y:S01]  /*84f0*/  FMUL.FTZ R148, R148, R170.reuse ;  /* 0x000000aa94947220 */ /* 0x080fe20000410000 */
[----:B------:R-:W-:Y:S01]  /*8500*/  FMUL.FTZ R149, R149, R170 ;  /* 0x000000aa95957220 */ /* 0x000fe20000410000 */
[-C--:B------:R-:W-:Y:S01]  /*8510*/  FMUL.FTZ R26, R26, R5.reuse ;  /* 0x000000051a1a7220 */ /* 0x080fe20000410000 */
[-C--:B------:R-:W-:Y:S01]  /*8520*/  FMUL.FTZ R27, R27, R5.reuse ;  /* 0x000000051b1b7220 */ /* 0x080fe20000410000 */
[-C--:B------:R-:W-:Y:S01]  /*8530*/  FMUL.FTZ R30, R30, R5.reuse ;  /* 0x000000051e1e7220 */ /* 0x080fe20000410000 */
[----:B------:R-:W-:Y:S01]  /*8540*/  FMUL.FTZ R31, R31, R5 ;  /* 0x000000051f1f7220 */ /* 0x000fe20000410000 */
[----:B------:R-:W3:Y:S01]  /*8550*/  MUFU.EX2 R19, R19 ;  /* 0x0000001300137308 */ /* 0x000ee20000000800 */
[----:B--2---:R-:W-:Y:S01]  /*8560*/  FADD.FTZ R174, R18, R7 ;  /* 0x0000000712ae7221 */ /* 0x004fe20000010000 */
[--C-:B-1----:R-:W-:Y:S01]  /*8570*/  FFMA.FTZ R181, R158, UR10, -R182.reuse ;  /* 0x0000000a9eb57c23 */ /* 0x102fe200080108b6 */
[----:B------:R-:W-:Y:S01]  /*8580*/  FFMA.FTZ R182, R162, UR10, -R182 ;  /* 0x0000000aa2b67c23 */ /* 0x000fe200080108b6 */
[----:B------:R-:W-:Y:S01]  /*8590*/  F2FP.BF16.F32.PACK_AB R162, R178, R165 ;  /* 0x000000a5b2a2723e */ /* 0x000fe200000010ff */
[-C--:B------:R-:W-:Y:S01]  /*85a0*/  FMUL.FTZ R34, R34, R5.reuse ;  /* 0x0000000522227220 */ /* 0x080fe20000410000 */
[----:B------:R-:W-:Y:S01]  /*85b0*/  F2FP.BF16.F32.PACK_AB R158, R171, R166 ;  /* 0x000000a6ab9e723e */ /* 0x000fe200000010ff */
[----:B------:R-:W-:Y:S01]  /*85c0*/  FMUL.FTZ R35, R35, R5 ;  /* 0x0000000523237220 */ /* 0x000fe20000410000 */
[----:B------:R-:W1:Y:S01]  /*85d0*/  MUFU.EX2 R20, R20 ;  /* 0x0000001400147308 */ /* 0x000e620000000800 */
[C---:B0-----:R-:W-:Y:S01]  /*85e0*/  FADD.FTZ R8, R180.reuse, R161 ;  /* 0x000000a1b4087221 */ /* 0x041fe20000010000 */
[----:B------:R-:W-:Y:S01]  /*85f0*/  F2FP.BF16.F32.PACK_AB R166, R180, R179 ;  /* 0x000000b3b4a6723e */ /* 0x000fe200000010ff */
[-C--:B------:R-:W-:Y:S01]  /*8600*/  FMUL.FTZ R38, R38, R5.reuse ;  /* 0x0000000526267220 */ /* 0x080fe20000410000 */
[-C--:B------:R-:W-:Y:S01]  /*8610*/  FMUL.FTZ R39, R39, R5.reuse ;  /* 0x0000000527277220 */ /* 0x080fe20000410000 */
[-C--:B------:R-:W-:Y:S01]  /*8620*/  FMUL.FTZ R42, R42, R5.reuse ;  /* 0x000000052a2a7220 */ /* 0x080fe20000410000 */
[-C--:B------:R-:W-:Y:S01]  /*8630*/  FMUL.FTZ R43, R43, R5.reuse ;  /* 0x000000052b2b7220 */ /* 0x080fe20000410000 */
[-C--:B------:R-:W-:Y:S01]  /*8640*/  FMUL.FTZ R46, R46, R5.reuse ;  /* 0x000000052e2e7220 */ /* 0x080fe20000410000 */
[----:B------:R-:W0:Y:S01]  /*8650*/  MUFU.EX2 R23, R23 ;  /* 0x0000001700177308 */ /* 0x000e220000000800 */
[----:B---3--:R-:W-:Y:S01]  /*8660*/  FADD.FTZ R7, R19, R174 ;  /* 0x000000ae13077221 */ /* 0x008fe20000010000 */
        /* <DEDUP_REMOVED lines=14> */
[----:B------:R1:W3:Y:S01]  /*8750*/  MUFU.EX2 R161, R155 ;  /* 0x0000009b00a17308 */ /* 0x0002e20000000800 */
[----:B0-----:R-:W-:Y:S01]  /*8760*/  FADD.FTZ R7, R23, R174 ;  /* 0x000000ae17077221 */ /* 0x001fe20000010000 */
[-C--:B------:R-:W-:Y:S01]  /*8770*/  FMUL.FTZ R71, R71, R5.reuse ;  /* 0x0000000547477220 */ /* 0x080fe20000410000 */
[-C--:B------:R-:W-:Y:S01]  /*8780*/  FMUL.FTZ R74, R74, R5.reuse ;  /* 0x000000054a4a7220 */ /* 0x080fe20000410000 */
[-C--:B------:R-:W-:Y:S01]  /*8790*/  FMUL.FTZ R75, R75, R5.reuse ;  /* 0x000000054b4b7220 */ /* 0x080fe20000410000 */
[-C--:B------:R-:W-:Y:S01]  /*87a0*/  FMUL.FTZ R78, R78, R5.reuse ;  /* 0x000000054e4e7220 */ /* 0x080fe20000410000 */
[-C--:B------:R-:W-:Y:S01]  /*87b0*/  FMUL.FTZ R79, R79, R5.reuse ;  /* 0x000000054f4f7220 */ /* 0x080fe20000410000 */
[----:B------:R-:W-:Y:S01]  /*87c0*/  FMUL.FTZ R82, R82, R5 ;  /* 0x0000000552527220 */ /* 0x000fe20000410000 */
[----:B------:R-:W0:Y:S01]  /*87d0*/  MUFU.EX2 R16, R15 ;  /* 0x0000000f00107308 */ /* 0x000e220000000800 */
[----:B--2---:R-:W-:Y:S01]  /*87e0*/  FADD.FTZ R176, R6, R7 ;  /* 0x0000000706b07221 */ /* 0x004fe20000010000 */
[----:B-1----:R-:W-:Y:S01]  /*87f0*/  F2FP.BF16.F32.PACK_AB R155, R18, R17 ;  /* 0x00000011129b723e */ /* 0x002fe200000010ff */
[----:B------:R-:W-:Y:S01]  /*8800*/  BAR.SYNC.DEFER_BLOCKING 0xf, 0x100 ;  /* 0x03c4000000007b1d */ /* 0x000fe20000010000 */
[-C--:B------:R-:W-:Y:S01]  /*8810*/  FMUL.FTZ R83, R83, R5.reuse ;  /* 0x0000000553537220 */ /* 0x080fe20000410000 */
[-C--:B------:R-:W-:Y:S01]  /*8820*/  FMUL.FTZ R86, R86, R5.reuse ;  /* 0x0000000556567220 */ /* 0x080fe20000410000 */
[-C--:B------:R-:W-:Y:S01]  /*8830*/  FMUL.FTZ R87, R87, R5.reuse ;  /* 0x0000000557577220 */ /* 0x080fe20000410000 */
[-C--:B------:R-:W-:Y:S01]  /*8840*/  FMUL.FTZ R90, R90, R5.reuse ;  /* 0x000000055a5a7220 */ /* 0x080fe20000410000 */
[-C--:B------:R-:W-:Y:S01]  /*8850*/  FMUL.FTZ R91, R91, R5.reuse ;  /* 0x000000055b5b7220 */ /* 0x080fe20000410000 */
[----:B------:R1:W2:Y:S01]  /*8860*/  MUFU.EX2 R163, R157 ;  /* 0x0000009d00a37308 */ /* 0x0002a20000000800 */
        /* <DEDUP_REMOVED lines=8> */
[----:B0-----:R-:W-:Y:S01]  /*88f0*/  FADD.FTZ R176, R16, R7 ;  /* 0x0000000710b07221 */ /* 0x001fe20000010000 */
[----:B-1----:R-:W-:Y:S01]  /*8900*/  F2FP.BF16.F32.PACK_AB R157, R20, R19 ;  /* 0x00000013149d723e */ /* 0x002fe200000010ff */
[----:B------:R-:W-:Y:S01]  /*8910*/  FMUL.FTZ R106, R106, R5 ;  /* 0x000000056a6a7220 */ /* 0x000fe20000410000 */
[----:B------:R-:W-:Y:S01]  /*8920*/  F2FP.BF16.F32.PACK_AB R161, R16, R161 ;  /* 0x000000a110a1723e */ /* 0x000fe200000010ff */
[-C--:B------:R-:W-:Y:S01]  /*8930*/  FMUL.FTZ R107, R107, R5.reuse ;  /* 0x000000056b6b7220 */ /* 0x080fe20000410000 */
[-C--:B------:R-:W-:Y:S01]  /*8940*/  FMUL.FTZ R110, R110, R5.reuse ;  /* 0x000000056e6e7220 */ /* 0x080fe20000410000 */
[-C--:B------:R-:W-:Y:S01]  /*8950*/  FMUL.FTZ R111, R111, R5.reuse ;  /* 0x000000056f6f7220 */ /* 0x080fe20000410000 */
[----:B------:R0:W1:Y:S01]  /*8960*/  MUFU.EX2 R165, R159 ;  /* 0x0000009f00a57308 */ /* 0x0000620000000800 */
[----:B--2---:R-:W-:Y:S01]  /*8970*/  FADD.FTZ R7, R163, R176 ;  /* 0x000000b0a3077221 */ /* 0x004fe20000010000 */
[----:B------:R2:W-:Y:S01]  /*8980*/  STSM.16.M88.4 [R12+0x26800], R152 ;  /* 0x026800980c007844 */ /* 0x0005e20000000200 */
[-C--:B------:R-:W-:Y:S01]  /*8990*/  FMUL.FTZ R114, R114, R5.reuse ;  /* 0x0000000572727220 */ /* 0x080fe20000410000 */
[-C--:B------:R-:W-:Y:S01]  /*89a0*/  FMUL.FTZ R115, R115, R5.reuse ;  /* 0x0000000573737220 */ /* 0x080fe20000410000 */
[-C--:B------:R-:W-:Y:S01]  /*89b0*/  FMUL.FTZ R118, R118, R5.reuse ;  /* 0x0000000576767220 */ /* 0x080fe20000410000 */
[-C--:B------:R-:W-:Y:S01]  /*89c0*/  FMUL.FTZ R119, R119, R5.reuse ;  /* 0x0000000577777220 */ /* 0x080fe20000410000 */
[----:B------:R-:W-:Y:S01]  /*89d0*/  FMUL.FTZ R122, R122, R5 ;  /* 0x000000057a7a7220 */ /* 0x000fe20000410000 */
[----:B------:R-:W4:Y:S01]  /*89e0*/  MUFU.EX2 R174, R173 ;  /* 0x000000ad00ae7308 */ /* 0x000f220000000800 */
[----:B---3--:R-:W-:Y:S01]  /*89f0*/  FADD.FTZ R176, R172, R7 ;  /* 0x00000007acb07221 */ /* 0x008fe20000010000 */
[----:B0-----:R-:W-:Y:S01]  /*8a00*/  F2FP.BF16.F32.PACK_AB R159, R6, R23 ;  /* 0x00000017069f723e */ /* 0x001fe200000010ff */
[----:B------:R-:W-:Y:S01]  /*8a10*/  FMUL.FTZ R123, R123, R5 ;  /* 0x000000057b7b7220 */ /* 0x000fe20000410000 */
[----:B------:R-:W-:Y:S01]  /*8a20*/  F2FP.BF16.F32.PACK_AB R163, R172, R163 ;  /* 0x000000a3aca3723e */ /* 0x000fe200000010ff */
[-C--:B------:R-:W-:Y:S01]  /*8a30*/  FMUL.FTZ R126, R126, R5.reuse ;  /* 0x000000057e7e7220 */ /* 0x080fe20000410000 */
[-C--:B------:R-:W-:Y:S01]  /*8a40*/  FMUL.FTZ R127, R127, R5.reuse ;  /* 0x000000057f7f7220 */ /* 0x080fe20000410000 */
[----:B------:R2:W-:Y:S01]  /*8a50*/  STSM.16.M88.4 [R11], R156 ;  /* 0x0000009c0b007844 */ /* 0x0005e20000000200 */
[----:B------:R-:W0:Y:S01]  /*8a60*/  MUFU.EX2 R167, R183 ;  /* 0x000000b700a77308 */ /* 0x000e220000000800 */
[----:B-1----:R-:W-:Y:S01]  /*8a70*/  FADD.FTZ R7, R165, R176 ;  /* 0x000000b0a5077221 */ /* 0x002fe20000010000 */
[-C--:B------:R-:W-:Y:S01]  /*8a80*/  FMUL.FTZ R130, R130, R5.reuse ;  /* 0x0000000582827220 */ /* 0x080fe20000410000 */
[----:B------:R2:W-:Y:S01]  /*8a90*/  STSM.16.M88.4 [R10], R160 ;  /* 0x000000a00a007844 */ /* 0x0005e20000000200 */
[-C--:B------:R-:W-:Y:S01]  /*8aa0*/  FMUL.FTZ R131, R131, R5.reuse ;  /* 0x0000000583837220 */ /* 0x080fe20000410000 */
[-C--:B------:R-:W-:Y:S01]  /*8ab0*/  FMUL.FTZ R134, R134, R5.reuse ;  /* 0x0000000586867220 */ /* 0x080fe20000410000 */
[-C--:B------:R-:W-:Y:S01]  /*8ac0*/  FMUL.FTZ R135, R135, R5.reuse ;  /* 0x0000000587877220 */ /* 0x080fe20000410000 */
[----:B------:R-:W-:Y:S01]  /*8ad0*/  FMUL.FTZ R138, R138, R5 ;  /* 0x000000058a8a7220 */ /* 0x000fe20000410000 */
[----:B------:R-:W1:Y:S01]  /*8ae0*/  MUFU.EX2 R182, R182 ;  /* 0x000000b600b67308 */ /* 0x000e620000000800 */
[C---:B----4-:R-:W-:Y:S01]  /*8af0*/  FADD.FTZ R22, R174.reuse, R7 ;  /* 0x00000007ae167221 */ /* 0x050fe20000010000 */
[----:B------:R-:W-:Y:S01]  /*8b00*/  F2FP.BF16.F32.PACK_AB R165, R174, R165 ;  /* 0x000000a5aea5723e */ /* 0x000fe200000010ff */
[-C--:B------:R-:W-:Y:S01]  /*8b10*/  FMUL.FTZ R139, R139, R5.reuse ;  /* 0x000000058b8b7220 */ /* 0x080fe20000410000 */
[-C--:B------:R-:W-:Y:S01]  /*8b20*/  FMUL.FTZ R142, R142, R5.reuse ;  /* 0x000000058e8e7220 */ /* 0x080fe20000410000 */
[-C--:B------:R-:W-:Y:S01]  /*8b30*/  FMUL.FTZ R143, R143, R5.reuse ;  /* 0x000000058f8f7220 */ /* 0x080fe20000410000 */
[-C--:B------:R-:W-:Y:S01]  /*8b40*/  FMUL.FTZ R146, R146, R5.reuse ;  /* 0x0000000592927220 */ /* 0x080fe20000410000 */
[-C--:B------:R-:W-:Y:S01]  /*8b50*/  FMUL.FTZ R147, R147, R5.reuse ;  /* 0x0000000593937220 */ /* 0x080fe20000410000 */
[-C--:B------:R-:W-:Y:S01]  /*8b60*/  FMUL.FTZ R150, R150, R5.reuse ;  /* 0x0000000596967220 */ /* 0x080fe20000410000 */
[----:B0-----:R-:W-:Y:S01]  /*8b70*/  FADD.FTZ R7, R167, R22 ;  /* 0x00000016a7077221 */ /* 0x001fe20000010000 */
[----:B------:R-:W-:Y:S01]  /*8b80*/  FMUL.FTZ R151, R151, R5 ;  /* 0x0000000597977220 */ /* 0x000fe20000410000 */
[----:B-1----:R-:W-:-:S02]  /*8b90*/  F2FP.BF16.F32.PACK_AB R167, R182, R167 ;  /* 0x000000a7b6a7723e */ /* 0x002fc400000010ff */
[----:B------:R-:W-:-:S03]  /*8ba0*/  FADD.FTZ R7, R182, R7 ;  /* 0x00000007b6077221 */ /* 0x000fc60000010000 */
[----:B------:R2:W-:Y:S01]  /*8bb0*/  STSM.16.M88.4 [R9], R164 ;  /* 0x000000a409007844 */ /* 0x0005e20000000200 */
[----:B------:R-:W-:Y:S05]  /*8bc0*/  @!P5 BRA `(.L_x_1806) ;  /* 0x000000000004d947 */ /* 0x000fea0003800000 */
[----:B------:R-:W-:Y:S01]  /*8bd0*/  BPT.TRAP 0x1 ;  /* 0x000000040000795c */ /* 0x000fe20000300000 */
.L_x_1806:
[----:B------:R0:W1:Y:S01]  /*8be0*/  SYNCS.PHASECHK.TRANS64.TRYWAIT P0, [UR32+0x28c50], R13 ;  /* 0x028c500dff0075a7 */ /* 0x0000620008000160 */
[----:B------:R-:W-:Y:S05]  /*8bf0*/  @!P5 BRA `(.L_x_1807) ;  /* 0x000000000004d947 */ /* 0x000fea0003800000 */
[----:B------:R-:W-:Y:S01]  /*8c00*/  BPT.TRAP 0x1 ;  /* 0x000000040000795c */ /* 0x000fe20000300000 */
.L_x_1807:
[----:B-1----:R-:W-:Y:S05]  /*8c10*/  @P0 BRA `(.L_x_1808) ;  /* 0x0000000000080947 */ /* 0x002fea0003800000 */
[----:B------:R-:W1:Y:S02]  /*8c20*/  SYNCS.PHASECHK.TRANS64.TRYWAIT P0, [UR32+0x28c50], R13 ;  /* 0x028c500dff0075a7 */ /* 0x000e640008000160 */
[----:B-1----:R-:W-:Y:S05]  /*8c30*/  @!P0 BRA `(.L_x_1809) ;  /* 0x000000c800408947 */ /* 0x002fea0003800000 */
.L_x_1808:
[----:B------:R-:W-:Y:S01]  /*8c40*/  ULEA UR19, UR4, UR36, 0xc ;  /* 0x0000002404137291 */ /* 0x000fe2000f8e603f */
[----:B------:R-:W-:Y:S01]  /*8c50*/  WARPGROUP.ARRIVE ;  /* 0x00000000000079c5 */ /* 0x000fe20000000000 */
[----:B------:R-:W-:Y:S01]  /*8c60*/  UMOV UR15, 0x40000040 ;  /* 0x40000040000f7882 */ /* 0x000fe20000000000 */
[----:B------:R-:W-:Y:S01]  /*8c70*/  UISETP.GT.AND UP2, UPT, UR42, UR25, UPT ;  /* 0x000000192a00728c */ /* 0x000fe2000bf44270 */
[----:B-1----:R-:W-:Y:S01]  /*8c80*/  @!P6 VIADD R14, R14, 0x28c60 ;  /* 0x00028c600e0ee836 */ /* 0x002fe20000000000 */
[----:B------:R-:W-:Y:S01]  /*8c90*/  UIADD3 UR42, UR42, -0x1, URZ ;  /* 0xffffffff2a2a7890 */ /* 0x000fe2000fffe03f */
[----:B------:R-:W-:Y:S01]  /*8ca0*/  IMAD.MOV.U32 R6, RZ, RZ, R168 ;  /* 0x000000ffff067224 */ /* 0x000fe200078e00a8 */
[----:B------:R-:W-:Y:S01]  /*8cb0*/  UMOV UR14, UR19 ;  /* 0x00000013000e7c82 */ /* 0x000fe20008000000 */
[----:B------:R-:W-:Y:S01]  /*8cc0*/  UMOV UR24, UR4 ;  /* 0x0000000400187c82 */ /* 0x000fe20008000000 */
[----:B------:R-:W-:Y:S01]  /*8cd0*/  HGMMA.64x256x16.F32.BF16 R24, R152, gdesc[UR12].tnspB, R24, gsb0 ;  /* 0x43e0000c98187df0 */ /* 0x000fe20008001818 */
[----:B------:R-:W-:Y:S01]  /*8ce0*/  UIADD3 UR14, UR19, 0x80, URZ ;  /* 0x00000080130e7890 */ /* 0x000fe2000fffe03f */
[----:B------:R-:W-:Y:S01]  /*8cf0*/  PLOP3.LUT P0, PT, PT, PT, UP2, 0x80, 0x0 ;  /* 0x000000000000781c */ /* 0x000fe20003f0f028 */
[----:B------:R-:W-:Y:S01]  /*8d00*/  UMOV UR15, 0x40000040 ;  /* 0x40000040000f7882 */ /* 0x000fe20000000000 */
[----:B------:R-:W-:Y:S01]  /*8d10*/  @!P6 PRMT R14, RZ, 0x654, R14 ;  /* 0x00000654ff0ee816 */ /* 0x000fe2000000000e */
[----:B------:R-:W-:Y:S01]  /*8d20*/  IMAD.MOV.U32 R5, RZ, RZ, R21 ;  /* 0x000000ffff057224 */ /* 0x000fe200078e0015 */
        /* <DEDUP_REMOVED lines=27> */
[----:B------:R-:W-:Y:S01]  /*8ee0*/  MOV R6, R168 ;  /* 0x000000a800067202 */ /* 0x000fe20000000f00 */
[----:B------:R-:W-:-:S07]  /*8ef0*/  IMAD.MOV.U32 R5, RZ, RZ, R21 ;  /* 0x000000ffff057224 */ /* 0x000fce00078e0015 */
.L_x_1793:
[----:B------:R-:W4:Y:S01]  /*8f00*/  S2UR UR19, SR_CTAID.X ;  /* 0x00000000001379c3 */ /* 0x000f220000002500 */
[----:B------:R-:W-:Y:S01]  /*8f10*/  ULDC UR14, c[0x0][0x448] ;  /* 0x00011200000e7ab9 */ /* 0x000fe20000000800 */
[----:B------:R-:W-:Y:S01]  /*8f20*/  ULDC UR22, c[0x0][0x9e4] ;  /* 0x0002790000167ab9 */ /* 0x000fe20000000800 */
[----:B------:R-:W-:Y:S02]  /*8f30*/  UISETP.NE.AND UP0, UPT, UR14, 0x1, UPT ;  /* 0x000000010e00788c */ /* 0x000fe4000bf05270 */
[----:B------:R-:W-:Y:S02]  /*8f40*/  UISETP.GE.AND UP1, UPT, UR22, 0x1, UPT ;  /* 0x000000011600788c */ /* 0x000fe4000bf26270 */
[----:B------:R-:W-:-:S04]  /*8f50*/  UIADD3 UR18, -UR18, 0x1, URZ ;  /* 0x0000000112127890 */ /* 0x000fc8000fffe13f */
[----:B------:R-:W-:Y:S01]  /*8f60*/  PLOP3.LUT P4, PT, PT, PT, UP1, 0x80, 0x0 ;  /* 0x000000000000781c */ /* 0x000fe20003f8f018 */
[----:B------:R-:W-:Y:S02]  /*8f70*/  UIMAD UR18, UR39, UR11, UR18 ;  /* 0x0000000b271272a4 */ /* 0x000fe4000f8e0212 */
[----:B------:R-:W-:Y:S01]  /*8f80*/  @UP0 ULDC UR14, c[0x0][0x44c] ;  /* 0x00011300000e0ab9 */ /* 0x000fe20000000800 */
[----:B------:R-:W-:Y:S01]  /*8f90*/  @UP0 ULDC UR11, c[0x0][0x450] ;  /* 0x00011400000b0ab9 */ /* 0x000fe20000000800 */
[----:B----4-:R-:W-:-:S04]  /*8fa0*/  ULEA UR19, UR19, 0x3f, 0x6 ;  /* 0x0000003f13137891 */ /* 0x010fc8000f8e303f */
[----:B------:R-:W-:-:S04]  /*8fb0*/  UIMAD.WIDE.U32 UR14, UR19, UR14, URZ ;  /* 0x0000000e130e72a5 */ /* 0x000fc8000f8e003f */
[----:B------:R-:W-:-:S03]  /*8fc0*/  @UP0 USHF.R.U32.HI UR19, URZ, UR11, UR15 ;  /* 0x0000000b3f130299 */ /* 0x000fc6000801160f */
[----:B------:R-:W-:Y:S01]  /*8fd0*/  ULDC UR11, c[0x0][0x9dc] ;  /* 0x00027700000b7ab9 */ /* 0x000fe20000000800 */
[----:B------:R-:W-:-:S04]  /*8fe0*/  UIADD3 UR19, UR18, UR19, URZ ;  /* 0x0000001312137290 */ /* 0x000fc8000fffe03f */
        /* <DEDUP_REMOVED lines=12> */
.L_x_1812:
[----:B------:R-:W-:-:S11]  /*90b0*/  UISETP.NE.AND UP1, UPT, UR22, 0x1, UPT ;  /* 0x000000011600788c */ /* 0x000fd6000bf25270 */
[----:B------:R-:W-:Y:S02]  /*90c0*/  @UP1 ULDC.64 UR24, c[0x0][0x9e8] ;  /* 0x00027a0000181ab9 */ /* 0x000fe40000000a00 */
[----:B------:R-:W-:-:S04]  /*90d0*/  UIMAD.WIDE.U32 UR14, UR19, UR24, URZ ;  /* 0x00000018130e72a5 */ /* 0x000fc8000f8e003f */
[----:B------:R-:W-:-:S12]  /*90e0*/  @UP1 USHF.R.U32.HI UR19, URZ, UR25, UR15 ;  /* 0x000000193f131299 */ /* 0x000fd8000801160f */
.L_x_1813:
[----:B------:R-:W-:-:S04]  /*90f0*/  UIMAD UR19, UR19, UR22, URZ ;  /* 0x00000016131372a4 */ /* 0x000fc8000f8e023f */
[----:B------:R-:W-:-:S04]  /*9100*/  UISETP.LT.AND UP1, UPT, UR11, UR19, UPT ;  /* 0x000000130b00728c */ /* 0x000fc8000bf21270 */
[----:B------:R-:W-:-:S12]  /*9110*/  USEL UR11, UR11, UR19, !UP1 ;  /* 0x000000130b0b7287 */ /* 0x000fd8000c800000 */
.L_x_1811:
[----:B------:R-:W-:-:S04]  /*9120*/  UIADD3 UR11, UR11, 0x3f, URZ ;  /* 0x0000003f0b0b7890 */ /* 0x000fc8000fffe03f */
[----:B------:R-:W-:-:S04]  /*9130*/  USHF.R.S32.HI UR14, URZ, 0x1f, UR11 ;  /* 0x0000001f3f0e7899 */ /* 0x000fc8000801140b */
[----:B------:R-:W-:-:S04]  /*9140*/  ULEA.HI UR14, UR14, UR11, URZ, 0x6 ;  /* 0x0000000b0e0e7291 */ /* 0x000fc8000f8f303f */
[----:B------:R-:W-:-:S04]  /*9150*/  USHF.R.S32.HI UR14, URZ, 0x6, UR14 ;  /* 0x000000063f0e7899 */ /* 0x000fc8000801140e */
[----:B------:R-:W-:-:S04]  /*9160*/  UISETP.LT.AND UP1, UPT, UR38, UR14, UPT ;  /* 0x0000000e2600728c */ /* 0x000fc8000bf21270 */
[----:B------:R-:W-:-:S04]  /*9170*/  USEL UR24, UR38, UR14, !UP1 ;  /* 0x0000000e26187287 */ /* 0x000fc8000c800000 */
[----:B------:R-:W-:-:S06]  /*9180*/  UISETP.GE.AND UP1, UPT, UR42, UR24, UPT ;  /* 0x000000182a00728c */ /* 0x000fcc000bf26270 */
[----:B------:R-:W-:-:S13]  /*9190*/  PLOP3.LUT P0, PT, PT, PT, UP1, 0x80, 0x0 ;  /* 0x000000000000781c */ /* 0x000fda0003f0f018 */
[----:B------:R-:W-:Y:S05]  /*91a0*/  @!P0 BRA `(.L_x_1814) ;  /* 0x0000001c00348947 */ /* 0x000fea0003800000 */
[----:B------:R-:W-:Y:S01]  /*91b0*/  IMAD.MOV.U32 R15, RZ, RZ, R6 ;  /* 0x000000ffff0f7224 */ /* 0x000fe200078e0006 */
[----:B------:R-:W-:Y:S01]  /*91c0*/  UMOV UR27, UR4 ;  /* 0x00000004001b7c82 */ /* 0x000fe20008000000 */
[----:B------:R-:W-:Y:S01]  /*91d0*/  IMAD.MOV.U32 R20, RZ, RZ, R5 ;  /* 0x000000ffff147224 */ /* 0x000fe200078e0005 */
[----:B------:R-:W-:Y:S01]  /*91e0*/  ULDC UR28, c[0x0][0x9d8] ;  /* 0x00027600001c7ab9 */ /* 0x000fe20000000800 */
[----:B------:R-:W-:-:S05]  /*91f0*/  ULDC UR26, c[0x0][0x988] ;  /* 0x00026200001a7ab9 */ /* 0x000fca0000000800 */
.L_x_1823:
[----:B------:R-:W-:Y:S01]  /*9200*/  UIADD3 UR4, UR27, 0x1, URZ ;  /* 0x000000011b047890 */ /* 0x000fe2000fffe03f */
[----:B------:R-:W-:Y:S01]  /*9210*/  MOV R5, UR42 ;  /* 0x0000002a00057c02 */ /* 0x000fe20008000f00 */
[----:B------:R-:W-:Y:S02]  /*9220*/  UIADD3 UR25, UR42, -0x1, URZ ;  /* 0xffffffff2a197890 */ /* 0x000fe4000fffe03f */
[----:B------:R-:W-:Y:S01]  /*9230*/  UISETP.NE.AND UP1, UPT, UR4, 0x2, UPT ;  /* 0x000000020400788c */ /* 0x000fe2000bf25270 */
[----:B------:R-:W-:-:S03]  /*9240*/  ISETP.GT.AND P0, PT, R5, UR24, PT ;  /* 0x0000001805007c0c */ /* 0x000fc6000bf04270 */
[----:B------:R-:W-:Y:S02]  /*9250*/  USEL UR10, URZ, 0x1, UP1 ;  /* 0x000000013f0a7887 */ /* 0x000fe40008800000 */
[----:B------:R-:W-:Y:S02]  /*9260*/  USEL UR4, UR4, URZ, UP1 ;  /* 0x0000003f04047287 */ /* 0x000fe40008800000 */
[----:B------:R-:W-:Y:S01]  /*9270*/  ULOP3.LUT UR5, UR5, UR10, URZ, 0x3c, !UPT ;  /* 0x0000000a05057292 */ /* 0x000fe2000f8e3c3f */
[----:B------:R-:W-:Y:S01]  /*9280*/  UMOV UR42, UR25 ;  /* 0x00000019002a7c82 */ /* 0x000fe20008000000 */
[----:B-1--4-:R-:W-:Y:S10]  /*9290*/  @!P5 BRA `(.L_x_1815) ;  /* 0x000000000004d947 */ /* 0x012ff40003800000 */
[----:B------:R-:W-:Y:S01]  /*92a0*/  BPT.TRAP 0x1 ;  /* 0x000000040000795c */ /* 0x000fe20000300000 */
.L_x_1815:
[----:B------:R-:W-:Y:S01]  /*92b0*/  ULEA UR29, UR4, UR37, 0x3 ;  /* 0x00000025041d7291 */ /* 0x000fe2000f8e183f */
[----:B01----:R-:W-:-:S05]  /*92c0*/  IMAD.U32 R13, RZ, RZ, UR5 ;  /* 0x00000005ff0d7e24 */ /* 0x003fca000f8e00ff */
[----:B------:R-:W-:-:S04]  /*92d0*/  SHF.L.U32 R13, R13, 0x1f, RZ ;  /* 0x0000001f0d0d7819 */ /* 0x000fc800000006ff */
[----:B------:R0:W1:Y:S01]  /*92e0*/  SYNCS.PHASECHK.TRANS64.TRYWAIT P1, [UR29+0x28c30], R13 ;  /* 0x028c300dff0075a7 */ /* 0x000062000802015d */
[----:B------:R-:W-:Y:S05]  /*92f0*/  @!P5 BRA `(.L_x_1816) ;  /* 0x000000000004d947 */ /* 0x000fea0003800000 */
[----:B------:R-:W-:Y:S01]  /*9300*/  BPT.TRAP 0x1 ;  /* 0x000000040000795c */ /* 0x000fe20000300000 */
.L_x_1816:
[----:B-1----:R-:W-:Y:S05]  /*9310*/  @P1 BRA `(.L_x_1817) ;  /* 0x0000000000081947 */ /* 0x002fea0003800000 */
[----:B------:R-:W1:Y:S02]  /*9320*/  SYNCS.PHASECHK.TRANS64.TRYWAIT P1, [UR29+0x28c30], R13 ;  /* 0x028c300dff0075a7 */ /* 0x000e64000802015d */
[----:B-1----:R-:W-:Y:S05]  /*9330*/  @!P1 BRA `(.L_x_1818) ;  /* 0x000000c000949947 */ /* 0x002fea0003800000 */
.L_x_1817:
[----:B------:R-:W-:Y:S01]  /*9340*/  ULEA UR22, UR4, UR6, 0x9 ;  /* 0x0000000604167291 */ /* 0x000fe2000f8e483f */
[----:B--2---:R-:W-:Y:S01]  /*9350*/  WARPGROUP.ARRIVE ;  /* 0x00000000000079c5 */ /* 0x004fe20000000000 */
[----:B------:R-:W-:Y:S01]  /*9360*/  UMOV UR23, 0x40000040 ;  /* 0x4000004000177882 */ /* 0x000fe20000000000 */
[----:B------:R-:W-:Y:S01]  /*9370*/  UMOV UR11, 0x40000040 ;  /* 0x40000040000b7882 */ /* 0x000fe20000000000 */
[----:B------:R-:W-:Y:S01]  /*9380*/  UIADD3 UR10, UR22, 0x2, URZ ;  /* 0x00000002160a7890 */ /* 0x000fe2000fffe03f */
[----:B------:R-:W-:Y:S01]  /*9390*/  IMAD.U32 R192, RZ, RZ, UR29 ;  /* 0x0000001dffc07e24 */ /* 0x000fe2000f8e00ff */
[----:B------:R-:W-:Y:S01]  /*93a0*/  UIADD3 UR14, UR22, 0x4, URZ ;  /* 0x00000004160e7890 */ /* 0x000fe2000fffe03f */
[----:B------:R-:W-:Y:S01]  /*93b0*/  ISETP.NE.AND P1, PT, R3, RZ, PT ;  /* 0x000000ff0300720c */ /* 0x000fe20003f25270 */
[----:B------:R-:W-:Y:S01]  /*93c0*/  UMOV UR15, 0x40000040 ;  /* 0x40000040000f7882 */ /* 0x000fe20000000000 */
[----:B------:R-:W-:Y:S01]  /*93d0*/  HGMMA.64x64x16.F32.BF16 R152, gdesc[UR20], RZ, !UPT, gsb0 ;  /* 0x00e00000149879f0 */ /* 0x000fe2000c0018ff */
[----:B------:R-:W-:Y:S01]  /*93e0*/  UIADD3 UR18, UR22, 0x6, URZ ;  /* 0x0000000616127890 */ /* 0x000fe2000fffe03f */
[----:B------:R-:W-:Y:S01]  /*93f0*/  UMOV UR19, 0x40000040 ;  /* 0x4000004000137882 */ /* 0x000fe20000000000 */
[----:B------:R-:W-:-:S02]  /*9400*/  WARPGROUP.DEPBAR.LE gsb0, 0x0 ;  /* 0x00008000000079c5 */ /* 0x000fc40000010000 */
[----:B------:R-:W-:-:S06]  /*9410*/  WARPGROUP.ARRIVE ;  /* 0x00000000000079c5 */ /* 0x000fcc0000000000 */
[----:B------:R-:W-:Y:S01]  /*9420*/  HGMMA.64x64x16.F32.BF16 R152, gdesc[UR8], R152, gsb0 ;  /* 0x00e00000089879f0 */ /* 0x000fe20008001898 */
[----:B------:R-:W-:Y:S02]  /*9430*/  UMOV UR10, UR26 ;  /* 0x0000001a000a7c82 */ /* 0x000fe40008000000 */
        /* <DEDUP_REMOVED lines=8> */
[----:B-1----:R-:W-:Y:S01]  /*94c0*/  FMUL.FTZ R6, R153, UR28 ;  /* 0x0000001c99067c20 */ /* 0x002fe20008410000 */
[----:B------:R-:W-:Y:S01]  /*94d0*/  FMUL.FTZ R21, R156, UR28 ;  /* 0x0000001c9c157c20 */ /* 0x000fe20008410000 */
[----:B------:R-:W-:Y:S01]  /*94e0*/  FMUL.FTZ R22, R157, UR28 ;  /* 0x0000001c9d167c20 */ /* 0x000fe20008410000 */
[----:B------:R-:W-:Y:S01]  /*94f0*/  FMUL.FTZ R23, R160, UR28 ;  /* 0x0000001ca0177c20 */ /* 0x000fe20008410000 */
[----:B------:R-:W-:Y:S01]  /*9500*/  FMUL.FTZ R152, R161, UR28 ;  /* 0x0000001ca1987c20 */ /* 0x000fe20008410000 */
[----:B------:R-:W1:Y:S01]  /*9510*/  MUFU.TANH R19, R19 ;  /* 0x0000001300137308 */ /* 0x000e620000002400 */
[----:B------:R-:W-:Y:S01]  /*9520*/  FMUL.FTZ R153, R164, UR28 ;  /* 0x0000001ca4997c20 */ /* 0x000fe20008410000 */
[----:B---3--:R-:W-:Y:S01]  /*9530*/  FMUL.FTZ R14, R154, UR28 ;  /* 0x0000001c9a0e7c20 */ /* 0x008fe20008410000 */
        /* <DEDUP_REMOVED lines=22> */
[----:B--2---:R-:W-:-:S07]  /*96a0*/  FMNMX.FTZ R160, R6, R5, !PT ;  /* 0x0000000506a07209 */ /* 0x004fce0007810000 */
[----:B------:R-:W2:Y:S01]  /*96b0*/  MUFU.TANH R23, R23 ;  /* 0x0000001700177308 */ /* 0x000ea20000002400 */
[----:B---3--:R-:W-:-:S07]  /*96c0*/  FMNMX.FTZ R5, R21, R160, !PT ;  /* 0x000000a015057209 */ /* 0x008fce0007810000 */
[----:B------:R-:W3:Y:S01]  /*96d0*/  MUFU.TANH R152, R152 ;  /* 0x0000009800987308 */ /* 0x000ee20000002400 */
[----:B-1----:R-:W-:-:S07]  /*96e0*/  FMNMX.FTZ R160, R22, R5, !PT ;  /* 0x0000000516a07209 */ /* 0x002fce0007810000 */
[----:B------:R-:W1:Y:S01]  /*96f0*/  MUFU.TANH R153, R153 ;  /* 0x0000009900997308 */ /* 0x000e620000002400 */
[----:B--2---:R-:W-:Y:S01]  /*9700*/  FMNMX.FTZ R5, R23, R160, !PT ;  /* 0x000000a017057209 */ /* 0x004fe20007810000 */
[----:B------:R-:W-:-:S06]  /*9710*/  FMUL.FTZ R160, R177, UR28 ;  /* 0x0000001cb1a07c20 */ /* 0x000fcc0008410000 */
[----:B------:R-:W2:Y:S01]  /*9720*/  MUFU.TANH R154, R154 ;  /* 0x0000009a009a7308 */ /* 0x000ea20000002400 */
[----:B---3--:R-:W-:-:S07]  /*9730*/  FMNMX.FTZ R164, R152, R5, !PT ;  /* 0x0000000598a47209 */ /* 0x008fce0007810000 */
[----:B------:R-:W3:Y:S01]  /*9740*/  MUFU.TANH R155, R155 ;  /* 0x0000009b009b7308 */ /* 0x000ee20000002400 */
[----:B-1----:R-:W-:-:S07]  /*9750*/  FMNMX.FTZ R5, R153, R164, !PT ;  /* 0x000000a499057209 */ /* 0x002fce0007810000 */
[----:B------:R-:W1:Y:S01]  /*9760*/  MUFU.TANH R156, R156 ;  /* 0x0000009c009c7308 */ /* 0x000e620000002400 */
[----:B--2---:R-:W-:-:S07]  /*9770*/  FMNMX.FTZ R164, R154, R5, !PT ;  /* 0x000000059aa47209 */ /* 0x004fce0007810000 */
[----:B------:R-:W2:Y:S01]  /*9780*/  MUFU.TANH R157, R157 ;  /* 0x0000009d009d7308 */ /* 0x000ea20000002400 */
[----:B---3--:R-:W-:Y:S01]  /*9790*/  FMNMX.FTZ R5, R155, R164, !PT ;  /* 0x000000a49b057209 */ /* 0x008fe20007810000 */
[----:B------:R-:W-:-:S06]  /*97a0*/  FMUL.FTZ R164, R181, UR28 ;  /* 0x0000001cb5a47c20 */ /* 0x000fcc0008410000 */
        /* <DEDUP_REMOVED lines=12> */
[----:B------:R-:W-:Y:S01]  /*9870*/  FMUL.FTZ R168, R171, UR28 ;  /* 0x0000001caba87c20 */ /* 0x000fe20008410000 */
[----:B------:R-:W-:-:S05]  /*9880*/  FMUL.FTZ R171, R179, UR28 ;  /* 0x0000001cb3ab7c20 */ /* 0x000fca0008410000 */
[----:B------:R-:W3:Y:S01]  /*9890*/  MUFU.TANH R16, R16 ;  /* 0x0000001000107308 */ /* 0x000ee20000002400 */
[----:B-1----:R-:W-:-:S05]  /*98a0*/  FMNMX.FTZ R5, R164, R5, !PT ;  /* 0x00000005a4057209 */ /* 0x002fca0007810000 */
[----:B------:R-:W1:Y:S02]  /*98b0*/  SHFL.BFLY PT, R172, R5, 0x2, 0x1f ;  /* 0x0c401f0005ac7f89 */ /* 0x000e6400000e0000 */
[----:B------:R-:W4:Y:S08]  /*98c0*/  MUFU.TANH R17, R17 ;  /* 0x0000001100117308 */ /* 0x000f300000002400 */
[----:B------:R-:W5:Y:S08]  /*98d0*/  MUFU.TANH R18, R18 ;  /* 0x0000001200127308 */ /* 0x000f700000002400 */
[----:B------:R-:W0:Y:S01]  /*98e0*/  MUFU.TANH R162, R162 ;  /* 0x000000a200a27308 */ /* 0x000e220000002400 */
[----:B-1----:R-:W-:Y:S01]  /*98f0*/  FMNMX.FTZ R177, R5, R172, !PT ;  /* 0x000000ac05b17209 */ /* 0x002fe20007810000 */
[----:B------:R-:W-:Y:S01]  /*9900*/  FMUL.FTZ R172, R178, UR28 ;  /* 0x0000001cb2ac7c20 */ /* 0x000fe20008410000 */
[----:B--2---:R-:W-:-:S05]  /*9910*/  FMNMX.FTZ R5, R14, R15, !PT ;  /* 0x0000000f0e057209 */ /* 0x004fca0007810000 */
[----:B------:R-:W1:Y:S01]  /*9920*/  MUFU.TANH R163, R163 ;  /* 0x000000a300a37308 */ /* 0x000e620000002400 */
[----:B------:R-:W2:Y:S01]  /*9930*/  SHFL.BFLY PT, R180, R177, 0x1, 0x1f ;  /* 0x0c201f00b1b47f89 */ /* 0x000ea200000e0000 */
[----:B---3--:R-:W-:-:S04]  /*9940*/  FMNMX.FTZ R174, R16, R5, !PT ;  /* 0x0000000510ae7209 */ /* 0x008fc80007810000 */
[----:B----4-:R-:W-:Y:S02]  /*9950*/  FMNMX.FTZ R5, R17, R174, !PT ;  /* 0x000000ae11057209 */ /* 0x010fe40007810000 */
[----:B------:R-:W3:Y:S01]  /*9960*/  MUFU.TANH R165, R165 ;  /* 0x000000a500a57308 */ /* 0x000ee20000002400 */
[----:B------:R-:W-:Y:S01]  /*9970*/  FMUL.FTZ R174, R183, UR28 ;  /* 0x0000001cb7ae7c20 */ /* 0x000fe20008410000 */
[----:B-----5:R-:W-:-:S04]  /*9980*/  FMNMX.FTZ R5, R18, R5, !PT ;  /* 0x0000000512057209 */ /* 0x020fc80007810000 */
[----:B0-----:R-:W-:Y:S02]  /*9990*/  FMNMX.FTZ R176, R162, R5, !PT ;  /* 0x00000005a2b07209 */ /* 0x001fe40007810000 */
[----:B------:R-:W0:Y:S02]  /*99a0*/  MUFU.TANH R166, R166 ;  /* 0x000000a600a67308 */ /* 0x000e240000002400 */
[----:B-1----:R-:W-:-:S06]  /*99b0*/  FMNMX.FTZ R176, R163, R176, !PT ;  /* 0x000000b0a3b07209 */ /* 0x002fcc0007810000 */
[----:B------:R-:W1:Y:S01]  /*99c0*/  MUFU.TANH R167, R167 ;  /* 0x000000a700a77308 */ /* 0x000e620000002400 */
[----:B---3--:R-:W-:Y:S02]  /*99d0*/  FMNMX.FTZ R175, R165, R176, !PT ;  /* 0x000000b0a5af7209 */ /* 0x008fe40007810000 */
[----:B--2---:R-:W-:-:S05]  /*99e0*/  FMNMX.FTZ R5, R177, R180, !PT ;  /* 0x000000b4b1057209 */ /* 0x004fca0007810000 */
[----:B------:R-:W2:Y:S01]  /*99f0*/  MUFU.TANH R168, R168 ;  /* 0x000000a800a87308 */ /* 0x000ea20000002400 */
[C---:B------:R-:W-:Y:S01]  /*9a00*/  FADD.FTZ R20, -R5.reuse, R20 ;  /* 0x0000001405147221 */ /* 0x040fe20000010100 */
[----:B------:R-:W-:-:S03]  /*9a10*/  FMUL.FTZ R179, R5, UR10 ;  /* 0x0000000a05b37c20 */ /* 0x000fc60008410000 */
[----:B------:R-:W-:Y:S01]  /*9a20*/  FMUL.FTZ R178, R20, UR10 ;  /* 0x0000000a14b27c20 */ /* 0x000fe20008410000 */
[----:B0-----:R-:W-:Y:S01]  /*9a30*/  FMNMX.FTZ R20, R166, R175, !PT ;  /* 0x000000afa6147209 */ /* 0x001fe20007810000 */
[--C-:B------:R-:W-:Y:S01]  /*9a40*/  FFMA.FTZ R21, R21, UR10, -R179.reuse ;  /* 0x0000000a15157c23 */ /* 0x100fe200080108b3 */
[----:B------:R-:W0:Y:S01]  /*9a50*/  MUFU.TANH R169, R169 ;  /* 0x000000a900a97308 */ /* 0x000e220000002400 */
[--C-:B------:R-:W-:Y:S01]  /*9a60*/  FFMA.FTZ R22, R22, UR10, -R179.reuse ;  /* 0x0000000a16167c23 */ /* 0x100fe200080108b3 */
[----:B-1----:R-:W-:Y:S01]  /*9a70*/  FMNMX.FTZ R177, R167, R20, !PT ;  /* 0x00000014a7b17209 */ /* 0x002fe20007810000 */
[--C-:B------:R-:W-:Y:S01]  /*9a80*/  FFMA.FTZ R20, R19, UR10, -R179.reuse ;  /* 0x0000000a13147c23 */ /* 0x100fe200080108b3 */
[--C-:B------:R-:W-:Y:S01]  /*9a90*/  FFMA.FTZ R23, R23, UR10, -R179.reuse ;  /* 0x0000000a17177c23 */ /* 0x100fe200080108b3 */
[--C-:B------:R-:W-:Y:S01]  /*9aa0*/  FFMA.FTZ R153, R153, UR10, -R179.reuse ;  /* 0x0000000a99997c23 */ /* 0x100fe200080108b3 */
[--C-:B------:R-:W-:Y:S01]  /*9ab0*/  FFMA.FTZ R155, R155, UR10, -R179.reuse ;  /* 0x0000000a9b9b7c23 */ /* 0x100fe200080108b3 */
[--C-:B------:R-:W-:Y:S01]  /*9ac0*/  FFMA.FTZ R180, R156, UR10, -R179.reuse ;  /* 0x0000000a9cb47c23 */ /* 0x100fe200080108b3 */
[----:B------:R-:W1:Y:S01]  /*9ad0*/  MUFU.TANH R170, R170 ;  /* 0x000000aa00aa7308 */ /* 0x000e620000002400 */
[----:B--2---:R-:W-:Y:S01]  /*9ae0*/  FMNMX.FTZ R176, R168, R177, !PT ;  /* 0x000000b1a8b07209 */ /* 0x004fe20007810000 */
[--C-:B------:R-:W-:Y:S01]  /*9af0*/  FFMA.FTZ R157, R157, UR10, -R179.reuse ;  /* 0x0000000a9d9d7c23 */ /* 0x100fe200080108b3 */
[--C-:B------:R-:W-:Y:S01]  /*9b00*/  FFMA.FTZ R182, R158, UR10, -R179.reuse ;  /* 0x0000000a9eb67c23 */ /* 0x100fe200080108b3 */
[--C-:B------:R-:W-:Y:S01]  /*9b10*/  FFMA.FTZ R159, R159, UR10, -R179.reuse ;  /* 0x0000000a9f9f7c23 */ /* 0x100fe200080108b3 */
[--C-:B------:R-:W-:Y:S01]  /*9b20*/  FFMA.FTZ R186, R160, UR10, -R179.reuse ;  /* 0x0000000aa0ba7c23 */ /* 0x100fe200080108b3 */
[--C-:B------:R-:W-:Y:S01]  /*9b30*/  FFMA.FTZ R161, R161, UR10, -R179.reuse ;  /* 0x0000000aa1a17c23 */ /* 0x100fe200080108b3 */
[--C-:B------:R-:W-:Y:S01]  /*9b40*/  FFMA.FTZ R188, R164, UR10, -R179.reuse ;  /* 0x0000000aa4bc7c23 */ /* 0x100fe200080108b3 */
[----:B------:R-:W2:Y:S01]  /*9b50*/  MUFU.TANH R172, R172 ;  /* 0x000000ac00ac7308 */ /* 0x000ea20000002400 */
[----:B0-----:R-:W-:Y:S01]  /*9b60*/  FMNMX.FTZ R19, R169, R176, !PT ;  /* 0x000000b0a9137209 */ /* 0x001fe20007810000 */
[----:B------:R-:W-:-:S06]  /*9b70*/  FFMA.FTZ R176, R6, UR10, -R179 ;  /* 0x0000000a06b07c23 */ /* 0x000fcc00080108b3 */
[----:B------:R-:W0:Y:S01]  /*9b80*/  MUFU.TANH R171, R171 ;  /* 0x000000ab00ab7308 */ /* 0x000e220000002400 */
[----:B-1----:R-:W-:-:S07]  /*9b90*/  FMNMX.FTZ R177, R170, R19, !PT ;  /* 0x00000013aab17209 */ /* 0x002fce0007810000 */
[----:B------:R-:W1:Y:S01]  /*9ba0*/  MUFU.TANH R173, R173 ;  /* 0x000000ad00ad7308 */ /* 0x000e620000002400 */
[----:B--2---:R-:W-:-:S07]  /*9bb0*/  FMNMX.FTZ R6, R172, R177, !PT ;  /* 0x000000b1ac067209 */ /* 0x004fce0007810000 */
[----:B------:R-:W2:Y:S01]  /*9bc0*/  MUFU.TANH R174, R174 ;  /* 0x000000ae00ae7308 */ /* 0x000ea20000002400 */
[----:B0-----:R-:W-:-:S07]  /*9bd0*/  FMNMX.FTZ R6, R171, R6, !PT ;  /* 0x00000006ab067209 */ /* 0x001fce0007810000 */
[----:B------:R0:W-:Y:S01]  /*9be0*/  MUFU.EX2 R19, R176 ;  /* 0x000000b000137308 */ /* 0x0001e20000000800 */
[----:B-1----:R-:W-:-:S07]  /*9bf0*/  FMNMX.FTZ R177, R173, R6, !PT ;  /* 0x00000006adb17209 */ /* 0x002fce0007810000 */
[----:B------:R1:W3:Y:S01]  /*9c00*/  MUFU.EX2 R175, R178 ;  /* 0x000000b200af7308 */ /* 0x0002e20000000800 */
[----:B--2---:R-:W-:Y:S01]  /*9c10*/  FMNMX.FTZ R177, R174, R177, !PT ;  /* 0x000000b1aeb17209 */ /* 0x004fe20007810000 */
[----:B0-----:R-:W-:-:S04]  /*9c20*/  FFMA.FTZ R176, R152, UR10, -R179 ;  /* 0x0000000a98b07c23 */ /* 0x001fc800080108b3 */
[----:B------:R-:W0:Y:S02]  /*9c30*/  SHFL.BFLY PT, R6, R177, 0x2, 0x1f ;  /* 0x0c401f00b1067f89 */ /* 0x000e2400000e0000 */
[----:B------:R-:W2:Y:S01]  /*9c40*/  MUFU.EX2 R20, R20 ;  /* 0x0000001400147308 */ /* 0x000ea20000000800 */
[----:B-1----:R-:W-:Y:S01]  /*9c50*/  FFMA.FTZ R178, R154, UR10, -R179 ;  /* 0x0000000a9ab27c23 */ /* 0x002fe200080108b3 */
[----:B------:R-:W-:-:S04]  /*9c60*/  IMAD.U32 R179, RZ, RZ, UR27 ;  /* 0x0000001bffb37e24 */ /* 0x000fc8000f8e00ff */
[----:B------:R-:W-:Y:S02]  /*9c70*/  @!P1 IMAD R154, R179, 0x40, R2 ;  /* 0x00000040b39a9824 */ /* 0x000fe400078e0202 */
[----:B------:R-:W-:Y:S01]  /*9c80*/  MUFU.EX2 R21, R21 ;  /* 0x0000001500157308 */ /* 0x000fe20000000800 */
[-C--:B---3--:R-:W-:Y:S01]  /*9c90*/  FMUL.FTZ R24, R24, R175.reuse ;  /* 0x000000af18187220 */ /* 0x088fe20000410000 */
[-C--:B------:R-:W-:Y:S01]  /*9ca0*/  FMUL.FTZ R25, R25, R175.reuse ;  /* 0x000000af19197220 */ /* 0x080fe20000410000 */
[----:B------:R-:W-:Y:S01]  /*9cb0*/  @!P1 LEA R154, R154, UR37, 0x2 ;  /* 0x000000259a9a9c11 */ /* 0x000fe2000f8e10ff */
[-C--:B------:R-:W-:Y:S01]  /*9cc0*/  FMUL.FTZ R28, R28, R175.reuse ;  /* 0x000000af1c1c7220 */ /* 0x080fe20000410000 */
[-C--:B------:R-:W-:Y:S01]  /*9cd0*/  FMUL.FTZ R29, R29, R175.reuse ;  /* 0x000000af1d1d7220 */ /* 0x080fe20000410000 */
[-C--:B------:R-:W-:Y:S01]  /*9ce0*/  FMUL.FTZ R32, R32, R175.reuse ;  /* 0x000000af20207220 */ /* 0x080fe20000410000 */
[-C--:B------:R-:W-:Y:S01]  /*9cf0*/  FMUL.FTZ R33, R33, R175.reuse ;  /* 0x000000af21217220 */ /* 0x080fe20000410000 */
[----:B------:R-:W-:Y:S01]  /*9d00*/  MUFU.EX2 R22, R22 ;  /* 0x0000001600167308 */ /* 0x000fe20000000800 */
[----:B--2---:R-:W-:Y:S01]  /*9d10*/  FFMA.FTZ R8, R175, R8, R20 ;  /* 0x00000008af087223 */ /* 0x004fe20000010014 */
[-C--:B------:R-:W-:Y:S01]  /*9d20*/  FMUL.FTZ R36, R36, R175.reuse ;  /* 0x000000af24247220 */ /* 0x080fe20000410000 */
[-C--:B------:R-:W-:Y:S01]  /*9d30*/  FMUL.FTZ R37, R37, R175.reuse ;  /* 0x000000af25257220 */ /* 0x080fe20000410000 */
[-C--:B------:R-:W-:Y:S01]  /*9d40*/  FMUL.FTZ R40, R40, R175.reuse ;  /* 0x000000af28287220 */ /* 0x080fe20000410000 */
[----:B------:R-:W-:Y:S01]  /*9d50*/  FADD.FTZ R8, R19, R8 ;  /* 0x0000000813087221 */ /* 0x000fe20000010000 */
[----:B0-----:R-:W-:Y:S01]  /*9d60*/  FMNMX.FTZ R152, R177, R6, !PT ;  /* 0x00000006b1987209 */ /* 0x001fe20007810000 */
[-C--:B------:R-:W-:Y:S01]  /*9d70*/  FMUL.FTZ R41, R41, R175.reuse ;  /* 0x000000af29297220 */ /* 0x080fe20000410000 */
[----:B------:R-:W-:Y:S01]  /*9d80*/  MUFU.EX2 R23, R23 ;  /* 0x0000001700177308 */ /* 0x000fe20000000800 */
[-C--:B------:R-:W-:Y:S01]  /*9d90*/  FMUL.FTZ R44, R44, R175.reuse ;  /* 0x000000af2c2c7220 */ /* 0x080fe20000410000 */
[-C--:B------:R-:W-:Y:S01]  /*9da0*/  FMUL.FTZ R45, R45, R175.reuse ;  /* 0x000000af2d2d7220 */ /* 0x080fe20000410000 */
[----:B------:R-:W0:Y:S01]  /*9db0*/  SHFL.BFLY PT, R177, R152, 0x1, 0x1f ;  /* 0x0c201f0098b17f89 */ /* 0x000e2200000e0000 */
        /* <DEDUP_REMOVED lines=20> */
[----:B------:R-:W2:Y:S01]  /*9f00*/  MUFU.EX2 R178, R178 ;  /* 0x000000b200b27308 */ /* 0x000ea20000000800 */
[----:B-1----:R-:W-:Y:S01]  /*9f10*/  F2FP.BF16.F32.PACK_AB R156, R176, R23 ;  /* 0x00000017b09c723e */ /* 0x002fe200000010ff */
[----:B------:R-:W-:Y:S01]  /*9f20*/  FMUL.FTZ R84, R84, R175 ;  /* 0x000000af54547220 */ /* 0x000fe20000410000 */
[----:B0-----:R-:W-:Y:S01]  /*9f30*/  FMNMX.FTZ R6, R152, R177, !PT ;  /* 0x000000b198067209 */ /* 0x001fe20007810000 */
[-C--:B------:R-:W-:Y:S01]  /*9f40*/  FMUL.FTZ R85, R85, R175.reuse ;  /* 0x000000af55557220 */ /* 0x080fe20000410000 */
[----:B------:R-:W-:Y:S01]  /*9f50*/  @!P6 IADD3 R152, R192, 0x28c40, RZ ;  /* 0x00028c40c098e810 */ /* 0x000fe20007ffe0ff */
[-C--:B------:R-:W-:Y:S01]  /*9f60*/  FMUL.FTZ R88, R88, R175.reuse ;  /* 0x000000af58587220 */ /* 0x080fe20000410000 */
[----:B------:R-:W-:Y:S01]  /*9f70*/  FMUL.FTZ R89, R89, R175 ;  /* 0x000000af59597220 */ /* 0x000fe20000410000 */
[C---:B------:R-:W-:Y:S01]  /*9f80*/  FADD.FTZ R15, -R6.reuse, R15 ;  /* 0x0000000f060f7221 */ /* 0x040fe20000010100 */
[----:B------:R-:W-:Y:S01]  /*9f90*/  FMUL.FTZ R177, R6, UR10 ;  /* 0x0000000a06b17c20 */ /* 0x000fe20008410000 */
[----:B------:R-:W-:Y:S01]  /*9fa0*/  MUFU.EX2 R155, R155 ;  /* 0x0000009b009b7308 */ /* 0x000fe20000000800 */
[----:B------:R-:W-:Y:S01]  /*9fb0*/  @!P6 PRMT R152, RZ, 0x654, R152 ;  /* 0x00000654ff98e816 */ /* 0x000fe20000000098 */
[----:B------:R-:W-:Y:S01]  /*9fc0*/  FMUL.FTZ R184, R15, UR10 ;  /* 0x0000000a0fb87c20 */ /* 0x000fe20008410000 */
[--C-:B------:R-:W-:Y:S01]  /*9fd0*/  FFMA.FTZ R15, R14, UR10, -R177.reuse ;  /* 0x0000000a0e0f7c23 */ /* 0x100fe200080108b1 */
[--C-:B------:R-:W-:Y:S01]  /*9fe0*/  FFMA.FTZ R14, R16, UR10, -R177.reuse ;  /* 0x0000000a100e7c23 */ /* 0x100fe200080108b1 */
[--C-:B------:R-:W-:Y:S01]  /*9ff0*/  FFMA.FTZ R16, R17, UR10, -R177.reuse ;  /* 0x0000000a11107c23 */ /* 0x100fe200080108b1 */
[--C-:B------:R-:W-:Y:S01]  /*a000*/  FFMA.FTZ R17, R18, UR10, -R177.reuse ;  /* 0x0000000a12117c23 */ /* 0x100fe200080108b1 */
[--C-:B------:R-:W-:Y:S01]  /*a010*/  FFMA.FTZ R18, R162, UR10, -R177.reuse ;  /* 0x0000000aa2127c23 */ /* 0x100fe200080108b1 */
        /* <DEDUP_REMOVED lines=12> */
[----:B------:R-:W-:Y:S01]  /*a0e0*/  FFMA.FTZ R174, R174, UR10, -R177 ;  /* 0x0000000aaeae7c23 */ /* 0x000fe200080108b1 */
[----:B------:R-:W-:Y:S01]  /*a0f0*/  FADD.FTZ R177, R21, R8 ;  /* 0x0000000815b17221 */ /* 0x000fe20000010000 */
[----:B------:R3:W-:Y:S01]  /*a100*/  @!P6 SYNCS.ARRIVE.TRANS64.RED.A1T0 RZ, [R152+URZ], RZ ;  /* 0x000000ff98ffe9a7 */ /* 0x0007e2000810043f */
[----:B------:R-:W-:Y:S01]  /*a110*/  @!P1 STS [R154+0x28800], R175 ;  /* 0x028800af9a009388 */ /* 0x000fe20000000800 */
[----:B------:R-:W4:Y:S01]  /*a120*/  MUFU.EX2 R14, R14 ;  /* 0x0000000e000e7308 */ /* 0x000f220000000800 */
[----:B------:R-:W-:Y:S01]  /*a130*/  FADD.FTZ R8, R22, R177 ;  /* 0x000000b116087221 */ /* 0x000fe20000010000 */
[----:B--2---:R-:W-:Y:S01]  /*a140*/  F2FP.BF16.F32.PACK_AB R158, R178, R153 ;  /* 0x00000099b29e723e */ /* 0x004fe200000010ff */
[----:B0-----:R0:W-:Y:S01]  /*a150*/  @!P1 STS [R154+0x28820], R184 ;  /* 0x028820b89a009388 */ /* 0x0011e20000000800 */
[-C--:B------:R-:W-:Y:S01]  /*a160*/  FMUL.FTZ R92, R92, R175.reuse ;  /* 0x000000af5c5c7220 */ /* 0x080fe20000410000 */
[----:B------:R-:W-:Y:S01]  /*a170*/  FADD.FTZ R177, R23, R8 ;  /* 0x0000000817b17221 */ /* 0x000fe20000010000 */
[-C--:B------:R-:W-:Y:S01]  /*a180*/  FMUL.FTZ R93, R93, R175.reuse ;  /* 0x000000af5d5d7220 */ /* 0x080fe20000410000 */
[----:B------:R-:W-:Y:S01]  /*a190*/  FMUL.FTZ R96, R96, R175 ;  /* 0x000000af60607220 */ /* 0x000fe20000410000 */
[----:B------:R-:W2:Y:S01]  /*a1a0*/  MUFU.EX2 R16, R16 ;  /* 0x0000001000107308 */ /* 0x000ea20000000800 */
[----:B-1----:R-:W-:Y:S01]  /*a1b0*/  FFMA.FTZ R7, R184, R7, R15 ;  /* 0x00000007b8077223 */ /* 0x002fe2000001000f */
[----:B---3--:R-:W-:Y:S01]  /*a1c0*/  FADD.FTZ R152, R176, R177 ;  /* 0x000000b1b0987221 */ /* 0x008fe20000010000 */
[-C--:B------:R-:W-:Y:S01]  /*a1d0*/  FMUL.FTZ R97, R97, R175.reuse ;  /* 0x000000af61617220 */ /* 0x080fe20000410000 */
[----:B------:R-:W-:Y:S01]  /*a1e0*/  FMUL.FTZ R100, R100, R175 ;  /* 0x000000af64647220 */ /* 0x000fe20000410000 */
[----:B0-----:R-:W-:Y:S01]  /*a1f0*/  F2FP.BF16.F32.PACK_AB R154, R22, R21 ;  /* 0x00000015169a723e */ /* 0x001fe200000010ff */
[----:B------:R-:W-:Y:S01]  /*a200*/  FADD.FTZ R177, R153, R152 ;  /* 0x0000009899b17221 */ /* 0x000fe20000010000 */
[----:B------:R-:W-:Y:S01]  /*a210*/  FMUL.FTZ R101, R101, R175 ;  /* 0x000000af65657220 */ /* 0x000fe20000410000 */
[----:B------:R-:W0:Y:S01]  /*a220*/  MUFU.EX2 R17, R17 ;  /* 0x0000001100117308 */ /* 0x000e220000000800 */
[----:B----4-:R-:W-:Y:S01]  /*a230*/  FADD.FTZ R7, R14, R7 ;  /* 0x000000070e077221 */ /* 0x010fe20000010000 */
[----:B------:R-:W-:Y:S01]  /*a240*/  FADD.FTZ R152, R178, R177 ;  /* 0x000000b1b2987221 */ /* 0x000fe20000010000 */
[----:B------:R-:W-:Y:S01]  /*a250*/  F2FP.BF16.F32.PACK_AB R153, R14, R15 ;  /* 0x0000000f0e99723e */ /* 0x000fe200000010ff */
[-C--:B------:R-:W-:Y:S01]  /*a260*/  FMUL.FTZ R104, R104, R175.reuse ;  /* 0x000000af68687220 */ /* 0x080fe20000410000 */
[-C--:B------:R-:W-:Y:S01]  /*a270*/  FMUL.FTZ R105, R105, R175.reuse ;  /* 0x000000af69697220 */ /* 0x080fe20000410000 */
[----:B------:R-:W-:Y:S01]  /*a280*/  FADD.FTZ R177, R155, R152 ;  /* 0x000000989bb17221 */ /* 0x000fe20000010000 */
        /* <DEDUP_REMOVED lines=17> */
[----:B------:R-:W0:Y:S01]  /*a3a0*/  MUFU.EX2 R165, R165 ;  /* 0x000000a500a57308 */ /* 0x000e220000000800 */
        /* <DEDUP_REMOVED lines=8> */
[----:B--2---:R-:W-:Y:S01]  /*a430*/  FADD.FTZ R8, R163, R8 ;  /* 0x00000008a3087221 */ /* 0x004fe20000010000 */
[-C--:B------:R-:W-:Y:S01]  /*a440*/  FMUL.FTZ R145, R145, R175.reuse ;  /* 0x000000af91917220 */ /* 0x080fe20000410000 */
[-C--:B------:R-:W-:Y:S01]  /*a450*/  FMUL.FTZ R148, R148, R175.reuse ;  /* 0x000000af94947220 */ /* 0x080fe20000410000 */
[----:B------:R-:W-:Y:S01]  /*a460*/  FMUL.FTZ R149, R149, R175 ;  /* 0x000000af95957220 */ /* 0x000fe20000410000 */
        /* <DEDUP_REMOVED lines=36> */
[----:B-1----:R-:W-:Y:S01]  /*a6b0*/  FADD.FTZ R177, R157, R152 ;  /* 0x000000989db17221 */ /* 0x002fe20000010000 */
[----:B------:R-:W-:Y:S01]  /*a6c0*/  F2FP.BF16.F32.PACK_AB R152, R19, R20 ;  /* 0x000000141398723e */ /* 0x000fe200000010ff */
[----:B------:R-:W-:Y:S01]  /*a6d0*/  BAR.SYNC.DEFER_BLOCKING 0xf, 0x100 ;  /* 0x03c4000000007b1d */ /* 0x000fe20000010000 */
        /* <DEDUP_REMOVED lines=14> */
[C---:B0-----:R-:W-:Y:S01]  /*a7c0*/  FADD.FTZ R20, R182.reuse, R177 ;  /* 0x000000b1b6147221 */ /* 0x041fe20000010000 */
[----:B------:R-:W-:Y:S01]  /*a7d0*/  F2FP.BF16.F32.PACK_AB R162, R182, R157 ;  /* 0x0000009db6a2723e */ /* 0x000fe200000010ff */
[----:B------:R-:W-:Y:S01]  /*a7e0*/  FMUL.FTZ R98, R98, R184 ;  /* 0x000000b862627220 */ /* 0x000fe20000410000 */
[----:B------:R-:W-:Y:S01]  /*a7f0*/  F2FP.BF16.F32.PACK_AB R157, R163, R18 ;  /* 0x00000012a39d723e */ /* 0x000fe200000010ff */
[-C--:B------:R-:W-:Y:S01]  /*a800*/  FMUL.FTZ R99, R99, R184.reuse ;  /* 0x000000b863637220 */ /* 0x080fe20000410000 */
[-C--:B------:R-:W-:Y:S01]  /*a810*/  FMUL.FTZ R102, R102, R184.reuse ;  /* 0x000000b866667220 */ /* 0x080fe20000410000 */
[-C--:B------:R-:W-:Y:S01]  /*a820*/  FMUL.FTZ R103, R103, R184.reuse ;  /* 0x000000b867677220 */ /* 0x080fe20000410000 */
[----:B------:R-:W0:Y:S01]  /*a830*/  MUFU.EX2 R170, R170 ;  /* 0x000000aa00aa7308 */ /* 0x000e220000000800 */
[----:B-1----:R-:W-:Y:S01]  /*a840*/  FADD.FTZ R7, R169, R8 ;  /* 0x00000008a9077221 */ /* 0x002fe20000010000 */
[----:B------:R1:W-:Y:S01]  /*a850*/  STSM.16.M88.4 [R12+0x26800], R152 ;  /* 0x026800980c007844 */ /* 0x0003e20000000200 */
        /* <DEDUP_REMOVED lines=22> */
[C---:B---3--:R-:W-:Y:S01]  /*a9c0*/  FADD.FTZ R8, R186.reuse, R19 ;  /* 0x00000013ba087221 */ /* 0x048fe20000010000 */
[----:B------:R-:W-:Y:S01]  /*a9d0*/  F2FP.BF16.F32.PACK_AB R164, R186, R159 ;  /* 0x0000009fbaa4723e */ /* 0x000fe200000010ff */
[-C--:B------:R-:W-:Y:S01]  /*a9e0*/  FMUL.FTZ R138, R138, R184.reuse ;  /* 0x000000b88a8a7220 */ /* 0x080fe20000410000 */
[----:B------:R-:W-:Y:S01]  /*a9f0*/  F2FP.BF16.F32.PACK_AB R159, R190, R165 ;  /* 0x000000a5be9f723e */ /* 0x000fe200000010ff */
[-C--:B------:R-:W-:Y:S01]  /*aa00*/  FMUL.FTZ R139, R139, R184.reuse ;  /* 0x000000b88b8b7220 */ /* 0x080fe20000410000 */
[-C--:B------:R-:W-:Y:S01]  /*aa10*/  FMUL.FTZ R142, R142, R184.reuse ;  /* 0x000000b88e8e7220 */ /* 0x080fe20000410000 */
[-C--:B------:R-:W-:Y:S01]  /*aa20*/  FMUL.FTZ R143, R143, R184.reuse ;  /* 0x000000b88f8f7220 */ /* 0x080fe20000410000 */
[----:B------:R-:W3:Y:S01]  /*aa30*/  MUFU.EX2 R188, R188 ;  /* 0x000000bc00bc7308 */ /* 0x000ee20000000800 */
[----:B--2---:R-:W-:Y:S01]  /*aa40*/  FADD.FTZ R20, R172, R7 ;  /* 0x00000007ac147221 */ /* 0x004fe20000010000 */
[----:B------:R1:W-:Y:S01]  /*aa50*/  STSM.16.M88.4 [R11], R156 ;  /* 0x0000009c0b007844 */ /* 0x0003e20000000200 */
[-C--:B------:R-:W-:Y:S01]  /*aa60*/  FMUL.FTZ R146, R146, R184.reuse ;  /* 0x000000b892927220 */ /* 0x080fe20000410000 */
[-C--:B------:R-:W-:Y:S01]  /*aa70*/  FMUL.FTZ R147, R147, R184.reuse ;  /* 0x000000b893937220 */ /* 0x080fe20000410000 */
[-C--:B------:R-:W-:Y:S01]  /*aa80*/  FMUL.FTZ R150, R150, R184.reuse ;  /* 0x000000b896967220 */ /* 0x080fe20000410000 */
[----:B------:R-:W-:-:S02]  /*aa90*/  FMUL.FTZ R151, R151, R184 ;  /* 0x000000b897977220 */ /* 0x000fc40000410000 */
[----:B------:R-:W2:Y:S01]  /*aaa0*/  MUFU.EX2 R171, R171 ;  /* 0x000000ab00ab7308 */ /* 0x000ea20000000800 */
[----:B0-----:R-:W-:-:S07]  /*aab0*/  FADD.FTZ R19, R161, R8 ;  /* 0x00000008a1137221 */ /* 0x001fce0000010000 */
[----:B------:R-:W0:Y:S01]  /*aac0*/  MUFU.EX2 R173, R173 ;  /* 0x000000ad00ad7308 */ /* 0x000e220000000800 */
[C---:B---3--:R-:W-:Y:S01]  /*aad0*/  F2FP.BF16.F32.PACK_AB R166, R188.reuse, R161 ;  /* 0x000000a1bca6723e */ /* 0x048fe200000010ff */
[----:B------:R-:W-:Y:S01]  /*aae0*/  FADD.FTZ R8, R188, R19 ;  /* 0x00000013bc087221 */ /* 0x000fe20000010000 */
[----:B------:R-:W-:-:S05]  /*aaf0*/  F2FP.BF16.F32.PACK_AB R161, R168, R167 ;  /* 0x000000a7a8a1723e */ /* 0x000fca00000010ff */
[----:B------:R-:W3:Y:S01]  /*ab00*/  MUFU.EX2 R174, R174 ;  /* 0x000000ae00ae7308 */ /* 0x000ee20000000800 */
[C---:B--2---:R-:W-:Y:S01]  /*ab10*/  FADD.FTZ R20, R171.reuse, R20 ;  /* 0x00000014ab147221 */ /* 0x044fe20000010000 */
[----:B------:R-:W-:Y:S01]  /*ab20*/  F2FP.BF16.F32.PACK_AB R165, R171, R172 ;  /* 0x000000acaba5723e */ /* 0x000fe200000010ff */
[----:B------:R1:W-:Y:S02]  /*ab30*/  STSM.16.M88.4 [R10], R160 ;  /* 0x000000a00a007844 */ /* 0x0003e40000000200 */
[----:B0-----:R-:W-:Y:S01]  /*ab40*/  FADD.FTZ R7, R173, R20 ;  /* 0x00000014ad077221 */ /* 0x001fe20000010000 */
[----:B---3--:R-:W-:-:S03]  /*ab50*/  F2FP.BF16.F32.PACK_AB R167, R174, R173 ;  /* 0x000000adaea7723e */ /* 0x008fc600000010ff */
[----:B------:R-:W-:Y:S02]  /*ab60*/  FADD.FTZ R7, R174, R7 ;  /* 0x00000007ae077221 */ /* 0x000fe40000010000 */
[----:B------:R1:W-:Y:S01]  /*ab70*/  STSM.16.M88.4 [R9], R164 ;  /* 0x000000a409007844 */ /* 0x0003e20000000200 */
[----:B------:R-:W-:Y:S05]  /*ab80*/  @!P5 BRA `(.L_x_1819) ;  /* 0x000000000004d947 */ /* 0x000fea0003800000 */
[----:B------:R-:W-:Y:S01]  /*ab90*/  BPT.TRAP 0x1 ;  /* 0x000000040000795c */ /* 0x000fe20000300000 */
.L_x_1819:
[----:B------:R0:W2:Y:S01]  /*aba0*/  SYNCS.PHASECHK.TRANS64.TRYWAIT P1, [UR29+0x28c50], R13 ;  /* 0x028c500dff0075a7 */ /* 0x0000a2000802015d */
[----:B------:R-:W-:Y:S05]  /*abb0*/  @!P5 BRA `(.L_x_1820) ;  /* 0x000000000004d947 */ /* 0x000fea0003800000 */
[----:B------:R-:W-:Y:S01]  /*abc0*/  BPT.TRAP 0x1 ;  /* 0x000000040000795c */ /* 0x000fe20000300000 */
.L_x_1820:
[----:B--2---:R-:W-:Y:S05]  /*abd0*/  @P1 BRA `(.L_x_1821) ;  /* 0x0000000000081947 */ /* 0x004fea0003800000 */
[----:B------:R-:W2:Y:S02]  /*abe0*/  SYNCS.PHASECHK.TRANS64.TRYWAIT P1, [UR29+0x28c50], R13 ;  /* 0x028c500dff0075a7 */ /* 0x000ea4000802015d */
[----:B--2---:R-:W-:Y:S05]  /*abf0*/  @!P1 BRA `(.L_x_1822) ;  /* 0x000000a8007c9947 */ /* 0x004fea0003800000 */
.L_x_1821:
[----:B------:R-:W-:Y:S01]  /*ac00*/  ULEA UR11, UR4, UR36, 0xc ;  /* 0x00000024040b7291 */ /* 0x000fe2000f8e603f */
[----:B------:R-:W-:Y:S01]  /*ac10*/  WARPGROUP.ARRIVE ;  /* 0x00000000000079c5 */ /* 0x000fe20000000000 */
[----:B------:R-:W-:Y:S01]  /*ac20*/  UMOV UR15, 0x40000040 ;  /* 0x40000040000f7882 */ /* 0x000fe20000000000 */
[----:B0-2---:R-:W-:Y:S01]  /*ac30*/  @!P6 VIADD R13, R192, 0x28c60 ;  /* 0x00028c60c00de836 */ /* 0x005fe20000000000 */
[----:B------:R-:W-:Y:S01]  /*ac40*/  UMOV UR27, UR4 ;  /* 0x00000004001b7c82 */ /* 0x000fe20008000000 */
[----:B------:R-:W-:Y:S01]  /*ac50*/  IMAD.MOV.U32 R15, RZ, RZ, R6 ;  /* 0x000000ffff0f7224 */ /* 0x000fe200078e0006 */
[----:B------:R-:W-:Y:S01]  /*ac60*/  MOV R20, R5 ;  /* 0x0000000500147202 */ /* 0x000fe20000000f00 */
[----:B------:R-:W-:Y:S01]  /*ac70*/  UMOV UR14, UR11 ;  /* 0x0000000b000e7c82 */ /* 0x000fe20008000000 */
[----:B------:R-:W-:Y:S01]  /*ac80*/  @!P6 PRMT R13, RZ, 0x654, R13 ;  /* 0x00000654ff0de816 */ /* 0x000fe2000000000d */
[----:B------:R-:W-:Y:S01]  /*ac90*/  HGMMA.64x256x16.F32.BF16 R24, R152, gdesc[UR12].tnspB, R24, gsb0 ;  /* 0x43e0000c98187df0 */ /* 0x000fe20008001818 */
[----:B------:R-:W-:Y:S01]  /*aca0*/  UIADD3 UR14, UR11, 0x80, URZ ;  /* 0x000000800b0e7890 */ /* 0x000fe2000fffe03f */
[----:B------:R-:W-:Y:S01]  /*acb0*/  UMOV UR15, 0x40000040 ;  /* 0x40000040000f7882 */ /* 0x000fe20000000000 */
[----:B------:R-:W-:-:S02]  /*acc0*/  WARPGROUP.DEPBAR.LE gsb0, 0x0 ;  /* 0x00008000000079c5 */ /* 0x000fc40000010000 */
        /* <DEDUP_REMOVED lines=26> */
[----:B------:R-:W-:-:S05]  /*ae70*/  UMOV UR42, UR25 ;  /* 0x00000019002a7c82 */ /* 0x000fca0008000000 */
.L_x_1814:
[----:B------:R-:W-:-:S06]  /*ae80*/  UISETP.GE.AND UP1, UPT, UR42, UR38, UPT ;  /* 0x000000262a00728c */ /* 0x000fcc000bf26270 */
[----:B------:R-:W-:-:S13]  /*ae90*/  PLOP3.LUT P0, PT, PT, PT, UP1, 0x80, 0x0 ;  /* 0x000000000000781c */ /* 0x000fda0003f0f018 */
[----:B------:R-:W-:Y:S05]  /*aea0*/  @!P0 BRA `(.L_x_1824) ;  /* 0x0000002400ec8947 */ /* 0x000fea0003800000 */
[----:B0--3--:R-:W-:Y:S01]  /*aeb0*/  IMAD.MOV.U32 R14, RZ, RZ, R6 ;  /* 0x000000ffff0e7224 */ /* 0x009fe200078e0006 */
[----:B------:R-:W-:Y:S01]  /*aec0*/  UMOV UR25, UR4 ;  /* 0x0000000400197c82 */ /* 0x000fe20008000000 */
[----:B------:R-:W-:Y:S01]  /*aed0*/  IMAD.MOV.U32 R15, RZ, RZ, R5 ;  /* 0x000000ffff0f7224 */ /* 0x000fe200078e0005 */
[----:B------:R-:W-:Y:S01]  /*aee0*/  ULDC UR26, c[0x0][0x9e4] ;  /* 0x00027900001a7ab9 */ /* 0x000fe20000000800 */
[----:B------:R-:W-:Y:S01]  /*aef0*/  ULDC UR27, c[0x0][0x288] ;  /* 0x0000a200001b7ab9 */ /* 0x000fe20000000800 */
[----:B------:R-:W-:Y:S01]  /*af00*/  ULDC UR28, c[0x0][0x2f0] ;  /* 0x0000bc00001c7ab9 */ /* 0x000fe20000000800 */
[----:B------:R-:W-:Y:S01]  /*af10*/  ULDC UR29, c[0x0][0x9d8] ;  /* 0x00027600001d7ab9 */ /* 0x000fe20000000800 */
[----:B------:R-:W-:Y:S01]  /*af20*/  ULDC UR24, c[0x0][0x988] ;  /* 0x0002620000187ab9 */ /* 0x000fe20000000800 */
[----:B------:R-:W-:-:S05]  /*af30*/  ULDC UR30, c[0x0][0x9e0] ;  /* 0x00027800001e7ab9 */ /* 0x000fca0000000800 */
.L_x_1841:
[----:B------:R-:W-:-:S04]  /*af40*/  UIADD3 UR4, UR25, 0x1, URZ ;  /* 0x0000000119047890 */ /* 0x000fc8000fffe03f */
[----:B------:R-:W-:-:S04]  /*af50*/  UISETP.NE.AND UP1, UPT, UR4, 0x2, UPT ;  /* 0x000000020400788c */ /* 0x000fc8000bf25270 */
[----:B------:R-:W-:Y:S02]  /*af60*/  USEL UR10, URZ, 0x1, UP1 ;  /* 0x000000013f0a7887 */ /* 0x000fe40008800000 */
[----:B------:R-:W-:Y:S02]  /*af70*/  USEL UR4, UR4, URZ, UP1 ;  /* 0x0000003f04047287 */ /* 0x000fe40008800000 */
[----:B------:R-:W-:Y:S01]  /*af80*/  ULOP3.LUT UR5, UR5, UR10, URZ, 0x3c, !UPT ;  /* 0x0000000a05057292 */ /* 0x000fe2000f8e3c3f */
[----:B01----:R-:W-:Y:S11]  /*af90*/  @!P5 BRA `(.L_x_1825) ;  /* 0x000000000004d947 */ /* 0x003ff60003800000 */
[----:B------:R-:W-:Y:S01]  /*afa0*/  BPT.TRAP 0x1 ;  /* 0x000000040000795c */ /* 0x000fe20000300000 */
.L_x_1825:
[----:B------:R-:W-:Y:S01]  /*afb0*/  ULEA UR31, UR4, UR37, 0x3 ;  /* 0x00000025041f7291 */ /* 0x000fe2000f8e183f */
[----:B-1--4-:R-:W-:-:S05]  /*afc0*/  IMAD.U32 R13, RZ, RZ, UR5 ;  /* 0x00000005ff0d7e24 */ /* 0x012fca000f8e00ff */
[----:B------:R-:W-:-:S04]  /*afd0*/  SHF.L.U32 R13, R13, 0x1f, RZ ;  /* 0x0000001f0d0d7819 */ /* 0x000fc800000006ff */
[----:B------:R0:W1:Y:S01]  /*afe0*/  SYNCS.PHASECHK.TRANS64.TRYWAIT P0, [UR31+0x28c30], R13 ;  /* 0x028c300dff0075a7 */ /* 0x000062000800015f */
[----:B------:R-:W-:Y:S05]  /*aff0*/  @!P5 BRA `(.L_x_1826) ;  /* 0x000000000004d947 */ /* 0x000fea0003800000 */
[----:B------:R-:W-:Y:S01]  /*b000*/  BPT.TRAP 0x1 ;  /* 0x000000040000795c */ /* 0x000fe20000300000 */
.L_x_1826:
[----:B-1----:R-:W-:Y:S05]  /*b010*/  @P0 BRA `(.L_x_1827) ;  /* 0x0000000000080947 */ /* 0x002fea0003800000 */
[----:B------:R-:W1:Y:S02]  /*b020*/  SYNCS.PHASECHK.TRANS64.TRYWAIT P0, [UR31+0x28c30], R13 ;  /* 0x028c300dff0075a7 */ /* 0x000e64000800015f */
[----:B-1----:R-:W-:Y:S05]  /*b030*/  @!P0 BRA `(.L_x_1828) ;  /* 0x000000a400808947 */ /* 0x002fea0003800000 */
.L_x_1827:
[----:B------:R-:W-:Y:S01]  /*b040*/  ULEA UR22, UR4, UR6, 0x9 ;  /* 0x0000000604167291 */ /* 0x000fe2000f8e483f */
[----:B--2---:R-:W-:Y:S01]  /*b050*/  WARPGROUP.ARRIVE ;  /* 0x00000000000079c5 */ /* 0x004fe20000000000 */
[----:B------:R-:W-:Y:S01]  /*b060*/  UMOV UR23, 0x40000040 ;  /* 0x4000004000177882 */ /* 0x000fe20000000000 */
[----:B------:R-:W-:Y:S01]  /*b070*/  UMOV UR11, 0x40000040 ;  /* 0x40000040000b7882 */ /* 0x000fe20000000000 */
[----:B------:R-:W-:Y:S01]  /*b080*/  UIADD3 UR10, UR22, 0x2, URZ ;  /* 0x00000002160a7890 */ /* 0x000fe2000fffe03f */
[----:B------:R-:W-:Y:S01]  /*b090*/  PLOP3.LUT P0, PT, PT, PT, UP0, 0x80, 0x0 ;  /* 0x000000000000781c */ /* 0x000fe20003f0f008 */
[----:B------:R-:W-:Y:S01]  /*b0a0*/  UIADD3 UR14, UR22, 0x4, URZ ;  /* 0x00000004160e7890 */ /* 0x000fe2000fffe03f */
[----:B------:R-:W-:Y:S01]  /*b0b0*/  MOV R193, UR28 ;  /* 0x0000001c00c17c02 */ /* 0x000fe20008000f00 */
[----:B------:R-:W-:Y:S01]  /*b0c0*/  UMOV UR15, 0x40000040 ;  /* 0x40000040000f7882 */ /* 0x000fe20000000000 */
[----:B------:R-:W-:Y:S01]  /*b0d0*/  HGMMA.64x64x16.F32.BF16 R152, gdesc[UR20], RZ, !UPT, gsb0 ;  /* 0x00e00000149879f0 */ /* 0x000fe2000c0018ff */
[----:B------:R-:W-:Y:S01]  /*b0e0*/  UIADD3 UR18, UR22, 0x6, URZ ;  /* 0x0000000616127890 */ /* 0x000fe2000fffe03f */
[----:B------:R-:W-:Y:S01]  /*b0f0*/  UMOV UR19, 0x40000040 ;  /* 0x4000004000137882 */ /* 0x000fe20000000000 */
[----:B------:R-:W-:-:S02]  /*b100*/  WARPGROUP.DEPBAR.LE gsb0, 0x0 ;  /* 0x00008000000079c5 */ /* 0x000fc40000010000 */
[----:B------:R-:W-:-:S06]  /*b110*/  WARPGROUP.ARRIVE ;  /* 0x00000000000079c5 */ /* 0x000fcc0000000000 */
[----:B------:R-:W-:Y:S01]  /*b120*/  HGMMA.64x64x16.F32.BF16 R152, gdesc[UR8], R152, gsb0 ;  /* 0x00e00000089879f0 */ /* 0x000fe20008001898 */
[----:B------:R-:W-:Y:S02]  /*b130*/  @UP0 ULDC UR10, c[0x0][0x44c] ;  /* 0x00011300000a0ab9 */ /* 0x000fe40000000800 */
[----:B------:R-:W-:Y:S01]  /*b140*/  @P0 IMAD.HI.U32 R16, R4, UR10, RZ ;  /* 0x0000000a04100c27 */ /* 0x000fe2000f8e00ff */
[----:B------:R-:W-:Y:S01]  /*b150*/  @UP0 ULDC UR10, c[0x0][0x450] ;  /* 0x00011400000a0ab9 */ /* 0x000fe20000000800 */
        /* <DEDUP_REMOVED lines=9> */
[----:B------:R-:W-:Y:S01]  /*b1f0*/  MOV R175, R4 ;  /* 0x0000000400af7202 */ /* 0x000fe20000000f00 */
[----:B------:R-:W-:Y:S01]  /*b200*/  FMUL.FTZ R185, R161, UR29 ;  /* 0x0000001da1b97c20 */ /* 0x000fe20008410000 */
[----:B------:R-:W-:Y:S01]  /*b210*/  @P0 SHF.R.U32.HI R175, RZ, UR10, R16 ;  /* 0x0000000affaf0c19 */ /* 0x000fe20008011610 */
[----:B------:R-:W-:Y:S01]  /*b220*/  IMAD.U32 R16, RZ, RZ, UR31 ;  /* 0x0000001fff107e24 */ /* 0x000fe2000f8e00ff */
[----:B------:R-:W-:Y:S01]  /*b230*/  USHF.L.U32 UR10, UR42, 0x6, URZ ;  /* 0x000000062a0a7899 */ /* 0x000fe2000800063f */
[----:B------:R-:W-:Y:S01]  /*b240*/  FMUL.FTZ R21, R163, UR29 ;  /* 0x0000001da3157c20 */ /* 0x000fe20008410000 */
[----:B------:R-:W-:Y:S01]  /*b250*/  FMUL.FTZ R163, R164, UR29 ;  /* 0x0000001da4a37c20 */ /* 0x000fe20008410000 */
[----:B------:R-:W-:-:S02]  /*b260*/  @!P6 VIADD R161, R16, 0x28c40 ;  /* 0x00028c4010a1e836 */ /* 0x000fc40000000000 */
[----:B------:R-:W-:Y:S01]  /*b270*/  FMUL.FTZ R23, R166, UR29 ;  /* 0x0000001da6177c20 */ /* 0x000fe20008410000 */
[----:B------:R-:W-:Y:S01]  /*b280*/  FMUL.FTZ R20, R162, UR29 ;  /* 0x0000001da2147c20 */ /* 0x000fe20008410000 */
[----:B------:R-:W-:Y:S01]  /*b290*/  FMUL.FTZ R164, R165, UR29 ;  /* 0x0000001da5a47c20 */ /* 0x000fe20008410000 */
[----:B------:R-:W2:Y:S01]  /*b2a0*/  SHFL.IDX PT, R166, R175, RZ, 0x1c1f ;  /* 0x001c1fffafa67589 */ /* 0x000ea200000e0000 */
[----:B------:R-:W-:Y:S01]  /*b2b0*/  IMAD.U32 R165, RZ, RZ, UR10 ;  /* 0x0000000affa57e24 */ /* 0x000fe2000f8e00ff */
[----:B------:R-:W-:Y:S01]  /*b2c0*/  @!P6 PRMT R162, RZ, 0x654, R161 ;  /* 0x00000654ffa2e816 */ /* 0x000fe200000000a1 */
[----:B------:R-:W-:Y:S01]  /*b2d0*/  FMUL.FTZ R22, R153, UR29 ;  /* 0x0000001d99167c20 */ /* 0x000fe20008410000 */
[----:B-1----:R-:W-:Y:S01]  /*b2e0*/  FMUL.FTZ R6, R154, UR29 ;  /* 0x0000001d9a067c20 */ /* 0x002fe20008410000 */
[----:B------:R-:W-:Y:S01]  /*b2f0*/  FMUL.FTZ R5, R152, UR29 ;  /* 0x0000001d98057c20 */ /* 0x000fe20008410000 */
[----:B------:R-:W-:Y:S01]  /*b300*/  FMUL.FTZ R17, R155, UR29 ;  /* 0x0000001d9b117c20 */ /* 0x000fe20008410000 */
[----:B------:R-:W-:Y:S01]  /*b310*/  FMUL.FTZ R153, R156, UR29 ;  /* 0x0000001d9c997c20 */ /* 0x000fe20008410000 */
[----:B------:R-:W-:Y:S01]  /*b320*/  FMUL.FTZ R154, R157, UR29 ;  /* 0x0000001d9d9a7c20 */ /* 0x000fe20008410000 */
[----:B------:R-:W-:Y:S01]  /*b330*/  FMUL.FTZ R19, R159, UR29 ;  /* 0x0000001d9f137c20 */ /* 0x000fe20008410000 */
[----:B------:R-:W-:Y:S01]  /*b340*/  FMUL.FTZ R184, R160, UR29 ;  /* 0x0000001da0b87c20 */ /* 0x000fe20008410000 */
        /* <DEDUP_REMOVED lines=11> */
[----:B------:R-:W-:Y:S01]  /*b400*/  IADD3 R165, -R0, 0x1, -R165 ;  /* 0x0000000100a57810 */ /* 0x000fe20007ffe9a5 */
[----:B-1----:R-:W-:Y:S01]  /*b410*/  FMUL.FTZ R162, R183, UR29 ;  /* 0x0000001db7a27c20 */ /* 0x002fe20008410000 */
[----:B------:R-:W-:Y:S01]  /*b420*/  FMUL.FTZ R172, R172, UR29 ;  /* 0x0000001dacac7c20 */ /* 0x000fe20008410000 */
[----:B------:R-:W-:Y:S01]  /*b430*/  FMUL.FTZ R173, R173, UR29 ;  /* 0x0000001dadad7c20 */ /* 0x000fe20008410000 */
[----:B------:R-:W-:Y:S01]  /*b440*/  FMUL.FTZ R176, R176, UR29 ;  /* 0x0000001db0b07c20 */ /* 0x000fe20008410000 */
[----:B------:R-:W-:Y:S01]  /*b450*/  FMUL.FTZ R182, R182, UR29 ;  /* 0x0000001db6b67c20 */ /* 0x000fe20008410000 */
[----:B------:R-:W-:Y:S01]  /*b460*/  IMAD R165, R193, UR39, R165 ;  /* 0x00000027c1a57c24 */ /* 0x000fe2000f8e02a5 */
[----:B------:R-:W1:Y:S01]  /*b470*/  MUFU.TANH R5, R5 ;  /* 0x0000000500057308 */ /* 0x000e620000002400 */
[----:B------:R-:W-:-:S02]  /*b480*/  FMUL.FTZ R177, R177, UR29 ;  /* 0x0000001db1b17c20 */ /* 0x000fc40008410000 */
[----:B------:R-:W-:-:S04]  /*b490*/  VIADD R165, R165, -UR27 ;  /* 0x8000001ba5a57c36 */ /* 0x000fc80008000000 */
[C---:B------:R-:W-:Y:S01]  /*b4a0*/  VIADD R179, R165.reuse, UR30 ;  /* 0x0000001ea5b37c36 */ /* 0x040fe20008000000 */
[----:B------:R-:W3:Y:S01]  /*b4b0*/  MUFU.TANH R22, R22 ;  /* 0x0000001600167308 */ /* 0x000ee20000002400 */
[----:B------:R-:W-:-:S04]  /*b4c0*/  VIADD R183, R165, UR7 ;  /* 0x00000007a5b77c36 */ /* 0x000fc80008000000 */
[----:B--2---:R-:W-:-:S03]  /*b4d0*/  IMAD.IADD R178, R183, 0x1, R166 ;  /* 0x00000001b7b27824 */ /* 0x004fc600078e02a6 */
[----:B------:R-:W2:Y:S08]  /*b4e0*/  MUFU.TANH R6, R6 ;  /* 0x0000000600067308 */ /* 0x000eb00000002400 */
[----:B------:R-:W4:Y:S08]  /*b4f0*/  MUFU.TANH R17, R17 ;  /* 0x0000001100117308 */ /* 0x000f300000002400 */
        /* <DEDUP_REMOVED lines=28> */
[----:B-----5:R-:W-:Y:S01]  /*b6c0*/  IADD3 R177, R179, R166, RZ ;  /* 0x000000a6b3b17210 */ /* 0x020fe20007ffe0ff */
[----:B-1234-:R-:W-:Y:S06]  /*b6d0*/  @!P4 BRA `(.L_x_1829) ;  /* 0x00000000005cc947 */ /* 0x01efec0003800000 */
[----:B------:R-:W-:Y:S01]  /*b6e0*/  IMAD R165, R193, UR39, R166 ;  /* 0x00000027c1a57c24 */ /* 0x000fe2000f8e02a6 */
[----:B------:R-:W-:Y:S03]  /*b6f0*/  BSSY B0, `(.L_x_1830) ;  /* 0x0000011000007945 */ /* 0x000fe60003800000 */
[----:B------:R-:W-:-:S05]  /*b700*/  VIADD R165, R165, -UR27 ;  /* 0x8000001ba5a57c36 */ /* 0x000fca0008000000 */
[----:B------:R-:W-:-:S13]  /*b710*/  ISETP.GT.AND P0, PT, R165, -0x1, PT ;  /* 0xffffffffa500780c */ /* 0x000fda0003f04270 */
[----:B------:R-:W-:Y:S05]  /*b720*/  @P0 BRA `(.L_x_1831) ;  /* 0x0000000000200947 */ /* 0x000fea0003800000 */
[----:B------:R-:W-:Y:S01]  /*b730*/  IMAD.U32 R168, RZ, RZ, UR26 ;  /* 0x0000001affa87e24 */ /* 0x000fe2000f8e00ff */
[----:B------:R-:W-:-:S04]  /*b740*/  LOP3.LUT R165, RZ, R165, RZ, 0x33, !PT ;  /* 0x000000a5ffa57212 */ /* 0x000fc800078e33ff */
[----:B------:R-:W-:-:S13]  /*b750*/  ISETP.NE.AND P0, PT, R168, 0x1, PT ;  /* 0x00000001a800780c */ /* 0x000fda0003f05270 */
[----:B------:R-:W1:Y:S02]  /*b760*/  @P0 LDC.64 R166, c[0x0][0x9e8] ;  /* 0x00027a00ffa60b82 */ /* 0x000e640000000a00 */
[----:B-1----:R-:W-:-:S05]  /*b770*/  @P0 IMAD.HI.U32 R166, R165, R166, RZ ;  /* 0x000000a6a5a60227 */ /* 0x002fca00078e00ff */
[----:B------:R-:W-:-:S04]  /*b780*/  @P0 SHF.R.U32.HI R165, RZ, R167, R166 ;  /* 0x000000a7ffa50219 */ /* 0x000fc800000116a6 */
[----:B------:R-:W-:Y:S01]  /*b790*/  LOP3.LUT R165, RZ, R165, RZ, 0x33, !PT ;  /* 0x000000a5ffa57212 */ /* 0x000fe200078e33ff */
[----:B------:R-:W-:Y:S06]  /*b7a0*/  BRA `(.L_x_1832) ;  /* 0x0000000000147947 */ /* 0x000fec0003800000 */
.L_x_1831:
[----:B------:R-:W-:-:S04]  /*b7b0*/  MOV R168, UR26 ;  /* 0x0000001a00a87c02 */ /* 0x000fc80008000f00 */
[----:B------:R-:W-:-:S13]  /*b7c0*/  ISETP.NE.AND P0, PT, R168, 0x1, PT ;  /* 0x00000001a800780c */ /* 0x000fda0003f05270 */
[----:B------:R-:W1:Y:S02]  /*b7d0*/  @P0 LDC.64 R166, c[0x0][0x9e8] ;  /* 0x00027a00ffa60b82 */ /* 0x000e640000000a00 */
[----:B-1----:R-:W-:-:S05]  /*b7e0*/  @P0 IMAD.HI.U32 R166, R165, R166, RZ ;  /* 0x000000a6a5a60227 */ /* 0x002fca00078e00ff */
[----:B------:R-:W-:-:S07]  /*b7f0*/  @P0 SHF.R.U32.HI R165, RZ, R167, R166 ;  /* 0x000000a7ffa50219 */ /* 0x000fce00000116a6 */
.L_x_1832:
[----:B------:R-:W-:Y:S05]  /*b800*/  BSYNC B0 ;  /* 0x0000000000007941 */ /* 0x000fea0003800000 */
.L_x_1830:
[----:B------:R-:W-:-:S04]  /*b810*/  IMAD R165, R165, R168, -UR10 ;  /* 0x8000000aa5a57e24 */ /* 0x000fc8000f8e02a8 */
[----:B------:R-:W-:-:S05]  /*b820*/  IMAD.IADD R165, R165, 0x1, -R0 ;  /* 0x00000001a5a57824 */ /* 0x000fca00078e0a00 */
[----:B------:R-:W-:Y:S02]  /*b830*/  VIADDMNMX R177, R165, R168, R177, PT ;  /* 0x000000a8a5b17246 */ /* 0x000fe400038001b1 */
[----:B------:R-:W-:-:S07]  /*b840*/  VIMNMX R178, R178, R165, !PT ;  /* 0x000000a5b2b27248 */ /* 0x000fce0007fe0100 */
.L_x_1829:
[----:B------:R-:W-:Y:S01]  /*b850*/  UISETP.GT.AND UP1, UPT, UR42, -0x1, UPT ;  /* 0xffffffff2a00788c */ /* 0x000fe2000bf24270 */
[----:B------:R-:W1:Y:S05]  /*b860*/  SHFL.IDX PT, R182, R175, 0x1, 0x1c1f ;  /* 0x003c1f00afb67f89 */ /* 0x000e6a00000e0000 */
[----:B------:R-:W-:-:S04]  /*b870*/  PLOP3.LUT P0, PT, PT, PT, UP1, 0x80, 0x0 ;  /* 0x000000000000781c */ /* 0x000fc80003f0f018 */
[C---:B------:R-:W-:Y:S02]  /*b880*/  ISETP.GT.AND P1, PT, R178.reuse, RZ, P0 ;  /* 0x000000ffb200720c */ /* 0x040fe40000724270 */
[C---:B------:R-:W-:Y:S02]  /*b890*/  ISETP.GT.AND P3, PT, R178.reuse, 0x1, P0 ;  /* 0x00000001b200780c */ /* 0x040fe40000764270 */
[----:B------:R-:W-:Y:S02]  /*b8a0*/  ISETP.LT.OR P2, PT, R177, 0x1, P1 ;  /* 0x00000001b100780c */ /* 0x000fe40000f41670 */
[C---:B------:R-:W-:Y:S02]  /*b8b0*/  ISETP.GT.AND P1, PT, R178.reuse, 0x8, P0 ;  /* 0x00000008b200780c */ /* 0x040fe40000724270 */
[----:B------:R-:W-:Y:S02]  /*b8c0*/  FSEL R176, R5, -INF , !P2 ;  /* 0xff80000005b07808 */ /* 0x000fe40005000000 */
[----:B------:R-:W-:-:S02]  /*b8d0*/  ISETP.GT.AND P2, PT, R178, 0x9, P0 ;  /* 0x00000009b200780c */ /* 0x000fc40000744270 */
[C---:B------:R-:W-:Y:S02]  /*b8e0*/  ISETP.LT.OR P3, PT, R177.reuse, 0x2, P3 ;  /* 0x00000002b100780c */ /* 0x040fe40001f61670 */
[C---:B------:R-:W-:Y:S02]  /*b8f0*/  ISETP.LT.OR P1, PT, R177.reuse, 0x9, P1 ;  /* 0x00000009b100780c */ /* 0x040fe40000f21670 */
[----:B------:R-:W-:Y:S02]  /*b900*/  ISETP.LT.OR P2, PT, R177, 0xa, P2 ;  /* 0x0000000ab100780c */ /* 0x000fe40001741670 */
[----:B------:R-:W-:Y:S02]  /*b910*/  FSEL R174, R22, -INF , !P3 ;  /* 0xff80000016ae7808 */ /* 0x000fe40005800000 */
[----:B0-----:R-:W-:Y:S02]  /*b920*/  FSEL R173, R153, -INF , !P1 ;  /* 0xff80000099ad7808 */ /* 0x001fe40004800000 */
[----:B------:R-:W-:-:S02]  /*b930*/  FSEL R169, R154, -INF , !P2 ;  /* 0xff8000009aa97808 */ /* 0x000fc40005000000 */
[C---:B------:R-:W-:Y:S02]  /*b940*/  ISETP.GT.AND P3, PT, R178.reuse, 0x10, P0 ;  /* 0x00000010b200780c */ /* 0x040fe40000764270 */
[C---:B------:R-:W-:Y:S02]  /*b950*/  ISETP.GT.AND P1, PT, R178.reuse, 0x11, P0 ;  /* 0x00000011b200780c */ /* 0x040fe40000724270 */
[----:B------:R-:W-:Y:S02]  /*b960*/  ISETP.GT.AND P2, PT, R178, 0x18, P0 ;  /* 0x00000018b200780c */ /* 0x000fe40000744270 */
[C---:B------:R-:W-:Y:S02]  /*b970*/  ISETP.LT.OR P3, PT, R177.reuse, 0x11, P3 ;  /* 0x00000011b100780c */ /* 0x040fe40001f61670 */
[C---:B------:R-:W-:Y:S02]  /*b980*/  ISETP.LT.OR P1, PT, R177.reuse, 0x12, P1 ;  /* 0x00000012b100780c */ /* 0x040fe40000f21670 */
[----:B------:R-:W-:-:S02]  /*b990*/  ISETP.LT.OR P2, PT, R177, 0x19, P2 ;  /* 0x00000019b100780c */ /* 0x000fc40001741670 */
[----:B------:R-:W-:Y:S02]  /*b9a0*/  FSEL R166, R184, -INF , !P3 ;  /* 0xff800000b8a67808 */ /* 0x000fe40005800000 */
[----:B------:R-:W-:Y:S02]  /*b9b0*/  FSEL R168, R185, -INF , !P1 ;  /* 0xff800000b9a87808 */ /* 0x000fe40004800000 */
[----:B------:R-:W-:Y:S02]  /*b9c0*/  FSEL R165, R163, -INF , !P2 ;  /* 0xff800000a3a57808 */ /* 0x000fe40005000000 */
[C---:B------:R-:W-:Y:S02]  /*b9d0*/  ISETP.GT.AND P3, PT, R178.reuse, 0x19, P0 ;  /* 0x00000019b200780c */ /* 0x040fe40000764270 */
[C---:B------:R-:W-:Y:S02]  /*b9e0*/  ISETP.GT.AND P1, PT, R178.reuse, 0x20, P0 ;  /* 0x00000020b200780c */ /* 0x040fe40000724270 */
[----:B------:R-:W-:-:S02]  /*b9f0*/  ISETP.GT.AND P2, PT, R178, 0x21, P0 ;  /* 0x00000021b200780c */ /* 0x000fc40000744270 */
[C---:B------:R-:W-:Y:S02]  /*ba00*/  ISETP.LT.OR P3, PT, R177.reuse, 0x1a, P3 ;  /* 0x0000001ab100780c */ /* 0x040fe40001f61670 */
[C---:B------:R-:W-:Y:S02]  /*ba10*/  ISETP.LT.OR P1, PT, R177.reuse, 0x21, P1 ;  /* 0x00000021b100780c */ /* 0x040fe40000f21670 */
[----:B------:R-:W-:Y:S02]  /*ba20*/  ISETP.LT.OR P2, PT, R177, 0x22, P2 ;  /* 0x00000022b100780c */ /* 0x000fe40001741670 */
[----:B------:R-:W-:Y:S02]  /*ba30*/  FSEL R172, R164, -INF , !P3 ;  /* 0xff800000a4ac7808 */ /* 0x000fe40005800000 */
[----:B------:R-:W-:Y:S02]  /*ba40*/  FSEL R170, R186, -INF , !P1 ;  /* 0xff800000baaa7808 */ /* 0x000fe40004800000 */
        /* <DEDUP_REMOVED lines=12> */
[----:B------:R-:W-:Y:S01]  /*bb10*/  ISETP.GT.AND P2, PT, R178, 0x39, P0 ;  /* 0x00000039b200780c */ /* 0x000fe20000744270 */
[--C-:B-1----:R-:W-:Y:S01]  /*bb20*/  IMAD.IADD R178, R179, 0x1, R182.reuse ;  /* 0x00000001b3b27824 */ /* 0x102fe200078e02b6 */
[----:B------:R-:W-:Y:S01]  /*bb30*/  ISETP.LT.OR P3, PT, R177, 0x32, P3 ;  /* 0x00000032b100780c */ /* 0x000fe20001f61670 */
[----:B------:R-:W-:Y:S01]  /*bb40*/  IMAD.IADD R179, R183, 0x1, R182 ;  /* 0x00000001b7b37824 */ /* 0x000fe200078e02b6 */
[----:B------:R-:W-:-:S02]  /*bb50*/  ISETP.LT.OR P1, PT, R177, 0x39, P1 ;  /* 0x00000039b100780c */ /* 0x000fc40000f21670 */
[----:B------:R-:W-:Y:S02]  /*bb60*/  ISETP.LT.OR P2, PT, R177, 0x3a, P2 ;  /* 0x0000003ab100780c */ /* 0x000fe40001741670 */
[----:B------:R-:W-:Y:S02]  /*bb70*/  FSEL R164, R191, -INF , !P3 ;  /* 0xff800000bfa47808 */ /* 0x000fe40005800000 */
[----:B------:R-:W-:Y:S02]  /*bb80*/  FSEL R154, R180, -INF , !P1 ;  /* 0xff800000b49a7808 */ /* 0x000fe40004800000 */
[----:B------:R-:W-:Y:S01]  /*bb90*/  FSEL R153, R181, -INF , !P2 ;  /* 0xff800000b5997808 */ /* 0x000fe20005000000 */
[----:B------:R-:W-:Y:S06]  /*bba0*/  @!P4 BRA `(.L_x_1833) ;  /* 0x00000000005cc947 */ /* 0x000fec0003800000 */
[----:B------:R-:W-:Y:S01]  /*bbb0*/  IMAD R5, R193, UR39, R182 ;  /* 0x00000027c1057c24 */ /* 0x000fe2000f8e02b6 */
[----:B------:R-:W-:Y:S04]  /*bbc0*/  BSSY B0, `(.L_x_1834) ;  /* 0x0000011000007945 */ /* 0x000fe80003800000 */
[----:B------:R-:W-:-:S04]  /*bbd0*/  IADD3 R5, R5, -UR27, RZ ;  /* 0x8000001b05057c10 */ /* 0x000fc8000fffe0ff */
[----:B------:R-:W-:-:S13]  /*bbe0*/  ISETP.GT.AND P1, PT, R5, -0x1, PT ;  /* 0xffffffff0500780c */ /* 0x000fda0003f24270 */
[----:B------:R-:W-:Y:S05]  /*bbf0*/  @P1 BRA `(.L_x_1835) ;  /* 0x0000000000201947 */ /* 0x000fea0003800000 */
[----:B------:R-:W-:Y:S01]  /*bc00*/  IMAD.U32 R182, RZ, RZ, UR26 ;  /* 0x0000001affb67e24 */ /* 0x000fe2000f8e00ff */
[----:B------:R-:W-:-:S04]  /*bc10*/  LOP3.LUT R5, RZ, R5, RZ, 0x33, !PT ;  /* 0x00000005ff057212 */ /* 0x000fc800078e33ff */
[----:B------:R-:W-:-:S13]  /*bc20*/  ISETP.NE.AND P1, PT, R182, 0x1, PT ;  /* 0x00000001b600780c */ /* 0x000fda0003f25270 */
[----:B------:R-:W0:Y:S02]  /*bc30*/  @P1 LDC.64 R180, c[0x0][0x9e8] ;  /* 0x00027a00ffb41b82 */ /* 0x000e240000000a00 */
[----:B0-----:R-:W-:-:S05]  /*bc40*/  @P1 IMAD.HI.U32 R180, R5, R180, RZ ;  /* 0x000000b405b41227 */ /* 0x001fca00078e00ff */
[----:B------:R-:W-:-:S04]  /*bc50*/  @P1 SHF.R.U32.HI R5, RZ, R181, R180 ;  /* 0x000000b5ff051219 */ /* 0x000fc800000116b4 */
[----:B------:R-:W-:Y:S01]  /*bc60*/  LOP3.LUT R5, RZ, R5, RZ, 0x33, !PT ;  /* 0x00000005ff057212 */ /* 0x000fe200078e33ff */
[----:B------:R-:W-:Y:S06]  /*bc70*/  BRA `(.L_x_1836) ;  /* 0x0000000000147947 */ /* 0x000fec0003800000 */
.L_x_1835:
[----:B------:R-:W-:-:S05]  /*bc80*/  IMAD.U32 R182, RZ, RZ, UR26 ;  /* 0x0000001affb67e24 */ /* 0x000fca000f8e00ff */
[----:B------:R-:W-:-:S13]  /*bc90*/  ISETP.NE.AND P1, PT, R182, 0x1, PT ;  /* 0x00000001b600780c */ /* 0x000fda0003f25270 */
[----:B------:R-:W0:Y:S02]  /*bca0*/  @P1 LDC.64 R180, c[0x0][0x9e8] ;  /* 0x00027a00ffb41b82 */ /* 0x000e240000000a00 */
[----:B0-----:R-:W-:-:S05]  /*bcb0*/  @P1 IMAD.HI.U32 R180, R5, R180, RZ ;  /* 0x000000b405b41227 */ /* 0x001fca00078e00ff */
[----:B------:R-:W-:-:S07]  /*bcc0*/  @P1 SHF.R.U32.HI R5, RZ, R181, R180 ;  /* 0x000000b5ff051219 */ /* 0x000fce00000116b4 */
.L_x_1836:
[----:B------:R-:W-:Y:S05]  /*bcd0*/  BSYNC B0 ;  /* 0x0000000000007941 */ /* 0x000fea0003800000 */
.L_x_1834:
[----:B------:R-:W-:-:S04]  /*bce0*/  IMAD R5, R5, R182, -UR10 ;  /* 0x8000000a05057e24 */ /* 0x000fc8000f8e02b6 */
[----:B------:R-:W-:-:S05]  /*bcf0*/  IMAD.IADD R5, R5, 0x1, -R0 ;  /* 0x0000000105057824 */ /* 0x000fca00078e0a00 */
[----:B------:R-:W-:Y:S02]  /*bd00*/  VIADDMNMX R178, R5, R182, R178, PT ;  /* 0x000000b605b27246 */ /* 0x000fe400038001b2 */
[----:B------:R-:W-:-:S07]  /*bd10*/  VIMNMX R179, R179, R5, !PT ;  /* 0x00000005b3b37248 */ /* 0x000fce0007fe0100 */
.L_x_1833:
[----:B------:R-:W-:Y:S01]  /*bd20*/  FMNMX.FTZ R5, R176, R15, !PT ;  /* 0x0000000fb0057209 */ /* 0x000fe20007810000 */
[----:B------:R-:W-:Y:S01]  /*bd30*/  UMOV UR10, UR24 ;  /* 0x00000018000a7c82 */ /* 0x000fe20008000000 */
[----:B------:R-:W-:Y:S02]  /*bd40*/  ISETP.GT.AND P1, PT, R179, 0x1, P0 ;  /* 0x00000001b300780c */ /* 0x000fe40000724270 */
[----:B------:R-:W-:Y:S02]  /*bd50*/  FMNMX.FTZ R180, R174, R5, !PT ;  /* 0x00000005aeb47209 */ /* 0x000fe40007810000 */
[----:B------:R-:W-:Y:S02]  /*bd60*/  ISETP.LT.OR P1, PT, R178, 0x2, P1 ;  /* 0x00000002b200780c */ /* 0x000fe40000f21670 */
[----:B------:R-:W-:Y:S02]  /*bd70*/  FMNMX.FTZ R180, R173, R180, !PT ;  /* 0x000000b4adb47209 */ /* 0x000fe40007810000 */
[----:B------:R-:W-:-:S02]  /*bd80*/  FSEL R17, R17, -INF , !P1 ;  /* 0xff80000011117808 */ /* 0x000fc40004800000 */
[----:B------:R-:W-:Y:S02]  /*bd90*/  FMNMX.FTZ R5, R169, R180, !PT ;  /* 0x000000b4a9057209 */ /* 0x000fe40007810000 */
[C---:B------:R-:W-:Y:S02]  /*bda0*/  ISETP.GT.AND P1, PT, R179.reuse, RZ, P0 ;  /* 0x000000ffb300720c */ /* 0x040fe40000724270 */
[----:B------:R-:W-:Y:S02]  /*bdb0*/  FMNMX.FTZ R5, R166, R5, !PT ;  /* 0x00000005a6057209 */ /* 0x000fe40007810000 */
[----:B------:R-:W-:Y:S02]  /*bdc0*/  ISETP.LT.OR P1, PT, R178, 0x1, P1 ;  /* 0x00000001b200780c */ /* 0x000fe40000f21670 */
[----:B------:R-:W-:Y:S02]  /*bdd0*/  FMNMX.FTZ R180, R168, R5, !PT ;  /* 0x00000005a8b47209 */ /* 0x000fe40007810000 */
[----:B------:R-:W-:-:S02]  /*bde0*/  ISETP.GT.AND P2, PT, R179, 0x8, P0 ;  /* 0x00000008b300780c */ /* 0x000fc40000744270 */
[----:B------:R-:W-:Y:S02]  /*bdf0*/  FMNMX.FTZ R5, R165, R180, !PT ;  /* 0x000000b4a5057209 */ /* 0x000fe40007810000 */
[----:B------:R-:W-:Y:S02]  /*be00*/  ISETP.LT.OR P2, PT, R178, 0x9, P2 ;  /* 0x00000009b200780c */ /* 0x000fe40001741670 */
[----:B------:R-:W-:Y:S02]  /*be10*/  FMNMX.FTZ R5, R172, R5, !PT ;  /* 0x00000005ac057209 */ /* 0x000fe40007810000 */
[----:B------:R-:W-:Y:S02]  /*be20*/  ISETP.GT.AND P3, PT, R179, 0x9, P0 ;  /* 0x00000009b300780c */ /* 0x000fe40000764270 */
[----:B------:R-:W-:Y:S02]  /*be30*/  FMNMX.FTZ R180, R170, R5, !PT ;  /* 0x00000005aab47209 */ /* 0x000fe40007810000 */
[----:B------:R-:W-:-:S02]  /*be40*/  FSEL R18, R18, -INF , !P2 ;  /* 0xff80000012127808 */ /* 0x000fc40005000000 */
        /* <DEDUP_REMOVED lines=13> */
[C---:B------:R-:W-:Y:S02]  /*bf20*/  ISETP.LT.OR P3, PT, R178.reuse, 0x12, P3 ;  /* 0x00000012b200780c */ /* 0x040fe40001f61670 */
[----:B------:R-:W-:Y:S01]  /*bf30*/  ISETP.GT.AND P2, PT, R179, 0x19, P0 ;  /* 0x00000019b300780c */ /* 0x000fe20000744270 */
[----:B------:R-:W0:Y:S01]  /*bf40*/  SHFL.BFLY PT, R5, R180, 0x2, 0x1f ;  /* 0x0c401f00b4057f89 */ /* 0x000e2200000e0000 */
[----:B------:R-:W-:Y:S02]  /*bf50*/  FSEL R21, R21, -INF , !P3 ;  /* 0xff80000015157808 */ /* 0x000fe40005800000 */
[----:B------:R-:W-:Y:S02]  /*bf60*/  ISETP.GT.AND P3, PT, R179, 0x20, P0 ;  /* 0x00000020b300780c */ /* 0x000fe40000764270 */
[----:B------:R-:W-:-:S02]  /*bf70*/  ISETP.LT.OR P2, PT, R178, 0x1a, P2 ;  /* 0x0000001ab200780c */ /* 0x000fc40001741670 */
[----:B------:R-:W-:Y:S02]  /*bf80*/  ISETP.LT.OR P3, PT, R178, 0x21, P3 ;  /* 0x00000021b200780c */ /* 0x000fe40001f61670 */
[----:B------:R-:W-:Y:S02]  /*bf90*/  FSEL R152, R152, -INF , !P2 ;  /* 0xff80000098987808 */ /* 0x000fe40005000000 */
[----:B------:R-:W-:Y:S02]  /*bfa0*/  ISETP.GT.AND P2, PT, R179, 0x28, P0 ;  /* 0x00000028b300780c */ /* 0x000fe40000744270 */
[----:B------:R-:W-:Y:S02]  /*bfb0*/  FSEL R155, R155, -INF , !P3 ;  /* 0xff8000009b9b7808 */ /* 0x000fe40005800000 */
[----:B------:R-:W-:-:S04]  /*bfc0*/  ISETP.LT.OR P2, PT, R178, 0x29, P2 ;  /* 0x00000029b200780c */ /* 0x000fc80001741670 */
[----:B------:R-:W-:Y:S02]  /*bfd0*/  FSEL R157, R157, -INF , !P2 ;  /* 0xff8000009d9d7808 */ /* 0x000fe40005000000 */
[----:B------:R-:W-:Y:S02]  /*bfe0*/  ISETP.GT.AND P2, PT, R179, 0x30, P0 ;  /* 0x00000030b300780c */ /* 0x000fe40000744270 */
[----:B0-----:R-:W-:Y:S02]  /*bff0*/  FMNMX.FTZ R175, R180, R5, !PT ;  /* 0x00000005b4af7209 */ /* 0x001fe40007810000 */
[----:B------:R-:W-:-:S03]  /*c000*/  ISETP.LT.OR P2, PT, R178, 0x31, P2 ;  /* 0x00000031b200780c */ /* 0x000fc60001741670 */
[----:B------:R-:W0:Y:S01]  /*c010*/  SHFL.BFLY PT, R182, R175, 0x1, 0x1f ;  /* 0x0c201f00afb67f89 */ /* 0x000e2200000e0000 */
[----:B------:R-:W-:Y:S02]  /*c020*/  FSEL R159, R159, -INF , !P2 ;  /* 0xff8000009f9f7808 */ /* 0x000fe40005000000 */
[----:B------:R-:W-:-:S04]  /*c030*/  ISETP.GT.AND P2, PT, R179, 0x38, P0 ;  /* 0x00000038b300780c */ /* 0x000fc80000744270 */
[----:B------:R-:W-:-:S04]  /*c040*/  ISETP.LT.OR P2, PT, R178, 0x39, P2 ;  /* 0x00000039b200780c */ /* 0x000fc80001741670 */
[----:B------:R-:W-:Y:S02]  /*c050*/  FSEL R161, R161, -INF , !P2 ;  /* 0xff800000a1a17808 */ /* 0x000fe40005000000 */
[----:B0-----:R-:W-:Y:S02]  /*c060*/  FMNMX.FTZ R5, R175, R182, !PT ;  /* 0x000000b6af057209 */ /* 0x001fe40007810000 */
[----:B------:R-:W-:Y:S02]  /*c070*/  FSEL R175, R6, -INF , !P1 ;  /* 0xff80000006af7808 */ /* 0x000fe40004800000 */
[----:B------:R-:W-:Y:S01]  /*c080*/  ISETP.GT.AND P1, PT, R179, 0x18, P0 ;  /* 0x00000018b300780c */ /* 0x000fe20000724270 */
[----:B------:R-:W-:Y:S01]  /*c090*/  FMUL.FTZ R183, R5, UR10 ;  /* 0x0000000a05b77c20 */ /* 0x000fe20008410000 */
[----:B------:R-:W-:Y:S02]  /*c0a0*/  FMNMX.FTZ R6, R175, R14, !PT ;  /* 0x0000000eaf067209 */ /* 0x000fe40007810000 */
[----:B------:R-:W-:-:S02]  /*c0b0*/  ISETP.LT.OR P1, PT, R178, 0x19, P1 ;  /* 0x00000019b200780c */ /* 0x000fc40000f21670 */
[----:B------:R-:W-:Y:S02]  /*c0c0*/  FMNMX.FTZ R177, R17, R6, !PT ;  /* 0x0000000611b17209 */ /* 0x000fe40007810000 */
[----:B------:R-:W-:Y:S02]  /*c0d0*/  FSEL R23, R23, -INF , !P1 ;  /* 0xff80000017177808 */ /* 0x000fe40004800000 */
[----:B------:R-:W-:Y:S02]  /*c0e0*/  FMNMX.FTZ R6, R18, R177, !PT ;  /* 0x000000b112067209 */ /* 0x000fe40007810000 */
[----:B------:R-:W-:Y:S02]  /*c0f0*/  ISETP.GT.AND P1, PT, R179, 0x21, P0 ;  /* 0x00000021b300780c */ /* 0x000fe40000724270 */
[----:B------:R-:W-:Y:S02]  /*c100*/  FMNMX.FTZ R177, R19, R6, !PT ;  /* 0x0000000613b17209 */ /* 0x000fe40007810000 */
[----:B------:R-:W-:-:S02]  /*c110*/  ISETP.LT.OR P1, PT, R178, 0x22, P1 ;  /* 0x00000022b200780c */ /* 0x000fc40000f21670 */
[----:B------:R-:W-:Y:S02]  /*c120*/  FMNMX.FTZ R6, R20, R177, !PT ;  /* 0x000000b114067209 */ /* 0x000fe40007810000 */
[----:B------:R-:W-:Y:S02]  /*c130*/  FSEL R156, R156, -INF , !P1 ;  /* 0xff8000009c9c7808 */ /* 0x000fe40004800000 */
[----:B------:R-:W-:Y:S02]  /*c140*/  FMNMX.FTZ R6, R21, R6, !PT ;  /* 0x0000000615067209 */ /* 0x000fe40007810000 */
[----:B------:R-:W-:Y:S02]  /*c150*/  ISETP.GT.AND P1, PT, R179, 0x29, P0 ;  /* 0x00000029b300780c */ /* 0x000fe40000724270 */
[----:B------:R-:W-:Y:S02]  /*c160*/  FMNMX.FTZ R177, R23, R6, !PT ;  /* 0x0000000617b17209 */ /* 0x000fe40007810000 */
[----:B------:R-:W-:-:S02]  /*c170*/  FSETP.NEU.FTZ.AND P3, PT, R5, -INF , PT ;  /* 0xff8000000500780b */ /* 0x000fc40003f7d000 */
[----:B------:R-:W-:Y:S02]  /*c180*/  FMNMX.FTZ R6, R152, R177, !PT ;  /* 0x000000b198067209 */ /* 0x000fe40007810000 */
[----:B------:R-:W-:Y:S02]  /*c190*/  ISETP.LT.OR P1, PT, R178, 0x2a, P1 ;  /* 0x0000002ab200780c */ /* 0x000fe40000f21670 */
[----:B------:R-:W-:Y:S02]  /*c1a0*/  FMNMX.FTZ R181, R155, R6, !PT ;  /* 0x000000069bb57209 */ /* 0x000fe40007810000 */
[----:B------:R-:W-:Y:S02]  /*c1b0*/  FSEL R183, R183, RZ, P3 ;  /* 0x000000ffb7b77208 */ /* 0x000fe40001800000 */
[----:B------:R-:W-:Y:S02]  /*c1c0*/  FMNMX.FTZ R6, R156, R181, !PT ;  /* 0x000000b59c067209 */ /* 0x000fe40007810000 */
[----:B------:R-:W-:Y:S01]  /*c1d0*/  FSEL R158, R158, -INF , !P1 ;  /* 0xff8000009e9e7808 */ /* 0x000fe20004800000 */
[--C-:B------:R-:W-:Y:S01]  /*c1e0*/  FFMA.FTZ R176, R176, UR10, -R183.reuse ;  /* 0x0000000ab0b07c23 */ /* 0x100fe200080108b7 */
[----:B------:R-:W-:Y:S01]  /*c1f0*/  ISETP.GT.AND P1, PT, R179, 0x31, P0 ;  /* 0x00000031b300780c */ /* 0x000fe20000724270 */
[--C-:B------:R-:W-:Y:S01]  /*c200*/  FFMA.FTZ R174, R174, UR10, -R183.reuse ;  /* 0x0000000aaeae7c23 */ /* 0x100fe200080108b7 */
[----:B------:R-:W-:Y:S01]  /*c210*/  FMNMX.FTZ R181, R157, R6, !PT ;  /* 0x000000069db57209 */ /* 0x000fe20007810000 */
[----:B------:R0:W-:Y:S01]  /*c220*/  MUFU.EX2 R177, R176 ;  /* 0x000000b000b17308 */ /* 0x0001e20000000800 */
[----:B------:R-:W-:Y:S01]  /*c230*/  ISETP.LT.OR P1, PT, R178, 0x32, P1 ;  /* 0x00000032b200780c */ /* 0x000fe20000f21670 */
[--C-:B------:R-:W-:Y:S01]  /*c240*/  FFMA.FTZ R169, R169, UR10, -R183.reuse ;  /* 0x0000000aa9a97c23 */ /* 0x100fe200080108b7 */
[----:B------:R-:W-:Y:S01]  /*c250*/  FMNMX.FTZ R6, R158, R181, !PT ;  /* 0x000000b59e067209 */ /* 0x000fe20007810000 */
[--C-:B------:R-:W-:Y:S01]  /*c260*/  FFMA.FTZ R166, R166, UR10, -R183.reuse ;  /* 0x0000000aa6a67c23 */ /* 0x100fe200080108b7 */
[----:B------:R-:W-:Y:S01]  /*c270*/  ISETP.GT.AND P0, PT, R179, 0x39, P0 ;  /* 0x00000039b300780c */ /* 0x000fe20000704270 */
[--C-:B------:R-:W-:Y:S01]  /*c280*/  FFMA.FTZ R165, R165, UR10, -R183.reuse ;  /* 0x0000000aa5a57c23 */ /* 0x100fe200080108b7 */
[----:B------:R-:W-:Y:S01]  /*c290*/  FMNMX.FTZ R6, R159, R6, !PT ;  /* 0x000000069f067209 */ /* 0x000fe20007810000 */
[----:B------:R-:W-:Y:S01]  /*c2a0*/  MUFU.EX2 R174, R174 ;  /* 0x000000ae00ae7308 */ /* 0x000fe20000000800 */
[--C-:B0-----:R-:W-:Y:S01]  /*c2b0*/  FFMA.FTZ R176, R173, UR10, -R183.reuse ;  /* 0x0000000aadb07c23 */ /* 0x101fe200080108b7 */
[----:B------:R-:W-:Y:S01]  /*c2c0*/  FSEL R173, R160, -INF , !P1 ;  /* 0xff800000a0ad7808 */ /* 0x000fe20004800000 */
[--C-:B------:R-:W-:Y:S01]  /*c2d0*/  FFMA.FTZ R172, R172, UR10, -R183.reuse ;  /* 0x0000000aacac7c23 */ /* 0x100fe200080108b7 */
[----:B------:R-:W-:Y:S01]  /*c2e0*/  ISETP.LT.OR P0, PT, R178, 0x3a, P0 ;  /* 0x0000003ab200780c */ /* 0x000fe20000701670 */
[--C-:B------:R-:W-:Y:S01]  /*c2f0*/  FFMA.FTZ R22, R22, UR10, -R183.reuse ;  /* 0x0000000a16167c23 */ /* 0x100fe200080108b7 */
[----:B------:R-:W-:Y:S01]  /*c300*/  FMNMX.FTZ R6, R173, R6, !PT ;  /* 0x00000006ad067209 */ /* 0x000fe20007810000 */
[--C-:B------:R-:W-:Y:S01]  /*c310*/  FFMA.FTZ R170, R170, UR10, -R183.reuse ;  /* 0x0000000aaaaa7c23 */ /* 0x100fe200080108b7 */
[----:B------:R-:W-:Y:S01]  /*c320*/  FSEL R162, R162, -INF , !P0 ;  /* 0xff800000a2a27808 */ /* 0x000fe20004000000 */
[----:B------:R0:W-:Y:S01]  /*c330*/  MUFU.EX2 R160, R176 ;  /* 0x000000b000a07308 */ /* 0x0001e20000000800 */
[----:B------:R-:W-:Y:S01]  /*c340*/  FMNMX.FTZ R179, R161, R6, !PT ;  /* 0x00000006a1b37209 */ /* 0x000fe20007810000 */
[--C-:B------:R-:W-:Y:S01]  /*c350*/  FFMA.FTZ R154, R154, UR10, -R183.reuse ;  /* 0x0000000a9a9a7c23 */ /* 0x100fe200080108b7 */
[--C-:B------:R-:W-:Y:S01]  /*c360*/  FFMA.FTZ R171, R171, UR10, -R183.reuse ;  /* 0x0000000aabab7c23 */ /* 0x100fe200080108b7 */
[--C-:B------:R-:W-:Y:S01]  /*c370*/  FFMA.FTZ R167, R167, UR10, -R183.reuse ;  /* 0x0000000aa7a77c23 */ /* 0x100fe200080108b7 */
[----:B------:R-:W-:Y:S01]  /*c380*/  FMNMX.FTZ R6, R162, R179, !PT ;  /* 0x000000b3a2067209 */ /* 0x000fe20007810000 */
[--C-:B------:R-:W-:Y:S01]  /*c390*/  FFMA.FTZ R179, R168, UR10, -R183.reuse ;  /* 0x0000000aa8b37c23 */ /* 0x100fe200080108b7 */
[----:B------:R-:W-:Y:S01]  /*c3a0*/  FSEL R168, R5, RZ, P3 ;  /* 0x000000ff05a87208 */ /* 0x000fe20001800000 */
[----:B------:R-:W-:Y:S01]  /*c3b0*/  MUFU.EX2 R169, R169 ;  /* 0x000000a900a97308 */ /* 0x000fe20000000800 */
[--C-:B0-----:R-:W-:Y:S01]  /*c3c0*/  FFMA.FTZ R176, R163, UR10, -R183.reuse ;  /* 0x0000000aa3b07c23 */ /* 0x101fe200080108b7 */
[----:B------:R-:W0:Y:S01]  /*c3d0*/  SHFL.BFLY PT, R181, R6, 0x2, 0x1f ;  /* 0x0c401f0006b57f89 */ /* 0x000e2200000e0000 */
[----:B------:R-:W-:Y:S01]  /*c3e0*/  FFMA.FTZ R153, R153, UR10, -R183 ;  /* 0x0000000a99997c23 */ /* 0x000fe200080108b7 */
[----:B------:R-:W-:Y:S01]  /*c3f0*/  FADD.FTZ R168, -R168, R15 ;  /* 0x0000000fa8a87221 */ /* 0x000fe20000010100 */
[----:B------:R-:W-:Y:S01]  /*c400*/  ISETP.NE.AND P1, PT, R3, RZ, PT ;  /* 0x000000ff0300720c */ /* 0x000fe20003f25270 */
[----:B------:R-:W-:Y:S01]  /*c410*/  FFMA.FTZ R164, R164, UR10, -R183 ;  /* 0x0000000aa4a47c23 */ /* 0x000fe200080108b7 */
[----:B------:R-:W-:Y:S01]  /*c420*/  MOV R183, UR25 ;  /* 0x0000001900b77c02 */ /* 0x000fe20008000f00 */
[----:B------:R-:W-:Y:S01]  /*c430*/  FMUL.FTZ R168, R168, UR10 ;  /* 0x0000000aa8a87c20 */ /* 0x000fe20008410000 */
[----:B------:R-:W-:Y:S08]  /*c440*/  MUFU.EX2 R166, R166 ;  /* 0x000000a600a67308 */ /* 0x000ff00000000800 */
[----:B------:R-:W1:Y:S08]  /*c450*/  MUFU.EX2 R168, R168 ;  /* 0x000000a800a87308 */ /* 0x000e700000000800 */
[----:B------:R-:W2:Y:S01]  /*c460*/  MUFU.EX2 R179, R179 ;  /* 0x000000b300b37308 */ /* 0x000ea20000000800 */
[----:B0-----:R-:W-:-:S05]  /*c470*/  FMNMX.FTZ R181, R6, R181, !PT ;  /* 0x000000b506b57209 */ /* 0x001fca0007810000 */
[----:B------:R-:W0:Y:S02]  /*c480*/  SHFL.BFLY PT, R6, R181, 0x1, 0x1f ;  /* 0x0c201f00b5067f89 */ /* 0x000e2400000e0000 */
[----:B------:R-:W3:Y:S01]  /*c490*/  MUFU.EX2 R165, R165 ;  /* 0x000000a500a57308 */ /* 0x000ee20000000800 */
[----:B-1----:R-:W-:Y:S01]  /*c4a0*/  FFMA.FTZ R15, R168, R8, R177 ;  /* 0x00000008a80f7223 */ /* 0x002fe200000100b1 */
[-C--:B------:R-:W-:Y:S01]  /*c4b0*/  FMUL.FTZ R24, R24, R168.reuse ;  /* 0x000000a818187220 */ /* 0x080fe20000410000 */
[-C--:B------:R-:W-:Y:S01]  /*c4c0*/  FMUL.FTZ R25, R25, R168.reuse ;  /* 0x000000a819197220 */ /* 0x080fe20000410000 */
[-C--:B------:R-:W-:Y:S01]  /*c4d0*/  FMUL.FTZ R28, R28, R168.reuse ;  /* 0x000000a81c1c7220 */ /* 0x080fe20000410000 */
[----:B------:R-:W-:Y:S01]  /*c4e0*/  FADD.FTZ R15, R174, R15 ;  /* 0x0000000fae0f7221 */ /* 0x000fe20000010000 */
[-C--:B------:R-:W-:Y:S01]  /*c4f0*/  FMUL.FTZ R29, R29, R168.reuse ;  /* 0x000000a81d1d7220 */ /* 0x080fe20000410000 */
[-C--:B------:R-:W-:Y:S01]  /*c500*/  FMUL.FTZ R32, R32, R168.reuse ;  /* 0x000000a820207220 */ /* 0x080fe20000410000 */
[----:B------:R1:W-:Y:S01]  /*c510*/  MUFU.EX2 R163, R22 ;  /* 0x0000001600a37308 */ /* 0x0003e20000000800 */
[----:B------:R-:W-:Y:S01]  /*c520*/  FADD.FTZ R8, R160, R15 ;  /* 0x0000000fa0087221 */ /* 0x000fe20000010000 */
[-C--:B------:R-:W-:Y:S01]  /*c530*/  FMUL.FTZ R33, R33, R168.reuse ;  /* 0x000000a821217220 */ /* 0x080fe20000410000 */
[-C--:B------:R-:W-:Y:S01]  /*c540*/  FMUL.FTZ R36, R36, R168.reuse ;  /* 0x000000a824247220 */ /* 0x080fe20000410000 */
[-C--:B------:R-:W-:Y:S01]  /*c550*/  FMUL.FTZ R37, R37, R168.reuse ;  /* 0x000000a825257220 */ /* 0x080fe20000410000 */
[-C--:B------:R-:W-:Y:S01]  /*c560*/  FMUL.FTZ R40, R40, R168.reuse ;  /* 0x000000a828287220 */ /* 0x080fe20000410000 */
[-C--:B------:R-:W-:Y:S01]  /*c570*/  FMUL.FTZ R41, R41, R168.reuse ;  /* 0x000000a829297220 */ /* 0x080fe20000410000 */
[-C--:B------:R-:W-:Y:S01]  /*c580*/  FMUL.FTZ R44, R44, R168.reuse ;  /* 0x000000a82c2c7220 */ /* 0x080fe20000410000 */
[----:B------:R-:W4:Y:S01]  /*c590*/  MUFU.EX2 R172, R172 ;  /* 0x000000ac00ac7308 */ /* 0x000f220000000800 */
[-C--:B------:R-:W-:Y:S01]  /*c5a0*/  FMUL.FTZ R45, R45, R168.reuse ;  /* 0x000000a82d2d7220 */ /* 0x080fe20000410000 */
[-C--:B------:R-:W-:Y:S01]  /*c5b0*/  FMUL.FTZ R48, R48, R168.reuse ;  /* 0x000000a830307220 */ /* 0x080fe20000410000 */
[-C--:B------:R-:W-:Y:S01]  /*c5c0*/  FMUL.FTZ R49, R49, R168.reuse ;  /* 0x000000a831317220 */ /* 0x080fe20000410000 */
[-C--:B------:R-:W-:Y:S01]  /*c5d0*/  FMUL.FTZ R52, R52, R168.reuse ;  /* 0x000000a834347220 */ /* 0x080fe20000410000 */
[----:B------:R-:W-:Y:S01]  /*c5e0*/  FMUL.FTZ R53, R53, R168 ;  /* 0x000000a835357220 */ /* 0x000fe20000410000 */
[----:B0-----:R-:W-:Y:S01]  /*c5f0*/  FMNMX.FTZ R6, R181, R6, !PT ;  /* 0x00000006b5067209 */ /* 0x001fe20007810000 */
[-C--:B------:R-:W-:Y:S01]  /*c600*/  FMUL.FTZ R56, R56, R168.reuse ;  /* 0x000000a838387220 */ /* 0x080fe20000410000 */
[----:B------:R-:W0:Y:S01]  /*c610*/  MUFU.EX2 R170, R170 ;  /* 0x000000aa00aa7308 */ /* 0x000e220000000800 */
[-C--:B------:R-:W-:Y:S01]  /*c620*/  FMUL.FTZ R57, R57, R168.reuse ;  /* 0x000000a839397220 */ /* 0x080fe20000410000 */
[C---:B------:R-:W-:Y:S01]  /*c630*/  FSETP.NEU.FTZ.AND P0, PT, R6.reuse, -INF , PT ;  /* 0xff8000000600780b */ /* 0x040fe20003f1d000 */
[----:B------:R-:W-:Y:S01]  /*c640*/  FMUL.FTZ R180, R6, UR10 ;  /* 0x0000000a06b47c20 */ /* 0x000fe20008410000 */
[-C--:B------:R-:W-:Y:S01]  /*c650*/  FMUL.FTZ R60, R60, R168.reuse ;  /* 0x000000a83c3c7220 */ /* 0x080fe20000410000 */
[-C--:B------:R-:W-:Y:S01]  /*c660*/  FMUL.FTZ R61, R61, R168.reuse ;  /* 0x000000a83d3d7220 */ /* 0x080fe20000410000 */
[----:B------:R-:W-:Y:S01]  /*c670*/  FSEL R15, R6, RZ, P0 ;  /* 0x000000ff060f7208 */ /* 0x000fe20000000000 */
[-C--:B------:R-:W-:Y:S01]  /*c680*/  FMUL.FTZ R64, R64, R168.reuse ;  /* 0x000000a840407220 */ /* 0x080fe20000410000 */
[----:B------:R-:W-:Y:S01]  /*c690*/  FSEL R180, R180, RZ, P0 ;  /* 0x000000ffb4b47208 */ /* 0x000fe20000000000 */
[----:B------:R5:W-:Y:S01]  /*c6a0*/  MUFU.EX2 R178, R154 ;  /* 0x0000009a00b27308 */ /* 0x000be20000000800 */
[-C--:B------:R-:W-:Y:S01]  /*c6b0*/  FMUL.FTZ R65, R65, R168.reuse ;  /* 0x000000a841417220 */ /* 0x080fe20000410000 */
[----:B------:R-:W-:Y:S01]  /*c6c0*/  FADD.FTZ R15, -R15, R14 ;  /* 0x0000000e0f0f7221 */ /* 0x000fe20000010100 */
[----:B------:R-:W-:Y:S01]  /*c6d0*/  FMUL.FTZ R68, R68, R168 ;  /* 0x000000a844447220 */ /* 0x000fe20000410000 */
[----:B-1----:R-:W-:Y:S01]  /*c6e0*/  FFMA.FTZ R22, R175, UR10, -R180 ;  /* 0x0000000aaf167c23 */ /* 0x002fe200080108b4 */
[----:B------:R-:W-:Y:S01]  /*c6f0*/  FADD.FTZ R175, R169, R8 ;  /* 0x00000008a9af7221 */ /* 0x000fe20000010000 */
[----:B------:R-:W-:Y:S01]  /*c700*/  FMUL.FTZ R15, R15, UR10 ;  /* 0x0000000a0f0f7c20 */ /* 0x000fe20008410000 */
[--C-:B------:R-:W-:Y:S01]  /*c710*/  FFMA.FTZ R17, R17, UR10, -R180.reuse ;  /* 0x0000000a11117c23 */ /* 0x100fe200080108b4 */
[----:B------:R-:W1:Y:S01]  /*c720*/  MUFU.EX2 R171, R171 ;  /* 0x000000ab00ab7308 */ /* 0x000e620000000800 */
[----:B-----5:R-:W-:Y:S01]  /*c730*/  FADD.FTZ R154, R166, R175 ;  /* 0x000000afa69a7221 */ /* 0x020fe20000010000 */
[--C-:B------:R-:W-:Y:S01]  /*c740*/  FFMA.FTZ R18, R18, UR10, -R180.reuse ;  /* 0x0000000a12127c23 */ /* 0x100fe200080108b4 */
[--C-:B------:R-:W-:Y:S01]  /*c750*/  FFMA.FTZ R19, R19, UR10, -R180.reuse ;  /* 0x0000000a13137c23 */ /* 0x100fe200080108b4 */
[----:B------:R-:W-:Y:S01]  /*c760*/  FFMA.FTZ R20, R20, UR10, -R180 ;  /* 0x0000000a14147c23 */ /* 0x000fe200080108b4 */
[----:B--2---:R-:W-:Y:S01]  /*c770*/  FADD.FTZ R154, R179, R154 ;  /* 0x0000009ab39a7221 */ /* 0x004fe20000010000 */
[----:B------:R-:W-:-:S02]  /*c780*/  @!P1 IMAD R8, R183, 0x40, R2 ;  /* 0x00000040b7089824 */ /* 0x000fc400078e0202 */
[----:B------:R-:W-:Y:S01]  /*c790*/  FFMA.FTZ R21, R21, UR10, -R180 ;  /* 0x0000000a15157c23 */ /* 0x000fe200080108b4 */
[----:B------:R-:W2:Y:S01]  /*c7a0*/  MUFU.EX2 R167, R167 ;  /* 0x000000a700a77308 */ /* 0x000ea20000000800 */
[----:B---3--:R-:W-:Y:S01]  /*c7b0*/  FADD.FTZ R175, R165, R154 ;  /* 0x0000009aa5af7221 */ /* 0x008fe20000010000 */
[--C-:B------:R-:W-:Y:S01]  /*c7c0*/  FFMA.FTZ R14, R152, UR10, -R180.reuse ;  /* 0x0000000a980e7c23 */ /* 0x100fe200080108b4 */
[--C-:B------:R-:W-:Y:S01]  /*c7d0*/  FFMA.FTZ R23, R23, UR10, -R180.reuse ;  /* 0x0000000a17177c23 */ /* 0x100fe200080108b4 */
[--C-:B------:R-:W-:Y:S01]  /*c7e0*/  FFMA.FTZ R182, R161, UR10, -R180.reuse ;  /* 0x0000000aa1b67c23 */ /* 0x100fe200080108b4 */
[----:B----4-:R-:W-:Y:S01]  /*c7f0*/  FADD.FTZ R175, R172, R175 ;  /* 0x000000afacaf7221 */ /* 0x010fe20000010000 */
[--C-:B------:R-:W-:Y:S01]  /*c800*/  FFMA.FTZ R155, R155, UR10, -R180.reuse ;  /* 0x0000000a9b9b7c23 */ /* 0x100fe200080108b4 */
[--C-:B------:R-:W-:Y:S01]  /*c810*/  FFMA.FTZ R157, R157, UR10, -R180.reuse ;  /* 0x0000000a9d9d7c23 */ /* 0x100fe200080108b4 */
[----:B------:R-:W-:Y:S01]  /*c820*/  MUFU.EX2 R22, R22 ;  /* 0x0000001600167308 */ /* 0x000fe20000000800 */
[----:B0-----:R-:W-:Y:S01]  /*c830*/  FADD.FTZ R154, R170, R175 ;  /* 0x000000afaa9a7221 */ /* 0x001fe20000010000 */
[--C-:B------:R-:W-:Y:S01]  /*c840*/  FFMA.FTZ R175, R158, UR10, -R180.reuse ;  /* 0x0000000a9eaf7c23 */ /* 0x100fe200080108b4 */
[----:B------:R-:W-:Y:S01]  /*c850*/  F2FP.BF16.F32.PACK_AB R158, R172, R165 ;  /* 0x000000a5ac9e723e */ /* 0x000fe200000010ff */
[----:B------:R-:W-:Y:S01]  /*c860*/  FFMA.FTZ R159, R159, UR10, -R180 ;  /* 0x0000000a9f9f7c23 */ /* 0x000fe200080108b4 */
[----:B-1----:R-:W-:Y:S01]  /*c870*/  FADD.FTZ R154, R171, R154 ;  /* 0x0000009aab9a7221 */ /* 0x002fe20000010000 */
[----:B------:R-:W-:Y:S01]  /*c880*/  FFMA.FTZ R173, R173, UR10, -R180 ;  /* 0x0000000aadad7c23 */ /* 0x000fe200080108b4 */
[----:B------:R-:W-:Y:S01]  /*c890*/  @!P1 LEA R8, R8, UR37, 0x2 ;  /* 0x0000002508089c11 */ /* 0x000fe2000f8e10ff */
[----:B------:R-:W0:Y:S01]  /*c8a0*/  MUFU.EX2 R15, R15 ;  /* 0x0000000f000f7308 */ /* 0x000e220000000800 */
[----:B--2---:R-:W-:Y:S01]  /*c8b0*/  FADD.FTZ R183, R167, R154 ;  /* 0x0000009aa7b77221 */ /* 0x004fe20000010000 */
[----:B------:R-:W-:Y:S01]  /*c8c0*/  F2FP.BF16.F32.PACK_AB R154, R169, R160 ;  /* 0x000000a0a99a723e */ /* 0x000fe200000010ff */
[----:B------:R-:W-:Y:S01]  /*c8d0*/  FMUL.FTZ R69, R69, R168 ;  /* 0x000000a845457220 */ /* 0x000fe20000410000 */
[----:B------:R-:W-:Y:S01]  /*c8e0*/  F2FP.BF16.F32.PACK_AB R160, R171, R170 ;  /* 0x000000aaaba0723e */ /* 0x000fe200000010ff */
[----:B------:R-:W-:Y:S01]  /*c8f0*/  @!P1 STS [R8+0x28800], R168 ;  /* 0x028800a808009388 */ /* 0x000fe20000000800 */
        /* <DEDUP_REMOVED lines=11> */
[----:B0-----:R-:W-:Y:S01]  /*c9b0*/  FFMA.FTZ R172, R15, R7, R22 ;  /* 0x000000070fac7223 */ /* 0x001fe20000010016 */
[----:B------:R0:W-:Y:S01]  /*c9c0*/  @!P1 STS [R8+0x28820], R15 ;  /* 0x0288200f08009388 */ /* 0x0001e20000000800 */
        /* <DEDUP_REMOVED lines=10> */
[----:B------:R-:W-:Y:S01]  /*ca70*/  FADD.FTZ R161, R163, R152 ;  /* 0x00000098a3a17221 */ /* 0x000fe20000010000 */
[----:B------:R-:W-:Y:S01]  /*ca80*/  F2FP.BF16.F32.PACK_AB R152, R174, R177 ;  /* 0x000000b1ae98723e */ /* 0x000fe200000010ff */
[----:B------:R-:W-:Y:S01]  /*ca90*/  FMUL.FTZ R105, R105, R168 ;  /* 0x000000a869697220 */ /* 0x000fe20000410000 */
[----:B------:R-:W1:Y:S01]  /*caa0*/  MUFU.EX2 R18, R18 ;  /* 0x0000001200127308 */ /* 0x000e620000000800 */
[--C-:B--2---:R-:W-:Y:S01]  /*cab0*/  FFMA.FTZ R17, R156, UR10, -R180.reuse ;  /* 0x0000000a9c117c23 */ /* 0x104fe200080108b4 */
[----:B------:R-:W-:Y:S01]  /*cac0*/  F2FP.BF16.F32.PACK_AB R156, R179, R166 ;  /* 0x000000a6b39c723e */ /* 0x000fe200000010ff */
[----:B------:R-:W-:Y:S01]  /*cad0*/  FFMA.FTZ R180, R162, UR10, -R180 ;  /* 0x0000000aa2b47c23 */ /* 0x000fe200080108b4 */
[----:B------:R-:W-:Y:S01]  /*cae0*/  F2FP.BF16.F32.PACK_AB R162, R176, R167 ;  /* 0x000000a7b0a2723e */ /* 0x000fe200000010ff */
[-C--:B------:R-:W-:Y:S01]  /*caf0*/  FMUL.FTZ R108, R108, R168.reuse ;  /* 0x000000a86c6c7220 */ /* 0x080fe20000410000 */
[-C--:B------:R-:W-:Y:S01]  /*cb00*/  FMUL.FTZ R109, R109, R168.reuse ;  /* 0x000000a86d6d7220 */ /* 0x080fe20000410000 */
[----:B------:R-:W-:Y:S01]  /*cb10*/  FMUL.FTZ R112, R112, R168 ;  /* 0x000000a870707220 */ /* 0x000fe20000410000 */
[----:B------:R-:W2:Y:S01]  /*cb20*/  MUFU.EX2 R164, R164 ;  /* 0x000000a400a47308 */ /* 0x000ea20000000800 */
[C---:B---3--:R-:W-:Y:S01]  /*cb30*/  FADD.FTZ R7, R153.reuse, R172 ;  /* 0x000000ac99077221 */ /* 0x048fe20000010000 */
[----:B------:R-:W-:Y:S01]  /*cb40*/  F2FP.BF16.F32.PACK_AB R153, R153, R22 ;  /* 0x000000169999723e */ /* 0x000fe200000010ff */
[-C--:B------:R-:W-:Y:S01]  /*cb50*/  FMUL.FTZ R113, R113, R168.reuse ;  /* 0x000000a871717220 */ /* 0x080fe20000410000 */
[-C--:B------:R-:W-:Y:S01]  /*cb60*/  FMUL.FTZ R116, R116, R168.reuse ;  /* 0x000000a874747220 */ /* 0x080fe20000410000 */
[-C--:B------:R-:W-:Y:S01]  /*cb70*/  FMUL.FTZ R117, R117, R168.reuse ;  /* 0x000000a875757220 */ /* 0x080fe20000410000 */
[-C--:B------:R-:W-:Y:S01]  /*cb80*/  FMUL.FTZ R120, R120, R168.reuse ;  /* 0x000000a878787220 */ /* 0x080fe20000410000 */
[-C--:B------:R-:W-:Y:S01]  /*cb90*/  FMUL.FTZ R121, R121, R168.reuse ;  /* 0x000000a879797220 */ /* 0x080fe20000410000 */
[----:B------:R-:W3:Y:S01]  /*cba0*/  MUFU.EX2 R19, R19 ;  /* 0x0000001300137308 */ /* 0x000ee20000000800 */
        /* <DEDUP_REMOVED lines=10> */
[-C--:B------:R-:W-:Y:S01]  /*cc50*/  FMUL.FTZ R136, R136, R168.reuse ;  /* 0x000000a888887220 */ /* 0x080fe20000410000 */
[-C--:B------:R-:W-:Y:S01]  /*cc60*/  FMUL.FTZ R137, R137, R168.reuse ;  /* 0x000000a889897220 */ /* 0x080fe20000410000 */
[----:B------:R-:W-:Y:S01]  /*cc70*/  FADD.FTZ R166, R178, R161 ;  /* 0x000000a1b2a67221 */ /* 0x000fe20000010000 */
[-C--:B------:R-:W-:Y:S01]  /*cc80*/  FMUL.FTZ R140, R140, R168.reuse ;  /* 0x000000a88c8c7220 */ /* 0x080fe20000410000 */
[----:B------:R-:W-:Y:S01]  /*cc90*/  FMUL.FTZ R141, R141, R168 ;  /* 0x000000a88d8d7220 */ /* 0x000fe20000410000 */
[----:B------:R-:W2:Y:S01]  /*cca0*/  MUFU.EX2 R21, R21 ;  /* 0x0000001500157308 */ /* 0x000ea20000000800 */
[----:B---3--:R-:W-:Y:S01]  /*ccb0*/  FADD.FTZ R7, R19, R174 ;  /* 0x000000ae13077221 */ /* 0x008fe20000010000 */
[C---:B0-----:R-:W-:Y:S01]  /*ccc0*/  FADD.FTZ R8, R181.reuse, R166 ;  /* 0x000000a6b5087221 */ /* 0x041fe20000010000 */
[----:B------:R-:W-:Y:S01]  /*ccd0*/  F2FP.BF16.F32.PACK_AB R166, R181, R178 ;  /* 0x000000b2b5a6723e */ /* 0x000fe200000010ff */
[-C--:B------:R-:W-:Y:S01]  /*cce0*/  FMUL.FTZ R144, R144, R168.reuse ;  /* 0x000000a890907220 */ /* 0x080fe20000410000 */
[-C--:B------:R-:W-:Y:S01]  /*ccf0*/  FMUL.FTZ R145, R145, R168.reuse ;  /* 0x000000a891917220 */ /* 0x080fe20000410000 */
[-C--:B------:R-:W-:Y:S01]  /*cd00*/  FMUL.FTZ R148, R148, R168.reuse ;  /* 0x000000a894947220 */ /* 0x080fe20000410000 */
[----:B------:R-:W-:Y:S01]  /*cd10*/  FMUL.FTZ R149, R149, R168 ;  /* 0x000000a895957220 */ /* 0x000fe20000410000 */
        /* <DEDUP_REMOVED lines=26> */
[----:B--2---:R-:W-:Y:S01]  /*cec0*/  F2FP.BF16.F32.PACK_AB R155, R19, R18 ;  /* 0x00000012139b723e */ /* 0x004fe200000010ff */
        /* <DEDUP_REMOVED lines=15> */
[C---:B0-----:R-:W-:Y:S01]  /*cfc0*/  FADD.FTZ R176, R170.reuse, R7 ;  /* 0x00000007aab07221 */ /* 0x041fe20000010000 */
        /* <DEDUP_REMOVED lines=40> */
[-C--:B------:R-:W-:Y:S01]  /*d250*/  FMUL.FTZ R130, R130, R15.reuse ;  /* 0x0000000f82827220 */ /* 0x080fe20000410000 */
[-C--:B------:R-:W-:Y:S01]  /*d260*/  FMUL.FTZ R131, R131, R15.reuse ;  /* 0x0000000f83837220 */ /* 0x080fe20000410000 */
[-C--:B------:R-:W-:Y:S01]  /*d270*/  FMUL.FTZ R134, R134, R15.reuse ;  /* 0x0000000f86867220 */ /* 0x080fe20000410000 */
[-C--:B------:R-:W-:Y:S01]  /*d280*/  FMUL.FTZ R135, R135, R15.reuse ;  /* 0x0000000f87877220 */ /* 0x080fe20000410000 */
[-C--:B------:R-:W-:Y:S01]  /*d290*/  FMUL.FTZ R138, R138, R15.reuse ;  /* 0x0000000f8a8a7220 */ /* 0x080fe20000410000 */
[-C--:B------:R-:W-:Y:S01]  /*d2a0*/  FMUL.FTZ R139, R139, R15.reuse ;  /* 0x0000000f8b8b7220 */ /* 0x080fe20000410000 */
[----:B------:R-:W-:Y:S01]  /*d2b0*/  FMUL.FTZ R142, R142, R15 ;  /* 0x0000000f8e8e7220 */ /* 0x000fe20000410000 */
[C---:B-1----:R-:W-:Y:S01]  /*d2c0*/  F2FP.BF16.F32.PACK_AB R167, R180.reuse, R167 ;  /* 0x000000a7b4a7723e */ /* 0x042fe200000010ff */
[----:B------:R-:W-:Y:S01]  /*d2d0*/  FADD.FTZ R7, R180, R7 ;  /* 0x00000007b4077221 */ /* 0x000fe20000010000 */
[-C--:B------:R-:W-:Y:S01]  /*d2e0*/  FMUL.FTZ R143, R143, R15.reuse ;  /* 0x0000000f8f8f7220 */ /* 0x080fe20000410000 */
[-C--:B------:R-:W-:Y:S01]  /*d2f0*/  FMUL.FTZ R146, R146, R15.reuse ;  /* 0x0000000f92927220 */ /* 0x080fe20000410000 */
[-C--:B------:R-:W-:Y:S01]  /*d300*/  FMUL.FTZ R147, R147, R15.reuse ;  /* 0x0000000f93937220 */ /* 0x080fe20000410000 */
[----:B------:R2:W-:Y:S01]  /*d310*/  STSM.16.M88.4 [R9], R164 ;  /* 0x000000a409007844 */ /* 0x0005e20000000200 */
[-C--:B------:R-:W-:Y:S01]  /*d320*/  FMUL.FTZ R150, R150, R15.reuse ;  /* 0x0000000f96967220 */ /* 0x080fe20000410000 */
[----:B------:R-:W-:Y:S01]  /*d330*/  FMUL.FTZ R151, R151, R15 ;  /* 0x0000000f97977220 */ /* 0x000fe20000410000 */
[----:B------:R-:W-:Y:S06]  /*d340*/  @!P5 BRA `(.L_x_1837) ;  /* 0x000000000004d947 */ /* 0x000fec0003800000 */
[----:B------:R-:W-:Y:S01]  /*d350*/  BPT.TRAP 0x1 ;  /* 0x000000040000795c */ /* 0x000fe20000300000 */
.L_x_1837:
[----:B------:R0:W1:Y:S01]  /*d360*/  SYNCS.PHASECHK.TRANS64.TRYWAIT P0, [UR31+0x28c50], R13 ;  /* 0x028c500dff0075a7 */ /* 0x000062000800015f */
[----:B------:R-:W-:Y:S05]  /*d370*/  @!P5 BRA `(.L_x_1838) ;  /* 0x000000000004d947 */ /* 0x000fea0003800000 */
[----:B------:R-:W-:Y:S01]  /*d380*/  BPT.TRAP 0x1 ;  /* 0x000000040000795c */ /* 0x000fe20000300000 */
.L_x_1838:
[----:B-1----:R-:W-:Y:S05]  /*d390*/  @P0 BRA `(.L_x_1839) ;  /* 0x0000000000080947 */ /* 0x002fea0003800000 */
[----:B------:R-:W1:Y:S02]  /*d3a0*/  SYNCS.PHASECHK.TRANS64.TRYWAIT P0, [UR31+0x28c50], R13 ;  /* 0x028c500dff0075a7 */ /* 0x000e64000800015f */
[----:B-1----:R-:W-:Y:S05]  /*d3b0*/  @!P0 BRA `(.L_x_1840) ;  /* 0x0000008000b88947 */ /* 0x002fea0003800000 */
.L_x_1839:
        /* <DEDUP_REMOVED lines=13> */
[----:B------:R-:W-:-:S02]  /*d490*/  @!P6 PRMT R16, RZ, 0x654, R16 ;  /* 0x00000654ff10e816 */ /* 0x000fc40000000010 */
[----:B------:R-:W-:Y:S01]  /*d4a0*/  MOV R15, R5 ;  /* 0x00000005000f7202 */ /* 0x000fe20000000f00 */
[----:B------:R-:W-:Y:S02]  /*d4b0*/  WARPGROUP.DEPBAR.LE gsb0, 0x0 ;  /* 0x00008000000079c5 */ /* 0x000fe40000010000 */
[----:B------:R-:W-:-:S15]  /*d4c0*/  WARPGROUP.ARRIVE ;  /* 0x00000000000079c5 */ /* 0x000fde0000000000 */
[----:B------:R-:W-:-:S04]  /*d4d0*/  NOP ;  /* 0x0000000000007918 */ /* 0x000fc80000000000 */
        /* <DEDUP_REMOVED lines=24> */
.L_x_1824:
[----:B-12---:R-:W1:Y:S01]  /*d660*/  SHFL.BFLY PT, R9, R8, 0x2, 0x1f ;  /* 0x0c401f0008097f89 */ /* 0x006e6200000e0000 */
[----:B------:R-:W-:Y:S01]  /*d670*/  IMAD.MOV.U32 R10, RZ, RZ, RZ ;  /* 0x000000ffff0a7224 */ /* 0x000fe200078e00ff */
[----:B------:R-:W-:Y:S08]  /*d680*/  BAR.ARV 0x8, 0x100 ;  /* 0x0204000000007b1d */ /* 0x000ff00000002000 */
[----:B------:R-:W-:Y:S01]  /*d690*/  BAR.SYNC.DEFER_BLOCKING 0xf, 0x100 ;  /* 0x03c4000000007b1d */ /* 0x000fe20000010000 */
[----:B------:R-:W-:-:S05]  /*d6a0*/  ISETP.NE.AND P0, PT, R3, RZ, PT ;  /* 0x000000ff0300720c */ /* 0x000fca0003f05270 */
[----:B------:R-:W2:Y:S01]  /*d6b0*/  SHFL.BFLY PT, R4, R7, 0x2, 0x1f ;  /* 0x0c401f0007047f89 */ /* 0x000ea200000e0000 */
[----:B-1----:R-:W-:Y:S01]  /*d6c0*/  FADD.FTZ R9, R9, R8 ;  /* 0x0000000809097221 */ /* 0x002fe20000010000 */
[----:B------:R-:W-:-:S04]  /*d6d0*/  IMAD.U32 R8, RZ, RZ, UR10 ;  /* 0x0000000aff087e24 */ /* 0x000fc8000f8e00ff */
[----:B------:R-:W1:Y:S01]  /*d6e0*/  SHFL.BFLY PT, R0, R9, 0x1, 0x1f ;  /* 0x0c201f0009007f89 */ /* 0x000e6200000e0000 */
[----:B--2---:R-:W-:-:S05]  /*d6f0*/  FADD.FTZ R4, R4, R7 ;  /* 0x0000000704047221 */ /* 0x004fca0000010000 */
[----:B------:R-:W2:Y:S01]  /*d700*/  SHFL.BFLY PT, R11, R4, 0x1, 0x1f ;  /* 0x0c201f00040b7f89 */ /* 0x000ea200000e0000 */
[----:B-1----:R-:W-:Y:S01]  /*d710*/  FADD.FTZ R12, R9, R0 ;  /* 0x00000000090c7221 */ /* 0x002fe20000010000 */
[----:B------:R-:W-:Y:S02]  /*d720*/  IMAD.MOV.U32 R0, RZ, RZ, RZ ;  /* 0x000000ffff007224 */ /* 0x000fe400078e00ff */
[----:B------:R-:W-:Y:S02]  /*d730*/  IMAD.U32 R9, RZ, RZ, UR4 ;  /* 0x00000004ff097e24 */ /* 0x000fe4000f8e00ff */
[----:B------:R-:W-:-:S03]  /*d740*/  FSETP.NE.FTZ.AND P1, PT, R12, RZ, PT ;  /* 0x000000ff0c00720b */ /* 0x000fc60003f35000 */
[----:B------:R-:W-:Y:S01]  /*d750*/  LEA R9, R9, R2, 0x6 ;  /* 0x0000000209097211 */ /* 0x000fe200078e30ff */
[----:B------:R-:W-:-:S03]  /*d760*/  IMAD.MOV.U32 R2, RZ, RZ, -0x800000 ;  /* 0xff800000ff027424 */ /* 0x000fc600078e00ff */
[----:B------:R-:W-:-:S06]  /*d770*/  @!P0 LEA R9, R9, UR37, 0x2 ;  /* 0x0000002509098c11 */ /* 0x000fcc000f8e10ff */
[----:B------:R-:W1:Y:S01]  /*d780*/  @P1 MUFU.RCP R10, R12 ;  /* 0x0000000c000a1308 */ /* 0x000e620000001000 */
[----:B------:R-:W-:Y:S01]  /*d790*/  @P1 FMUL.FTZ R8, R8, 0.69314718246459960938 ;  /* 0x3f31721808081820 */ /* 0x000fe20000410000 */
[----:B--2---:R-:W-:Y:S01]  /*d7a0*/  FADD.FTZ R11, R4, R11 ;  /* 0x0000000b040b7221 */ /* 0x004fe20000010000 */
[----:B------:R-:W-:-:S04]  /*d7b0*/  MOV R4, 0xff800000 ;  /* 0xff80000000047802 */ /* 0x000fc80000000f00 */
[----:B------:R-:W-:Y:S01]  /*d7c0*/  FSETP.NE.FTZ.AND P2, PT, R11, RZ, PT ;  /* 0x000000ff0b00720b */ /* 0x000fe20003f55000 */
[----:B------:R-:W-:Y:S01]  /*d7d0*/  @P1 MUFU.LG2 R3, R12 ;  /* 0x0000000c00031308 */ /* 0x000fe20000000c00 */
[----:B-1----:R1:W-:Y:S01]  /*d7e0*/  @!P0 STS [R9+0x28800], R10 ;  /* 0x0288000a09008388 */ /* 0x0023e20000000800 */
[-C--:B------:R-:W-:Y:S01]  /*d7f0*/  FMUL.FTZ R24, R24, R10.reuse ;  /* 0x0000000a18187220 */ /* 0x080fe20000410000 */
[----:B------:R-:W-:-:S09]  /*d800*/  FMUL.FTZ R25, R25, R10 ;  /* 0x0000000a19197220 */ /* 0x000fd20000410000 */
[----:B------:R-:W2:Y:S01]  /*d810*/  @P2 MUFU.RCP R0, R11 ;  /* 0x0000000b00002308 */ /* 0x000ea20000001000 */
[-C--:B------:R-:W-:Y:S01]  /*d820*/  FMUL.FTZ R28, R28, R10.reuse ;  /* 0x0000000a1c1c7220 */ /* 0x080fe20000410000 */
[-C--:B------:R-:W-:Y:S01]  /*d830*/  FMUL.FTZ R29, R29, R10.reuse ;  /* 0x0000000a1d1d7220 */ /* 0x080fe20000410000 */
[-C--:B------:R-:W-:Y:S01]  /*d840*/  FMUL.FTZ R32, R32, R10.reuse ;  /* 0x0000000a20207220 */ /* 0x080fe20000410000 */
[-C--:B------:R-:W-:Y:S01]  /*d850*/  FMUL.FTZ R33, R33, R10.reuse ;  /* 0x0000000a21217220 */ /* 0x080fe20000410000 */
[-C--:B------:R-:W-:Y:S01]  /*d860*/  FMUL.FTZ R36, R36, R10.reuse ;  /* 0x0000000a24247220 */ /* 0x080fe20000410000 */
[-C--:B------:R-:W-:Y:S01]  /*d870*/  FMUL.FTZ R37, R37, R10.reuse ;  /* 0x0000000a25257220 */ /* 0x080fe20000410000 */
[-C--:B------:R-:W-:Y:S01]  /*d880*/  FMUL.FTZ R40, R40, R10.reuse ;  /* 0x0000000a28287220 */ /* 0x080fe20000410000 */
[----:B------:R-:W5:Y:S01]  /*d890*/  @P2 MUFU.LG2 R7, R11 ;  /* 0x0000000b00072308 */ /* 0x000f620000000c00 */
        /* <DEDUP_REMOVED lines=8> */
[----:B--2---:R2:W-:Y:S01]  /*d920*/  @!P0 STS [R9+0x28820], R0 ;  /* 0x0288200009008388 */ /* 0x0045e20000000800 */
        /* <DEDUP_REMOVED lines=47> */
[----:B-1----:R-:W-:-:S02]  /*dc20*/  IMAD.U32 R10, RZ, RZ, UR10 ;  /* 0x0000000aff0a7e24 */ /* 0x002fc4000f8e00ff */
[----:B------:R-:W-:Y:S01]  /*dc30*/  @P1 FMUL.FTZ R3, R3, 0.69314718246459960938 ;  /* 0x3f31721803031820 */ /* 0x000fe20000410000 */
[----:B-----5:R-:W-:Y:S01]  /*dc40*/  @P2 FMUL.FTZ R7, R7, 0.69314718246459960938 ;  /* 0x3f31721807072820 */ /* 0x020fe20000410000 */
[----:B------:R-:W-:Y:S01]  /*dc50*/  PLOP3.LUT P0, PT, PT, PT, PT, 0x8, 0x0 ;  /* 0x000000000000781c */ /* 0x000fe20003f0e170 */
        /* <DEDUP_REMOVED lines=67> */
[----:B--2---:R-:W-:Y:S06]  /*e090*/  BAR.ARV 0xe, 0x100 ;  /* 0x0384000000007b1d */ /* 0x004fec0000002000 */
.L_x_1756:
[----:B------:R-:W-:Y:S05]  /*e0a0*/  @P0 BRA `(.L_x_1842) ;  /* 0x0000002000f80947 */ /* 0x000fea0003800000 */
[----:B------:R-:W1:Y:S01]  /*e0b0*/  S2R R0, SR_TID.X ;  /* 0x0000000000007919 */ /* 0x000e620000002100 */
[----:B------:R-:W2:Y:S01]  /*e0c0*/  S2UR UR5, SR_CgaCtaId ;  /* 0x00000000000579c3 */ /* 0x000ea20000008800 */
[----:B------:R-:W-:Y:S01]  /*e0d0*/  UMOV UR4, 0x400 ;  /* 0x0000040000047882 */ /* 0x000fe20000000000 */
[----:B------:R-:W-:-:S06]  /*e0e0*/  IMAD R3, RZ, RZ, -UR40 ;  /* 0x80000028ff037e24 */ /* 0x000fcc000f8e02ff */
[----:B------:R-:W-:Y:S08]  /*e0f0*/  BAR.SYNC.DEFER_BLOCKING 0x1, 0x100 ;  /* 0x0044000000007b1d */ /* 0x000ff00000010000 */
[----:B------:R-:W5:Y:S08]  /*e100*/  S2UR UR6, SR_CTAID.Y ;  /* 0x00000000000679c3 */ /* 0x000f700000002600 */
[----:B------:R-:W5:Y:S01]  /*e110*/  LDC R10, c[0x0][0xc50] ;  /* 0x00031400ff0a7b82 */ /* 0x000f620000000800 */
[----:B--2---:R-:W-:-:S07]  /*e120*/  ULEA UR4, UR5, UR4, 0x18 ;  /* 0x0000000405047291 */ /* 0x004fce000f8ec03f */
[----:B------:R-:W2:Y:S01]  /*e130*/  LDC R6, c[0x0][0xbe8] ;  /* 0x0002fa00ff067b82 */ /* 0x000ea20000000800 */
[----:B------:R-:W-:Y:S01]  /*e140*/  UIADD3 UR4, UR4, 0x28c20, URZ ;  /* 0x00028c2004047890 */ /* 0x000fe2000fffe03f */
[----:B-1----:R-:W-:-:S03]  /*e150*/  VIADD R20, R0, 0xffffff80 ;  /* 0xffffff8000147836 */ /* 0x002fc60000000000 */
[----:B------:R-:W-:Y:S02]  /*e160*/  UPRMT UR4, URZ, 0x654, UR4 ;  /* 0x000006543f047896 */ /* 0x000fe40008000004 */
[----:B------:R-:W-:-:S04]  /*e170*/  SHF.R.S32.HI R21, RZ, 0x1f, R20 ;  /* 0x0000001fff157819 */ /* 0x000fc80000011414 */
[----:B------:R-:W-:Y:S01]  /*e180*/  LEA.HI R9, R21, R20, RZ, 0x7 ;  /* 0x0000001415097211 */ /* 0x000fe200078f38ff */
[----:B-----5:R-:W-:Y:S01]  /*e190*/  IMAD R3, R10, R3, UR6 ;  /* 0x000000060a037e24 */ /* 0x020fe2000f8e0203 */
[----:B------:R-:W-:Y:S01]  /*e1a0*/  USHF.R.S32.HI UR6, URZ, 0x1f, UR40 ;  /* 0x0000001f3f067899 */ /* 0x000fe20008011428 */
[----:B------:R-:W-:Y:S01]  /*e1b0*/  SYNCS.ARRIVE.TRANS64.RED.A1T0 RZ, [UR4], RZ ;  /* 0x000000ffffff79a7 */ /* 0x000fe20008100404 */
[----:B------:R-:W-:Y:S02]  /*e1c0*/  SHF.R.S32.HI R0, RZ, 0x7, R9 ;  /* 0x00000007ff007819 */ /* 0x000fe40000011409 */
[----:B------:R-:W-:-:S03]  /*e1d0*/  LOP3.LUT R5, R9, 0xffffff80, RZ, 0xc0, !PT ;  /* 0xffffff8009057812 */ /* 0x000fc600078ec0ff */
[----:B------:R-:W1:Y:S01]  /*e1e0*/  SHFL.IDX PT, R7, R0, RZ, 0x1f ;  /* 0x00001fff00077589 */ /* 0x000e6200000e0000 */
[----:B--2---:R-:W-:Y:S01]  /*e1f0*/  ISETP.NE.AND P1, PT, R6, 0x1, PT ;  /* 0x000000010600780c */ /* 0x004fe20003f25270 */
[----:B------:R-:W-:Y:S01]  /*e200*/  IMAD.IADD R8, R20, 0x1, -R5 ;  /* 0x0000000114087824 */ /* 0x000fe200078e0a05 */
[----:B------:R-:W-:-:S04]  /*e210*/  SHF.R.S32.HI R5, RZ, 0x1f, R3 ;  /* 0x0000001fff057819 */ /* 0x000fc80000011403 */
[----:B------:R-:W-:Y:S02]  /*e220*/  SHF.R.S32.HI R155, RZ, 0x1f, R8 ;  /* 0x0000001fff9b7819 */ /* 0x000fe40000011408 */
[----:B-1----:R-:W-:Y:S02]  /*e230*/  ISETP.NE.AND P0, PT, R7, RZ, PT ;  /* 0x000000ff0700720c */ /* 0x002fe40003f05270 */
[----:B------:R-:W-:-:S04]  /*e240*/  LEA.HI R7, R155, R8, RZ, 0x2 ;  /* 0x000000089b077211 */ /* 0x000fc800078f10ff */
[----:B------:R-:W-:-:S07]  /*e250*/  SHF.R.S32.HI R154, RZ, 0x2, R7 ;  /* 0x00000002ff9a7819 */ /* 0x000fce0000011407 */
[----:B------:R-:W-:Y:S05]  /*e260*/  @P0 BRA `(.L_x_1843) ;  /* 0x0000000400440947 */ /* 0x000fea0003800000 */
[----:B------:R-:W1:Y:S01]  /*e270*/  LDC R16, c[0x0][0xbe8] ;  /* 0x0002fa00ff107b82 */ /* 0x000e620000000800 */
[----:B------:R-:W-:Y:S01]  /*e280*/  LOP3.LUT R9, R9, 0xffffff80, RZ, 0xc0, !PT ;  /* 0xffffff8009097812 */ /* 0x000fe200078ec0ff */
[----:B------:R-:W2:Y:S01]  /*e290*/  S2R R22, SR_CTAID.X ;  /* 0x0000000000167919 */ /* 0x000ea20000002500 */
[----:B------:R-:W-:Y:S01]  /*e2a0*/  LEA.HI R11, R21, R20, RZ, 0x2 ;  /* 0x00000014150b7211 */ /* 0x000fe200078f10ff */
[----:B------:R-:W-:Y:S01]  /*e2b0*/  ULDC.64 UR4, c[0x0][0xbd0] ;  /* 0x0002f40000047ab9 */ /* 0x000fe20000000a00 */
[----:B------:R-:W-:Y:S01]  /*e2c0*/  IADD3 R23, R20, -R9, RZ ;  /* 0x8000000914177210 */ /* 0x000fe20007ffe0ff */
[----:B------:R-:W-:Y:S01]  /*e2d0*/  UIMAD.WIDE.U32 UR8, UR40, UR4, URZ ;  /* 0x00000004280872a5 */ /* 0x000fe2000f8e003f */
[----:B------:R-:W-:Y:S01]  /*e2e0*/  LOP3.LUT R11, R11, 0xfffffffc, RZ, 0xc0, !PT ;  /* 0xfffffffc0b0b7812 */ /* 0x000fe200078ec0ff */
[----:B------:R-:W5:Y:S01]  /*e2f0*/  S2UR UR7, SR_CTAID.Z ;  /* 0x00000000000779c3 */ /* 0x000f620000002700 */
[----:B------:R-:W-:Y:S01]  /*e300*/  SHF.R.S32.HI R10, RZ, 0x1f, R23 ;  /* 0x0000001fff0a7819 */ /* 0x000fe20000011417 */
[----:B------:R-:W-:-:S02]  /*e310*/  UIMAD UR4, UR6, UR4, URZ ;  /* 0x00000004060472a4 */ /* 0x000fc4000f8e023f */
[----:B------:R-:W-:Y:S01]  /*e320*/  IMAD.IADD R11, R20, 0x1, -R11 ;  /* 0x00000001140b7824 */ /* 0x000fe200078e0a0b */
[CC--:B------:R-:W-:Y:S01]  /*e330*/  LEA.HI R152, R10.reuse, R23.reuse, RZ, 0x2 ;  /* 0x000000170a987211 */ /* 0x0c0fe200078f10ff */
[----:B------:R-:W-:Y:S01]  /*e340*/  UIMAD UR4, UR40, UR5, UR4 ;  /* 0x00000005280472a4 */ /* 0x000fe2000f8e0204 */
[----:B------:R-:W-:Y:S01]  /*e350*/  LEA.HI R10, R10, R23, RZ, 0x5 ;  /* 0x000000170a0a7211 */ /* 0x000fe200078f28ff */
[----:B------:R-:W4:Y:S01]  /*e360*/  LDC.64 R18, c[0x0][0xbd8] ;  /* 0x0002f600ff127b82 */ /* 0x000f220000000a00 */
[--C-:B------:R-:W-:Y:S01]  /*e370*/  SHF.R.S32.HI R9, RZ, 0x2, R152.reuse ;  /* 0x00000002ff097819 */ /* 0x100fe20000011498 */
[----:B------:R-:W-:Y:S01]  /*e380*/  UIADD3 UR4, UR9, UR4, URZ ;  /* 0x0000000409047290 */ /* 0x000fe2000fffe03f */
[----:B------:R-:W-:Y:S02]  /*e390*/  SHF.R.S32.HI R12, RZ, 0x1f, R152 ;  /* 0x0000001fff0c7819 */ /* 0x000fe40000011498 */
[----:B------:R-:W-:Y:S02]  /*e3a0*/  SHF.R.S32.HI R10, RZ, 0x5, R10 ;  /* 0x00000005ff0a7819 */ /* 0x000fe4000001140a */
[----:B------:R-:W-:-:S02]  /*e3b0*/  LEA.HI R12, R12, R9, RZ, 0x3 ;  /* 0x000000090c0c7211 */ /* 0x000fc400078f18ff */
[----:B-1----:R-:W-:Y:S02]  /*e3c0*/  ISETP.NE.AND P0, PT, R16, 0x1, PT ;  /* 0x000000011000780c */ /* 0x002fe40003f05270 */
[----:B------:R-:W-:Y:S02]  /*e3d0*/  LOP3.LUT R12, R12, 0xfffffff8, RZ, 0xc0, !PT ;  /* 0xfffffff80c0c7812 */ /* 0x000fe400078ec0ff */
[----:B------:R-:W-:-:S03]  /*e3e0*/  LOP3.LUT R152, R152, 0x7ffffffc, RZ, 0xc0, !PT ;  /* 0x7ffffffc98987812 */ /* 0x000fc600078ec0ff */
[----:B------:R-:W-:Y:S01]  /*e3f0*/  IMAD.IADD R9, R9, 0x1, -R12 ;  /* 0x0000000109097824 */ /* 0x000fe200078e0a0c */
[----:B------:R-:W-:Y:S01]  /*e400*/  LEA.HI R12, R11, R11, RZ, 0x1 ;  /* 0x0000000b0b0c7211 */ /* 0x000fe200078f08ff */
[----:B-----5:R-:W-:Y:S01]  /*e410*/  USHF.R.S32.HI UR5, URZ, 0x1f, UR7 ;  /* 0x0000001f3f057899 */ /* 0x020fe20008011407 */
[----:B------:R-:W-:Y:S02]  /*e420*/  IMAD.IADD R152, R23, 0x1, -R152 ;  /* 0x0000000117987824 */ /* 0x000fe400078e0a98 */
[----:B------:R-:W-:Y:S01]  /*e430*/  LOP3.LUT R12, R12, 0x1ffffffe, RZ, 0xc0, !PT ;  /* 0x1ffffffe0c0c7812 */ /* 0x000fe200078ec0ff */
[----:B0--3--:R-:W0:Y:S01]  /*e440*/  @P0 LDC R14, c[0x0][0xbec] ;  /* 0x0002fb00ff0e0b82 */ /* 0x009e220000000800 */
[----:B------:R-:W-:Y:S01]  /*e450*/  LEA R153, R10, R9, 0x4 ;  /* 0x000000090a997211 */ /* 0x000fe200078e20ff */
[----:B------:R-:W-:Y:S02]  /*e460*/  IMAD.U32 R10, RZ, RZ, UR8 ;  /* 0x00000008ff0a7e24 */ /* 0x000fe4000f8e00ff */
[----:B------:R-:W-:-:S02]  /*e470*/  IMAD.IADD R12, R11, 0x1, -R12 ;  /* 0x000000010b0c7824 */ /* 0x000fc400078e0a0c */
[----:B------:R-:W-:Y:S01]  /*e480*/  IMAD.U32 R11, RZ, RZ, UR9 ;  /* 0x00000009ff0b7e24 */ /* 0x000fe2000f8e00ff */
[----:B------:R-:W-:Y:S01]  /*e490*/  MOV R11, UR4 ;  /* 0x00000004000b7c02 */ /* 0x000fe20008000f00 */
[----:B------:R-:W1:Y:S01]  /*e4a0*/  @P0 LDC R17, c[0x0][0xbf0] ;  /* 0x0002fc00ff110b82 */ /* 0x000e620000000800 */
[----:B------:R-:W-:Y:S02]  /*e4b0*/  IMAD R9, R12, 0x8, R153 ;  /* 0x000000080c097824 */ /* 0x000fe400078e0299 */
[----:B----4-:R-:W-:Y:S01]  /*e4c0*/  IMAD R12, R18, UR5, RZ ;  /* 0x00000005120c7c24 */ /* 0x010fe2000f8e02ff */
[----:B------:R-:W-:Y:S01]  /*e4d0*/  ULDC.64 UR4, c[0x0][0xbe0] ;  /* 0x0002f80000047ab9 */ /* 0x000fe20000000a00 */
[----:B--2---:R-:W-:Y:S02]  /*e4e0*/  IMAD R9, R22, 0x40, R9 ;  /* 0x0000004016097824 */ /* 0x004fe400078e0209 */
[----:B------:R-:W-:Y:S02]  /*e4f0*/  IMAD R15, R19, UR7, R12 ;  /* 0x00000007130f7c24 */ /* 0x000fe4000f8e020c */
[----:B------:R-:W-:-:S02]  /*e500*/  IMAD.MOV.U32 R13, RZ, RZ, R9 ;  /* 0x000000ffff0d7224 */ /* 0x000fc400078e0009 */
[----:B------:R-:W-:-:S04]  /*e510*/  IMAD.WIDE.U32 R10, R18, UR7, R10 ;  /* 0x00000007120a7c25 */ /* 0x000fc8000f8e000a */
[----:B------:R-:W-:Y:S02]  /*e520*/  IMAD.IADD R11, R11, 0x1, R15 ;  /* 0x000000010b0b7824 */ /* 0x000fe400078e020f */
[----:B0-----:R-:W-:-:S04]  /*e530*/  @P0 IMAD.HI.U32 R12, R9, R14, RZ ;  /* 0x0000000e090c0227 */ /* 0x001fc800078e00ff */
[----:B------:R-:W-:Y:S01]  /*e540*/  IMAD.WIDE.U32 R10, R3, UR4, R10 ;  /* 0x00000004030a7c25 */ /* 0x000fe2000f8e000a */
[----:B-1----:R-:W-:-:S03]  /*e550*/  @P0 SHF.R.U32.HI R13, RZ, R17, R12 ;  /* 0x00000011ff0d0219 */ /* 0x002fc6000001160c */
[----:B------:R-:W-:Y:S02]  /*e560*/  IMAD R12, R5, UR4, RZ ;  /* 0x00000004050c7c24 */ /* 0x000fe4000f8e02ff */
[----:B------:R-:W-:Y:S01]  /*e570*/  IMAD.SHL.U32 R152, R152, 0x2, RZ ;  /* 0x0000000298987824 */ /* 0x000fe200078e00ff */
[C---:B------:R-:W-:Y:S02]  /*e580*/  IADD3 R14, -R13.reuse, RZ, RZ ;  /* 0x000000ff0d0e7210 */ /* 0x040fe40007ffe1ff */
[----:B------:R-:W-:Y:S02]  /*e590*/  SHF.R.S32.HI R15, RZ, 0x1f, R13 ;  /* 0x0000001fff0f7819 */ /* 0x000fe4000001140d */
[----:B------:R-:W-:Y:S01]  /*e5a0*/  IADD3 R10, P0, R13, R10, RZ ;  /* 0x0000000a0d0a7210 */ /* 0x000fe20007f1e0ff */
[----:B------:R-:W-:Y:S02]  /*e5b0*/  IMAD R9, R16, R14, R9 ;  /* 0x0000000e10097224 */ /* 0x000fe400078e0209 */
[----:B------:R-:W-:Y:S01]  /*e5c0*/  IMAD R14, R3, UR5, R12 ;  /* 0x00000005030e7c24 */ /* 0x000fe2000f8e020c */
[----:B------:R-:W-:-:S02]  /*e5d0*/  ULDC.64 UR4, c[0x0][0xbc8] ;  /* 0x0002f20000047ab9 */ /* 0x000fc40000000a00 */
        /* <DEDUP_REMOVED lines=10> */
[----:B------:R-:W-:Y:S01]  /*e680*/  LOP3.LUT R11, R12, 0xfffffe, RZ, 0xc0, !PT ;  /* 0x00fffffe0c0b7812 */ /* 0x000fe200078ec0ff */
[----:B------:R-:W-:Y:S01]  /*e690*/  IMAD R14, R16, UR4, RZ ;  /* 0x00000004100e7c24 */ /* 0x000fe2000f8e02ff */
[----:B------:R-:W-:Y:S01]  /*e6a0*/  LEA.HI.X R18, R10, UR5, R9, 0x2, P0 ;  /* 0x000000050a127c11 */ /* 0x000fe200080f1409 */
[----:B------:R-:W-:Y:S01]  /*e6b0*/  SHFL.IDX PT, R12, R17, 0x1, 0x1c1f ;  /* 0x003c1f00110c7f89 */ /* 0x000fe200000e0000 */
[----:B------:R-:W-:Y:S01]  /*e6c0*/  LEA R9, R22, R153, 0x6 ;  /* 0x0000009916097211 */ /* 0x000fe200078e30ff */
[----:B------:R-:W-:-:S02]  /*e6d0*/  IMAD.IADD R15, R0, 0x1, -R11 ;  /* 0x00000001000f7824 */ /* 0x000fc400078e0a0b */
[----:B------:R-:W-:Y:S02]  /*e6e0*/  SHFL.IDX PT, R10, R17, RZ, 0x1c1f ;  /* 0x001c1fff110a7589 */ /* 0x000fe400000e0000 */
[----:B------:R-:W-:Y:S02]  /*e6f0*/  IMAD.U32 R15, R15, -0x100, RZ ;  /* 0xffffff000f0f7824 */ /* 0x000fe400078e00ff */
[----:B------:R-:W0:Y:S03]  /*e700*/  SHFL.IDX PT, R11, R18, RZ, 0x1c1f ;  /* 0x001c1fff120b7589 */ /* 0x000e2600000e0000 */
[----:B------:R-:W-:Y:S01]  /*e710*/  ISETP.NE.AND P0, PT, R152, R15, PT ;  /* 0x0000000f9800720c */ /* 0x000fe20003f05270 */
[----:B------:R-:W1:Y:S01]  /*e720*/  SHFL.IDX PT, R13, R18, 0x1, 0x1c1f ;  /* 0x003c1f00120d7f89 */ /* 0x000e6200000e0000 */
[C---:B------:R-:W-:Y:S02]  /*e730*/  VIADD R15, R9.reuse, 0x8 ;  /* 0x00000008090f7836 */ /* 0x040fe40000000000 */
[----:B------:R-:W-:-:S03]  /*e740*/  ISETP.GE.OR P2, PT, R9, R14, P0 ;  /* 0x0000000e0900720c */ /* 0x000fc60000746670 */
[----:B------:R-:W-:-:S10]  /*e750*/  ISETP.GE.OR P0, PT, R15, R14, P0 ;  /* 0x0000000e0f00720c */ /* 0x000fd40000706670 */
[----:B0-----:R2:W-:Y:S04]  /*e760*/  @!P2 ST.E desc[UR48][R10.64], R2 ;  /* 0x000000020a00a985 */ /* 0x0015e8000c101930 */
[----:B-1----:R2:W-:Y:S02]  /*e770*/  @!P0 ST.E desc[UR48][R12.64], R4 ;  /* 0x000000040c008985 */ /* 0x0025e4000c101930 */
.L_x_1843:
[----:B0--3--:R-:W0:Y:S01]  /*e780*/  S2R R14, SR_CTAID.X ;  /* 0x00000000000e7919 */ /* 0x009e220000002500 */
[----:B------:R-:W-:Y:S01]  /*e790*/  LEA.HI R21, R21, R20, RZ, 0x2 ;  /* 0x0000001415157211 */ /* 0x000fe200078f10ff */
[----:B------:R-:W1:Y:S01]  /*e7a0*/  S2UR UR7, SR_CTAID.Z ;  /* 0x00000000000779c3 */ /* 0x000e620000002700 */
[----:B------:R-:W-:Y:S01]  /*e7b0*/  SHF.R.S32.HI R9, RZ, 0x1f, R7 ;  /* 0x0000001fff097819 */ /* 0x000fe20000011407 */
[----:B------:R-:W-:Y:S01]  /*e7c0*/  ULDC.64 UR8, c[0x0][0xb38] ;  /* 0x0002ce0000087ab9 */ /* 0x000fe20000000a00 */
[----:B------:R-:W-:Y:S01]  /*e7d0*/  LOP3.LUT R21, R21, 0xfffffffc, RZ, 0xc0, !PT ;  /* 0xfffffffc15157812 */ /* 0x000fe200078ec0ff */
[----:B------:R-:W-:Y:S01]  /*e7e0*/  UIMAD UR6, UR6, UR8, URZ ;  /* 0x00000008060672a4 */ /* 0x000fe2000f8e023f */
[----:B------:R-:W-:Y:S01]  /*e7f0*/  LEA.HI R9, R9, R154, RZ, 0x3 ;  /* 0x0000009a09097211 */ /* 0x000fe200078f18ff */
[----:B------:R-:W-:Y:S01]  /*e800*/  UIMAD.WIDE.U32 UR4, UR40, UR8, URZ ;  /* 0x00000008280472a5 */ /* 0x000fe2000f8e003f */
[----:B------:R-:W-:Y:S01]  /*e810*/  IADD3 R21, R20, -R21, RZ ;  /* 0x8000001514157210 */ /* 0x000fe20007ffe0ff */
[----:B--2-4-:R-:W2:Y:S01]  /*e820*/  LDC.64 R12, c[0x0][0xb40] ;  /* 0x0002d000ff0c7b82 */ /* 0x014ea20000000a00 */
[----:B------:R-:W-:Y:S01]  /*e830*/  LOP3.LUT R9, R9, 0xfffffff8, RZ, 0xc0, !PT ;  /* 0xfffffff809097812 */ /* 0x000fe200078ec0ff */
[----:B------:R-:W-:Y:S01]  /*e840*/  UIMAD UR6, UR40, UR9, UR6 ;  /* 0x00000009280672a4 */ /* 0x000fe2000f8e0206 */
[----:B------:R-:W-:Y:S01]  /*e850*/  LEA.HI R2, R21, R21, RZ, 0x1 ;  /* 0x0000001515027211 */ /* 0x000fe200078f08ff */
[----:B------:R-:W-:Y:S01]  /*e860*/  IMAD.U32 R11, RZ, RZ, UR5 ;  /* 0x00000005ff0b7e24 */ /* 0x000fe2000f8e00ff */
[----:B------:R-:W-:Y:S01]  /*e870*/  LEA.HI R155, R155, R8, RZ, 0x5 ;  /* 0x000000089b9b7211 */ /* 0x000fe200078f28ff */
[----:B------:R-:W-:Y:S01]  /*e880*/  IMAD.IADD R154, R154, 0x1, -R9 ;  /* 0x000000019a9a7824 */ /* 0x000fe200078e0a09 */
[----:B------:R-:W-:Y:S01]  /*e890*/  LOP3.LUT R2, R2, 0x1ffffffe, RZ, 0xc0, !PT ;  /* 0x1ffffffe02027812 */ /* 0x000fe200078ec0ff */
[----:B------:R-:W3:Y:S01]  /*e8a0*/  @P1 LDC R4, c[0x0][0xbec] ;  /* 0x0002fb00ff041b82 */ /* 0x000ee20000000800 */
[----:B------:R-:W-:Y:S01]  /*e8b0*/  SHF.R.S32.HI R155, RZ, 0x5, R155 ;  /* 0x00000005ff9b7819 */ /* 0x000fe2000001149b */
[----:B------:R-:W-:Y:S01]  /*e8c0*/  UIADD3 UR6, UR5, UR6, URZ ;  /* 0x0000000605067290 */ /* 0x000fe2000fffe03f */
[----:B------:R-:W-:Y:S01]  /*e8d0*/  IMAD.U32 R10, RZ, RZ, UR4 ;  /* 0x00000004ff0a7e24 */ /* 0x000fe2000f8e00ff */
[----:B------:R-:W-:Y:S01]  /*e8e0*/  BSSY B0, `(.L_x_1844) ;  /* 0x00000f3000007945 */ /* 0x000fe20003800000 */
[----:B------:R-:W-:Y:S01]  /*e8f0*/  IMAD.IADD R2, R21, 0x1, -R2 ;  /* 0x0000000115027824 */ /* 0x000fe200078e0a02 */
[----:B------:R-:W-:Y:S01]  /*e900*/  ULDC.64 UR4, c[0x0][0xb48] ;  /* 0x0002d20000047ab9 */ /* 0x000fe20000000a00 */
[----:B------:R-:W-:Y:S01]  /*e910*/  IMAD R155, R155, 0x10, R154 ;  /* 0x000000109b9b7824 */ /* 0x000fe200078e029a */
[----:B------:R-:W4:Y:S01]  /*e920*/  @P1 LDC R17, c[0x0][0xbf0] ;  /* 0x0002fc00ff111b82 */ /* 0x000f220000000800 */
[----:B-1----:R-:W-:Y:S01]  /*e930*/  USHF.R.S32.HI UR8, URZ, 0x1f, UR7 ;  /* 0x0000001f3f087899 */ /* 0x002fe20008011407 */
[----:B------:R-:W-:-:S02]  /*e940*/  IMAD.U32 R11, RZ, RZ, UR6 ;  /* 0x00000006ff0b7e24 */ /* 0x000fc4000f8e00ff */
[----:B------:R-:W-:-:S04]  /*e950*/  LEA R9, R2, R155, 0x3 ;  /* 0x0000009b02097211 */ /* 0x000fc800078e18ff */
[----:B0-----:R-:W-:Y:S01]  /*e960*/  LEA R15, R14, R9, 0x6 ;  /* 0x000000090e0f7211 */ /* 0x001fe200078e30ff */
[C---:B--2---:R-:W-:Y:S02]  /*e970*/  IMAD R2, R12.reuse, UR8, RZ ;  /* 0x000000080c027c24 */ /* 0x044fe4000f8e02ff */
[----:B------:R-:W-:-:S04]  /*e980*/  IMAD.WIDE.U32 R10, R12, UR7, R10 ;  /* 0x000000070c0a7c25 */ /* 0x000fc8000f8e000a */
[----:B------:R-:W-:Y:S02]  /*e990*/  IMAD R13, R13, UR7, R2 ;  /* 0x000000070d0d7c24 */ /* 0x000fe4000f8e0202 */
[----:B---3--:R-:W-:-:S04]  /*e9a0*/  @P1 IMAD.HI.U32 R4, R15, R4, RZ ;  /* 0x000000040f041227 */ /* 0x008fc800078e00ff */
[----:B------:R-:W-:Y:S02]  /*e9b0*/  IMAD.MOV.U32 R9, RZ, RZ, R15 ;  /* 0x000000ffff097224 */ /* 0x000fe400078e000f */
[----:B------:R-:W-:Y:S01]  /*e9c0*/  IMAD R2, R5, UR4, RZ ;  /* 0x0000000405027c24 */ /* 0x000fe2000f8e02ff */
[----:B----4-:R-:W-:Y:S01]  /*e9d0*/  @P1 SHF.R.U32.HI R9, RZ, R17, R4 ;  /* 0x00000011ff091219 */ /* 0x010fe20000011604 */
[----:B------:R-:W-:Y:S02]  /*e9e0*/  IMAD.IADD R11, R11, 0x1, R13 ;  /* 0x000000010b0b7824 */ /* 0x000fe400078e020d */
[C---:B------:R-:W-:Y:S01]  /*e9f0*/  IMAD R13, R3.reuse, UR5, R2 ;  /* 0x00000005030d7c24 */ /* 0x040fe2000f8e0202 */
[--C-:B------:R-:W-:Y:S01]  /*ea00*/  SHF.R.S32.HI R4, RZ, 0x1f, R9.reuse ;  /* 0x0000001fff047819 */ /* 0x100fe20000011409 */
[----:B------:R-:W-:Y:S02]  /*ea10*/  IMAD.MOV R5, RZ, RZ, -R9 ;  /* 0x000000ffff057224 */ /* 0x000fe400078e0a09 */
[----:B------:R-:W-:Y:S01]  /*ea20*/  IMAD.WIDE.U32 R2, R3, UR4, R10 ;  /* 0x0000000403027c25 */ /* 0x000fe2000f8e000a */
[----:B------:R-:W-:-:S03]  /*ea30*/  ULDC.64 UR4, c[0x0][0xb30] ;  /* 0x0002cc0000047ab9 */ /* 0x000fc60000000a00 */
[----:B------:R-:W-:Y:S01]  /*ea40*/  IMAD R5, R6, R5, R15 ;  /* 0x0000000506057224 */ /* 0x000fe200078e020f */
[----:B------:R-:W-:Y:S01]  /*ea50*/  IADD3 R3, R3, R13, RZ ;  /* 0x0000000d03037210 */ /* 0x000fe20007ffe0ff */
[----:B------:R-:W-:-:S04]  /*ea60*/  IMAD R4, R4, UR4, RZ ;  /* 0x0000000404047c24 */ /* 0x000fc8000f8e02ff */
[C---:B------:R-:W-:Y:S01]  /*ea70*/  IMAD R11, R9.reuse, UR5, R4 ;  /* 0x00000005090b7c24 */ /* 0x040fe2000f8e0204 */
[----:B------:R-:W-:Y:S01]  /*ea80*/  SHF.R.S32.HI R4, RZ, 0x1f, R5 ;  /* 0x0000001fff047819 */ /* 0x000fe20000011405 */
        /* <DEDUP_REMOVED lines=8> */
[-C--:B------:R-:W-:Y:S02]  /*eb10*/  LEA.HI R9, R0, R0.reuse, RZ, 0x1 ;  /* 0x0000000000097211 */ /* 0x080fe400078f08ff */
[----:B------:R-:W-:Y:S01]  /*eb20*/  LEA R4, P0, R2, UR4, 0x2 ;  /* 0x0000000402047c11 */ /* 0x000fe2000f8010ff */
[----:B------:R-:W-:Y:S01]  /*eb30*/  ULDC UR4, c[0x0][0xa88] ;  /* 0x0002a20000047ab9 */ /* 0x000fe20000000800 */
[----:B------:R-:W-:Y:S01]  /*eb40*/  LOP3.LUT R11, R9, 0xfffffe, RZ, 0xc0, !PT ;  /* 0x00fffffe090b7812 */ /* 0x000fe200078ec0ff */
[----:B------:R-:W-:Y:S01]  /*eb50*/  IMAD R6, R6, UR4, RZ ;  /* 0x0000000406067c24 */ /* 0x000fe2000f8e02ff */
[----:B------:R-:W-:Y:S01]  /*eb60*/  LOP3.LUT R9, R7, 0x7ffffffc, RZ, 0xc0, !PT ;  /* 0x7ffffffc07097812 */ /* 0x000fe200078ec0ff */
[----:B------:R-:W-:Y:S01]  /*eb70*/  IMAD R7, R14, 0x40, R155 ;  /* 0x000000400e077824 */ /* 0x000fe200078e029b */
[----:B------:R-:W-:Y:S02]  /*eb80*/  LEA.HI.X R5, R2, UR5, R5, 0x2, P0 ;  /* 0x0000000502057c11 */ /* 0x000fe400080f1405 */
[----:B------:R-:W-:Y:S01]  /*eb90*/  IADD3 R11, -R11, R0, RZ ;  /* 0x000000000b0b7210 */ /* 0x000fe20007ffe1ff */
[----:B------:R-:W-:Y:S01]  /*eba0*/  IMAD.IADD R0, R8, 0x1, -R9 ;  /* 0x0000000108007824 */ /* 0x000fe200078e0a09 */
[----:B------:R-:W-:Y:S01]  /*ebb0*/  ISETP.GE.AND P0, PT, R7, R6, PT ;  /* 0x000000060700720c */ /* 0x000fe20003f06270 */
[----:B------:R0:W1:Y:S02]  /*ebc0*/  SHFL.IDX PT, R2, R4, RZ, 0x1c1f ;  /* 0x001c1fff04027589 */ /* 0x00006400000e0000 */
[----:B------:R-:W-:-:S02]  /*ebd0*/  IMAD R0, R11, 0x80, R0 ;  /* 0x000000800b007824 */ /* 0x000fc400078e0200 */
[----:B------:R0:W2:Y:S02]  /*ebe0*/  SHFL.IDX PT, R3, R5, RZ, 0x1c1f ;  /* 0x001c1fff05037589 */ /* 0x0000a400000e0000 */
[----:B------:R-:W-:-:S06]  /*ebf0*/  IMAD.SHL.U32 R0, R0, 0x2, RZ ;  /* 0x0000000200007824 */ /* 0x000fcc00078e00ff */
[----:B0-----:R-:W-:Y:S05]  /*ec00*/  @P0 BRA `(.L_x_1845) ;  /* 0x0000000c00000947 */ /* 0x001fea0003800000 */
[C---:B------:R-:W-:Y:S01]  /*ec10*/  IADD3 R9, R0.reuse, 0x8, RZ ;  /* 0x0000000800097810 */ /* 0x040fe20007ffe0ff */
        /* <DEDUP_REMOVED lines=14> */
[----:B------:R-:W-:Y:S01]  /*ed00*/  VIADD R23, R0, 0x58 ;  /* 0x0000005800177836 */ /* 0x000fe20000000000 */
[----:B------:R-:W-:-:S02]  /*ed10*/  ISETP.GE.AND P1, PT, R17, UR4, PT ;  /* 0x0000000411007c0c */ /* 0x000fc4000bf26270 */
[----:B------:R-:W-:Y:S02]  /*ed20*/  @!P2 LEA.HI R8, R0, R0, RZ, 0x1 ;  /* 0x000000000008a211 */ /* 0x000fe400078f08ff */
[----:B------:R-:W-:Y:S02]  /*ed30*/  @!P3 LEA.HI R10, R9, R9, RZ, 0x1 ;  /* 0x00000009090ab211 */ /* 0x000fe400078f08ff */
[----:B------:R-:W-:Y:S02]  /*ed40*/  @!P4 LEA.HI R12, R11, R11, RZ, 0x1 ;  /* 0x0000000b0b0cc211 */ /* 0x000fe400078f08ff */
[----:B------:R-:W-:Y:S02]  /*ed50*/  @!P5 LEA.HI R14, R13, R13, RZ, 0x1 ;  /* 0x0000000d0d0ed211 */ /* 0x000fe400078f08ff */
[----:B------:R-:W-:Y:S02]  /*ed60*/  @!P2 LOP3.LUT R9, R8, 0xfffffffe, RZ, 0xc0, !PT ;  /* 0xfffffffe0809a812 */ /* 0x000fe400078ec0ff */
[----:B------:R-:W-:-:S02]  /*ed70*/  @!P3 LOP3.LUT R11, R10, 0xfffffffe, RZ, 0xc0, !PT ;  /* 0xfffffffe0a0bb812 */ /* 0x000fc400078ec0ff */
[----:B------:R-:W-:Y:S01]  /*ed80*/  @!P4 LOP3.LUT R13, R12, 0xfffffffe, RZ, 0xc0, !PT ;  /* 0xfffffffe0c0dc812 */ /* 0x000fe200078ec0ff */
[--C-:B-12---:R-:W-:Y:S01]  /*ed90*/  @!P2 IMAD.WIDE R8, R9, 0x4, R2.reuse ;  /* 0x000000040908a825 */ /* 0x106fe200078e0202 */
[----:B------:R-:W-:Y:S02]  /*eda0*/  @!P5 LOP3.LUT R15, R14, 0xfffffffe, RZ, 0xc0, !PT ;  /* 0xfffffffe0e0fd812 */ /* 0x000fe400078ec0ff */
[----:B------:R-:W-:Y:S01]  /*edb0*/  IADD3 R21, R0, 0x48, RZ ;  /* 0x0000004800157810 */ /* 0x000fe20007ffe0ff */
        /* <DEDUP_REMOVED lines=9> */
[----:B------:R-:W-:Y:S01]  /*ee50*/  ISETP.GE.AND P6, PT, R22, UR4, PT ;  /* 0x0000000416007c0c */ /* 0x000fe2000bfc6270 */
[----:B------:R3:W-:Y:S01]  /*ee60*/  @!P5 ST.E.64 desc[UR48][R14.64], R36 ;  /* 0x000000240e00d985 */ /* 0x0007e2000c101b30 */
[----:B------:R-:W-:Y:S01]  /*ee70*/  ISETP.GE.AND P5, PT, R21, UR4, PT ;  /* 0x0000000415007c0c */ /* 0x000fe2000bfa6270 */
[----:B0-----:R-:W-:Y:S01]  /*ee80*/  VIADD R24, R0, 0x60 ;  /* 0x0000006000187836 */ /* 0x001fe20000000000 */
[----:B------:R-:W-:Y:S02]  /*ee90*/  @!P0 LEA.HI R16, R16, R16, RZ, 0x1 ;  /* 0x0000001010108211 */ /* 0x000fe400078f08ff */
        /* <DEDUP_REMOVED lines=14> */
[----:B---3--:R-:W-:Y:S01]  /*ef80*/  @!P4 LOP3.LUT R15, R20, 0xfffffffe, RZ, 0xc0, !PT ;  /* 0xfffffffe140fc812 */ /* 0x008fe200078ec0ff */
[----:B------:R-:W-:Y:S01]  /*ef90*/  VIADD R20, R0, 0x78 ;  /* 0x0000007800147836 */ /* 0x000fe20000000000 */
[----:B------:R-:W-:Y:S02]  /*efa0*/  @!P5 LOP3.LUT R21, R21, 0xfffffffe, RZ, 0xc0, !PT ;  /* 0xfffffffe1515d812 */ /* 0x000fe400078ec0ff */
[----:B------:R-:W-:Y:S02]  /*efb0*/  @!P6 LOP3.LUT R17, R22, 0xfffffffe, RZ, 0xc0, !PT ;  /* 0xfffffffe1611e812 */ /* 0x000fe400078ec0ff */
[----:B------:R-:W-:Y:S01]  /*efc0*/  ISETP.GE.AND P1, PT, R23, UR4, PT ;  /* 0x0000000417007c0c */ /* 0x000fe2000bf26270 */
[----:B0-----:R-:W-:Y:S01]  /*efd0*/  @!P2 IMAD.WIDE R8, R13, 0x4, R2 ;  /* 0x000000040d08a825 */ /* 0x001fe200078e0202 */
[----:B------:R-:W-:-:S02]  /*efe0*/  ISETP.GE.AND P0, PT, R24, UR4, PT ;  /* 0x0000000418007c0c */ /* 0x000fc4000bf06270 */
[C---:B------:R-:W-:Y:S01]  /*eff0*/  IADD3 R18, R0.reuse, 0x68, RZ ;  /* 0x0000006800127810 */ /* 0x040fe20007ffe0ff */
        /* <DEDUP_REMOVED lines=18> */
[----:B------:R-:W-:Y:S02]  /*f120*/  @!P0 LEA.HI R24, R24, R24, RZ, 0x1 ;  /* 0x0000001818188211 */ /* 0x000fe400078f08ff */
        /* <DEDUP_REMOVED lines=42> */
[----:B0-----:R-:W-:Y:S02]  /*f3d0*/  @!P0 LOP3.LUT R9, R23, 0xfffffffe, RZ, 0xc0, !PT ;  /* 0xfffffffe17098812 */ /* 0x001fe400078ec0ff */
[----:B------:R-:W-:Y:S02]  /*f3e0*/  @!P2 LEA.HI R18, R18, R18, RZ, 0x1 ;  /* 0x000000121212a211 */ /* 0x000fe400078f08ff */
[----:B-1----:R-:W-:Y:S01]  /*f3f0*/  @!P1 LOP3.LUT R11, R24, 0xfffffffe, RZ, 0xc0, !PT ;  /* 0xfffffffe180b9812 */ /* 0x002fe200078ec0ff */
[--C-:B------:R-:W-:Y:S01]  /*f400*/  @!P0 IMAD.WIDE R8, R9, 0x4, R2.reuse ;  /* 0x0000000409088825 */ /* 0x100fe200078e0202 */
[----:B------:R-:W-:Y:S02]  /*f410*/  @!P3 LEA.HI R19, R19, R19, RZ, 0x1 ;  /* 0x000000131313b211 */ /* 0x000fe400078f08ff */
[----:B------:R-:W-:Y:S01]  /*f420*/  @!P4 LEA.HI R20, R20, R20, RZ, 0x1 ;  /* 0x000000141414c211 */ /* 0x000fe200078f08ff */
[----:B------:R-:W-:Y:S01]  /*f430*/  @!P1 IMAD.WIDE R10, R11, 0x4, R2 ;  /* 0x000000040b0a9825 */ /* 0x000fe200078e0202 */
[----:B--2---:R-:W-:Y:S01]  /*f440*/  @!P2 LOP3.LUT R13, R18, 0xfffffffe, RZ, 0xc0, !PT ;  /* 0xfffffffe120da812 */ /* 0x004fe200078ec0ff */
[----:B------:R0:W-:Y:S01]  /*f450*/  @!P0 ST.E.64 desc[UR48][R8.64], R96 ;  /* 0x0000006008008985 */ /* 0x0001e2000c101b30 */
[----:B------:R-:W-:-:S02]  /*f460*/  @!P5 LEA.HI R21, R21, R21, RZ, 0x1 ;  /* 0x000000151515d211 */ /* 0x000fc400078f08ff */
[----:B------:R-:W-:Y:S01]  /*f470*/  @!P3 LOP3.LUT R19, R19, 0xfffffffe, RZ, 0xc0, !PT ;  /* 0xfffffffe1313b812 */ /* 0x000fe200078ec0ff */
[--C-:B------:R-:W-:Y:S01]  /*f480*/  @!P2 IMAD.WIDE R12, R13, 0x4, R2.reuse ;  /* 0x000000040d0ca825 */ /* 0x100fe200078e0202 */
[----:B------:R-:W-:Y:S01]  /*f490*/  @!P6 LEA.HI R22, R22, R22, RZ, 0x1 ;  /* 0x000000161616e211 */ /* 0x000fe200078f08ff */
[----:B------:R1:W-:Y:S01]  /*f4a0*/  @!P1 ST.E.64 desc[UR48][R10.64], R100 ;  /* 0x000000640a009985 */ /* 0x0003e2000c101b30 */
[----:B---3--:R-:W-:Y:S01]  /*f4b0*/  @!P4 LOP3.LUT R15, R20, 0xfffffffe, RZ, 0xc0, !PT ;  /* 0xfffffffe140fc812 */ /* 0x008fe200078ec0ff */
[----:B------:R-:W-:Y:S01]  /*f4c0*/  VIADD R20, R0, 0xd8 ;  /* 0x000000d800147836 */ /* 0x000fe20000000000 */
[----:B------:R-:W-:Y:S01]  /*f4d0*/  @!P5 LOP3.LUT R21, R21, 0xfffffffe, RZ, 0xc0, !PT ;  /* 0xfffffffe1515d812 */ /* 0x000fe200078ec0ff */
[----:B------:R2:W-:Y:S01]  /*f4e0*/  @!P2 ST.E.64 desc[UR48][R12.64], R104 ;  /* 0x000000680c00a985 */ /* 0x0005e2000c101b30 */
[----:B----4-:R-:W-:Y:S02]  /*f4f0*/  @!P6 LOP3.LUT R17, R22, 0xfffffffe, RZ, 0xc0, !PT ;  /* 0xfffffffe1611e812 */ /* 0x010fe400078ec0ff */
[----:B------:R-:W-:Y:S01]  /*f500*/  IADD3 R18, R0, 0xc8, RZ ;  /* 0x000000c800127810 */ /* 0x000fe20007ffe0ff */
[----:B0-----:R-:W-:Y:S01]  /*f510*/  @!P3 IMAD.WIDE R8, R19, 0x4, R2 ;  /* 0x000000041308b825 */ /* 0x001fe200078e0202 */
[----:B------:R-:W-:-:S02]  /*f520*/  ISETP.GE.AND P2, PT, R20, UR4, PT ;  /* 0x0000000414007c0c */ /* 0x000fc4000bf46270 */
[----:B------:R-:W-:Y:S01]  /*f530*/  ISETP.GE.AND P0, PT, R18, UR4, PT ;  /* 0x0000000412007c0c */ /* 0x000fe2000bf06270 */
[----:B------:R-:W-:Y:S01]  /*f540*/  VIADD R19, R0, 0xd0 ;  /* 0x000000d000137836 */ /* 0x000fe20000000000 */
[----:B------:R0:W-:Y:S01]  /*f550*/  @!P3 ST.E.64 desc[UR48][R8.64], R108 ;  /* 0x0000006c0800b985 */ /* 0x0001e2000c101b30 */
[----:B-1----:R-:W-:-:S03]  /*f560*/  @!P4 IMAD.WIDE R10, R15, 0x4, R2 ;  /* 0x000000040f0ac825 */ /* 0x002fc600078e0202 */
[----:B------:R-:W-:Y:S01]  /*f570*/  ISETP.GE.AND P1, PT, R19, UR4, PT ;  /* 0x0000000413007c0c */ /* 0x000fe2000bf26270 */
[--C-:B------:R-:W-:Y:S01]  /*f580*/  @!P5 IMAD.WIDE R14, R21, 0x4, R2.reuse ;  /* 0x00000004150ed825 */ /* 0x100fe200078e0202 */
[----:B------:R1:W-:Y:S01]  /*f590*/  @!P4 ST.E.64 desc[UR48][R10.64], R112 ;  /* 0x000000700a00c985 */ /* 0x0003e2000c101b30 */
[----:B--2---:R-:W-:Y:S02]  /*f5a0*/  IADD3 R12, R0, 0xe8, RZ ;  /* 0x000000e8000c7810 */ /* 0x004fe40007ffe0ff */
[----:B------:R-:W-:Y:S01]  /*f5b0*/  @!P6 IMAD.WIDE R16, R17, 0x4, R2 ;  /* 0x000000041110e825 */ /* 0x000fe200078e0202 */
[----:B------:R2:W-:Y:S01]  /*f5c0*/  @!P5 ST.E.64 desc[UR48][R14.64], R116 ;  /* 0x000000740e00d985 */ /* 0x0005e2000c101b30 */
[----:B------:R-:W-:Y:S02]  /*f5d0*/  ISETP.GE.AND P4, PT, R12, UR4, PT ;  /* 0x000000040c007c0c */ /* 0x000fe4000bf86270 */
[C---:B------:R-:W-:Y:S01]  /*f5e0*/  VIADD R21, R0.reuse, 0xe0 ;  /* 0x000000e000157836 */ /* 0x040fe20000000000 */
[----:B------:R3:W-:Y:S01]  /*f5f0*/  @!P6 ST.E.64 desc[UR48][R16.64], R120 ;  /* 0x000000781000e985 */ /* 0x0007e2000c101b30 */
[----:B0-----:R-:W-:Y:S01]  /*f600*/  VIADD R9, R0, 0xf8 ;  /* 0x000000f800097836 */ /* 0x001fe20000000000 */
[----:B------:R-:W-:Y:S01]  /*f610*/  @!P0 LEA.HI R18, R18, R18, RZ, 0x1 ;  /* 0x0000001212128211 */ /* 0x000fe200078f08ff */
[----:B------:R-:W-:Y:S01]  /*f620*/  VIADD R13, R0, 0xf0 ;  /* 0x000000f0000d7836 */ /* 0x000fe20000000000 */
[----:B------:R-:W-:-:S02]  /*f630*/  ISETP.GE.AND P3, PT, R21, UR4, PT ;  /* 0x0000000415007c0c */ /* 0x000fc4000bf66270 */
[----:B------:R-:W-:Y:S02]  /*f640*/  ISETP.GE.AND P6, PT, R9, UR4, PT ;  /* 0x0000000409007c0c */ /* 0x000fe4000bfc6270 */
[----:B------:R-:W-:Y:S02]  /*f650*/  ISETP.GE.AND P5, PT, R13, UR4, PT ;  /* 0x000000040d007c0c */ /* 0x000fe4000bfa6270 */
[----:B------:R-:W-:Y:S02]  /*f660*/  @!P1 LEA.HI R19, R19, R19, RZ, 0x1 ;  /* 0x0000001313139211 */ /* 0x000fe400078f08ff */
[----:B------:R-:W-:Y:S02]  /*f670*/  @!P2 LEA.HI R20, R20, R20, RZ, 0x1 ;  /* 0x000000141414a211 */ /* 0x000fe400078f08ff */
[----:B------:R-:W-:Y:S02]  /*f680*/  @!P4 LEA.HI R12, R12, R12, RZ, 0x1 ;  /* 0x0000000c0c0cc211 */ /* 0x000fe400078f08ff */
[----:B-1----:R-:W-:-:S02]  /*f690*/  @!P1 LOP3.LUT R11, R19, 0xfffffffe, RZ, 0xc0, !PT ;  /* 0xfffffffe130b9812 */ /* 0x002fc400078ec0ff */
[----:B------:R-:W-:Y:S02]  /*f6a0*/  @!P3 LEA.HI R21, R21, R21, RZ, 0x1 ;  /* 0x000000151515b211 */ /* 0x000fe400078f08ff */
[----:B------:R-:W-:Y:S02]  /*f6b0*/  @!P6 LEA.HI R10, R9, R9, RZ, 0x1 ;  /* 0x00000009090ae211 */ /* 0x000fe400078f08ff */
[----:B------:R-:W-:Y:S02]  /*f6c0*/  @!P5 LEA.HI R8, R13, R13, RZ, 0x1 ;  /* 0x0000000d0d08d211 */ /* 0x000fe400078f08ff */
[----:B------:R-:W-:Y:S02]  /*f6d0*/  @!P0 LOP3.LUT R9, R18, 0xfffffffe, RZ, 0xc0, !PT ;  /* 0xfffffffe12098812 */ /* 0x000fe400078ec0ff */
[----:B------:R-:W-:Y:S02]  /*f6e0*/  @!P2 LOP3.LUT R13, R20, 0xfffffffe, RZ, 0xc0, !PT ;  /* 0xfffffffe140da812 */ /* 0x000fe400078ec0ff */
[----:B--2---:R-:W-:-:S02]  /*f6f0*/  @!P3 LOP3.LUT R15, R21, 0xfffffffe, RZ, 0xc0, !PT ;  /* 0xfffffffe150fb812 */ /* 0x004fc400078ec0ff */
        /* <DEDUP_REMOVED lines=17> */
.L_x_1845:
[----:B------:R-:W-:Y:S05]  /*f810*/  BSYNC B0 ;  /* 0x0000000000007941 */ /* 0x000fea0003800000 */
.L_x_1844:
[----:B------:R-:W-:Y:S01]  /*f820*/  VIADD R7, R7, 0x8 ;  /* 0x0000000807077836 */ /* 0x000fe20000000000 */
[----:B0-2---:R2:W0:Y:S04]  /*f830*/  SHFL.IDX PT, R3, R5, 0x1, 0x1c1f ;  /* 0x003c1f0005037f89 */ /* 0x00542800000e0000 */
[----:B------:R-:W-:Y:S01]  /*f840*/  ISETP.GE.AND P0, PT, R7, R6, PT ;  /* 0x000000060700720c */ /* 0x000fe20003f06270 */
[----:B-1----:R2:W1:-:S12]  /*f850*/  SHFL.IDX PT, R2, R4, 0x1, 0x1c1f ;  /* 0x003c1f0004027f89 */ /* 0x00245800000e0000 */
[----:B--2---:R-:W-:Y:S05]  /*f860*/  @P0 BRA `(.L_x_1747) ;  /* 0x0000005800a00947 */ /* 0x004fea0003800000 */
        /* <DEDUP_REMOVED lines=18> */
[----:B------:R-:W-:-:S02]  /*f990*/  @!P0 LEA.HI R4, R0, R0, RZ, 0x1 ;  /* 0x0000000000048211 */ /* 0x000fc400078f08ff */
[----:B------:R-:W-:Y:S02]  /*f9a0*/  @!P1 LEA.HI R6, R5, R5, RZ, 0x1 ;  /* 0x0000000505069211 */ /* 0x000fe400078f08ff */
[----:B------:R-:W-:Y:S02]  /*f9b0*/  @!P2 LEA.HI R8, R7, R7, RZ, 0x1 ;  /* 0x000000070708a211 */ /* 0x000fe400078f08ff */
[----:B------:R-:W-:Y:S02]  /*f9c0*/  @!P0 LOP3.LUT R5, R4, 0xfffffffe, RZ, 0xc0, !PT ;  /* 0xfffffffe04058812 */ /* 0x000fe400078ec0ff */
[----:B------:R-:W-:Y:S02]  /*f9d0*/  @!P1 LOP3.LUT R7, R6, 0xfffffffe, RZ, 0xc0, !PT ;  /* 0xfffffffe06079812 */ /* 0x000fe400078ec0ff */
[----:B------:R-:W-:Y:S01]  /*f9e0*/  @!P2 LOP3.LUT R9, R8, 0xfffffffe, RZ, 0xc0, !PT ;  /* 0xfffffffe0809a812 */ /* 0x000fe200078ec0ff */
[----:B01----:R-:W-:Y:S01]  /*f9f0*/  @!P0 IMAD.WIDE R4, R5, 0x4, R2 ;  /* 0x0000000405048825 */ /* 0x003fe200078e0202 */
        /* <DEDUP_REMOVED lines=41> */
[----:B------:R-:W-:-:S02]  /*fc90*/  IADD3 R15, R0, 0x68, RZ ;  /* 0x00000068000f7810 */ /* 0x000fc40007ffe0ff */
[----:B------:R-:W-:Y:S01]  /*fca0*/  @!P4 IMAD.WIDE R12, R17, 0x4, R2 ;  /* 0x00000004110cc825 */ /* 0x000fe200078e0202 */
[----:B------:R3:W-:Y:S01]  /*fcb0*/  @!P3 ST.E.64 desc[UR48][R10.64], R58 ;  /* 0x0000003a0a00b985 */ /* 0x0007e2000c101b30 */
[----:B------:R-:W-:Y:S02]  /*fcc0*/  ISETP.GE.AND P3, PT, R15, UR4, PT ;  /* 0x000000040f007c0c */ /* 0x000fe4000bf66270 */
[----:B------:R-:W-:Y:S01]  /*fcd0*/  VIADD R17, R0, 0x78 ;  /* 0x0000007800117836 */ /* 0x000fe20000000000 */
[----:B------:R4:W-:Y:S01]  /*fce0*/  @!P4 ST.E.64 desc[UR48][R12.64], R62 ;  /* 0x0000003e0c00c985 */ /* 0x0009e2000c101b30 */
[----:B------:R-:W-:Y:S02]  /*fcf0*/  ISETP.GE.AND P4, PT, R14, UR4, PT ;  /* 0x000000040e007c0c */ /* 0x000fe4000bf86270 */
[----:B------:R-:W-:Y:S02]  /*fd00*/  ISETP.GE.AND P2, PT, R16, UR4, PT ;  /* 0x0000000410007c0c */ /* 0x000fe4000bf46270 */
[----:B------:R-:W-:-:S02]  /*fd10*/  ISETP.GE.AND P1, PT, R17, UR4, PT ;  /* 0x0000000411007c0c */ /* 0x000fc4000bf26270 */
[----:B------:R-:W-:Y:S02]  /*fd20*/  @!P6 LEA.HI R19, R19, R19, RZ, 0x1 ;  /* 0x000000131313e211 */ /* 0x000fe400078f08ff */
[----:B0-----:R-:W-:Y:S02]  /*fd30*/  @!P5 LOP3.LUT R5, R18, 0xfffffffe, RZ, 0xc0, !PT ;  /* 0xfffffffe1205d812 */ /* 0x001fe400078ec0ff */
        /* <DEDUP_REMOVED lines=14> */
[----:B---3--:R-:W-:Y:S02]  /*fe20*/  @!P2 LOP3.LUT R11, R16, 0xfffffffe, RZ, 0xc0, !PT ;  /* 0xfffffffe100ba812 */ /* 0x008fe400078ec0ff */
[----:B------:R-:W-:Y:S02]  /*fe30*/  @!P1 LOP3.LUT R17, R17, 0xfffffffe, RZ, 0xc0, !PT ;  /* 0xfffffffe11119812 */ /* 0x000fe400078ec0ff */
[----:B----4-:R-:W-:Y:S01]  /*fe40*/  @!P0 LOP3.LUT R13, R20, 0xfffffffe, RZ, 0xc0, !PT ;  /* 0xfffffffe140d8812 */ /* 0x010fe200078ec0ff */
[C---:B------:R-:W-:Y:S01]  /*fe50*/  VIADD R20, R0.reuse, 0xb8 ;  /* 0x000000b800147836 */ /* 0x040fe20000000000 */
[----:B------:R-:W-:Y:S01]  /*fe60*/  IADD3 R18, R0, 0x88, RZ ;  /* 0x0000008800127810 */ /* 0x000fe20007ffe0ff */
[----:B0-----:R-:W-:Y:S01]  /*fe70*/  @!P4 IMAD.WIDE R4, R9, 0x4, R2 ;  /* 0x000000040904c825 */ /* 0x001fe200078e0202 */
[----:B------:R-:W-:-:S02]  /*fe80*/  ISETP.GE.AND P5, PT, R19, UR4, PT ;  /* 0x0000000413007c0c */ /* 0x000fc4000bfa6270 */
[----:B------:R-:W-:Y:S01]  /*fe90*/  ISETP.GE.AND P6, PT, R18, UR4, PT ;  /* 0x0000000412007c0c */ /* 0x000fe2000bfc6270 */
[--C-:B-1----:R-:W-:Y:S01]  /*fea0*/  @!P3 IMAD.WIDE R6, R15, 0x4, R2.reuse ;  /* 0x000000040f06b825 */ /* 0x102fe200078e0202 */
[----:B------:R-:W-:Y:S01]  /*feb0*/  @!P4 ST.E.64 desc[UR48][R4.64], R74 ;  /* 0x0000004a0400c985 */ /* 0x000fe2000c101b30 */
[----:B------:R-:W-:Y:S02]  /*fec0*/  IADD3 R16, R0, 0xa8, RZ ;  /* 0x000000a800107810 */ /* 0x000fe40007ffe0ff */
        /* <DEDUP_REMOVED lines=12> */
[----:B------:R-:W-:Y:S02]  /*ff90*/  ISETP.GE.AND P0, PT, R14, UR4, PT ;  /* 0x000000040e007c0c */ /* 0x000fe4000bf06270 */
[----:B------:R-:W-:Y:S02]  /*ffa0*/  ISETP.GE.AND P4, PT, R15, UR4, PT ;  /* 0x000000040f007c0c */ /* 0x000fe4000bf86270 */
[----:B------:R-:W-:-:S02]  /*ffb0*/  ISETP.GE.AND P2, PT, R17, UR4, PT ;  /* 0x0000000411007c0c */ /* 0x000fc4000bf46270 */
[----:B------:R-:W-:Y:S02]  /*ffc0*/  @!P6 LEA.HI R18, R18, R18, RZ, 0x1 ;  /* 0x000000121212e211 */ /* 0x000fe400078f08ff */
[----:B0-----:R-:W-:Y:S02]  /*ffd0*/  @!P5 LOP3.LUT R7, R19, 0xfffffffe, RZ, 0xc0, !PT ;  /* 0xfffffffe1307d812 */ /* 0x001fe400078ec0ff */
[----:B------:R-:W-:Y:S01]  /*ffe0*/  @!P6 LOP3.LUT R5, R18, 0xfffffffe, RZ, 0xc0, !PT ;  /* 0xfffffffe1205e812 */ /* 0x000fe200078ec0ff */
[----:B------:R-:W-:Y:S01]  /*fff0*/  VIADD R18, R0, 0xc0 ;  /* 0x000000c000127836 */ /* 0x000fe20000000000 */
[----:B------:R-:W-:Y:S01]  /*10000*/  @!P3 LEA.HI R16, R16, R16, RZ, 0x1 ;  /* 0x000000101010b211 */ /* 0x000fe200078f08ff */
[--C-:B------:R-:W-:Y:S01]  /*10010*/  @!P5 IMAD.WIDE R6, R7, 0x4, R2.reuse ;  /* 0x000000040706d825 */ /* 0x100fe200078e0202 */
[----:B------:R-:W-:Y:S02]  /*10020*/  @!P0 LEA.HI R14, R14, R14, RZ, 0x1 ;  /* 0x0000000e0e0e8211 */ /* 0x000fe400078f08ff */
[----:B------:R-:W-:Y:S01]  /*10030*/  @!P4 LEA.HI R15, R15, R15, RZ, 0x1 ;  /* 0x0000000f0f0fc211 */ /* 0x000fe200078f08ff */
[----:B------:R-:W-:Y:S01]  /*10040*/  @!P6 IMAD.WIDE R4, R5, 0x4, R2 ;  /* 0x000000040504e825 */ /* 0x000fe200078e0202 */
[----:B------:R-:W-:-:S02]  /*10050*/  @!P2 LEA.HI R17, R17, R17, RZ, 0x1 ;  /* 0x000000111111a211 */ /* 0x000fc400078f08ff */
[----:B------:R-:W-:Y:S02]  /*10060*/  @!P1 LEA.HI R20, R20, R20, RZ, 0x1 ;  /* 0x0000001414149211 */ /* 0x000fe400078f08ff */
[----:B-1----:R-:W-:Y:S01]  /*10070*/  @!P0 LOP3.LUT R9, R14, 0xfffffffe, RZ, 0xc0, !PT ;  /* 0xfffffffe0e098812 */ /* 0x002fe200078ec0ff */
[----:B------:R0:W-:Y:S01]  /*10080*/  @!P6 ST.E.64 desc[UR48][R4.64], R94 ;  /* 0x0000005e0400e985 */ /* 0x0001e2000c101b30 */
[----:B------:R-:W-:Y:S01]  /*10090*/  @!P4 LOP3.LUT R15, R15, 0xfffffffe, RZ, 0xc0, !PT ;  /* 0xfffffffe0f0fc812 */ /* 0x000fe200078ec0ff */
[----:B------:R-:W-:Y:S01]  /*100a0*/  VIADD R14, R0, 0xd0 ;  /* 0x000000d0000e7836 */ /* 0x000fe20000000000 */
[----:B--2---:R-:W-:Y:S01]  /*100b0*/  @!P3 LOP3.LUT R11, R16, 0xfffffffe, RZ, 0xc0, !PT ;  /* 0xfffffffe100bb812 */ /* 0x004fe200078ec0ff */
[----:B------:R1:W-:Y:S01]  /*100c0*/  @!P5 ST.E.64 desc[UR48][R6.64], R98 ;  /* 0x000000620600d985 */ /* 0x0003e2000c101b30 */
[----:B------:R-:W-:Y:S01]  /*100d0*/  @!P2 LOP3.LUT R17, R17, 0xfffffffe, RZ, 0xc0, !PT ;  /* 0xfffffffe1111a812 */ /* 0x000fe200078ec0ff */
[----:B------:R-:W-:Y:S01]  /*100e0*/  VIADD R16, R0, 0xe0 ;  /* 0x000000e000107836 */ /* 0x000fe20000000000 */
[----:B---3--:R-:W-:Y:S01]  /*100f0*/  @!P1 LOP3.LUT R13, R20, 0xfffffffe, RZ, 0xc0, !PT ;  /* 0xfffffffe140d9812 */ /* 0x008fe200078ec0ff */
[C---:B------:R-:W-:Y:S01]  /*10100*/  VIADD R20, R0.reuse, 0xf0 ;  /* 0x000000f000147836 */ /* 0x040fe20000000000 */
[----:B------:R-:W-:-:S02]  /*10110*/  IADD3 R19, R0, 0xc8, RZ ;  /* 0x000000c800137810 */ /* 0x000fc40007ffe0ff */
[----:B------:R-:W-:Y:S01]  /*10120*/  ISETP.GE.AND P5, PT, R18, UR4, PT ;  /* 0x0000000412007c0c */ /* 0x000fe2000bfa6270 */
[----:B------:R-:W-:Y:S01]  /*10130*/  @!P1 IMAD.WIDE R12, R13, 0x4, R2 ;  /* 0x000000040d0c9825 */ /* 0x000fe200078e0202 */
[----:B------:R-:W-:-:S03]  /*10140*/  ISETP.GE.AND P6, PT, R19, UR4, PT ;  /* 0x0000000413007c0c */ /* 0x000fc6000bfc6270 */
[----:B0-----:R-:W-:-:S04]  /*10150*/  @!P0 IMAD.WIDE R4, R9, 0x4, R2 ;  /* 0x0000000409048825 */ /* 0x001fc800078e0202 */
        /* <DEDUP_REMOVED lines=8> */
[----:B------:R-:W-:-:S02]  /*101e0*/  IADD3 R17, R0, 0xe8, RZ ;  /* 0x000000e800117810 */ /* 0x000fc40007ffe0ff */
[----:B------:R-:W-:Y:S01]  /*101f0*/  VIADD R15, R0, 0xd8 ;  /* 0x000000d8000f7836 */ /* 0x000fe20000000000 */
[----:B------:R3:W-:Y:S01]  /*10200*/  @!P2 ST.E.64 desc[UR48][R10.64], R114 ;  /* 0x000000720a00a985 */ /* 0x0007e2000c101b30 */
[----:B------:R-:W-:Y:S01]  /*10210*/  ISETP.GE.AND P2, PT, R16, UR4, PT ;  /* 0x0000000410007c0c */ /* 0x000fe2000bf46270 */
[----:B------:R-:W-:Y:S01]  /*10220*/  VIADD R0, R0, 0xf8 ;  /* 0x000000f800007836 */ /* 0x000fe20000000000 */
[----:B------:R-:W-:Y:S01]  /*10230*/  ISETP.GE.AND P3, PT, R17, UR4, PT ;  /* 0x0000000411007c0c */ /* 0x000fe2000bf66270 */
[----:B------:R4:W-:Y:S01]  /*10240*/  @!P1 ST.E.64 desc[UR48][R12.64], R118 ;  /* 0x000000760c009985 */ /* 0x0009e2000c101b30 */
[----:B------:R-:W-:Y:S02]  /*10250*/  ISETP.GE.AND P1, PT, R15, UR4, PT ;  /* 0x000000040f007c0c */ /* 0x000fe4000bf26270 */
[----:B------:R-:W-:Y:S02]  /*10260*/  @!P5 LEA.HI R18, R18, R18, RZ, 0x1 ;  /* 0x000000121212d211 */ /* 0x000fe400078f08ff */
[----:B------:R-:W-:-:S02]  /*10270*/  @!P6 LEA.HI R19, R19, R19, RZ, 0x1 ;  /* 0x000000131313e211 */ /* 0x000fc400078f08ff */
        /* <DEDUP_REMOVED lines=15> */
[----:B----4-:R-:W-:Y:S01]  /*10370*/  @!P4 LOP3.LUT R13, R20, 0xfffffffe, RZ, 0xc0, !PT ;  /* 0xfffffffe140dc812 */ /* 0x010fe200078ec0ff */
        /* <DEDUP_REMOVED lines=13> */
[----:B--2---:R-:W-:-:S05]  /*10450*/  LOP3.LUT R5, R0, 0xfffffffe, RZ, 0xc0, !PT ;  /* 0xfffffffe00057812 */ /* 0x004fca00078ec0ff */
[----:B------:R-:W-:-:S05]  /*10460*/  IMAD.WIDE R2, R5, 0x4, R2 ;  /* 0x0000000405027825 */ /* 0x000fca00078e0202 */
[----:B------:R0:W-:Y:S01]  /*10470*/  ST.E.64 desc[UR48][R2.64], R150 ;  /* 0x0000009602007985 */ /* 0x0001e2000c101b30 */
[----:B------:R-:W-:Y:S05]  /*10480*/  BRA `(.L_x_1747) ;  /* 0x0000004c00987947 */ /* 0x000fea0003800000 */
.L_x_1842:
[----:B------:R-:W1:Y:S02]  /*10490*/  S2R R0, SR_TID.X ;  /* 0x0000000000007919 */ /* 0x000e640000002100 */
[----:B-1----:R-:W-:-:S05]  /*104a0*/  VIADD R2, R0, 0xffffff80 ;  /* 0xffffff8000027836 */ /* 0x002fca0000000000 */
[----:B------:R-:W-:-:S13]  /*104b0*/  ISETP.GT.AND P0, PT, R2, 0x3f, PT ;  /* 0x0000003f0200780c */ /* 0x000fda0003f04270 */
[----:B------:R-:W-:Y:S05]  /*104c0*/  @P0 BRA `(.L_x_1747) ;  /* 0x0000004c00880947 */ /* 0x000fea0003800000 */
[----:B------:R-:W1:Y:S01]  /*104d0*/  S2R R3, SR_CTAID.X ;  /* 0x0000000000037919 */ /* 0x000e620000002500 */
[----:B------:R-:W2:Y:S01]  /*104e0*/  LDC R6, c[0x0][0xbe8] ;  /* 0x0002fa00ff067b82 */ /* 0x000ea20000000800 */
[----:B------:R-:W-:Y:S01]  /*104f0*/  ULDC UR4, c[0x0][0xa88] ;  /* 0x0002a20000047ab9 */ /* 0x000fe20000000800 */
[----:B-1----:R-:W-:Y:S01]  /*10500*/  LEA R0, R3, R0, 0x6 ;  /* 0x0000000003007211 */ /* 0x002fe200078e30ff */
[----:B--2---:R-:W-:-:S04]  /*10510*/  IMAD R3, R6, UR4, RZ ;  /* 0x0000000406037c24 */ /* 0x004fc8000f8e02ff */
[----:B------:R-:W-:-:S05]  /*10520*/  VIADD R0, R0, 0xffffff80 ;  /* 0xffffff8000007836 */ /* 0x000fca0000000000 */
[----:B------:R-:W-:-:S13]  /*10530*/  ISETP.GE.AND P0, PT, R0, R3, PT ;  /* 0x000000030000720c */ /* 0x000fda0003f06270 */
[----:B------:R-:W-:Y:S05]  /*10540*/  @P0 BRA `(.L_x_1747) ;  /* 0x0000004c00680947 */ /* 0x000fea0003800000 */
[----:B------:R-:W-:Y:S01]  /*10550*/  ISETP.NE.AND P0, PT, R6, 0x1, PT ;  /* 0x000000010600780c */ /* 0x000fe20003f05270 */
[----:B------:R-:W1:Y:S01]  /*10560*/  S2UR UR7, SR_CTAID.Z ;  /* 0x00000000000779c3 */ /* 0x000e620000002700 */
[----:B------:R-:W-:Y:S01]  /*10570*/  USHF.R.S32.HI UR6, URZ, 0x1f, UR40 ;  /* 0x0000001f3f067899 */ /* 0x000fe20008011428 */
[----:B------:R-:W-:Y:S01]  /*10580*/  IMAD.MOV.U32 R5, RZ, RZ, R0 ;  /* 0x000000ffff057224 */ /* 0x000fe200078e0000 */
[----:B------:R-:W-:Y:S02]  /*10590*/  ULDC.64 UR8, c[0x0][0xbd0] ;  /* 0x0002f40000087ab9 */ /* 0x000fe40000000a00 */
[----:B------:R-:W-:Y:S02]  /*105a0*/  UIMAD UR6, UR6, UR8, URZ ;  /* 0x00000008060672a4 */ /* 0x000fe4000f8e023f */
[----:B------:R-:W-:Y:S01]  /*105b0*/  UIMAD.WIDE.U32 UR4, UR40, UR8, URZ ;  /* 0x00000008280472a5 */ /* 0x000fe2000f8e003f */
[----:B------:R-:W2:Y:S01]  /*105c0*/  LDC.64 R10, c[0x0][0xbd8] ;  /* 0x0002f600ff0a7b82 */ /* 0x000ea20000000a00 */
[----:B------:R-:W-:-:S04]  /*105d0*/  UIMAD UR6, UR40, UR9, UR6 ;  /* 0x00000009280672a4 */ /* 0x000fc8000f8e0206 */
[----:B------:R-:W-:Y:S02]  /*105e0*/  UIADD3 UR6, UR5, UR6, URZ ;  /* 0x0000000605067290 */ /* 0x000fe4000fffe03f */
[----:B------:R-:W-:Y:S01]  /*105f0*/  MOV R3, UR5 ;  /* 0x0000000500037c02 */ /* 0x000fe20008000f00 */
[----:B------:R-:W-:Y:S01]  /*10600*/  IMAD.U32 R2, RZ, RZ, UR4 ;  /* 0x00000004ff027e24 */ /* 0x000fe2000f8e00ff */
[----:B------:R-:W5:Y:S01]  /*10610*/  @P0 LDC R7, c[0x0][0xbec] ;  /* 0x0002fb00ff070b82 */ /* 0x000f620000000800 */
[----:B------:R-:W-:Y:S01]  /*10620*/  ULDC.64 UR4, c[0x0][0xbe0] ;  /* 0x0002f80000047ab9 */ /* 0x000fe20000000a00 */
[----:B------:R-:W-:-:S06]  /*10630*/  IMAD.U32 R3, RZ, RZ, UR6 ;  /* 0x00000006ff037e24 */ /* 0x000fcc000f8e00ff */
[----:B------:R-:W0:Y:S01]  /*10640*/  @P0 LDC R9, c[0x0][0xbf0] ;  /* 0x0002fc00ff090b82 */ /* 0x000e220000000800 */
[----:B-1----:R-:W-:-:S07]  /*10650*/  USHF.R.S32.HI UR8, URZ, 0x1f, UR7 ;  /* 0x0000001f3f087899 */ /* 0x002fce0008011407 */
[----:B------:R-:W1:Y:S01]  /*10660*/  S2UR UR10, SR_CTAID.Y ;  /* 0x00000000000a79c3 */ /* 0x000e620000002600 */
[C---:B--2---:R-:W-:Y:S02]  /*10670*/  IMAD R12, R10.reuse, UR8, RZ ;  /* 0x000000080a0c7c24 */ /* 0x044fe4000f8e02ff */
[----:B------:R-:W-:-:S04]  /*10680*/  IMAD.WIDE.U32 R2, R10, UR7, R2 ;  /* 0x000000070a027c25 */ /* 0x000fc8000f8e0002 */
[----:B------:R-:W-:Y:S01]  /*10690*/  IMAD R11, R11, UR7, R12 ;  /* 0x000000070b0b7c24 */ /* 0x000fe2000f8e020c */
[----:B------:R-:W1:Y:S01]  /*106a0*/  LDC R8, c[0x0][0xc50] ;  /* 0x00031400ff087b82 */ /* 0x000e620000000800 */
[----:B-----5:R-:W-:-:S03]  /*106b0*/  @P0 IMAD.HI.U32 R4, R0, R7, RZ ;  /* 0x0000000700040227 */ /* 0x020fc600078e00ff */
[----:B------:R-:W-:Y:S01]  /*106c0*/  IADD3 R3, R11, R3, RZ ;  /* 0x000000030b037210 */ /* 0x000fe20007ffe0ff */
[----:B------:R-:W-:Y:S01]  /*106d0*/  IMAD R7, RZ, RZ, -UR40 ;  /* 0x80000028ff077e24 */ /* 0x000fe2000f8e02ff */
[----:B0-----:R-:W-:-:S03]  /*106e0*/  @P0 SHF.R.U32.HI R5, RZ, R9, R4 ;  /* 0x00000009ff050219 */ /* 0x001fc60000011604 */
[----:B-1----:R-:W-:Y:S02]  /*106f0*/  IMAD R9, R8, R7, UR10 ;  /* 0x0000000a08097e24 */ /* 0x002fe4000f8e0207 */
[----:B------:R-:W-:Y:S02]  /*10700*/  IMAD.MOV R7, RZ, RZ, -R5 ;  /* 0x000000ffff077224 */ /* 0x000fe400078e0a05 */
[----:B------:R-:W-:Y:S01]  /*10710*/  IMAD.WIDE.U32 R2, R9, UR4, R2 ;  /* 0x0000000409027c25 */ /* 0x000fe2000f8e0002 */
[----:B------:R-:W-:-:S03]  /*10720*/  SHF.R.S32.HI R4, RZ, 0x1f, R9 ;  /* 0x0000001fff047819 */ /* 0x000fc60000011409 */
[----:B------:R-:W-:Y:S01]  /*10730*/  IMAD R7, R6, R7, R0 ;  /* 0x0000000706077224 */ /* 0x000fe200078e0200 */
[----:B------:R-:W-:Y:S01]  /*10740*/  IADD3 R2, P0, R5, R2, RZ ;  /* 0x0000000205027210 */ /* 0x000fe20007f1e0ff */
[----:B------:R-:W-:-:S03]  /*10750*/  IMAD R4, R4, UR4, RZ ;  /* 0x0000000404047c24 */ /* 0x000fc6000f8e02ff */
[----:B------:R-:W-:Y:S01]  /*10760*/  SHF.R.S32.HI R0, RZ, 0x1f, R7 ;  /* 0x0000001fff007819 */ /* 0x000fe20000011407 */
[----:B------:R-:W-:Y:S01]  /*10770*/  IMAD R4, R9, UR5, R4 ;  /* 0x0000000509047c24 */ /* 0x000fe2000f8e0204 */
[----:B------:R-:W-:Y:S01]  /*10780*/  SHF.R.S32.HI R9, RZ, 0x1f, R5 ;  /* 0x0000001fff097819 */ /* 0x000fe20000011405 */
[----:B------:R-:W-:Y:S02]  /*10790*/  ULDC.64 UR4, c[0x0][0xbc8] ;  /* 0x0002f20000047ab9 */ /* 0x000fe40000000a00 */
[----:B------:R-:W-:Y:S01]  /*107a0*/  IMAD R0, R0, UR4, RZ ;  /* 0x0000000400007c24 */ /* 0x000fe2000f8e02ff */
[----:B------:R-:W-:-:S03]  /*107b0*/  IADD3.X R3, R9, R3, R4, P0, !PT ;  /* 0x0000000309037210 */ /* 0x000fc600007fe404 */
        /* <DEDUP_REMOVED lines=9> */
.L_x_1745:
[----:B------:R-:W-:-:S08]  /*10850*/  NOP ;  /* 0x0000000000007918 */ /* 0x000fd00000000000 */
[----:B------:R-:W0:-:S00]  /*10860*/  USETMAXREG.DEALLOC.CTAPOOL 0x18 ;  /* 0x00000018000079c8 */ /* 0x000e0000080e0500 */
        /* <DEDUP_REMOVED lines=16> */
.L_x_1846:
[----:B------:R-:W-:Y:S01]  /*10970*/  ULDC UR7, c[0x0][0xc50] ;  /* 0x0003140000077ab9 */ /* 0x000fe20000000800 */
[----:B------:R-:W-:Y:S01]  /*10980*/  UMOV UR36, UR6 ;  /* 0x0000000600247c82 */ /* 0x000fe20008000000 */
[----:B------:R-:W-:-:S11]  /*10990*/  UISETP.NE.AND UP0, UPT, UR7, 0x1, UPT ;  /* 0x000000010700788c */ /* 0x000fd6000bf05270 */
[----:B------:R-:W-:Y:S01]  /*109a0*/  @UP0 ULDC UR4, c[0x0][0xc54] ;  /* 0x0003150000040ab9 */ /* 0x000fe20000000800 */
[----:B------:R-:W-:Y:S01]  /*109b0*/  @UP0 ULDC UR8, c[0x0][0xc58] ;  /* 0x0003160000080ab9 */ /* 0x000fe20000000800 */
[----:B------:R-:W-:-:S04]  /*109c0*/  UIMAD.WIDE.U32 UR4, UR6, UR4, URZ ;  /* 0x00000004060472a5 */ /* 0x000fc8000f8e003f */
[----:B------:R-:W-:-:S12]  /*109d0*/  @UP0 USHF.R.U32.HI UR36, URZ, UR8, UR5 ;  /* 0x000000083f240299 */ /* 0x000fd80008011605 */
.L_x_1847:
[----:B------:R-:W-:Y:S01]  /*109e0*/  ISETP.GE.AND P0, PT, R17, RZ, PT ;  /* 0x000000ff1100720c */ /* 0x000fe20003f06270 */
[----:B------:R-:W-:Y:S01]  /*109f0*/  UIADD3 UR42, -UR36, URZ, URZ ;  /* 0x0000003f242a7290 */ /* 0x000fe2000fffe13f */
[----:B------:R-:W-:Y:S01]  /*10a00*/  IMAD.MOV.U32 R0, RZ, RZ, 0x1 ;  /* 0x00000001ff007424 */ /* 0x000fe200078e00ff */
[----:B------:R-:W-:Y:S01]  /*10a10*/  MOV R6, RZ ;  /* 0x000000ff00067202 */ /* 0x000fe20000000f00 */
[----:B------:R-:W-:Y:S01]  /*10a20*/  IMAD.MOV.U32 R9, RZ, RZ, 0x1 ;  /* 0x00000001ff097424 */ /* 0x000fe200078e00ff */
[----:B------:R-:W-:-:S08]  /*10a30*/  UIMAD UR42, UR7, UR42, UR6 ;  /* 0x0000002a072a72a4 */ /* 0x000fd0000f8e0206 */
[----:B------:R-:W-:Y:S05]  /*10a40*/  @!P0 BRA `(.L_x_1848) ;  /* 0x0000004400688947 */ /* 0x000fea0003800000 */
[----:B------:R-:W0:Y:S01]  /*10a50*/  S2UR UR40, SR_CTAID.X ;  /* 0x00000000002879c3 */ /* 0x000e220000002500 */
[----:B------:R-:W-:Y:S01]  /*10a60*/  ULDC.64 UR4, c[0x0][0x418] ;  /* 0x0001060000047ab9 */ /* 0x000fe20000000a00 */
[----:B------:R-:W-:Y:S01]  /*10a70*/  ULDC UR6, c[0x0][0x448] ;  /* 0x0001120000067ab9 */ /* 0x000fe20000000800 */
[----:B------:R-:W-:Y:S02]  /*10a80*/  UISETP.NE.U32.AND UP0, UPT, UR4, URZ, UPT ;  /* 0x0000003f0400728c */ /* 0x000fe4000bf05070 */
[----:B------:R-:W-:Y:S02]  /*10a90*/  UISETP.NE.AND UP1, UPT, UR6, 0x1, UPT ;  /* 0x000000010600788c */ /* 0x000fe4000bf25270 */
[----:B------:R-:W-:Y:S01]  /*10aa0*/  UISETP.NE.AND.EX UP0, UPT, UR5, URZ, UPT, UP0 ;  /* 0x0000003f0500728c */ /* 0x000fe2000bf05300 */
[----:B------:R-:W-:Y:S02]  /*10ab0*/  ULDC UR6, c[0x0][0x424] ;  /* 0x0001090000067ab9 */ /* 0x000fe40000000800 */
[----:B------:R-:W-:Y:S01]  /*10ac0*/  ULDC.64 UR4, c[0x0][0x9e0] ;  /* 0x0002780000047ab9 */ /* 0x000fe20000000a00 */
[----:B------:R-:W-:-:S02]  /*10ad0*/  USEL UR9, UR6, 0x1, UP0 ;  /* 0x0000000106097887 */ /* 0x000fc40008000000 */
[----:B------:R-:W-:Y:S01]  /*10ae0*/  UISETP.GE.AND UP0, UPT, UR5, 0x1, UPT ;  /* 0x000000010500788c */ /* 0x000fe2000bf06270 */
[----:B------:R-:W-:Y:S02]  /*10af0*/  ULDC UR10, c[0x0][0x288] ;  /* 0x0000a200000a7ab9 */ /* 0x000fe40000000800 */
[----:B------:R-:W-:Y:S01]  /*10b00*/  @UP1 ULDC UR7, c[0x0][0x44c] ;  /* 0x0001130000071ab9 */ /* 0x000fe20000000800 */
[----:B------:R-:W-:Y:S01]  /*10b10*/  ULDC UR12, c[0x0][0x2f0] ;  /* 0x0000bc00000c7ab9 */ /* 0x000fe20000000800 */
[----:B------:R-:W-:Y:S01]  /*10b20*/  UIADD3 UR11, -UR10, 0x1, URZ ;  /* 0x000000010a0b7890 */ /* 0x000fe2000fffe13f */
[----:B------:R-:W-:Y:S01]  /*10b30*/  PLOP3.LUT P1, PT, PT, PT, UP0, 0x80, 0x0 ;  /* 0x000000000000781c */ /* 0x000fe20003f2f008 */
[----:B------:R-:W-:Y:S01]  /*10b40*/  UIMAD UR13, UR9, UR12, 0x3f ;  /* 0x0000003f090d74a4 */ /* 0x000fe2000f8e020c */
[----:B------:R-:W-:Y:S01]  /*10b50*/  @UP1 ULDC UR14, c[0x0][0x450] ;  /* 0x00011400000e1ab9 */ /* 0x000fe20000000800 */
[----:B------:R-:W-:Y:S02]  /*10b60*/  UIMAD UR11, UR9, UR12, UR11 ;  /* 0x0000000c090b72a4 */ /* 0x000fe4000f8e020b */
[----:B0-----:R-:W-:-:S04]  /*10b70*/  USHF.L.U32 UR40, UR40, 0x6, URZ ;  /* 0x0000000628287899 */ /* 0x001fc8000800063f */
[----:B------:R-:W-:-:S04]  /*10b80*/  UIADD3 UR8, UR40, 0x3f, URZ ;  /* 0x0000003f28087890 */ /* 0x000fc8000fffe03f */
[----:B------:R-:W-:-:S04]  /*10b90*/  UIMAD.WIDE.U32 UR6, UR8, UR7, URZ ;  /* 0x00000007080672a5 */ /* 0x000fc8000f8e003f */
[----:B------:R-:W-:Y:S02]  /*10ba0*/  @UP1 USHF.R.U32.HI UR8, URZ, UR14, UR7 ;  /* 0x0000000e3f081299 */ /* 0x000fe40008011607 */
[----:B------:R-:W-:Y:S02]  /*10bb0*/  USHF.R.S32.HI UR7, URZ, 0x1f, UR13 ;  /* 0x0000001f3f077899 */ /* 0x000fe4000801140d */
[----:B------:R-:W-:Y:S02]  /*10bc0*/  UIADD3 UR6, UR11, UR8, URZ ;  /* 0x000000080b067290 */ /* 0x000fe4000fffe03f */
[----:B------:R-:W-:Y:S02]  /*10bd0*/  ULEA.HI UR7, UR7, UR13, URZ, 0x6 ;  /* 0x0000000d07077291 */ /* 0x000fe4000f8f303f */
[----:B------:R-:W-:Y:S02]  /*10be0*/  UIADD3 UR4, UR6, UR4, URZ ;  /* 0x0000000406047290 */ /* 0x000fe4000fffe03f */
[----:B------:R-:W-:Y:S01]  /*10bf0*/  USHF.R.S32.HI UR39, URZ, 0x6, UR7 ;  /* 0x000000063f277899 */ /* 0x000fe20008011407 */
        /* <DEDUP_REMOVED lines=11> */
.L_x_1850:
[----:B------:R-:W-:-:S11]  /*10cb0*/  UISETP.NE.AND UP0, UPT, UR5, 0x1, UPT ;  /* 0x000000010500788c */ /* 0x000fd6000bf05270 */
[----:B------:R-:W-:Y:S02]  /*10cc0*/  @UP0 ULDC.64 UR14, c[0x0][0x9e8] ;  /* 0x00027a00000e0ab9 */ /* 0x000fe40000000a00 */
[----:B------:R-:W-:-:S04]  /*10cd0*/  UIMAD.WIDE.U32 UR6, UR8, UR14, URZ ;  /* 0x0000000e080672a5 */ /* 0x000fc8000f8e003f */
[----:B------:R-:W-:-:S12]  /*10ce0*/  @UP0 USHF.R.U32.HI UR8, URZ, UR15, UR7 ;  /* 0x0000000f3f080299 */ /* 0x000fd80008011607 */
.L_x_1851:
[----:B------:R-:W-:-:S04]  /*10cf0*/  UIMAD UR8, UR8, UR5, UR5 ;  /* 0x00000005080872a4 */ /* 0x000fc8000f8e0205 */
[----:B------:R-:W-:-:S04]  /*10d00*/  UISETP.LT.AND UP0, UPT, UR4, UR8, UPT ;  /* 0x000000080400728c */ /* 0x000fc8000bf01270 */
[----:B------:R-:W-:-:S12]  /*10d10*/  USEL UR4, UR4, UR8, UP0 ;  /* 0x0000000804047287 */ /* 0x000fd80008000000 */
.L_x_1849:
        /* <DEDUP_REMOVED lines=11> */
[----:B------:R-:W-:Y:S01]  /*10dd0*/  UIADD3 UR4, UR9, UR4, URZ ;  /* 0x0000000409047290 */ /* 0x000fe2000fffe03f */
[----:B------:R-:W-:Y:S01]  /*10de0*/  ULDC UR8, c[0x0][0x9dc] ;  /* 0x0002770000087ab9 */ /* 0x000fe20000000800 */
[----:B------:R-:W-:Y:S02]  /*10df0*/  USEL UR12, UR39, UR44, UP0 ;  /* 0x0000002c270c7287 */ /* 0x000fe40008000000 */
        /* <DEDUP_REMOVED lines=12> */
.L_x_1853:
[----:B------:R-:W-:-:S11]  /*10ec0*/  UISETP.NE.AND UP0, UPT, UR5, 0x1, UPT ;  /* 0x000000010500788c */ /* 0x000fd6000bf05270 */
[----:B------:R-:W-:Y:S02]  /*10ed0*/  @UP0 ULDC.64 UR10, c[0x0][0x9e8] ;  /* 0x00027a00000a0ab9 */ /* 0x000fe40000000a00 */
[----:B------:R-:W-:-:S04]  /*10ee0*/  UIMAD.WIDE.U32 UR6, UR4, UR10, URZ ;  /* 0x0000000a040672a5 */ /* 0x000fc8000f8e003f */
[----:B------:R-:W-:-:S12]  /*10ef0*/  @UP0 USHF.R.U32.HI UR4, URZ, UR11, UR7 ;  /* 0x0000000b3f040299 */ /* 0x000fd80008011607 */
.L_x_1854:
[----:B------:R-:W-:-:S04]  /*10f00*/  UIMAD UR4, UR4, UR5, URZ ;  /* 0x00000005040472a4 */ /* 0x000fc8000f8e023f */
[----:B------:R-:W-:-:S04]  /*10f10*/  UISETP.LT.AND UP0, UPT, UR8, UR4, UPT ;  /* 0x000000040800728c */ /* 0x000fc8000bf01270 */
[----:B------:R-:W-:-:S12]  /*10f20*/  USEL UR8, UR8, UR4, !UP0 ;  /* 0x0000000408087287 */ /* 0x000fd8000c000000 */
.L_x_1852:
[----:B------:R-:W-:Y:S02]  /*10f30*/  USHF.R.S32.HI UR4, URZ, 0x1f, UR8 ;  /* 0x0000001f3f047899 */ /* 0x000fe40008011408 */
[----:B------:R-:W-:Y:S02]  /*10f40*/  USHF.R.U32.HI UR10, URZ, 0x10, UR42 ;  /* 0x000000103f0a7899 */ /* 0x000fe4000801162a */
[----:B------:R-:W-:Y:S02]  /*10f50*/  ULEA.HI UR4, UR4, UR8, URZ, 0x6 ;  /* 0x0000000804047291 */ /* 0x000fe4000f8f303f */
[----:B------:R-:W-:Y:S02]  /*10f60*/  ULOP3.LUT UR42, UR42, 0xffff, URZ, 0xc0, !UPT ;  /* 0x0000ffff2a2a7892 */ /* 0x000fe4000f8ec03f */
[----:B------:R-:W-:Y:S01]  /*10f70*/  USHF.R.S32.HI UR4, URZ, 0x6, UR4 ;  /* 0x000000063f047899 */ /* 0x000fe20008011404 */
[----:B------:R-:W-:-:S03]  /*10f80*/  UMOV UR46, URZ ;  /* 0x0000003f002e7c82 */ /* 0x000fc60008000000 */
[----:B------:R-:W-:-:S04]  /*10f90*/  UISETP.LT.AND UP0, UPT, URZ, UR4, UPT ;  /* 0x000000043f00728c */ /* 0x000fc8000bf01270 */
[----:B------:R-:W-:Y:S02]  /*10fa0*/  USEL UR43, URZ, UR4, !UP0 ;  /* 0x000000043f2b7287 */ /* 0x000fe4000c000000 */
[----:B------:R-:W-:Y:S02]  /*10fb0*/  UISETP.NE.AND UP0, UPT, UR10, URZ, UPT ;  /* 0x0000003f0a00728c */ /* 0x000fe4000bf05270 */
[----:B------:R-:W-:-:S06]  /*10fc0*/  UISETP.GT.AND UP1, UPT, UR12, UR43, UPT ;  /* 0x0000002b0c00728c */ /* 0x000fcc000bf24270 */
[----:B------:R-:W-:-:S03]  /*10fd0*/  PLOP3.LUT P0, PT, PT, PT, UP1, 0x80, 0x0 ;  /* 0x000000000000781c */ /* 0x000fc60003f0f018 */
[----:B------:R-:W-:-:S10]  /*10fe0*/  @!UP0 ULDC UR10, c[0x0][0x9f0] ;  /* 0x00027c00000a8ab9 */ /* 0x000fd40000000800 */
[----:B------:R-:W-:Y:S05]  /*10ff0*/  @!P0 BRA `(.L_x_1855) ;  /* 0x0000000000808947 */ /* 0x000fea0003800000 */
[----:B------:R-:W-:Y:S01]  /*11000*/  IMAD.U32 R3, RZ, RZ, UR10 ;  /* 0x0000000aff037e24 */ /* 0x000fe2000f8e00ff */
[----:B------:R-:W-:-:S04]  /*11010*/  UIADD3 UR4, UR10, -0x1, UR12 ;  /* 0xffffffff0a047890 */ /* 0x000fc8000fffe00c */
[-C--:B------:R-:W-:Y:S01]  /*11020*/  IABS R0, R3.reuse ;  /* 0x0000000300007213 */ /* 0x080fe20000000000 */
[----:B------:R-:W-:Y:S01]  /*11030*/  UIADD3 UR6, -UR43, UR4, URZ ;  /* 0x000000042b067290 */ /* 0x000fe2000fffe13f */
[----:B------:R-:W-:Y:S02]  /*11040*/  IABS R3, R3 ;  /* 0x0000000300037213 */ /* 0x000fe40000000000 */
[----:B------:R-:W-:Y:S01]  /*11050*/  R2UR UR11, R0 ;  /* 0x00000000000b72ca */ /* 0x000fe200000e0000 */
[----:B------:R-:W-:Y:S01]  /*11060*/  UMOV UR4, URZ ;  /* 0x0000003f00047c82 */ /* 0x000fe20008000000 */
[----:B------:R-:W-:-:S04]  /*11070*/  IADD3 R3, RZ, -R3, RZ ;  /* 0x80000003ff037210 */ /* 0x000fc80007ffe0ff */
[----:B------:R-:W-:-:S07]  /*11080*/  R2UR UR9, R3 ;  /* 0x00000000030972ca */ /* 0x000fce00000e0000 */
[----:B------:R-:W0:Y:S08]  /*11090*/  I2F.RP R0, UR11 ;  /* 0x0000000b00007d06 */ /* 0x000e300008209400 */
[----:B0-----:R-:W0:Y:S02]  /*110a0*/  MUFU.RCP R0, R0 ;  /* 0x0000000000007308 */ /* 0x001e240000001000 */
[----:B0-----:R-:W-:Y:S01]  /*110b0*/  VIADD R2, R0, 0xffffffe ;  /* 0x0ffffffe00027836 */ /* 0x001fe20000000000 */
[----:B------:R-:W-:Y:S01]  /*110c0*/  IABS R0, UR6 ;  /* 0x0000000600007c13 */ /* 0x000fe20008000000 */
[----:B------:R-:W-:-:S03]  /*110d0*/  ULOP3.LUT UR6, UR6, UR10, URZ, 0x3c, !UPT ;  /* 0x0000000a06067292 */ /* 0x000fc6000f8e3c3f */
[----:B------:R-:W-:Y:S01]  /*110e0*/  R2UR UR8, R0 ;  /* 0x00000000000872ca */ /* 0x000fe200000e0000 */
[----:B------:R-:W0:Y:S02]  /*110f0*/  F2I.FTZ.U32.TRUNC.NTZ R2, R2 ;  /* 0x0000000200027305 */ /* 0x000e24000021f000 */
        /* <DEDUP_REMOVED lines=16> */
.L_x_1855:
[----:B------:R-:W-:Y:S01]  /*11200*/  UIMAD UR41, UR42, UR46, UR43 ;  /* 0x0000002e2a2972a4 */ /* 0x000fe2000f8e022b */
[----:B------:R-:W-:Y:S02]  /*11210*/  IMAD.U32 R0, RZ, RZ, UR12 ;  /* 0x0000000cff007e24 */ /* 0x000fe4000f8e00ff */
[----:B------:R-:W-:Y:S02]  /*11220*/  IMAD.MOV.U32 R6, RZ, RZ, RZ ;  /* 0x000000ffff067224 */ /* 0x000fe400078e00ff */
[----:B------:R-:W-:Y:S02]  /*11230*/  IMAD.MOV.U32 R9, RZ, RZ, 0x1 ;  /* 0x00000001ff097424 */ /* 0x000fe400078e00ff */
[----:B------:R-:W-:-:S05]  /*11240*/  IMAD.U32 R3, RZ, RZ, UR41 ;  /* 0x00000029ff037e24 */ /* 0x000fca000f8e00ff */
[----:B------:R-:W-:Y:S02]  /*11250*/  VIADDMNMX R18, R3, UR46, R0, PT ;  /* 0x0000002e03127c46 */ /* 0x000fe4000b800100 */
[----:B------:R-:W-:Y:S02]  /*11260*/  MOV R0, 0x1 ;  /* 0x0000000100007802 */ /* 0x000fe40000000f00 */
        /* <DEDUP_REMOVED lines=26> */
.L_x_1856:
        /* <DEDUP_REMOVED lines=12> */
[----:B------:R-:W-:Y:S01]  /*114d0*/  MOV R11, UR5 ;  /* 0x00000005000b7c02 */ /* 0x000fe20008000f00 */
[----:B------:R-:W-:Y:S02]  /*114e0*/  IMAD.U32 R7, RZ, RZ, UR9 ;  /* 0x00000009ff077e24 */ /* 0x000fe4000f8e00ff */
[----:B------:R-:W-:-:S02]  /*114f0*/  IMAD.U32 R10, RZ, RZ, UR4 ;  /* 0x00000004ff0a7e24 */ /* 0x000fc4000f8e00ff */
[----:B------:R-:W-:Y:S02]  /*11500*/  IMAD.MOV.U32 R8, RZ, RZ, 0x70 ;  /* 0x00000070ff087424 */ /* 0x000fe400078e00ff */
[----:B------:R-:W-:Y:S02]  /*11510*/  IMAD.MOV.U32 R12, RZ, RZ, 0x1 ;  /* 0x00000001ff0c7424 */ /* 0x000fe400078e00ff */
[----:B0-----:R-:W-:-:S07]  /*11520*/  IMAD.MOV.U32 R13, RZ, RZ, RZ ;  /* 0x000000ffff0d7224 */ /* 0x001fce00078e00ff */
[----:B------:R-:W-:-:S07]  /*11530*/  LEPC R20, `(.L_x_1858) ;  /* 0x000000001014794e */ /* 0x000fce0000000000 */
[----:B-1----:R-:W-:Y:S05]  /*11540*/  CALL.ABS.NOINC R2 ;  /* 0x0000000002007343 */ /* 0x002fea0003c00000 */
.L_x_1858:
[----:B------:R0:W1:Y:S01]  /*11550*/  LDC.64 R2, c[0x4][R16] ;  /* 0x0100000010027b82 */ /* 0x0000620000000a00 */
[----:B------:R-:W-:Y:S01]  /*11560*/  ULDC.64 UR6, c[0x4][0x90] ;  /* 0x0100240000067ab9 */ /* 0x000fe20000000a00 */
[----:B------:R-:W-:Y:S01]  /*11570*/  ULDC.64 UR8, c[0x4][0x98] ;  /* 0x0100260000087ab9 */ /* 0x000fe20000000a00 */
[----:B------:R-:W-:Y:S01]  /*11580*/  ULDC.64 UR4, c[0x4][0x18] ;  /* 0x0100060000047ab9 */ /* 0x000fe20000000a00 */
[----:B------:R-:W-:Y:S01]  /*11590*/  MOV R4, UR6 ;  /* 0x0000000600047c02 */ /* 0x000fe20008000f00 */
[----:B------:R-:W-:Y:S01]  /*115a0*/  IMAD.U32 R5, RZ, RZ, UR7 ;  /* 0x00000007ff057e24 */ /* 0x000fe2000f8e00ff */
[----:B------:R-:W-:Y:S01]  /*115b0*/  MOV R10, UR4 ;  /* 0x00000004000a7c02 */ /* 0x000fe20008000f00 */
[----:B------:R-:W-:Y:S01]  /*115c0*/  IMAD.U32 R6, RZ, RZ, UR8 ;  /* 0x00000008ff067e24 */ /* 0x000fe2000f8e00ff */
[----:B------:R-:W-:Y:S01]  /*115d0*/  MOV R13, RZ ;  /* 0x000000ff000d7202 */ /* 0x000fe20000000f00 */
[----:B------:R-:W-:Y:S02]  /*115e0*/  IMAD.U32 R7, RZ, RZ, UR9 ;  /* 0x00000009ff077e24 */ /* 0x000fe4000f8e00ff */
[----:B------:R-:W-:-:S02]  /*115f0*/  IMAD.U32 R11, RZ, RZ, UR5 ;  /* 0x00000005ff0b7e24 */ /* 0x000fc4000f8e00ff */
[----:B------:R-:W-:Y:S02]  /*11600*/  IMAD.MOV.U32 R8, RZ, RZ, 0x70 ;  /* 0x00000070ff087424 */ /* 0x000fe400078e00ff */
[----:B0-----:R-:W-:-:S07]  /*11610*/  IMAD.MOV.U32 R12, RZ, RZ, 0x1 ;  /* 0x00000001ff0c7424 */ /* 0x001fce00078e00ff */
[----:B------:R-:W-:-:S07]  /*11620*/  LEPC R20, `(.L_x_1857) ;  /* 0x000000001014794e */ /* 0x000fce0000000000 */
[----:B-1----:R-:W-:Y:S05]  /*11630*/  CALL.ABS.NOINC R2 ;  /* 0x0000000002007343 */ /* 0x002fea0003c00000 */
.L_x_1857:
[----:B------:R-:W0:Y:S02]  /*11640*/  LDC.64 R2, c[0x0][0x9f8] ;  /* 0x00027e00ff027b82 */ /* 0x000e240000000a00 */
[----:B0-----:R-:W-:-:S04]  /*11650*/  ISETP.NE.U32.AND P0, PT, R2, RZ, PT ;  /* 0x000000ff0200720c */ /* 0x001fc80003f05070 */
[----:B------:R-:W-:-:S13]  /*11660*/  ISETP.NE.AND.EX P0, PT, R3, RZ, PT, P0 ;  /* 0x000000ff0300720c */ /* 0x000fda0003f05300 */
[----:B------:R-:W0:Y:S02]  /*11670*/  @P0 LDC.64 R2, c[0x0][0x9f8] ;  /* 0x00027e00ff020b82 */ /* 0x000e240000000a00 */
[----:B0-----:R-:W-:-:S05]  /*11680*/  @P0 IMAD.WIDE R2, R17, 0x4, R2 ;  /* 0x0000000411020825 */ /* 0x001fca00078e0202 */
[----:B------:R0:W2:Y:S01]  /*11690*/  @P0 LDG.E R17, desc[UR48][R2.64] ;  /* 0x0000003002110981 */ /* 0x0000a2000c1e1900 */
[----:B------:R-:W-:Y:S01]  /*116a0*/  UMOV UR4, 0xffffffff ;  /* 0xffffffff00047882 */ /* 0x000fe20000000000 */
[----:B------:R-:W-:Y:S01]  /*116b0*/  VIADD R0, R18, 0xffffffff ;  /* 0xffffffff12007836 */ /* 0x000fe20000000000 */
        /* <DEDUP_REMOVED lines=9> */
.L_x_1955:
        /* <DEDUP_REMOVED lines=8> */
.L_x_1958:
[----:B------:R-:W-:Y:S05]  /*117d0*/  @!P6 BRA `(.L_x_1860) ;  /* 0x0000000000d4e947 */ /* 0x000fea0003800000 */
[----:B------:R-:W-:Y:S01]  /*117e0*/  IMAD.MOV.U32 R16, RZ, RZ, R17 ;  /* 0x000000ffff107224 */ /* 0x000fe200078e0011 */
[----:B------:R-:W-:Y:S06]  /*117f0*/  @!P1 BRA `(.L_x_1862) ;  /* 0x0000000000509947 */ /* 0x000fec0003800000 */
[----:B------:R-:W-:Y:S01]  /*11800*/  IMAD.MOV.U32 R8, RZ, RZ, R0 ;  /* 0x000000ffff087224 */ /* 0x000fe200078e0000 */
[----:B------:R-:W-:Y:S01]  /*11810*/  ULDC.64 UR4, c[0x0][0x428] ;  /* 0x00010a0000047ab9 */ /* 0x000fe20000000a00 */
[----:B------:R-:W0:Y:S01]  /*11820*/  LDC R0, c[0x0][0x43c] ;  /* 0x00010f00ff007b82 */ /* 0x000e220000000800 */
[----:B------:R-:W-:Y:S02]  /*11830*/  IMAD R6, R18, UR4, RZ ;  /* 0x0000000412067c24 */ /* 0x000fe4000f8e02ff */
[----:B------:R-:W-:Y:S02]  /*11840*/  MOV R7, R8 ;  /* 0x0000000800077202 */ /* 0x000fe40000000f00 */
[----:B------:R-:W-:Y:S01]  /*11850*/  IMAD R9, R17, UR5, R6 ;  /* 0x0000000511097c24 */ /* 0x000fe2000f8e0206 */
[----:B0-----:R-:W-:-:S13]  /*11860*/  ISETP.NE.AND P0, PT, R0, 0x1, PT ;  /* 0x000000010000780c */ /* 0x001fda0003f05270 */
        /* <DEDUP_REMOVED lines=13> */
.L_x_1862:
[----:B------:R-:W-:Y:S01]  /*11940*/  MOV R0, 0x1 ;  /* 0x0000000100007802 */ /* 0x000fe20000000f00 */
[----:B0-----:R-:W0:Y:S03]  /*11950*/  S2R R8, SR_TID.X ;  /* 0x0000000000087919 */ /* 0x001e260000002100 */
[----:B------:R-:W-:-:S04]  /*11960*/  SHF.L.U32 R0, R0, 0x1f, RZ ;  /* 0x0000001f00007819 */ /* 0x000fc800000006ff */
[----:B------:R-:W1:Y:S01]  /*11970*/  SYNCS.PHASECHK.TRANS64.TRYWAIT P0, [UR38+0x28c40], R0 ;  /* 0x028c4000ff0075a7 */ /* 0x000e620008000166 */
[----:B0-----:R-:W-:-:S04]  /*11980*/  LOP3.LUT R2, R8, 0x7f, RZ, 0xc0, !PT ;  /* 0x0000007f08027812 */ /* 0x001fc800078ec0ff */
[----:B------:R-:W-:Y:S01]  /*11990*/  ISETP.NE.AND P1, PT, R2, RZ, PT ;  /* 0x000000ff0200720c */ /* 0x000fe20003f25270 */
[----:B-1----:R-:W-:-:S12]  /*119a0*/  @!P0 BRA `(.L_x_1863) ;  /* 0x0000003c00908947 */ /* 0x002fd80003800000 */
.L_x_1959:
[----:B------:R-:W-:Y:S05]  /*119b0*/  @P1 BRA `(.L_x_1864) ;  /* 0x0000000000181947 */ /* 0x000fea0003800000 */
[----:B------:R-:W1:Y:S01]  /*119c0*/  S2R R2, SR_TID.X ;  /* 0x0000000000027919 */ /* 0x000e620000002100 */
[----:B0-----:R-:W-:-:S04]  /*119d0*/  IMAD.MOV.U32 R0, RZ, RZ, 0x2000 ;  /* 0x00002000ff007424 */ /* 0x001fc800078e00ff */
[----:B------:R2:W-:Y:S01]  /*119e0*/  SYNCS.ARRIVE.TRANS64 RZ, [UR38+0x28c30], R0 ;  /* 0x028c3000ffff79a7 */ /* 0x0005e20008000026 */
[----:B-1----:R-:W-:-:S13]  /*119f0*/  LOP3.LUT P0, RZ, R2, 0x1f, RZ, 0xc0, !PT ;  /* 0x0000001f02ff7812 */ /* 0x002fda000780c0ff */
[----:B--2---:R-:W-:Y:S05]  /*11a00*/  @!P0 BRA `(.L_x_1864) ;  /* 0x0000000000048947 */ /* 0x004fea0003800000 */
[----:B------:R-:W-:Y:S01]  /*11a10*/  BPT.TRAP 0x1 ;  /* 0x000000040000795c */ /* 0x000fe20000300000 */
.L_x_1864:
        /* <DEDUP_REMOVED lines=17> */
.L_x_1860:
        /* <DEDUP_REMOVED lines=22> */
.L_x_1865:
[----:B------:R-:W0:Y:S01]  /*11c90*/  LDC R6, c[0x0][0x448] ;  /* 0x00011200ff067b82 */ /* 0x000e220000000800 */
[----:B------:R-:W1:Y:S01]  /*11ca0*/  S2R R11, SR_TID.X ;  /* 0x00000000000b7919 */ /* 0x000e620000002100 */
[----:B------:R-:W-:Y:S01]  /*11cb0*/  USHF.R.S32.HI UR4, URZ, 0x1f, UR36 ;  /* 0x0000001f3f047899 */ /* 0x000fe20008011424 */
[----:B------:R-:W-:Y:S01]  /*11cc0*/  ULDC.64 UR8, c[0x0][0x2d8] ;  /* 0x0000b60000087ab9 */ /* 0x000fe20000000a00 */
[----:B------:R-:W2:Y:S02]  /*11cd0*/  S2R R12, SR_CTAID.Z ;  /* 0x00000000000c7919 */ /* 0x000ea40000002700 */
[----:B------:R-:W-:Y:S02]  /*11ce0*/  UIMAD UR6, UR4, UR8, URZ ;  /* 0x00000008040672a4 */ /* 0x000fe4000f8e023f */
[----:B------:R-:W-:Y:S02]  /*11cf0*/  UIMAD.WIDE.U32 UR4, UR36, UR8, URZ ;  /* 0x00000008240472a5 */ /* 0x000fe4000f8e003f */
[----:B------:R-:W-:-:S04]  /*11d00*/  UIMAD UR6, UR36, UR9, UR6 ;  /* 0x00000009240672a4 */ /* 0x000fc8000f8e0206 */
[----:B------:R-:W-:Y:S01]  /*11d10*/  UIADD3 UR5, UR5, UR6, URZ ;  /* 0x0000000605057290 */ /* 0x000fe2000fffe03f */
[----:B0-----:R-:W-:Y:S02]  /*11d20*/  ISETP.NE.AND P0, PT, R6, 0x1, PT ;  /* 0x000000010600780c */ /* 0x001fe40003f05270 */
[C---:B-1----:R-:W-:Y:S01]  /*11d30*/  LOP3.LUT R10, R11.reuse, 0x7f, RZ, 0xc0, !PT ;  /* 0x0000007f0b0a7812 */ /* 0x042fe200078ec0ff */
[----:B------:R-:W-:-:S10]  /*11d40*/  IMAD.SHL.U32 R3, R11, 0x10, RZ ;  /* 0x000000100b037824 */ /* 0x000fd400078e00ff */
[----:B------:R-:W0:Y:S01]  /*11d50*/  @P0 LDC R8, c[0x0][0x44c] ;  /* 0x00011300ff080b82 */ /* 0x000e220000000800 */
[----:B------:R-:W-:-:S04]  /*11d60*/  SHF.R.U32.HI R4, RZ, 0x3, R10 ;  /* 0x00000003ff047819 */ /* 0x000fc8000001160a */
[----:B------:R-:W-:-:S03]  /*11d70*/  LOP3.LUT R3, R4, 0x70, R3, 0xf8, !PT ;  /* 0x0000007004037812 */ /* 0x000fc600078ef803 */
[----:B------:R-:W1:Y:S01]  /*11d80*/  @P0 LDC R0, c[0x0][0x450] ;  /* 0x00011400ff000b82 */ /* 0x000e620000000800 */
[----:B------:R-:W-:-:S05]  /*11d90*/  IADD3 R5, R3, UR40, RZ ;  /* 0x0000002803057c10 */ /* 0x000fca000fffe0ff */
[----:B------:R-:W-:Y:S02]  /*11da0*/  IMAD.MOV.U32 R7, RZ, RZ, R5 ;  /* 0x000000ffff077224 */ /* 0x000fe400078e0005 */
[----:B------:R-:W3:Y:S01]  /*11db0*/  LDC.64 R2, c[0x0][0x2e0] ;  /* 0x0000b800ff027b82 */ /* 0x000ee20000000a00 */
[----:B0-----:R-:W-:-:S05]  /*11dc0*/  @P0 IMAD.HI.U32 R9, R5, R8, RZ ;  /* 0x0000000805090227 */ /* 0x001fca00078e00ff */
[----:B-1----:R-:W-:Y:S02]  /*11dd0*/  @P0 SHF.R.U32.HI R7, RZ, R0, R9 ;  /* 0x00000000ff070219 */ /* 0x002fe40000011609 */
[----:B--2---:R-:W-:-:S03]  /*11de0*/  SHF.R.S32.HI R9, RZ, 0x1f, R12 ;  /* 0x0000001fff097819 */ /* 0x004fc6000001140c */
[----:B------:R-:W-:Y:S02]  /*11df0*/  IMAD.MOV R8, RZ, RZ, -R7 ;  /* 0x000000ffff087224 */ /* 0x000fe400078e0a07 */
[----:B---3--:R-:W-:Y:S02]  /*11e00*/  IMAD R0, R9, R2, RZ ;  /* 0x0000000209007224 */ /* 0x008fe400078e02ff */
[----:B------:R-:W-:Y:S02]  /*11e10*/  IMAD R5, R6, R8, R5 ;  /* 0x0000000806057224 */ /* 0x000fe400078e0205 */
[C---:B------:R-:W-:Y:S01]  /*11e20*/  IMAD R9, R12.reuse, R3, R0 ;  /* 0x000000030c097224 */ /* 0x040fe200078e0200 */
[----:B------:R-:W-:Y:S01]  /*11e30*/  SHF.R.S32.HI R0, RZ, 0x1f, R7 ;  /* 0x0000001fff007819 */ /* 0x000fe20000011407 */
[----:B------:R-:W-:Y:S01]  /*11e40*/  IMAD.WIDE.U32 R2, R12, R2, UR4 ;  /* 0x000000040c027e25 */ /* 0x000fe2000f8e0002 */
[----:B------:R-:W-:-:S03]  /*11e50*/  ULDC.64 UR4, c[0x0][0x2d0] ;  /* 0x0000b40000047ab9 */ /* 0x000fc60000000a00 */
[----:B------:R-:W-:Y:S02]  /*11e60*/  IMAD.IADD R3, R3, 0x1, R9 ;  /* 0x0000000103037824 */ /* 0x000fe400078e0209 */
[----:B------:R-:W-:Y:S02]  /*11e70*/  IMAD R0, R0, UR4, RZ ;  /* 0x0000000400007c24 */ /* 0x000fe4000f8e02ff */
[----:B------:R-:W-:-:S04]  /*11e80*/  IMAD.WIDE.U32 R2, R7, UR4, R2 ;  /* 0x0000000407027c25 */ /* 0x000fc8000f8e0002 */
[----:B------:R-:W-:Y:S01]  /*11e90*/  IMAD R9, R7, UR5, R0 ;  /* 0x0000000507097c24 */ /* 0x000fe2000f8e0200 */
[----:B------:R-:W-:Y:S01]  /*11ea0*/  SHF.R.S32.HI R0, RZ, 0x1f, R5 ;  /* 0x0000001fff007819 */ /* 0x000fe20000011405 */
[----:B------:R-:W-:-:S03]  /*11eb0*/  ULDC.64 UR4, c[0x0][0x2c8] ;  /* 0x0000b20000047ab9 */ /* 0x000fc60000000a00 */
[----:B------:R-:W-:Y:S01]  /*11ec0*/  IADD3 R3, R3, R9, RZ ;  /* 0x0000000903037210 */ /* 0x000fe20007ffe0ff */
[----:B------:R-:W-:-:S04]  /*11ed0*/  IMAD R0, R0, UR4, RZ ;  /* 0x0000000400007c24 */ /* 0x000fc8000f8e02ff */
[C---:B------:R-:W-:Y:S02]  /*11ee0*/  IMAD R7, R5.reuse, UR5, R0 ;  /* 0x0000000505077c24 */ /* 0x040fe4000f8e0200 */
[----:B------:R-:W-:Y:S01]  /*11ef0*/  IMAD.WIDE.U32 R2, R5, UR4, R2 ;  /* 0x0000000405027c25 */ /* 0x000fe2000f8e0002 */
[----:B------:R-:W-:-:S03]  /*11f00*/  ULDC.64 UR4, c[0x0][0x280] ;  /* 0x0000a00000047ab9 */ /* 0x000fc60000000a00 */
[----:B------:R-:W-:Y:S01]  /*11f10*/  IMAD.IADD R7, R3, 0x1, R7 ;  /* 0x0000000103077824 */ /* 0x000fe200078e0207 */
[----:B------:R-:W-:Y:S01]  /*11f20*/  LEA R0, P0, R2, UR4, 0x1 ;  /* 0x0000000402007c11 */ /* 0x000fe2000f8008ff */
[----:B------:R-:W-:Y:S01]  /*11f30*/  ULDC UR4, c[0x0][0x2b8] ;  /* 0x0000ae0000047ab9 */ /* 0x000fe20000000800 */
[----:B------:R-:W-:Y:S02]  /*11f40*/  IMAD.SHL.U32 R5, R10, 0x8, RZ ;  /* 0x000000080a057824 */ /* 0x000fe400078e00ff */
        /* <DEDUP_REMOVED lines=11> */
[----:B------:R-:W-:Y:S01]  /*12000*/  IADD3 R4, R4, UR40, RZ ;  /* 0x0000002804047c10 */ /* 0x000fe2000fffe0ff */
[----:B------:R-:W-:Y:S01]  /*12010*/  IMAD R6, R6, UR4, RZ ;  /* 0x0000000406067c24 */ /* 0x000fe2000f8e02ff */
[----:B------:R-:W1:Y:S03]  /*12020*/  SHFL.IDX PT, R2, R7, RZ, 0x181f ;  /* 0x00181fff07027589 */ /* 0x000e6600000e0000 */
[C---:B------:R-:W-:Y:S01]  /*12030*/  VIADD R11, R4.reuse, 0x10 ;  /* 0x00000010040b7836 */ /* 0x040fe20000000000 */
[----:B------:R-:W-:-:S13]  /*12040*/  ISETP.GE.AND P1, PT, R4, R6, PT ;  /* 0x000000060400720c */ /* 0x000fda0003f26270 */
[----:B------:R-:W-:Y:S02]  /*12050*/  @!P1 LEA R9, R5, UR38, 0x1 ;  /* 0x0000002605099c11 */ /* 0x000fe4000f8e08ff */
[----:B0-----:R-:W-:-:S05]  /*12060*/  @!P1 LEA R14, P2, R8, R14, 0x1 ;  /* 0x0000000e080e9211 */ /* 0x001fca00078408ff */
[----:B-1----:R-:W-:Y:S02]  /*12070*/  @!P1 IMAD.X R3, RZ, RZ, R2, P2 ;  /* 0x000000ffff039224 */ /* 0x002fe400010e0602 */
[----:B------:R-:W-:Y:S02]  /*12080*/  @!P1 IMAD.MOV.U32 R2, RZ, RZ, R14 ;  /* 0x000000ffff029224 */ /* 0x000fe400078e000e */
[----:B------:R-:W0:Y:S04]  /*12090*/  SHFL.IDX PT, R14, R0, 0x1, 0x181f ;  /* 0x00381f00000e7f89 */ /* 0x000e2800000e0000 */
[----:B------:R1:W-:Y:S01]  /*120a0*/  @!P1 LDGSTS.E.BYPASS.LTC128B.128 [R9+0x20400], desc[UR48][R2.64], !P0 ;  /* 0x2040000002099fae */ /* 0x0003e2000c101d70 */
[----:B------:R-:W-:-:S03]  /*120b0*/  ISETP.GE.AND P1, PT, R11, R6, PT ;  /* 0x000000060b00720c */ /* 0x000fc60003f26270 */
[----:B-1----:R-:W1:Y:S01]  /*120c0*/  SHFL.IDX PT, R2, R7, 0x1, 0x181f ;  /* 0x00381f0007027f89 */ /* 0x002e6200000e0000 */
[----:B------:R-:W-:-:S09]  /*120d0*/  VIADD R9, R4, 0x20 ;  /* 0x0000002004097836 */ /* 0x000fd20000000000 */
[----:B------:R-:W-:Y:S02]  /*120e0*/  @!P1 LEA R21, R5, UR38, 0x1 ;  /* 0x0000002605159c11 */ /* 0x000fe4000f8e08ff */
[----:B0-----:R-:W-:-:S04]  /*120f0*/  @!P1 LEA R14, P2, R8, R14, 0x1 ;  /* 0x0000000e080e9211 */ /* 0x001fc800078408ff */
[----:B-1----:R-:W-:Y:S01]  /*12100*/  @!P1 IADD3.X R3, RZ, R2, RZ, P2, !PT ;  /* 0x00000002ff039210 */ /* 0x002fe200017fe4ff */
[----:B------:R-:W-:Y:S02]  /*12110*/  @!P1 IMAD.MOV.U32 R2, RZ, RZ, R14 ;  /* 0x000000ffff029224 */ /* 0x000fe400078e000e */
[----:B------:R-:W0:Y:S04]  /*12120*/  SHFL.IDX PT, R14, R0, 0x2, 0x181f ;  /* 0x00581f00000e7f89 */ /* 0x000e2800000e0000 */
[----:B------:R1:W-:Y:S01]  /*12130*/  @!P1 LDGSTS.E.BYPASS.LTC128B.128 [R21+0x20c00], desc[UR48][R2.64], !P0 ;  /* 0x20c0000002159fae */ /* 0x0003e2000c101d70 */
[----:B------:R-:W-:-:S03]  /*12140*/  ISETP.GE.AND P1, PT, R9, R6, PT ;  /* 0x000000060900720c */ /* 0x000fc60003f26270 */
[----:B-1----:R-:W1:Y:S10]  /*12150*/  SHFL.IDX PT, R2, R7, 0x2, 0x181f ;  /* 0x00581f0007027f89 */ /* 0x002e7400000e0000 */
[----:B------:R-:W-:Y:S01]  /*12160*/  @!P1 LEA R9, R5, UR38, 0x1 ;  /* 0x0000002605099c11 */ /* 0x000fe2000f8e08ff */
[----:B------:R-:W2:Y:S01]  /*12170*/  SHFL.IDX PT, R7, R7, 0x3, 0x181f ;  /* 0x00781f0007077f89 */ /* 0x000ea200000e0000 */
[----:B0-----:R-:W-:-:S05]  /*12180*/  @!P1 LEA R14, P2, R8, R14, 0x1 ;  /* 0x0000000e080e9211 */ /* 0x001fca00078408ff */
[----:B-1----:R-:W-:Y:S01]  /*12190*/  @!P1 IMAD.X R3, RZ, RZ, R2, P2 ;  /* 0x000000ffff039224 */ /* 0x002fe200010e0602 */
[----:B------:R-:W-:Y:S02]  /*121a0*/  @!P1 MOV R2, R14 ;  /* 0x0000000e00029202 */ /* 0x000fe40000000f00 */
[----:B------:R0:W1:Y:S04]  /*121b0*/  SHFL.IDX PT, R14, R0, 0x3, 0x181f ;  /* 0x00781f00000e7f89 */ /* 0x00006800000e0000 */
[----:B--2---:R0:W-:Y:S02]  /*121c0*/  @!P1 LDGSTS.E.BYPASS.LTC128B.128 [R9+0x21400], desc[UR48][R2.64], !P0 ;  /* 0x2140000002099fae */ /* 0x0041e4000c101d70 */
.L_x_1968:
[----:B0-----:R-:W-:Y:S02]  /*121d0*/  VIADD R3, R4, 0x30 ;  /* 0x0000003004037836 */ /* 0x001fe40000000000 */
[----:B------:R-:W-:-:S03]  /*121e0*/  IMAD.MOV.U32 R4, RZ, RZ, 0x1 ;  /* 0x00000001ff047424 */ /* 0x000fc600078e00ff */
[----:B------:R-:W-:Y:S02]  /*121f0*/  ISETP.GE.AND P1, PT, R3, R6, PT ;  /* 0x000000060300720c */ /* 0x000fe40003f26270 */
[----:B------:R-:W-:-:S11]  /*12200*/  SHF.L.U32 R4, R4, 0x1f, RZ ;  /* 0x0000001f04047819 */ /* 0x000fd600000006ff */
[----:B-1----:R-:W-:Y:S02]  /*12210*/  @!P1 LEA R2, P2, R8, R14, 0x1 ;  /* 0x0000000e08029211 */ /* 0x002fe400078408ff */
        /* <DEDUP_REMOVED lines=13> */
.L_x_1969:
[----:B------:R-:W-:Y:S01]  /*122f0*/  ISETP.NE.AND P0, PT, R19, RZ, PT ;  /* 0x000000ff1300720c */ /* 0x000fe20003f05270 */
[----:B------:R-:W-:Y:S01]  /*12300*/  BSSY B0, `(.L_x_1868) ;  /* 0x000007f000007945 */ /* 0x000fe20003800000 */
[----:B------:R-:W-:-:S11]  /*12310*/  MOV R0, 0x1 ;  /* 0x0000000100007802 */ /* 0x000fd60000000f00 */
[----:B------:R-:W-:Y:S05]  /*12320*/  @!P0 BRA `(.L_x_1869) ;  /* 0x0000000400f08947 */ /* 0x000fea0003800000 */
[----:B------:R-:W1:Y:S01]  /*12330*/  SYNCS.PHASECHK.TRANS64.TRYWAIT P0, [UR38+0x28c60], R4 ;  /* 0x028c6004ff0075a7 */ /* 0x000e620008000166 */
[----:B------:R-:W2:Y:S02]  /*12340*/  S2R R2, SR_TID.X ;  /* 0x0000000000027919 */ /* 0x000ea40000002100 */
[----:B--2---:R-:W-:-:S04]  /*12350*/  LOP3.LUT R2, R2, 0x7f, RZ, 0xc0, !PT ;  /* 0x0000007f02027812 */ /* 0x004fc800078ec0ff */
[----:B------:R-:W-:Y:S01]  /*12360*/  ISETP.NE.AND P1, PT, R2, RZ, PT ;  /* 0x000000ff0200720c */ /* 0x000fe20003f25270 */
[----:B-1----:R-:W-:-:S12]  /*12370*/  @!P0 BRA `(.L_x_1870) ;  /* 0x00000038007c8947 */ /* 0x002fd80003800000 */
.L_x_1970:
        /* <DEDUP_REMOVED lines=8> */
.L_x_1872:
[----:B------:R-:W-:Y:S05]  /*12400*/  BSYNC B1 ;  /* 0x0000000000017941 */ /* 0x000fea0003800000 */
.L_x_1871:
        /* <DEDUP_REMOVED lines=11> */
.L_x_1873:
        /* <DEDUP_REMOVED lines=13> */
.L_x_1874:
        /* <DEDUP_REMOVED lines=13> */
.L_x_1875:
        /* <DEDUP_REMOVED lines=13> */
.L_x_1876:
        /* <DEDUP_REMOVED lines=13> */
.L_x_1877:
        /* <DEDUP_REMOVED lines=13> */
.L_x_1878:
        /* <DEDUP_REMOVED lines=13> */
.L_x_1879:
        /* <DEDUP_REMOVED lines=13> */
.L_x_1880:
        /* <DEDUP_REMOVED lines=8> */
.L_x_1869:
[----:B------:R-:W-:Y:S05]  /*12af0*/  BSYNC B0 ;  /* 0x0000000000007941 */ /* 0x000fea0003800000 */
.L_x_1868:
[----:B0-----:R-:W2:Y:S01]  /*12b00*/  LDL.LU R3, [R1+0x8] ;  /* 0x0000080001037983 */ /* 0x001ea20000300800 */
[----:B------:R-:W-:Y:S01]  /*12b10*/  MOV R9, RZ ;  /* 0x000000ff00097202 */ /* 0x000fe20000000f00 */
[----:B------:R-:W-:Y:S02]  /*12b20*/  IMAD.MOV.U32 R6, RZ, RZ, 0x1 ;  /* 0x00000001ff067424 */ /* 0x000fe400078e00ff */
[----:B--2---:R-:W-:-:S05]  /*12b30*/  VIADD R7, R3, 0xfffffffe ;  /* 0xfffffffe03077836 */ /* 0x004fca0000000000 */
[----:B------:R-:W-:-:S13]  /*12b40*/  ISETP.GE.AND P0, PT, R7, UR41, PT ;  /* 0x0000002907007c0c */ /* 0x000fda000bf06270 */
[----:B------:R-:W-:Y:S05]  /*12b50*/  @!P0 BRA `(.L_x_1848) ;  /* 0x0000002400248947 */ /* 0x000fea0003800000 */
[----:B------:R-:W-:Y:S01]  /*12b60*/  UIADD3 UR4, UR42, 0x1, URZ ;  /* 0x000000012a047890 */ /* 0x000fe2000fffe03f */
[----:B------:R-:W0:Y:S01]  /*12b70*/  S2R R4, SR_TID.X ;  /* 0x0000000000047919 */ /* 0x000e220000002100 */
[----:B------:R-:W-:Y:S01]  /*12b80*/  ULOP3.LUT UR5, URZ, UR44, URZ, 0x33, !UPT ;  /* 0x0000002c3f057292 */ /* 0x000fe2000f8e333f */
[----:B------:R-:W-:Y:S01]  /*12b90*/  IMAD.MOV.U32 R6, RZ, RZ, 0x1 ;  /* 0x00000001ff067424 */ /* 0x000fe200078e00ff */
[----:B------:R-:W-:-:S04]  /*12ba0*/  UIMAD UR4, UR4, UR46, URZ ;  /* 0x0000002e040472a4 */ /* 0x000fc8000f8e023f */
[----:B------:R-:W-:Y:S01]  /*12bb0*/  IMAD.U32 R3, RZ, RZ, UR5 ;  /* 0x00000005ff037e24 */ /* 0x000fe2000f8e00ff */
[----:B------:R-:W-:Y:S01]  /*12bc0*/  ULOP3.LUT UR5, URZ, UR41, URZ, 0x33, !UPT ;  /* 0x000000293f057292 */ /* 0x000fe2000f8e333f */
[----:B------:R-:W-:Y:S01]  /*12bd0*/  LOP3.LUT R0, RZ, UR4, RZ, 0x33, !PT ;  /* 0x00000004ff007c12 */ /* 0x000fe2000f8e33ff */
[----:B------:R-:W-:-:S03]  /*12be0*/  ULOP3.LUT UR4, URZ, UR39, URZ, 0x33, !UPT ;  /* 0x000000273f047292 */ /* 0x000fc6000f8e333f */
[----:B------:R-:W-:Y:S01]  /*12bf0*/  VIADDMNMX R0, R0, -UR43, R3, !PT ;  /* 0x8000002b00007c46 */ /* 0x000fe2000f800103 */
[----:B------:R-:W-:-:S03]  /*12c00*/  IMAD.MOV.U32 R3, RZ, RZ, 0x2 ;  /* 0x00000002ff037424 */ /* 0x000fc600078e00ff */
[----:B------:R-:W-:-:S04]  /*12c10*/  VIMNMX R0, R0, UR4, !PT ;  /* 0x0000000400007c48 */ /* 0x000fc8000ffe0100 */
[----:B------:R-:W-:-:S04]  /*12c20*/  VIADDMNMX R2, R0, R3, UR5, !PT ;  /* 0x0000000500027e46 */ /* 0x000fc8000f800103 */
[----:B------:R-:W-:-:S04]  /*12c30*/  IADD3 R3, R2, -0x2, RZ ;  /* 0xfffffffe02037810 */ /* 0x000fc80007ffe0ff */
[-C--:B------:R-:W-:Y:S02]  /*12c40*/  ISETP.NE.AND P0, PT, R3, R0.reuse, PT ;  /* 0x000000000300720c */ /* 0x080fe40003f05270 */
[----:B------:R-:W-:Y:S01]  /*12c50*/  LOP3.LUT R3, RZ, R0, RZ, 0x33, !PT ;  /* 0x00000000ff037212 */ /* 0x000fe200078e33ff */
[----:B------:R-:W-:Y:S01]  /*12c60*/  IMAD.MOV.U32 R0, RZ, RZ, 0x1 ;  /* 0x00000001ff007424 */ /* 0x000fe200078e00ff */
[----:B0-----:R-:W-:-:S03]  /*12c70*/  LOP3.LUT R10, R4, 0x1f, RZ, 0xc0, !PT ;  /* 0x0000001f040a7812 */ /* 0x001fc600078ec0ff */
[----:B------:R-:W-:-:S05]  /*12c80*/  IMAD.IADD R2, R2, 0x1, R3 ;  /* 0x0000000102027824 */ /* 0x000fca00078e0203 */
[----:B------:R-:W-:Y:S01]  /*12c90*/  LOP3.LUT R11, R2, 0x1, RZ, 0xc0, !PT ;  /* 0x00000001020b7812 */ /* 0x000fe200078ec0ff */
[----:B------:R-:W-:Y:S06]  /*12ca0*/  @!P0 BRA `(.L_x_1881) ;  /* 0x0000001400e08947 */ /* 0x000fec0003800000 */
[----:B------:R-:W-:Y:S01]  /*12cb0*/  BSSY B0, `(.L_x_1881) ;  /* 0x0000177000007945 */ /* 0x000fe20003800000 */
[----:B------:R-:W-:Y:S01]  /*12cc0*/  IADD3 R8, R2, -R11, RZ ;  /* 0x8000000b02087210 */ /* 0x000fe20007ffe0ff */
[----:B------:R-:W-:-:S07]  /*12cd0*/  IMAD.MOV.U32 R0, RZ, RZ, 0x1 ;  /* 0x00000001ff007424 */ /* 0x000fce00078e00ff */
.L_x_1922:
[----:B------:R-:W-:Y:S01]  /*12ce0*/  ISETP.NE.AND P0, PT, R19, RZ, PT ;  /* 0x000000ff1300720c */ /* 0x000fe20003f05270 */
[----:B------:R-:W-:Y:S01]  /*12cf0*/  VIADD R8, R8, 0xfffffffe ;  /* 0xfffffffe08087836 */ /* 0x000fe20000000000 */
[----:B------:R-:W-:Y:S04]  /*12d00*/  BSSY B1, `(.L_x_1882) ;  /* 0x00000b6000017945 */ /* 0x000fe80003800000 */
[----:B------:R-:W-:-:S07]  /*12d10*/  ISETP.NE.AND P1, PT, R8, RZ, PT ;  /* 0x000000ff0800720c */ /* 0x000fce0003f25270 */
[----:B0-----:R-:W-:Y:S06]  /*12d20*/  @!P0 BRA `(.L_x_1883) ;  /* 0x0000000800cc8947 */ /* 0x001fec0003800000 */
        /* <DEDUP_REMOVED lines=12> */
[----:B------:R-:W-:Y:S01]  /*12df0*/  SHF.R.S32.HI R3, RZ, 0x1f, R12 ;  /* 0x0000001fff037819 */ /* 0x000fe2000001140c */
        /* <DEDUP_REMOVED lines=10> */
.L_x_1884:
[----:B------:R-:W1:Y:S01]  /*12ea0*/  S2R R2, SR_TID.X ;  /* 0x0000000000027919 */ /* 0x000e620000002100 */
[----:B------:R-:W-:Y:S01]  /*12eb0*/  BSSY B2, `(.L_x_1885) ;  /* 0x0000006000027945 */ /* 0x000fe20003800000 */
[----:B-1----:R-:W-:Y:S02]  /*12ec0*/  LOP3.LUT R3, R2, 0x7f, RZ, 0xc0, !PT ;  /* 0x0000007f02037812 */ /* 0x002fe400078ec0ff */
[----:B------:R-:W-:Y:S02]  /*12ed0*/  SHF.L.U32 R2, R0, 0x1f, RZ ;  /* 0x0000001f00027819 */ /* 0x000fe400000006ff */
[----:B------:R-:W-:Y:S02]  /*12ee0*/  ISETP.NE.AND P2, PT, R3, RZ, PT ;  /* 0x000000ff0300720c */ /* 0x000fe40003f45270 */
[----:B------:R-:W1:Y:S02]  /*12ef0*/  SYNCS.PHASECHK.TRANS64.TRYWAIT P0, [UR38+0x28c48], R2 ;  /* 0x028c4802ff0075a7 */ /* 0x000e640008000166 */
[----:B-1----:R-:W-:Y:S09]  /*12f00*/  @!P0 BRA `(.L_x_1886) ;  /* 0x0000002c00b08947 */ /* 0x002ff20003800000 */
.L_x_1971:
[----:B------:R-:W-:Y:S05]  /*12f10*/  BSYNC B2 ;  /* 0x0000000000027941 */ /* 0x000fea0003800000 */
.L_x_1885:
[----:B------:R-:W-:Y:S04]  /*12f20*/  BSSY B2, `(.L_x_1887) ;  /* 0x0000007000027945 */ /* 0x000fe80003800000 */
[----:B------:R-:W-:Y:S05]  /*12f30*/  @P2 BRA `(.L_x_1888) ;  /* 0x0000000000142947 */ /* 0x000fea0003800000 */
[----:B------:R-:W-:Y:S02]  /*12f40*/  ISETP.NE.AND P0, PT, R10, RZ, PT ;  /* 0x000000ff0a00720c */ /* 0x000fe40003f05270 */
[----:B-1----:R-:W-:-:S04]  /*12f50*/  MOV R3, 0x2000 ;  /* 0x0000200000037802 */ /* 0x002fc80000000f00 */
[----:B------:R2:W-:Y:S07]  /*12f60*/  SYNCS.ARRIVE.TRANS64 RZ, [UR38+0x28c38], R3 ;  /* 0x028c3803ffff79a7 */ /* 0x0005ee0008000026 */
[----:B------:R-:W-:Y:S05]  /*12f70*/  @!P0 BRA `(.L_x_1888) ;  /* 0x0000000000048947 */ /* 0x000fea0003800000 */
[----:B------:R-:W-:Y:S01]  /*12f80*/  BPT.TRAP 0x1 ;  /* 0x000000040000795c */ /* 0x000fe20000300000 */
.L_x_1888:
[----:B------:R-:W-:Y:S05]  /*12f90*/  BSYNC B2 ;  /* 0x0000000000027941 */ /* 0x000fea0003800000 */
.L_x_1887:
        /* <DEDUP_REMOVED lines=11> */
.L_x_1889:
        /* <DEDUP_REMOVED lines=10> */
.L_x_1972:
[----:B------:R-:W-:Y:S05]  /*130f0*/  BSYNC B2 ;  /* 0x0000000000027941 */ /* 0x000fea0003800000 */
.L_x_1890:
[----:B------:R-:W-:Y:S01]  /*13100*/  BSSY B2, `(.L_x_1892) ;  /* 0x0000009000027945 */ /* 0x000fe20003800000 */
[----:B01----:R-:W-:Y:S01]  /*13110*/  IMAD.MOV.U32 R2, RZ, RZ, 0x0 ;  /* 0x00000000ff027424 */ /* 0x003fe200078e00ff */
[----:B--2---:R-:W-:Y:S02]  /*13120*/  MOV R3, 0x14f00000 ;  /* 0x14f0000000037802 */ /* 0x004fe40000000f00 */
[----:B------:R-:W-:Y:S05]  /*13130*/  @P2 BRA `(.L_x_1893) ;  /* 0x0000000000142947 */ /* 0x000fea0003800000 */
[----:B------:R-:W-:Y:S01]  /*13140*/  ISETP.NE.AND P0, PT, R10, RZ, PT ;  /* 0x000000ff0a00720c */ /* 0x000fe20003f05270 */
[----:B------:R-:W-:-:S04]  /*13150*/  IMAD.MOV.U32 R12, RZ, RZ, 0x10000 ;  /* 0x00010000ff0c7424 */ /* 0x000fc800078e00ff */
[----:B------:R0:W-:Y:S08]  /*13160*/  SYNCS.ARRIVE.TRANS64 RZ, [UR38+0x28c58], R12 ;  /* 0x028c580cffff79a7 */ /* 0x0001f00008000026 */
[----:B0-----:R-:W-:Y:S05]  /*13170*/  @!P0 BRA `(.L_x_1893) ;  /* 0x0000000000048947 */ /* 0x001fea0003800000 */
[----:B------:R-:W-:Y:S01]  /*13180*/  BPT.TRAP 0x1 ;  /* 0x000000040000795c */ /* 0x000fe20000300000 */
.L_x_1893:
[----:B------:R-:W-:Y:S05]  /*13190*/  BSYNC B2 ;  /* 0x0000000000027941 */ /* 0x000fea0003800000 */
.L_x_1892:
        /* <DEDUP_REMOVED lines=9> */
.L_x_1894:
        /* <DEDUP_REMOVED lines=13> */
.L_x_1895:
        /* <DEDUP_REMOVED lines=13> */
.L_x_1896:
        /* <DEDUP_REMOVED lines=13> */
.L_x_1897:
        /* <DEDUP_REMOVED lines=13> */
.L_x_1898:
        /* <DEDUP_REMOVED lines=13> */
.L_x_1899:
        /* <DEDUP_REMOVED lines=13> */
.L_x_1900:
        /* <DEDUP_REMOVED lines=13> */
.L_x_1901:
        /* <DEDUP_REMOVED lines=8> */
.L_x_1883:
[----:B------:R-:W-:Y:S05]  /*13860*/  BSYNC B1 ;  /* 0x0000000000017941 */ /* 0x000fea0003800000 */
.L_x_1882:
[----:B------:R-:W-:Y:S01]  /*13870*/  ISETP.NE.AND P3, PT, R19, RZ, PT ;  /* 0x000000ff1300720c */ /* 0x000fe20003f65270 */
[----:B------:R-:W-:Y:S01]  /*13880*/  BSSY B1, `(.L_x_1902) ;  /* 0x00000b7000017945 */ /* 0x000fe20003800000 */
[----:B------:R-:W-:-:S11]  /*13890*/  LOP3.LUT R0, R0, 0x1, RZ, 0x3c, !PT ;  /* 0x0000000100007812 */ /* 0x000fd600078e3cff */
[----:B------:R-:W-:Y:S05]  /*138a0*/  @!P3 BRA `(.L_x_1903) ;  /* 0x0000000800d0b947 */ /* 0x000fea0003800000 */
[----:B------:R-:W2:Y:S01]  /*138b0*/  LDL R2, [R1] ;  /* 0x0000000001027983 */ /* 0x000ea20000100800 */
[----:B------:R-:W-:Y:S01]  /*138c0*/  VIADD R12, R7, 0xffffffff ;  /* 0xffffffff070c7836 */ /* 0x000fe20000000000 */
[----:B--2---:R-:W-:-:S13]  /*138d0*/  ISETP.NE.AND P3, PT, R2, RZ, PT ;  /* 0x000000ff0200720c */ /* 0x004fda0003f65270 */
[----:B------:R-:W-:Y:S05]  /*138e0*/  @!P3 BRA `(.L_x_1904) ;  /* 0x00000000004cb947 */ /* 0x000fea0003800000 */
[----:B------:R-:W0:Y:S01]  /*138f0*/  LDC R14, c[0x0][0x43c] ;  /* 0x00010f00ff0e7b82 */ /* 0x000e220000000800 */
[----:B------:R-:W-:Y:S01]  /*13900*/  IMAD.MOV.U32 R13, RZ, RZ, R12 ;  /* 0x000000ffff0d7224 */ /* 0x000fe200078e000c */
[----:B------:R-:W-:Y:S01]  /*13910*/  ULDC.64 UR4, c[0x0][0x428] ;  /* 0x00010a0000047ab9 */ /* 0x000fe20000000a00 */
[----:B0-----:R-:W-:-:S13]  /*13920*/  ISETP.NE.AND P0, PT, R14, 0x1, PT ;  /* 0x000000010e00780c */ /* 0x001fda0003f05270 */
[----:B------:R-:W0:Y:S02]  /*13930*/  @P0 LDC.64 R2, c[0x0][0x440] ;  /* 0x00011000ff020b82 */ /* 0x000e240000000a00 */
[----:B0-----:R-:W-:-:S05]  /*13940*/  @P0 IMAD.HI.U32 R2, R12, R2, RZ ;  /* 0x000000020c020227 */ /* 0x001fca00078e00ff */
[----:B------:R-:W-:Y:S01]  /*13950*/  @P0 SHF.R.U32.HI R13, RZ, R3, R2 ;  /* 0x00000003ff0d0219 */ /* 0x000fe20000011602 */
[----:B------:R-:W-:-:S03]  /*13960*/  IMAD R2, R18, UR4, RZ ;  /* 0x0000000412027c24 */ /* 0x000fc6000f8e02ff */
[----:B------:R-:W-:Y:S01]  /*13970*/  SHF.R.S32.HI R3, RZ, 0x1f, R13 ;  /* 0x0000001fff037819 */ /* 0x000fe2000001140d */
[----:B------:R-:W-:Y:S01]  /*13980*/  IMAD R5, R17, UR5, R2 ;  /* 0x0000000511057c24 */ /* 0x000fe2000f8e0202 */
[----:B------:R-:W-:-:S05]  /*13990*/  MOV R2, R13 ;  /* 0x0000000d00027202 */ /* 0x000fca0000000f00 */
        /* <DEDUP_REMOVED lines=8> */
.L_x_1904:
[----:B------:R-:W1:Y:S01]  /*13a20*/  S2R R2, SR_TID.X ;  /* 0x0000000000027919 */ /* 0x000e620000002100 */
[----:B------:R-:W-:Y:S01]  /*13a30*/  BSSY B2, `(.L_x_1905) ;  /* 0x0000006000027945 */ /* 0x000fe20003800000 */
[----:B-1----:R-:W-:Y:S02]  /*13a40*/  LOP3.LUT R3, R2, 0x7f, RZ, 0xc0, !PT ;  /* 0x0000007f02037812 */ /* 0x002fe400078ec0ff */
[----:B------:R-:W-:Y:S02]  /*13a50*/  SHF.L.U32 R2, R0, 0x1f, RZ ;  /* 0x0000001f00027819 */ /* 0x000fe400000006ff */
[----:B------:R-:W-:Y:S02]  /*13a60*/  ISETP.NE.AND P2, PT, R3, RZ, PT ;  /* 0x000000ff0300720c */ /* 0x000fe40003f45270 */
[----:B------:R-:W1:Y:S02]  /*13a70*/  SYNCS.PHASECHK.TRANS64.TRYWAIT P0, [UR38+0x28c40], R2 ;  /* 0x028c4002ff0075a7 */ /* 0x000e640008000166 */
[----:B-1----:R-:W-:Y:S09]  /*13a80*/  @!P0 BRA `(.L_x_1906) ;  /* 0x0000002400008947 */ /* 0x002ff20003800000 */
.L_x_1973:
[----:B------:R-:W-:Y:S05]  /*13a90*/  BSYNC B2 ;  /* 0x0000000000027941 */ /* 0x000fea0003800000 */
.L_x_1905:
[----:B------:R-:W-:Y:S04]  /*13aa0*/  BSSY B2, `(.L_x_1907) ;  /* 0x0000007000027945 */ /* 0x000fe80003800000 */
[----:B------:R-:W-:Y:S05]  /*13ab0*/  @P2 BRA `(.L_x_1908) ;  /* 0x0000000000142947 */ /* 0x000fea0003800000 */
[----:B------:R-:W-:Y:S01]  /*13ac0*/  ISETP.NE.AND P0, PT, R10, RZ, PT ;  /* 0x000000ff0a00720c */ /* 0x000fe20003f05270 */
[----:B-1----:R-:W-:-:S04]  /*13ad0*/  IMAD.MOV.U32 R3, RZ, RZ, 0x2000 ;  /* 0x00002000ff037424 */ /* 0x002fc800078e00ff */
[----:B------:R2:W-:Y:S08]  /*13ae0*/  SYNCS.ARRIVE.TRANS64 RZ, [UR38+0x28c30], R3 ;  /* 0x028c3003ffff79a7 */ /* 0x0005f00008000026 */
[----:B--2---:R-:W-:Y:S05]  /*13af0*/  @!P0 BRA `(.L_x_1908) ;  /* 0x0000000000048947 */ /* 0x004fea0003800000 */
[----:B------:R-:W-:Y:S01]  /*13b00*/  BPT.TRAP 0x1 ;  /* 0x000000040000795c */ /* 0x000fe20000300000 */
.L_x_1908:
[----:B------:R-:W-:Y:S05]  /*13b10*/  BSYNC B2 ;  /* 0x0000000000027941 */ /* 0x000fea0003800000 */
.L_x_1907:
        /* <DEDUP_REMOVED lines=11> */
.L_x_1909:
        /* <DEDUP_REMOVED lines=11> */
.L_x_1974:
[----:B------:R-:W-:Y:S05]  /*13c80*/  BSYNC B2 ;  /* 0x0000000000027941 */ /* 0x000fea0003800000 */
.L_x_1910:
[----:B------:R-:W-:Y:S01]  /*13c90*/  BSSY B2, `(.L_x_1912) ;  /* 0x0000009000027945 */ /* 0x000fe20003800000 */
[----:B01----:R-:W-:Y:S02]  /*13ca0*/  IMAD.MOV.U32 R2, RZ, RZ, 0x0 ;  /* 0x00000000ff027424 */ /* 0x003fe400078e00ff */
[----:B------:R-:W-:Y:S01]  /*13cb0*/  IMAD.MOV.U32 R3, RZ, RZ, 0x14f00000 ;  /* 0x14f00000ff037424 */ /* 0x000fe200078e00ff */
[----:B------:R-:W-:Y:S06]  /*13cc0*/  @P2 BRA `(.L_x_1913) ;  /* 0x0000000000142947 */ /* 0x000fec0003800000 */
[----:B------:R-:W-:Y:S02]  /*13cd0*/  ISETP.NE.AND P0, PT, R10, RZ, PT ;  /* 0x000000ff0a00720c */ /* 0x000fe40003f05270 */
[----:B------:R-:W-:-:S04]  /*13ce0*/  MOV R5, 0x10000 ;  /* 0x0001000000057802 */ /* 0x000fc80000000f00 */
[----:B------:R0:W-:Y:S07]  /*13cf0*/  SYNCS.ARRIVE.TRANS64 RZ, [UR38+0x28c50], R5 ;  /* 0x028c5005ffff79a7 */ /* 0x0001ee0008000026 */
[----:B------:R-:W-:Y:S05]  /*13d00*/  @!P0 BRA `(.L_x_1913) ;  /* 0x0000000000048947 */ /* 0x000fea0003800000 */
[----:B------:R-:W-:Y:S01]  /*13d10*/  BPT.TRAP 0x1 ;  /* 0x000000040000795c */ /* 0x000fe20000300000 */
.L_x_1913:
[----:B------:R-:W-:Y:S05]  /*13d20*/  BSYNC B2 ;  /* 0x0000000000027941 */ /* 0x000fea0003800000 */
.L_x_1912:
        /* <DEDUP_REMOVED lines=9> */
.L_x_1914:
        /* <DEDUP_REMOVED lines=13> */
.L_x_1915:
        /* <DEDUP_REMOVED lines=13> */
.L_x_1916:
        /* <DEDUP_REMOVED lines=13> */
.L_x_1917:
        /* <DEDUP_REMOVED lines=13> */
.L_x_1918:
        /* <DEDUP_REMOVED lines=13> */
.L_x_1919:
        /* <DEDUP_REMOVED lines=13> */
.L_x_1920:
        /* <DEDUP_REMOVED lines=13> */
.L_x_1921:
        /* <DEDUP_REMOVED lines=8> */
.L_x_1903:
[----:B------:R-:W-:Y:S05]  /*143f0*/  BSYNC B1 ;  /* 0x0000000000017941 */ /* 0x000fea0003800000 */
.L_x_1902:
[----:B------:R-:W-:Y:S01]  /*14400*/  VIADD R7, R7, 0xfffffffe ;  /* 0xfffffffe07077836 */ /* 0x000fe20000000000 */
[----:B------:R-:W-:Y:S06]  /*14410*/  @P1 BRA `(.L_x_1922) ;  /* 0xffffffe800301947 */ /* 0x000fec000383ffff */
[----:B------:R-:W-:Y:S05]  /*14420*/  BSYNC B0 ;  /* 0x0000000000007941 */ /* 0x000fea0003800000 */
.L_x_1881:
        /* <DEDUP_REMOVED lines=8> */
[----:B------:R-:W1:Y:S01]  /*144b0*/  LDC R4, c[0x0][0x43c] ;  /* 0x00010f00ff047b82 */ /* 0x000e620000000800 */
[----:B0-----:R-:W-:Y:S01]  /*144c0*/  IMAD.MOV.U32 R5, RZ, RZ, R7 ;  /* 0x000000ffff057224 */ /* 0x001fe200078e0007 */
[----:B------:R-:W-:Y:S02]  /*144d0*/  ULDC.64 UR4, c[0x0][0x428] ;  /* 0x00010a0000047ab9 */ /* 0x000fe40000000a00 */
[----:B------:R-:W-:-:S04]  /*144e0*/  IMAD R18, R18, UR4, RZ ;  /* 0x0000000412127c24 */ /* 0x000fc8000f8e02ff */
[----:B------:R-:W-:Y:S01]  /*144f0*/  IMAD R9, R17, UR5, R18 ;  /* 0x0000000511097c24 */ /* 0x000fe2000f8e0212 */
[----:B-1----:R-:W-:-:S13]  /*14500*/  ISETP.NE.AND P0, PT, R4, 0x1, PT ;  /* 0x000000010400780c */ /* 0x002fda0003f05270 */
[----:B------:R-:W0:Y:S02]  /*14510*/  @P0 LDC.64 R2, c[0x0][0x440] ;  /* 0x00011000ff020b82 */ /* 0x000e240000000a00 */
[----:B0-----:R-:W-:-:S05]  /*14520*/  @P0 IMAD.HI.U32 R2, R7, R2, RZ ;  /* 0x0000000207020227 */ /* 0x001fca00078e00ff */
[----:B------:R-:W-:-:S04]  /*14530*/  @P0 SHF.R.U32.HI R5, RZ, R3, R2 ;  /* 0x00000003ff050219 */ /* 0x000fc80000011602 */
[--C-:B------:R-:W-:Y:S01]  /*14540*/  SHF.R.S32.HI R3, RZ, 0x1f, R5.reuse ;  /* 0x0000001fff037819 */ /* 0x100fe20000011405 */
[----:B------:R-:W-:-:S04]  /*14550*/  IMAD.MOV.U32 R2, RZ, RZ, R5 ;  /* 0x000000ffff027224 */ /* 0x000fc800078e0005 */
[----:B------:R-:W-:Y:S01]  /*14560*/  IMAD.WIDE.U32 R2, R17, UR4, R2 ;  /* 0x0000000411027c25 */ /* 0x000fe2000f8e0002 */
[----:B------:R-:W-:-:S04]  /*14570*/  ULDC.64 UR4, c[0x0][0x418] ;  /* 0x0001060000047ab9 */ /* 0x000fc80000000a00 */
[----:B------:R-:W-:Y:S02]  /*14580*/  IADD3 R3, R9, R3, RZ ;  /* 0x0000000309037210 */ /* 0x000fe40007ffe0ff */
[----:B------:R-:W-:-:S04]  /*14590*/  LEA R16, P0, R2, UR4, 0x2 ;  /* 0x0000000402107c11 */ /* 0x000fc8000f8010ff */
[----:B------:R-:W-:-:S05]  /*145a0*/  LEA.HI.X R17, R2, UR5, R3, 0x2, P0 ;  /* 0x0000000502117c11 */ /* 0x000fca00080f1403 */
[----:B------:R1:W5:Y:S01]  /*145b0*/  LDG.E R16, desc[UR48][R16.64] ;  /* 0x0000003010107981 */ /* 0x000362000c1e1900 */
[----:B------:R-:W-:-:S04]  /*145c0*/  IMAD.MOV R2, RZ, RZ, -R5 ;  /* 0x000000ffff027224 */ /* 0x000fc800078e0a05 */
[----:B------:R-:W-:-:S07]  /*145d0*/  IMAD R7, R4, R2, R7 ;  /* 0x0000000204077224 */ /* 0x000fce00078e0207 */
.L_x_1925:
[----:B------:R-:W2:Y:S01]  /*145e0*/  S2R R2, SR_TID.X ;  /* 0x0000000000027919 */ /* 0x000ea20000002100 */
[----:B------:R-:W-:Y:S01]  /*145f0*/  BSSY B1, `(.L_x_1926) ;  /* 0x0000006000017945 */ /* 0x000fe20003800000 */
[----:B--2---:R-:W-:Y:S02]  /*14600*/  LOP3.LUT R3, R2, 0x7f, RZ, 0xc0, !PT ;  /* 0x0000007f02037812 */ /* 0x004fe400078ec0ff */
[----:B------:R-:W-:Y:S02]  /*14610*/  SHF.L.U32 R2, R0, 0x1f, RZ ;  /* 0x0000001f00027819 */ /* 0x000fe400000006ff */
[----:B------:R-:W-:Y:S02]  /*14620*/  ISETP.NE.AND P1, PT, R3, RZ, PT ;  /* 0x000000ff0300720c */ /* 0x000fe40003f25270 */
[----:B------:R-:W2:Y:S02]  /*14630*/  SYNCS.PHASECHK.TRANS64.TRYWAIT P0, [UR38+0x28c48], R2 ;  /* 0x028c4802ff0075a7 */ /* 0x000ea40008000166 */
[----:B--2---:R-:W-:Y:S09]  /*14640*/  @!P0 BRA `(.L_x_1927) ;  /* 0x0000001800408947 */ /* 0x004ff20003800000 */
.L_x_1975:
[----:B------:R-:W-:Y:S05]  /*14650*/  BSYNC B1 ;  /* 0x0000000000017941 */ /* 0x000fea0003800000 */
.L_x_1926:
[----:B------:R-:W-:Y:S04]  /*14660*/  BSSY B1, `(.L_x_1928) ;  /* 0x0000007000017945 */ /* 0x000fe80003800000 */
[----:B------:R-:W-:Y:S05]  /*14670*/  @P1 BRA `(.L_x_1929) ;  /* 0x0000000000141947 */ /* 0x000fea0003800000 */
[----:B------:R-:W-:Y:S01]  /*14680*/  ISETP.NE.AND P0, PT, R10, RZ, PT ;  /* 0x000000ff0a00720c */ /* 0x000fe20003f05270 */
[----:B--2---:R-:W-:-:S04]  /*14690*/  IMAD.MOV.U32 R3, RZ, RZ, 0x2000 ;  /* 0x00002000ff037424 */ /* 0x004fc800078e00ff */
[----:B------:R3:W-:Y:S08]  /*146a0*/  SYNCS.ARRIVE.TRANS64 RZ, [UR38+0x28c38], R3 ;  /* 0x028c3803ffff79a7 */ /* 0x0007f00008000026 */
[----:B---3--:R-:W-:Y:S05]  /*146b0*/  @!P0 BRA `(.L_x_1929) ;  /* 0x0000000000048947 */ /* 0x008fea0003800000 */
[----:B------:R-:W-:Y:S01]  /*146c0*/  BPT.TRAP 0x1 ;  /* 0x000000040000795c */ /* 0x000fe20000300000 */
.L_x_1929:
[----:B------:R-:W-:Y:S05]  /*146d0*/  BSYNC B1 ;  /* 0x0000000000017941 */ /* 0x000fea0003800000 */
.L_x_1928:
[----:B------:R-:W-:Y:S01]  /*146e0*/  IMAD.MOV.U32 R4, RZ, RZ, RZ ;  /* 0x000000ffff047224 */ /* 0x000fe200078e00ff */
[----:B------:R-:W-:Y:S01]  /*146f0*/  ULDC.64 UR4, c[0x0][0x198] ;  /* 0x0000660000047ab9 */ /* 0x000fe20000000a00 */
[----:B------:R-:W-:Y:S01]  /*14700*/  PLOP3.LUT P0, PT, PT, PT, PT, 0x80, 0x0 ;  /* 0x000000000000781c */ /* 0x000fe20003f0f070 */
[----:B------:R-:W-:Y:S01]  /*14710*/  UIADD3 UR4, UP0, UR4, 0x370, URZ ;  /* 0x0000037004047890 */ /* 0x000fe2000ff1e03f */
[----:B------:R-:W-:Y:S01]  /*14720*/  SHF.L.U32 R7, R7, 0x6, RZ ;  /* 0x0000000607077819 */ /* 0x000fe200000006ff */
[----:B------:R-:W-:Y:S01]  /*14730*/  UIADD3 UR8, UR38, 0x24400, URZ ;  /* 0x0002440026087890 */ /* 0x000fe2000fffe03f */
[----:B------:R-:W-:Y:S01]  /*14740*/  R2UR UR10, R4 ;  /* 0x00000000040a72ca */ /* 0x000fe200000e0000 */
[----:B------:R-:W-:Y:S02]  /*14750*/  UIADD3 UR9, UR38, 0x28c38, URZ ;  /* 0x00028c3826097890 */ /* 0x000fe4000fffe03f */
[----:B------:R-:W-:Y:S01]  /*14760*/  UIADD3.X UR5, URZ, UR5, URZ, UP0, !UPT ;  /* 0x000000053f057290 */ /* 0x000fe200087fe43f */
[----:B------:R-:W-:Y:S01]  /*14770*/  UMOV UR6, 0x0 ;  /* 0x0000000000067882 */ /* 0x000fe20000000000 */
[----:B------:R-:W-:-:S10]  /*14780*/  UMOV UR7, 0x14f00000 ;  /* 0x14f0000000077882 */ /* 0x000fd40000000000 */
.L_x_1930:
        /* <DEDUP_REMOVED lines=11> */
.L_x_1976:
[----:B------:R-:W-:Y:S05]  /*14840*/  BSYNC B1 ;  /* 0x0000000000017941 */ /* 0x000fea0003800000 */
.L_x_1931:
[----:B------:R-:W-:Y:S01]  /*14850*/  BSSY B1, `(.L_x_1933) ;  /* 0x0000009000017945 */ /* 0x000fe20003800000 */
[----:B--2---:R-:W-:Y:S02]  /*14860*/  IMAD.MOV.U32 R2, RZ, RZ, 0x0 ;  /* 0x00000000ff027424 */ /* 0x004fe400078e00ff */
[----:B------:R-:W-:Y:S01]  /*14870*/  IMAD.MOV.U32 R3, RZ, RZ, 0x14f00000 ;  /* 0x14f00000ff037424 */ /* 0x000fe200078e00ff */
[----:B------:R-:W-:Y:S06]  /*14880*/  @P1 BRA `(.L_x_1934) ;  /* 0x0000000000141947 */ /* 0x000fec0003800000 */
[----:B------:R-:W-:Y:S01]  /*14890*/  ISETP.NE.AND P0, PT, R10, RZ, PT ;  /* 0x000000ff0a00720c */ /* 0x000fe20003f05270 */
[----:B0-----:R-:W-:-:S04]  /*148a0*/  IMAD.MOV.U32 R5, RZ, RZ, 0x10000 ;  /* 0x00010000ff057424 */ /* 0x001fc800078e00ff */
[----:B------:R2:W-:Y:S08]  /*148b0*/  SYNCS.ARRIVE.TRANS64 RZ, [UR38+0x28c58], R5 ;  /* 0x028c5805ffff79a7 */ /* 0x0005f00008000026 */
[----:B--2---:R-:W-:Y:S05]  /*148c0*/  @!P0 BRA `(.L_x_1934) ;  /* 0x0000000000048947 */ /* 0x004fea0003800000 */
[----:B------:R-:W-:Y:S01]  /*148d0*/  BPT.TRAP 0x1 ;  /* 0x000000040000795c */ /* 0x000fe20000300000 */
.L_x_1934:
[----:B------:R-:W-:Y:S05]  /*148e0*/  BSYNC B1 ;  /* 0x0000000000017941 */ /* 0x000fea0003800000 */
.L_x_1933:
        /* <DEDUP_REMOVED lines=9> */
.L_x_1935:
        /* <DEDUP_REMOVED lines=13> */
.L_x_1936:
        /* <DEDUP_REMOVED lines=13> */
.L_x_1937:
        /* <DEDUP_REMOVED lines=13> */
.L_x_1938:
        /* <DEDUP_REMOVED lines=13> */
.L_x_1939:
        /* <DEDUP_REMOVED lines=13> */
.L_x_1940:
        /* <DEDUP_REMOVED lines=13> */
.L_x_1941:
        /* <DEDUP_REMOVED lines=13> */
.L_x_1942:
        /* <DEDUP_REMOVED lines=8> */
.L_x_1924:
[----:B------:R-:W-:Y:S05]  /*14fb0*/  BSYNC B0 ;  /* 0x0000000000007941 */ /* 0x000fea0003800000 */
.L_x_1923:
[----:B------:R-:W-:Y:S01]  /*14fc0*/  LOP3.LUT R0, R0, 0x1, RZ, 0x3c, !PT ;  /* 0x0000000100007812 */ /* 0x000fe200078e3cff */
[----:B------:R-:W-:Y:S01]  /*14fd0*/  IMAD.MOV.U32 R9, RZ, RZ, RZ ;  /* 0x000000ffff097224 */ /* 0x000fe200078e00ff */
[----:B------:R-:W-:-:S07]  /*14fe0*/  MOV R6, RZ ;  /* 0x000000ff00067202 */ /* 0x000fce0000000f00 */
.L_x_1848:
[----:B------:R-:W2:Y:S01]  /*14ff0*/  S2R R3, SR_CgaCtaId ;  /* 0x0000000000037919 */ /* 0x000ea20000008800 */
[----:B------:R-:W-:Y:S02]  /*15000*/  MOV R2, 0x400 ;  /* 0x0000040000027802 */ /* 0x000fe40000000f00 */
[----:B------:R-:W-:Y:S02]  /*15010*/  SHF.L.U32 R9, R9, 0x1f, RZ ;  /* 0x0000001f09097819 */ /* 0x000fe400000006ff */
[----:B--2---:R-:W-:-:S04]  /*15020*/  LEA R2, R3, R2, 0x18 ;  /* 0x0000000203027211 */ /* 0x004fc800078ec0ff */
[----:B------:R-:W2:Y:S02]  /*15030*/  SYNCS.PHASECHK.TRANS64.TRYWAIT P0, [R2+URZ+0x28c20], R9 ;  /* 0x028c2009020075a7 */ /* 0x000ea4000800017f */
[----:B--2---:R-:W-:Y:S05]  /*15040*/  @!P0 BRA `(.L_x_1943) ;  /* 0x0000000c00f08947 */ /* 0x004fea0003800000 */
.L_x_1977:
[----:B------:R-:W-:-:S03]  /*15050*/  UMOV UR4, 0xffffffff ;  /* 0xffffffff00047882 */ /* 0x000fc60000000000 */
[----:B------:R-:W-:Y:S05]  /*15060*/  BRA.DIV UR4, `(.L_x_1944) ;  /* 0x0000000e04fc7947 */ /* 0x000fea000b800000 */
[----:B------:R-:W3:Y:S02]  /*15070*/  S2R R3, SR_TID.X ;  /* 0x0000000000037919 */ /* 0x000ee40000002100 */
[----:B---3--:R-:W-:-:S04]  /*15080*/  SHF.R.U32.HI R3, RZ, 0x5, R3 ;  /* 0x00000005ff037819 */ /* 0x008fc80000011603 */
[----:B------:R-:W-:-:S05]  /*15090*/  LOP3.LUT R3, R3, 0x3, RZ, 0xc0, !PT ;  /* 0x0000000303037812 */ /* 0x000fca00078ec0ff */
[----:B------:R3:W4:Y:S02]  /*150a0*/  SHFL.IDX PT, R14, R3, RZ, 0x1f ;  /* 0x00001fff030e7589 */ /* 0x00072400000e0000 */
.L_x_1980:
[----:B----4-:R-:W-:-:S13]  /*150b0*/  ISETP.NE.AND P0, PT, R14, RZ, PT ;  /* 0x000000ff0e00720c */ /* 0x010fda0003f05270 */
[----:B------:R-:W-:Y:S05]  /*150c0*/  @P0 BRA `(.L_x_1747) ;  /* 0x0000000000880947 */ /* 0x000fea0003800000 */
[----:B------:R-:W-:-:S03]  /*150d0*/  UMOV UR4, 0xffffffff ;  /* 0xffffffff00047882 */ /* 0x000fc60000000000 */
[----:B------:R-:W-:Y:S05]  /*150e0*/  BRA.DIV UR4, `(.L_x_1945) ;  /* 0x0000001204107947 */ /* 0x000fea000b800000 */
[----:B------:R-:W-:-:S13]  /*150f0*/  ELECT P6, URZ, PT ;  /* 0x00000000003f782f */ /* 0x000fda00038c0000 */
.L_x_1983:
[----:B------:R-:W-:Y:S05]  /*15100*/  @!P6 BRA `(.L_x_1747) ;  /* 0x000000000078e947 */ /* 0x000fea0003800000 */
[----:B------:R-:W-:-:S06]  /*15110*/  ULOP3.LUT UR4, UR45, 0x2, URZ, 0xfc, !UPT ;  /* 0x000000022d047892 */ /* 0x000fcc000f8efc3f */
[----:B---3--:R-:W-:-:S05]  /*15120*/  IMAD.U32 R3, RZ, RZ, UR4 ;  /* 0x00000004ff037e24 */ /* 0x008fca000f8e00ff */
[----:B------:R-:W-:-:S13]  /*15130*/  ISETP.NE.AND P2, PT, R3, 0x3, PT ;  /* 0x000000030300780c */ /* 0x000fda0003f45270 */
[----:B------:R-:W-:Y:S05]  /*15140*/  @!P2 BRA `(.L_x_1946) ;  /* 0x000000000004a947 */ /* 0x000fea0003800000 */
[----:B------:R-:W-:Y:S01]  /*15150*/  BPT.TRAP 0x1 ;  /* 0x000000040000795c */ /* 0x000fe20000300000 */
.L_x_1946:
[----:B------:R-:W-:Y:S01]  /*15160*/  VIADD R8, R2, 0x28c40 ;  /* 0x00028c4002087836 */ /* 0x000fe20000000000 */
[----:B------:R-:W-:Y:S01]  /*15170*/  SHF.L.U32 R4, R0, 0x1f, RZ ;  /* 0x0000001f00047819 */ /* 0x000fe200000006ff */
[----:B------:R-:W-:-:S03]  /*15180*/  VIADD R3, R6, 0x1 ;  /* 0x0000000106037836 */ /* 0x000fc60000000000 */
[----:B------:R-:W-:Y:S02]  /*15190*/  LEA R7, R6, R8, 0x3 ;  /* 0x0000000806077211 */ /* 0x000fe400078e18ff */
[C---:B------:R-:W-:Y:S02]  /*151a0*/  ISETP.NE.AND P1, PT, R3.reuse, 0x2, PT ;  /* 0x000000020300780c */ /* 0x040fe40003f25270 */
[----:B------:R-:W3:Y:S02]  /*151b0*/  SYNCS.PHASECHK.TRANS64.TRYWAIT P0, [R7+URZ], R4 ;  /* 0x00000004070075a7 */ /* 0x000ee4000800017f */
[----:B0-----:R-:W-:Y:S02]  /*151c0*/  SEL R5, RZ, 0x1, P1 ;  /* 0x00000001ff057807 */ /* 0x001fe40000800000 */
[----:B------:R-:W-:Y:S02]  /*151d0*/  SEL R3, R3, RZ, P1 ;  /* 0x000000ff03037207 */ /* 0x000fe40000800000 */
[----:B------:R-:W-:-:S03]  /*151e0*/  LOP3.LUT R0, R0, R5, RZ, 0x3c, !PT ;  /* 0x0000000500007212 */ /* 0x000fc600078e3cff */
[----:B------:R-:W-:Y:S01]  /*151f0*/  IMAD R5, R3, 0x8, R8 ;  /* 0x0000000803057824 */ /* 0x000fe200078e0208 */
[----:B------:R-:W-:Y:S01]  /*15200*/  SHF.L.U32 R0, R0, 0x1f, RZ ;  /* 0x0000001f00007819 */ /* 0x000fe200000006ff */
[----:B---3--:R-:W-:Y:S06]  /*15210*/  @!P0 BRA `(.L_x_1947) ;  /* 0x0000000c00e48947 */ /* 0x008fec0003800000 */
.L_x_1984:
[----:B------:R-:W3:Y:S02]  /*15220*/  SYNCS.PHASECHK.TRANS64.TRYWAIT P0, [R5+URZ], R0 ;  /* 0x00000000050075a7 */ /* 0x000ee4000800017f */
[----:B---3--:R-:W-:Y:S05]  /*15230*/  @!P0 BRA `(.L_x_1948) ;  /* 0x0000000c00f08947 */ /* 0x008fea0003800000 */
.L_x_1985:
[----:B------:R-:W-:Y:S05]  /*15240*/  @!P2 BRA `(.L_x_1949) ;  /* 0x000000000004a947 */ /* 0x000fea0003800000 */
[----:B------:R-:W-:Y:S01]  /*15250*/  BPT.TRAP 0x1 ;  /* 0x000000040000795c */ /* 0x000fe20000300000 */
.L_x_1949:
[----:B--2---:R-:W-:-:S05]  /*15260*/  VIADD R2, R2, 0x28c60 ;  /* 0x00028c6002027836 */ /* 0x004fca0000000000 */
[----:B---3--:R-:W-:-:S04]  /*15270*/  LEA R5, R6, R2, 0x3 ;  /* 0x0000000206057211 */ /* 0x008fc800078e18ff */
[----:B------:R-:W2:Y:S02]  /*15280*/  SYNCS.PHASECHK.TRANS64.TRYWAIT P0, [R5+URZ], R4 ;  /* 0x00000004050075a7 */ /* 0x000ea4000800017f */
[----:B--2---:R-:W-:Y:S05]  /*15290*/  @!P0 BRA `(.L_x_1950) ;  /* 0x0000000c00ec8947 */ /* 0x004fea0003800000 */
.L_x_1986:
[----:B------:R-:W-:-:S07]  /*152a0*/  IMAD R3, R3, 0x8, R2 ;  /* 0x0000000803037824 */ /* 0x000fce00078e0202 */
.L_x_1951:
[----:B---3--:R3:W4:Y:S02]  /*152b0*/  SYNCS.PHASECHK.TRANS64.TRYWAIT P0, [R3+URZ], R0 ;  /* 0x00000000030075a7 */ /* 0x008724000800017f */
[----:B----4-:R-:W-:Y:S05]  /*152c0*/  @!P0 NANOSLEEP.SYNCS 0x989680 ;  /* 0x009896800000895d */ /* 0x010fea0003900000 */
[----:B------:R-:W4:Y:S02]  /*152d0*/  @!P0 SYNCS.PHASECHK.TRANS64 P0, [R3+URZ], R0 ;  /* 0x00000000030085a7 */ /* 0x000f24000800007f */
[----:B----4-:R-:W-:Y:S05]  /*152e0*/  @!P0 BRA `(.L_x_1951) ;  /* 0xfffffffc00f08947 */ /* 0x010fea000383ffff */
.L_x_1747:
[----:B------:R-:W-:Y:S05]  /*152f0*/  BSYNC B6 ;  /* 0x0000000000067941 */ /* 0x000fea0003800000 */
.L_x_1744:
[----:B------:R-:W-:Y:S05]  /*15300*/  EXIT ;  /* 0x000000000000794d */ /* 0x000fea0003800000 */
.L_x_1758:
[----:B0-----:R-:W-:-:S04]  /*15310*/  IMAD.U32 R5, RZ, RZ, UR5 ;  /* 0x00000005ff057e24 */ /* 0x001fc8000f8e00ff */
[----:B------:R0:W1:Y:S03]  /*15320*/  SYNCS.PHASECHK.TRANS64.TRYWAIT P1, [R5+URZ+0x28c50], R2 ;  /* 0x028c5002050075a7 */ /* 0x000066000802017f */
[----:B-1----:R-:W-:Y:S05]  /*15330*/  @!P1 NANOSLEEP.SYNCS 0x989680 ;  /* 0x009896800000995d */ /* 0x002fea0003900000 */
[----:B------:R-:W1:Y:S02]  /*15340*/  @!P1 SYNCS.PHASECHK.TRANS64 P1, [R5+URZ+0x28c50], R2 ;  /* 0x028c5002050095a7 */ /* 0x000e64000802007f */
[----:B-1----:R-:W-:Y:S05]  /*15350*/  @!P1 BRA `(.L_x_1758) ;  /* 0xfffffffc00ec9947 */ /* 0x002fea000383ffff */
[----:B------:R-:W-:Y:S05]  /*15360*/  BRA `(.L_x_1952) ;  /* 0xfffffec400647947 */ /* 0x000fea000383ffff */
.L_x_1763:
[----:B-1----:R-:W-:-:S04]  /*15370*/  IMAD.U32 R5, RZ, RZ, UR7 ;  /* 0x00000007ff057e24 */ /* 0x002fc8000f8e00ff */
[----:B------:R1:W2:Y:S03]  /*15380*/  SYNCS.PHASECHK.TRANS64.TRYWAIT P1, [R5+URZ+0x28c50], R2 ;  /* 0x028c5002050075a7 */ /* 0x0002a6000802017f */
[----:B--2---:R-:W-:Y:S05]  /*15390*/  @!P1 NANOSLEEP.SYNCS 0x989680 ;  /* 0x009896800000995d */ /* 0x004fea0003900000 */
[----:B------:R-:W2:Y:S02]  /*153a0*/  @!P1 SYNCS.PHASECHK.TRANS64 P1, [R5+URZ+0x28c50], R2 ;  /* 0x028c5002050095a7 */ /* 0x000ea4000802007f */
[----:B--2---:R-:W-:Y:S05]  /*153b0*/  @!P1 BRA `(.L_x_1763) ;  /* 0xfffffffc00ec9947 */ /* 0x004fea000383ffff */
[----:B------:R-:W-:Y:S05]  /*153c0*/  BRA `(.L_x_1762) ;  /* 0xfffffed0006c7947 */ /* 0x000fea000383ffff */
.L_x_1773:
[----:B0-----:R-:W-:-:S04]  /*153d0*/  MOV R9, UR37 ;  /* 0x0000002500097c02 */ /* 0x001fc80008000f00 */
[----:B------:R0:W1:Y:S03]  /*153e0*/  SYNCS.PHASECHK.TRANS64.TRYWAIT P0, [R9+URZ+0x28c00], R14 ;  /* 0x028c000e090075a7 */ /* 0x000066000800017f */
[----:B-1----:R-:W-:Y:S05]  /*153f0*/  @!P0 NANOSLEEP.SYNCS 0x989680 ;  /* 0x009896800000895d */ /* 0x002fea0003900000 */
[----:B------:R-:W1:Y:S02]  /*15400*/  @!P0 SYNCS.PHASECHK.TRANS64 P0, [R9+URZ+0x28c00], R14 ;  /* 0x028c000e090085a7 */ /* 0x000e64000800007f */
[----:B-1----:R-:W-:Y:S05]  /*15410*/  @!P0 BRA `(.L_x_1773) ;  /* 0xfffffffc00ec8947 */ /* 0x002fea000383ffff */
[----:B------:R-:W-:Y:S05]  /*15420*/  BRA `(.L_x_1953) ;  /* 0xfffffee800a07947 */ /* 0x000fea000383ffff */
.L_x_1777:
[----:B--2---:R-:W-:-:S04]  /*15430*/  IMAD.U32 R5, RZ, RZ, UR37 ;  /* 0x00000025ff057e24 */ /* 0x004fc8000f8e00ff */
[----:B------:R2:W3:Y:S03]  /*15440*/  SYNCS.PHASECHK.TRANS64.TRYWAIT P0, [R5+URZ+0x28c30], R14 ;  /* 0x028c300e050075a7 */ /* 0x0004e6000800017f */
[----:B---3--:R-:W-:Y:S05]  /*15450*/  @!P0 NANOSLEEP.SYNCS 0x989680 ;  /* 0x009896800000895d */ /* 0x008fea0003900000 */
[----:B------:R-:W3:Y:S02]  /*15460*/  @!P0 SYNCS.PHASECHK.TRANS64 P0, [R5+URZ+0x28c30], R14 ;  /* 0x028c300e050085a7 */ /* 0x000ee4000800007f */
[----:B---3--:R-:W-:Y:S05]  /*15470*/  @!P0 BRA `(.L_x_1777) ;  /* 0xfffffffc00ec8947 */ /* 0x008fea000383ffff */
[----:B------:R-:W-:Y:S05]  /*15480*/  BRA `(.L_x_1776) ;  /* 0xfffffee800ec7947 */ /* 0x000fea000383ffff */
.L_x_1789:
[----:B-1----:R1:W3:Y:S02]  /*15490*/  SYNCS.PHASECHK.TRANS64.TRYWAIT P0, [R13+URZ+0x28c50], R14 ;  /* 0x028c500e0d0075a7 */ /* 0x0022e4000800017f */
[----:B---3--:R-:W-:Y:S05]  /*154a0*/  @!P0 NANOSLEEP.SYNCS 0x989680 ;  /* 0x009896800000895d */ /* 0x008fea0003900000 */
[----:B------:R-:W3:Y:S02]  /*154b0*/  @!P0 SYNCS.PHASECHK.TRANS64 P0, [R13+URZ+0x28c50], R14 ;  /* 0x028c500e0d0085a7 */ /* 0x000ee4000800007f */
[----:B---3--:R-:W-:Y:S05]  /*154c0*/  @!P0 BRA `(.L_x_1789) ;  /* 0xfffffffc00f08947 */ /* 0x008fea000383ffff */
[----:B------:R-:W-:Y:S05]  /*154d0*/  BRA `(.L_x_1788) ;  /* 0xffffff0c00587947 */ /* 0x000fea000383ffff */
.L_x_1797:
[----:B0-----:R-:W-:-:S04]  /*154e0*/  IMAD.U32 R14, RZ, RZ, UR32 ;  /* 0x00000020ff0e7e24 */ /* 0x001fc8000f8e00ff */
[----:B------:R0:W3:Y:S03]  /*154f0*/  SYNCS.PHASECHK.TRANS64.TRYWAIT P0, [R14+URZ+0x28c30], R13 ;  /* 0x028c300d0e0075a7 */ /* 0x0000e6000800017f */
[----:B---3--:R-:W-:Y:S05]  /*15500*/  @!P0 NANOSLEEP.SYNCS 0x989680 ;  /* 0x009896800000895d */ /* 0x008fea0003900000 */
[----:B------:R-:W3:Y:S02]  /*15510*/  @!P0 SYNCS.PHASECHK.TRANS64 P0, [R14+URZ+0x28c30], R13 ;  /* 0x028c300d0e0085a7 */ /* 0x000ee4000800007f */
[----:B---3--:R-:W-:Y:S05]  /*15520*/  @!P0 BRA `(.L_x_1797) ;  /* 0xfffffffc00ec8947 */ /* 0x008fea000383ffff */
[----:B------:R-:W-:Y:S05]  /*15530*/  BRA `(.L_x_1796) ;  /* 0xffffff1000c47947 */ /* 0x000fea000383ffff */
.L_x_1809:
[----:B-1----:R1:W3:Y:S02]  /*15540*/  SYNCS.PHASECHK.TRANS64.TRYWAIT P0, [R14+URZ+0x28c50], R13 ;  /* 0x028c500d0e0075a7 */ /* 0x0022e4000800017f */
[----:B---3--:R-:W-:Y:S05]  /*15550*/  @!P0 NANOSLEEP.SYNCS 0x989680 ;  /* 0x009896800000895d */ /* 0x008fea0003900000 */
[----:B------:R-:W3:Y:S02]  /*15560*/  @!P0 SYNCS.PHASECHK.TRANS64 P0, [R14+URZ+0x28c50], R13 ;  /* 0x028c500d0e0085a7 */ /* 0x000ee4000800007f */
[----:B---3--:R-:W-:Y:S05]  /*15570*/  @!P0 BRA `(.L_x_1809) ;  /* 0xfffffffc00f08947 */ /* 0x008fea000383ffff */
[----:B------:R-:W-:Y:S05]  /*15580*/  BRA `(.L_x_1808) ;  /* 0xffffff3400ac7947 */ /* 0x000fea000383ffff */
.L_x_1818:
[----:B-1----:R-:W-:-:S04]  /*15590*/  IMAD.U32 R6, RZ, RZ, UR29 ;  /* 0x0000001dff067e24 */ /* 0x002fc8000f8e00ff */
[----:B------:R1:W4:Y:S03]  /*155a0*/  SYNCS.PHASECHK.TRANS64.TRYWAIT P1, [R6+URZ+0x28c30], R13 ;  /* 0x028c300d060075a7 */ /* 0x000326000802017f */
[----:B----4-:R-:W-:Y:S05]  /*155b0*/  @!P1 NANOSLEEP.SYNCS 0x989680 ;  /* 0x009896800000995d */ /* 0x010fea0003900000 */
[----:B------:R-:W4:Y:S02]  /*155c0*/  @!P1 SYNCS.PHASECHK.TRANS64 P1, [R6+URZ+0x28c30], R13 ;  /* 0x028c300d060095a7 */ /* 0x000f24000802007f */
[----:B----4-:R-:W-:Y:S05]  /*155d0*/  @!P1 BRA `(.L_x_1818) ;  /* 0xfffffffc00ec9947 */ /* 0x010fea000383ffff */
[----:B------:R-:W-:Y:S05]  /*155e0*/  BRA `(.L_x_1817) ;  /* 0xffffff3c00547947 */ /* 0x000fea000383ffff */
.L_x_1822:
[----:B--2---:R2:W3:Y:S02]  /*155f0*/  SYNCS.PHASECHK.TRANS64.TRYWAIT P1, [R192+URZ+0x28c50], R13 ;  /* 0x028c500dc00075a7 */ /* 0x0044e4000802017f */
[----:B---3--:R-:W-:Y:S05]  /*15600*/  @!P1 NANOSLEEP.SYNCS 0x989680 ;  /* 0x009896800000995d */ /* 0x008fea0003900000 */
[----:B------:R-:W3:Y:S02]  /*15610*/  @!P1 SYNCS.PHASECHK.TRANS64 P1, [R192+URZ+0x28c50], R13 ;  /* 0x028c500dc00095a7 */ /* 0x000ee4000802007f */
[----:B---3--:R-:W-:Y:S05]  /*15620*/  @!P1 BRA `(.L_x_1822) ;  /* 0xfffffffc00f09947 */ /* 0x008fea000383ffff */
[----:B------:R-:W-:Y:S05]  /*15630*/  BRA `(.L_x_1821) ;  /* 0xffffff5400707947 */ /* 0x000fea000383ffff */
.L_x_1828:
[----:B-1----:R-:W-:-:S04]  /*15640*/  MOV R6, UR31 ;  /* 0x0000001f00067c02 */ /* 0x002fc80008000f00 */
[----:B------:R1:W3:Y:S03]  /*15650*/  SYNCS.PHASECHK.TRANS64.TRYWAIT P0, [R6+URZ+0x28c30], R13 ;  /* 0x028c300d060075a7 */ /* 0x0002e6000800017f */
[----:B---3--:R-:W-:Y:S05]  /*15660*/  @!P0 NANOSLEEP.SYNCS 0x989680 ;  /* 0x009896800000895d */ /* 0x008fea0003900000 */
[----:B------:R-:W3:Y:S02]  /*15670*/  @!P0 SYNCS.PHASECHK.TRANS64 P0, [R6+URZ+0x28c30], R13 ;  /* 0x028c300d060085a7 */ /* 0x000ee4000800007f */
[----:B---3--:R-:W-:Y:S05]  /*15680*/  @!P0 BRA `(.L_x_1828) ;  /* 0xfffffffc00ec8947 */ /* 0x008fea000383ffff */
[----:B------:R-:W-:Y:S05]  /*15690*/  BRA `(.L_x_1827) ;  /* 0xffffff5800687947 */ /* 0x000fea000383ffff */
.L_x_1840:
[----:B-1----:R1:W3:Y:S02]  /*156a0*/  SYNCS.PHASECHK.TRANS64.TRYWAIT P0, [R16+URZ+0x28c50], R13 ;  /* 0x028c500d100075a7 */ /* 0x0022e4000800017f */
[----:B---3--:R-:W-:Y:S05]  /*156b0*/  @!P0 NANOSLEEP.SYNCS 0x989680 ;  /* 0x009896800000895d */ /* 0x008fea0003900000 */
[----:B------:R-:W3:Y:S02]  /*156c0*/  @!P0 SYNCS.PHASECHK.TRANS64 P0, [R16+URZ+0x28c50], R13 ;  /* 0x028c500d100085a7 */ /* 0x000ee4000800007f */
[----:B---3--:R-:W-:Y:S05]  /*156d0*/  @!P0 BRA `(.L_x_1840) ;  /* 0xfffffffc00f08947 */ /* 0x008fea000383ffff */
[----:B------:R-:W-:Y:S05]  /*156e0*/  BRA `(.L_x_1839) ;  /* 0xffffff7c00347947 */ /* 0x000fea000383ffff */
.L_x_1859:
[----:B------:R-:W-:Y:S01]  /*156f0*/  IMAD.MOV.U32 R13, RZ, RZ, R19 ;  /* 0x000000ffff0d7224 */ /* 0x000fe200078e0013 */
[----:B------:R-:W-:Y:S01]  /*15700*/  MOV R15, 0xffffffff ;  /* 0xffffffff000f7802 */ /* 0x000fe20000000f00 */
[----:B------:R-:W-:Y:S02]  /*15710*/  IMAD.MOV.U32 R12, RZ, RZ, RZ ;  /* 0x000000ffff0c7224 */ /* 0x000fe400078e00ff */
[----:B------:R-:W-:-:S07]  /*15720*/  IMAD.MOV.U32 R11, RZ, RZ, 0x1f ;  /* 0x0000001fff0b7424 */ /* 0x000fce00078e00ff */
[----:B------:R-:W-:Y:S05]  /*15730*/  WARPSYNC.COLLECTIVE R15, `(.L_x_1954) ;  /* 0x000000000f087348 */ /* 0x000fea0003c00000 */
[----:B------:R0:W1:Y:S02]  /*15740*/  SHFL.IDX P6, R14, R13, R12, R11 ;  /* 0x0000000c0d0e7389 */ /* 0x00006400000c000b */
[----:B01----:R-:W-:Y:S01]  /*15750*/  ENDCOLLECTIVE ;  /* 0x000000000000791b */ /* 0x003fe20003800000 */
.L_x_1954:
[----:B------:R-:W-:Y:S05]  /*15760*/  BRA `(.L_x_1955) ;  /* 0xffffffbc00f87947 */ /* 0x000fea000383ffff */
.L_x_1861:
[----:B------:R-:W-:Y:S01]  /*15770*/  BSSY B0, `(.L_x_1956) ;  /* 0x0000006000007945 */ /* 0x000fe20003800000 */
[----:B------:R-:W-:-:S07]  /*15780*/  IMAD.MOV.U32 R15, RZ, RZ, -0x1 ;  /* 0xffffffffff0f7424 */ /* 0x000fce00078e00ff */
[----:B------:R-:W-:Y:S05]  /*15790*/  WARPSYNC.COLLECTIVE R15, `(.L_x_1957) ;  /* 0x000000000f0c7348 */ /* 0x000fea0003c00000 */
[----:B------:R-:W-:Y:S02]  /*157a0*/  ELECT P6, UR62, PT ;  /* 0x00000000003e782f */ /* 0x000fe400038c0000 */
[----:B------:R-:W-:Y:S01]  /*157b0*/  MOV R14, UR62 ;  /* 0x0000003e000e7c02 */ /* 0x000fe20008000f00 */
[----:B------:R-:W-:Y:S10]  /*157c0*/  ENDCOLLECTIVE ;  /* 0x000000000000791b */ /* 0x000ff40003800000 */
.L_x_1957:
[----:B------:R-:W-:Y:S05]  /*157d0*/  BSYNC B0 ;  /* 0x0000000000007941 */ /* 0x000fea0003800000 */
.L_x_1956:
[----:B------:R-:W-:Y:S05]  /*157e0*/  BRA `(.L_x_1958) ;  /* 0xffffffbc00f87947 */ /* 0x000fea000383ffff */
.L_x_1863:
[----:B0-----:R-:W-:-:S04]  /*157f0*/  IMAD.U32 R3, RZ, RZ, UR38 ;  /* 0x00000026ff037e24 */ /* 0x001fc8000f8e00ff */
[----:B------:R0:W1:Y:S03]  /*15800*/  SYNCS.PHASECHK.TRANS64.TRYWAIT P0, [R3+URZ+0x28c40], R0 ;  /* 0x028c4000030075a7 */ /* 0x000066000800017f */
[----:B-1----:R-:W-:Y:S05]  /*15810*/  @!P0 NANOSLEEP.SYNCS 0x989680 ;  /* 0x009896800000895d */ /* 0x002fea0003900000 */
[----:B------:R-:W1:Y:S02]  /*15820*/  @!P0 SYNCS.PHASECHK.TRANS64 P0, [R3+URZ+0x28c40], R0 ;  /* 0x028c4000030085a7 */ /* 0x000e64000800007f */
[----:B-1----:R-:W-:Y:S05]  /*15830*/  @!P0 BRA `(.L_x_1863) ;  /* 0xfffffffc00ec8947 */ /* 0x002fea000383ffff */
[----:B------:R-:W-:Y:S05]  /*15840*/  BRA `(.L_x_1959) ;  /* 0xffffffc000587947 */ /* 0x000fea000383ffff */
.L_x_1866:
[----:B------:R-:W-:Y:S01]  /*15850*/  IMAD.MOV.U32 R13, RZ, RZ, R7 ;  /* 0x000000ffff0d7224 */ /* 0x000fe200078e0007 */
[----:B------:R-:W-:Y:S01]  /*15860*/  MOV R12, RZ ;  /* 0x000000ff000c7202 */ /* 0x000fe20000000f00 */
[----:B------:R-:W-:Y:S02]  /*15870*/  IMAD.MOV.U32 R11, RZ, RZ, 0x181f ;  /* 0x0000181fff0b7424 */ /* 0x000fe400078e00ff */
[----:B------:R-:W-:Y:S02]  /*15880*/  IMAD.MOV.U32 R15, RZ, RZ, -0x1 ;  /* 0xffffffffff0f7424 */ /* 0x000fe400078e00ff */
[----:B------:R-:W-:-:S07]  /*15890*/  VIADD R4, R4, UR40 ;  /* 0x0000002804047c36 */ /* 0x000fce0008000000 */
[----:B------:R-:W-:Y:S05]  /*158a0*/  WARPSYNC.COLLECTIVE R15, `(.L_x_1960) ;  /* 0x000000000f087348 */ /* 0x000fea0003c00000 */
[----:B------:R0:W1:Y:S02]  /*158b0*/  SHFL.IDX P6, R14, R13, R12, R11 ;  /* 0x0000000c0d0e7389 */ /* 0x00006400000c000b */
[----:B01----:R-:W-:Y:S01]  /*158c0*/  ENDCOLLECTIVE ;  /* 0x000000000000791b */ /* 0x003fe20003800000 */
.L_x_1960:
[----:B------:R-:W-:Y:S01]  /*158d0*/  MOV R13, R0 ;  /* 0x00000000000d7202 */ /* 0x000fe20000000f00 */
[----:B------:R-:W-:-:S07]  /*158e0*/  IMAD.MOV.U32 R2, RZ, RZ, R14 ;  /* 0x000000ffff027224 */ /* 0x000fce00078e000e */
[----:B------:R-:W-:Y:S05]  /*158f0*/  WARPSYNC.COLLECTIVE R15, `(.L_x_1961) ;  /* 0x000000000f087348 */ /* 0x000fea0003c00000 */
[----:B------:R0:W1:Y:S02]  /*15900*/  SHFL.IDX P6, R14, R13, R12, R11 ;  /* 0x0000000c0d0e7389 */ /* 0x00006400000c000b */
[----:B01----:R-:W-:Y:S01]  /*15910*/  ENDCOLLECTIVE ;  /* 0x000000000000791b */ /* 0x003fe20003800000 */
.L_x_1961:
[----:B------:R-:W-:Y:S02]  /*15920*/  ULDC UR4, c[0x0][0x288] ;  /* 0x0000a20000047ab9 */ /* 0x000fe40000000800 */
[----:B------:R-:W-:-:S05]  /*15930*/  IMAD R6, R6, UR4, RZ ;  /* 0x0000000406067c24 */ /* 0x000fca000f8e02ff */
[C---:B------:R-:W-:Y:S02]  /*15940*/  ISETP.GE.AND P1, PT, R4.reuse, R6, PT ;  /* 0x000000060400720c */ /* 0x040fe40003f26270 */
[----:B------:R-:W-:Y:S01]  /*15950*/  IADD3 R11, R4, 0x10, RZ ;  /* 0x00000010040b7810 */ /* 0x000fe20007ffe0ff */
[----:B------:R-:W-:Y:S02]  /*15960*/  IMAD.MOV.U32 R13, RZ, RZ, R7 ;  /* 0x000000ffff0d7224 */ /* 0x000fe400078e0007 */
[----:B------:R-:W-:-:S08]  /*15970*/  IMAD.MOV.U32 R12, RZ, RZ, 0x1 ;  /* 0x00000001ff0c7424 */ /* 0x000fd000078e00ff */
[----:B------:R-:W-:Y:S02]  /*15980*/  @!P1 LEA R9, R5, UR38, 0x1 ;  /* 0x0000002605099c11 */ /* 0x000fe4000f8e08ff */
[----:B------:R-:W-:-:S05]  /*15990*/  @!P1 LEA R14, P2, R8, R14, 0x1 ;  /* 0x0000000e080e9211 */ /* 0x000fca00078408ff */
[----:B------:R-:W-:Y:S02]  /*159a0*/  @!P1 IMAD.X R3, RZ, RZ, R2, P2 ;  /* 0x000000ffff039224 */ /* 0x000fe400010e0602 */
[----:B------:R-:W-:-:S05]  /*159b0*/  @!P1 IMAD.MOV.U32 R2, RZ, RZ, R14 ;  /* 0x000000ffff029224 */ /* 0x000fca00078e000e */
[----:B------:R-:W-:Y:S01]  /*159c0*/  @!PT LDS RZ, [RZ] ;  /* 0x00000000fffff984 */ /* 0x000fe20000000800 */
[----:B------:R-:W-:Y:S01]  /*159d0*/  @!PT LDS RZ, [RZ] ;  /* 0x00000000fffff984 */ /* 0x000fe20000000800 */
[----:B------:R-:W-:Y:S01]  /*159e0*/  @!PT LDS RZ, [RZ] ;  /* 0x00000000fffff984 */ /* 0x000fe20000000800 */
[----:B------:R0:W-:Y:S01]  /*159f0*/  @!P1 LDGSTS.E.BYPASS.LTC128B.128 [R9+0x20400], desc[UR48][R2.64], !P0 ;  /* 0x2040000002099fae */ /* 0x0001e2000c101d70 */
[----:B------:R-:W-:Y:S02]  /*15a00*/  ISETP.GE.AND P1, PT, R11, R6, PT ;  /* 0x000000060b00720c */ /* 0x000fe40003f26270 */
[----:B------:R-:W-:-:S11]  /*15a10*/  MOV R11, 0x181f ;  /* 0x0000181f000b7802 */ /* 0x000fd60000000f00 */
[----:B0-----:R-:W-:Y:S05]  /*15a20*/  WARPSYNC.COLLECTIVE R15, `(.L_x_1962) ;  /* 0x000000000f087348 */ /* 0x001fea0003c00000 */
[----:B------:R1:W2:Y:S02]  /*15a30*/  SHFL.IDX P6, R14, R13, R12, R11 ;  /* 0x0000000c0d0e7389 */ /* 0x0002a400000c000b */
[----:B012---:R-:W-:Y:S01]  /*15a40*/  ENDCOLLECTIVE ;  /* 0x000000000000791b */ /* 0x007fe20003800000 */
.L_x_1962:
[----:B------:R-:W-:Y:S01]  /*15a50*/  VIADD R9, R4, 0x20 ;  /* 0x0000002004097836 */ /* 0x000fe20000000000 */
[----:B------:R-:W-:Y:S01]  /*15a60*/  @!P1 LEA R21, R5, UR38, 0x1 ;  /* 0x0000002605159c11 */ /* 0x000fe2000f8e08ff */
[----:B------:R-:W-:Y:S02]  /*15a70*/  IMAD.MOV.U32 R13, RZ, RZ, R0 ;  /* 0x000000ffff0d7224 */ /* 0x000fe400078e0000 */
[----:B------:R-:W-:-:S07]  /*15a80*/  IMAD.MOV.U32 R2, RZ, RZ, R14 ;  /* 0x000000ffff027224 */ /* 0x000fce00078e000e */
[----:B------:R-:W-:Y:S05]  /*15a90*/  WARPSYNC.COLLECTIVE R15, `(.L_x_1963) ;  /* 0x000000000f087348 */ /* 0x000fea0003c00000 */
[----:B------:R0:W1:Y:S02]  /*15aa0*/  SHFL.IDX P6, R14, R13, R12, R11 ;  /* 0x0000000c0d0e7389 */ /* 0x00006400000c000b */
[----:B01----:R-:W-:Y:S01]  /*15ab0*/  ENDCOLLECTIVE ;  /* 0x000000000000791b */ /* 0x003fe20003800000 */
.L_x_1963:
[----:B------:R-:W-:Y:S01]  /*15ac0*/  MOV R13, R7 ;  /* 0x00000007000d7202 */ /* 0x000fe20000000f00 */
[----:B------:R-:W-:Y:S01]  /*15ad0*/  IMAD.MOV.U32 R12, RZ, RZ, 0x2 ;  /* 0x00000002ff0c7424 */ /* 0x000fe200078e00ff */
[----:B------:R-:W-:-:S04]  /*15ae0*/  @!P1 LEA R14, P2, R8, R14, 0x1 ;  /* 0x0000000e080e9211 */ /* 0x000fc800078408ff */
[----:B------:R-:W-:Y:S01]  /*15af0*/  @!P1 IADD3.X R3, RZ, R2, RZ, P2, !PT ;  /* 0x00000002ff039210 */ /* 0x000fe200017fe4ff */
[----:B------:R-:W-:-:S08]  /*15b00*/  @!P1 IMAD.MOV.U32 R2, RZ, RZ, R14 ;  /* 0x000000ffff029224 */ /* 0x000fd000078e000e */
[----:B------:R-:W-:Y:S05]  /*15b10*/  WARPSYNC.COLLECTIVE R15, `(.L_x_1964) ;  /* 0x000000000f087348 */ /* 0x000fea0003c00000 */
[----:B------:R0:W1:Y:S02]  /*15b20*/  SHFL.IDX P6, R14, R13, R12, R11 ;  /* 0x0000000c0d0e7389 */ /* 0x00006400000c000b */
[----:B01----:R-:W-:Y:S01]  /*15b30*/  ENDCOLLECTIVE ;  /* 0x000000000000791b */ /* 0x003fe20003800000 */
.L_x_1964:
[----:B------:R-:W-:Y:S01]  /*15b40*/  @!PT LDS RZ, [RZ] ;  /* 0x00000000fffff984 */ /* 0x000fe20000000800 */
[----:B------:R-:W-:Y:S01]  /*15b50*/  @!PT LDS RZ, [RZ] ;  /* 0x00000000fffff984 */ /* 0x000fe20000000800 */
[----:B------:R-:W-:Y:S01]  /*15b60*/  @!PT LDS RZ, [RZ] ;  /* 0x00000000fffff984 */ /* 0x000fe20000000800 */
[----:B------:R0:W-:Y:S01]  /*15b70*/  @!P1 LDGSTS.E.BYPASS.LTC128B.128 [R21+0x20c00], desc[UR48][R2.64], !P0 ;  /* 0x20c0000002159fae */ /* 0x0001e2000c101d70 */
[----:B------:R-:W-:Y:S02]  /*15b80*/  ISETP.GE.AND P1, PT, R9, R6, PT ;  /* 0x000000060900720c */ /* 0x000fe40003f26270 */
[----:B------:R-:W-:-:S11]  /*15b90*/  MOV R13, R0 ;  /* 0x00000000000d7202 */ /* 0x000fd60000000f00 */
[----:B------:R-:W-:Y:S01]  /*15ba0*/  @!P1 LEA R9, R5, UR38, 0x1 ;  /* 0x0000002605099c11 */ /* 0x000fe2000f8e08ff */
[----:B0-----:R-:W-:-:S07]  /*15bb0*/  IMAD.MOV.U32 R2, RZ, RZ, R14 ;  /* 0x000000ffff027224 */ /* 0x001fce00078e000e */
[----:B------:R-:W-:Y:S05]  /*15bc0*/  WARPSYNC.COLLECTIVE R15, `(.L_x_1965) ;  /* 0x000000000f087348 */ /* 0x000fea0003c00000 */
[----:B------:R0:W1:Y:S02]  /*15bd0*/  SHFL.IDX P6, R14, R13, R12, R11 ;  /* 0x0000000c0d0e7389 */ /* 0x00006400000c000b */
[----:B01----:R-:W-:Y:S01]  /*15be0*/  ENDCOLLECTIVE ;  /* 0x000000000000791b */ /* 0x003fe20003800000 */
.L_x_1965:
[----:B------:R-:W-:Y:S01]  /*15bf0*/  MOV R13, R7 ;  /* 0x00000007000d7202 */ /* 0x000fe20000000f00 */
[----:B------:R-:W-:Y:S01]  /*15c00*/  IMAD.MOV.U32 R12, RZ, RZ, 0x3 ;  /* 0x00000003ff0c7424 */ /* 0x000fe200078e00ff */
[----:B------:R-:W-:-:S05]  /*15c10*/  @!P1 LEA R14, P2, R8, R14, 0x1 ;  /* 0x0000000e080e9211 */ /* 0x000fca00078408ff */
[----:B------:R-:W-:Y:S02]  /*15c20*/  @!P1 IMAD.X R3, RZ, RZ, R2, P2 ;  /* 0x000000ffff039224 */ /* 0x000fe400010e0602 */
[----:B------:R-:W-:-:S07]  /*15c30*/  @!P1 IMAD.MOV.U32 R2, RZ, RZ, R14 ;  /* 0x000000ffff029224 */ /* 0x000fce00078e000e */
[----:B------:R-:W-:Y:S05]  /*15c40*/  WARPSYNC.COLLECTIVE R15, `(.L_x_1966) ;  /* 0x000000000f087348 */ /* 0x000fea0003c00000 */
[----:B------:R0:W1:Y:S02]  /*15c50*/  SHFL.IDX P6, R14, R13, R12, R11 ;  /* 0x0000000c0d0e7389 */ /* 0x00006400000c000b */
[----:B01----:R-:W-:Y:S01]  /*15c60*/  ENDCOLLECTIVE ;  /* 0x000000000000791b */ /* 0x003fe20003800000 */
.L_x_1966:
[----:B------:R-:W-:Y:S01]  /*15c70*/  @!PT LDS RZ, [RZ] ;  /* 0x00000000fffff984 */ /* 0x000fe20000000800 */
[----:B------:R-:W-:Y:S01]  /*15c80*/  @!PT LDS RZ, [RZ] ;  /* 0x00000000fffff984 */ /* 0x000fe20000000800 */
[----:B------:R-:W-:Y:S01]  /*15c90*/  @!PT LDS RZ, [RZ] ;  /* 0x00000000fffff984 */ /* 0x000fe20000000800 */
[----:B------:R0:W-:Y:S01]  /*15ca0*/  @!P1 LDGSTS.E.BYPASS.LTC128B.128 [R9+0x21400], desc[UR48][R2.64], !P0 ;  /* 0x2140000002099fae */ /* 0x0001e2000c101d70 */
[----:B------:R-:W-:Y:S01]  /*15cb0*/  MOV R13, R0 ;  /* 0x00000000000d7202 */ /* 0x000fe20000000f00 */
[----:B------:R-:W-:-:S07]  /*15cc0*/  IMAD.MOV.U32 R7, RZ, RZ, R14 ;  /* 0x000000ffff077224 */ /* 0x000fce00078e000e */
[----:B0-----:R-:W-:Y:S05]  /*15cd0*/  WARPSYNC.COLLECTIVE R15, `(.L_x_1967) ;  /* 0x000000000f087348 */ /* 0x001fea0003c00000 */
[----:B------:R1:W2:Y:S02]  /*15ce0*/  SHFL.IDX P6, R14, R13, R12, R11 ;  /* 0x0000000c0d0e7389 */ /* 0x0002a400000c000b */
[----:B012---:R-:W-:Y:S01]  /*15cf0*/  ENDCOLLECTIVE ;  /* 0x000000000000791b */ /* 0x007fe20003800000 */
.L_x_1967:
[----:B------:R-:W-:Y:S05]  /*15d00*/  BRA `(.L_x_1968) ;  /* 0xffffffc400307947 */ /* 0x000fea000383ffff */
.L_x_1867:
[----:B0-----:R-:W-:-:S04]  /*15d10*/  IMAD.U32 R3, RZ, RZ, UR38 ;  /* 0x00000026ff037e24 */ /* 0x001fc8000f8e00ff */
[----:B------:R0:W1:Y:S03]  /*15d20*/  SYNCS.PHASECHK.TRANS64.TRYWAIT P0, [R3+URZ+0x28c20], R4 ;  /* 0x028c2004030075a7 */ /* 0x000066000800017f */
[----:B-1----:R-:W-:Y:S05]  /*15d30*/  @!P0 NANOSLEEP.SYNCS 0x989680 ;  /* 0x009896800000895d */ /* 0x002fea0003900000 */
[----:B------:R-:W1:Y:S02]  /*15d40*/  @!P0 SYNCS.PHASECHK.TRANS64 P0, [R3+URZ+0x28c20], R4 ;  /* 0x028c2004030085a7 */ /* 0x000e64000800007f */
[----:B-1----:R-:W-:Y:S05]  /*15d50*/  @!P0 BRA `(.L_x_1867) ;  /* 0xfffffffc00ec8947 */ /* 0x002fea000383ffff */
[----:B------:R-:W-:Y:S05]  /*15d60*/  BRA `(.L_x_1969) ;  /* 0xffffffc400607947 */ /* 0x000fea000383ffff */
.L_x_1870:
[----:B0-----:R-:W-:-:S04]  /*15d70*/  IMAD.U32 R3, RZ, RZ, UR38 ;  /* 0x00000026ff037e24 */ /* 0x001fc8000f8e00ff */
[----:B------:R0:W1:Y:S03]  /*15d80*/  SYNCS.PHASECHK.TRANS64.TRYWAIT P0, [R3+URZ+0x28c60], R4 ;  /* 0x028c6004030075a7 */ /* 0x000066000800017f */
[----:B-1----:R-:W-:Y:S05]  /*15d90*/  @!P0 NANOSLEEP.SYNCS 0x989680 ;  /* 0x009896800000895d */ /* 0x002fea0003900000 */
[----:B------:R-:W1:Y:S02]  /*15da0*/  @!P0 SYNCS.PHASECHK.TRANS64 P0, [R3+URZ+0x28c60], R4 ;  /* 0x028c6004030085a7 */ /* 0x000e64000800007f */
[----:B-1----:R-:W-:Y:S05]  /*15db0*/  @!P0 BRA `(.L_x_1870) ;  /* 0xfffffffc00ec8947 */ /* 0x002fea000383ffff */
[----:B------:R-:W-:Y:S05]  /*15dc0*/  BRA `(.L_x_1970) ;  /* 0xffffffc4006c7947 */ /* 0x000fea000383ffff */
.L_x_1886:
[----:B-1----:R-:W-:-:S04]  /*15dd0*/  MOV R3, UR38 ;  /* 0x0000002600037c02 */ /* 0x002fc80008000f00 */
[----:B------:R1:W2:Y:S03]  /*15de0*/  SYNCS.PHASECHK.TRANS64.TRYWAIT P0, [R3+URZ+0x28c48], R2 ;  /* 0x028c4802030075a7 */ /* 0x0002a6000800017f */
[----:B--2---:R-:W-:Y:S05]  /*15df0*/  @!P0 NANOSLEEP.SYNCS 0x989680 ;  /* 0x009896800000895d */ /* 0x004fea0003900000 */
[----:B------:R-:W2:Y:S02]  /*15e00*/  @!P0 SYNCS.PHASECHK.TRANS64 P0, [R3+URZ+0x28c48], R2 ;  /* 0x028c4802030085a7 */ /* 0x000ea4000800007f */
[----:B--2---:R-:W-:Y:S05]  /*15e10*/  @!P0 BRA `(.L_x_1886) ;  /* 0xfffffffc00ec8947 */ /* 0x004fea000383ffff */
[----:B------:R-:W-:Y:S05]  /*15e20*/  BRA `(.L_x_1971) ;  /* 0xffffffd000387947 */ /* 0x000fea000383ffff */
.L_x_1891:
[----:B012---:R-:W-:-:S04]  /*15e30*/  IMAD.U32 R3, RZ, RZ, UR38 ;  /* 0x00000026ff037e24 */ /* 0x007fc8000f8e00ff */
[----:B------:R0:W1:Y:S03]  /*15e40*/  SYNCS.PHASECHK.TRANS64.TRYWAIT P0, [R3+URZ+0x28c68], R2 ;  /* 0x028c6802030075a7 */ /* 0x000066000800017f */
[----:B-1----:R-:W-:Y:S05]  /*15e50*/  @!P0 NANOSLEEP.SYNCS 0x989680 ;  /* 0x009896800000895d */ /* 0x002fea0003900000 */
[----:B------:R-:W1:Y:S02]  /*15e60*/  @!P0 SYNCS.PHASECHK.TRANS64 P0, [R3+URZ+0x28c68], R2 ;  /* 0x028c6802030085a7 */ /* 0x000e64000800007f */
[----:B-1----:R-:W-:Y:S05]  /*15e70*/  @!P0 BRA `(.L_x_1891) ;  /* 0xfffffffc00ec8947 */ /* 0x002fea000383ffff */
[----:B------:R-:W-:Y:S05]  /*15e80*/  BRA `(.L_x_1972) ;  /* 0xffffffd000987947 */ /* 0x000fea000383ffff */
.L_x_1906:
[----:B-1----:R-:W-:-:S04]  /*15e90*/  IMAD.U32 R3, RZ, RZ, UR38 ;  /* 0x00000026ff037e24 */ /* 0x002fc8000f8e00ff */
[----:B------:R1:W2:Y:S03]  /*15ea0*/  SYNCS.PHASECHK.TRANS64.TRYWAIT P0, [R3+URZ+0x28c40], R2 ;  /* 0x028c4002030075a7 */ /* 0x0002a6000800017f */
[----:B--2---:R-:W-:Y:S05]  /*15eb0*/  @!P0 NANOSLEEP.SYNCS 0x989680 ;  /* 0x009896800000895d */ /* 0x004fea0003900000 */
[----:B------:R-:W2:Y:S02]  /*15ec0*/  @!P0 SYNCS.PHASECHK.TRANS64 P0, [R3+URZ+0x28c40], R2 ;  /* 0x028c4002030085a7 */ /* 0x000ea4000800007f */
[----:B--2---:R-:W-:Y:S05]  /*15ed0*/  @!P0 BRA `(.L_x_1906) ;  /* 0xfffffffc00ec8947 */ /* 0x004fea000383ffff */
[----:B------:R-:W-:Y:S05]  /*15ee0*/  BRA `(.L_x_1973) ;  /* 0xffffffd800e87947 */ /* 0x000fea000383ffff */
.L_x_1911:
[----:B01----:R-:W-:-:S04]  /*15ef0*/  MOV R3, UR38 ;  /* 0x0000002600037c02 */ /* 0x003fc80008000f00 */
[----:B------:R0:W1:Y:S03]  /*15f00*/  SYNCS.PHASECHK.TRANS64.TRYWAIT P0, [R3+URZ+0x28c60], R2 ;  /* 0x028c6002030075a7 */ /* 0x000066000800017f */
[----:B-1----:R-:W-:Y:S05]  /*15f10*/  @!P0 NANOSLEEP.SYNCS 0x989680 ;  /* 0x009896800000895d */ /* 0x002fea0003900000 */
[----:B------:R-:W1:Y:S02]  /*15f20*/  @!P0 SYNCS.PHASECHK.TRANS64 P0, [R3+URZ+0x28c60], R2 ;  /* 0x028c6002030085a7 */ /* 0x000e64000800007f */
[----:B-1----:R-:W-:Y:S05]  /*15f30*/  @!P0 BRA `(.L_x_1911) ;  /* 0xfffffffc00ec8947 */ /* 0x002fea000383ffff */
[----:B------:R-:W-:Y:S05]  /*15f40*/  BRA `(.L_x_1974) ;  /* 0xffffffdc004c7947 */ /* 0x000fea000383ffff */
.L_x_1927:
[----:B--2---:R-:W-:-:S04]  /*15f50*/  IMAD.U32 R3, RZ, RZ, UR38 ;  /* 0x00000026ff037e24 */ /* 0x004fc8000f8e00ff */
[----:B------:R2:W3:Y:S03]  /*15f60*/  SYNCS.PHASECHK.TRANS64.TRYWAIT P0, [R3+URZ+0x28c48], R2 ;  /* 0x028c4802030075a7 */ /* 0x0004e6000800017f */
[----:B---3--:R-:W-:Y:S05]  /*15f70*/  @!P0 NANOSLEEP.SYNCS 0x989680 ;  /* 0x009896800000895d */ /* 0x008fea0003900000 */
[----:B------:R-:W3:Y:S02]  /*15f80*/  @!P0 SYNCS.PHASECHK.TRANS64 P0, [R3+URZ+0x28c48], R2 ;  /* 0x028c4802030085a7 */ /* 0x000ee4000800007f */
[----:B---3--:R-:W-:Y:S05]  /*15f90*/  @!P0 BRA `(.L_x_1927) ;  /* 0xfffffffc00ec8947 */ /* 0x008fea000383ffff */
[----:B------:R-:W-:Y:S05]  /*15fa0*/  BRA `(.L_x_1975) ;  /* 0xffffffe400a87947 */ /* 0x000fea000383ffff */
.L_x_1932:
[----:B--2---:R-:W-:-:S04]  /*15fb0*/  IMAD.U32 R3, RZ, RZ, UR38 ;  /* 0x00000026ff037e24 */ /* 0x004fc8000f8e00ff */
[----:B------:R2:W3:Y:S03]  /*15fc0*/  SYNCS.PHASECHK.TRANS64.TRYWAIT P0, [R3+URZ+0x28c68], R2 ;  /* 0x028c6802030075a7 */ /* 0x0004e6000800017f */
[----:B---3--:R-:W-:Y:S05]  /*15fd0*/  @!P0 NANOSLEEP.SYNCS 0x989680 ;  /* 0x009896800000895d */ /* 0x008fea0003900000 */
[----:B------:R-:W3:Y:S02]  /*15fe0*/  @!P0 SYNCS.PHASECHK.TRANS64 P0, [R3+URZ+0x28c68], R2 ;  /* 0x028c6802030085a7 */ /* 0x000ee4000800007f */
[----:B---3--:R-:W-:Y:S05]  /*15ff0*/  @!P0 BRA `(.L_x_1932) ;  /* 0xfffffffc00ec8947 */ /* 0x008fea000383ffff */
[----:B------:R-:W-:Y:S05]  /*16000*/  BRA `(.L_x_1976) ;  /* 0xffffffe8000c7947 */ /* 0x000fea000383ffff */
.L_x_1943:
[----:B--2---:R2:W3:Y:S02]  /*16010*/  SYNCS.PHASECHK.TRANS64.TRYWAIT P0, [R2+URZ+0x28c20], R9 ;  /* 0x028c2009020075a7 */ /* 0x0044e4000800017f */
[----:B---3--:R-:W-:Y:S05]  /*16020*/  @!P0 NANOSLEEP.SYNCS 0x989680 ;  /* 0x009896800000895d */ /* 0x008fea0003900000 */
[----:B------:R-:W3:Y:S02]  /*16030*/  @!P0 SYNCS.PHASECHK.TRANS64 P0, [R2+URZ+0x28c20], R9 ;  /* 0x028c2009020085a7 */ /* 0x000ee4000800007f */
[----:B---3--:R-:W-:Y:S05]  /*16040*/  @!P0 BRA `(.L_x_1943) ;  /* 0xfffffffc00f08947 */ /* 0x008fea000383ffff */
[----:B------:R-:W-:Y:S05]  /*16050*/  BRA `(.L_x_1977) ;  /* 0xffffffec00fc7947 */ /* 0x000fea000383ffff */
.L_x_1944:
[----:B------:R-:W3:Y:S01]  /*16060*/  S2R R3, SR_TID.X ;  /* 0x0000000000037919 */ /* 0x000ee20000002100 */
[----:B------:R-:W-:Y:S01]  /*16070*/  BSSY B0, `(.L_x_1978) ;  /* 0x000000a000007945 */ /* 0x000fe20003800000 */
[----:B------:R-:W-:Y:S01]  /*16080*/  IMAD.MOV.U32 R12, RZ, RZ, RZ ;  /* 0x000000ffff0c7224 */ /* 0x000fe200078e00ff */
[----:B------:R-:W-:Y:S01]  /*16090*/  MOV R15, 0xffffffff ;  /* 0xffffffff000f7802 */ /* 0x000fe20000000f00 */
[----:B------:R-:W-:Y:S01]  /*160a0*/  IMAD.MOV.U32 R11, RZ, RZ, 0x1f ;  /* 0x0000001fff0b7424 */ /* 0x000fe200078e00ff */
[----:B---3--:R-:W-:-:S04]  /*160b0*/  SHF.R.U32.HI R3, RZ, 0x5, R3 ;  /* 0x00000005ff037819 */ /* 0x008fc80000011603 */
[----:B------:R-:W-:-:S04]  /*160c0*/  LOP3.LUT R3, R3, 0x3, RZ, 0xc0, !PT ;  /* 0x0000000303037812 */ /* 0x000fc800078ec0ff */
[----:B------:R-:W-:-:S07]  /*160d0*/  MOV R13, R3 ;  /* 0x00000003000d7202 */ /* 0x000fce0000000f00 */
[----:B012---:R-:W-:Y:S05]  /*160e0*/  WARPSYNC.COLLECTIVE R15, `(.L_x_1979) ;  /* 0x000000000f087348 */ /* 0x007fea0003c00000 */
[----:B------:R3:W4:Y:S02]  /*160f0*/  SHFL.IDX P6, R14, R13, R12, R11 ;  /* 0x0000000c0d0e7389 */ /* 0x00072400000c000b */
[----:B01234-:R-:W-:Y:S01]  /*16100*/  ENDCOLLECTIVE ;  /* 0x000000000000791b */ /* 0x01ffe20003800000 */
.L_x_1979:
[----:B------:R-:W-:Y:S05]  /*16110*/  BSYNC B0 ;  /* 0x0000000000007941 */ /* 0x000fea0003800000 */
.L_x_1978:
[----:B------:R-:W-:Y:S05]  /*16120*/  BRA `(.L_x_1980) ;  /* 0xffffffec00e07947 */ /* 0x000fea000383ffff */
.L_x_1945:
[----:B------:R-:W-:Y:S01]  /*16130*/  BSSY B0, `(.L_x_1981) ;  /* 0x0000006000007945 */ /* 0x000fe20003800000 */
[----:B------:R-:W-:-:S07]  /*16140*/  IMAD.MOV.U32 R15, RZ, RZ, -0x1 ;  /* 0xffffffffff0f7424 */ /* 0x000fce00078e00ff */
[----:B0123--:R-:W-:Y:S05]  /*16150*/  WARPSYNC.COLLECTIVE R15, `(.L_x_1982) ;  /* 0x000000000f0c7348 */ /* 0x00ffea0003c00000 */
[----:B------:R-:W-:Y:S02]  /*16160*/  ELECT P6, UR62, PT ;  /* 0x00000000003e782f */ /* 0x000fe400038c0000 */
[----:B------:R-:W-:Y:S01]  /*16170*/  MOV R14, UR62 ;  /* 0x0000003e000e7c02 */ /* 0x000fe20008000f00 */
[----:B0123--:R-:W-:Y:S10]  /*16180*/  ENDCOLLECTIVE ;  /* 0x000000000000791b */ /* 0x00fff40003800000 */
.L_x_1982:
[----:B------:R-:W-:Y:S05]  /*16190*/  BSYNC B0 ;  /* 0x0000000000007941 */ /* 0x000fea0003800000 */
.L_x_1981:
[----:B------:R-:W-:Y:S05]  /*161a0*/  BRA `(.L_x_1983) ;  /* 0xffffffec00d47947 */ /* 0x000fea000383ffff */
.L_x_1947:
[----:B0-----:R0:W3:Y:S02]  /*161b0*/  SYNCS.PHASECHK.TRANS64.TRYWAIT P0, [R7+URZ], R4 ;  /* 0x00000004070075a7 */ /* 0x0010e4000800017f */
[----:B---3--:R-:W-:Y:S05]  /*161c0*/  @!P0 NANOSLEEP.SYNCS 0x989680 ;  /* 0x009896800000895d */ /* 0x008fea0003900000 */
[----:B------:R-:W3:Y:S02]  /*161d0*/  @!P0 SYNCS.PHASECHK.TRANS64 P0, [R7+URZ], R4 ;  /* 0x00000004070085a7 */ /* 0x000ee4000800007f */
[----:B---3--:R-:W-:Y:S05]  /*161e0*/  @!P0 BRA `(.L_x_1947) ;  /* 0xfffffffc00f08947 */ /* 0x008fea000383ffff */
[----:B------:R-:W-:Y:S05]  /*161f0*/  BRA `(.L_x_1984) ;  /* 0xfffffff000087947 */ /* 0x000fea000383ffff */
.L_x_1948:
[----:B---3--:R3:W4:Y:S02]  /*16200*/  SYNCS.PHASECHK.TRANS64.TRYWAIT P0, [R5+URZ], R0 ;  /* 0x00000000050075a7 */ /* 0x008724000800017f */
[----:B----4-:R-:W-:Y:S05]  /*16210*/  @!P0 NANOSLEEP.SYNCS 0x989680 ;  /* 0x009896800000895d */ /* 0x010fea0003900000 */
[----:B------:R-:W4:Y:S02]  /*16220*/  @!P0 SYNCS.PHASECHK.TRANS64 P0, [R5+URZ], R0 ;  /* 0x00000000050085a7 */ /* 0x000f24000800007f */
[----:B----4-:R-:W-:Y:S05]  /*16230*/  @!P0 BRA `(.L_x_1948) ;  /* 0xfffffffc00f08947 */ /* 0x010fea000383ffff */
[----:B------:R-:W-:Y:S05]  /*16240*/  BRA `(.L_x_1985) ;  /* 0xffffffec00fc7947 */ /* 0x000fea000383ffff */
.L_x_1950:
[----:B--2---:R2:W3:Y:S02]  /*16250*/  SYNCS.PHASECHK.TRANS64.TRYWAIT P0, [R5+URZ], R4 ;  /* 0x00000004050075a7 */ /* 0x0044e4000800017f */
[----:B---3--:R-:W-:Y:S05]  /*16260*/  @!P0 NANOSLEEP.SYNCS 0x989680 ;  /* 0x009896800000895d */ /* 0x008fea0003900000 */
[----:B------:R-:W3:Y:S02]  /*16270*/  @!P0 SYNCS.PHASECHK.TRANS64 P0, [R5+URZ], R4 ;  /* 0x00000004050085a7 */ /* 0x000ee4000800007f */
[----:B---3--:R-:W-:Y:S05]  /*16280*/  @!P0 BRA `(.L_x_1950) ;  /* 0xfffffffc00f08947 */ /* 0x008fea000383ffff */
[----:B------:R-:W-:Y:S05]  /*16290*/  BRA `(.L_x_1986) ;  /* 0xfffffff000007947 */ /* 0x000fea000383ffff */
.L_x_1987:
        /* <DEDUP_REMOVED lines=14> */
.L_x_6044:


//--------------------- .text._ZN7cutlass13device_kernelIN5flash11enable_sm90INS1_16FlashAttnFwdSm90INS1_25CollectiveMainloopFwdSm90ILi2EN4cute5tupleIJNS5_1CILi1EEES8_S8_EEENS6_IJNS7_ILi64EEESA_SA_EEELi512ENS_10bfloat16_tEfNS_4arch4Sm90ELb0ELb1ELb1ELb0ELb0ELb0ELb1ELb0ELb0ELb1ELb1ELb0EEENS1_21CollectiveEpilogueFwdINS6_IJSA_NS7_ILi512EEESA_EEES9_SC_SE_Li256ELb0ELb1ELb1ELb0EEENS1_19SingleTileSchedulerILb0ELb1ELb1ELi64EEEEEEEEEvNT_6ParamsE --------------------------
	.section	.text._ZN7cutlass13device_kernelIN5flash11enable_sm90INS1_16FlashAttnFwdSm90INS1_25CollectiveMainloopFwdSm90ILi2EN4cute5tupleIJNS5_1CILi1EEES8_S8_EEENS6_IJNS7_ILi64EEESA_SA_EEELi512ENS_10bfloat16_tEfNS_4arch4Sm90ELb0ELb1ELb1ELb0ELb0ELb0ELb1ELb0ELb0ELb1ELb1ELb0EEENS1_21CollectiveEpilogueFwdINS6_IJSA_NS7_ILi512EEESA_EEES9_SC_SE_Li256ELb0ELb1ELb1ELb0EEENS1_19SingleTileSchedulerILb0ELb1ELb1ELi64EEEEEEEEEvNT_6ParamsE,"ax",@progbits
	.align	128
.text._ZN7cutlass13device_kernelIN5flash11enable_sm90INS1_16FlashAttnFwdSm90INS1_25CollectiveMainloopFwdSm90ILi2EN4cute5tupleIJNS5_1CILi1EEES8_S8_EEENS6_IJNS7_ILi64EEESA_SA_EEELi512ENS_10bfloat16_tEfNS_4arch4Sm90ELb0ELb1ELb1ELb0ELb0ELb0ELb1ELb0ELb0ELb1ELb1ELb0EEENS1_21CollectiveEpilogueFwdINS6_IJSA_NS7_ILi512EEESA_EEES9_SC_SE_Li256ELb0ELb1ELb1ELb0EEENS1_19SingleTileSchedulerILb0ELb1ELb1ELi64EEEEEEEEEvNT_6ParamsE:
        .type           _ZN7cutlass13device_kernelIN5flash11enable_sm90INS1_16FlashAttnFwdSm90INS1_25CollectiveMainloopFwdSm90ILi2EN4cute5tupleIJNS5_1CILi1EEES8_S8_EEENS6_IJNS7_ILi64EEESA_SA_EEELi512ENS_10bfloat16_tEfNS_4arch4Sm90ELb0ELb1ELb1ELb0ELb0ELb0ELb1ELb0ELb0ELb1ELb1ELb0EEENS1_21CollectiveEpilogueFwdINS6_IJSA_NS7_ILi512EEESA_EEES9_SC_SE_Li256ELb0ELb1ELb1ELb0EEENS1_19SingleTileSchedulerILb0ELb1ELb1ELi64EEEEEEEEEvNT_6ParamsE,@function
        .size           _ZN7cutlass13device_kernelIN5flash11enable_sm90INS1_16FlashAttnFwdSm90INS1_25CollectiveMainloopFwdSm90ILi2EN4cute5tupleIJNS5_1CILi1EEES8_S8_EEENS6_IJNS7_ILi64EEESA_SA_EEELi512ENS_10bfloat16_tEfNS_4arch4Sm90ELb0ELb1ELb1ELb0ELb0ELb0ELb1ELb0ELb0ELb1ELb1ELb0EEENS1_21CollectiveEpilogueFwdINS6_IJSA_NS7_ILi512EEESA_EEES9_SC_SE_Li256ELb0ELb1ELb1ELb0EEENS1_19SingleTileSchedulerILb0ELb1ELb1ELi64EEEEEEEEEvNT_6ParamsE,(.L_x_6045 - _ZN7cutlass13device_kernelIN5flash11enable_sm90INS1_16FlashAttnFwdSm90INS1_25CollectiveMainloopFwdSm90ILi2EN4cute5tupleIJNS5_1CILi1EEES8_S8_EEENS6_IJNS7_ILi64EEESA_SA_EEELi512ENS_10bfloat16_tEfNS_4arch4Sm90ELb0ELb1ELb1ELb0ELb0ELb0ELb1ELb0ELb0ELb1ELb1ELb0EEENS1_21CollectiveEpilogueFwdINS6_IJSA_NS7_ILi512EEESA_EEES9_SC_SE_Li256ELb0ELb1ELb1ELb0EEENS1_19SingleTileSchedulerILb0ELb1ELb1ELi64EEEEEEEEEvNT_6ParamsE)
        .other          _ZN7cutlass13device_kernelIN5flash11enable_sm90INS1_16FlashAttnFwdSm90INS1_25CollectiveMainloopFwdSm90ILi2EN4cute5tupleIJNS5_1CILi1EEES8_S8_EEENS6_IJNS7_ILi64EEESA_SA_EEELi512ENS_10bfloat16_tEfNS_4arch4Sm90ELb0ELb1ELb1ELb0ELb0ELb0ELb1ELb0ELb0ELb1ELb1ELb0EEENS1_21CollectiveEpilogueFwdINS6_IJSA_NS7_ILi512EEESA_EEES9_SC_SE_Li256ELb0ELb1ELb1ELb0EEENS1_19SingleTileSchedulerILb0ELb1ELb1ELi64EEEEEEEEEvNT_6ParamsE,@"STO_CUDA_ENTRY STV_DEFAULT"
_ZN7cutlass13device_kernelIN5flash11enable_sm90INS1_16FlashAttnFwdSm90INS1_25CollectiveMainloopFwdSm90ILi2EN4cute5tupleIJNS5_1CILi1EEES8_S8_EEENS6_IJNS7_ILi64EEESA_SA_EEELi512ENS_10bfloat16_tEfNS_4arch4Sm90ELb0ELb1ELb1ELb0ELb0ELb0ELb1ELb0ELb0ELb1ELb1ELb0EEENS1_21CollectiveEpilogueFwdINS6_IJSA_NS7_ILi512EEESA_EEES9_SC_SE_Li256ELb0ELb1ELb1ELb0EEENS1_19SingleTileSchedulerILb0ELb1ELb1ELi64EEEEEEEEEvNT_6ParamsE:
[----:B------:R-:W0:Y:S02]  /*0000*/  LDC R1, c[0x0][0x28] ;  /* 0x00000a00ff017b82 */ /* 0x000e240000000800 */
[----:B0-----:R-:W-:Y:S01]  /*0010*/  VIADD R1, R1, 0xfffffb80 ;  /* 0xfffffb8001017836 */ /* 0x001fe20000000000 */
[----:B------:R-:W0:Y:S01]  /*0020*/  S2R R3, SR_TID.X ;  /* 0x0000000000037919 */ /* 0x000e220000002100 */
[----:B------:R-:W-:Y:S01]  /*0030*/  ELECT P0, URZ, PT ;  /* 0x00000000003f782f */ /* 0x000fe20003800000 */
[----:B------:R-:W-:Y:S01]  /*0040*/  BSSY B0, `(.L_x_1988) ;  /* 0x0000011000007945 */ /* 0x000fe20003800000 */
[----:B------:R-:W-:Y:S02]  /*0050*/  ULDC UR4, c[0x0][0x20] ;  /* 0x0000080000047ab9 */ /* 0x000fe40000000800 */
[----:B------:R-:W-:Y:S01]  /*0060*/  IADD3 R16, P1, R1, UR4, RZ ;  /* 0x0000000401107c10 */ /* 0x000fe2000ff3e0ff */
[----:B------:R-:W-:-:S04]  /*0070*/  ULDC UR4, c[0x0][0x24] ;  /* 0x0000090000047ab9 */ /* 0x000fc80000000800 */
[----:B------:R-:W-:Y:S01]  /*0080*/  IMAD.X R17, RZ, RZ, UR4, P1 ;  /* 0x00000004ff117e24 */ /* 0x000fe200088e06ff */
        /* <DEDUP_REMOVED lines=12> */
.L_x_1989:
[----:B------:R-:W-:Y:S05]  /*0150*/  BSYNC B0 ;  /* 0x0000000000007941 */ /* 0x000fea0003800000 */
.L_x_1988:
        /* <DEDUP_REMOVED lines=10> */
[----:B------:R-:W-:Y:S01]  /*0200*/  SHF.R.U32.HI R159, RZ, 0x7, R3 ;  /* 0x00000007ff9f7819 */ /* 0x000fe20000011603 */
[----:B------:R-:W-:-:S04]  /*0210*/  VOTEU.ANY UP2, P0 ;  /* 0x00000000003f7886 */ /* 0x000fc80000040100 */
[----:B------:R2:W3:Y:S01]  /*0220*/  SHFL.IDX PT, R6, R159, RZ, 0x1f ;  /* 0x00001fff9f067589 */ /* 0x0004e200000e0000 */
[----:B0-----:R-:W-:Y:S01]  /*0230*/  ISETP.NE.AND P1, PT, R2, RZ, PT ;  /* 0x000000ff0200720c */ /* 0x001fe20003f25270 */
[----:B-1----:R-:W-:Y:S02]  /*0240*/  @UP0 ULEA UR8, UR8, UR6, 0x18 ;  /* 0x0000000608080291 */ /* 0x002fe4000f8ec03f */
[----:B------:R-:W-:-:S04]  /*0250*/  @UP0 UIADD3 UR6, -UR7, 0x100000, URZ ;  /* 0x0010000007060890 */ /* 0x000fc8000fffe13f */
[----:B------:R-:W-:Y:S02]  /*0260*/  @UP0 USHF.L.U32 UR7, UR6, 0xb, URZ ;  /* 0x0000000b06070899 */ /* 0x000fe4000800063f */
[----:B------:R-:W-:Y:S01]  /*0270*/  @UP0 USHF.L.U32 UR6, UR6, 0x1, URZ ;  /* 0x0000000106060899 */ /* 0x000fe2000800063f */
[----:B------:R-:W-:Y:S01]  /*0280*/  VOTEU.ANY UP0, P0 ;  /* 0x00000000003f7886 */ /* 0x000fe20000000100 */
[----:B------:R-:W0:Y:S04]  /*0290*/  FENCE.VIEW.ASYNC.S ;  /* 0x00000000000073c6 */ /* 0x000e280000000000 */
[----:B0-----:R2:W0:Y:S01]  /*02a0*/  @UP0 SYNCS.EXCH.64 URZ, [UR8+0x38800], UR4 ;  /* 0x03880004083f05b2 */ /* 0x0014220008000100 */
[----:B------:R2:W1:Y:S05]  /*02b0*/  @UP1 SYNCS.EXCH.64 URZ, [UR8+0x38810], UR4 ;  /* 0x03881004083f15b2 */ /* 0x00046a0008000100 */
[----:B------:R2:W4:Y:S02]  /*02c0*/  @UP2 SYNCS.EXCH.64 URZ, [UR8+0x38820], UR6 ;  /* 0x03882006083f25b2 */ /* 0x0005240008000100 */
[----:B--23--:R-:W-:Y:S05]  /*02d0*/  @P1 BRA `(.L_x_1990) ;  /* 0x0000000000381947 */ /* 0x00cfea0003800000 */
[----:B------:R-:W2:Y:S01]  /*02e0*/  S2UR UR5, SR_CgaCtaId ;  /* 0x00000000000579c3 */ /* 0x000ea20000008800 */
[----:B------:R-:W-:Y:S01]  /*02f0*/  UMOV UR4, 0x400 ;  /* 0x0000040000047882 */ /* 0x000fe20000000000 */
[----:B------:R-:W-:Y:S01]  /*0300*/  UMOV UR7, 0x1 ;  /* 0x0000000100077882 */ /* 0x000fe20000000000 */
[----:B------:R-:W-:Y:S01]  /*0310*/  ELECT P0, URZ, PT ;  /* 0x00000000003f782f */ /* 0x000fe20003800000 */
[----:B--2---:R-:W-:Y:S02]  /*0320*/  ULEA UR6, UR5, UR4, 0x18 ;  /* 0x0000000405067291 */ /* 0x004fe4000f8ec03f */
[----:B------:R-:W-:-:S04]  /*0330*/  UIADD3 UR4, -UR7, 0x100000, URZ ;  /* 0x0010000007047890 */ /* 0x000fc8000fffe13f */
[----:B------:R-:W-:Y:S02]  /*0340*/  USHF.L.U32 UR5, UR4, 0xb, URZ ;  /* 0x0000000b04057899 */ /* 0x000fe4000800063f */
[----:B------:R-:W-:Y:S01]  /*0350*/  USHF.L.U32 UR4, UR4, 0x1, URZ ;  /* 0x0000000104047899 */ /* 0x000fe2000800063f */
[----:B------:R-:W2:Y:S11]  /*0360*/  FENCE.VIEW.ASYNC.S ;  /* 0x00000000000073c6 */ /* 0x000eb60000000000 */
[----:B--2---:R2:W3:Y:S01]  /*0370*/  SYNCS.EXCH.64 URZ, [UR6+0x38830], UR4 ;  /* 0x03883004063f75b2 */ /* 0x0044e20008000100 */
[----:B------:R2:W0:Y:S01]  /*0380*/  SYNCS.EXCH.64 URZ, [UR6+0x38840], UR4 ;  /* 0x03884004063f75b2 */ /* 0x0004220008000100 */
[----:B------:R2:W0:Y:S01]  /*0390*/  SYNCS.EXCH.64 URZ, [UR6+0x38838], UR4 ;  /* 0x03883804063f75b2 */ /* 0x0004220008000100 */
[----:B------:R2:W0:Y:S01]  /*03a0*/  SYNCS.EXCH.64 URZ, [UR6+0x38848], UR4 ;  /* 0x03884804063f75b2 */ /* 0x0004220008000100 */
[----:B------:R-:W-:Y:S01]  /*03b0*/  NOP ;  /* 0x0000000000007918 */ /* 0x000fe20000000000 */
.L_x_1990:
[----:B------:R-:W5:Y:S01]  /*03c0*/  SHFL.IDX PT, R2, R0, RZ, 0x1f ;  /* 0x00001fff00027589 */ /* 0x000f6200000e0000 */
[----:B------:R-:W-:Y:S01]  /*03d0*/  NOP ;  /* 0x0000000000007918 */ /* 0x000fe20000000000 */
[----:B-----5:R-:W-:-:S13]  /*03e0*/  ISETP.NE.AND P0, PT, R2, RZ, PT ;  /* 0x000000ff0200720c */ /* 0x020fda0003f05270 */
[----:B------:R-:W-:Y:S05]  /*03f0*/  @P0 BRA `(.L_x_1991) ;  /* 0x0000000000480947 */ /* 0x000fea0003800000 */
[----:B--2---:R-:W2:Y:S01]  /*0400*/  S2UR UR5, SR_CgaCtaId ;  /* 0x00000000000579c3 */ /* 0x004ea20000008800 */
[----:B------:R-:W-:Y:S01]  /*0410*/  UMOV UR4, 0x400 ;  /* 0x0000040000047882 */ /* 0x000fe20000000000 */
[----:B------:R-:W-:Y:S01]  /*0420*/  UMOV UR6, 0x1 ;  /* 0x0000000100067882 */ /* 0x000fe20000000000 */
[----:B------:R-:W-:Y:S01]  /*0430*/  UMOV UR9, 0x2 ;  /* 0x0000000200097882 */ /* 0x000fe20000000000 */
[----:B------:R-:W-:-:S04]  /*0440*/  UIADD3 UR6, -UR6, 0x100000, URZ ;  /* 0x0010000006067890 */ /* 0x000fc8000fffe13f */
[----:B------:R-:W-:Y:S02]  /*0450*/  USHF.L.U32 UR7, UR6, 0xb, URZ ;  /* 0x0000000b06077899 */ /* 0x000fe4000800063f */
[----:B------:R-:W-:Y:S01]  /*0460*/  USHF.L.U32 UR6, UR6, 0x1, URZ ;  /* 0x0000000106067899 */ /* 0x000fe2000800063f */
[----:B------:R-:W-:Y:S01]  /*0470*/  ELECT P0, URZ, PT ;  /* 0x00000000003f782f */ /* 0x000fe20003800000 */
[----:B--2---:R-:W-:Y:S02]  /*0480*/  ULEA UR8, UR5, UR4, 0x18 ;  /* 0x0000000405087291 */ /* 0x004fe4000f8ec03f */
[----:B------:R-:W-:-:S04]  /*0490*/  UIADD3 UR4, -UR9, 0x100000, URZ ;  /* 0x0010000009047890 */ /* 0x000fc8000fffe13f */
[----:B------:R-:W-:Y:S02]  /*04a0*/  USHF.L.U32 UR5, UR4, 0xb, URZ ;  /* 0x0000000b04057899 */ /* 0x000fe4000800063f */
[----:B------:R-:W-:Y:S01]  /*04b0*/  USHF.L.U32 UR4, UR4, 0x1, URZ ;  /* 0x0000000104047899 */ /* 0x000fe2000800063f */
[----:B------:R-:W2:Y:S03]  /*04c0*/  FENCE.VIEW.ASYNC.S ;  /* 0x00000000000073c6 */ /* 0x000ea60000000000 */
[----:B--2---:R2:W0:Y:S08]  /*04d0*/  SYNCS.EXCH.64 URZ, [UR8+0x38850], UR6 ;  /* 0x03885006083f75b2 */ /* 0x0044300008000100 */
[----:B------:R2:W0:Y:S01]  /*04e0*/  SYNCS.EXCH.64 URZ, [UR8+0x38860], UR4 ;  /* 0x03886004083f75b2 */ /* 0x0004220008000100 */
[----:B------:R2:W0:Y:S01]  /*04f0*/  SYNCS.EXCH.64 URZ, [UR8+0x38858], UR6 ;  /* 0x03885806083f75b2 */ /* 0x0004220008000100 */
[----:B------:R2:W0:Y:S01]  /*0500*/  SYNCS.EXCH.64 URZ, [UR8+0x38868], UR4 ;  /* 0x03886804083f75b2 */ /* 0x0004220008000100 */
[----:B------:R-:W-:Y:S01]  /*0510*/  NOP ;  /* 0x0000000000007918 */ /* 0x000fe20000000000 */
.L_x_1991:
[----:B------:R-:W5:Y:S01]  /*0520*/  SHFL.IDX PT, R2, R0, RZ, 0x1f ;  /* 0x00001fff00027589 */ /* 0x000f6200000e0000 */
[----:B------:R-:W-:Y:S01]  /*0530*/  NOP ;  /* 0x0000000000007918 */ /* 0x000fe20000000000 */
[----:B-----5:R-:W-:-:S13]  /*0540*/  ISETP.NE.AND P0, PT, R2, RZ, PT ;  /* 0x000000ff0200720c */ /* 0x020fda0003f05270 */
[----:B------:R-:W-:Y:S05]  /*0550*/  @P0 BRA `(.L_x_1992) ;  /* 0x0000000000380947 */ /* 0x000fea0003800000 */
[----:B--2---:R-:W2:Y:S01]  /*0560*/  S2UR UR5, SR_CgaCtaId ;  /* 0x00000000000579c3 */ /* 0x004ea20000008800 */
        /* <DEDUP_REMOVED lines=8> */
[----:B--2---:R2:W0:Y:S01]  /*05f0*/  SYNCS.EXCH.64 URZ, [UR6+0x38870], UR4 ;  /* 0x03887004063f75b2 */ /* 0x0044220008000100 */
[----:B------:R2:W0:Y:S01]  /*0600*/  SYNCS.EXCH.64 URZ, [UR6+0x38880], UR4 ;  /* 0x03888004063f75b2 */ /* 0x0004220008000100 */
[----:B------:R2:W0:Y:S01]  /*0610*/  SYNCS.EXCH.64 URZ, [UR6+0x38878], UR4 ;  /* 0x03887804063f75b2 */ /* 0x0004220008000100 */
[----:B------:R2:W0:Y:S01]  /*0620*/  SYNCS.EXCH.64 URZ, [UR6+0x38888], UR4 ;  /* 0x03888804063f75b2 */ /* 0x0004220008000100 */
[----:B------:R-:W-:Y:S01]  /*0630*/  NOP ;  /* 0x0000000000007918 */ /* 0x000fe20000000000 */
.L_x_1992:
        /* <DEDUP_REMOVED lines=8> */
[----:B------:R-:W-:Y:S01]  /*06c0*/  ELECT P0, URZ, PT ;  /* 0x00000000003f782f */ /* 0x000fe20003800000 */
[----:B--2---:R-:W-:Y:S02]  /*06d0*/  ULEA UR8, UR5, UR4, 0x18 ;  /* 0x0000000405087291 */ /* 0x004fe4000f8ec03f */
[----:B------:R-:W-:-:S04]  /*06e0*/  UIADD3 UR4, -UR6, 0x100000, URZ ;  /* 0x0010000006047890 */ /* 0x000fc8000fffe13f */
[----:B------:R-:W-:Y:S02]  /*06f0*/  USHF.L.U32 UR5, UR4, 0xb, URZ ;  /* 0x0000000b04057899 */ /* 0x000fe4000800063f */
[----:B------:R-:W-:Y:S02]  /*0700*/  USHF.L.U32 UR4, UR4, 0x1, URZ ;  /* 0x0000000104047899 */ /* 0x000fe4000800063f */
        /* <DEDUP_REMOVED lines=9> */
.L_x_1993:
        /* <DEDUP_REMOVED lines=22> */
.L_x_1994:
[----:B------:R-:W-:Y:S01]  /*0900*/  IMAD.MOV.U32 R3, RZ, RZ, 0x1 ;  /* 0x00000001ff037424 */ /* 0x000fe200078e00ff */
[----:B------:R-:W-:Y:S01]  /*0910*/  ISETP.NE.AND P0, PT, R6, RZ, PT ;  /* 0x000000ff0600720c */ /* 0x000fe20003f05270 */
[----:B------:R-:W-:Y:S01]  /*0920*/  NOP ;  /* 0x0000000000007918 */ /* 0x000fe20000000000 */
[----:B01-34-:R-:W-:Y:S01]  /*0930*/  BAR.SYNC.DEFER_BLOCKING 0x0 ;  /* 0x0000000000007b1d */ /* 0x01bfe20000010000 */
[C---:B------:R-:W-:Y:S02]  /*0940*/  IADD3 R22, P1, R16.reuse, 0x70, RZ ;  /* 0x0000007010167810 */ /* 0x040fe40007f3e0ff */
[----:B------:R-:W-:Y:S02]  /*0950*/  SEL R3, R3, 0x2, !P0 ;  /* 0x0000000203037807 */ /* 0x000fe40004000000 */
[C---:B------:R-:W-:Y:S01]  /*0960*/  IADD3 R37, P2, R16.reuse, 0x1f4, RZ ;  /* 0x000001f410257810 */ /* 0x040fe20007f5e0ff */
[----:B------:R-:W-:Y:S01]  /*0970*/  ULDC.64 UR44, c[0x0][0x208] ;  /* 0x00008200002c7ab9 */ /* 0x000fe20000000a00 */
[----:B------:R-:W-:Y:S01]  /*0980*/  IADD3 R2, P3, R16, 0x230, RZ ;  /* 0x0000023010027810 */ /* 0x000fe20007f7e0ff */
[----:B------:R0:W-:Y:S01]  /*0990*/  STL [R1+0x44c], R3 ;  /* 0x00044c0301007387 */ /* 0x0001e20000100800 */
[----:B------:R-:W-:Y:S01]  /*09a0*/  BSSY B6, `(.L_x_1995) ;  /* 0x0002d7c000067945 */ /* 0x000fe20003800000 */
[----:B------:R-:W-:-:S02]  /*09b0*/  IMAD.X R57, RZ, RZ, R17, P1 ;  /* 0x000000ffff397224 */ /* 0x000fc400008e0611 */
[--C-:B------:R-:W-:Y:S02]  /*09c0*/  IMAD.X R44, RZ, RZ, R17.reuse, P2 ;  /* 0x000000ffff2c7224 */ /* 0x100fe400010e0611 */
[----:B------:R-:W-:Y:S01]  /*09d0*/  IMAD.X R23, RZ, RZ, R17, P3 ;  /* 0x000000ffff177224 */ /* 0x000fe200018e0611 */
[----:B------:R-:W-:Y:S06]  /*09e0*/  @!P0 BRA `(.L_x_1996) ;  /* 0x0000027c003c8947 */ /* 0x000fec0003800000 */
.L_x_1997:
[----:B------:R-:W-:-:S08]  /*09f0*/  NOP ;  /* 0x0000000000007918 */ /* 0x000fd00000000000 */
[----:B------:R-:W1:Y:S02]  /*0a00*/  USETMAXREG.TRY_ALLOC.CTAPOOL UP0, 0xf0 ;  /* 0x000000f0000079c8 */ /* 0x000e640008000600 */
[----:B-1----:R-:W-:-:S13]  /*0a10*/  PLOP3.LUT P0, PT, PT, PT, UP0, 0x80, 0x0 ;  /* 0x000000000000781c */ /* 0x002fda0003f0f008 */
[----:B------:R-:W-:Y:S05]  /*0a20*/  @!P0 BRA `(.L_x_1997) ;  /* 0xfffffffc00f08947 */ /* 0x000fea000383ffff */
[----:B------:R-:W1:Y:S01]  /*0a30*/  S2R R7, SR_TID.X ;  /* 0x0000000000077919 */ /* 0x000e620000002100 */
[----:B0-----:R-:W0:Y:S01]  /*0a40*/  LDC R3, c[0x0][0xd50] ;  /* 0x00035400ff037b82 */ /* 0x001e220000000800 */
[----:B------:R3:W-:Y:S04]  /*0a50*/  STL.64 [R1+0x1e8], RZ ;  /* 0x0001e8ff01007387 */ /* 0x0007e80000100a00 */
[----:B------:R3:W-:Y:S03]  /*0a60*/  STL [R1+0x1f0], RZ ;  /* 0x0001f0ff01007387 */ /* 0x0007e60000100800 */
[----:B--2---:R-:W2:Y:S01]  /*0a70*/  S2UR UR4, SR_CTAID.Y ;  /* 0x00000000000479c3 */ /* 0x004ea20000002600 */
[----:B------:R3:W-:Y:S07]  /*0a80*/  STL [R1+0x1f4], RZ ;  /* 0x0001f4ff01007387 */ /* 0x0007ee0000100800 */
[----:B------:R-:W4:Y:S01]  /*0a90*/  S2UR UR36, SR_CTAID.Z ;  /* 0x00000000002479c3 */ /* 0x000f220000002700 */
[----:B0-----:R-:W-:-:S02]  /*0aa0*/  ISETP.NE.AND P1, PT, R3, 0x1, PT ;  /* 0x000000010300780c */ /* 0x001fc40003f25270 */
[----:B-1----:R-:W-:Y:S01]  /*0ab0*/  LOP3.LUT R0, R7, 0xffffff80, RZ, 0xc0, !PT ;  /* 0xffffff8007007812 */ /* 0x002fe200078ec0ff */
[----:B--2---:R-:W-:-:S03]  /*0ac0*/  IMAD.U32 R157, RZ, RZ, UR4 ;  /* 0x00000004ff9d7e24 */ /* 0x004fc6000f8e00ff */
[----:B------:R-:W-:-:S07]  /*0ad0*/  ISETP.NE.AND P0, PT, R0, 0x80, PT ;  /* 0x000000800000780c */ /* 0x000fce0003f05270 */
[----:B------:R-:W0:Y:S08]  /*0ae0*/  @P1 LDC R0, c[0x0][0xd54] ;  /* 0x00035500ff001b82 */ /* 0x000e300000000800 */
[----:B------:R-:W1:Y:S08]  /*0af0*/  @P1 LDC R5, c[0x0][0xd58] ;  /* 0x00035600ff051b82 */ /* 0x000e700000000800 */
[----:B------:R-:W-:Y:S06]  /*0b00*/  @!P0 BAR.ARV 0x8, 0x100 ;  /* 0x0204000000008b1d */ /* 0x000fec0000002000 */
[----:B------:R-:W-:Y:S01]  /*0b10*/  ISETP.GE.U32.AND P0, PT, R7, 0x100, PT ;  /* 0x000001000700780c */ /* 0x000fe20003f06070 */
[----:B0-----:R-:W-:-:S12]  /*0b20*/  @P1 IMAD.HI.U32 R0, R0, UR4, RZ ;  /* 0x0000000400001c27 */ /* 0x001fd8000f8e00ff */
[----:B------:R-:W-:Y:S06]  /*0b30*/  @P0 BAR.ARV 0xf, 0x100 ;  /* 0x03c4000000000b1d */ /* 0x000fec0000002000 */
[----:B----4-:R-:W-:Y:S02]  /*0b40*/  ISETP.LE.AND P0, PT, RZ, UR36, PT ;  /* 0x00000024ff007c0c */ /* 0x010fe4000bf03270 */
[----:B-1----:R-:W-:Y:S02]  /*0b50*/  @P1 SHF.R.U32.HI R157, RZ, R5, R0 ;  /* 0x00000005ff9d1219 */ /* 0x002fe40000011600 */
[----:B------:R-:W-:-:S03]  /*0b60*/  IADD3 R34, P1, R16, 0x1e8, RZ ;  /* 0x000001e810227810 */ /* 0x000fc60007f3e0ff */
[----:B------:R-:W-:Y:S02]  /*0b70*/  IMAD.MOV R156, RZ, RZ, -R157 ;  /* 0x000000ffff9c7224 */ /* 0x000fe400078e0a9d */
[----:B------:R-:W-:Y:S02]  /*0b80*/  IMAD.X R35, RZ, RZ, R17, P1 ;  /* 0x000000ffff237224 */ /* 0x000fe400008e0611 */
[----:B------:R-:W-:Y:S02]  /*0b90*/  IMAD R156, R3, R156, UR4 ;  /* 0x00000004039c7e24 */ /* 0x000fe4000f8e029c */
[----:B---3--:R-:W-:Y:S05]  /*0ba0*/  @!P0 BRA `(.L_x_1998) ;  /* 0x000002d4006c8947 */ /* 0x008fea0003800000 */
[----:B------:R-:W0:Y:S01]  /*0bb0*/  LDC.64 R8, c[0x0][0x418] ;  /* 0x00010600ff087b82 */ /* 0x000e220000000a00 */
[----:B------:R-:W1:Y:S01]  /*0bc0*/  S2R R10, SR_TID.X ;  /* 0x00000000000a7919 */ /* 0x000e620000002100 */
[C---:B------:R-:W-:Y:S01]  /*0bd0*/  IADD3 R155, P3, R16.reuse, 0x200, RZ ;  /* 0x00000200109b7810 */ /* 0x040fe20007f7e0ff */
[----:B------:R-:W-:Y:S01]  /*0be0*/  USHF.R.S32.HI UR37, URZ, 0x1f, UR36 ;  /* 0x0000001f3f257899 */ /* 0x000fe20008011424 */
[C---:B------:R-:W-:Y:S01]  /*0bf0*/  IADD3 R40, P2, R16.reuse, 0x38, RZ ;  /* 0x0000003810287810 */ /* 0x040fe20007f5e0ff */
[----:B------:R2:W-:Y:S01]  /*0c00*/  STL.128 [R1+0x200], RZ ;  /* 0x000200ff01007387 */ /* 0x0005e20000100c00 */
[C---:B------:R-:W-:Y:S01]  /*0c10*/  IADD3 R24, P6, R16.reuse, 0x78, RZ ;  /* 0x0000007810187810 */ /* 0x040fe20007fde0ff */
[--C-:B------:R-:W-:Y:S01]  /*0c20*/  IMAD.X R153, RZ, RZ, R17.reuse, P3 ;  /* 0x000000ffff997224 */ /* 0x100fe200018e0611 */
[----:B------:R-:W3:Y:S01]  /*0c30*/  LDC R0, c[0x0][0xa80] ;  /* 0x0002a000ff007b82 */ /* 0x000ee20000000800 */
[C---:B------:R-:W-:Y:S01]  /*0c40*/  IADD3 R42, P5, R16.reuse, 0x80, RZ ;  /* 0x00000080102a7810 */ /* 0x040fe20007fbe0ff */
[----:B------:R2:W-:Y:S01]  /*0c50*/  STL.128 [R1+0x210], RZ ;  /* 0x000210ff01007387 */ /* 0x0005e20000100c00 */
[C---:B------:R-:W-:Y:S01]  /*0c60*/  IADD3 R38, P4, R16.reuse, 0x88, RZ ;  /* 0x0000008810267810 */ /* 0x040fe20007f9e0ff */
[--C-:B------:R-:W-:Y:S01]  /*0c70*/  IMAD.X R19, RZ, RZ, R17.reuse, P2 ;  /* 0x000000ffff137224 */ /* 0x100fe200010e0611 */
[C---:B------:R-:W-:Y:S01]  /*0c80*/  IADD3 R28, P3, R16.reuse, 0x94, RZ ;  /* 0x00000094101c7810 */ /* 0x040fe20007f7e0ff */
[----:B------:R2:W-:Y:S01]  /*0c90*/  STL.128 [R1+0x230], RZ ;  /* 0x000230ff01007387 */ /* 0x0005e20000100c00 */
[--C-:B------:R-:W-:Y:S01]  /*0ca0*/  IMAD.X R25, RZ, RZ, R17.reuse, P6 ;  /* 0x000000ffff197224 */ /* 0x100fe200030e0611 */
[----:B------:R-:W4:Y:S01]  /*0cb0*/  LDC R29, c[0x0][0x424] ;  /* 0x00010900ff1d7b82 */ /* 0x000f220000000800 */
[--C-:B------:R-:W-:Y:S01]  /*0cc0*/  IMAD.X R73, RZ, RZ, R17.reuse, P5 ;  /* 0x000000ffff497224 */ /* 0x100fe200028e0611 */
[----:B------:R2:W-:Y:S01]  /*0cd0*/  STL.128 [R1+0x240], RZ ;  /* 0x000240ff01007387 */ /* 0x0005e20000100c00 */
[--C-:B------:R-:W-:Y:S01]  /*0ce0*/  IMAD.X R65, RZ, RZ, R17.reuse, P4 ;  /* 0x000000ffff417224 */ /* 0x100fe200020e0611 */
[C---:B------:R-:W-:Y:S01]  /*0cf0*/  IADD3 R36, P2, R16.reuse, 0x98, RZ ;  /* 0x0000009810247810 */ /* 0x040fe20007f5e0ff */
[--C-:B------:R-:W-:Y:S01]  /*0d00*/  IMAD.X R75, RZ, RZ, R17.reuse, P3 ;  /* 0x000000ffff4b7224 */ /* 0x100fe200018e0611 */
[----:B------:R2:W-:Y:S01]  /*0d10*/  STL.128 [R1+0x250], RZ ;  /* 0x000250ff01007387 */ /* 0x0005e20000100c00 */
[----:B------:R-:W-:Y:S01]  /*0d20*/  IADD3 R66, P6, R16, 0xa0, RZ ;  /* 0x000000a010427810 */ /* 0x000fe20007fde0ff */
[----:B------:R-:W5:Y:S01]  /*0d30*/  LDC R4, c[0x0][0x2f0] ;  /* 0x0000bc00ff047b82 */ /* 0x000f620000000800 */
[----:B0-----:R-:W-:Y:S01]  /*0d40*/  ISETP.NE.U32.AND P0, PT, R8, RZ, PT ;  /* 0x000000ff0800720c */ /* 0x001fe20003f05070 */
[----:B------:R2:W-:Y:S01]  /*0d50*/  STL.128 [R1+0x260], RZ ;  /* 0x000260ff01007387 */ /* 0x0005e20000100c00 */
[C---:B------:R-:W-:Y:S01]  /*0d60*/  IADD3 R43, P5, R16.reuse, 0xa8, RZ ;  /* 0x000000a8102b7810 */ /* 0x040fe20007fbe0ff */
[--C-:B------:R-:W-:Y:S01]  /*0d70*/  IMAD.X R41, RZ, RZ, R17.reuse, P2 ;  /* 0x000000ffff297224 */ /* 0x100fe200010e0611 */
[----:B------:R-:W-:Y:S01]  /*0d80*/  ISETP.NE.AND.EX P0, PT, R9, RZ, PT, P0 ;  /* 0x000000ff0900720c */ /* 0x000fe20003f05300 */
[----:B------:R2:W-:Y:S01]  /*0d90*/  STL.128 [R1+0x270], RZ ;  /* 0x000270ff01007387 */ /* 0x0005e20000100c00 */
[C---:B------:R-:W-:Y:S01]  /*0da0*/  IADD3 R63, P4, R16.reuse, 0xb0, RZ ;  /* 0x000000b0103f7810 */ /* 0x040fe20007f9e0ff */
[--C-:B------:R-:W-:Y:S01]  /*0db0*/  IMAD.X R67, RZ, RZ, R17.reuse, P6 ;  /* 0x000000ffff437224 */ /* 0x100fe200030e0611 */
[C---:B------:R-:W-:Y:S01]  /*0dc0*/  IADD3 R61, P3, R16.reuse, 0xb8, RZ ;  /* 0x000000b8103d7810 */ /* 0x040fe20007f7e0ff */
[----:B---3--:R2:W-:Y:S01]  /*0dd0*/  STL [R1+0x220], R0 ;  /* 0x0002200001007387 */ /* 0x0085e20000100800 */
[--C-:B------:R-:W-:Y:S01]  /*0de0*/  IMAD.X R54, RZ, RZ, R17.reuse, P5 ;  /* 0x000000ffff367224 */ /* 0x100fe200028e0611 */
[C---:B------:R-:W-:Y:S01]  /*0df0*/  IADD3 R50, P2, R16.reuse, 0xc0, RZ ;  /* 0x000000c010327810 */ /* 0x040fe20007f5e0ff */
[--C-:B------:R-:W-:Y:S01]  /*0e00*/  IMAD.X R64, RZ, RZ, R17.reuse, P4 ;  /* 0x000000ffff407224 */ /* 0x100fe200020e0611 */
[----:B------:R2:W-:Y:S01]  /*0e10*/  STL.128 [R1+0x280], RZ ;  /* 0x000280ff01007387 */ /* 0x0005e20000100c00 */
[----:B------:R-:W-:Y:S01]  /*0e20*/  IADD3 R30, P6, R16, 0xd0, RZ ;  /* 0x000000d0101e7810 */ /* 0x000fe20007fde0ff */
[--C-:B------:R-:W-:Y:S01]  /*0e30*/  IMAD.X R62, RZ, RZ, R17.reuse, P3 ;  /* 0x000000ffff3e7224 */ /* 0x100fe200018e0611 */
[----:B----4-:R-:W-:Y:S01]  /*0e40*/  SEL R29, R29, 0x1, P0 ;  /* 0x000000011d1d7807 */ /* 0x010fe20000000000 */
[----:B------:R2:W-:Y:S01]  /*0e50*/  STL.128 [R1+0x290], RZ ;  /* 0x000290ff01007387 */ /* 0x0005e20000100c00 */
[----:B------:R-:W-:Y:S01]  /*0e60*/  ISETP.NE.AND P0, PT, R6, 0x1, PT ;  /* 0x000000010600780c */ /* 0x000fe20003f05270 */
[--C-:B------:R-:W-:Y:S01]  /*0e70*/  IMAD.X R51, RZ, RZ, R17.reuse, P2 ;  /* 0x000000ffff337224 */ /* 0x100fe200010e0611 */
[C---:B------:R-:W-:Y:S01]  /*0e80*/  IADD3 R55, P5, R16.reuse, 0xd8, RZ ;  /* 0x000000d810377810 */ /* 0x040fe20007fbe0ff */
[----:B------:R2:W-:Y:S01]  /*0e90*/  STL.128 [R1+0x2a0], RZ ;  /* 0x0002a0ff01007387 */ /* 0x0005e20000100c00 */
[----:B------:R-:W-:Y:S01]  /*0ea0*/  IADD3 R68, P4, R16, 0xe8, RZ ;  /* 0x000000e810447810 */ /* 0x000fe20007f9e0ff */
[--C-:B------:R-:W-:Y:S01]  /*0eb0*/  IMAD.X R31, RZ, RZ, R17.reuse, P6 ;  /* 0x000000ffff1f7224 */ /* 0x100fe200030e0611 */
[----:B-1----:R-:W-:Y:S01]  /*0ec0*/  LOP3.LUT R10, R10, 0x7f, RZ, 0xc0, !PT ;  /* 0x0000007f0a0a7812 */ /* 0x002fe200078ec0ff */
[----:B------:R2:W-:Y:S01]  /*0ed0*/  STL.128 [R1+0x2b0], RZ ;  /* 0x0002b0ff01007387 */ /* 0x0005e20000100c00 */
[--C-:B------:R-:W-:Y:S01]  /*0ee0*/  IMAD.X R58, RZ, RZ, R17.reuse, P5 ;  /* 0x000000ffff3a7224 */ /* 0x100fe200028e0611 */
[C---:B------:R-:W-:Y:S01]  /*0ef0*/  IADD3 R52, P3, R16.reuse, 0xec, RZ ;  /* 0x000000ec10347810 */ /* 0x040fe20007f7e0ff */
[----:B------:R-:W-:Y:S01]  /*0f00*/  IMAD.X R69, RZ, RZ, R17, P4 ;  /* 0x000000ffff457224 */ /* 0x000fe200020e0611 */
[----:B------:R2:W-:Y:S01]  /*0f10*/  STL.128 [R1+0x2c0], RZ ;  /* 0x0002c0ff01007387 */ /* 0x0005e20000100c00 */
[C---:B------:R-:W-:Y:S01]  /*0f20*/  IADD3 R49, P2, R16.reuse, 0x11c, RZ ;  /* 0x0000011c10317810 */ /* 0x040fe20007f5e0ff */
[----:B-----5:R-:W-:Y:S01]  /*0f30*/  IMAD R29, R29, R4, RZ ;  /* 0x000000041d1d7224 */ /* 0x020fe200078e02ff */
[C---:B------:R-:W-:Y:S01]  /*0f40*/  IADD3 R59, P6, R16.reuse, 0x120, RZ ;  /* 0x00000120103b7810 */ /* 0x040fe20007fde0ff */
[----:B------:R2:W-:Y:S01]  /*0f50*/  STL.128 [R1+0x2d0], RZ ;  /* 0x0002d0ff01007387 */ /* 0x0005e20000100c00 */
[C---:B------:R-:W-:Y:S01]  /*0f60*/  IADD3 R45, P5, R16.reuse, 0x128, RZ ;  /* 0x00000128102d7810 */ /* 0x040fe20007fbe0ff */
[C---:B------:R-:W-:Y:S01]  /*0f70*/  VIADD R39, R16.reuse, 0x148 ;  /* 0x0000014810277836 */ /* 0x040fe20000000000 */
[----:B------:R-:W-:Y:S01]  /*0f80*/  IADD3 R32, P4, R16, 0x140, RZ ;  /* 0x0000014010207810 */ /* 0x000fe20007f9e0ff */
[----:B------:R2:W-:Y:S01]  /*0f90*/  STL.128 [R1+0x2e0], RZ ;  /* 0x0002e0ff01007387 */ /* 0x0005e20000100c00 */
[----:B------:R-:W-:Y:S01]  /*0fa0*/  ISETP.NE.AND P1, PT, R10, RZ, PT ;  /* 0x000000ff0a00720c */ /* 0x000fe20003f25270 */
[----:B------:R-:W-:-:S02]  /*0fb0*/  VIADD R18, R7, 0xffffff80 ;  /* 0xffffff8007127836 */ /* 0x000fc40000000000 */
[----:B------:R2:W-:Y:S01]  /*0fc0*/  STL.128 [R1+0x2f0], RZ ;  /* 0x0002f0ff01007387 */ /* 0x0005e20000100c00 */
[--C-:B------:R-:W-:Y:S01]  /*0fd0*/  IMAD.X R53, RZ, RZ, R17.reuse, P3 ;  /* 0x000000ffff357224 */ /* 0x100fe200018e0611 */
[----:B------:R-:W-:Y:S01]  /*0fe0*/  SEL R4, RZ, 0x1, P1 ;  /* 0x00000001ff047807 */ /* 0x000fe20000800000 */
[--C-:B------:R-:W-:Y:S01]  /*0ff0*/  IMAD.X R48, RZ, RZ, R17.reuse, P2 ;  /* 0x000000ffff307224 */ /* 0x100fe200010e0611 */
[----:B------:R2:W-:Y:S01]  /*1000*/  STL.128 [R1+0x300], RZ ;  /* 0x000300ff01007387 */ /* 0x0005e20000100c00 */
[--C-:B------:R-:W-:Y:S02]  /*1010*/  IMAD.X R60, RZ, RZ, R17.reuse, P6 ;  /* 0x000000ffff3c7224 */ /* 0x100fe400030e0611 */
[--C-:B------:R-:W-:Y:S01]  /*1020*/  IMAD.X R56, RZ, RZ, R17.reuse, P5 ;  /* 0x000000ffff387224 */ /* 0x100fe200028e0611 */
[----:B------:R2:W-:Y:S01]  /*1030*/  STL.128 [R1+0x310], RZ ;  /* 0x000310ff01007387 */ /* 0x0005e20000100c00 */
[----:B------:R-:W-:-:S03]  /*1040*/  IMAD.X R33, RZ, RZ, R17, P4 ;  /* 0x000000ffff217224 */ /* 0x000fc600020e0611 */
[----:B------:R2:W-:Y:S04]  /*1050*/  STL.128 [R1+0x320], RZ ;  /* 0x000320ff01007387 */ /* 0x0005e80000100c00 */
        /* <DEDUP_REMOVED lines=15> */
[----:B------:R2:W-:Y:S01]  /*1150*/  STL.128 [R1+0x420], RZ ;  /* 0x000420ff01007387 */ /* 0x0005e20000100c00 */
[----:B------:R-:W0:Y:S01]  /*1160*/  S2R R12, SR_CTAID.X ;  /* 0x00000000000c7919 */ /* 0x000e220000002500 */
[----:B------:R-:W-:Y:S05]  /*1170*/  @!P0 BRA `(.L_x_1999) ;  /* 0x0000008000c08947 */ /* 0x000fea0003800000 */
[----:B--2---:R-:W1:Y:S01]  /*1180*/  LDC R0, c[0x0][0x448] ;  /* 0x00011200ff007b82 */ /* 0x004e620000000800 */
[----:B0-----:R-:W-:-:S07]  /*1190*/  IMAD.SHL.U32 R12, R12, 0x40, RZ ;  /* 0x000000400c0c7824 */ /* 0x001fce00078e00ff */
[----:B------:R-:W0:Y:S08]  /*11a0*/  LDC.64 R8, c[0x0][0xad8] ;  /* 0x0002b600ff087b82 */ /* 0x000e300000000a00 */
[----:B------:R-:W2:Y:S01]  /*11b0*/  LDC R6, c[0x0][0x288] ;  /* 0x0000a200ff067b82 */ /* 0x000ea20000000800 */
[----:B-1----:R-:W-:Y:S02]  /*11c0*/  ISETP.NE.AND P1, PT, R0, 0x1, PT ;  /* 0x000000010000780c */ /* 0x002fe40003f25270 */
[----:B0-----:R-:W-:-:S11]  /*11d0*/  ISETP.GE.AND P2, PT, R9, 0x1, PT ;  /* 0x000000010900780c */ /* 0x001fd60003f46270 */
[----:B------:R-:W0:Y:S01]  /*11e0*/  @P1 LDC R3, c[0x0][0x44c] ;  /* 0x00011300ff031b82 */ /* 0x000e220000000800 */
[----:B------:R-:W-:-:S07]  /*11f0*/  @P1 VIADD R0, R12, 0x3f ;  /* 0x0000003f0c001836 */ /* 0x000fce0000000000 */
[----:B------:R-:W1:Y:S01]  /*1200*/  @P1 LDC R5, c[0x0][0x450] ;  /* 0x00011400ff051b82 */ /* 0x000e620000000800 */
[----:B0-----:R-:W-:Y:S01]  /*1210*/  @P1 IMAD.HI.U32 R2, R0, R3, RZ ;  /* 0x0000000300021227 */ /* 0x001fe200078e00ff */
[----:B--2---:R-:W-:-:S03]  /*1220*/  IADD3 R3, R29, 0x1, -R6 ;  /* 0x000000011d037810 */ /* 0x004fc60007ffe806 */
[----:B------:R-:W-:Y:S01]  /*1230*/  VIADD R0, R12, 0x3f ;  /* 0x0000003f0c007836 */ /* 0x000fe20000000000 */
[----:B-1----:R-:W-:-:S05]  /*1240*/  @P1 SHF.R.U32.HI R0, RZ, R5, R2 ;  /* 0x00000005ff001219 */ /* 0x002fca0000011602 */
[----:B------:R-:W-:-:S04]  /*1250*/  IMAD.IADD R3, R3, 0x1, R0 ;  /* 0x0000000103037824 */ /* 0x000fc800078e0200 */
[----:B------:R-:W-:Y:S01]  /*1260*/  IMAD.IADD R0, R3, 0x1, R8 ;  /* 0x0000000103007824 */ /* 0x000fe200078e0208 */
[----:B------:R-:W-:Y:S06]  /*1270*/  @!P2 BRA `(.L_x_2000) ;  /* 0x000000000040a947 */ /* 0x000fec0003800000 */
[C---:B------:R-:W-:Y:S01]  /*1280*/  ISETP.GT.AND P0, PT, R3.reuse, RZ, PT ;  /* 0x000000ff0300720c */ /* 0x040fe20003f04270 */
[----:B------:R-:W-:-:S12]  /*1290*/  VIADD R2, R3, 0xffffffff ;  /* 0xffffffff03027836 */ /* 0x000fd80000000000 */
[----:B------:R-:W-:Y:S05]  /*12a0*/  @P0 BRA `(.L_x_2001) ;  /* 0x00000000001c0947 */ /* 0x000fea0003800000 */
[----:B------:R-:W-:Y:S01]  /*12b0*/  ISETP.NE.AND P0, PT, R9, 0x1, PT ;  /* 0x000000010900780c */ /* 0x000fe20003f05270 */
[----:B------:R-:W-:-:S12]  /*12c0*/  IMAD.MOV R3, RZ, RZ, -R3 ;  /* 0x000000ffff037224 */ /* 0x000fd800078e0a03 */
[----:B------:R-:W0:Y:S02]  /*12d0*/  @P0 LDC.64 R4, c[0x0][0xae0] ;  /* 0x0002b800ff040b82 */ /* 0x000e240000000a00 */
[----:B0-----:R-:W-:-:S05]  /*12e0*/  @P0 IMAD.HI.U32 R2, R3, R4, RZ ;  /* 0x0000000403020227 */ /* 0x001fca00078e00ff */
[----:B------:R-:W-:-:S04]  /*12f0*/  @P0 SHF.R.U32.HI R3, RZ, R5, R2 ;  /* 0x00000005ff030219 */ /* 0x000fc80000011602 */
[----:B------:R-:W-:Y:S01]  /*1300*/  LOP3.LUT R2, RZ, R3, RZ, 0x33, !PT ;  /* 0x00000003ff027212 */ /* 0x000fe200078e33ff */
[----:B------:R-:W-:Y:S06]  /*1310*/  BRA `(.L_x_2002) ;  /* 0x0000000000107947 */ /* 0x000fec0003800000 */
.L_x_2001:
[----:B------:R-:W-:-:S13]  /*1320*/  ISETP.NE.AND P0, PT, R9, 0x1, PT ;  /* 0x000000010900780c */ /* 0x000fda0003f05270 */
[----:B------:R-:W0:Y:S02]  /*1330*/  @P0 LDC.64 R4, c[0x0][0xae0] ;  /* 0x0002b800ff040b82 */ /* 0x000e240000000a00 */
[----:B0-----:R-:W-:-:S05]  /*1340*/  @P0 IMAD.HI.U32 R4, R2, R4, RZ ;  /* 0x0000000402040227 */ /* 0x001fca00078e00ff */
[----:B------:R-:W-:-:S07]  /*1350*/  @P0 SHF.R.U32.HI R2, RZ, R5, R4 ;  /* 0x00000005ff020219 */ /* 0x000fce0000011604 */
.L_x_2002:
[----:B------:R-:W-:-:S05]  /*1360*/  IMAD R3, R2, R9, R9 ;  /* 0x0000000902037224 */ /* 0x000fca00078e0209 */
[----:B------:R-:W-:-:S07]  /*1370*/  VIMNMX R0, R0, R3, PT ;  /* 0x0000000300007248 */ /* 0x000fce0003fe0100 */
.L_x_2000:
[----:B------:R-:W0:Y:S01]  /*1380*/  @P1 LDC R7, c[0x0][0x44c] ;  /* 0x00011300ff071b82 */ /* 0x000e220000000800 */
[----:B------:R-:W-:Y:S01]  /*1390*/  VIADD R2, R0, 0x3f ;  /* 0x0000003f00027836 */ /* 0x000fe20000000000 */
[----:B------:R-:W-:Y:S01]  /*13a0*/  ULDC UR4, c[0x0][0xad4] ;  /* 0x0002b50000047ab9 */ /* 0x000fe20000000800 */
[----:B------:R-:W-:-:S03]  /*13b0*/  VIADD R0, R29, 0x3f ;  /* 0x0000003f1d007836 */ /* 0x000fc60000000000 */
[----:B------:R-:W-:Y:S02]  /*13c0*/  SHF.R.S32.HI R5, RZ, 0x1f, R2 ;  /* 0x0000001fff057819 */ /* 0x000fe40000011402 */
[----:B------:R-:W1:Y:S01]  /*13d0*/  @P1 LDC R11, c[0x0][0x450] ;  /* 0x00011400ff0b1b82 */ /* 0x000e620000000800 */
[----:B------:R-:W-:Y:S02]  /*13e0*/  SHF.R.S32.HI R3, RZ, 0x1f, R0 ;  /* 0x0000001fff037819 */ /* 0x000fe40000011400 */
[----:B------:R-:W-:Y:S02]  /*13f0*/  LEA.HI R5, R5, R2, RZ, 0x6 ;  /* 0x0000000205057211 */ /* 0x000fe400078f30ff */
[----:B------:R-:W-:Y:S02]  /*1400*/  LEA.HI R3, R3, R0, RZ, 0x6 ;  /* 0x0000000003037211 */ /* 0x000fe400078f30ff */
[----:B------:R-:W-:Y:S02]  /*1410*/  SHF.R.S32.HI R0, RZ, 0x6, R5 ;  /* 0x00000006ff007819 */ /* 0x000fe40000011405 */
[----:B------:R-:W-:Y:S01]  /*1420*/  SHF.R.S32.HI R3, RZ, 0x6, R3 ;  /* 0x00000006ff037819 */ /* 0x000fe20000011403 */
[----:B0-----:R-:W-:-:S05]  /*1430*/  @P1 IMAD.HI.U32 R4, R12, R7, RZ ;  /* 0x000000070c041227 */ /* 0x001fca00078e00ff */
[----:B-1----:R-:W-:Y:S02]  /*1440*/  @P1 SHF.R.U32.HI R12, RZ, R11, R4 ;  /* 0x0000000bff0c1219 */ /* 0x002fe40000011604 */
[----:B------:R-:W-:Y:S02]  /*1450*/  VIMNMX R11, R3, R0, PT ;  /* 0x00000000030b7248 */ /* 0x000fe40003fe0100 */
[----:B------:R-:W-:-:S05]  /*1460*/  IADD3 R12, R12, -R6, R29 ;  /* 0x800000060c0c7210 */ /* 0x000fca0007ffe01d */
[----:B------:R-:W-:Y:S01]  /*1470*/  VIADD R0, R12, -UR4 ;  /* 0x800000040c007c36 */ /* 0x000fe20008000000 */
[----:B------:R-:W-:Y:S06]  /*1480*/  @!P2 BRA `(.L_x_2003) ;  /* 0x00000000003ca947 */ /* 0x000fec0003800000 */
[----:B------:R-:W-:-:S13]  /*1490*/  ISETP.GT.AND P0, PT, R12, -0x1, PT ;  /* 0xffffffff0c00780c */ /* 0x000fda0003f04270 */
[----:B------:R-:W-:Y:S05]  /*14a0*/  @P0 BRA `(.L_x_2004) ;  /* 0x00000000001c0947 */ /* 0x000fea0003800000 */
[----:B------:R-:W-:Y:S02]  /*14b0*/  ISETP.NE.AND P0, PT, R9, 0x1, PT ;  /* 0x000000010900780c */ /* 0x000fe40003f05270 */
[----:B------:R-:W-:-:S11]  /*14c0*/  LOP3.LUT R3, RZ, R12, RZ, 0x33, !PT ;  /* 0x0000000cff037212 */ /* 0x000fd600078e33ff */
[----:B------:R-:W0:Y:S02]  /*14d0*/  @P0 LDC.64 R4, c[0x0][0xae0] ;  /* 0x0002b800ff040b82 */ /* 0x000e240000000a00 */
[----:B0-----:R-:W-:-:S05]  /*14e0*/  @P0 IMAD.HI.U32 R2, R3, R4, RZ ;  /* 0x0000000403020227 */ /* 0x001fca00078e00ff */
[----:B------:R-:W-:-:S04]  /*14f0*/  @P0 SHF.R.U32.HI R3, RZ, R5, R2 ;  /* 0x00000005ff030219 */ /* 0x000fc80000011602 */
[----:B------:R-:W-:Y:S01]  /*1500*/  LOP3.LUT R12, RZ, R3, RZ, 0x33, !PT ;  /* 0x00000003ff0c7212 */ /* 0x000fe200078e33ff */
[----:B------:R-:W-:Y:S06]  /*1510*/  BRA `(.L_x_2005) ;  /* 0x0000000000107947 */ /* 0x000fec0003800000 */
.L_x_2004:
[----:B------:R-:W-:-:S13]  /*1520*/  ISETP.NE.AND P0, PT, R9, 0x1, PT ;  /* 0x000000010900780c */ /* 0x000fda0003f05270 */
[----:B------:R-:W0:Y:S02]  /*1530*/  @P0 LDC.64 R2, c[0x0][0xae0] ;  /* 0x0002b800ff020b82 */ /* 0x000e240000000a00 */
[----:B0-----:R-:W-:-:S05]  /*1540*/  @P0 IMAD.HI.U32 R2, R12, R2, RZ ;  /* 0x000000020c020227 */ /* 0x001fca00078e00ff */
[----:B------:R-:W-:-:S07]  /*1550*/  @P0 SHF.R.U32.HI R12, RZ, R3, R2 ;  /* 0x00000003ff0c0219 */ /* 0x000fce0000011602 */
.L_x_2005:
[----:B------:R-:W-:-:S05]  /*1560*/  IMAD R3, R12, R9, RZ ;  /* 0x000000090c037224 */ /* 0x000fca00078e02ff */
[----:B------:R-:W-:-:S07]  /*1570*/  VIMNMX R0, R0, R3, !PT ;  /* 0x0000000300007248 */ /* 0x000fce0007fe0100 */
.L_x_2003:
[----:B------:R-:W-:Y:S01]  /*1580*/  SHF.R.S32.HI R3, RZ, 0x1f, R0 ;  /* 0x0000001fff037819 */ /* 0x000fe20000011400 */
[----:B------:R-:W-:Y:S01]  /*1590*/  IMAD.MOV.U32 R231, RZ, RZ, RZ ;  /* 0x000000ffffe77224 */ /* 0x000fe200078e00ff */
[----:B------:R-:W-:Y:S02]  /*15a0*/  LOP3.LUT R6, R156, 0xffff, RZ, 0xc0, !PT ;  /* 0x0000ffff9c067812 */ /* 0x000fe400078ec0ff */
[----:B------:R-:W-:-:S04]  /*15b0*/  LEA.HI R3, R3, R0, RZ, 0x6 ;  /* 0x0000000003037211 */ /* 0x000fc800078f30ff */
[----:B------:R-:W-:-:S04]  /*15c0*/  SHF.R.S32.HI R3, RZ, 0x6, R3 ;  /* 0x00000006ff037819 */ /* 0x000fc80000011403 */
[----:B------:R-:W-:-:S04]  /*15d0*/  VIMNMX R9, RZ, R3, !PT ;  /* 0x00000003ff097248 */ /* 0x000fc80007fe0100 */
[----:B------:R-:W-:-:S13]  /*15e0*/  ISETP.GT.AND P0, PT, R11, R9, PT ;  /* 0x000000090b00720c */ /* 0x000fda0003f04270 */
[----:B------:R-:W-:Y:S05]  /*15f0*/  @!P0 BRA `(.L_x_2006) ;  /* 0x00000000007c8947 */ /* 0x000fea0003800000 */
[----:B------:R-:W-:-:S04]  /*1600*/  SHF.R.U32.HI R0, RZ, 0x10, R156 ;  /* 0x00000010ff007819 */ /* 0x000fc8000001169c */
[----:B------:R-:W-:-:S13]  /*1610*/  ISETP.NE.AND P0, PT, R0, RZ, PT ;  /* 0x000000ff0000720c */ /* 0x000fda0003f05270 */
[----:B------:R-:W0:Y:S02]  /*1620*/  @!P0 LDC R0, c[0x0][0xae8] ;  /* 0x0002ba00ff008b82 */ /* 0x000e240000000800 */
[-C--:B0-----:R-:W-:Y:S02]  /*1630*/  IABS R8, R0.reuse ;  /* 0x0000000000087213 */ /* 0x081fe40000000000 */
[----:B------:R-:W-:Y:S02]  /*1640*/  IADD3 R2, R0, -0x1, R11 ;  /* 0xffffffff00027810 */ /* 0x000fe40007ffe00b */
[----:B------:R-:W0:Y:S03]  /*1650*/  I2F.RP R4, R8 ;  /* 0x0000000800047306 */ /* 0x000e260000209400 */
[----:B------:R-:W-:Y:S01]  /*1660*/  IMAD.IADD R5, R2, 0x1, -R9 ;  /* 0x0000000102057824 */ /* 0x000fe200078e0a09 */
[----:B------:R-:W-:-:S04]  /*1670*/  IABS R2, R0 ;  /* 0x0000000000027213 */ /* 0x000fc80000000000 */
[----:B------:R-:W-:Y:S02]  /*1680*/  IABS R10, R5 ;  /* 0x00000005000a7213 */ /* 0x000fe40000000000 */
[----:B------:R-:W-:-:S04]  /*1690*/  LOP3.LUT R5, R5, R0, RZ, 0x3c, !PT ;  /* 0x0000000005057212 */ /* 0x000fc800078e3cff */
[----:B------:R-:W-:Y:S01]  /*16a0*/  ISETP.GE.AND P2, PT, R5, RZ, PT ;  /* 0x000000ff0500720c */ /* 0x000fe20003f46270 */
[----:B0-----:R-:W0:Y:S02]  /*16b0*/  MUFU.RCP R4, R4 ;  /* 0x0000000400047308 */ /* 0x001e240000001000 */
[----:B0-----:R-:W-:Y:S02]  /*16c0*/  VIADD R3, R4, 0xffffffe ;  /* 0x0ffffffe04037836 */ /* 0x001fe40000000000 */
[----:B------:R-:W-:Y:S02]  /*16d0*/  IMAD.MOV R4, RZ, RZ, -R2 ;  /* 0x000000ffff047224 */ /* 0x000fe400078e0a02 */
[----:B------:R-:W-:Y:S02]  /*16e0*/  IMAD.MOV.U32 R2, RZ, RZ, RZ ;  /* 0x000000ffff027224 */ /* 0x000fe400078e00ff */
[----:B------:R-:W0:Y:S02]  /*16f0*/  F2I.FTZ.U32.TRUNC.NTZ R3, R3 ;  /* 0x0000000300037305 */ /* 0x000e24000021f000 */
[----:B0-----:R-:W-:-:S04]  /*1700*/  IMAD.MOV R7, RZ, RZ, -R3 ;  /* 0x000000ffff077224 */ /* 0x001fc800078e0a03 */
[----:B------:R-:W-:-:S04]  /*1710*/  IMAD R7, R7, R8, RZ ;  /* 0x0000000807077224 */ /* 0x000fc800078e02ff */
[----:B------:R-:W-:-:S04]  /*1720*/  IMAD.HI.U32 R2, R3, R7, R2 ;  /* 0x0000000703027227 */ /* 0x000fc800078e0002 */
[----:B------:R-:W-:-:S04]  /*1730*/  IMAD.MOV.U32 R3, RZ, RZ, R10 ;  /* 0x000000ffff037224 */ /* 0x000fc800078e000a */
        /* <DEDUP_REMOVED lines=10> */
[----:B------:R-:W-:-:S07]  /*17e0*/  IMAD.MOV.U32 R231, RZ, RZ, R2 ;  /* 0x000000ffffe77224 */ /* 0x000fce00078e0002 */
.L_x_2006:
[----:B------:R-:W-:Y:S01]  /*17f0*/  IMAD R0, R6, R231, R9 ;  /* 0x000000e706007224 */ /* 0x000fe200078e0209 */
[----:B------:R-:W-:-:S04]  /*1800*/  PRMT R3, RZ, 0x7610, R3 ;  /* 0x00007610ff037816 */ /* 0x000fc80000000003 */
[----:B------:R-:W-:-:S04]  /*1810*/  VIADDMNMX R231, R0, R231, R11, PT ;  /* 0x000000e700e77246 */ /* 0x000fc8000380010b */
[----:B------:R-:W-:-:S13]  /*1820*/  ISETP.GT.AND P0, PT, R231, R0, PT ;  /* 0x00000000e700720c */ /* 0x000fda0003f04270 */
[----:B------:R-:W-:Y:S05]  /*1830*/  @!P0 BRA `(.L_x_2007) ;  /* 0x0000024000f48947 */ /* 0x000fea0003800000 */
[----:B------:R-:W2:Y:S04]  /*1840*/  LDL R3, [R1+0x1e8] ;  /* 0x0001e80001037983 */ /* 0x000ea80000100800 */
[----:B------:R-:W3:Y:S04]  /*1850*/  LDL R24, [R1+0x230] ;  /* 0x0002300001187983 */ /* 0x000ee80000100800 */
[----:B------:R-:W4:Y:S04]  /*1860*/  LDL R36, [R1+0x234] ;  /* 0x0002340001247983 */ /* 0x000f280000100800 */
[----:B------:R-:W5:Y:S04]  /*1870*/  LDL R38, [R1+0x238] ;  /* 0x0002380001267983 */ /* 0x000f680000100800 */
        /* <DEDUP_REMOVED lines=124> */
[----:B------:R-:W5:Y:S01]  /*2040*/  LDL R227, [R1+0x42c] ;  /* 0x00042c0001e37983 */ /* 0x000f620000100800 */
[----:B------:R-:W-:-:S04]  /*2050*/  SHF.R.S32.HI R229, RZ, 0x1f, R18 ;  /* 0x0000001fffe57819 */ /* 0x000fc80000011412 */
[----:B------:R-:W-:-:S04]  /*2060*/  LEA.HI R229, R229, R18, RZ, 0x7 ;  /* 0x00000012e5e57211 */ /* 0x000fc800078f38ff */
[----:B------:R-:W-:-:S06]  /*2070*/  SHF.R.S32.HI R2, RZ, 0x7, R229 ;  /* 0x00000007ff027819 */ /* 0x000fcc00000114e5 */
[----:B------:R-:W0:Y:S01]  /*2080*/  SHFL.IDX PT, R2, R2, RZ, 0x1f ;  /* 0x00001fff02027589 */ /* 0x000e2200000e0000 */
[----:B------:R-:W1:Y:S01]  /*2090*/  S2UR UR7, SR_CgaCtaId ;  /* 0x00000000000779c3 */ /* 0x000e620000008800 */
[----:B------:R-:W-:Y:S01]  /*20a0*/  UMOV UR6, 0x400 ;  /* 0x0000040000067882 */ /* 0x000fe20000000000 */
[----:B0-----:R-:W-:Y:S01]  /*20b0*/  R2UR UR4, R2 ;  /* 0x00000000020472ca */ /* 0x001fe200000e0000 */
[----:B-1----:R-:W-:-:S12]  /*20c0*/  ULEA UR21, UR7, UR6, 0x18 ;  /* 0x0000000607157291 */ /* 0x002fd8000f8ec03f */
[----:B------:R-:W-:-:S04]  /*20d0*/  ULEA.HI UR5, UR4, UR4, URZ, 0x1 ;  /* 0x0000000404057291 */ /* 0x000fc8000f8f083f */
[----:B------:R-:W-:-:S04]  /*20e0*/  ULOP3.LUT UR5, UR5, 0x1fffe, URZ, 0xc0, !UPT ;  /* 0x0001fffe05057892 */ /* 0x000fc8000f8ec03f */
[----:B------:R-:W-:-:S04]  /*20f0*/  UIADD3 UR5, UR4, -UR5, URZ ;  /* 0x8000000504057290 */ /* 0x000fc8000fffe03f */
[----:B------:R-:W-:-:S04]  /*2100*/  ULEA UR5, UR5, UR21, 0xf ;  /* 0x0000001505057291 */ /* 0x000fc8000f8e783f */
[----:B------:R-:W-:-:S04]  /*2110*/  UIADD3 UR5, UR5, 0x400, URZ ;  /* 0x0000040005057890 */ /* 0x000fc8000fffe03f */
[----:B------:R-:W-:-:S04]  /*2120*/  USHF.R.U32.HI UR5, URZ, 0x4, UR5 ;  /* 0x000000043f057899 */ /* 0x000fc80008011605 */
[----:B------:R-:W-:-:S04]  /*2130*/  ULOP3.LUT UR5, UR5, 0x3fff, URZ, 0xc0, !UPT ;  /* 0x00003fff05057892 */ /* 0x000fc8000f8ec03f */
[----:B------:R-:W-:Y:S02]  /*2140*/  ULOP3.LUT UR20, UR5, 0x2000000, URZ, 0xfc, !UPT ;  /* 0x0200000005147892 */ /* 0x000fe4000f8efc3f */
[----:B------:R-:W-:-:S04]  /*2150*/  UIADD3 UR4, UR21, 0x36400, URZ ;  /* 0x0003640015047890 */ /* 0x000fc8000fffe03f */
[----:B--2---:R-:W-:Y:S01]  /*2160*/  LEA R2, R3, UR20, 0xc ;  /* 0x0000001403027c11 */ /* 0x004fe2000f8e60ff */
[----:B------:R-:W-:Y:S01]  /*2170*/  IMAD.MOV.U32 R3, RZ, RZ, 0x40000040 ;  /* 0x40000040ff037424 */ /* 0x000fe200078e00ff */
[----:B------:R-:W-:Y:S02]  /*2180*/  USHF.R.U32.HI UR4, URZ, 0x4, UR4 ;  /* 0x000000043f047899 */ /* 0x000fe40008011604 */
[----:B------:R-:W-:Y:S02]  /*2190*/  R2UR UR6, R2 ;  /* 0x00000000020672ca */ /* 0x000fe400000e0000 */
[----:B------:R-:W-:Y:S01]  /*21a0*/  R2UR UR7, R3 ;  /* 0x00000000030772ca */ /* 0x000fe200000e0000 */
[----:B------:R-:W-:Y:S01]  /*21b0*/  ULOP3.LUT UR4, UR4, 0x3fff, URZ, 0xc0, !UPT ;  /* 0x00003fff04047892 */ /* 0x000fe2000f8ec03f */
[----:B---3--:R-:W-:Y:S03]  /*21c0*/  STL [R1+0x230], R24 ;  /* 0x0002301801007387 */ /* 0x008fe60000100800 */
[----:B------:R-:W-:Y:S01]  /*21d0*/  ULOP3.LUT UR16, UR4, 0x10000, URZ, 0xfc, !UPT ;  /* 0x0001000004107892 */ /* 0x000fe2000f8efc3f */
[----:B----4-:R-:W-:Y:S04]  /*21e0*/  STL [R1+0x234], R36 ;  /* 0x0002342401007387 */ /* 0x010fe80000100800 */
[----:B-----5:R-:W-:Y:S04]  /*21f0*/  STL [R1+0x238], R38 ;  /* 0x0002382601007387 */ /* 0x020fe80000100800 */
[----:B------:R-:W-:Y:S04]  /*2200*/  STL [R1+0x23c], R40 ;  /* 0x00023c2801007387 */ /* 0x000fe80000100800 */
        /* <DEDUP_REMOVED lines=22> */
[----:B------:R0:W-:Y:S01]  /*2370*/  STL [R1+0x2a4], R76 ;  /* 0x0002a44c01007387 */ /* 0x0001e20000100800 */
[----:B------:R-:W-:Y:S06]  /*2380*/  BAR.SYNC.DEFER_BLOCKING 0xe, 0x100 ;  /* 0x0384000000007b1d */ /* 0x000fec0000010000 */
[----:B------:R-:W-:Y:S01]  /*2390*/  UMOV UR4, UR16 ;  /* 0x0000001000047c82 */ /* 0x000fe20008000000 */
[----:B------:R-:W-:Y:S01]  /*23a0*/  UMOV UR5, 0x40000040 ;  /* 0x4000004000057882 */ /* 0x000fe20000000000 */
[----:B0-----:R-:W-:-:S06]  /*23b0*/  WARPGROUP.ARRIVE ;  /* 0x00000000000079c5 */ /* 0x001fcc0000000000 */
[----:B------:R-:W-:Y:S01]  /*23c0*/  HGMMA.64x256x16.F32.BF16 R24, gdesc[UR4].tnspB, RZ, !UPT, gsb0 ;  /* 0x43e00000041879f0 */ /* 0x000fe2000c0018ff */
[----:B------:R0:W-:Y:S04]  /*23d0*/  STL [R1+0x2a8], R4 ;  /* 0x0002a80401007387 */ /* 0x0001e80000100800 */
[----:B------:R1:W-:Y:S01]  /*23e0*/  STL [R1+0x374], R5 ;  /* 0x0003740501007387 */ /* 0x0003e20000100800 */
[----:B0-----:R-:W-:Y:S02]  /*23f0*/  VIADD R4, R2, 0x80 ;  /* 0x0000008002047836 */ /* 0x001fe40000000000 */
[----:B-1----:R-:W-:-:S03]  /*2400*/  IMAD.MOV.U32 R5, RZ, RZ, 0x40000040 ;  /* 0x40000040ff057424 */ /* 0x002fc600078e00ff */
[----:B------:R-:W-:Y:S02]  /*2410*/  R2UR UR10, R4 ;  /* 0x00000000040a72ca */ /* 0x000fe400000e0000 */
[----:B------:R-:W-:Y:S01]  /*2420*/  R2UR UR11, R5 ;  /* 0x00000000050b72ca */ /* 0x000fe200000e0000 */
[----:B------:R-:W-:Y:S01]  /*2430*/  UIADD3 UR8, UR16, 0x2, URZ ;  /* 0x0000000210087890 */ /* 0x000fe2000fffe03f */
        /* <DEDUP_REMOVED lines=60> */
[----:B------:R-:W-:Y:S01]  /*2800*/  STL [R1+0x394], R21 ;  /* 0x0003941501007387 */ /* 0x000fe20000100800 */
[----:B------:R-:W-:-:S03]  /*2810*/  WARPGROUP.DEPBAR.LE gsb0, 0x0 ;  /* 0x00008000000079c5 */ /* 0x000fc60000010000 */
        /* <DEDUP_REMOVED lines=38> */
[----:B------:R-:W-:Y:S04]  /*2a80*/  STL.128 [R1+0x230], R24 ;  /* 0x0002301801007387 */ /* 0x000fe80000100c00 */
        /* <DEDUP_REMOVED lines=30> */
[----:B------:R0:W-:Y:S01]  /*2c70*/  STL.128 [R1+0x420], R148 ;  /* 0x0004209401007387 */ /* 0x0001e20000100c00 */
[----:B------:R-:W-:Y:S01]  /*2c80*/  UMOV UR9, 0x40000040 ;  /* 0x4000004000097882 */ /* 0x000fe20000000000 */
[----:B0-----:R-:W-:-:S06]  /*2c90*/  WARPGROUP.ARRIVE ;  /* 0x00000000000079c5 */ /* 0x001fcc0000000000 */
[----:B------:R-:W-:Y:S01]  /*2ca0*/  HGMMA.64x256x16.F32.BF16 R24, gdesc[UR8].tnspB, R24, gsb0 ;  /* 0x43e00000081879f0 */ /* 0x000fe20008001818 */
[----:B------:R-:W-:Y:S02]  /*2cb0*/  VIADD R4, R2, 0x100 ;  /* 0x0000010002047836 */ /* 0x000fe40000000000 */
[----:B------:R-:W-:-:S03]  /*2cc0*/  IMAD.MOV.U32 R5, RZ, RZ, 0x40000040 ;  /* 0x40000040ff057424 */ /* 0x000fc600078e00ff */
[----:B------:R-:W-:Y:S02]  /*2cd0*/  R2UR UR14, R4 ;  /* 0x00000000040e72ca */ /* 0x000fe400000e0000 */
[----:B------:R-:W-:Y:S01]  /*2ce0*/  R2UR UR15, R5 ;  /* 0x00000000050f72ca */ /* 0x000fe200000e0000 */
[----:B------:R-:W-:Y:S01]  /*2cf0*/  UIADD3 UR12, UR16, 0x4, URZ ;  /* 0x00000004100c7890 */ /* 0x000fe2000fffe03f */
[----:B------:R-:W-:Y:S01]  /*2d00*/  UMOV UR13, 0x40000040 ;  /* 0x40000040000d7882 */ /* 0x000fe20000000000 */
[----:B------:R-:W-:Y:S02]  /*2d10*/  VIADD R2, R2, 0x180 ;  /* 0x0000018002027836 */ /* 0x000fe40000000000 */
[----:B------:R-:W-:-:S03]  /*2d20*/  IMAD.MOV.U32 R3, RZ, RZ, 0x40000040 ;  /* 0x40000040ff037424 */ /* 0x000fc600078e00ff */
[----:B------:R-:W-:Y:S02]  /*2d30*/  R2UR UR18, R2 ;  /* 0x00000000021272ca */ /* 0x000fe400000e0000 */
[----:B------:R-:W-:Y:S01]  /*2d40*/  R2UR UR19, R3 ;  /* 0x00000000031372ca */ /* 0x000fe200000e0000 */
[----:B------:R-:W-:Y:S01]  /*2d50*/  UIADD3 UR16, UR16, 0x6, URZ ;  /* 0x0000000610107890 */ /* 0x000fe2000fffe03f */
[----:B------:R-:W-:Y:S01]  /*2d60*/  UMOV UR17, 0x40000040 ;  /* 0x4000004000117882 */ /* 0x000fe20000000000 */
[----:B------:R-:W-:Y:S02]  /*2d70*/  WARPGROUP.DEPBAR.LE gsb0, 0x0 ;  /* 0x00008000000079c5 */ /* 0x000fe40000010000 */
        /* <DEDUP_REMOVED lines=31> */
[----:B------:R0:W-:Y:S02]  /*2f70*/  STL.128 [R1+0x420], R148 ;  /* 0x0004209401007387 */ /* 0x0001e40000100c00 */
[----:B0-----:R-:W-:-:S06]  /*2f80*/  WARPGROUP.ARRIVE ;  /* 0x00000000000079c5 */ /* 0x001fcc0000000000 */
[----:B------:R-:W-:Y:S03]  /*2f90*/  HGMMA.64x256x16.F32.BF16 R24, gdesc[UR12].tnspB, R24, gsb0 ;  /* 0x43e000000c1879f0 */ /* 0x000fe60008001818 */
        /* <DEDUP_REMOVED lines=37> */
[----:B------:R-:W2:Y:S04]  /*31f0*/  LDL R2, [R1+0x230] ;  /* 0x0002300001027983 */ /* 0x000ea80000100800 */
        /* <DEDUP_REMOVED lines=10> */
[----:B------:R0:W-:Y:S04]  /*32a0*/  STL.128 [R1+0x2e0], R68 ;  /* 0x0002e04401007387 */ /* 0x0001e80000100c00 */
        /* <DEDUP_REMOVED lines=18> */
[----:B------:R-:W-:Y:S04]  /*33d0*/  STL.128 [R1+0x410], R144 ;  /* 0x0004109001007387 */ /* 0x000fe80000100c00 */
[----:B------:R-:W-:Y:S04]  /*33e0*/  STL.128 [R1+0x420], R148 ;  /* 0x0004209401007387 */ /* 0x000fe80000100c00 */
[----:B0-----:R-:W2:Y:S04]  /*33f0*/  LDL R68, [R1+0x234] ;  /* 0x0002340001447983 */ /* 0x001ea80000100800 */
[----:B------:R-:W2:Y:S04]  /*3400*/  LDL R70, [R1+0x238] ;  /* 0x0002380001467983 */ /* 0x000ea80000100800 */
[----:B-1----:R-:W2:Y:S04]  /*3410*/  LDL R72, [R1+0x23c] ;  /* 0x00023c0001487983 */ /* 0x002ea80000100800 */
[----:B------:R-:W2:Y:S04]  /*3420*/  LDL R74, [R1+0x244] ;  /* 0x00024400014a7983 */ /* 0x000ea80000100800 */
[----:B---3--:R-:W3:Y:S04]  /*3430*/  LDL R76, [R1+0x248] ;  /* 0x00024800014c7983 */ /* 0x008ee80000100800 */
[----:B------:R-:W3:Y:S04]  /*3440*/  LDL R78, [R1+0x24c] ;  /* 0x00024c00014e7983 */ /* 0x000ee80000100800 */
[----:B------:R-:W3:Y:S04]  /*3450*/  LDL R6, [R1+0x250] ;  /* 0x0002500001067983 */ /* 0x000ee80000100800 */
[----:B----4-:R-:W4:Y:S04]  /*3460*/  LDL R80, [R1+0x254] ;  /* 0x0002540001507983 */ /* 0x010f280000100800 */
[----:B------:R-:W4:Y:S04]  /*3470*/  LDL R82, [R1+0x258] ;  /* 0x0002580001527983 */ /* 0x000f280000100800 */
[----:B-----5:R-:W5:Y:S04]  /*3480*/  LDL R84, [R1+0x25c] ;  /* 0x00025c0001547983 */ /* 0x020f680000100800 */
        /* <DEDUP_REMOVED lines=117> */
[----:B------:R-:W0:Y:S01]  /*3be0*/  S2R R233, SR_TID.X ;  /* 0x0000000000e97919 */ /* 0x000e220000002100 */
[----:B------:R-:W-:-:S05]  /*3bf0*/  LOP3.LUT R229, R229, 0xffffff80, RZ, 0xc0, !PT ;  /* 0xffffff80e5e57812 */ /* 0x000fca00078ec0ff */
[----:B------:R-:W-:Y:S01]  /*3c00*/  IMAD.IADD R229, R18, 0x1, -R229 ;  /* 0x0000000112e57824 */ /* 0x000fe200078e0ae5 */
[----:B--2---:R1:W-:Y:S04]  /*3c10*/  STL [R1+0x230], R2 ;  /* 0x0002300201007387 */ /* 0x0043e80000100800 */
[----:B------:R-:W-:Y:S04]  /*3c20*/  STL [R1+0x234], R68 ;  /* 0x0002344401007387 */ /* 0x000fe80000100800 */
[----:B------:R-:W-:Y:S01]  /*3c30*/  STL [R1+0x238], R70 ;  /* 0x0002384601007387 */ /* 0x000fe20000100800 */
[----:B-1----:R-:W-:-:S03]  /*3c40*/  SHF.R.S32.HI R2, RZ, 0x1f, R229 ;  /* 0x0000001fff027819 */ /* 0x002fc600000114e5 */
[----:B------:R-:W-:Y:S04]  /*3c50*/  STL [R1+0x23c], R72 ;  /* 0x00023c4801007387 */ /* 0x000fe80000100800 */
[----:B------:R-:W-:Y:S04]  /*3c60*/  STL [R1+0x244], R74 ;  /* 0x0002444a01007387 */ /* 0x000fe80000100800 */
[----:B---3--:R-:W-:Y:S04]  /*3c70*/  STL [R1+0x248], R76 ;  /* 0x0002484c01007387 */ /* 0x008fe80000100800 */
[----:B------:R-:W-:Y:S01]  /*3c80*/  STL [R1+0x24c], R78 ;  /* 0x00024c4e01007387 */ /* 0x000fe20000100800 */
[----:B0-----:R-:W-:-:S03]  /*3c90*/  LOP3.LUT R233, R233, 0x7f, RZ, 0xc0, !PT ;  /* 0x0000007fe9e97812 */ /* 0x001fc600078ec0ff */
[----:B------:R-:W-:Y:S04]  /*3ca0*/  STL [R1+0x250], R6 ;  /* 0x0002500601007387 */ /* 0x000fe80000100800 */
[----:B----4-:R-:W-:Y:S04]  /*3cb0*/  STL [R1+0x254], R80 ;  /* 0x0002545001007387 */ /* 0x010fe80000100800 */
[----:B------:R-:W-:Y:S04]  /*3cc0*/  STL [R1+0x258], R82 ;  /* 0x0002585201007387 */ /* 0x000fe80000100800 */
        /* <DEDUP_REMOVED lines=117> */
[----:B------:R-:W-:Y:S06]  /*4420*/  BAR.ARV 0xf, 0x100 ;  /* 0x03c4000000007b1d */ /* 0x000fec0000002000 */
[----:B0-----:R-:W-:Y:S01]  /*4430*/  LEA.HI R3, R2, R229, RZ, 0x2 ;  /* 0x000000e502037211 */ /* 0x001fe200078f10ff */
[----:B------:R0:W-:Y:S01]  /*4440*/  STL [R1+0x240], R4 ;  /* 0x0002400401007387 */ /* 0x0001e20000100800 */
[----:B------:R-:W-:-:S02]  /*4450*/  ISETP.NE.AND P1, PT, R233, RZ, PT ;  /* 0x000000ffe900720c */ /* 0x000fc40003f25270 */
[--C-:B0-----:R-:W-:Y:S02]  /*4460*/  SHF.R.S32.HI R4, RZ, 0x2, R3.reuse ;  /* 0x00000002ff047819 */ /* 0x101fe40000011403 */
[----:B------:R-:W-:-:S04]  /*4470*/  SHF.R.S32.HI R3, RZ, 0x1f, R3 ;  /* 0x0000001fff037819 */ /* 0x000fc80000011403 */
[----:B------:R-:W-:Y:S01]  /*4480*/  LEA.HI R3, R3, R4, RZ, 0x3 ;  /* 0x0000000403037211 */ /* 0x000fe200078f18ff */
[----:B------:R-:W-:Y:S01]  /*4490*/  VIADD R231, R231, 0xfffffffe ;  /* 0xfffffffee7e77836 */ /* 0x000fe20000000000 */
[----:B------:R-:W-:Y:S02]  /*44a0*/  LEA.HI R2, R2, R229, RZ, 0x5 ;  /* 0x000000e502027211 */ /* 0x000fe400078f28ff */
[----:B------:R-:W-:Y:S01]  /*44b0*/  LOP3.LUT R3, R3, 0xfffffff8, RZ, 0xc0, !PT ;  /* 0xfffffff803037812 */ /* 0x000fe200078ec0ff */
[----:B------:R-:W-:Y:S01]  /*44c0*/  BSSY B0, `(.L_x_2008) ;  /* 0x000000a000007945 */ /* 0x000fe20003800000 */
[----:B------:R-:W-:Y:S02]  /*44d0*/  ISETP.GE.AND P0, PT, R231, R0, PT ;  /* 0x00000000e700720c */ /* 0x000fe40003f06270 */
[----:B------:R-:W-:Y:S01]  /*44e0*/  SHF.R.S32.HI R2, RZ, 0x5, R2 ;  /* 0x00000005ff027819 */ /* 0x000fe20000011402 */
[----:B------:R-:W-:Y:S01]  /*44f0*/  IMAD.IADD R3, R4, 0x1, -R3 ;  /* 0x0000000104037824 */ /* 0x000fe200078e0a03 */
[----:B------:R-:W-:Y:S09]  /*4500*/  @P1 BRA `(.L_x_2009) ;  /* 0x0000000000141947 */ /* 0x000ff20003800000 */
[----:B------:R-:W2:Y:S02]  /*4510*/  LDL R4, [R1+0x1e8] ;  /* 0x0001e80001047983 */ /* 0x000ea40000100800 */
[----:B--2---:R-:W-:-:S05]  /*4520*/  LEA R4, R4, UR21, 0x3 ;  /* 0x0000001504047c11 */ /* 0x004fca000f8e18ff */
[----:B------:R-:W-:-:S05]  /*4530*/  VIADD R4, R4, 0x38860 ;  /* 0x0003886004047836 */ /* 0x000fca0000000000 */
[----:B------:R-:W-:-:S04]  /*4540*/  PRMT R4, RZ, 0x654, R4 ;  /* 0x00000654ff047816 */ /* 0x000fc80000000004 */
[----:B------:R0:W-:Y:S03]  /*4550*/  SYNCS.ARRIVE.TRANS64.RED.A1T0 RZ, [R4+URZ], RZ ;  /* 0x000000ff04ff79a7 */ /* 0x0001e6000810043f */
.L_x_2009:
[----:B------:R-:W-:Y:S05]  /*4560*/  BSYNC B0 ;  /* 0x0000000000007941 */ /* 0x000fea0003800000 */
.L_x_2008:
[----:B------:R-:W-:Y:S01]  /*4570*/  IMAD R152, R2, 0x10, R3 ;  /* 0x0000001002987824 */ /* 0x000fe200078e0203 */
[----:B------:R-:W-:Y:S06]  /*4580*/  @!P0 BRA `(.L_x_2010) ;  /* 0x0000003c00608947 */ /* 0x000fec0003800000 */
.L_x_2013:
[----:B------:R-:W2:Y:S04]  /*4590*/  LDL R153, [R1+0x1e8] ;  /* 0x0001e80001997983 */ /* 0x000ea80000100800 */
[----:B0-----:R-:W3:Y:S04]  /*45a0*/  LDL.64 R46, [R1+0x240] ;  /* 0x00024000012e7983 */ /* 0x001ee80000100a00 */
[----:B------:R-:W4:Y:S04]  /*45b0*/  LDL.64 R48, [R1+0x250] ;  /* 0x0002500001307983 */ /* 0x000f280000100a00 */
[----:B------:R-:W5:Y:S04]  /*45c0*/  LDL.64 R50, [R1+0x260] ;  /* 0x0002600001327983 */ /* 0x000f680000100a00 */
        /* <DEDUP_REMOVED lines=56> */
[----:B-1----:R-:W5:Y:S04]  /*4950*/  LDL.64 R2, [R1+0x3e8] ;  /* 0x0003e80001027983 */ /* 0x002f680000100a00 */
[----:B------:R-:W5:Y:S04]  /*4960*/  LDL.64 R10, [R1+0x3f8] ;  /* 0x0003f800010a7983 */ /* 0x000f680000100a00 */
[----:B------:R-:W5:Y:S04]  /*4970*/  LDL.64 R8, [R1+0x408] ;  /* 0x0004080001087983 */ /* 0x000f680000100a00 */
[----:B------:R-:W5:Y:S04]  /*4980*/  LDL.64 R6, [R1+0x418] ;  /* 0x0004180001067983 */ /* 0x000f680000100a00 */
[----:B0-----:R-:W5:Y:S01]  /*4990*/  LDL.64 R4, [R1+0x428] ;  /* 0x0004280001047983 */ /* 0x001f620000100a00 */
[----:B--2---:R-:W-:-:S05]  /*49a0*/  IMAD R40, R153, 0x40, R152 ;  /* 0x0000004099287824 */ /* 0x004fca00078e0298 */
[----:B------:R-:W-:Y:S01]  /*49b0*/  LEA R40, R40, UR21, 0x2 ;  /* 0x0000001528287c11 */ /* 0x000fe2000f8e10ff */
[----:B------:R-:W-:Y:S06]  /*49c0*/  BAR.SYNC.DEFER_BLOCKING 0xe, 0x100 ;  /* 0x0384000000007b1d */ /* 0x000fec0000010000 */
[----:B------:R-:W3:Y:S04]  /*49d0*/  LDS R43, [R40+0x38400] ;  /* 0x03840000282b7984 */ /* 0x000ee80000000800 */
[----:B------:R0:W1:Y:S01]  /*49e0*/  LDS R42, [R40+0x38420] ;  /* 0x03842000282a7984 */ /* 0x0000620000000800 */
[C---:B---3--:R-:W-:Y:S01]  /*49f0*/  FMUL.FTZ R47, R43.reuse, R47 ;  /* 0x0000002f2b2f7220 */ /* 0x048fe20000410000 */
[C---:B------:R-:W-:Y:S01]  /*4a00*/  FMUL.FTZ R46, R43.reuse, R46 ;  /* 0x0000002e2b2e7220 */ /* 0x040fe20000410000 */
[C---:B----4-:R-:W-:Y:S01]  /*4a10*/  FMUL.FTZ R49, R43.reuse, R49 ;  /* 0x000000312b317220 */ /* 0x050fe20000410000 */
[C---:B------:R-:W-:Y:S01]  /*4a20*/  FMUL.FTZ R48, R43.reuse, R48 ;  /* 0x000000302b307220 */ /* 0x040fe20000410000 */
[C---:B-----5:R-:W-:Y:S01]  /*4a30*/  FMUL.FTZ R51, R43.reuse, R51 ;  /* 0x000000332b337220 */ /* 0x060fe20000410000 */
[C---:B------:R-:W-:Y:S01]  /*4a40*/  FMUL.FTZ R50, R43.reuse, R50 ;  /* 0x000000322b327220 */ /* 0x040fe20000410000 */
        /* <DEDUP_REMOVED lines=53> */
[----:B------:R-:W-:Y:S01]  /*4da0*/  FMUL.FTZ R104, R43, R104 ;  /* 0x000000682b687220 */ /* 0x000fe20000410000 */
[-C--:B0-----:R-:W-:Y:S01]  /*4db0*/  FMUL.FTZ R40, R44, R43.reuse ;  /* 0x0000002b2c287220 */ /* 0x081fe20000410000 */
[----:B------:R-:W-:Y:S01]  /*4dc0*/  FMUL.FTZ R41, R45, R43 ;  /* 0x0000002b2d297220 */ /* 0x000fe20000410000 */
[C---:B------:R-:W-:Y:S01]  /*4dd0*/  FMUL.FTZ R107, R43.reuse, R107 ;  /* 0x0000006b2b6b7220 */ /* 0x040fe20000410000 */
[----:B------:R-:W-:Y:S01]  /*4de0*/  FMUL.FTZ R106, R43, R106 ;  /* 0x0000006a2b6a7220 */ /* 0x000fe20000410000 */
[C---:B-1----:R-:W-:Y:S01]  /*4df0*/  FMUL.FTZ R109, R42.reuse, R109 ;  /* 0x0000006d2a6d7220 */ /* 0x042fe20000410000 */
[C---:B------:R-:W-:Y:S01]  /*4e00*/  FMUL.FTZ R108, R42.reuse, R108 ;  /* 0x0000006c2a6c7220 */ /* 0x040fe20000410000 */
[C---:B------:R-:W-:Y:S01]  /*4e10*/  FMUL.FTZ R111, R42.reuse, R111 ;  /* 0x0000006f2a6f7220 */ /* 0x040fe20000410000 */
[C---:B------:R-:W-:Y:S01]  /*4e20*/  FMUL.FTZ R110, R42.reuse, R110 ;  /* 0x0000006e2a6e7220 */ /* 0x040fe20000410000 */
[----:B------:R-:W-:Y:S01]  /*4e30*/  STL.64 [R1+0x240], R46 ;  /* 0x0002402e01007387 */ /* 0x000fe20000100a00 */
[C---:B------:R-:W-:Y:S01]  /*4e40*/  FMUL.FTZ R113, R42.reuse, R113 ;  /* 0x000000712a717220 */ /* 0x040fe20000410000 */
[----:B------:R-:W-:-:S02]  /*4e50*/  FMUL.FTZ R112, R42, R112 ;  /* 0x000000702a707220 */ /* 0x000fc40000410000 */
[----:B------:R-:W-:Y:S01]  /*4e60*/  STL.64 [R1+0x250], R48 ;  /* 0x0002503001007387 */ /* 0x000fe20000100a00 */
[C---:B------:R-:W-:Y:S01]  /*4e70*/  FMUL.FTZ R115, R42.reuse, R115 ;  /* 0x000000732a737220 */ /* 0x040fe20000410000 */
[C---:B------:R-:W-:Y:S02]  /*4e80*/  FMUL.FTZ R114, R42.reuse, R114 ;  /* 0x000000722a727220 */ /* 0x040fe40000410000 */
[----:B------:R-:W-:Y:S01]  /*4e90*/  STL.64 [R1+0x260], R50 ;  /* 0x0002603201007387 */ /* 0x000fe20000100a00 */
[C---:B------:R-:W-:Y:S01]  /*4ea0*/  FMUL.FTZ R117, R42.reuse, R117 ;  /* 0x000000752a757220 */ /* 0x040fe20000410000 */
[C---:B------:R-:W-:Y:S02]  /*4eb0*/  FMUL.FTZ R116, R42.reuse, R116 ;  /* 0x000000742a747220 */ /* 0x040fe40000410000 */
        /* <DEDUP_REMOVED lines=21> */
[----:B------:R0:W-:Y:S01]  /*5010*/  STL.64 [R1+0x2e0], R66 ;  /* 0x0002e04201007387 */ /* 0x0001e20000100a00 */
[C---:B------:R-:W-:Y:S01]  /*5020*/  FMUL.FTZ R133, R42.reuse, R133 ;  /* 0x000000852a857220 */ /* 0x040fe20000410000 */
[C---:B------:R-:W-:Y:S02]  /*5030*/  FMUL.FTZ R132, R42.reuse, R132 ;  /* 0x000000842a847220 */ /* 0x040fe40000410000 */
[----:B------:R1:W-:Y:S01]  /*5040*/  STL.64 [R1+0x2f0], R68 ;  /* 0x0002f04401007387 */ /* 0x0003e20000100a00 */
[C---:B------:R-:W-:Y:S01]  /*5050*/  FMUL.FTZ R39, R42.reuse, R39 ;  /* 0x000000272a277220 */ /* 0x040fe20000410000 */
[C---:B------:R-:W-:Y:S02]  /*5060*/  FMUL.FTZ R38, R42.reuse, R38 ;  /* 0x000000262a267220 */ /* 0x040fe40000410000 */
[----:B------:R2:W-:Y:S01]  /*5070*/  STL.64 [R1+0x300], R70 ;  /* 0x0003004601007387 */ /* 0x0005e20000100a00 */
        /* <DEDUP_REMOVED lines=52> */
[----:B------:R-:W-:Y:S02]  /*53c0*/  FMUL.FTZ R4, R42, R4 ;  /* 0x000000042a047220 */ /* 0x000fe40000410000 */
[----:B------:R-:W-:Y:S04]  /*53d0*/  STL.64 [R1+0x230], R40 ;  /* 0x0002302801007387 */ /* 0x000fe80000100a00 */
        /* <DEDUP_REMOVED lines=23> */
[----:B------:R3:W-:Y:S04]  /*5550*/  STL.64 [R1+0x398], R12 ;  /* 0x0003980c01007387 */ /* 0x0007e80000100a00 */
        /* <DEDUP_REMOVED lines=8> */
[----:B------:R5:W-:Y:S04]  /*55e0*/  STL.64 [R1+0x428], R4 ;  /* 0x0004280401007387 */ /* 0x000be80000100a00 */
[----:B0-----:R-:W5:Y:S04]  /*55f0*/  LDL R66, [R1+0x234] ;  /* 0x0002340001427983 */ /* 0x001f680000100800 */
[----:B-1----:R-:W5:Y:S04]  /*5600*/  LDL R68, [R1+0x238] ;  /* 0x0002380001447983 */ /* 0x002f680000100800 */
[----:B--2---:R-:W2:Y:S04]  /*5610*/  LDL R70, [R1+0x23c] ;  /* 0x00023c0001467983 */ /* 0x004ea80000100800 */
[----:B---3--:R-:W3:Y:S04]  /*5620*/  LDL R12, [R1+0x240] ;  /* 0x00024000010c7983 */ /* 0x008ee80000100800 */
[----:B------:R-:W3:Y:S04]  /*5630*/  LDL R72, [R1+0x244] ;  /* 0x0002440001487983 */ /* 0x000ee80000100800 */
[----:B------:R-:W3:Y:S04]  /*5640*/  LDL R74, [R1+0x248] ;  /* 0x00024800014a7983 */ /* 0x000ee80000100800 */
[----:B------:R-:W3:Y:S04]  /*5650*/  LDL R76, [R1+0x24c] ;  /* 0x00024c00014c7983 */ /* 0x000ee80000100800 */
[----:B----4-:R-:W4:Y:S04]  /*5660*/  LDL R2, [R1+0x250] ;  /* 0x0002500001027983 */ /* 0x010f280000100800 */
[----:B------:R-:W4:Y:S04]  /*5670*/  LDL R78, [R1+0x254] ;  /* 0x00025400014e7983 */ /* 0x000f280000100800 */
[----:B------:R-:W4:Y:S04]  /*5680*/  LDL R80, [R1+0x258] ;  /* 0x0002580001507983 */ /* 0x000f280000100800 */
        /* <DEDUP_REMOVED lines=117> */
[----:B------:R-:W-:Y:S04]  /*5de0*/  STL [R1+0x230], R40 ;  /* 0x0002302801007387 */ /* 0x000fe80000100800 */
[----:B------:R-:W-:Y:S04]  /*5df0*/  STL [R1+0x234], R66 ;  /* 0x0002344201007387 */ /* 0x000fe80000100800 */
[----:B------:R-:W-:Y:S04]  /*5e00*/  STL [R1+0x238], R68 ;  /* 0x0002384401007387 */ /* 0x000fe80000100800 */
[----:B--2---:R-:W-:Y:S04]  /*5e10*/  STL [R1+0x23c], R70 ;  /* 0x00023c4601007387 */ /* 0x004fe80000100800 */
[----:B---3--:R-:W-:Y:S04]  /*5e20*/  STL [R1+0x240], R12 ;  /* 0x0002400c01007387 */ /* 0x008fe80000100800 */
[----:B------:R-:W-:Y:S04]  /*5e30*/  STL [R1+0x244], R72 ;  /* 0x0002444801007387 */ /* 0x000fe80000100800 */
[----:B------:R-:W-:Y:S04]  /*5e40*/  STL [R1+0x248], R74 ;  /* 0x0002484a01007387 */ /* 0x000fe80000100800 */
[----:B------:R-:W-:Y:S04]  /*5e50*/  STL [R1+0x24c], R76 ;  /* 0x00024c4c01007387 */ /* 0x000fe80000100800 */
[----:B----4-:R-:W-:Y:S04]  /*5e60*/  STL [R1+0x250], R2 ;  /* 0x0002500201007387 */ /* 0x010fe80000100800 */
[----:B------:R-:W-:Y:S04]  /*5e70*/  STL [R1+0x254], R78 ;  /* 0x0002544e01007387 */ /* 0x000fe80000100800 */
[----:B------:R-:W-:Y:S04]  /*5e80*/  STL [R1+0x258], R80 ;  /* 0x0002585001007387 */ /* 0x000fe80000100800 */
        /* <DEDUP_REMOVED lines=41> */
[----:B------:R0:W-:Y:S04]  /*6120*/  STL [R1+0x300], R26 ;  /* 0x0003001a01007387 */ /* 0x0001e80000100800 */
        /* <DEDUP_REMOVED lines=74> */
[----:B------:R5:W-:Y:S04]  /*65d0*/  STL [R1+0x42c], R65 ;  /* 0x00042c4101007387 */ /* 0x000be80000100800 */
[----:B0-----:R-:W5:Y:S04]  /*65e0*/  LDL.128 R24, [R1+0x230] ;  /* 0x0002300001187983 */ /* 0x001f680000100c00 */
[----:B-1----:R-:W5:Y:S04]  /*65f0*/  LDL.128 R28, [R1+0x240] ;  /* 0x00024000011c7983 */ /* 0x002f680000100c00 */
[----:B--2---:R-:W2:Y:S04]  /*6600*/  LDL.128 R32, [R1+0x250] ;  /* 0x0002500001207983 */ /* 0x004ea80000100c00 */
[----:B---3--:R-:W2:Y:S04]  /*6610*/  LDL.128 R36, [R1+0x260] ;  /* 0x0002600001247983 */ /* 0x008ea80000100c00 */
[----:B----4-:R-:W2:Y:S04]  /*6620*/  LDL.128 R40, [R1+0x270] ;  /* 0x0002700001287983 */ /* 0x010ea80000100c00 */
[----:B-----5:R-:W2:Y:S04]  /*6630*/  LDL.128 R44, [R1+0x280] ;  /* 0x00028000012c7983 */ /* 0x020ea80000100c00 */
[----:B------:R-:W2:Y:S04]  /*6640*/  LDL.128 R48, [R1+0x290] ;  /* 0x0002900001307983 */ /* 0x000ea80000100c00 */
        /* <DEDUP_REMOVED lines=24> */
[----:B------:R-:W2:Y:S01]  /*67d0*/  LDL.128 R148, [R1+0x420] ;  /* 0x0004200001947983 */ /* 0x000ea20000100c00 */
[----:B------:R-:W-:-:S02]  /*67e0*/  VIADD R2, R153, 0x1 ;  /* 0x0000000199027836 */ /* 0x000fc40000000000 */
[----:B------:R-:W-:Y:S02]  /*67f0*/  IMAD.MOV.U32 R5, RZ, RZ, 0x40000040 ;  /* 0x40000040ff057424 */ /* 0x000fe400078e00ff */
[----:B------:R-:W-:Y:S01]  /*6800*/  IMAD.MOV.U32 R7, RZ, RZ, 0x40000040 ;  /* 0x40000040ff077424 */ /* 0x000fe200078e00ff */
[----:B------:R-:W-:Y:S01]  /*6810*/  ISETP.NE.AND P0, PT, R2, 0x2, PT ;  /* 0x000000020200780c */ /* 0x000fe20003f05270 */
[----:B------:R0:W-:Y:S01]  /*6820*/  STL [R1+0x1e8], R2 ;  /* 0x0001e80201007387 */ /* 0x0001e20000100800 */
[----:B------:R-:W-:Y:S01]  /*6830*/  R2UR UR7, R5 ;  /* 0x00000000050772ca */ /* 0x000fe200000e0000 */
[----:B------:R-:W-:Y:S01]  /*6840*/  IMAD.MOV.U32 R3, RZ, RZ, 0x40000040 ;  /* 0x40000040ff037424 */ /* 0x000fe200078e00ff */
[----:B------:R-:W-:Y:S01]  /*6850*/  R2UR UR11, R7 ;  /* 0x00000000070b72ca */ /* 0x000fe200000e0000 */
[----:B------:R-:W-:-:S03]  /*6860*/  IMAD.MOV.U32 R5, RZ, RZ, 0x40000040 ;  /* 0x40000040ff057424 */ /* 0x000fc600078e00ff */
[----:B------:R-:W-:Y:S02]  /*6870*/  R2UR UR15, R3 ;  /* 0x00000000030f72ca */ /* 0x000fe400000e0000 */
[----:B------:R-:W-:-:S03]  /*6880*/  R2UR UR19, R5 ;  /* 0x00000000051372ca */ /* 0x000fc600000e0000 */
[----:B0-----:R-:W-:-:S05]  /*6890*/  @!P0 IMAD.MOV.U32 R2, RZ, RZ, RZ ;  /* 0x000000ffff028224 */ /* 0x001fca00078e00ff */
[----:B------:R-:W-:-:S04]  /*68a0*/  LEA R4, R2, UR20, 0xc ;  /* 0x0000001402047c11 */ /* 0x000fc8000f8e60ff */
[C---:B------:R-:W-:Y:S01]  /*68b0*/  R2UR UR6, R4.reuse ;  /* 0x00000000040672ca */ /* 0x040fe200000e0000 */
[C---:B------:R-:W-:Y:S02]  /*68c0*/  VIADD R6, R4.reuse, 0x80 ;  /* 0x0000008004067836 */ /* 0x040fe40000000000 */
[C---:B------:R-:W-:Y:S02]  /*68d0*/  VIADD R2, R4.reuse, 0x100 ;  /* 0x0000010004027836 */ /* 0x040fe40000000000 */
[----:B------:R-:W-:Y:S01]  /*68e0*/  VIADD R4, R4, 0x180 ;  /* 0x0000018004047836 */ /* 0x000fe20000000000 */
[----:B------:R-:W-:Y:S02]  /*68f0*/  R2UR UR10, R6 ;  /* 0x00000000060a72ca */ /* 0x000fe400000e0000 */
[----:B------:R-:W-:Y:S02]  /*6900*/  R2UR UR14, R2 ;  /* 0x00000000020e72ca */ /* 0x000fe400000e0000 */
[----:B------:R-:W-:Y:S01]  /*6910*/  R2UR UR18, R4 ;  /* 0x00000000041272ca */ /* 0x000fe200000e0000 */
[----:B------:R-:W3:Y:S04]  /*6920*/  LDL R2, [R1+0x1f0] ;  /* 0x0001f00001027983 */ /* 0x000ee80000100800 */
[----:B------:R-:W4:Y:S01]  /*6930*/  @!P0 LDL R4, [R1+0x1ec] ;  /* 0x0001ec0001048983 */ /* 0x000f220000100800 */
[----:B--2---:R-:W-:-:S06]  /*6940*/  WARPGROUP.ARRIVE ;  /* 0x00000000000079c5 */ /* 0x004fcc0000000000 */
        /* <DEDUP_REMOVED lines=139> */
[----:B------:R-:W4:Y:S04]  /*7200*/  LDL R6, [R1+0x230] ;  /* 0x0002300001067983 */ /* 0x000f280000100800 */
[----:B0-----:R-:W4:Y:S04]  /*7210*/  LDL R70, [R1+0x234] ;  /* 0x0002340001467983 */ /* 0x001f280000100800 */
[----:B-1----:R-:W4:Y:S04]  /*7220*/  LDL R72, [R1+0x238] ;  /* 0x0002380001487983 */ /* 0x002f280000100800 */
[----:B------:R-:W4:Y:S04]  /*7230*/  LDL R74, [R1+0x23c] ;  /* 0x00023c00014a7983 */ /* 0x000f280000100800 */
[----:B------:R-:W4:Y:S04]  /*7240*/  LDL R8, [R1+0x240] ;  /* 0x0002400001087983 */ /* 0x000f280000100800 */
[----:B--2---:R-:W2:Y:S04]  /*7250*/  LDL R76, [R1+0x244] ;  /* 0x00024400014c7983 */ /* 0x004ea80000100800 */
[----:B------:R-:W2:Y:S04]  /*7260*/  LDL R78, [R1+0x248] ;  /* 0x00024800014e7983 */ /* 0x000ea80000100800 */
[----:B-----5:R-:W5:Y:S04]  /*7270*/  LDL R80, [R1+0x24c] ;  /* 0x00024c0001507983 */ /* 0x020f680000100800 */
[----:B------:R-:W5:Y:S04]  /*7280*/  LDL R10, [R1+0x250] ;  /* 0x00025000010a7983 */ /* 0x000f680000100800 */
[----:B------:R-:W5:Y:S04]  /*7290*/  LDL R82, [R1+0x254] ;  /* 0x0002540001527983 */ /* 0x000f680000100800 */
[----:B---3--:R-:W3:Y:S04]  /*72a0*/  LDL R84, [R1+0x258] ;  /* 0x0002580001547983 */ /* 0x008ee80000100800 */
[----:B------:R-:W3:Y:S04]  /*72b0*/  LDL R86, [R1+0x25c] ;  /* 0x00025c0001567983 */ /* 0x000ee80000100800 */
[----:B------:R-:W3:Y:S04]  /*72c0*/  LDL R12, [R1+0x260] ;  /* 0x00026000010c7983 */ /* 0x000ee80000100800 */
[----:B----4-:R-:W4:Y:S04]  /*72d0*/  LDL R88, [R1+0x264] ;  /* 0x0002640001587983 */ /* 0x010f280000100800 */
[----:B------:R-:W4:Y:S04]  /*72e0*/  LDL R90, [R1+0x268] ;  /* 0x00026800015a7983 */ /* 0x000f280000100800 */
        /* <DEDUP_REMOVED lines=112> */
[----:B------:R-:W4:Y:S01]  /*79f0*/  LDL R29, [R1+0x42c] ;  /* 0x00042c00011d7983 */ /* 0x000f220000100800 */
[----:B------:R-:W-:-:S03]  /*7a00*/  VIADD R2, R2, 0x1 ;  /* 0x0000000102027836 */ /* 0x000fc60000000000 */
[----:B------:R0:W-:Y:S04]  /*7a10*/  STL [R1+0x230], R6 ;  /* 0x0002300601007387 */ /* 0x0001e80000100800 */
[----:B------:R0:W-:Y:S04]  /*7a20*/  STL [R1+0x1f0], R2 ;  /* 0x0001f00201007387 */ /* 0x0001e80000100800 */
[----:B------:R0:W-:Y:S04]  /*7a30*/  STL [R1+0x234], R70 ;  /* 0x0002344601007387 */ /* 0x0001e80000100800 */
[----:B------:R0:W-:Y:S04]  /*7a40*/  STL [R1+0x238], R72 ;  /* 0x0002384801007387 */ /* 0x0001e80000100800 */
[----:B------:R0:W-:Y:S04]  /*7a50*/  STL [R1+0x23c], R74 ;  /* 0x00023c4a01007387 */ /* 0x0001e80000100800 */
[----:B------:R0:W-:Y:S04]  /*7a60*/  STL [R1+0x240], R8 ;  /* 0x0002400801007387 */ /* 0x0001e80000100800 */
[----:B--2---:R0:W-:Y:S04]  /*7a70*/  STL [R1+0x244], R76 ;  /* 0x0002444c01007387 */ /* 0x0041e80000100800 */
[----:B------:R0:W-:Y:S04]  /*7a80*/  STL [R1+0x248], R78 ;  /* 0x0002484e01007387 */ /* 0x0001e80000100800 */
[----:B-----5:R0:W-:Y:S04]  /*7a90*/  STL [R1+0x24c], R80 ;  /* 0x00024c5001007387 */ /* 0x0201e80000100800 */
[----:B------:R0:W-:Y:S04]  /*7aa0*/  STL [R1+0x250], R10 ;  /* 0x0002500a01007387 */ /* 0x0001e80000100800 */
[----:B------:R0:W-:Y:S04]  /*7ab0*/  STL [R1+0x254], R82 ;  /* 0x0002545201007387 */ /* 0x0001e80000100800 */
[----:B---3--:R0:W-:Y:S04]  /*7ac0*/  STL [R1+0x258], R84 ;  /* 0x0002585401007387 */ /* 0x0081e80000100800 */
[----:B------:R0:W-:Y:S04]  /*7ad0*/  STL [R1+0x25c], R86 ;  /* 0x00025c5601007387 */ /* 0x0001e80000100800 */
[----:B------:R0:W-:Y:S04]  /*7ae0*/  STL [R1+0x260], R12 ;  /* 0x0002600c01007387 */ /* 0x0001e80000100800 */
[----:B----4-:R0:W-:Y:S04]  /*7af0*/  STL [R1+0x264], R88 ;  /* 0x0002645801007387 */ /* 0x0101e80000100800 */
[----:B------:R0:W-:Y:S04]  /*7b00*/  STL [R1+0x268], R90 ;  /* 0x0002685a01007387 */ /* 0x0001e80000100800 */
        /* <DEDUP_REMOVED lines=112> */
[----:B------:R0:W-:Y:S01]  /*8210*/  STL [R1+0x42c], R29 ;  /* 0x00042c1d01007387 */ /* 0x0001e20000100800 */
[----:B------:R-:W-:Y:S01]  /*8220*/  @!P0 LOP3.LUT R4, R4, 0x1, RZ, 0x3c, !PT ;  /* 0x0000000104048812 */ /* 0x000fe200078e3cff */
[----:B------:R-:W-:Y:S02]  /*8230*/  BSSY B0, `(.L_x_2011) ;  /* 0x000000b000007945 */ /* 0x000fe40003800000 */
[----:B------:R0:W-:Y:S04]  /*8240*/  @!P0 STL [R1+0x1e8], RZ ;  /* 0x0001e8ff01008387 */ /* 0x0001e80000100800 */
[----:B------:R0:W-:Y:S01]  /*8250*/  @!P0 STL [R1+0x1ec], R4 ;  /* 0x0001ec0401008387 */ /* 0x0001e20000100800 */
[----:B------:R-:W-:Y:S06]  /*8260*/  BAR.ARV 0xf, 0x100 ;  /* 0x03c4000000007b1d */ /* 0x000fec0000002000 */
[----:B------:R-:W-:Y:S01]  /*8270*/  ISETP.GT.AND P0, PT, R231, R0, PT ;  /* 0x00000000e700720c */ /* 0x000fe20003f04270 */
[----:B------:R-:W-:-:S12]  /*8280*/  @P1 BRA `(.L_x_2012) ;  /* 0x0000000000141947 */ /* 0x000fd80003800000 */
[----:B0-----:R-:W2:Y:S02]  /*8290*/  LDL R2, [R1+0x1e8] ;  /* 0x0001e80001027983 */ /* 0x001ea40000100800 */
[----:B--2---:R-:W-:-:S05]  /*82a0*/  LEA R2, R2, UR21, 0x3 ;  /* 0x0000001502027c11 */ /* 0x004fca000f8e18ff */
[----:B------:R-:W-:-:S05]  /*82b0*/  VIADD R2, R2, 0x38860 ;  /* 0x0003886002027836 */ /* 0x000fca0000000000 */
[----:B------:R-:W-:-:S04]  /*82c0*/  PRMT R2, RZ, 0x654, R2 ;  /* 0x00000654ff027816 */ /* 0x000fc80000000002 */
[----:B------:R1:W-:Y:S03]  /*82d0*/  SYNCS.ARRIVE.TRANS64.RED.A1T0 RZ, [R2+URZ], RZ ;  /* 0x000000ff02ff79a7 */ /* 0x0003e6000810043f */
.L_x_2012:
[----:B------:R-:W-:Y:S05]  /*82e0*/  BSYNC B0 ;  /* 0x0000000000007941 */ /* 0x000fea0003800000 */
.L_x_2011:
[----:B------:R-:W-:Y:S01]  /*82f0*/  VIADD R231, R231, 0xffffffff ;  /* 0xffffffffe7e77836 */ /* 0x000fe20000000000 */
[----:B------:R-:W-:Y:S06]  /*8300*/  @P0 BRA `(.L_x_2013) ;  /* 0xffffffc000a00947 */ /* 0x000fec000383ffff */
.L_x_2010:
        /* <DEDUP_REMOVED lines=65> */
[----:B------:R-:W5:Y:S04]  /*8720*/  LDL R38, [R1+0x1f0] ;  /* 0x0001f00001267983 */ /* 0x000f680000100800 */
[----:B------:R-:W5:Y:S01]  /*8730*/  LDL R0, [R1+0x1e8] ;  /* 0x0001e80001007983 */ /* 0x000f620000100800 */
[----:B--2---:R-:W-:-:S05]  /*8740*/  IMAD R152, R39, 0x40, R152 ;  /* 0x0000004027987824 */ /* 0x004fca00078e0298 */
[----:B------:R-:W-:Y:S01]  /*8750*/  LEA R152, R152, UR21, 0x2 ;  /* 0x0000001598987c11 */ /* 0x000fe2000f8e10ff */
[----:B------:R-:W-:Y:S06]  /*8760*/  BAR.SYNC.DEFER_BLOCKING 0xe, 0x100 ;  /* 0x0384000000007b1d */ /* 0x000fec0000010000 */
[----:B------:R-:W-:Y:S04]  /*8770*/  LDS R39, [R152+0x38400] ;  /* 0x0384000098277984 */ /* 0x000fe80000000800 */
[----:B------:R-:W3:Y:S01]  /*8780*/  LDS R152, [R152+0x38420] ;  /* 0x0384200098987984 */ /* 0x000ee20000000800 */
[----:B------:R-:W-:Y:S01]  /*8790*/  BSSY B0, `(.L_x_2014) ;  /* 0x00000cd000007945 */ /* 0x000fe20003800000 */
[C---:B---3--:R-:W-:Y:S01]  /*87a0*/  FMUL.FTZ R19, R152.reuse, R19 ;  /* 0x0000001398137220 */ /* 0x048fe20000410000 */
[C---:B------:R-:W-:Y:S01]  /*87b0*/  FMUL.FTZ R18, R152.reuse, R18 ;  /* 0x0000001298127220 */ /* 0x040fe20000410000 */
[C---:B----4-:R-:W-:Y:S01]  /*87c0*/  FMUL.FTZ R43, R39.reuse, R43 ;  /* 0x0000002b272b7220 */ /* 0x050fe20000410000 */
[C---:B------:R-:W-:Y:S01]  /*87d0*/  FMUL.FTZ R42, R39.reuse, R42 ;  /* 0x0000002a272a7220 */ /* 0x040fe20000410000 */
[C---:B-----5:R-:W-:Y:S01]  /*87e0*/  FMUL.FTZ R45, R39.reuse, R45 ;  /* 0x0000002d272d7220 */ /* 0x060fe20000410000 */
[C---:B------:R-:W-:Y:S01]  /*87f0*/  FMUL.FTZ R44, R39.reuse, R44 ;  /* 0x0000002c272c7220 */ /* 0x040fe20000410000 */
[----:B------:R0:W-:Y:S01]  /*8800*/  STL.64 [R1+0x368], R18 ;  /* 0x0003681201007387 */ /* 0x0001e20000100a00 */
        /* <DEDUP_REMOVED lines=116> */
[C---:B0-----:R-:W-:Y:S01]  /*8f50*/  FMUL.FTZ R19, R152.reuse, R3 ;  /* 0x0000000398137220 */ /* 0x041fe20000410000 */
[C---:B------:R-:W-:Y:S01]  /*8f60*/  FMUL.FTZ R18, R152.reuse, R2 ;  /* 0x0000000298127220 */ /* 0x040fe20000410000 */
[C---:B------:R-:W-:Y:S01]  /*8f70*/  FMUL.FTZ R7, R152.reuse, R7 ;  /* 0x0000000798077220 */ /* 0x040fe20000410000 */
[C---:B------:R-:W-:Y:S01]  /*8f80*/  FMUL.FTZ R6, R152.reuse, R6 ;  /* 0x0000000698067220 */ /* 0x040fe20000410000 */
[C---:B------:R-:W-:Y:S01]  /*8f90*/  FMUL.FTZ R5, R152.reuse, R5 ;  /* 0x0000000598057220 */ /* 0x040fe20000410000 */
[----:B------:R-:W-:Y:S01]  /*8fa0*/  FMUL.FTZ R4, R152, R4 ;  /* 0x0000000498047220 */ /* 0x000fe20000410000 */
[----:B------:R-:W-:-:S02]  /*8fb0*/  VIADD R38, R38, 0x1 ;  /* 0x0000000126267836 */ /* 0x000fc40000000000 */
[----:B------:R-:W-:Y:S01]  /*8fc0*/  VIADD R0, R0, 0x1 ;  /* 0x0000000100007836 */ /* 0x000fe20000000000 */
[----:B------:R0:W-:Y:S04]  /*8fd0*/  STL.64 [R1+0x230], R42 ;  /* 0x0002302a01007387 */ /* 0x0001e80000100a00 */
        /* <DEDUP_REMOVED lines=62> */
[----:B------:R0:W-:Y:S04]  /*93c0*/  STL [R1+0x1f0], R38 ;  /* 0x0001f02601007387 */ /* 0x0001e80000100800 */
[----:B------:R0:W-:Y:S01]  /*93d0*/  STL [R1+0x1e8], R0 ;  /* 0x0001e80001007387 */ /* 0x0001e20000100800 */
[----:B------:R-:W-:Y:S06]  /*93e0*/  BAR.ARV 0xf, 0x100 ;  /* 0x03c4000000007b1d */ /* 0x000fec0000002000 */
[----:B------:R-:W-:Y:S01]  /*93f0*/  ISETP.NE.AND P0, PT, R0, 0x2, PT ;  /* 0x000000020000780c */ /* 0x000fe20003f05270 */
[----:B------:R-:W-:-:S12]  /*9400*/  IMAD.MOV.U32 R3, RZ, RZ, 0x1 ;  /* 0x00000001ff037424 */ /* 0x000fd800078e00ff */
[----:B0-----:R-:W-:Y:S05]  /*9410*/  @P0 BRA `(.L_x_2015) ;  /* 0x0000000000100947 */ /* 0x001fea0003800000 */
[----:B------:R-:W2:Y:S04]  /*9420*/  LDL R0, [R1+0x1ec] ;  /* 0x0001ec0001007983 */ /* 0x000ea80000100800 */
[----:B------:R0:W-:Y:S01]  /*9430*/  STL [R1+0x1e8], RZ ;  /* 0x0001e8ff01007387 */ /* 0x0001e20000100800 */
[----:B--2---:R-:W-:-:S05]  /*9440*/  LOP3.LUT R0, R0, 0x1, RZ, 0x3c, !PT ;  /* 0x0000000100007812 */ /* 0x004fca00078e3cff */
[----:B------:R0:W-:Y:S02]  /*9450*/  STL [R1+0x1ec], R0 ;  /* 0x0001ec0001007387 */ /* 0x0001e40000100800 */
.L_x_2015:
[----:B------:R-:W-:Y:S05]  /*9460*/  BSYNC B0 ;  /* 0x0000000000007941 */ /* 0x000fea0003800000 */
.L_x_2014:
[----:B------:R-:W-:Y:S05]  /*9470*/  BRA `(.L_x_2007) ;  /* 0x000001c400e47947 */ /* 0x000fea0003800000 */
.L_x_1999:
[----:B------:R-:W3:Y:S01]  /*9480*/  LDL.LU R15, [R1+0x44c] ;  /* 0x00044c00010f7983 */ /* 0x000ee20000300800 */
[----:B------:R-:W1:Y:S01]  /*9490*/  LDC R3, c[0x0][0x448] ;  /* 0x00011200ff037b82 */ /* 0x000e620000000800 */
[----:B------:R-:W-:Y:S01]  /*94a0*/  MOV R71, 0x400 ;  /* 0x0000040000477802 */ /* 0x000fe20000000f00 */
[----:B------:R-:W-:Y:S01]  /*94b0*/  IMAD.MOV.U32 R10, RZ, RZ, R4 ;  /* 0x000000ffff0a7224 */ /* 0x000fe200078e0004 */
[----:B------:R-:W4:Y:S01]  /*94c0*/  S2R R6, SR_CgaCtaId ;  /* 0x0000000000067919 */ /* 0x000f220000008800 */
[----:B------:R-:W-:Y:S02]  /*94d0*/  IMAD.MOV.U32 R8, RZ, RZ, 0x10000 ;  /* 0x00010000ff087424 */ /* 0x000fe400078e00ff */
[----:B------:R-:W-:Y:S01]  /*94e0*/  IMAD.MOV.U32 R11, RZ, RZ, 0x100 ;  /* 0x00000100ff0b7424 */ /* 0x000fe200078e00ff */
[----:B--2---:R-:W2:Y:S01]  /*94f0*/  S2R R0, SR_SWINHI ;  /* 0x0000000000007919 */ /* 0x004ea20000002f00 */
[----:B------:R-:W5:Y:S01]  /*9500*/  LDC.64 R20, c[0x0][0xad8] ;  /* 0x0002b600ff147b82 */ /* 0x000f620000000a00 */
[----:B------:R-:W-:-:S02]  /*9510*/  IMAD.MOV.U32 R5, RZ, RZ, 0x80 ;  /* 0x00000080ff057424 */ /* 0x000fc400078e00ff */
[----:B------:R-:W-:Y:S01]  /*9520*/  IMAD.MOV.U32 R7, RZ, RZ, RZ ;  /* 0x000000ffff077224 */ /* 0x000fe200078e00ff */
[----:B0-----:R-:W-:Y:S01]  /*9530*/  STL [R1+0x70], R12 ;  /* 0x0000700c01007387 */ /* 0x001fe20000100800 */
[----:B------:R-:W-:Y:S02]  /*9540*/  IMAD.MOV.U32 R14, RZ, RZ, 0x2000 ;  /* 0x00002000ff0e7424 */ /* 0x000fe400078e00ff */
[----:B------:R-:W-:Y:S01]  /*9550*/  IMAD.MOV.U32 R46, RZ, RZ, 0x1 ;  /* 0x00000001ff2e7424 */ /* 0x000fe200078e00ff */
[----:B------:R-:W0:Y:S01]  /*9560*/  LDC R160, c[0x0][0x288] ;  /* 0x0000a200ffa07b82 */ /* 0x000e220000000800 */
[----:B------:R-:W-:Y:S01]  /*9570*/  IMAD.MOV.U32 R47, RZ, RZ, RZ ;  /* 0x000000ffff2f7224 */ /* 0x000fe200078e00ff */
[----:B------:R-:W-:Y:S04]  /*9580*/  STL.64 [R1], RZ ;  /* 0x000000ff01007387 */ /* 0x000fe80000100a00 */
[----:B------:R-:W-:Y:S01]  /*9590*/  STL.64 [R1+0x60], R46 ;  /* 0x0000602e01007387 */ /* 0x000fe20000100a00 */
[----:B-1----:R-:W-:-:S03]  /*95a0*/  ISETP.NE.AND P0, PT, R3, 0x1, PT ;  /* 0x000000010300780c */ /* 0x002fc60003f05270 */
[----:B------:R-:W-:Y:S01]  /*95b0*/  STL.64 [R1+0x38], RZ ;  /* 0x000038ff01007387 */ /* 0x000fe20000100a00 */
[----:B----4-:R-:W-:Y:S01]  /*95c0*/  LEA R71, R6, R71, 0x18 ;  /* 0x0000004706477211 */ /* 0x010fe200078ec0ff */
[----:B------:R-:W-:-:S08]  /*95d0*/  IMAD.MOV.U32 R6, RZ, RZ, 0x1 ;  /* 0x00000001ff067424 */ /* 0x000fd000078e00ff */
[----:B------:R-:W1:Y:S01]  /*95e0*/  @P0 LDC R13, c[0x0][0x44c] ;  /* 0x00011300ff0d0b82 */ /* 0x000e620000000800 */
[----:B------:R-:W-:Y:S02]  /*95f0*/  MOV R26, R71 ;  /* 0x00000047001a7202 */ /* 0x000fe40000000f00 */
[----:B--2---:R-:W-:Y:S01]  /*9600*/  MOV R27, R0 ;  /* 0x00000000001b7202 */ /* 0x004fe20000000f00 */
[----:B------:R2:W-:Y:S01]  /*9610*/  STL.128 [R1+0x20], R4 ;  /* 0x0000200401007387 */ /* 0x0005e20000100c00 */
[----:B0-----:R-:W-:Y:S02]  /*9620*/  IADD3 R158, R29, 0x1, -R160 ;  /* 0x000000011d9e7810 */ /* 0x001fe40007ffe8a0 */
[C---:B------:R-:W-:Y:S02]  /*9630*/  IADD3 R0, P2, R26.reuse, 0x38850, RZ ;  /* 0x000388501a007810 */ /* 0x040fe40007f5e0ff */
[----:B------:R-:W-:-:S03]  /*9640*/  IADD3 R3, P3, R26, 0x38860, RZ ;  /* 0x000388601a037810 */ /* 0x000fc60007f7e0ff */
[--C-:B--2---:R-:W-:Y:S02]  /*9650*/  IMAD.X R5, RZ, RZ, R27.reuse, P2 ;  /* 0x000000ffff057224 */ /* 0x104fe400010e061b */
[----:B------:R-:W-:Y:S02]  /*9660*/  IMAD.X R7, RZ, RZ, R27, P3 ;  /* 0x000000ffff077224 */ /* 0x000fe400018e061b */
[----:B------:R-:W-:Y:S02]  /*9670*/  IMAD.MOV.U32 R6, RZ, RZ, R3 ;  /* 0x000000ffff067224 */ /* 0x000fe400078e0003 */
[----:B------:R-:W-:Y:S02]  /*9680*/  IMAD.SHL.U32 R3, R12, 0x40, RZ ;  /* 0x000000400c037824 */ /* 0x000fe400078e00ff */
[----:B------:R-:W-:Y:S01]  /*9690*/  IMAD.MOV.U32 R4, RZ, RZ, R0 ;  /* 0x000000ffff047224 */ /* 0x000fe200078e0000 */
[----:B------:R-:W-:Y:S01]  /*96a0*/  STL.64 [R1+0x68], R6 ;  /* 0x0000680601007387 */ /* 0x000fe20000100a00 */
[----:B------:R-:W-:-:S03]  /*96b0*/  @P0 VIADD R0, R3, 0x3f ;  /* 0x0000003f03000836 */ /* 0x000fc60000000000 */
[----:B------:R0:W-:Y:S01]  /*96c0*/  STL.128 [R1+0x40], R4 ;  /* 0x0000400401007387 */ /* 0x0001e20000100c00 */
[----:B-1----:R-:W-:-:S04]  /*96d0*/  @P0 IMAD.HI.U32 R0, R0, R13, RZ ;  /* 0x0000000d00000227 */ /* 0x002fc800078e00ff */
[----:B0-----:R-:W-:Y:S02]  /*96e0*/  VIADD R5, R3, 0x3f ;  /* 0x0000003f03057836 */ /* 0x001fe40000000000 */
[----:B---3--:R-:W-:Y:S01]  /*96f0*/  IMAD.MOV.U32 R9, RZ, RZ, R15 ;  /* 0x000000ffff097224 */ /* 0x008fe200078e000f */
[----:B------:R0:W-:Y:S04]  /*9700*/  STL.64 [R1+0x18], R14 ;  /* 0x0000180e01007387 */ /* 0x0001e80000100a00 */
[----:B------:R1:W-:Y:S01]  /*9710*/  STL.128 [R1+0x50], R8 ;  /* 0x0000500801007387 */ /* 0x0003e20000100c00 */
[----:B0-----:R-:W-:-:S05]  /*9720*/  IADD3 R14, P1, R26, 0x38830, RZ ;  /* 0x000388301a0e7810 */ /* 0x001fca0007f3e0ff */
[----:B------:R-:W-:Y:S01]  /*9730*/  IMAD.X R15, RZ, RZ, R27, P1 ;  /* 0x000000ffff0f7224 */ /* 0x000fe200008e061b */
[----:B-1----:R-:W0:Y:S01]  /*9740*/  @P0 LDC R11, c[0x0][0x450] ;  /* 0x00011400ff0b0b82 */ /* 0x002e220000000800 */
[----:B------:R-:W-:-:S03]  /*9750*/  IADD3 R8, P2, R26, 0x38840, RZ ;  /* 0x000388401a087810 */ /* 0x000fc60007f5e0ff */
[----:B------:R1:W-:Y:S02]  /*9760*/  STL.64 [R1+0x8], R14 ;  /* 0x0000080e01007387 */ /* 0x0003e40000100a00 */
[----:B------:R-:W-:Y:S01]  /*9770*/  IMAD.X R9, RZ, RZ, R27, P2 ;  /* 0x000000ffff097224 */ /* 0x000fe200010e061b */
[----:B-----5:R-:W-:-:S04]  /*9780*/  ISETP.GE.AND P2, PT, R21, 0x1, PT ;  /* 0x000000011500780c */ /* 0x020fc80003f46270 */
[----:B------:R1:W-:Y:S04]  /*9790*/  STL.64 [R1+0x10], R8 ;  /* 0x0000100801007387 */ /* 0x0003e80000100a00 */
[----:B------:R1:W-:Y:S01]  /*97a0*/  STL.64 [R1+0x30], R8 ;  /* 0x0000300801007387 */ /* 0x0003e20000100a00 */
[----:B0-----:R-:W-:-:S05]  /*97b0*/  @P0 SHF.R.U32.HI R5, RZ, R11, R0 ;  /* 0x0000000bff050219 */ /* 0x001fca0000011600 */
[----:B------:R-:W-:-:S04]  /*97c0*/  IMAD.IADD R5, R158, 0x1, R5 ;  /* 0x000000019e057824 */ /* 0x000fc800078e0205 */
[----:B------:R-:W-:Y:S01]  /*97d0*/  IMAD.IADD R0, R5, 0x1, R20 ;  /* 0x0000000105007824 */ /* 0x000fe200078e0214 */
[----:B-1----:R-:W-:Y:S06]  /*97e0*/  @!P2 BRA `(.L_x_2016) ;  /* 0x000000000040a947 */ /* 0x002fec0003800000 */
        /* <DEDUP_REMOVED lines=10> */
.L_x_2017:
[----:B------:R-:W-:-:S13]  /*9890*/  ISETP.NE.AND P1, PT, R21, 0x1, PT ;  /* 0x000000011500780c */ /* 0x000fda0003f25270 */
[----:B------:R-:W0:Y:S02]  /*98a0*/  @P1 LDC.64 R6, c[0x0][0xae0] ;  /* 0x0002b800ff061b82 */ /* 0x000e240000000a00 */
[----:B0-----:R-:W-:-:S05]  /*98b0*/  @P1 IMAD.HI.U32 R6, R4, R6, RZ ;  /* 0x0000000604061227 */ /* 0x001fca00078e00ff */
[----:B------:R-:W-:-:S07]  /*98c0*/  @P1 SHF.R.U32.HI R4, RZ, R7, R6 ;  /* 0x00000007ff041219 */ /* 0x000fce0000011606 */
.L_x_2018:
[----:B------:R-:W-:-:S05]  /*98d0*/  IMAD R5, R4, R21, R21 ;  /* 0x0000001504057224 */ /* 0x000fca00078e0215 */
[----:B------:R-:W-:-:S07]  /*98e0*/  VIMNMX R0, R0, R5, PT ;  /* 0x0000000500007248 */ /* 0x000fce0003fe0100 */
.L_x_2016:
[----:B------:R-:W0:Y:S01]  /*98f0*/  @P0 LDC R4, c[0x0][0x44c] ;  /* 0x00011300ff040b82 */ /* 0x000e220000000800 */
[----:B------:R-:W-:Y:S01]  /*9900*/  VIADD R0, R0, 0x3f ;  /* 0x0000003f00007836 */ /* 0x000fe20000000000 */
[----:B------:R-:W-:Y:S01]  /*9910*/  ULDC UR4, c[0x0][0xad4] ;  /* 0x0002b50000047ab9 */ /* 0x000fe20000000800 */
[C---:B------:R-:W-:Y:S02]  /*9920*/  VIADD R6, R29.reuse, 0x3f ;  /* 0x0000003f1d067836 */ /* 0x040fe40000000000 */
[----:B------:R-:W-:Y:S01]  /*9930*/  IMAD.IADD R160, R29, 0x1, -R160 ;  /* 0x000000011da07824 */ /* 0x000fe200078e0aa0 */
[----:B------:R-:W-:Y:S02]  /*9940*/  SHF.R.S32.HI R5, RZ, 0x1f, R0 ;  /* 0x0000001fff057819 */ /* 0x000fe40000011400 */
[----:B------:R-:W1:Y:S01]  /*9950*/  @P0 LDC R9, c[0x0][0x450] ;  /* 0x00011400ff090b82 */ /* 0x000e620000000800 */
[----:B------:R-:W-:Y:S02]  /*9960*/  SHF.R.S32.HI R7, RZ, 0x1f, R6 ;  /* 0x0000001fff077819 */ /* 0x000fe40000011406 */
[----:B------:R-:W-:-:S02]  /*9970*/  LEA.HI R5, R5, R0, RZ, 0x6 ;  /* 0x0000000005057211 */ /* 0x000fc400078f30ff */
[----:B------:R-:W-:Y:S02]  /*9980*/  LEA.HI R7, R7, R6, RZ, 0x6 ;  /* 0x0000000607077211 */ /* 0x000fe400078f30ff */
[----:B------:R-:W-:Y:S02]  /*9990*/  SHF.R.S32.HI R5, RZ, 0x6, R5 ;  /* 0x00000006ff057819 */ /* 0x000fe40000011405 */
[----:B------:R-:W-:-:S04]  /*99a0*/  SHF.R.S32.HI R8, RZ, 0x6, R7 ;  /* 0x00000006ff087819 */ /* 0x000fc80000011407 */
[----:B------:R-:W-:Y:S01]  /*99b0*/  VIMNMX R8, R5, R8, PT ;  /* 0x0000000805087248 */ /* 0x000fe20003fe0100 */
[----:B0-----:R-:W-:-:S05]  /*99c0*/  @P0 IMAD.HI.U32 R4, R3, R4, RZ ;  /* 0x0000000403040227 */ /* 0x001fca00078e00ff */
[----:B-1----:R-:W-:-:S05]  /*99d0*/  @P0 SHF.R.U32.HI R3, RZ, R9, R4 ;  /* 0x00000009ff030219 */ /* 0x002fca0000011604 */
[----:B------:R-:W-:-:S04]  /*99e0*/  IMAD.IADD R3, R160, 0x1, R3 ;  /* 0x00000001a0037824 */ /* 0x000fc800078e0203 */
        /* <DEDUP_REMOVED lines=11> */
.L_x_2020:
[----:B------:R-:W-:-:S13]  /*9aa0*/  ISETP.NE.AND P0, PT, R21, 0x1, PT ;  /* 0x000000011500780c */ /* 0x000fda0003f05270 */
[----:B------:R-:W0:Y:S02]  /*9ab0*/  @P0 LDC.64 R4, c[0x0][0xae0] ;  /* 0x0002b800ff040b82 */ /* 0x000e240000000a00 */
[----:B0-----:R-:W-:-:S05]  /*9ac0*/  @P0 IMAD.HI.U32 R4, R3, R4, RZ ;  /* 0x0000000403040227 */ /* 0x001fca00078e00ff */
[----:B------:R-:W-:-:S07]  /*9ad0*/  @P0 SHF.R.U32.HI R3, RZ, R5, R4 ;  /* 0x00000005ff030219 */ /* 0x000fce0000011604 */
.L_x_2021:
[----:B------:R-:W-:-:S05]  /*9ae0*/  IMAD R3, R3, R21, RZ ;  /* 0x0000001503037224 */ /* 0x000fca00078e02ff */
[----:B------:R-:W-:-:S07]  /*9af0*/  VIMNMX R0, R0, R3, !PT ;  /* 0x0000000300007248 */ /* 0x000fce0007fe0100 */
.L_x_2019:
        /* <DEDUP_REMOVED lines=13> */
[----:B------:R-:W0:Y:S01]  /*9bd0*/  I2F.RP R3, R6 ;  /* 0x0000000600037306 */ /* 0x000e220000209400 */
[----:B------:R-:W-:Y:S02]  /*9be0*/  IABS R12, R11 ;  /* 0x0000000b000c7213 */ /* 0x000fe40000000000 */
[----:B------:R-:W-:-:S05]  /*9bf0*/  IMAD.IADD R0, R0, 0x1, -R9 ;  /* 0x0000000100007824 */ /* 0x000fca00078e0a09 */
        /* <DEDUP_REMOVED lines=23> */
.L_x_2022:
[----:B------:R-:W-:Y:S01]  /*9d70*/  IMAD R154, R154, R161, R9 ;  /* 0x000000a19a9a7224 */ /* 0x000fe200078e0209 */
[----:B------:R-:W-:-:S04]  /*9d80*/  PRMT R3, RZ, 0x7610, R3 ;  /* 0x00007610ff037816 */ /* 0x000fc80000000003 */
[----:B------:R-:W-:-:S04]  /*9d90*/  VIADDMNMX R161, R154, R161, R8, PT ;  /* 0x000000a19aa17246 */ /* 0x000fc80003800108 */
[----:B------:R-:W-:-:S13]  /*9da0*/  ISETP.GT.AND P0, PT, R161, R154, PT ;  /* 0x0000009aa100720c */ /* 0x000fda0003f04270 */
[----:B------:R-:W-:Y:S05]  /*9db0*/  @!P0 BRA `(.L_x_2007) ;  /* 0x000001bc00948947 */ /* 0x000fea0003800000 */
[----:B------:R-:W-:Y:S01]  /*9dc0*/  SHF.R.S32.HI R3, RZ, 0x1f, R18 ;  /* 0x0000001fff037819 */ /* 0x000fe20000011412 */
[C---:B------:R-:W-:Y:S01]  /*9dd0*/  VIADD R9, R71.reuse, 0x400 ;  /* 0x0000040047097836 */ /* 0x040fe20000000000 */
[----:B------:R-:W-:Y:S01]  /*9de0*/  IADD3 R12, P0, R26, 0x38400, RZ ;  /* 0x000384001a0c7810 */ /* 0x000fe20007f1e0ff */
[----:B------:R-:W-:Y:S01]  /*9df0*/  VIADD R10, R71, 0x26400 ;  /* 0x00026400470a7836 */ /* 0x000fe20000000000 */
[----:B------:R-:W-:Y:S01]  /*9e00*/  LEA.HI R46, R3, R18, RZ, 0x7 ;  /* 0x00000012032e7211 */ /* 0x000fe200078f38ff */
[----:B------:R-:W-:Y:S01]  /*9e10*/  VIADD R8, R71, 0x22400 ;  /* 0x0002240047087836 */ /* 0x000fe20000000000 */
[----:B------:R-:W-:Y:S01]  /*9e20*/  STL [R1+0x94], R18 ;  /* 0x0000941201007387 */ /* 0x000fe20000100800 */
[----:B------:R-:W-:Y:S01]  /*9e30*/  IMAD.MOV.U32 R4, RZ, RZ, 0x1 ;  /* 0x00000001ff047424 */ /* 0x000fe200078e00ff */
[----:B------:R-:W-:Y:S01]  /*9e40*/  SHF.R.S32.HI R70, RZ, 0x7, R46 ;  /* 0x00000007ff467819 */ /* 0x000fe2000001142e */
[----:B------:R-:W-:Y:S01]  /*9e50*/  IMAD.MOV.U32 R5, RZ, RZ, RZ ;  /* 0x000000ffff057224 */ /* 0x000fe200078e00ff */
[----:B------:R-:W-:Y:S01]  /*9e60*/  SHF.R.U32.HI R10, RZ, 0x4, R10 ;  /* 0x00000004ff0a7819 */ /* 0x000fe2000001160a */
[----:B------:R-:W-:Y:S01]  /*9e70*/  IMAD.MOV.U32 R6, RZ, RZ, 0x1 ;  /* 0x00000001ff067424 */ /* 0x000fe200078e00ff */
[----:B------:R-:W-:Y:S01]  /*9e80*/  SHF.R.U32.HI R8, RZ, 0x4, R8 ;  /* 0x00000004ff087819 */ /* 0x000fe20000011608 */
[----:B------:R-:W0:Y:S01]  /*9e90*/  SHFL.IDX PT, R0, R70, RZ, 0x1f ;  /* 0x00001fff46007589 */ /* 0x000e2200000e0000 */
[----:B------:R-:W-:Y:S01]  /*9ea0*/  IMAD.MOV.U32 R7, RZ, RZ, RZ ;  /* 0x000000ffff077224 */ /* 0x000fe200078e00ff */
[----:B------:R-:W-:Y:S01]  /*9eb0*/  LOP3.LUT R10, R10, 0x3fff, RZ, 0xc0, !PT ;  /* 0x00003fff0a0a7812 */ /* 0x000fe200078ec0ff */
[----:B------:R-:W-:Y:S01]  /*9ec0*/  IMAD.X R13, RZ, RZ, R27, P0 ;  /* 0x000000ffff0d7224 */ /* 0x000fe200000e061b */
[----:B------:R-:W-:Y:S01]  /*9ed0*/  LOP3.LUT R8, R8, 0x3fff, RZ, 0xc0, !PT ;  /* 0x00003fff08087812 */ /* 0x000fe200078ec0ff */
[----:B------:R-:W-:Y:S01]  /*9ee0*/  IMAD.MOV.U32 R11, RZ, RZ, 0x40000040 ;  /* 0x40000040ff0b7424 */ /* 0x000fe200078e00ff */
[----:B------:R1:W-:Y:S02]  /*9ef0*/  STL.128 [R1+0x80], R4 ;  /* 0x0000800401007387 */ /* 0x0003e40000100c00 */
[----:B------:R-:W-:-:S02]  /*9f00*/  LOP3.LUT R8, R8, 0x10000, RZ, 0xfc, !PT ;  /* 0x0001000008087812 */ /* 0x000fc400078efcff */
[----:B------:R2:W-:Y:S01]  /*9f10*/  STL.64 [R1+0x78], R12 ;  /* 0x0000780c01007387 */ /* 0x0005e20000100a00 */
[----:B-1----:R-:W-:Y:S01]  /*9f20*/  LOP3.LUT R4, R10, 0x10000, RZ, 0xfc, !PT ;  /* 0x000100000a047812 */ /* 0x002fe200078efcff */
[----:B------:R-:W-:Y:S01]  /*9f30*/  IMAD.MOV.U32 R5, RZ, RZ, 0x40000040 ;  /* 0x40000040ff057424 */ /* 0x000fe200078e00ff */
[----:B0-----:R-:W-:Y:S01]  /*9f40*/  LEA.HI R3, R0, R0, RZ, 0x1 ;  /* 0x0000000000037211 */ /* 0x001fe200078f08ff */
[----:B------:R-:W-:Y:S02]  /*9f50*/  IMAD.MOV.U32 R7, RZ, RZ, 0x40000040 ;  /* 0x40000040ff077424 */ /* 0x000fe400078e00ff */
[----:B--2---:R-:W-:Y:S01]  /*9f60*/  IMAD.MOV.U32 R13, RZ, RZ, 0x40000040 ;  /* 0x40000040ff0d7424 */ /* 0x004fe200078e00ff */
[----:B------:R-:W-:-:S05]  /*9f70*/  LOP3.LUT R3, R3, 0x6, RZ, 0xc0, !PT ;  /* 0x0000000603037812 */ /* 0x000fca00078ec0ff */
[----:B------:R-:W-:Y:S02]  /*9f80*/  IMAD.IADD R0, R0, 0x1, -R3 ;  /* 0x0000000100007824 */ /* 0x000fe400078e0a03 */
[----:B------:R-:W-:Y:S02]  /*9f90*/  VIADD R3, R71, 0x20400 ;  /* 0x0002040047037836 */ /* 0x000fe40000000000 */
[--C-:B------:R-:W-:Y:S01]  /*9fa0*/  IMAD R0, R0, 0x8000, R9.reuse ;  /* 0x0000800000007824 */ /* 0x100fe200078e0209 */
[----:B------:R-:W-:Y:S02]  /*9fb0*/  SHF.R.U32.HI R9, RZ, 0x4, R9 ;  /* 0x00000004ff097819 */ /* 0x000fe40000011609 */
[----:B------:R-:W-:Y:S02]  /*9fc0*/  SHF.R.U32.HI R3, RZ, 0x4, R3 ;  /* 0x00000004ff037819 */ /* 0x000fe40000011603 */
[----:B------:R-:W-:Y:S02]  /*9fd0*/  SHF.R.U32.HI R0, RZ, 0x4, R0 ;  /* 0x00000004ff007819 */ /* 0x000fe40000011600 */
[----:B------:R-:W-:-:S02]  /*9fe0*/  LOP3.LUT R9, R9, 0x3fff, RZ, 0xc0, !PT ;  /* 0x00003fff09097812 */ /* 0x000fc400078ec0ff */
[----:B------:R-:W-:Y:S02]  /*9ff0*/  LOP3.LUT R3, R3, 0x3fff, RZ, 0xc0, !PT ;  /* 0x00003fff03037812 */ /* 0x000fe400078ec0ff */
[----:B------:R-:W-:Y:S02]  /*a000*/  LOP3.LUT R0, R0, 0x3fff, RZ, 0xc0, !PT ;  /* 0x00003fff00007812 */ /* 0x000fe400078ec0ff */
[----:B------:R-:W-:Y:S01]  /*a010*/  LOP3.LUT R6, R9, 0x10000, RZ, 0xfc, !PT ;  /* 0x0001000009067812 */ /* 0x000fe200078efcff */
[----:B------:R-:W-:Y:S01]  /*a020*/  IMAD.MOV.U32 R9, RZ, RZ, 0x40000040 ;  /* 0x40000040ff097424 */ /* 0x000fe200078e00ff */
[----:B------:R-:W-:Y:S02]  /*a030*/  LOP3.LUT R12, R3, 0x10000, RZ, 0xfc, !PT ;  /* 0x00010000030c7812 */ /* 0x000fe400078efcff */
[----:B------:R-:W-:Y:S01]  /*a040*/  LOP3.LUT R10, R0, 0x2000000, RZ, 0xfc, !PT ;  /* 0x02000000000a7812 */ /* 0x000fe200078efcff */
[----:B------:R0:W-:Y:S01]  /*a050*/  STL.128 [R1+0xb0], R4 ;  /* 0x0000b00401007387 */ /* 0x0001e20000100c00 */
[----:B------:R-:W-:-:S03]  /*a060*/  VIADD R0, R71, 0x36400 ;  /* 0x0003640047007836 */ /* 0x000fc60000000000 */
[----:B------:R0:W-:Y:S02]  /*a070*/  STL.64 [R1+0x98], R12 ;  /* 0x0000980c01007387 */ /* 0x0001e40000100a00 */
[----:B------:R-:W-:Y:S01]  /*a080*/  LOP3.LUT P0, RZ, R0, 0x3ff, RZ, 0xc0, !PT ;  /* 0x000003ff00ff7812 */ /* 0x000fe2000780c0ff */
[----:B------:R-:W-:Y:S01]  /*a090*/  IMAD.MOV.U32 R0, RZ, RZ, R18 ;  /* 0x000000ffff007224 */ /* 0x000fe200078e0012 */
[----:B------:R0:W-:Y:S11]  /*a0a0*/  STL.128 [R1+0xa0], R8 ;  /* 0x0000a00801007387 */ /* 0x0001f60000100c00 */
[----:B------:R-:W-:Y:S05]  /*a0b0*/  @!P0 BRA `(.L_x_2023) ;  /* 0x0000000000448947 */ /* 0x000fea0003800000 */
[----:B------:R-:W-:Y:S01]  /*a0c0*/  MOV R0, 0x0 ;  /* 0x0000000000007802 */ /* 0x000fe20000000f00 */
[----:B------:R-:W-:Y:S01]  /*a0d0*/  ULDC.64 UR4, c[0x4][0x90] ;  /* 0x0100240000047ab9 */ /* 0x000fe20000000a00 */
[----:B------:R-:W-:Y:S01]  /*a0e0*/  ULDC.64 UR6, c[0x4][0x20] ;  /* 0x0100080000067ab9 */ /* 0x000fe20000000a00 */
[----:B0-----:R-:W-:Y:S01]  /*a0f0*/  IMAD.U32 R4, RZ, RZ, UR4 ;  /* 0x00000004ff047e24 */ /* 0x001fe2000f8e00ff */
        /* <DEDUP_REMOVED lines=12> */
.L_x_2024:
[----:B------:R1:W5:Y:S02]  /*a1c0*/  LDL R0, [R1+0x94] ;  /* 0x0000940001007983 */ /* 0x0003640000100800 */
.L_x_2023:
[----:B------:R-:W2:Y:S01]  /*a1d0*/  LDL R47, [R1+0x1f4] ;  /* 0x0001f400012f7983 */ /* 0x000ea20000100800 */
[----:B-----5:R-:W-:Y:S01]  /*a1e0*/  SHF.R.S32.HI R3, RZ, 0x1f, R0 ;  /* 0x0000001fff037819 */ /* 0x020fe20000011400 */
[----:B0-----:R-:W-:Y:S01]  /*a1f0*/  IMAD.MOV.U32 R4, RZ, RZ, R28 ;  /* 0x000000ffff047224 */ /* 0x001fe200078e001c */
[----:B------:R-:W-:Y:S01]  /*a200*/  LOP3.LUT R11, R46, 0xffffff80, RZ, 0xc0, !PT ;  /* 0xffffff802e0b7812 */ /* 0x000fe200078ec0ff */
[----:B------:R-:W0:Y:S01]  /*a210*/  S2R R13, SR_TID.X ;  /* 0x00000000000d7919 */ /* 0x000e220000002100 */
[CC--:B------:R-:W-:Y:S01]  /*a220*/  LEA.HI R8, R3.reuse, R0.reuse, RZ, 0x4 ;  /* 0x0000000003087211 */ /* 0x0c0fe200078f20ff */
[----:B------:R-:W-:Y:S01]  /*a230*/  IMAD.MOV.U32 R5, RZ, RZ, R75 ;  /* 0x000000ffff057224 */ /* 0x000fe200078e004b */
[----:B------:R-:W-:Y:S01]  /*a240*/  LEA.HI R3, R3, R0, RZ, 0x5 ;  /* 0x0000000003037211 */ /* 0x000fe200078f28ff */
[----:B------:R-:W-:Y:S01]  /*a250*/  IMAD.MOV.U32 R6, RZ, RZ, R50 ;  /* 0x000000ffff067224 */ /* 0x000fe200078e0032 */
[----:B------:R-:W-:Y:S01]  /*a260*/  LOP3.LUT R9, R8, 0xfffffff0, RZ, 0xc0, !PT ;  /* 0xfffffff008097812 */ /* 0x000fe200078ec0ff */
[----:B------:R-:W-:Y:S01]  /*a270*/  IMAD.MOV.U32 R7, RZ, RZ, R51 ;  /* 0x000000ffff077224 */ /* 0x000fe200078e0033 */
[----:B------:R3:W-:Y:S01]  /*a280*/  STL.64 [R1+0xe0], R24 ;  /* 0x0000e01801007387 */ /* 0x0007e20000100a00 */
[----:B------:R-:W-:Y:S01]  /*a290*/  IMAD.IADD R12, R18, 0x1, -R11 ;  /* 0x00000001120c7824 */ /* 0x000fe200078e0a0b */
[----:B------:R-:W4:Y:S01]  /*a2a0*/  LDC.64 R50, c[0x0][0xad8] ;  /* 0x0002b600ff327b82 */ /* 0x000f220000000a00 */
[----:B------:R-:W-:Y:S01]  /*a2b0*/  IMAD.IADD R9, R0, 0x1, -R9 ;  /* 0x0000000100097824 */ /* 0x000fe200078e0a09 */
[----:B------:R1:W-:Y:S01]  /*a2c0*/  STL.128 [R1+0x130], R4 ;  /* 0x0001300401007387 */ /* 0x0003e20000100c00 */
[----:B------:R-:W-:Y:S01]  /*a2d0*/  IMAD.SHL.U32 R3, R3, 0x20, RZ ;  /* 0x0000002003037824 */ /* 0x000fe200078e00ff */
[----:B------:R-:W-:Y:S01]  /*a2e0*/  LEA.HI R11, R70, R70, RZ, 0x1 ;  /* 0x00000046460b7211 */ /* 0x000fe200078f08ff */
[----:B------:R-:W-:Y:S01]  /*a2f0*/  BSSY B0, `(.L_x_2025) ;  /* 0x000004d000007945 */ /* 0x000fe20003800000 */
[----:B------:R-:W-:Y:S01]  /*a300*/  SHF.R.S32.HI R10, RZ, 0x1f, R9 ;  /* 0x0000001fff0a7819 */ /* 0x000fe20000011409 */
[----:B------:R4:W-:Y:S01]  /*a310*/  STL.64 [R1+0xd8], R30 ;  /* 0x0000d81e01007387 */ /* 0x0009e20000100a00 */
[----:B------:R-:W4:Y:S01]  /*a320*/  LDC.64 R74, c[0x0][0xae0] ;  /* 0x0002b800ff4a7b82 */ /* 0x000f220000000a00 */
[----:B------:R-:W-:-:S02]  /*a330*/  LOP3.LUT R3, R3, 0xfffffc00, RZ, 0xc0, !PT ;  /* 0xfffffc0003037812 */ /* 0x000fc400078ec0ff */
[----:B------:R-:W-:Y:S01]  /*a340*/  LEA.HI R10, R10, R9, RZ, 0x3 ;  /* 0x000000090a0a7211 */ /* 0x000fe200078f18ff */
[----:B------:R-:W-:Y:S01]  /*a350*/  STL.U8 [R1+0xe8], RZ ;  /* 0x0000e8ff01007387 */ /* 0x000fe20000100000 */
[----:B------:R-:W-:-:S03]  /*a360*/  LOP3.LUT R11, R11, 0xfffffe, RZ, 0xc0, !PT ;  /* 0x00fffffe0b0b7812 */ /* 0x000fc600078ec0ff */
[----:B---3--:R-:W3:Y:S01]  /*a370*/  LDC.64 R24, c[0x0][0xad0] ;  /* 0x0002b400ff187b82 */ /* 0x008ee20000000a00 */
[----:B------:R-:W-:Y:S01]  /*a380*/  STL.U8 [R1+0x140], RZ ;  /* 0x000140ff01007387 */ /* 0x000fe20000100000 */
[C---:B-1----:R-:W-:Y:S01]  /*a390*/  LOP3.LUT R4, R10.reuse, 0xfffffff8, RZ, 0xc0, !PT ;  /* 0xfffffff80a047812 */ /* 0x042fe200078ec0ff */
[----:B------:R-:W-:Y:S02]  /*a3a0*/  IMAD.SHL.U32 R10, R10, 0x40, RZ ;  /* 0x000000400a0a7824 */ /* 0x000fe400078e00ff */
[----:B------:R-:W-:Y:S02]  /*a3b0*/  IMAD.IADD R11, R70, 0x1, -R11 ;  /* 0x00000001460b7824 */ /* 0x000fe400078e0a0b */
[----:B0-----:R-:W-:Y:S01]  /*a3c0*/  VIADD R14, R13, 0xffffff80 ;  /* 0xffffff800d0e7836 */ /* 0x001fe20000000000 */
[----:B------:R-:W-:Y:S01]  /*a3d0*/  SHF.R.S32.HI R13, RZ, 0x1f, R12 ;  /* 0x0000001fff0d7819 */ /* 0x000fe2000001140c */
[----:B------:R-:W-:Y:S01]  /*a3e0*/  IMAD.IADD R4, R9, 0x1, -R4 ;  /* 0x0000000109047824 */ /* 0x000fe200078e0a04 */
[----:B------:R-:W-:Y:S01]  /*a3f0*/  SHF.R.U32.HI R9, RZ, 0x1, R8 ;  /* 0x00000001ff097819 */ /* 0x000fe20000011608 */
[----:B------:R-:W0:Y:S01]  /*a400*/  LDC R28, c[0x0][0x288] ;  /* 0x0000a200ff1c7b82 */ /* 0x000e220000000800 */
[----:B------:R-:W-:Y:S01]  /*a410*/  LEA.HI R6, R13, R12, RZ, 0x2 ;  /* 0x0000000c0d067211 */ /* 0x000fe200078f10ff */
[----:B------:R-:W-:Y:S01]  /*a420*/  IMAD.SHL.U32 R0, R4, 0x40, RZ ;  /* 0x0000004004007824 */ /* 0x000fe200078e00ff */
[----:B------:R-:W-:Y:S01]  /*a430*/  LOP3.LUT R10, R10, 0xfffffe00, RZ, 0xc0, !PT ;  /* 0xfffffe000a0a7812 */ /* 0x000fe200078ec0ff */
[----:B------:R1:W-:Y:S01]  /*a440*/  STL [R1+0xec], R14 ;  /* 0x0000ec0e01007387 */ /* 0x0003e20000100800 */
[----:B------:R-:W-:Y:S01]  /*a450*/  LOP3.LUT R5, R6, 0x7ffffffc, RZ, 0xc0, !PT ;  /* 0x7ffffffc06057812 */ /* 0x000fe200078ec0ff */
[----:B----4-:R-:W-:Y:S01]  /*a460*/  IMAD.MOV.U32 R31, RZ, RZ, R50 ;  /* 0x000000ffff1f7224 */ /* 0x010fe200078e0032 */
[----:B------:R-:W-:Y:S01]  /*a470*/  SHF.R.S32.HI R7, RZ, 0x2, R6 ;  /* 0x00000002ff077819 */ /* 0x000fe20000011406 */
[----:B------:R-:W-:Y:S01]  /*a480*/  IMAD.MOV.U32 R50, RZ, RZ, R74 ;  /* 0x000000ffff327224 */ /* 0x000fe200078e004a */
[----:B------:R-:W-:Y:S01]  /*a490*/  SHF.R.S32.HI R6, RZ, 0x1f, R6 ;  /* 0x0000001fff067819 */ /* 0x000fe20000011406 */
[----:B------:R-:W-:Y:S01]  /*a4a0*/  IMAD.IADD R8, R12, 0x1, -R5 ;  /* 0x000000010c087824 */ /* 0x000fe200078e0a05 */
[----:B------:R-:W-:-:S02]  /*a4b0*/  LOP3.LUT R0, R0, 0x1c0, RZ, 0xc0, !PT ;  /* 0x000001c000007812 */ /* 0x000fc400078ec0ff */
[----:B------:R-:W-:Y:S01]  /*a4c0*/  LEA.HI R6, R6, R7, RZ, 0x3 ;  /* 0x0000000706067211 */ /* 0x000fe200078f18ff */
[----:B------:R-:W-:Y:S01]  /*a4d0*/  IMAD R21, R11, 0x80, R8 ;  /* 0x000000800b157824 */ /* 0x000fe200078e0208 */
[----:B------:R-:W-:Y:S01]  /*a4e0*/  LOP3.LUT R9, R0, 0x8, R9, 0xf8, !PT ;  /* 0x0000000800097812 */ /* 0x000fe200078ef809 */
[----:B------:R-:W-:Y:S01]  /*a4f0*/  IMAD.MOV.U32 R8, RZ, RZ, R49 ;  /* 0x000000ffff087224 */ /* 0x000fe200078e0031 */
[----:B------:R-:W-:Y:S01]  /*a500*/  LOP3.LUT R6, R6, 0xfffffff8, RZ, 0xc0, !PT ;  /* 0xfffffff806067812 */ /* 0x000fe200078ec0ff */
[----:B------:R-:W-:Y:S01]  /*a510*/  IMAD.MOV.U32 R49, RZ, RZ, R51 ;  /* 0x000000ffff317224 */ /* 0x000fe200078e0033 */
[----:B------:R-:W-:Y:S01]  /*a520*/  SHF.R.U32.HI R0, RZ, 0x3, R0 ;  /* 0x00000003ff007819 */ /* 0x000fe20000011600 */
[----:B------:R-:W-:Y:S01]  /*a530*/  IMAD.SHL.U32 R21, R21, 0x2, RZ ;  /* 0x0000000215157824 */ /* 0x000fe200078e00ff */
[----:B------:R-:W-:Y:S01]  /*a540*/  LEA.HI R12, R13, R12, RZ, 0x5 ;  /* 0x0000000c0d0c7211 */ /* 0x000fe200078f28ff */
[----:B------:R-:W-:Y:S01]  /*a550*/  IMAD.IADD R7, R7, 0x1, -R6 ;  /* 0x0000000107077824 */ /* 0x000fe200078e0a06 */
[----:B------:R-:W-:Y:S01]  /*a560*/  LOP3.LUT R0, R9, R0, RZ, 0x3c, !PT ;  /* 0x0000000009007212 */ /* 0x000fe200078e3cff */
[----:B------:R-:W4:Y:S01]  /*a570*/  LDC R6, c[0x0][0x450] ;  /* 0x00011400ff067b82 */ /* 0x000f220000000800 */
[C---:B------:R-:W-:Y:S01]  /*a580*/  LOP3.LUT P0, RZ, R4.reuse, 0x2, RZ, 0xc0, !PT ;  /* 0x0000000204ff7812 */ /* 0x040fe2000780c0ff */
[----:B------:R-:W-:Y:S01]  /*a590*/  IMAD.MOV.U32 R13, RZ, RZ, 0x20 ;  /* 0x00000020ff0d7424 */ /* 0x000fe200078e00ff */
[----:B------:R-:W-:Y:S01]  /*a5a0*/  LOP3.LUT P1, RZ, R4, 0x4, RZ, 0xc0, !PT ;  /* 0x0000000404ff7812 */ /* 0x000fe2000782c0ff */
[----:B------:R-:W-:Y:S01]  /*a5b0*/  IMAD.MOV.U32 R9, RZ, RZ, R48 ;  /* 0x000000ffff097224 */ /* 0x000fe200078e0030 */
[----:B------:R-:W-:Y:S01]  /*a5c0*/  SHF.R.S32.HI R12, RZ, 0x5, R12 ;  /* 0x00000005ff0c7819 */ /* 0x000fe2000001140c */
[----:B------:R-:W-:Y:S01]  /*a5d0*/  IMAD.MOV.U32 R48, RZ, RZ, RZ ;  /* 0x000000ffff307224 */ /* 0x000fe200078e00ff */
[----:B------:R-:W-:Y:S01]  /*a5e0*/  IADD3 R3, R0, R10, R3 ;  /* 0x0000000a00037210 */ /* 0x000fe20007ffe003 */
[----:B------:R-:W4:Y:S01]  /*a5f0*/  LDC.64 R4, c[0x0][0x448] ;  /* 0x00011200ff047b82 */ /* 0x000f220000000a00 */
[----:B------:R-:W-:Y:S01]  /*a600*/  IADD3 R10, P2, R16, 0x90, RZ ;  /* 0x00000090100a7810 */ /* 0x000fe20007f5e0ff */
[----:B------:R-:W-:Y:S01]  /*a610*/  IMAD R20, R12, 0x10, R7 ;  /* 0x000000100c147824 */ /* 0x000fe200078e0207 */
[----:B------:R-:W-:Y:S01]  /*a620*/  SEL R13, R13, 0xffffffe0, !P1 ;  /* 0xffffffe00d0d7807 */ /* 0x000fe20004800000 */
[----:B------:R-:W-:-:S02]  /*a630*/  IMAD.MOV.U32 R12, RZ, RZ, 0x10 ;  /* 0x00000010ff0c7424 */ /* 0x000fc400078e00ff */
[----:B-1----:R-:W-:Y:S01]  /*a640*/  IMAD.WIDE.U32 R14, R3, 0x2, R26 ;  /* 0x00000002030e7825 */ /* 0x002fe200078e001a */
[----:B------:R-:W-:Y:S02]  /*a650*/  STL.64 [R1+0xd0], R20 ;  /* 0x0000d01401007387 */ /* 0x000fe40000100a00 */
[----:B------:R-:W-:Y:S01]  /*a660*/  SEL R12, R12, 0xfffffff0, !P0 ;  /* 0xfffffff00c0c7807 */ /* 0x000fe20004000000 */
[----:B------:R-:W-:Y:S01]  /*a670*/  IMAD.X R11, RZ, RZ, R17, P2 ;  /* 0x000000ffff0b7224 */ /* 0x000fe200010e0611 */
[----:B------:R-:W-:Y:S01]  /*a680*/  IADD3 R14, P0, R14, 0x36400, RZ ;  /* 0x000364000e0e7810 */ /* 0x000fe20007f1e0ff */
[----:B---3--:R-:W-:Y:S02]  /*a690*/  IMAD.MOV.U32 R30, RZ, RZ, R25 ;  /* 0x000000ffff1e7224 */ /* 0x008fe400078e0019 */
[----:B------:R-:W-:Y:S01]  /*a6a0*/  IMAD.MOV.U32 R51, RZ, RZ, R75 ;  /* 0x000000ffff337224 */ /* 0x000fe200078e004b */
[----:B------:R1:W-:Y:S01]  /*a6b0*/  STL.128 [R1+0x120], R8 ;  /* 0x0001200801007387 */ /* 0x0003e20000100c00 */
[----:B------:R-:W-:-:S02]  /*a6c0*/  IMAD.X R15, RZ, RZ, R15, P0 ;  /* 0x000000ffff0f7224 */ /* 0x000fc400000e060f */
[----:B------:R-:W-:Y:S01]  /*a6d0*/  IMAD.MOV.U32 R7, RZ, RZ, R24 ;  /* 0x000000ffff077224 */ /* 0x000fe200078e0018 */
[----:B------:R-:W-:Y:S04]  /*a6e0*/  STL.64 [R1+0xc0], R12 ;  /* 0x0000c00c01007387 */ /* 0x000fe80000100a00 */
[----:B------:R-:W-:Y:S04]  /*a6f0*/  STL.64 [R1+0xc8], R14 ;  /* 0x0000c80e01007387 */ /* 0x000fe80000100a00 */
[----:B0-----:R-:W-:Y:S04]  /*a700*/  STL.128 [R1+0xf0], R28 ;  /* 0x0000f01c01007387 */ /* 0x001fe80000100c00 */
[----:B------:R-:W-:Y:S01]  /*a710*/  STL.128 [R1+0x100], R48 ;  /* 0x0001003001007387 */ /* 0x000fe20000100c00 */
[----:B-1----:R-:W-:-:S03]  /*a720*/  IADD3 R8, P1, R16, 0x430, RZ ;  /* 0x0000043010087810 */ /* 0x002fc60007f3e0ff */
[----:B----4-:R0:W-:Y:S02]  /*a730*/  STL.128 [R1+0x110], R4 ;  /* 0x0001100401007387 */ /* 0x0101e40000100c00 */
[----:B0-----:R-:W-:Y:S02]  /*a740*/  IMAD.MOV.U32 R4, RZ, RZ, R42 ;  /* 0x000000ffff047224 */ /* 0x001fe400078e002a */
[----:B------:R-:W-:Y:S01]  /*a750*/  IMAD.MOV.U32 R5, RZ, RZ, R73 ;  /* 0x000000ffff057224 */ /* 0x000fe200078e0049 */
[----:B--2---:R-:W-:-:S04]  /*a760*/  LEA.HI R0, R47, R47, RZ, 0x1 ;  /* 0x0000002f2f007211 */ /* 0x004fc800078f08ff */
[----:B------:R-:W-:-:S05]  /*a770*/  LOP3.LUT R0, R0, 0xfffffffe, RZ, 0xc0, !PT ;  /* 0xfffffffe00007812 */ /* 0x000fca00078ec0ff */
[----:B------:R-:W-:-:S05]  /*a780*/  IMAD.IADD R0, R47, 0x1, -R0 ;  /* 0x000000012f007824 */ /* 0x000fca00078e0a00 */
[----:B------:R-:W-:-:S04]  /*a790*/  SHF.L.U32 R0, R0, 0x1f, RZ ;  /* 0x0000001f00007819 */ /* 0x000fc800000006ff */
[----:B------:R-:W0:Y:S02]  /*a7a0*/  SYNCS.PHASECHK.TRANS64.TRYWAIT P0, [R71+URZ+0x38800], R0 ;  /* 0x03880000470075a7 */ /* 0x000e24000800017f */
[----:B0-----:R-:W-:Y:S05]  /*a7b0*/  @!P0 BRA `(.L_x_2026) ;  /* 0x0000023800708947 */ /* 0x001fea0003800000 */
.L_x_2237:
[----:B------:R-:W-:Y:S05]  /*a7c0*/  BSYNC B0 ;  /* 0x0000000000007941 */ /* 0x000fea0003800000 */
.L_x_2025:
[----:B------:R-:W-:Y:S01]  /*a7d0*/  IMAD.MOV.U32 R6, RZ, RZ, R68 ;  /* 0x000000ffff067224 */ /* 0x000fe200078e0044 */
[----:B------:R-:W-:Y:S01]  /*a7e0*/  STL.64 [R1+0x148], R34 ;  /* 0x0001482201007387 */ /* 0x000fe20000100a00 */
[----:B------:R-:W-:Y:S01]  /*a7f0*/  IMAD.MOV.U32 R7, RZ, RZ, R69 ;  /* 0x000000ffff077224 */ /* 0x000fe200078e0045 */
[----:B------:R-:W-:Y:S01]  /*a800*/  BSSY B0, `(.L_x_2027) ;  /* 0x000002b000007945 */ /* 0x000fe20003800000 */
[----:B------:R-:W-:Y:S01]  /*a810*/  IMAD.X R9, RZ, RZ, R17, P1 ;  /* 0x000000ffff097224 */ /* 0x000fe200008e0611 */
[----:B------:R-:W-:Y:S01]  /*a820*/  STL.64 [R1+0x1e0], R32 ;  /* 0x0001e02001007387 */ /* 0x000fe20000100a00 */
[----:B------:R-:W-:Y:S01]  /*a830*/  IMAD.MOV.U32 R24, RZ, RZ, R66 ;  /* 0x000000ffff187224 */ /* 0x000fe200078e0042 */
[----:B0-----:R-:W-:Y:S01]  /*a840*/  MOV R0, 0xaab0 ;  /* 0x0000aab000007802 */ /* 0x001fe20000000f00 */
[----:B------:R-:W-:Y:S01]  /*a850*/  IMAD.MOV.U32 R25, RZ, RZ, R67 ;  /* 0x000000ffff197224 */ /* 0x000fe200078e0043 */
[----:B------:R0:W-:Y:S01]  /*a860*/  STL.128 [R1+0x150], R4 ;  /* 0x0001500401007387 */ /* 0x0001e20000100c00 */
[----:B------:R-:W-:-:S02]  /*a870*/  IMAD.MOV.U32 R18, RZ, RZ, R36 ;  /* 0x000000ffff127224 */ /* 0x000fc400078e0024 */
[----:B------:R-:W-:Y:S01]  /*a880*/  VIADD R3, R161, 0xffffffff ;  /* 0xffffffffa1037836 */ /* 0x000fe20000000000 */
[----:B------:R-:W-:Y:S01]  /*a890*/  STL.128 [R1+0x170], R24 ;  /* 0x0001701801007387 */ /* 0x000fe20000100c00 */
[----:B0-----:R-:W-:Y:S02]  /*a8a0*/  IMAD.MOV.U32 R4, RZ, RZ, R37 ;  /* 0x000000ffff047224 */ /* 0x001fe400078e0025 */
[----:B------:R-:W-:Y:S02]  /*a8b0*/  IMAD.MOV.U32 R5, RZ, RZ, R44 ;  /* 0x000000ffff057224 */ /* 0x000fe400078e002c */
[----:B------:R-:W-:Y:S02]  /*a8c0*/  IMAD.MOV.U32 R6, RZ, RZ, R40 ;  /* 0x000000ffff067224 */ /* 0x000fe400078e0028 */
[----:B------:R-:W-:Y:S02]  /*a8d0*/  IMAD.MOV.U32 R7, RZ, RZ, R19 ;  /* 0x000000ffff077224 */ /* 0x000fe400078e0013 */
[----:B------:R-:W-:-:S03]  /*a8e0*/  IMAD.MOV.U32 R19, RZ, RZ, R41 ;  /* 0x000000ffff137224 */ /* 0x000fc600078e0029 */
[----:B------:R0:W-:Y:S04]  /*a8f0*/  STL.128 [R1+0x180], R4 ;  /* 0x0001800401007387 */ /* 0x0001e80000100c00 */
[----:B------:R-:W-:Y:S01]  /*a900*/  STL.128 [R1+0x160], R16 ;  /* 0x0001601001007387 */ /* 0x000fe20000100c00 */
[----:B0-----:R-:W-:Y:S02]  /*a910*/  IMAD.MOV.U32 R4, RZ, RZ, R38 ;  /* 0x000000ffff047224 */ /* 0x001fe400078e0026 */
[----:B------:R-:W-:Y:S02]  /*a920*/  IMAD.MOV.U32 R5, RZ, RZ, R65 ;  /* 0x000000ffff057224 */ /* 0x000fe400078e0041 */
[----:B------:R-:W-:Y:S02]  /*a930*/  IMAD.MOV.U32 R6, RZ, RZ, R63 ;  /* 0x000000ffff067224 */ /* 0x000fe400078e003f */
[----:B------:R-:W-:-:S05]  /*a940*/  IMAD.MOV.U32 R7, RZ, RZ, R64 ;  /* 0x000000ffff077224 */ /* 0x000fca00078e0040 */
[----:B------:R0:W-:Y:S02]  /*a950*/  STL.128 [R1+0x190], R4 ;  /* 0x0001900401007387 */ /* 0x0001e40000100c00 */
        /* <DEDUP_REMOVED lines=20> */
[----:B0-----:R-:W-:Y:S05]  /*aaa0*/  CALL.REL.NOINC `($_ZN7cutlass13device_kernelIN5flash11enable_sm90INS1_16FlashAttnFwdSm90INS1_25CollectiveMainloopFwdSm90ILi2EN4cute5tupleIJNS5_1CILi1EEES8_S8_EEENS6_IJNS7_ILi64EEESA_SA_EEELi512ENS_10bfloat16_tEfNS_4arch4Sm90ELb0ELb1ELb1ELb0ELb0ELb0ELb1ELb0ELb0ELb1ELb1ELb0EEENS1_21CollectiveEpilogueFwdINS6_IJSA_NS7_ILi512EEESA_EEES9_SC_SE_Li256ELb0ELb1ELb1ELb0EEENS1_19SingleTileSchedulerILb0ELb1ELb1ELi64EEEEEEEEEvNT_6ParamsE$_ZZN5flash25CollectiveMainloopFwdSm90ILi2EN4cute5tupleIJNS1_1CILi1EEES4_S4_EEENS2_IJNS3_ILi64EEES6_S6_EEELi512EN7cutlass10bfloat16_tEfNS8_4arch4Sm90ELb0ELb1ELb1ELb0ELb0ELb0ELb1ELb0ELb0ELb1ELb1ELb0EE3mmaINS_16FlashAttnFwdSm90ISC_NS_21CollectiveEpilogueFwdINS2_IJS6_NS3_ILi512EEES6_EEES5_S9_SB_Li256ELb0ELb1ELb1ELb0EEENS_19SingleTileSchedulerILb0ELb1ELb1ELi64EEEE13SharedStorageENS1_6TensorINS1_11ArrayEngineIfLm128EEENS1_6LayoutINS2_IJNS2_IJNS3_ILi2EEESR_NS3_ILi32EEEEEES4_S4_EEENS2_IJNS2_IJS4_SR_NS3_ILi4EEEEEENS3_ILi0EEESX_EEEEEEENS_7SoftmaxILi2ELi0EEEEEbRKNSC_6ParamsENS8_25PipelineTmaAsyncNoClusterILi2ENS8_16PipelineTmaAsyncILi2EEEEES19_RNS8_13PipelineStateILj2EEERT0_RT1_iRiRKNS_16SeqlenInfoQKNewKILb0ELb0EEENS2_IJiiiiEEERT_ENKUliT_T0_T1_E_clIZSD_ISM_S10_S12_EbS15_S19_S19_S1C_S1E_S1G_iS1H_S1L_S1M_S1O_EUlRS1P_iE0_NS3_ILb1EEES1W_EEDaiS1P_S1Q_S1R_) ;  /* 0x0000024c00ec7944 */ /* 0x001fea0003c00000 */
[----:B------:R-:W-:Y:S05]  /*aab0*/  BSYNC B0 ;  /* 0x0000000000007941 */ /* 0x000fea0003800000 */
.L_x_2027:
[----:B------:R-:W2:Y:S01]  /*aac0*/  LDL R4, [R1+0x70] ;  /* 0x0000700001047983 */ /* 0x000ea20000100800 */
[----:B------:R-:W0:Y:S08]  /*aad0*/  LDC R0, c[0x0][0x448] ;  /* 0x00011200ff007b82 */ /* 0x000e300000000800 */
[----:B------:R-:W1:Y:S01]  /*aae0*/  LDC.64 R6, c[0x0][0xad8] ;  /* 0x0002b600ff067b82 */ /* 0x000e620000000a00 */
[----:B0-----:R-:W-:-:S13]  /*aaf0*/  ISETP.NE.AND P0, PT, R0, 0x1, PT ;  /* 0x000000010000780c */ /* 0x001fda0003f05270 */
[----:B------:R-:W0:Y:S08]  /*ab00*/  @P0 LDC R3, c[0x0][0x44c] ;  /* 0x00011300ff030b82 */ /* 0x000e300000000800 */
[----:B------:R-:W3:Y:S01]  /*ab10*/  @P0 LDC R5, c[0x0][0x450] ;  /* 0x00011400ff050b82 */ /* 0x000ee20000000800 */
[----:B--2---:R-:W-:-:S04]  /*ab20*/  IMAD.SHL.U32 R4, R4, 0x40, RZ ;  /* 0x0000004004047824 */ /* 0x004fc800078e00ff */
[----:B0-----:R-:W-:-:S04]  /*ab30*/  @P0 IMAD.HI.U32 R0, R4, R3, RZ ;  /* 0x0000000304000227 */ /* 0x001fc800078e00ff */
[----:B------:R-:W-:Y:S01]  /*ab40*/  IMAD.MOV.U32 R3, RZ, RZ, R4 ;  /* 0x000000ffff037224 */ /* 0x000fe200078e0004 */
[----:B---3--:R-:W-:Y:S01]  /*ab50*/  @P0 SHF.R.U32.HI R3, RZ, R5, R0 ;  /* 0x00000005ff030219 */ /* 0x008fe20000011600 */
[----:B------:R-:W-:Y:S01]  /*ab60*/  VIADD R0, R161, 0xfffffffe ;  /* 0xfffffffea1007836 */ /* 0x000fe20000000000 */
[----:B-1----:R-:W-:-:S03]  /*ab70*/  ISETP.GE.AND P0, PT, R7, 0x1, PT ;  /* 0x000000010700780c */ /* 0x002fc60003f06270 */
[----:B------:R-:W-:-:S04]  /*ab80*/  IMAD.IADD R5, R160, 0x1, R3 ;  /* 0x00000001a0057824 */ /* 0x000fc800078e0203 */
[----:B------:R-:W-:-:S06]  /*ab90*/  IMAD.IADD R6, R5, 0x1, R6 ;  /* 0x0000000105067824 */ /* 0x000fcc00078e0206 */
[----:B------:R-:W-:Y:S05]  /*aba0*/  @!P0 BRA `(.L_x_2028) ;  /* 0x0000000000488947 */ /* 0x000fea0003800000 */
[C---:B------:R-:W-:Y:S01]  /*abb0*/  ISETP.GT.AND P0, PT, R5.reuse, RZ, PT ;  /* 0x000000ff0500720c */ /* 0x040fe20003f04270 */
[----:B------:R-:W-:Y:S01]  /*abc0*/  BSSY B0, `(.L_x_2029) ;  /* 0x000000e000007945 */ /* 0x000fe20003800000 */
[----:B------:R-:W-:-:S11]  /*abd0*/  VIADD R3, R5, 0xffffffff ;  /* 0xffffffff05037836 */ /* 0x000fd60000000000 */
        /* <DEDUP_REMOVED lines=8> */
.L_x_2030:
[----:B------:R-:W-:-:S13]  /*ac60*/  ISETP.NE.AND P0, PT, R7, 0x1, PT ;  /* 0x000000010700780c */ /* 0x000fda0003f05270 */
[----:B------:R-:W0:Y:S02]  /*ac70*/  @P0 LDC.64 R8, c[0x0][0xae0] ;  /* 0x0002b800ff080b82 */ /* 0x000e240000000a00 */
[----:B0-----:R-:W-:-:S05]  /*ac80*/  @P0 IMAD.HI.U32 R8, R3, R8, RZ ;  /* 0x0000000803080227 */ /* 0x001fca00078e00ff */
[----:B------:R-:W-:-:S07]  /*ac90*/  @P0 SHF.R.U32.HI R3, RZ, R9, R8 ;  /* 0x00000009ff030219 */ /* 0x000fce0000011608 */
.L_x_2031:
[----:B------:R-:W-:Y:S05]  /*aca0*/  BSYNC B0 ;  /* 0x0000000000007941 */ /* 0x000fea0003800000 */
.L_x_2029:
[----:B------:R-:W-:-:S05]  /*acb0*/  IMAD R3, R3, R7, R7 ;  /* 0x0000000703037224 */ /* 0x000fca00078e0207 */
[----:B------:R-:W-:-:S07]  /*acc0*/  VIMNMX R6, R6, R3, PT ;  /* 0x0000000306067248 */ /* 0x000fce0003fe0100 */
.L_x_2028:
[----:B------:R-:W-:-:S04]  /*acd0*/  SHF.R.S32.HI R3, RZ, 0x1f, R6 ;  /* 0x0000001fff037819 */ /* 0x000fc80000011406 */
[----:B------:R-:W-:-:S04]  /*ace0*/  LEA.HI R3, R3, R6, RZ, 0x6 ;  /* 0x0000000603037211 */ /* 0x000fc800078f30ff */
[----:B------:R-:W-:-:S04]  /*acf0*/  SHF.R.S32.HI R3, RZ, 0x6, R3 ;  /* 0x00000006ff037819 */ /* 0x000fc80000011403 */
[----:B------:R-:W-:-:S04]  /*ad00*/  VIMNMX R3, R154, R3, !PT ;  /* 0x000000039a037248 */ /* 0x000fc80007fe0100 */
[----:B------:R-:W-:-:S13]  /*ad10*/  ISETP.GE.AND P0, PT, R0, R3, PT ;  /* 0x000000030000720c */ /* 0x000fda0003f06270 */
[----:B------:R-:W-:Y:S05]  /*ad20*/  @!P0 BRA `(.L_x_2032) ;  /* 0x0000007c00bc8947 */ /* 0x000fea0003800000 */
.L_x_2063:
[----:B-1----:R-:W2:Y:S04]  /*ad30*/  LDL R60, [R1+0x1e8] ;  /* 0x0001e800013c7983 */ /* 0x002ea80000100800 */
[----:B0-----:R-:W3:Y:S04]  /*ad40*/  LDL R4, [R1+0x1f0] ;  /* 0x0001f00001047983 */ /* 0x001ee80000100800 */
[----:B------:R-:W4:Y:S01]  /*ad50*/  LDL R5, [R1+0x1c] ;  /* 0x00001c0001057983 */ /* 0x000f220000100800 */
[----:B--2---:R-:W-:-:S05]  /*ad60*/  VIADD R6, R60, 0x1 ;  /* 0x000000013c067836 */ /* 0x004fca0000000000 */
[----:B------:R-:W-:-:S13]  /*ad70*/  ISETP.NE.AND P0, PT, R6, 0x2, PT ;  /* 0x000000020600780c */ /* 0x000fda0003f05270 */
[----:B------:R0:W5:Y:S04]  /*ad80*/  @P0 LDL R8, [R1+0x1ec] ;  /* 0x0001ec0001080983 */ /* 0x0001680000100800 */
[----:B------:R-:W2:Y:S01]  /*ad90*/  @!P0 LDL R7, [R1+0x1ec] ;  /* 0x0001ec0001078983 */ /* 0x000ea20000100800 */
[----:B---3--:R-:W-:Y:S01]  /*ada0*/  VIADD R4, R4, 0x1 ;  /* 0x0000000104047836 */ /* 0x008fe20000000000 */
[----:B----4-:R-:W-:Y:S02]  /*adb0*/  LOP3.LUT R5, R5, 0x1, RZ, 0xfc, !PT ;  /* 0x0000000105057812 */ /* 0x010fe400078efcff */
[----:B------:R1:W-:Y:S04]  /*adc0*/  STL [R1+0x1e8], R6 ;  /* 0x0001e80601007387 */ /* 0x0003e80000100800 */
[----:B------:R0:W-:Y:S04]  /*add0*/  STL [R1+0x1f0], R4 ;  /* 0x0001f00401007387 */ /* 0x0001e80000100800 */
[----:B------:R0:W-:Y:S01]  /*ade0*/  @!P0 STL [R1+0x1e8], RZ ;  /* 0x0001e8ff01008387 */ /* 0x0001e20000100800 */
[----:B------:R-:W-:Y:S01]  /*adf0*/  ISETP.NE.AND P1, PT, R5, 0x3, PT ;  /* 0x000000030500780c */ /* 0x000fe20003f25270 */
[----:B------:R-:W-:Y:S05]  /*ae00*/  YIELD ;  /* 0x0000000000007946 */ /* 0x000fea0003800000 */
[----:B------:R-:W-:Y:S01]  /*ae10*/  BSSY B0, `(.L_x_2033) ;  /* 0x0000006000007945 */ /* 0x000fe20003800000 */
[----:B-1----:R-:W-:Y:S01]  /*ae20*/  @!P0 IMAD.MOV.U32 R6, RZ, RZ, RZ ;  /* 0x000000ffff068224 */ /* 0x002fe200078e00ff */
[----:B--2---:R-:W-:-:S05]  /*ae30*/  @!P0 LOP3.LUT R8, R7, 0x1, RZ, 0x3c, !PT ;  /* 0x0000000107088812 */ /* 0x004fca00078e3cff */
[----:B------:R0:W-:Y:S01]  /*ae40*/  @!P0 STL [R1+0x1ec], R8 ;  /* 0x0001ec0801008387 */ /* 0x0001e20000100800 */
[----:B------:R-:W-:Y:S05]  /*ae50*/  @!P1 BRA `(.L_x_2034) ;  /* 0x0000000000049947 */ /* 0x000fea0003800000 */
[----:B------:R-:W-:Y:S01]  /*ae60*/  BPT.TRAP 0x1 ;  /* 0x000000040000795c */ /* 0x000fe20000300000 */
.L_x_2034:
[----:B------:R-:W-:Y:S05]  /*ae70*/  BSYNC B0 ;  /* 0x0000000000007941 */ /* 0x000fea0003800000 */
.L_x_2033:
[----:B0-----:R-:W2:Y:S01]  /*ae80*/  LDL.64 R4, [R1+0x8] ;  /* 0x0000080001047983 */ /* 0x001ea20000100a00 */
[----:B-----5:R-:W-:Y:S02]  /*ae90*/  SHF.L.U32 R7, R8, 0x1f, RZ ;  /* 0x0000001f08077819 */ /* 0x020fe400000006ff */
[----:B--2---:R-:W-:-:S05]  /*aea0*/  MOV R5, R4 ;  /* 0x0000000400057202 */ /* 0x004fca0000000f00 */
[----:B------:R-:W-:-:S04]  /*aeb0*/  IMAD R6, R6, 0x8, R5 ;  /* 0x0000000806067824 */ /* 0x000fc800078e0205 */
[----:B------:R0:W1:Y:S01]  /*aec0*/  SYNCS.PHASECHK.TRANS64.TRYWAIT P0, [R6+URZ], R7 ;  /* 0x00000007060075a7 */ /* 0x000062000800017f */
[----:B------:R0:W5:Y:S01]  /*aed0*/  LDL.64 R8, [R1+0x1e8] ;  /* 0x0001e80001087983 */ /* 0x0001620000100a00 */
[----:B------:R-:W-:Y:S04]  /*aee0*/  BSSY B0, `(.L_x_2035) ;  /* 0x0000003000007945 */ /* 0x000fe80003800000 */
[----:B------:R-:W-:Y:S05]  /*aef0*/  @!P1 BRA `(.L_x_2036) ;  /* 0x0000000000049947 */ /* 0x000fea0003800000 */
[----:B------:R-:W-:Y:S01]  /*af00*/  BPT.TRAP 0x1 ;  /* 0x000000040000795c */ /* 0x000fe20000300000 */
.L_x_2036:
[----:B------:R-:W-:Y:S05]  /*af10*/  BSYNC B0 ;  /* 0x0000000000007941 */ /* 0x000fea0003800000 */
.L_x_2035:
[----:B------:R-:W-:Y:S04]  /*af20*/  BSSY B0, `(.L_x_2037) ;  /* 0x0000006000007945 */ /* 0x000fe80003800000 */
[----:B-1----:R-:W-:Y:S05]  /*af30*/  @P0 BRA `(.L_x_2038) ;  /* 0x0000000000100947 */ /* 0x002fea0003800000 */
[----:B-----5:R-:W-:Y:S01]  /*af40*/  IMAD R8, R8, 0x8, R5 ;  /* 0x0000000808087824 */ /* 0x020fe200078e0205 */
[----:B------:R-:W-:-:S04]  /*af50*/  SHF.L.U32 R9, R9, 0x1f, RZ ;  /* 0x0000001f09097819 */ /* 0x000fc800000006ff */
[----:B------:R-:W1:Y:S02]  /*af60*/  SYNCS.PHASECHK.TRANS64.TRYWAIT P0, [R8+URZ], R9 ;  /* 0x00000009080075a7 */ /* 0x000e64000800017f */
[----:B-1----:R-:W-:Y:S05]  /*af70*/  @!P0 BRA `(.L_x_2039) ;  /* 0x0000023000948947 */ /* 0x002fea0003800000 */
.L_x_2038:
[----:B------:R-:W-:Y:S05]  /*af80*/  BSYNC B0 ;  /* 0x0000000000007941 */ /* 0x000fea0003800000 */
.L_x_2037:
[----:B0-----:R-:W2:Y:S04]  /*af90*/  LDL R7, [R1+0x1e8] ;  /* 0x0001e80001077983 */ /* 0x001ea80000100800 */
[----:B------:R-:W2:Y:S01]  /*afa0*/  LD.E.64 R4, desc[UR44][R16.64+0xa0] ;  /* 0x0000a02c10047980 */ /* 0x000ea2000c101b00 */
[----:B------:R-:W-:Y:S05]  /*afb0*/  WARPSYNC.ALL ;  /* 0x0000000000007948 */ /* 0x000fea0003800000 */
[----:B------:R0:W-:Y:S04]  /*afc0*/  STL [R1+0x80], RZ ;  /* 0x000080ff01007387 */ /* 0x0001e80000100800 */
[----:B-1---5:R-:W3:Y:S01]  /*afd0*/  LD.E.64 R8, desc[UR44][R16.64+0x98] ;  /* 0x0000982c10087980 */ /* 0x022ee2000c101b00 */
[----:B------:R-:W-:-:S02]  /*afe0*/  IMAD.MOV.U32 R6, RZ, RZ, 0x1 ;  /* 0x00000001ff067424 */ /* 0x000fc400078e00ff */
[----:B--2---:R-:W-:Y:S01]  /*aff0*/  IMAD R4, R7, 0x200, R4 ;  /* 0x0000020007047824 */ /* 0x004fe200078e0204 */
[----:B------:R-:W-:Y:S01]  /*b000*/  R2UR UR7, R5 ;  /* 0x00000000050772ca */ /* 0x000fe200000e0000 */
[----:B------:R-:W2:Y:S04]  /*b010*/  LDL R7, [R1+0x54] ;  /* 0x0000540001077983 */ /* 0x000ea80000100800 */
[----:B------:R0:W-:Y:S04]  /*b020*/  STL [R1+0x80], R6 ;  /* 0x0000800601007387 */ /* 0x0001e80000100800 */
[----:B------:R-:W4:Y:S04]  /*b030*/  LD.E.64 R10, desc[UR44][R16.64+0x98] ;  /* 0x0000982c100a7980 */ /* 0x000f28000c101b00 */
[----:B------:R0:W-:Y:S04]  /*b040*/  STL [R1+0x80], R6 ;  /* 0x0000800601007387 */ /* 0x0001e80000100800 */
[----:B------:R-:W2:Y:S04]  /*b050*/  LD.E.64 R12, desc[UR44][R16.64+0x98] ;  /* 0x0000982c100c7980 */ /* 0x000ea8000c101b00 */
[----:B------:R0:W-:Y:S04]  /*b060*/  STL [R1+0x80], R6 ;  /* 0x0000800601007387 */ /* 0x0001e80000100800 */
[----:B------:R-:W2:Y:S01]  /*b070*/  LD.E.64 R14, desc[UR44][R16.64+0x98] ;  /* 0x0000982c100e7980 */ /* 0x000ea2000c101b00 */
[----:B------:R-:W-:Y:S01]  /*b080*/  R2UR UR6, R4 ;  /* 0x00000000040672ca */ /* 0x000fe200000e0000 */
[----:B------:R-:W-:-:S02]  /*b090*/  WARPGROUP.ARRIVE ;  /* 0x00000000000079c5 */ /* 0x000fc40000000000 */
[----:B------:R0:W5:Y:S01]  /*b0a0*/  LDL.64 R18, [R1+0x1e8] ;  /* 0x0001e80001127983 */ /* 0x0001620000100a00 */
[----:B---3--:R-:W-:Y:S02]  /*b0b0*/  R2UR UR4, R8 ;  /* 0x00000000080472ca */ /* 0x008fe400000e0000 */
[----:B------:R-:W-:-:S13]  /*b0c0*/  R2UR UR5, R9 ;  /* 0x00000000090572ca */ /* 0x000fda00000e0000 */
[----:B------:R-:W-:Y:S01]  /*b0d0*/  HGMMA.64x64x16.F32.BF16 R24, gdesc[UR4], RZ, !UPT, gsb0 ;  /* 0x00e00000041879f0 */ /* 0x000fe2000c0018ff */
[----:B----4-:R-:W-:Y:S02]  /*b0e0*/  VIADD R10, R10, 0x2 ;  /* 0x000000020a0a7836 */ /* 0x010fe40000000000 */
[----:B------:R-:W-:Y:S02]  /*b0f0*/  VIADD R8, R4, 0x2 ;  /* 0x0000000204087836 */ /* 0x000fe40000000000 */
[----:B------:R-:W-:Y:S01]  /*b100*/  IMAD.MOV.U32 R9, RZ, RZ, R5 ;  /* 0x000000ffff097224 */ /* 0x000fe200078e0005 */
[----:B------:R-:W-:Y:S02]  /*b110*/  R2UR UR4, R10 ;  /* 0x000000000a0472ca */ /* 0x000fe400000e0000 */
[----:B------:R-:W-:Y:S02]  /*b120*/  R2UR UR6, R8 ;  /* 0x00000000080672ca */ /* 0x000fe400000e0000 */
[----:B------:R-:W-:-:S02]  /*b130*/  R2UR UR7, R9 ;  /* 0x00000000090772ca */ /* 0x000fc400000e0000 */
[----:B------:R-:W-:Y:S01]  /*b140*/  R2UR UR5, R11 ;  /* 0x000000000b0572ca */ /* 0x000fe200000e0000 */
[----:B------:R-:W-:Y:S02]  /*b150*/  WARPGROUP.DEPBAR.LE gsb0, 0x0 ;  /* 0x00008000000079c5 */ /* 0x000fe40000010000 */
[----:B------:R-:W-:-:S10]  /*b160*/  WARPGROUP.ARRIVE ;  /* 0x00000000000079c5 */ /* 0x000fd40000000000 */
[----:B------:R-:W-:Y:S01]  /*b170*/  HGMMA.64x64x16.F32.BF16 R24, gdesc[UR4], R24, gsb0 ;  /* 0x00e00000041879f0 */ /* 0x000fe20008001818 */
[----:B--2---:R-:W-:Y:S02]  /*b180*/  VIADD R12, R12, 0x4 ;  /* 0x000000040c0c7836 */ /* 0x004fe40000000000 */
        /* <DEDUP_REMOVED lines=10> */
[----:B------:R-:W-:Y:S01]  /*b230*/  VIADD R14, R14, 0x6 ;  /* 0x000000060e0e7836 */ /* 0x000fe20000000000 */
[----:B------:R-:W-:Y:S02]  /*b240*/  R2UR UR7, R5 ;  /* 0x00000000050772ca */ /* 0x000fe400000e0000 */
[----:B------:R-:W-:Y:S02]  /*b250*/  R2UR UR6, R4 ;  /* 0x00000000040672ca */ /* 0x000fe400000e0000 */
[----:B------:R-:W-:Y:S02]  /*b260*/  R2UR UR4, R14 ;  /* 0x000000000e0472ca */ /* 0x000fe400000e0000 */
[----:B------:R-:W-:Y:S01]  /*b270*/  R2UR UR5, R15 ;  /* 0x000000000f0572ca */ /* 0x000fe200000e0000 */
[----:B------:R-:W-:-:S02]  /*b280*/  WARPGROUP.DEPBAR.LE gsb0, 0x0 ;  /* 0x00008000000079c5 */ /* 0x000fc40000010000 */
[----:B------:R-:W-:-:S10]  /*b290*/  WARPGROUP.ARRIVE ;  /* 0x00000000000079c5 */ /* 0x000fd40000000000 */
[----:B------:R-:W-:Y:S01]  /*b2a0*/  HGMMA.64x64x16.F32.BF16 R24, gdesc[UR4], R24, gsb0 ;  /* 0x00e00000041879f0 */ /* 0x000fe20008001818 */
[----:B------:R0:W-:Y:S01]  /*b2b0*/  STL [R1+0x80], R6 ;  /* 0x0000800601007387 */ /* 0x0001e20000100800 */
[----:B------:R-:W-:-:S04]  /*b2c0*/  LOP3.LUT R7, R7, 0x1, RZ, 0xfc, !PT ;  /* 0x0000000107077812 */ /* 0x000fc800078efcff */
[----:B------:R-:W-:Y:S01]  /*b2d0*/  ISETP.NE.AND P1, PT, R7, 0x3, PT ;  /* 0x000000030700780c */ /* 0x000fe20003f25270 */
[----:B------:R-:W-:Y:S01]  /*b2e0*/  BSSY B0, `(.L_x_2040) ;  /* 0x0000004000007945 */ /* 0x000fe20003800000 */
[----:B------:R-:W-:-:S11]  /*b2f0*/  WARPGROUP.DEPBAR.LE gsb0, 0x0 ;  /* 0x00008000000079c5 */ /* 0x000fd60000010000 */
[----:B0-----:R-:W-:Y:S05]  /*b300*/  @!P1 BRA `(.L_x_2041) ;  /* 0x0000000000049947 */ /* 0x001fea0003800000 */
[----:B------:R-:W-:Y:S01]  /*b310*/  BPT.TRAP 0x1 ;  /* 0x000000040000795c */ /* 0x000fe20000300000 */
.L_x_2041:
[----:B------:R-:W-:Y:S05]  /*b320*/  BSYNC B0 ;  /* 0x0000000000007941 */ /* 0x000fea0003800000 */
.L_x_2040:
[----:B------:R-:W2:Y:S01]  /*b330*/  LDL.64 R4, [R1+0x40] ;  /* 0x0000400001047983 */ /* 0x000ea20000100a00 */
[----:B-----5:R-:W-:Y:S01]  /*b340*/  SHF.L.U32 R19, R19, 0x1f, RZ ;  /* 0x0000001f13137819 */ /* 0x020fe200000006ff */
[----:B------:R-:W-:Y:S01]  /*b350*/  BSSY B0, `(.L_x_2042) ;  /* 0x0000006000007945 */ /* 0x000fe20003800000 */
[----:B--2---:R-:W-:-:S05]  /*b360*/  MOV R5, R4 ;  /* 0x0000000400057202 */ /* 0x004fca0000000f00 */
[----:B------:R-:W-:-:S04]  /*b370*/  IMAD R18, R18, 0x8, R5 ;  /* 0x0000000812127824 */ /* 0x000fc800078e0205 */
[----:B------:R0:W1:Y:S01]  /*b380*/  SYNCS.PHASECHK.TRANS64.TRYWAIT P0, [R18+URZ], R19 ;  /* 0x00000013120075a7 */ /* 0x000062000800017f */
[----:B------:R-:W-:Y:S05]  /*b390*/  @!P1 BRA `(.L_x_2043) ;  /* 0x0000000000049947 */ /* 0x000fea0003800000 */
[----:B------:R-:W-:Y:S01]  /*b3a0*/  BPT.TRAP 0x1 ;  /* 0x000000040000795c */ /* 0x000fe20000300000 */
.L_x_2043:
[----:B------:R-:W-:Y:S05]  /*b3b0*/  BSYNC B0 ;  /* 0x0000000000007941 */ /* 0x000fea0003800000 */
.L_x_2042:
[----:B------:R-:W-:Y:S04]  /*b3c0*/  BSSY B0, `(.L_x_2044) ;  /* 0x0000004000007945 */ /* 0x000fe80003800000 */
[----:B-1----:R-:W-:Y:S05]  /*b3d0*/  @P0 BRA `(.L_x_2045) ;  /* 0x0000000000080947 */ /* 0x002fea0003800000 */
[----:B------:R-:W1:Y:S02]  /*b3e0*/  SYNCS.PHASECHK.TRANS64.TRYWAIT P0, [R18+URZ], R19 ;  /* 0x00000013120075a7 */ /* 0x000e64000800017f */
[----:B-1----:R-:W-:Y:S05]  /*b3f0*/  @!P0 BRA `(.L_x_2046) ;  /* 0x0000022c00888947 */ /* 0x002fea0003800000 */
.L_x_2045:
[----:B------:R-:W-:Y:S05]  /*b400*/  BSYNC B0 ;  /* 0x0000000000007941 */ /* 0x000fea0003800000 */
.L_x_2044:
[----:B------:R-:W2:Y:S01]  /*b410*/  S2R R4, SR_TID.X ;  /* 0x0000000000047919 */ /* 0x000ea20000002100 */
[----:B------:R-:W3:Y:S01]  /*b420*/  LDL R7, [R1+0x1e8] ;  /* 0x0001e80001077983 */ /* 0x000ee20000100800 */
[----:B--2---:R-:W-:-:S03]  /*b430*/  LOP3.LUT R8, R4, 0x7f, RZ, 0xc0, !PT ;  /* 0x0000007f04087812 */ /* 0x004fc600078ec0ff */
[----:B------:R-:W3:Y:S01]  /*b440*/  LD.E.64 R4, desc[UR44][R16.64+0xb8] ;  /* 0x0000b82c10047980 */ /* 0x000ee2000c101b00 */
[----:B------:R-:W-:Y:S05]  /*b450*/  WARPSYNC.ALL ;  /* 0x0000000000007948 */ /* 0x000fea0003800000 */
[----:B------:R-:W-:Y:S01]  /*b460*/  ISETP.NE.AND P0, PT, R8, RZ, PT ;  /* 0x000000ff0800720c */ /* 0x000fe20003f05270 */
[----:B01----:R-:W2:Y:S04]  /*b470*/  LDL R18, [R1+0x88] ;  /* 0x0000880001127983 */ /* 0x003ea80000100800 */
[----:B------:R-:W4:Y:S04]  /*b480*/  LD.E.64 R8, desc[UR44][R16.64+0xb0] ;  /* 0x0000b02c10087980 */ /* 0x000f28000c101b00 */
[----:B------:R-:W-:Y:S04]  /*b490*/  STL [R1+0x88], R6 ;  /* 0x0000880601007387 */ /* 0x000fe80000100800 */
[----:B------:R-:W5:Y:S04]  /*b4a0*/  LD.E.64 R10, desc[UR44][R16.64+0xb0] ;  /* 0x0000b02c100a7980 */ /* 0x000f68000c101b00 */
[----:B------:R-:W-:Y:S04]  /*b4b0*/  STL [R1+0x88], R6 ;  /* 0x0000880601007387 */ /* 0x000fe80000100800 */
[----:B------:R-:W5:Y:S04]  /*b4c0*/  LD.E.64 R12, desc[UR44][R16.64+0xb0] ;  /* 0x0000b02c100c7980 */ /* 0x000f68000c101b00 */
[----:B------:R-:W-:Y:S04]  /*b4d0*/  STL [R1+0x88], R6 ;  /* 0x0000880601007387 */ /* 0x000fe80000100800 */
[----:B------:R-:W5:Y:S01]  /*b4e0*/  LD.E.64 R14, desc[UR44][R16.64+0xb0] ;  /* 0x0000b02c100e7980 */ /* 0x000f62000c101b00 */
[----:B---3--:R-:W-:Y:S01]  /*b4f0*/  IMAD R4, R7, 0x1000, R4 ;  /* 0x0000100007047824 */ /* 0x008fe200078e0204 */
[----:B------:R-:W-:-:S02]  /*b500*/  R2UR UR7, R5 ;  /* 0x00000000050772ca */ /* 0x000fc400000e0000 */
[----:B------:R-:W-:Y:S02]  /*b510*/  STL [R1+0x88], R6 ;  /* 0x0000880601007387 */ /* 0x000fe40000100800 */
[----:B------:R-:W-:Y:S02]  /*b520*/  R2UR UR6, R4 ;  /* 0x00000000040672ca */ /* 0x000fe400000e0000 */
[----:B--2---:R-:W-:Y:S02]  /*b530*/  ISETP.NE.U32.AND P1, PT, R18, RZ, PT ;  /* 0x000000ff1200720c */ /* 0x004fe40003f25070 */
[----:B------:R-:W2:Y:S01]  /*b540*/  LD.E.64 R18, desc[UR44][R16.64+0xb0] ;  /* 0x0000b02c10127980 */ /* 0x000ea2000c101b00 */
[----:B------:R-:W-:Y:S01]  /*b550*/  WARPGROUP.ARRIVE ;  /* 0x00000000000079c5 */ /* 0x000fe20000000000 */
[----:B----4-:R-:W-:Y:S01]  /*b560*/  R2UR UR4, R8 ;  /* 0x00000000080472ca */ /* 0x010fe200000e0000 */
[----:B------:R-:W-:Y:S01]  /*b570*/  VIADD R8, R4, 0x2 ;  /* 0x0000000204087836 */ /* 0x000fe20000000000 */
[----:B------:R-:W-:Y:S01]  /*b580*/  R2UR UR5, R9 ;  /* 0x00000000090572ca */ /* 0x000fe200000e0000 */
[----:B-----5:R-:W-:-:S06]  /*b590*/  VIADD R10, R10, 0x2 ;  /* 0x000000020a0a7836 */ /* 0x020fcc0000000000 */
[----:B------:R-:W-:Y:S01]  /*b5a0*/  VOTEU.ANY UP0, P1 ;  /* 0x00000000003f7886 */ /* 0x000fe20000800100 */
[----:B------:R-:W-:Y:S05]  /*b5b0*/  STL [R1+0x88], R6 ;  /* 0x0000880601007387 */ /* 0x000fea0000100800 */
[----:B------:R-:W-:Y:S01]  /*b5c0*/  HGMMA.64x64x16.F32.BF16 R24, gdesc[UR4], R24, UP0, gsb0 ;  /* 0x00e00000041879f0 */ /* 0x000fe2000b801818 */
[----:B------:R-:W-:Y:S01]  /*b5d0*/  IMAD.MOV.U32 R9, RZ, RZ, R5 ;  /* 0x000000ffff097224 */ /* 0x000fe200078e0005 */
[----:B------:R-:W-:Y:S02]  /*b5e0*/  R2UR UR6, R8 ;  /* 0x00000000080672ca */ /* 0x000fe400000e0000 */
[----:B------:R-:W-:-:S02]  /*b5f0*/  R2UR UR4, R10 ;  /* 0x000000000a0472ca */ /* 0x000fc400000e0000 */
[----:B------:R-:W-:Y:S02]  /*b600*/  R2UR UR7, R9 ;  /* 0x00000000090772ca */ /* 0x000fe400000e0000 */
[----:B------:R-:W-:Y:S01]  /*b610*/  R2UR UR5, R11 ;  /* 0x000000000b0572ca */ /* 0x000fe200000e0000 */
[----:B------:R-:W-:Y:S02]  /*b620*/  WARPGROUP.DEPBAR.LE gsb0, 0x0 ;  /* 0x00008000000079c5 */ /* 0x000fe40000010000 */
[----:B------:R-:W3:Y:S01]  /*b630*/  LD.E.64 R20, desc[UR44][R16.64+0xb0] ;  /* 0x0000b02c10147980 */ /* 0x000ee2000c101b00 */
[----:B------:R-:W-:Y:S01]  /*b640*/  WARPGROUP.ARRIVE ;  /* 0x00000000000079c5 */ /* 0x000fe20000000000 */
[----:B------:R-:W-:Y:S02]  /*b650*/  VIADD R12, R12, 0x4 ;  /* 0x000000040c0c7836 */ /* 0x000fe40000000000 */
[----:B------:R-:W-:Y:S01]  /*b660*/  VIADD R8, R4, 0x4 ;  /* 0x0000000404087836 */ /* 0x000fe20000000000 */
[----:B------:R-:W-:Y:S05]  /*b670*/  STL [R1+0x88], R6 ;  /* 0x0000880601007387 */ /* 0x000fea0000100800 */
[----:B------:R-:W-:Y:S01]  /*b680*/  HGMMA.64x64x16.F32.BF16 R24, gdesc[UR4], R24, gsb0 ;  /* 0x00e00000041879f0 */ /* 0x000fe20008001818 */
[----:B------:R-:W-:Y:S01]  /*b690*/  IMAD.MOV.U32 R9, RZ, RZ, R5 ;  /* 0x000000ffff097224 */ /* 0x000fe200078e0005 */
[----:B------:R-:W-:-:S02]  /*b6a0*/  R2UR UR6, R8 ;  /* 0x00000000080672ca */ /* 0x000fc400000e0000 */
[----:B------:R-:W-:Y:S02]  /*b6b0*/  R2UR UR4, R12 ;  /* 0x000000000c0472ca */ /* 0x000fe400000e0000 */
[----:B------:R-:W-:Y:S02]  /*b6c0*/  R2UR UR7, R9 ;  /* 0x00000000090772ca */ /* 0x000fe400000e0000 */
[----:B------:R-:W-:Y:S01]  /*b6d0*/  R2UR UR5, R13 ;  /* 0x000000000d0572ca */ /* 0x000fe200000e0000 */
[----:B------:R-:W-:Y:S02]  /*b6e0*/  WARPGROUP.DEPBAR.LE gsb0, 0x0 ;  /* 0x00008000000079c5 */ /* 0x000fe40000010000 */
[----:B------:R-:W4:Y:S01]  /*b6f0*/  LD.E.64 R10, desc[UR44][R16.64+0xb0] ;  /* 0x0000b02c100a7980 */ /* 0x000f22000c101b00 */
        /* <DEDUP_REMOVED lines=11> */
[----:B------:R-:W5:Y:S01]  /*b7b0*/  LD.E.64 R12, desc[UR44][R16.64+0xb0] ;  /* 0x0000b02c100c7980 */ /* 0x000f62000c101b00 */
[----:B------:R-:W-:Y:S01]  /*b7c0*/  WARPGROUP.ARRIVE ;  /* 0x00000000000079c5 */ /* 0x000fe20000000000 */
[----:B------:R-:W-:Y:S02]  /*b7d0*/  VIADD R8, R4, 0x200 ;  /* 0x0000020004087836 */ /* 0x000fe40000000000 */
[----:B------:R-:W-:Y:S01]  /*b7e0*/  IMAD.MOV.U32 R9, RZ, RZ, R5 ;  /* 0x000000ffff097224 */ /* 0x000fe200078e0005 */
[----:B------:R-:W-:Y:S05]  /*b7f0*/  STL [R1+0x88], R6 ;  /* 0x0000880601007387 */ /* 0x000fea0000100800 */
[----:B------:R-:W-:Y:S01]  /*b800*/  HGMMA.64x64x16.F32.BF16 R24, gdesc[UR4], R24, gsb0 ;  /* 0x00e00000041879f0 */ /* 0x000fe20008001818 */
[----:B------:R-:W-:-:S02]  /*b810*/  R2UR UR6, R8 ;  /* 0x00000000080672ca */ /* 0x000fc400000e0000 */
[----:B------:R-:W-:Y:S01]  /*b820*/  R2UR UR7, R9 ;  /* 0x00000000090772ca */ /* 0x000fe200000e0000 */
[----:B--2---:R-:W-:Y:S01]  /*b830*/  VIADD R18, R18, 0x200 ;  /* 0x0000020012127836 */ /* 0x004fe20000000000 */
[----:B------:R-:W-:-:S04]  /*b840*/  R2UR UR5, R19 ;  /* 0x00000000130572ca */ /* 0x000fc800000e0000 */
[----:B------:R-:W-:Y:S01]  /*b850*/  R2UR UR4, R18 ;  /* 0x00000000120472ca */ /* 0x000fe200000e0000 */
[----:B------:R-:W-:Y:S02]  /*b860*/  WARPGROUP.DEPBAR.LE gsb0, 0x0 ;  /* 0x00008000000079c5 */ /* 0x000fe40000010000 */
[----:B------:R-:W2:Y:S01]  /*b870*/  LD.E.64 R14, desc[UR44][R16.64+0xb0] ;  /* 0x0000b02c100e7980 */ /* 0x000ea2000c101b00 */
[----:B------:R-:W-:Y:S01]  /*b880*/  WARPGROUP.ARRIVE ;  /* 0x00000000000079c5 */ /* 0x000fe20000000000 */
[----:B------:R-:W-:Y:S02]  /*b890*/  VIADD R8, R4, 0x202 ;  /* 0x0000020204087836 */ /* 0x000fe40000000000 */
[----:B------:R-:W-:Y:S01]  /*b8a0*/  IMAD.MOV.U32 R9, RZ, RZ, R5 ;  /* 0x000000ffff097224 */ /* 0x000fe200078e0005 */
[----:B------:R-:W-:Y:S05]  /*b8b0*/  STL [R1+0x88], R6 ;  /* 0x0000880601007387 */ /* 0x000fea0000100800 */
[----:B------:R-:W-:Y:S01]  /*b8c0*/  HGMMA.64x64x16.F32.BF16 R24, gdesc[UR4], R24, gsb0 ;  /* 0x00e00000041879f0 */ /* 0x000fe20008001818 */
[----:B------:R-:W-:-:S02]  /*b8d0*/  R2UR UR6, R8 ;  /* 0x00000000080672ca */ /* 0x000fc400000e0000 */
[----:B------:R-:W-:Y:S01]  /*b8e0*/  R2UR UR7, R9 ;  /* 0x00000000090772ca */ /* 0x000fe200000e0000 */
[----:B---3--:R-:W-:Y:S01]  /*b8f0*/  VIADD R20, R20, 0x202 ;  /* 0x0000020214147836 */ /* 0x008fe20000000000 */
[----:B------:R-:W-:-:S04]  /*b900*/  R2UR UR5, R21 ;  /* 0x00000000150572ca */ /* 0x000fc800000e0000 */
[----:B------:R-:W-:Y:S01]  /*b910*/  R2UR UR4, R20 ;  /* 0x00000000140472ca */ /* 0x000fe200000e0000 */
[----:B------:R-:W-:Y:S02]  /*b920*/  WARPGROUP.DEPBAR.LE gsb0, 0x0 ;  /* 0x00008000000079c5 */ /* 0x000fe40000010000 */
[----:B------:R-:W3:Y:S01]  /*b930*/  LD.E.64 R18, desc[UR44][R16.64+0xb0] ;  /* 0x0000b02c10127980 */ /* 0x000ee2000c101b00 */
[----:B------:R-:W-:Y:S01]  /*b940*/  WARPGROUP.ARRIVE ;  /* 0x00000000000079c5 */ /* 0x000fe20000000000 */
[----:B------:R-:W-:Y:S02]  /*b950*/  VIADD R8, R4, 0x204 ;  /* 0x0000020404087836 */ /* 0x000fe40000000000 */
[----:B------:R-:W-:Y:S01]  /*b960*/  IMAD.MOV.U32 R9, RZ, RZ, R5 ;  /* 0x000000ffff097224 */ /* 0x000fe200078e0005 */
[----:B------:R-:W-:Y:S05]  /*b970*/  STL [R1+0x88], R6 ;  /* 0x0000880601007387 */ /* 0x000fea0000100800 */
[----:B------:R-:W-:Y:S01]  /*b980*/  HGMMA.64x64x16.F32.BF16 R24, gdesc[UR4], R24, gsb0 ;  /* 0x00e00000041879f0 */ /* 0x000fe20008001818 */
[----:B------:R-:W-:-:S02]  /*b990*/  R2UR UR6, R8 ;  /* 0x00000000080672ca */ /* 0x000fc400000e0000 */
[----:B------:R-:W-:Y:S01]  /*b9a0*/  R2UR UR7, R9 ;  /* 0x00000000090772ca */ /* 0x000fe200000e0000 */
[----:B----4-:R-:W-:Y:S01]  /*b9b0*/  VIADD R10, R10, 0x204 ;  /* 0x000002040a0a7836 */ /* 0x010fe20000000000 */
[----:B------:R-:W-:-:S04]  /*b9c0*/  R2UR UR5, R11 ;  /* 0x000000000b0572ca */ /* 0x000fc800000e0000 */
[----:B------:R-:W-:Y:S01]  /*b9d0*/  R2UR UR4, R10 ;  /* 0x000000000a0472ca */ /* 0x000fe200000e0000 */
[----:B------:R-:W-:Y:S02]  /*b9e0*/  WARPGROUP.DEPBAR.LE gsb0, 0x0 ;  /* 0x00008000000079c5 */ /* 0x000fe40000010000 */
[----:B------:R-:W4:Y:S01]  /*b9f0*/  LD.E.64 R20, desc[UR44][R16.64+0xb0] ;  /* 0x0000b02c10147980 */ /* 0x000f22000c101b00 */
[----:B------:R-:W-:Y:S01]  /*ba00*/  WARPGROUP.ARRIVE ;  /* 0x00000000000079c5 */ /* 0x000fe20000000000 */
[----:B------:R-:W-:Y:S02]  /*ba10*/  VIADD R8, R4, 0x206 ;  /* 0x0000020604087836 */ /* 0x000fe40000000000 */
[----:B------:R-:W-:Y:S01]  /*ba20*/  IMAD.MOV.U32 R9, RZ, RZ, R5 ;  /* 0x000000ffff097224 */ /* 0x000fe200078e0005 */
[----:B------:R-:W-:Y:S05]  /*ba30*/  STL [R1+0x88], R6 ;  /* 0x0000880601007387 */ /* 0x000fea0000100800 */
[----:B------:R-:W-:Y:S01]  /*ba40*/  HGMMA.64x64x16.F32.BF16 R24, gdesc[UR4], R24, gsb0 ;  /* 0x00e00000041879f0 */ /* 0x000fe20008001818 */
[----:B------:R-:W-:-:S02]  /*ba50*/  R2UR UR6, R8 ;  /* 0x00000000080672ca */ /* 0x000fc400000e0000 */
[----:B------:R-:W-:Y:S01]  /*ba60*/  R2UR UR7, R9 ;  /* 0x00000000090772ca */ /* 0x000fe200000e0000 */
[----:B-----5:R-:W-:Y:S01]  /*ba70*/  VIADD R12, R12, 0x206 ;  /* 0x000002060c0c7836 */ /* 0x020fe20000000000 */
[----:B------:R-:W-:-:S04]  /*ba80*/  R2UR UR5, R13 ;  /* 0x000000000d0572ca */ /* 0x000fc800000e0000 */
        /* <DEDUP_REMOVED lines=101> */
[----:B------:R-:W0:Y:S06]  /*c0e0*/  SHFL.IDX PT, R7, R159, RZ, 0x1f ;  /* 0x00001fff9f077589 */ /* 0x000e2c00000e0000 */
[----:B------:R-:W-:Y:S01]  /*c0f0*/  HGMMA.64x64x16.F32.BF16 R24, gdesc[UR4], R24, gsb0 ;  /* 0x00e00000041879f0 */ /* 0x000fe20008001818 */
[----:B------:R-:W-:Y:S01]  /*c100*/  IMAD.MOV.U32 R57, RZ, RZ, R5 ;  /* 0x000000ffff397224 */ /* 0x000fe200078e0005 */
[----:B------:R-:W-:Y:S01]  /*c110*/  UMOV UR4, 0x1 ;  /* 0x0000000100047882 */ /* 0x000fe20000000000 */
[----:B------:R-:W-:Y:S01]  /*c120*/  STL [R1+0x88], R6 ;  /* 0x0000880601007387 */ /* 0x000fe20000100800 */
[----:B------:R-:W-:-:S02]  /*c130*/  UISETP.NE.U32.AND UP0, UPT, UR4, URZ, UPT ;  /* 0x0000003f0400728c */ /* 0x000fc4000bf05070 */
[----:B------:R-:W-:Y:S02]  /*c140*/  R2UR UR11, R57 ;  /* 0x00000000390b72ca */ /* 0x000fe400000e0000 */
[----:B0-----:R-:W-:-:S04]  /*c150*/  ISETP.GT.AND P1, PT, R7, 0x7f, PT ;  /* 0x0000007f0700780c */ /* 0x001fc80003f24270 */
[----:B------:R-:W-:-:S05]  /*c160*/  SEL R7, RZ, 0x2, !P1 ;  /* 0x00000002ff077807 */ /* 0x000fca0004800000 */
[----:B------:R-:W-:Y:S01]  /*c170*/  IMAD.IADD R56, R7, 0x1, R8 ;  /* 0x0000000107387824 */ /* 0x000fe200078e0208 */
[----:B--2---:R-:W-:-:S04]  /*c180*/  IADD3 R10, R10, 0x800, R7 ;  /* 0x000008000a0a7810 */ /* 0x004fc80007ffe007 */
[----:B------:R-:W-:Y:S02]  /*c190*/  R2UR UR10, R56 ;  /* 0x00000000380a72ca */ /* 0x000fe400000e0000 */
[----:B------:R-:W-:Y:S02]  /*c1a0*/  R2UR UR8, R10 ;  /* 0x000000000a0872ca */ /* 0x000fe400000e0000 */
[----:B------:R-:W-:Y:S01]  /*c1b0*/  R2UR UR9, R11 ;  /* 0x000000000b0972ca */ /* 0x000fe200000e0000 */
[----:B------:R-:W-:Y:S02]  /*c1c0*/  WARPGROUP.DEPBAR.LE gsb0, 0x0 ;  /* 0x00008000000079c5 */ /* 0x000fe40000010000 */
[----:B------:R-:W2:Y:S01]  /*c1d0*/  LD.E.64 R20, desc[UR44][R16.64+0xb0] ;  /* 0x0000b02c10147980 */ /* 0x000ea2000c101b00 */
[----:B------:R-:W-:Y:S01]  /*c1e0*/  WARPGROUP.ARRIVE ;  /* 0x00000000000079c5 */ /* 0x000fe20000000000 */
[----:B------:R-:W-:Y:S02]  /*c1f0*/  IMAD.MOV.U32 R11, RZ, RZ, 0x4 ;  /* 0x00000004ff0b7424 */ /* 0x000fe400078e00ff */
[----:B------:R-:W-:Y:S01]  /*c200*/  IMAD.MOV.U32 R59, RZ, RZ, R5 ;  /* 0x000000ffff3b7224 */ /* 0x000fe200078e0005 */
[----:B------:R-:W-:Y:S05]  /*c210*/  STL [R1+0x88], R6 ;  /* 0x0000880601007387 */ /* 0x000fea0000100800 */
[----:B------:R-:W-:Y:S01]  /*c220*/  HGMMA.64x64x16.F32.BF16 R24, gdesc[UR8], R24, UP0, gsb0 ;  /* 0x00e00000081879f0 */ /* 0x000fe2000b801818 */
[----:B------:R-:W-:Y:S01]  /*c230*/  SEL R9, R11, 0x2, P1 ;  /* 0x000000020b097807 */ /* 0x000fe20000800000 */
[----:B------:R-:W2:Y:S04]  /*c240*/  @!P0 LDL R10, [R1+0x1e8] ;  /* 0x0001e800010a8983 */ /* 0x000ea80000100800 */
[----:B------:R-:W-:Y:S01]  /*c250*/  IMAD.IADD R58, R8, 0x1, R9 ;  /* 0x00000001083a7824 */ /* 0x000fe200078e0209 */
[----:B------:R-:W-:-:S04]  /*c260*/  R2UR UR7, R59 ;  /* 0x000000003b0772ca */ /* 0x000fc800000e0000 */
[----:B------:R-:W-:Y:S02]  /*c270*/  R2UR UR6, R58 ;  /* 0x000000003a0672ca */ /* 0x000fe400000e0000 */
[----:B---3--:R-:W-:Y:S02]  /*c280*/  IADD3 R12, R9, 0x800, R12 ;  /* 0x00000800090c7810 */ /* 0x008fe40007ffe00c */
[----:B------:R-:W-:Y:S02]  /*c290*/  R2UR UR5, R13 ;  /* 0x000000000d0572ca */ /* 0x000fe400000e0000 */
[----:B------:R-:W-:Y:S01]  /*c2a0*/  R2UR UR4, R12 ;  /* 0x000000000c0472ca */ /* 0x000fe200000e0000 */
[----:B------:R-:W-:Y:S02]  /*c2b0*/  WARPGROUP.DEPBAR.LE gsb0, 0x0 ;  /* 0x00008000000079c5 */ /* 0x000fe40000010000 */
[----:B------:R-:W3:Y:S01]  /*c2c0*/  LD.E.64 R56, desc[UR44][R16.64+0xb0] ;  /* 0x0000b02c10387980 */ /* 0x000ee2000c101b00 */
[----:B------:R-:W-:Y:S01]  /*c2d0*/  WARPGROUP.ARRIVE ;  /* 0x00000000000079c5 */ /* 0x000fe20000000000 */
[----:B------:R-:W-:Y:S01]  /*c2e0*/  SEL R11, R11, 0x6, !P1 ;  /* 0x000000060b0b7807 */ /* 0x000fe20004800000 */
[----:B------:R-:W-:Y:S01]  /*c2f0*/  IMAD.MOV.U32 R13, RZ, RZ, R5 ;  /* 0x000000ffff0d7224 */ /* 0x000fe200078e0005 */
[----:B------:R-:W-:Y:S06]  /*c300*/  STL [R1+0x88], R6 ;  /* 0x0000880601007387 */ /* 0x000fec0000100800 */
[----:B------:R-:W-:Y:S01]  /*c310*/  HGMMA.64x64x16.F32.BF16 R24, gdesc[UR4], R24, gsb0 ;  /* 0x00e00000041879f0 */ /* 0x000fe20008001818 */
[----:B------:R-:W-:Y:S01]  /*c320*/  IMAD.IADD R12, R8, 0x1, R11 ;  /* 0x00000001080c7824 */ /* 0x000fe200078e020b */
[----:B------:R-:W-:-:S04]  /*c330*/  R2UR UR7, R13 ;  /* 0x000000000d0772ca */ /* 0x000fc800000e0000 */
[----:B------:R-:W-:Y:S02]  /*c340*/  R2UR UR6, R12 ;  /* 0x000000000c0672ca */ /* 0x000fe400000e0000 */
[----:B----4-:R-:W-:Y:S02]  /*c350*/  IADD3 R14, R11, 0x800, R14 ;  /* 0x000008000b0e7810 */ /* 0x010fe40007ffe00e */
[----:B------:R-:W-:Y:S02]  /*c360*/  R2UR UR5, R15 ;  /* 0x000000000f0572ca */ /* 0x000fe400000e0000 */
[----:B------:R-:W-:Y:S01]  /*c370*/  R2UR UR4, R14 ;  /* 0x000000000e0472ca */ /* 0x000fe200000e0000 */
[----:B------:R-:W-:Y:S02]  /*c380*/  WARPGROUP.DEPBAR.LE gsb0, 0x0 ;  /* 0x00008000000079c5 */ /* 0x000fe40000010000 */
[----:B------:R-:W4:Y:S01]  /*c390*/  LD.E.64 R58, desc[UR44][R16.64+0xb0] ;  /* 0x0000b02c103a7980 */ /* 0x000f22000c101b00 */
[----:B------:R-:W-:Y:S01]  /*c3a0*/  WARPGROUP.ARRIVE ;  /* 0x00000000000079c5 */ /* 0x000fe20000000000 */
[----:B------:R-:W-:-:S02]  /*c3b0*/  IMAD.MOV.U32 R8, RZ, RZ, 0x28 ;  /* 0x00000028ff087424 */ /* 0x000fc400078e00ff */
[----:B------:R-:W-:Y:S01]  /*c3c0*/  IMAD.MOV.U32 R13, RZ, RZ, 0xa00 ;  /* 0x00000a00ff0d7424 */ /* 0x000fe200078e00ff */
[----:B------:R-:W-:Y:S05]  /*c3d0*/  STL [R1+0x88], R6 ;  /* 0x0000880601007387 */ /* 0x000fea0000100800 */
[----:B------:R-:W-:Y:S01]  /*c3e0*/  HGMMA.64x64x16.F32.BF16 R24, gdesc[UR4], R24, gsb0 ;  /* 0x00e00000041879f0 */ /* 0x000fe20008001818 */
[----:B------:R-:W-:Y:S02]  /*c3f0*/  SEL R8, R8, 0x26, P1 ;  /* 0x0000002608087807 */ /* 0x000fe40000800000 */
[----:B------:R-:W-:-:S05]  /*c400*/  SEL R13, R13, 0x980, P1 ;  /* 0x000009800d0d7807 */ /* 0x000fca0000800000 */
[----:B------:R-:W-:-:S05]  /*c410*/  IMAD.IADD R8, R8, 0x1, R13 ;  /* 0x0000000108087824 */ /* 0x000fca00078e020d */
[----:B------:R-:W-:-:S05]  /*c420*/  LOP3.LUT R13, R8, 0xa06, RZ, 0xc0, !PT ;  /* 0x00000a06080d7812 */ /* 0x000fca00078ec0ff */
[----:B------:R-:W-:-:S05]  /*c430*/  IMAD.IADD R12, R4, 0x1, R13 ;  /* 0x00000001040c7824 */ /* 0x000fca00078e020d */
[----:B------:R-:W-:Y:S01]  /*c440*/  R2UR UR6, R12 ;  /* 0x000000000c0672ca */ /* 0x000fe200000e0000 */
[----:B-----5:R-:W-:Y:S02]  /*c450*/  IMAD.IADD R18, R13, 0x1, R18 ;  /* 0x000000010d127824 */ /* 0x020fe400078e0212 */
[----:B------:R-:W-:Y:S01]  /*c460*/  IMAD.MOV.U32 R13, RZ, RZ, R5 ;  /* 0x000000ffff0d7224 */ /* 0x000fe200078e0005 */
[----:B------:R-:W-:Y:S02]  /*c470*/  R2UR UR5, R19 ;  /* 0x00000000130572ca */ /* 0x000fe400000e0000 */
[----:B------:R-:W-:Y:S02]  /*c480*/  R2UR UR4, R18 ;  /* 0x00000000120472ca */ /* 0x000fe400000e0000 */
[----:B------:R-:W-:Y:S01]  /*c490*/  R2UR UR7, R13 ;  /* 0x000000000d0772ca */ /* 0x000fe200000e0000 */
[----:B------:R-:W-:Y:S02]  /*c4a0*/  WARPGROUP.DEPBAR.LE gsb0, 0x0 ;  /* 0x00008000000079c5 */ /* 0x000fe40000010000 */
[----:B------:R-:W5:Y:S01]  /*c4b0*/  LD.E.64 R14, desc[UR44][R16.64+0xb0] ;  /* 0x0000b02c100e7980 */ /* 0x000f62000c101b00 */
[----:B------:R-:W-:Y:S01]  /*c4c0*/  WARPGROUP.ARRIVE ;  /* 0x00000000000079c5 */ /* 0x000fe20000000000 */
[----:B------:R-:W-:-:S02]  /*c4d0*/  VIADD R8, R4, 0xa00 ;  /* 0x00000a0004087836 */ /* 0x000fc40000000000 */
[----:B------:R-:W-:Y:S01]  /*c4e0*/  IMAD.MOV.U32 R13, RZ, RZ, R5 ;  /* 0x000000ffff0d7224 */ /* 0x000fe200078e0005 */
[----:B------:R-:W-:Y:S01]  /*c4f0*/  STL [R1+0x88], R6 ;  /* 0x0000880601007387 */ /* 0x000fe20000100800 */
[----:B------:R-:W-:-:S04]  /*c500*/  IMAD.IADD R12, R7, 0x1, R8 ;  /* 0x00000001070c7824 */ /* 0x000fc800078e0208 */
[----:B------:R-:W-:Y:S01]  /*c510*/  HGMMA.64x64x16.F32.BF16 R24, gdesc[UR4], R24, gsb0 ;  /* 0x00e00000041879f0 */ /* 0x000fe20008001818 */
[----:B------:R-:W-:Y:S02]  /*c520*/  R2UR UR7, R13 ;  /* 0x000000000d0772ca */ /* 0x000fe400000e0000 */
[----:B------:R-:W-:Y:S02]  /*c530*/  R2UR UR6, R12 ;  /* 0x000000000c0672ca */ /* 0x000fe400000e0000 */
[----:B--2---:R-:W-:Y:S02]  /*c540*/  IADD3 R20, R7, 0xa00, R20 ;  /* 0x00000a0007147810 */ /* 0x004fe40007ffe014 */
[----:B------:R-:W-:Y:S02]  /*c550*/  R2UR UR5, R21 ;  /* 0x00000000150572ca */ /* 0x000fe400000e0000 */
[----:B------:R-:W-:Y:S01]  /*c560*/  R2UR UR4, R20 ;  /* 0x00000000140472ca */ /* 0x000fe200000e0000 */
[----:B------:R-:W-:-:S02]  /*c570*/  WARPGROUP.DEPBAR.LE gsb0, 0x0 ;  /* 0x00008000000079c5 */ /* 0x000fc40000010000 */
[----:B------:R-:W2:Y:S01]  /*c580*/  LD.E.64 R18, desc[UR44][R16.64+0xb0] ;  /* 0x0000b02c10127980 */ /* 0x000ea2000c101b00 */
[----:B------:R-:W-:Y:S01]  /*c590*/  WARPGROUP.ARRIVE ;  /* 0x00000000000079c5 */ /* 0x000fe20000000000 */
[----:B------:R-:W-:Y:S02]  /*c5a0*/  IMAD.IADD R12, R9, 0x1, R8 ;  /* 0x00000001090c7824 */ /* 0x000fe400078e0208 */
[----:B------:R-:W-:Y:S01]  /*c5b0*/  IMAD.MOV.U32 R13, RZ, RZ, R5 ;  /* 0x000000ffff0d7224 */ /* 0x000fe200078e0005 */
[----:B------:R-:W-:Y:S05]  /*c5c0*/  STL [R1+0x88], R6 ;  /* 0x0000880601007387 */ /* 0x000fea0000100800 */
[----:B------:R-:W-:Y:S01]  /*c5d0*/  HGMMA.64x64x16.F32.BF16 R24, gdesc[UR4], R24, gsb0 ;  /* 0x00e00000041879f0 */ /* 0x000fe20008001818 */
[----:B------:R-:W-:-:S02]  /*c5e0*/  R2UR UR6, R12 ;  /* 0x000000000c0672ca */ /* 0x000fc400000e0000 */
[----:B------:R-:W-:Y:S02]  /*c5f0*/  R2UR UR7, R13 ;  /* 0x000000000d0772ca */ /* 0x000fe400000e0000 */
[----:B---3--:R-:W-:Y:S02]  /*c600*/  IADD3 R56, R9, 0xa00, R56 ;  /* 0x00000a0009387810 */ /* 0x008fe40007ffe038 */
[----:B------:R-:W-:Y:S02]  /*c610*/  R2UR UR5, R57 ;  /* 0x00000000390572ca */ /* 0x000fe400000e0000 */
[----:B------:R-:W-:Y:S01]  /*c620*/  R2UR UR4, R56 ;  /* 0x00000000380472ca */ /* 0x000fe200000e0000 */
[----:B------:R-:W-:Y:S02]  /*c630*/  WARPGROUP.DEPBAR.LE gsb0, 0x0 ;  /* 0x00008000000079c5 */ /* 0x000fe40000010000 */
[----:B------:R-:W3:Y:S01]  /*c640*/  LD.E.64 R20, desc[UR44][R16.64+0xb0] ;  /* 0x0000b02c10147980 */ /* 0x000ee2000c101b00 */
[----:B------:R-:W-:Y:S01]  /*c650*/  WARPGROUP.ARRIVE ;  /* 0x00000000000079c5 */ /* 0x000fe20000000000 */
[----:B------:R-:W-:-:S02]  /*c660*/  IMAD.IADD R12, R11, 0x1, R8 ;  /* 0x000000010b0c7824 */ /* 0x000fc400078e0208 */
[----:B------:R-:W-:Y:S01]  /*c670*/  IMAD.MOV.U32 R13, RZ, RZ, R5 ;  /* 0x000000ffff0d7224 */ /* 0x000fe200078e0005 */
[----:B------:R-:W-:Y:S05]  /*c680*/  STL [R1+0x88], R6 ;  /* 0x0000880601007387 */ /* 0x000fea0000100800 */
[----:B------:R-:W-:Y:S01]  /*c690*/  HGMMA.64x64x16.F32.BF16 R24, gdesc[UR4], R24, gsb0 ;  /* 0x00e00000041879f0 */ /* 0x000fe20008001818 */
[----:B------:R-:W-:Y:S02]  /*c6a0*/  R2UR UR6, R12 ;  /* 0x000000000c0672ca */ /* 0x000fe400000e0000 */
[----:B------:R-:W-:Y:S02]  /*c6b0*/  R2UR UR7, R13 ;  /* 0x000000000d0772ca */ /* 0x000fe400000e0000 */
[----:B----4-:R-:W-:-:S02]  /*c6c0*/  IADD3 R58, R11, 0xa00, R58 ;  /* 0x00000a000b3a7810 */ /* 0x010fc40007ffe03a */
[----:B------:R-:W-:Y:S02]  /*c6d0*/  R2UR UR5, R59 ;  /* 0x000000003b0572ca */ /* 0x000fe400000e0000 */
[----:B------:R-:W-:Y:S01]  /*c6e0*/  R2UR UR4, R58 ;  /* 0x000000003a0472ca */ /* 0x000fe200000e0000 */
[----:B------:R-:W-:Y:S02]  /*c6f0*/  WARPGROUP.DEPBAR.LE gsb0, 0x0 ;  /* 0x00008000000079c5 */ /* 0x000fe40000010000 */
[----:B------:R-:W4:Y:S01]  /*c700*/  LD.E.64 R56, desc[UR44][R16.64+0xb0] ;  /* 0x0000b02c10387980 */ /* 0x000f22000c101b00 */
[----:B------:R-:W-:Y:S01]  /*c710*/  WARPGROUP.ARRIVE ;  /* 0x00000000000079c5 */ /* 0x000fe20000000000 */
[----:B------:R-:W-:Y:S02]  /*c720*/  IMAD.MOV.U32 R8, RZ, RZ, 0x30 ;  /* 0x00000030ff087424 */ /* 0x000fe400078e00ff */
[----:B------:R-:W-:Y:S01]  /*c730*/  IMAD.MOV.U32 R13, RZ, RZ, 0xc00 ;  /* 0x00000c00ff0d7424 */ /* 0x000fe200078e00ff */
[----:B------:R-:W-:Y:S05]  /*c740*/  STL [R1+0x88], R6 ;  /* 0x0000880601007387 */ /* 0x000fea0000100800 */
[----:B------:R-:W-:Y:S01]  /*c750*/  HGMMA.64x64x16.F32.BF16 R24, gdesc[UR4], R24, gsb0 ;  /* 0x00e00000041879f0 */ /* 0x000fe20008001818 */
[----:B------:R-:W-:-:S02]  /*c760*/  SEL R8, R8, 0x2e, P1 ;  /* 0x0000002e08087807 */ /* 0x000fc40000800000 */
        /* <DEDUP_REMOVED lines=69> */
[----:B------:R-:W5:Y:S06]  /*cbc0*/  @!P0 LDL.64 R58, [R1+0x30] ;  /* 0x00003000013a8983 */ /* 0x000f6c0000100a00 */
[----:B------:R-:W-:Y:S01]  /*cbd0*/  HGMMA.64x64x16.F32.BF16 R24, gdesc[UR4], R24, gsb0 ;  /* 0x00e00000041879f0 */ /* 0x000fe20008001818 */
[----:B------:R-:W-:Y:S02]  /*cbe0*/  IMAD.IADD R12, R7, 0x1, R8 ;  /* 0x00000001070c7824 */ /* 0x000fe400078e0208 */
[----:B------:R-:W-:-:S03]  /*cbf0*/  IMAD.MOV.U32 R13, RZ, RZ, R5 ;  /* 0x000000ffff0d7224 */ /* 0x000fc600078e0005 */
[----:B------:R-:W-:Y:S02]  /*cc00*/  R2UR UR6, R12 ;  /* 0x000000000c0672ca */ /* 0x000fe400000e0000 */
[----:B------:R-:W-:Y:S02]  /*cc10*/  R2UR UR7, R13 ;  /* 0x000000000d0772ca */ /* 0x000fe400000e0000 */
[----:B--2---:R-:W-:Y:S02]  /*cc20*/  IADD3 R14, R7, 0xe00, R14 ;  /* 0x00000e00070e7810 */ /* 0x004fe40007ffe00e */
[----:B------:R-:W-:Y:S02]  /*cc30*/  R2UR UR5, R15 ;  /* 0x000000000f0572ca */ /* 0x000fe400000e0000 */
[----:B------:R-:W-:Y:S01]  /*cc40*/  R2UR UR4, R14 ;  /* 0x000000000e0472ca */ /* 0x000fe200000e0000 */
[----:B------:R-:W-:Y:S02]  /*cc50*/  WARPGROUP.DEPBAR.LE gsb0, 0x0 ;  /* 0x00008000000079c5 */ /* 0x000fe40000010000 */
[----:B------:R-:W-:-:S10]  /*cc60*/  WARPGROUP.ARRIVE ;  /* 0x00000000000079c5 */ /* 0x000fd40000000000 */
[----:B------:R-:W-:Y:S01]  /*cc70*/  HGMMA.64x64x16.F32.BF16 R24, gdesc[UR4], R24, gsb0 ;  /* 0x00e00000041879f0 */ /* 0x000fe20008001818 */
[----:B------:R-:W-:Y:S02]  /*cc80*/  IMAD.IADD R12, R9, 0x1, R8 ;  /* 0x00000001090c7824 */ /* 0x000fe400078e0208 */
[----:B------:R-:W-:-:S03]  /*cc90*/  IMAD.MOV.U32 R13, RZ, RZ, R5 ;  /* 0x000000ffff0d7224 */ /* 0x000fc600078e0005 */
[----:B------:R-:W-:Y:S02]  /*cca0*/  R2UR UR6, R12 ;  /* 0x000000000c0672ca */ /* 0x000fe400000e0000 */
[----:B------:R-:W-:Y:S02]  /*ccb0*/  R2UR UR7, R13 ;  /* 0x000000000d0772ca */ /* 0x000fe400000e0000 */
[----:B---3--:R-:W-:Y:S02]  /*ccc0*/  IADD3 R18, R9, 0xe00, R18 ;  /* 0x00000e0009127810 */ /* 0x008fe40007ffe012 */
        /* <DEDUP_REMOVED lines=9> */
[----:B----4-:R-:W-:Y:S02]  /*cd60*/  IADD3 R20, R11, 0xe00, R20 ;  /* 0x00000e000b147810 */ /* 0x010fe40007ffe014 */
[----:B------:R-:W-:Y:S02]  /*cd70*/  R2UR UR5, R21 ;  /* 0x00000000150572ca */ /* 0x000fe400000e0000 */
[----:B------:R-:W-:Y:S01]  /*cd80*/  R2UR UR4, R20 ;  /* 0x00000000140472ca */ /* 0x000fe200000e0000 */
[----:B------:R-:W-:Y:S02]  /*cd90*/  WARPGROUP.DEPBAR.LE gsb0, 0x0 ;  /* 0x00008000000079c5 */ /* 0x000fe40000010000 */
[----:B------:R-:W-:-:S10]  /*cda0*/  WARPGROUP.ARRIVE ;  /* 0x00000000000079c5 */ /* 0x000fd40000000000 */
[----:B------:R-:W-:Y:S01]  /*cdb0*/  HGMMA.64x64x16.F32.BF16 R24, gdesc[UR4], R24, gsb0 ;  /* 0x00e00000041879f0 */ /* 0x000fe20008001818 */
[----:B------:R-:W-:Y:S02]  /*cdc0*/  IMAD.MOV.U32 R7, RZ, RZ, 0x40 ;  /* 0x00000040ff077424 */ /* 0x000fe400078e00ff */
[----:B------:R-:W-:-:S03]  /*cdd0*/  IMAD.MOV.U32 R8, RZ, RZ, 0x1000 ;  /* 0x00001000ff087424 */ /* 0x000fc600078e00ff */
[----:B------:R-:W-:Y:S02]  /*cde0*/  SEL R7, R7, 0x3e, P1 ;  /* 0x0000003e07077807 */ /* 0x000fe40000800000 */
[----:B------:R-:W-:-:S05]  /*cdf0*/  SEL R8, R8, 0xf80, P1 ;  /* 0x00000f8008087807 */ /* 0x000fca0000800000 */
[----:B------:R-:W-:-:S05]  /*ce00*/  IMAD.IADD R7, R7, 0x1, R8 ;  /* 0x0000000107077824 */ /* 0x000fca00078e0208 */
[----:B------:R-:W-:-:S05]  /*ce10*/  LOP3.LUT R7, R7, 0x1e06, RZ, 0xc0, !PT ;  /* 0x00001e0607077812 */ /* 0x000fca00078ec0ff */
[----:B------:R-:W-:Y:S01]  /*ce20*/  IMAD.IADD R4, R4, 0x1, R7 ;  /* 0x0000000104047824 */ /* 0x000fe200078e0207 */
[----:B------:R-:W-:-:S04]  /*ce30*/  R2UR UR7, R5 ;  /* 0x00000000050772ca */ /* 0x000fc800000e0000 */
[----:B------:R-:W-:Y:S01]  /*ce40*/  R2UR UR6, R4 ;  /* 0x00000000040672ca */ /* 0x000fe200000e0000 */
[----:B-----5:R-:W-:Y:S01]  /*ce50*/  IMAD.IADD R56, R7, 0x1, R56 ;  /* 0x0000000107387824 */ /* 0x020fe200078e0238 */
[----:B------:R-:W-:-:S04]  /*ce60*/  R2UR UR5, R57 ;  /* 0x00000000390572ca */ /* 0x000fc800000e0000 */
[----:B------:R-:W-:Y:S01]  /*ce70*/  R2UR UR4, R56 ;  /* 0x00000000380472ca */ /* 0x000fe200000e0000 */
[----:B------:R-:W-:Y:S02]  /*ce80*/  WARPGROUP.DEPBAR.LE gsb0, 0x0 ;  /* 0x00008000000079c5 */ /* 0x000fe40000010000 */
[----:B------:R-:W-:-:S10]  /*ce90*/  WARPGROUP.ARRIVE ;  /* 0x00000000000079c5 */ /* 0x000fd40000000000 */
[----:B------:R-:W-:Y:S01]  /*cea0*/  HGMMA.64x64x16.F32.BF16 R24, gdesc[UR4], R24, gsb0 ;  /* 0x00e00000041879f0 */ /* 0x000fe20008001818 */
[----:B------:R-:W-:-:S05]  /*ceb0*/  @!P0 MOV R59, R58 ;  /* 0x0000003a003b8202 */ /* 0x000fca0000000f00 */
[----:B------:R-:W-:Y:S01]  /*cec0*/  @!P0 IMAD R10, R10, 0x8, R59 ;  /* 0x000000080a0a8824 */ /* 0x000fe200078e023b */
[----:B------:R0:W-:Y:S04]  /*ced0*/  STL [R1+0x88], R6 ;  /* 0x0000880601007387 */ /* 0x0001e80000100800 */
[----:B------:R-:W-:Y:S01]  /*cee0*/  @!P0 PRMT R10, RZ, 0x654, R10 ;  /* 0x00000654ff0a8816 */ /* 0x000fe2000000000a */
[----:B------:R-:W-:-:S03]  /*cef0*/  WARPGROUP.DEPBAR.LE gsb0, 0x0 ;  /* 0x00008000000079c5 */ /* 0x000fc60000010000 */
[----:B------:R1:W-:Y:S01]  /*cf00*/  @!P0 SYNCS.ARRIVE.TRANS64.RED.A1T0 RZ, [R10+URZ], RZ ;  /* 0x000000ff0aff89a7 */ /* 0x0003e2000810043f */
[----:B------:R-:W2:Y:S04]  /*cf10*/  LDL.64 R4, [R1+0x120] ;  /* 0x0001200001047983 */ /* 0x000ea80000100a00 */
[----:B------:R-:W0:Y:S04]  /*cf20*/  LDL R7, [R1+0xec] ;  /* 0x0000ec0001077983 */ /* 0x000e280000100800 */
[----:B------:R-:W3:Y:S04]  /*cf30*/  LDL.64 R20, [R1+0x110] ;  /* 0x0001100001147983 */ /* 0x000ee80000100a00 */
[----:B------:R-:W4:Y:S04]  /*cf40*/  LDL R18, [R1+0x70] ;  /* 0x0000700001127983 */ /* 0x000f280000100800 */
[----:B------:R-:W5:Y:S04]  /*cf50*/  LDL R19, [R1+0x118] ;  /* 0x0001180001137983 */ /* 0x000f680000100800 */
[----:B------:R-:W4:Y:S04]  /*cf60*/  LDL.128 R12, [R1+0x100] ;  /* 0x00010000010c7983 */ /* 0x000f280000100c00 */
[----:B-1----:R-:W5:Y:S04]  /*cf70*/  LDL.128 R8, [R1+0xf0] ;  /* 0x0000f00001087983 */ /* 0x002f680000100c00 */
[----:B--2---:R1:W2:Y:S01]  /*cf80*/  LD.E R4, desc[UR44][R4.64] ;  /* 0x0000002c04047980 */ /* 0x0042a2000c101900 */
[----:B0-----:R-:W-:-:S04]  /*cf90*/  SHF.R.S32.HI R6, RZ, 0x1f, R7 ;  /* 0x0000001fff067819 */ /* 0x001fc80000011407 */
[----:B-1----:R-:W-:Y:S02]  /*cfa0*/  LEA.HI R5, R6, R7, RZ, 0x7 ;  /* 0x0000000706057211 */ /* 0x002fe400078f38ff */
[----:B---3--:R-:W-:Y:S02]  /*cfb0*/  ISETP.NE.AND P1, PT, R20, 0x1, PT ;  /* 0x000000011400780c */ /* 0x008fe40003f25270 */
[----:B----4-:R-:W-:Y:S01]  /*cfc0*/  ISETP.GE.AND P2, PT, R13, 0x1, PT ;  /* 0x000000010d00780c */ /* 0x010fe20003f46270 */
[----:B------:R-:W-:Y:S01]  /*cfd0*/  BSSY B0, `(.L_x_2047) ;  /* 0x0000077000007945 */ /* 0x000fe20003800000 */
[----:B--2---:R-:W-:-:S04]  /*cfe0*/  FMUL.FTZ R30, R30, R4 ;  /* 0x000000041e1e7220 */ /* 0x004fc80000410000 */
[----:B------:R0:W1:Y:S01]  /*cff0*/  MUFU.TANH R163, R30 ;  /* 0x0000001e00a37308 */ /* 0x0000620000002400 */
[-C--:B------:R-:W-:Y:S01]  /*d000*/  FMUL.FTZ R32, R32, R4.reuse ;  /* 0x0000000420207220 */ /* 0x080fe20000410000 */
[----:B0-----:R-:W-:Y:S01]  /*d010*/  LOP3.LUT R30, R5, 0xffffff80, RZ, 0xc0, !PT ;  /* 0xffffff80051e7812 */ /* 0x001fe200078ec0ff */
[----:B------:R-:W-:-:S04]  /*d020*/  FMUL.FTZ R29, R29, R4 ;  /* 0x000000041d1d7220 */ /* 0x000fc80000410000 */
[----:B------:R-:W-:Y:S01]  /*d030*/  IMAD.IADD R30, R7, 0x1, -R30 ;  /* 0x00000001071e7824 */ /* 0x000fe200078e0a1e */
[----:B------:R0:W2:Y:S01]  /*d040*/  MUFU.TANH R75, R32 ;  /* 0x00000020004b7308 */ /* 0x0000a20000002400 */
[----:B------:R-:W-:-:S03]  /*d050*/  FMUL.FTZ R31, R31, R4 ;  /* 0x000000041f1f7220 */ /* 0x000fc60000410000 */
[----:B------:R-:W-:-:S04]  /*d060*/  SHF.R.S32.HI R5, RZ, 0x1f, R30 ;  /* 0x0000001fff057819 */ /* 0x000fc8000001141e */
[----:B------:R3:W4:Y:S01]  /*d070*/  MUFU.TANH R151, R29 ;  /* 0x0000001d00977308 */ /* 0x0007220000002400 */
[----:B0-----:R-:W-:-:S04]  /*d080*/  LEA.HI R32, R6, R7, RZ, 0x2 ;  /* 0x0000000706207211 */ /* 0x001fc800078f10ff */
[----:B------:R-:W-:Y:S02]  /*d090*/  LOP3.LUT R32, R32, 0xfffffffc, RZ, 0xc0, !PT ;  /* 0xfffffffc20207812 */ /* 0x000fe400078ec0ff */
[-C--:B---3--:R-:W-:Y:S01]  /*d0a0*/  LEA.HI R29, R5, R30.reuse, RZ, 0x2 ;  /* 0x0000001e051d7211 */ /* 0x088fe200078f10ff */
[----:B------:R0:W3:Y:S03]  /*d0b0*/  MUFU.TANH R175, R31 ;  /* 0x0000001f00af7308 */ /* 0x0000e60000002400 */
[--C-:B------:R-:W-:Y:S01]  /*d0c0*/  SHF.R.S32.HI R6, RZ, 0x2, R29.reuse ;  /* 0x00000002ff067819 */ /* 0x100fe2000001141d */
[----:B------:R-:W-:Y:S01]  /*d0d0*/  IMAD.IADD R32, R7, 0x1, -R32 ;  /* 0x0000000107207824 */ /* 0x000fe200078e0a20 */
[----:B0-----:R-:W-:Y:S02]  /*d0e0*/  SHF.R.S32.HI R31, RZ, 0x1f, R29 ;  /* 0x0000001fff1f7819 */ /* 0x001fe4000001141d */
[----:B------:R-:W-:-:S02]  /*d0f0*/  LEA.HI R5, R5, R30, RZ, 0x5 ;  /* 0x0000001e05057211 */ /* 0x000fc400078f28ff */
[----:B------:R-:W-:Y:S02]  /*d100*/  LEA.HI R31, R31, R6, RZ, 0x3 ;  /* 0x000000061f1f7211 */ /* 0x000fe400078f18ff */
[----:B------:R-:W-:Y:S02]  /*d110*/  LEA.HI R7, R32, R32, RZ, 0x1 ;  /* 0x0000002020077211 */ /* 0x000fe400078f08ff */
[----:B------:R-:W-:Y:S02]  /*d120*/  LOP3.LUT R31, R31, 0xfffffff8, RZ, 0xc0, !PT ;  /* 0xfffffff81f1f7812 */ /* 0x000fe400078ec0ff */
[----:B------:R-:W-:Y:S02]  /*d130*/  SHF.R.S32.HI R5, RZ, 0x5, R5 ;  /* 0x00000005ff057819 */ /* 0x000fe40000011405 */
[----:B------:R-:W-:Y:S01]  /*d140*/  LOP3.LUT R7, R7, 0x1ffffffe, RZ, 0xc0, !PT ;  /* 0x1ffffffe07077812 */ /* 0x000fe200078ec0ff */
[----:B------:R-:W-:Y:S02]  /*d150*/  IMAD.IADD R31, R6, 0x1, -R31 ;  /* 0x00000001061f7824 */ /* 0x000fe400078e0a1f */
[----:B------:R-:W-:-:S02]  /*d160*/  IMAD R6, R18, 0x4, R5 ;  /* 0x0000000412067824 */ /* 0x000fc400078e0205 */
[----:B------:R-:W-:Y:S02]  /*d170*/  IMAD.IADD R7, R32, 0x1, -R7 ;  /* 0x0000000120077824 */ /* 0x000fe400078e0a07 */
[----:B------:R-:W-:-:S04]  /*d180*/  IMAD.U32 R6, R6, 0x10, R31 ;  /* 0x0000001006067824 */ /* 0x000fc800078e001f */
[----:B------:R-:W-:-:S04]  /*d190*/  IMAD R6, R7, 0x8, R6 ;  /* 0x0000000807067824 */ /* 0x000fc800078e0206 */
[----:B------:R-:W-:-:S05]  /*d1a0*/  @P1 IMAD.HI.U32 R18, R6, R21, RZ ;  /* 0x0000001506121227 */ /* 0x000fca00078e00ff */
[----:B-----5:R-:W-:Y:S01]  /*d1b0*/  @P1 SHF.R.U32.HI R6, RZ, R19, R18 ;  /* 0x00000013ff061219 */ /* 0x020fe20000011612 */
[----:B------:R-:W-:Y:S01]  /*d1c0*/  IMAD.SHL.U32 R19, R0, 0x40, RZ ;  /* 0x0000004000137824 */ /* 0x000fe200078e00ff */
[----:B------:R-:W-:-:S03]  /*d1d0*/  LOP3.LUT R29, R29, 0x7ffffffc, RZ, 0xc0, !PT ;  /* 0x7ffffffc1d1d7812 */ /* 0x000fc600078ec0ff */
[----:B------:R-:W0:Y:S01]  /*d1e0*/  SHFL.IDX PT, R7, R6, RZ, 0x1c1f ;  /* 0x001c1fff06077589 */ /* 0x000e2200000e0000 */
[----:B------:R-:W-:Y:S01]  /*d1f0*/  IADD3 R18, -R19, 0x1, RZ ;  /* 0x0000000113127810 */ /* 0x000fe20007ffe1ff */
[----:B------:R-:W-:Y:S02]  /*d200*/  IMAD.IADD R29, R30, 0x1, -R29 ;  /* 0x000000011e1d7824 */ /* 0x000fe400078e0a1d */
        /* <DEDUP_REMOVED lines=28> */
[----:B------:R-:W-:Y:S01]  /*d3d0*/  IMAD R18, R29, -0x2, R18 ;  /* 0xfffffffe1d127824 */ /* 0x000fe200078e0212 */
[----:B------:R-:W0:Y:S01]  /*d3e0*/  MUFU.TANH R24, R24 ;  /* 0x0000001800187308 */ /* 0x000e220000002400 */
[----:B------:R-:W-:-:S03]  /*d3f0*/  LOP3.LUT R5, RZ, R10, RZ, 0x33, !PT ;  /* 0x0000000aff057212 */ /* 0x000fc600078e33ff */
[----:B------:R-:W-:-:S04]  /*d400*/  IADD3 R18, -R8, R18, R9 ;  /* 0x0000001208127210 */ /* 0x000fc80007ffe109 */
[----:B------:R-:W0:Y:S01]  /*d410*/  MUFU.TANH R25, R25 ;  /* 0x0000001900197308 */ /* 0x000e220000002400 */
[----:B------:R-:W-:-:S07]  /*d420*/  IMAD.IADD R11, R18, 0x1, R11 ;  /* 0x00000001120b7824 */ /* 0x000fce00078e020b */
        /* <DEDUP_REMOVED lines=24> */
[----:B------:R-:W1:Y:S08]  /*d5b0*/  MUFU.TANH R54, R54 ;  /* 0x0000003600367308 */ /* 0x000e700000002400 */
[----:B------:R1:W1:Y:S01]  /*d5c0*/  MUFU.TANH R180, R4 ;  /* 0x0000000400b47308 */ /* 0x0002620000002400 */
[----:B------:R-:W-:-:S02]  /*d5d0*/  IMAD.IADD R18, R18, 0x1, R5 ;  /* 0x0000000112127824 */ /* 0x000fc400078e0205 */
[----:B------:R-:W-:Y:S02]  /*d5e0*/  IMAD.IADD R20, R12, 0x1, -R19 ;  /* 0x000000010c147824 */ /* 0x000fe400078e0a13 */
[--C-:B0-----:R-:W-:Y:S02]  /*d5f0*/  IMAD.IADD R10, R11, 0x1, R7.reuse ;  /* 0x000000010b0a7824 */ /* 0x101fe400078e0207 */
[----:B------:R-:W-:Y:S01]  /*d600*/  IMAD.IADD R5, R18, 0x1, R7 ;  /* 0x0000000112057824 */ /* 0x000fe200078e0207 */
[----:B--234-:R-:W-:Y:S06]  /*d610*/  @!P2 BRA `(.L_x_2048) ;  /* 0x000000000048a947 */ /* 0x01cfec0003800000 */
[----:B-1----:R-:W-:Y:S01]  /*d620*/  IADD3 R4, -R8, R9, R7 ;  /* 0x0000000908047210 */ /* 0x002fe20007ffe107 */
[----:B------:R-:W-:Y:S03]  /*d630*/  BSSY B1, `(.L_x_2049) ;  /* 0x000000c000017945 */ /* 0x000fe60003800000 */
[----:B------:R-:W-:-:S13]  /*d640*/  ISETP.GT.AND P1, PT, R4, -0x1, PT ;  /* 0xffffffff0400780c */ /* 0x000fda0003f24270 */
[----:B------:R-:W-:Y:S05]  /*d650*/  @P1 BRA `(.L_x_2050) ;  /* 0x0000000000181947 */ /* 0x000fea0003800000 */
[----:B------:R-:W-:Y:S02]  /*d660*/  ISETP.NE.AND P1, PT, R13, 0x1, PT ;  /* 0x000000010d00780c */ /* 0x000fe40003f25270 */
[----:B------:R-:W-:-:S11]  /*d670*/  LOP3.LUT R7, RZ, R4, RZ, 0x33, !PT ;  /* 0x00000004ff077212 */ /* 0x000fd600078e33ff */
[----:B------:R-:W-:-:S05]  /*d680*/  @P1 IMAD.HI.U32 R4, R7, R14, RZ ;  /* 0x0000000e07041227 */ /* 0x000fca00078e00ff */
[----:B------:R-:W-:-:S04]  /*d690*/  @P1 SHF.R.U32.HI R7, RZ, R15, R4 ;  /* 0x0000000fff071219 */ /* 0x000fc80000011604 */
[----:B------:R-:W-:Y:S01]  /*d6a0*/  LOP3.LUT R4, RZ, R7, RZ, 0x33, !PT ;  /* 0x00000007ff047212 */ /* 0x000fe200078e33ff */
[----:B------:R-:W-:Y:S06]  /*d6b0*/  BRA `(.L_x_2051) ;  /* 0x00000000000c7947 */ /* 0x000fec0003800000 */
.L_x_2050:
[----:B------:R-:W-:-:S13]  /*d6c0*/  ISETP.NE.AND P1, PT, R13, 0x1, PT ;  /* 0x000000010d00780c */ /* 0x000fda0003f25270 */
[----:B------:R-:W-:-:S05]  /*d6d0*/  @P1 IMAD.HI.U32 R12, R4, R14, RZ ;  /* 0x0000000e040c1227 */ /* 0x000fca00078e00ff */
[----:B------:R-:W-:-:S07]  /*d6e0*/  @P1 SHF.R.U32.HI R4, RZ, R15, R12 ;  /* 0x0000000fff041219 */ /* 0x000fce000001160c */
.L_x_2051:
[----:B------:R-:W-:Y:S05]  /*d6f0*/  BSYNC B1 ;  /* 0x0000000000017941 */ /* 0x000fea0003800000 */
.L_x_2049:
[----:B------:R-:W-:-:S04]  /*d700*/  IMAD R4, R4, R13, -R19 ;  /* 0x0000000d04047224 */ /* 0x000fc800078e0a13 */
[----:B------:R-:W-:-:S05]  /*d710*/  IMAD R4, R29, -0x2, R4 ;  /* 0xfffffffe1d047824 */ /* 0x000fca00078e0204 */
[----:B------:R-:W-:Y:S02]  /*d720*/  VIMNMX R5, R5, R4, !PT ;  /* 0x0000000405057248 */ /* 0x000fe40007fe0100 */
[----:B------:R-:W-:-:S07]  /*d730*/  VIADDMNMX R10, R4, R13, R10, PT ;  /* 0x0000000d040a7246 */ /* 0x000fce000380010a */
.L_x_2048:
[----:B------:R-:W-:Y:S05]  /*d740*/  BSYNC B0 ;  /* 0x0000000000007941 */ /* 0x000fea0003800000 */
.L_x_2047:
[C---:B------:R-:W-:Y:S01]  /*d750*/  ISETP.GE.AND P1, PT, R20.reuse, 0x2, PT ;  /* 0x000000021400780c */ /* 0x040fe20003f26270 */
[----:B------:R-:W0:Y:S01]  /*d760*/  SHFL.IDX PT, R6, R6, 0x1, 0x1c1f ;  /* 0x003c1f0006067f89 */ /* 0x000e2200000e0000 */
[C---:B------:R-:W-:Y:S01]  /*d770*/  ISETP.GE.AND P5, PT, R20.reuse, 0xa, PT ;  /* 0x0000000a1400780c */ /* 0x040fe20003fa6270 */
[----:B------:R-:W-:Y:S01]  /*d780*/  BSSY B0, `(.L_x_2052) ;  /* 0x0000060000007945 */ /* 0x000fe20003800000 */
[----:B------:R-:W-:Y:S02]  /*d790*/  ISETP.GT.AND P3, PT, R5, 0x1, !P1 ;  /* 0x000000010500780c */ /* 0x000fe40004f64270 */
[----:B------:R-:W-:Y:S02]  /*d7a0*/  ISETP.GE.AND P2, PT, R20, 0x9, PT ;  /* 0x000000091400780c */ /* 0x000fe40003f46270 */
[----:B------:R-:W-:Y:S02]  /*d7b0*/  ISETP.LT.OR P3, PT, R10, 0x2, P3 ;  /* 0x000000020a00780c */ /* 0x000fe40001f61670 */
[----:B------:R-:W-:-:S02]  /*d7c0*/  P2R R12, PR, RZ, 0x20 ;  /* 0x00000020ff0c7803 */ /* 0x000fc40000000000 */
[----:B------:R-:W-:Y:S02]  /*d7d0*/  FSEL R61, R25, -INF , !P3 ;  /* 0xff800000193d7808 */ /* 0x000fe40005800000 */
[C---:B------:R-:W-:Y:S02]  /*d7e0*/  ISETP.GT.AND P3, PT, R5.reuse, 0x9, !P5 ;  /* 0x000000090500780c */ /* 0x040fe40006f64270 */
[----:B------:R-:W-:Y:S02]  /*d7f0*/  ISETP.GT.AND P4, PT, R5, 0x8, !P2 ;  /* 0x000000080500780c */ /* 0x000fe40005784270 */
[----:B------:R-:W-:Y:S02]  /*d800*/  ISETP.LT.OR P3, PT, R10, 0xa, P3 ;  /* 0x0000000a0a00780c */ /* 0x000fe40001f61670 */
[----:B------:R-:W-:Y:S02]  /*d810*/  ISETP.GE.AND P5, PT, R20, 0x11, PT ;  /* 0x000000111400780c */ /* 0x000fe40003fa6270 */
[----:B------:R-:W-:-:S02]  /*d820*/  FSEL R151, R151, -INF , !P3 ;  /* 0xff80000097977808 */ /* 0x000fc40005800000 */
[----:B------:R-:W-:Y:S01]  /*d830*/  ISETP.LT.OR P4, PT, R10, 0x9, P4 ;  /* 0x000000090a00780c */ /* 0x000fe20002781670 */
[----:B0-----:R-:W-:Y:S01]  /*d840*/  IMAD.IADD R7, R18, 0x1, R6 ;  /* 0x0000000112077824 */ /* 0x001fe200078e0206 */
[----:B------:R-:W-:Y:S02]  /*d850*/  ISETP.GT.AND P3, PT, R5, 0x10, !P5 ;  /* 0x000000100500780c */ /* 0x000fe40006f64270 */
[----:B------:R-:W-:Y:S02]  /*d860*/  FSEL R65, R28, -INF , !P4 ;  /* 0xff8000001c417808 */ /* 0x000fe40006000000 */
[----:B------:R-:W-:Y:S02]  /*d870*/  ISETP.LT.OR P3, PT, R10, 0x11, P3 ;  /* 0x000000110a00780c */ /* 0x000fe40001f61670 */
[----:B------:R-:W-:Y:S02]  /*d880*/  ISETP.GE.AND P4, PT, R20, 0x12, PT ;  /* 0x000000121400780c */ /* 0x000fe40003f86270 */
[----:B------:R-:W-:-:S02]  /*d890*/  FSEL R75, R75, -INF , !P3 ;  /* 0xff8000004b4b7808 */ /* 0x000fc40005800000 */
[----:B------:R-:W-:Y:S02]  /*d8a0*/  ISETP.GT.AND P3, PT, R5, 0x11, !P4 ;  /* 0x000000110500780c */ /* 0x000fe40006764270 */
[----:B------:R-:W-:Y:S02]  /*d8b0*/  P2R R25, PR, RZ, 0x10 ;  /* 0x00000010ff197803 */ /* 0x000fe40000000000 */
[----:B------:R-:W-:Y:S02]  /*d8c0*/  ISETP.LT.OR P3, PT, R10, 0x12, P3 ;  /* 0x000000120a00780c */ /* 0x000fe40001f61670 */
[----:B------:R-:W-:Y:S02]  /*d8d0*/  ISETP.GE.AND P4, PT, R20, 0x19, PT ;  /* 0x000000191400780c */ /* 0x000fe40003f86270 */
[----:B------:R-:W-:Y:S02]  /*d8e0*/  FSEL R165, R33, -INF , !P3 ;  /* 0xff80000021a57808 */ /* 0x000fe40005800000 */
[----:B------:R-:W-:-:S02]  /*d8f0*/  ISETP.GT.AND P3, PT, R5, 0x18, !P4 ;  /* 0x000000180500780c */ /* 0x000fc40006764270 */
[----:B------:R-:W-:Y:S02]  /*d900*/  P2R R28, PR, RZ, 0x10 ;  /* 0x00000010ff1c7803 */ /* 0x000fe40000000000 */
[----:B------:R-:W-:Y:S02]  /*d910*/  ISETP.LT.OR P3, PT, R10, 0x19, P3 ;  /* 0x000000190a00780c */ /* 0x000fe40001f61670 */
[----:B------:R-:W-:Y:S02]  /*d920*/  ISETP.GE.AND P4, PT, R20, 0x1a, PT ;  /* 0x0000001a1400780c */ /* 0x000fe40003f86270 */
[----:B------:R-:W-:Y:S02]  /*d930*/  FSEL R85, R36, -INF , !P3 ;  /* 0xff80000024557808 */ /* 0x000fe40005800000 */
[----:B------:R-:W-:Y:S02]  /*d940*/  ISETP.GT.AND P3, PT, R5, 0x19, !P4 ;  /* 0x000000190500780c */ /* 0x000fe40006764270 */
[----:B------:R-:W-:-:S02]  /*d950*/  P2R R30, PR, RZ, 0x10 ;  /* 0x00000010ff1e7803 */ /* 0x000fc40000000000 */
[----:B------:R-:W-:Y:S02]  /*d960*/  ISETP.LT.OR P3, PT, R10, 0x1a, P3 ;  /* 0x0000001a0a00780c */ /* 0x000fe40001f61670 */
[----:B------:R-:W-:Y:S02]  /*d970*/  ISETP.GE.AND P4, PT, R20, 0x21, PT ;  /* 0x000000211400780c */ /* 0x000fe40003f86270 */
[----:B------:R-:W-:Y:S02]  /*d980*/  FSEL R147, R37, -INF , !P3 ;  /* 0xff80000025937808 */ /* 0x000fe40005800000 */
[----:B------:R-:W-:Y:S02]  /*d990*/  ISETP.GT.AND P3, PT, R5, 0x20, !P4 ;  /* 0x000000200500780c */ /* 0x000fe40006764270 */
[----:B------:R-:W-:Y:S02]  /*d9a0*/  P2R R31, PR, RZ, 0x10 ;  /* 0x00000010ff1f7803 */ /* 0x000fe40000000000 */
[----:B------:R-:W-:-:S02]  /*d9b0*/  ISETP.LT.OR P3, PT, R10, 0x21, P3 ;  /* 0x000000210a00780c */ /* 0x000fc40001f61670 */
[----:B------:R-:W-:Y:S02]  /*d9c0*/  ISETP.GE.AND P4, PT, R20, 0x22, PT ;  /* 0x000000221400780c */ /* 0x000fe40003f86270 */
[----:B------:R-:W-:Y:S02]  /*d9d0*/  FSEL R95, R40, -INF , !P3 ;  /* 0xff800000285f7808 */ /* 0x000fe40005800000 */
[----:B------:R-:W-:Y:S02]  /*d9e0*/  ISETP.GT.AND P3, PT, R5, 0x21, !P4 ;  /* 0x000000210500780c */ /* 0x000fe40006764270 */
[----:B------:R-:W-:Y:S02]  /*d9f0*/  P2R R32, PR, RZ, 0x10 ;  /* 0x00000010ff207803 */ /* 0x000fe40000000000 */
[----:B------:R-:W-:Y:S02]  /*da00*/  ISETP.LT.OR P3, PT, R10, 0x22, P3 ;  /* 0x000000220a00780c */ /* 0x000fe40001f61670 */
[----:B------:R-:W-:-:S02]  /*da10*/  ISETP.GE.AND P4, PT, R20, 0x29, PT ;  /* 0x000000291400780c */ /* 0x000fc40003f86270 */
[----:B------:R-:W-:Y:S02]  /*da20*/  FSEL R149, R41, -INF , !P3 ;  /* 0xff80000029957808 */ /* 0x000fe40005800000 */
[----:B------:R-:W-:Y:S02]  /*da30*/  ISETP.GT.AND P3, PT, R5, 0x28, !P4 ;  /* 0x000000280500780c */ /* 0x000fe40006764270 */
[----:B------:R-:W-:Y:S02]  /*da40*/  P2R R33, PR, RZ, 0x10 ;  /* 0x00000010ff217803 */ /* 0x000fe40000000000 */
[----:B------:R-:W-:Y:S02]  /*da50*/  ISETP.LT.OR P3, PT, R10, 0x29, P3 ;  /* 0x000000290a00780c */ /* 0x000fe40001f61670 */
[----:B------:R-:W-:Y:S02]  /*da60*/  ISETP.GE.AND P4, PT, R20, 0x2a, PT ;  /* 0x0000002a1400780c */ /* 0x000fe40003f86270 */
[----:B------:R-:W-:-:S02]  /*da70*/  FSEL R105, R44, -INF , !P3 ;  /* 0xff8000002c697808 */ /* 0x000fc40005800000 */
[----:B------:R-:W-:Y:S02]  /*da80*/  ISETP.GT.AND P3, PT, R5, 0x29, !P4 ;  /* 0x000000290500780c */ /* 0x000fe40006764270 */
[----:B------:R-:W-:Y:S02]  /*da90*/  P2R R36, PR, RZ, 0x10 ;  /* 0x00000010ff247803 */ /* 0x000fe40000000000 */
[----:B------:R-:W-:Y:S02]  /*daa0*/  ISETP.LT.OR P3, PT, R10, 0x2a, P3 ;  /* 0x0000002a0a00780c */ /* 0x000fe40001f61670 */
[----:B------:R-:W-:Y:S02]  /*dab0*/  P2R R21, PR, RZ, 0x20 ;  /* 0x00000020ff157803 */ /* 0x000fe40000000000 */
[----:B------:R-:W-:Y:S02]  /*dac0*/  FSEL R145, R45, -INF , !P3 ;  /* 0xff8000002d917808 */ /* 0x000fe40005800000 */
[----:B------:R-:W-:-:S04]  /*dad0*/  ISETP.GE.AND P3, PT, R20, 0x31, PT ;  /* 0x000000311400780c */ /* 0x000fc80003f66270 */
[----:B------:R-:W-:-:S04]  /*dae0*/  ISETP.GT.AND P4, PT, R5, 0x30, !P3 ;  /* 0x000000300500780c */ /* 0x000fc80005f84270 */
[----:B------:R-:W-:-:S04]  /*daf0*/  ISETP.LT.OR P4, PT, R10, 0x31, P4 ;  /* 0x000000310a00780c */ /* 0x000fc80002781670 */
        /* <DEDUP_REMOVED lines=10> */
[----:B-1----:R-:W-:Y:S02]  /*dba0*/  P2R R4, PR, RZ, 0x40 ;  /* 0x00000040ff047803 */ /* 0x002fe40000000000 */
[----:B------:R-:W-:-:S04]  /*dbb0*/  ISETP.GT.AND P6, PT, R5, RZ, !P6 ;  /* 0x000000ff0500720c */ /* 0x000fc800077c4270 */
[----:B------:R-:W-:-:S04]  /*dbc0*/  ISETP.LT.OR P6, PT, R10, 0x1, P6 ;  /* 0x000000010a00780c */ /* 0x000fc800037c1670 */
[----:B------:R-:W-:Y:S02]  /*dbd0*/  FSEL R141, R24, -INF , !P6 ;  /* 0xff800000188d7808 */ /* 0x000fe40007000000 */
[----:B------:R-:W-:-:S04]  /*dbe0*/  ISETP.GE.AND P6, PT, R20, 0x3a, PT ;  /* 0x0000003a1400780c */ /* 0x000fc80003fc6270 */
[----:B------:R-:W-:Y:S02]  /*dbf0*/  P2R R20, PR, RZ, 0x40 ;  /* 0x00000040ff147803 */ /* 0x000fe40000000000 */
[----:B------:R-:W-:-:S04]  /*dc00*/  ISETP.GT.AND P6, PT, R5, 0x39, !P6 ;  /* 0x000000390500780c */ /* 0x000fc800077c4270 */
[----:B------:R-:W-:Y:S01]  /*dc10*/  ISETP.LT.OR P6, PT, R10, 0x3a, P6 ;  /* 0x0000003a0a00780c */ /* 0x000fe200037c1670 */
[----:B------:R-:W-:-:S03]  /*dc20*/  IMAD.IADD R10, R11, 0x1, R6 ;  /* 0x000000010b0a7824 */ /* 0x000fc600078e0206 */
[----:B------:R-:W-:Y:S02]  /*dc30*/  FSEL R173, R53, -INF , !P6 ;  /* 0xff80000035ad7808 */ /* 0x000fe40007000000 */
[----:B------:R-:W-:-:S13]  /*dc40*/  ISETP.GE.AND P6, PT, R13, 0x1, PT ;  /* 0x000000010d00780c */ /* 0x000fda0003fc6270 */
[----:B------:R-:W-:Y:S05]  /*dc50*/  @!P6 BRA `(.L_x_2053) ;  /* 0x000000000048e947 */ /* 0x000fea0003800000 */
[----:B------:R-:W-:Y:S01]  /*dc60*/  IADD3 R8, -R8, R9, R6 ;  /* 0x0000000908087210 */ /* 0x000fe20007ffe106 */
        /* <DEDUP_REMOVED lines=9> */
.L_x_2055:
[----:B------:R-:W-:-:S13]  /*dd00*/  ISETP.NE.AND P6, PT, R13, 0x1, PT ;  /* 0x000000010d00780c */ /* 0x000fda0003fc5270 */
[----:B------:R-:W-:-:S05]  /*dd10*/  @P6 IMAD.HI.U32 R14, R8, R14, RZ ;  /* 0x0000000e080e6227 */ /* 0x000fca00078e00ff */
[----:B------:R-:W-:-:S07]  /*dd20*/  @P6 SHF.R.U32.HI R8, RZ, R15, R14 ;  /* 0x0000000fff086219 */ /* 0x000fce000001160e */
.L_x_2056:
[----:B------:R-:W-:Y:S05]  /*dd30*/  BSYNC B1 ;  /* 0x0000000000017941 */ /* 0x000fea0003800000 */
.L_x_2054:
[----:B------:R-:W-:-:S04]  /*dd40*/  IMAD R8, R8, R13, -R19 ;  /* 0x0000000d08087224 */ /* 0x000fc800078e0a13 */
[----:B------:R-:W-:-:S05]  /*dd50*/  IMAD R8, R29, -0x2, R8 ;  /* 0xfffffffe1d087824 */ /* 0x000fca00078e0208 */
[----:B------:R-:W-:Y:S02]  /*dd60*/  VIADDMNMX R10, R8, R13, R10, PT ;  /* 0x0000000d080a7246 */ /* 0x000fe4000380010a */
[----:B------:R-:W-:-:S07]  /*dd70*/  VIMNMX R7, R7, R8, !PT ;  /* 0x0000000807077248 */ /* 0x000fce0007fe0100 */
.L_x_2053:
[----:B------:R-:W-:Y:S05]  /*dd80*/  BSYNC B0 ;  /* 0x0000000000007941 */ /* 0x000fea0003800000 */
.L_x_2052:
[C---:B------:R-:W-:Y:S01]  /*dd90*/  ISETP.GT.AND P1, PT, R7.reuse, 0x1, !P1 ;  /* 0x000000010700780c */ /* 0x040fe20004f24270 */
[----:B------:R-:W2:Y:S01]  /*dda0*/  LDL.64 R14, [R1+0xd8] ;  /* 0x0000d800010e7983 */ /* 0x000ea20000100a00 */
[----:B------:R-:W-:Y:S02]  /*ddb0*/  ISETP.GT.AND P2, PT, R7, 0x8, !P2 ;  /* 0x000000080700780c */ /* 0x000fe40005744270 */
[C---:B------:R-:W-:Y:S02]  /*ddc0*/  ISETP.LT.OR P1, PT, R10.reuse, 0x2, P1 ;  /* 0x000000020a00780c */ /* 0x040fe40000f21670 */
[----:B------:R-:W-:Y:S02]  /*ddd0*/  ISETP.LT.OR P2, PT, R10, 0x9, P2 ;  /* 0x000000090a00780c */ /* 0x000fe40001741670 */
[----:B------:R-:W-:Y:S02]  /*dde0*/  FSEL R139, R27, -INF , !P1 ;  /* 0xff8000001b8b7808 */ /* 0x000fe40004800000 */
[----:B------:R-:W-:-:S02]  /*ddf0*/  ISETP.NE.AND P1, PT, R12, RZ, PT ;  /* 0x000000ff0c00720c */ /* 0x000fc40003f25270 */
[----:B------:R-:W-:Y:S01]  /*de00*/  FSEL R163, R163, -INF , !P2 ;  /* 0xff800000a3a37808 */ /* 0x000fe20005000000 */
[----:B------:R-:W3:Y:S01]  /*de10*/  LDL.64 R12, [R1+0x210] ;  /* 0x00021000010c7983 */ /* 0x000ee20000100a00 */
[----:B------:R-:W-:Y:S02]  /*de20*/  ISETP.GT.AND P1, PT, R7, 0x9, !P1 ;  /* 0x000000090700780c */ /* 0x000fe40004f24270 */
[----:B------:R-:W-:Y:S02]  /*de30*/  ISETP.NE.AND P2, PT, R28, RZ, PT ;  /* 0x000000ff1c00720c */ /* 0x000fe40003f45270 */
[----:B------:R-:W-:Y:S02]  /*de40*/  ISETP.LT.OR P1, PT, R10, 0xa, P1 ;  /* 0x0000000a0a00780c */ /* 0x000fe40000f21670 */
[----:B------:R-:W-:Y:S02]  /*de50*/  ISETP.NE.AND P6, PT, R31, RZ, PT ;  /* 0x000000ff1f00720c */ /* 0x000fe40003fc5270 */
[----:B------:R-:W-:-:S02]  /*de60*/  FSEL R175, R175, -INF , !P1 ;  /* 0xff800000afaf7808 */ /* 0x000fc40004800000 */
[----:B------:R-:W-:-:S04]  /*de70*/  ISETP.NE.AND P1, PT, R21, RZ, PT ;  /* 0x000000ff1500720c */ /* 0x000fc80003f25270 */
[----:B------:R-:W-:-:S04]  /*de80*/  ISETP.GT.AND P1, PT, R7, 0x10, !P1 ;  /* 0x000000100700780c */ /* 0x000fc80004f24270 */
[----:B------:R-:W-:-:S04]  /*de90*/  ISETP.LT.OR P1, PT, R10, 0x11, P1 ;  /* 0x000000110a00780c */ /* 0x000fc80000f21670 */
[----:B------:R-:W-:Y:S02]  /*dea0*/  FSEL R167, R34, -INF , !P1 ;  /* 0xff80000022a77808 */ /* 0x000fe40004800000 */
[----:B------:R-:W-:-:S04]  /*deb0*/  ISETP.NE.AND P1, PT, R25, RZ, PT ;  /* 0x000000ff1900720c */ /* 0x000fc80003f25270 */
[----:B------:R-:W-:-:S04]  /*dec0*/  ISETP.GT.AND P1, PT, R7, 0x11, !P1 ;  /* 0x000000110700780c */ /* 0x000fc80004f24270 */
[----:B------:R-:W-:-:S04]  /*ded0*/  ISETP.LT.OR P1, PT, R10, 0x12, P1 ;  /* 0x000000120a00780c */ /* 0x000fc80000f21670 */
[----:B------:R-:W-:Y:S02]  /*dee0*/  FSEL R168, R35, -INF , !P1 ;  /* 0xff80000023a87808 */ /* 0x000fe40004800000 */
[----:B------:R-:W-:Y:S02]  /*def0*/  ISETP.GT.AND P1, PT, R7, 0x18, !P2 ;  /* 0x000000180700780c */ /* 0x000fe40005724270 */
[----:B------:R-:W-:Y:S02]  /*df00*/  ISETP.NE.AND P2, PT, R36, RZ, PT ;  /* 0x000000ff2400720c */ /* 0x000fe40003f45270 */
        /* <DEDUP_REMOVED lines=8> */
[----:B------:R-:W4:Y:S01]  /*df90*/  LDL.64 R20, [R1+0x200] ;  /* 0x0002000001147983 */ /* 0x000f220000100a00 */
[----:B------:R-:W-:-:S04]  /*dfa0*/  ISETP.LT.OR P1, PT, R10, 0x21, P1 ;  /* 0x000000210a00780c */ /* 0x000fc80000f21670 */
[----:B------:R-:W-:Y:S02]  /*dfb0*/  FSEL R171, R42, -INF , !P1 ;  /* 0xff8000002aab7808 */ /* 0x000fe40004800000 */
[----:B------:R-:W-:-:S04]  /*dfc0*/  ISETP.NE.AND P1, PT, R32, RZ, PT ;  /* 0x000000ff2000720c */ /* 0x000fc80003f25270 */
[----:B------:R-:W-:-:S04]  /*dfd0*/  ISETP.GT.AND P1, PT, R7, 0x21, !P1 ;  /* 0x000000210700780c */ /* 0x000fc80004f24270 */
[----:B------:R-:W-:-:S04]  /*dfe0*/  ISETP.LT.OR P1, PT, R10, 0x22, P1 ;  /* 0x000000220a00780c */ /* 0x000fc80000f21670 */
[----:B------:R-:W-:Y:S02]  /*dff0*/  FSEL R172, R43, -INF , !P1 ;  /* 0xff8000002bac7808 */ /* 0x000fe40004800000 */
[----:B------:R-:W-:-:S04]  /*e000*/  ISETP.NE.AND P1, PT, R4, RZ, PT ;  /* 0x000000ff0400720c */ /* 0x000fc80003f25270 */
[----:B------:R-:W-:-:S04]  /*e010*/  ISETP.GT.AND P1, PT, R7, RZ, !P1 ;  /* 0x000000ff0700720c */ /* 0x000fc80004f24270 */
[----:B------:R-:W-:-:S04]  /*e020*/  ISETP.LT.OR P1, PT, R10, 0x1, P1 ;  /* 0x000000010a00780c */ /* 0x000fc80000f21670 */
[----:B------:R-:W-:Y:S02]  /*e030*/  FSEL R130, R26, -INF , !P1 ;  /* 0xff8000001a827808 */ /* 0x000fe40004800000 */
[----:B------:R-:W-:-:S04]  /*e040*/  ISETP.NE.AND P1, PT, R33, RZ, PT ;  /* 0x000000ff2100720c */ /* 0x000fc80003f25270 */
[C---:B------:R-:W-:Y:S02]  /*e050*/  ISETP.GT.AND P1, PT, R7.reuse, 0x28, !P1 ;  /* 0x000000280700780c */ /* 0x040fe40004f24270 */
[C---:B------:R-:W-:Y:S02]  /*e060*/  ISETP.GT.AND P2, PT, R7.reuse, 0x29, !P2 ;  /* 0x000000290700780c */ /* 0x040fe40005744270 */
[C---:B------:R-:W-:Y:S02]  /*e070*/  ISETP.LT.OR P1, PT, R10.reuse, 0x29, P1 ;  /* 0x000000290a00780c */ /* 0x040fe40000f21670 */
[----:B------:R-:W-:Y:S02]  /*e080*/  ISETP.GT.AND P3, PT, R7, 0x30, !P3 ;  /* 0x000000300700780c */ /* 0x000fe40005f64270 */
[----:B------:R-:W-:Y:S02]  /*e090*/  ISETP.LT.OR P2, PT, R10, 0x2a, P2 ;  /* 0x0000002a0a00780c */ /* 0x000fe40001741670 */
[----:B------:R-:W-:-:S02]  /*e0a0*/  FSEL R176, R46, -INF , !P1 ;  /* 0xff8000002eb07808 */ /* 0x000fc40004800000 */
[----:B------:R-:W-:Y:S02]  /*e0b0*/  ISETP.GT.AND P4, PT, R7, 0x31, !P4 ;  /* 0x000000310700780c */ /* 0x000fe40006784270 */
[C---:B------:R-:W-:Y:S02]  /*e0c0*/  ISETP.LT.OR P3, PT, R10.reuse, 0x31, P3 ;  /* 0x000000310a00780c */ /* 0x040fe40001f61670 */
[----:B------:R-:W-:Y:S02]  /*e0d0*/  FSEL R177, R47, -INF , !P2 ;  /* 0xff8000002fb17808 */ /* 0x000fe40005000000 */
[----:B------:R-:W-:Y:S02]  /*e0e0*/  ISETP.GT.AND P5, PT, R7, 0x38, !P5 ;  /* 0x000000380700780c */ /* 0x000fe40006fa4270 */
[----:B------:R-:W-:Y:S02]  /*e0f0*/  ISETP.LT.OR P4, PT, R10, 0x32, P4 ;  /* 0x000000320a00780c */ /* 0x000fe40002781670 */
[----:B------:R-:W-:-:S02]  /*e100*/  FSEL R178, R50, -INF , !P3 ;  /* 0xff80000032b27808 */ /* 0x000fc40005800000 */
[----:B------:R-:W-:Y:S02]  /*e110*/  ISETP.GT.AND P6, PT, R7, 0x39, !P6 ;  /* 0x000000390700780c */ /* 0x000fe400077c4270 */
[C---:B------:R-:W-:Y:S02]  /*e120*/  ISETP.LT.OR P5, PT, R10.reuse, 0x39, P5 ;  /* 0x000000390a00780c */ /* 0x040fe40002fa1670 */
[----:B------:R-:W-:Y:S02]  /*e130*/  FSEL R174, R51, -INF , !P4 ;  /* 0xff80000033ae7808 */ /* 0x000fe40006000000 */
[----:B------:R-:W-:Y:S02]  /*e140*/  ISETP.LT.OR P6, PT, R10, 0x3a, P6 ;  /* 0x0000003a0a00780c */ /* 0x000fe400037c1670 */
[----:B------:R-:W-:Y:S01]  /*e150*/  FSEL R179, R54, -INF , !P5 ;  /* 0xff80000036b37808 */ /* 0x000fe20006800000 */
[----:B------:R-:W5:Y:S01]  /*e160*/  LDL R10, [R1+0x220] ;  /* 0x00022000010a7983 */ /* 0x000f620000100800 */
[----:B------:R-:W-:-:S02]  /*e170*/  FSEL R180, R180, -INF , !P6 ;  /* 0xff800000b4b47808 */ /* 0x000fc40007000000 */
[----:B----4-:R-:W-:-:S04]  /*e180*/  FMNMX.FTZ R4, R141, R20, !PT ;  /* 0x000000148d047209 */ /* 0x010fc80007810000 */
[----:B------:R-:W-:Y:S02]  /*e190*/  FMNMX.FTZ R5, R61, R4, !PT ;  /* 0x000000043d057209 */ /* 0x000fe40007810000 */
[----:B------:R-:W-:Y:S02]  /*e1a0*/  FMNMX.FTZ R4, R130, R21, !PT ;  /* 0x0000001582047209 */ /* 0x000fe40007810000 */
[----:B------:R-:W-:Y:S02]  /*e1b0*/  FMNMX.FTZ R5, R65, R5, !PT ;  /* 0x0000000541057209 */ /* 0x000fe40007810000 */
[----:B------:R-:W-:Y:S02]  /*e1c0*/  FMNMX.FTZ R4, R139, R4, !PT ;  /* 0x000000048b047209 */ /* 0x000fe40007810000 */
[----:B------:R-:W-:Y:S02]  /*e1d0*/  FMNMX.FTZ R5, R151, R5, !PT ;  /* 0x0000000597057209 */ /* 0x000fe40007810000 */
[----:B------:R-:W-:-:S02]  /*e1e0*/  FMNMX.FTZ R4, R163, R4, !PT ;  /* 0x00000004a3047209 */ /* 0x000fc40007810000 */
        /* <DEDUP_REMOVED lines=23> */
[----:B------:R-:W-:-:S03]  /*e360*/  FMNMX.FTZ R5, R179, R6, !PT ;  /* 0x00000006b3057209 */ /* 0x000fc60007810000 */
[----:B------:R-:W0:Y:S01]  /*e370*/  SHFL.BFLY PT, R7, R4, 0x2, 0x1f ;  /* 0x0c401f0004077f89 */ /* 0x000e2200000e0000 */
[----:B------:R-:W-:-:S05]  /*e380*/  FMNMX.FTZ R5, R180, R5, !PT ;  /* 0x00000005b4057209 */ /* 0x000fca0007810000 */
[----:B------:R-:W-:Y:S04]  /*e390*/  STL.64 [R1+0x200], R4 ;  /* 0x0002000401007387 */ /* 0x000fe80000100a00 */
[----:B------:R-:W4:Y:S01]  /*e3a0*/  LDL R18, [R1+0x204] ;  /* 0x0002040001127983 */ /* 0x000f220000100800 */
[----:B0-----:R-:W-:-:S05]  /*e3b0*/  FMNMX.FTZ R6, R4, R7, !PT ;  /* 0x0000000704067209 */ /* 0x001fca0007810000 */
[----:B------:R-:W0:Y:S02]  /*e3c0*/  SHFL.BFLY PT, R7, R6, 0x1, 0x1f ;  /* 0x0c201f0006077f89 */ /* 0x000e2400000e0000 */
[----:B0-----:R-:W-:-:S05]  /*e3d0*/  FMNMX.FTZ R8, R6, R7, !PT ;  /* 0x0000000706087209 */ /* 0x001fca0007810000 */
[----:B------:R-:W-:Y:S04]  /*e3e0*/  STL [R1+0x200], R8 ;  /* 0x0002000801007387 */ /* 0x000fe80000100800 */
[----:B------:R-:W2:Y:S04]  /*e3f0*/  LDL R9, [R1+0x200] ;  /* 0x0002000001097983 */ /* 0x000ea80000100800 */
[----:B----4-:R-:W0:Y:S02]  /*e400*/  SHFL.BFLY PT, R7, R18, 0x2, 0x1f ;  /* 0x0c401f0012077f89 */ /* 0x010e2400000e0000 */
[----:B0-----:R-:W-:-:S05]  /*e410*/  FMNMX.FTZ R7, R7, R18, !PT ;  /* 0x0000001207077209 */ /* 0x001fca0007810000 */
[----:B------:R-:W0:Y:S01]  /*e420*/  SHFL.BFLY PT, R4, R7, 0x1, 0x1f ;  /* 0x0c201f0007047f89 */ /* 0x000e2200000e0000 */
[----:B--2---:R-:W-:Y:S02]  /*e430*/  FSETP.NEU.FTZ.AND P1, PT, R9, -INF , PT ;  /* 0xff8000000900780b */ /* 0x004fe40003f3d000 */
[----:B0-----:R-:W-:Y:S02]  /*e440*/  FMNMX.FTZ R4, R7, R4, !PT ;  /* 0x0000000407047209 */ /* 0x001fe40007810000 */
[----:B------:R-:W-:Y:S02]  /*e450*/  FSEL R5, R9, RZ, P1 ;  /* 0x000000ff09057208 */ /* 0x000fe40000800000 */
[----:B------:R-:W-:-:S04]  /*e460*/  FSETP.NEU.FTZ.AND P1, PT, R4, -INF , PT ;  /* 0xff8000000400780b */ /* 0x000fc80003f3d000 */
[----:B------:R-:W-:Y:S01]  /*e470*/  FSEL R6, R4, RZ, P1 ;  /* 0x000000ff04067208 */ /* 0x000fe20000800000 */
[----:B------:R-:W-:-:S04]  /*e480*/  FADD.FTZ R5, R20, -R5 ;  /* 0x8000000514057221 */ /* 0x000fc80000010000 */
[----:B------:R-:W-:Y:S01]  /*e490*/  FADD.FTZ R21, R21, -R6 ;  /* 0x8000000615157221 */ /* 0x000fe20000010000 */
[----:B-----5:R-:W-:-:S03]  /*e4a0*/  FMUL.FTZ R5, R5, R10 ;  /* 0x0000000a05057220 */ /* 0x020fc60000410000 */
[----:B------:R-:W-:Y:S01]  /*e4b0*/  FMUL.FTZ R21, R10, R21 ;  /* 0x000000150a157220 */ /* 0x000fe20000410000 */
[----:B------:R-:W3:Y:S08]  /*e4c0*/  MUFU.EX2 R183, R5 ;  /* 0x0000000500b77308 */ /* 0x000ef00000000800 */
[----:B------:R-:W0:Y:S01]  /*e4d0*/  MUFU.EX2 R182, R21 ;  /* 0x0000001500b67308 */ /* 0x000e220000000800 */
[----:B------:R1:W-:Y:S01]  /*e4e0*/  STL [R1+0x204], R4 ;  /* 0x0002040401007387 */ /* 0x0003e20000100800 */
[----:B---3--:R-:W-:Y:S01]  /*e4f0*/  FMUL.FTZ R12, R183, R12 ;  /* 0x0000000cb70c7220 */ /* 0x008fe20000410000 */
[----:B0-----:R-:W-:-:S05]  /*e500*/  FMUL.FTZ R13, R13, R182 ;  /* 0x000000b60d0d7220 */ /* 0x001fca0000410000 */
[----:B------:R1:W-:Y:S04]  /*e510*/  STL.64 [R1+0x210], R12 ;  /* 0x0002100c01007387 */ /* 0x0003e80000100a00 */
[----:B------:R-:W2:Y:S01]  /*e520*/  LD.E R6, desc[UR44][R14.64+0x4] ;  /* 0x0000042c0e067980 */ /* 0x000ea2000c101900 */
[----:B------:R-:W-:Y:S01]  /*e530*/  BSSY B0, `(.L_x_2057) ;  /* 0x000000c000007945 */ /* 0x000fe20003800000 */
[----:B--2---:R-:W-:-:S13]  /*e540*/  ISETP.NE.AND P1, PT, R6, RZ, PT ;  /* 0x000000ff0600720c */ /* 0x004fda0003f25270 */
[----:B-1----:R-:W-:Y:S05]  /*e550*/  @P1 BRA `(.L_x_2058) ;  /* 0x0000000000241947 */ /* 0x002fea0003800000 */
[----:B------:R-:W2:Y:S04]  /*e560*/  LDL.64 R8, [R1+0xe0] ;  /* 0x0000e00001087983 */ /* 0x000ea80000100a00 */
[----:B------:R-:W3:Y:S04]  /*e570*/  LD.E R15, desc[UR44][R14.64] ;  /* 0x0000002c0e0f7980 */ /* 0x000ee8000c101900 */
[----:B--2---:R-:W2:Y:S01]  /*e580*/  LD.E.64 R6, desc[UR44][R8.64] ;  /* 0x0000002c08067980 */ /* 0x004ea2000c101b00 */
[----:B---3--:R-:W-:-:S04]  /*e590*/  IMAD R4, R60, 0x40, R15 ;  /* 0x000000403c047824 */ /* 0x008fc800078e020f */
[----:B--2---:R-:W-:-:S05]  /*e5a0*/  IMAD.WIDE R4, R4, 0x4, R6 ;  /* 0x0000000404047825 */ /* 0x004fca00078e0206 */
[----:B------:R0:W-:Y:S04]  /*e5b0*/  ST.E desc[UR44][R4.64], R183 ;  /* 0x000000b704007985 */ /* 0x0001e8000c10192c */
[----:B------:R-:W2:Y:S04]  /*e5c0*/  LDL.64 R14, [R1+0xd8] ;  /* 0x0000d800010e7983 */ /* 0x000ea80000100a00 */
[----:B--2---:R-:W2:Y:S02]  /*e5d0*/  LD.E R6, desc[UR44][R14.64+0x4] ;  /* 0x0000042c0e067980 */ /* 0x004ea4000c101900 */
[----:B0-2---:R-:W-:-:S13]  /*e5e0*/  ISETP.NE.AND P1, PT, R6, RZ, PT ;  /* 0x000000ff0600720c */ /* 0x005fda0003f25270 */
.L_x_2058:
[----:B------:R-:W-:Y:S05]  /*e5f0*/  BSYNC B0 ;  /* 0x0000000000007941 */ /* 0x000fea0003800000 */
.L_x_2057:
[----:B------:R-:W-:Y:S04]  /*e600*/  BSSY B0, `(.L_x_2059) ;  /* 0x0000009000007945 */ /* 0x000fe80003800000 */
[----:B------:R-:W-:Y:S05]  /*e610*/  @P1 BRA `(.L_x_2060) ;  /* 0x00000000001c1947 */ /* 0x000fea0003800000 */
[----:B------:R-:W2:Y:S04]  /*e620*/  LDL.64 R6, [R1+0xe0] ;  /* 0x0000e00001067983 */ /* 0x000ea80000100a00 */
[----:B------:R-:W3:Y:S04]  /*e630*/  LD.E R15, desc[UR44][R14.64] ;  /* 0x0000002c0e0f7980 */ /* 0x000ee8000c101900 */
[----:B--2---:R-:W2:Y:S01]  /*e640*/  LD.E.64 R4, desc[UR44][R6.64] ;  /* 0x0000002c06047980 */ /* 0x004ea2000c101b00 */
[----:B---3--:R-:W-:-:S04]  /*e650*/  IMAD R60, R60, 0x40, R15 ;  /* 0x000000403c3c7824 */ /* 0x008fc800078e020f */
[----:B------:R-:W-:-:S04]  /*e660*/  VIADD R60, R60, 0x8 ;  /* 0x000000083c3c7836 */ /* 0x000fc80000000000 */
[----:B--2---:R-:W-:-:S05]  /*e670*/  IMAD.WIDE R4, R60, 0x4, R4 ;  /* 0x000000043c047825 */ /* 0x004fca00078e0204 */
[----:B------:R0:W-:Y:S02]  /*e680*/  ST.E desc[UR44][R4.64], R182 ;  /* 0x000000b604007985 */ /* 0x0001e4000c10192c */
.L_x_2060:
[----:B------:R-:W-:Y:S05]  /*e690*/  BSYNC B0 ;  /* 0x0000000000007941 */ /* 0x000fea0003800000 */
.L_x_2059:
[----:B------:R-:W2:Y:S04]  /*e6a0*/  LDL R186, [R1+0x220] ;  /* 0x0002200001ba7983 */ /* 0x000ea80000100800 */
[----:B------:R-:W2:Y:S04]  /*e6b0*/  LDL.64 R124, [R1+0x200] ;  /* 0x00020000017c7983 */ /* 0x000ea80000100a00 */
[----:B------:R-:W3:Y:S04]  /*e6c0*/  LDL.64 R40, [R1+0x210] ;  /* 0x0002100001287983 */ /* 0x000ee80000100a00 */
[----:B0-----:R-:W4:Y:S04]  /*e6d0*/  LDL.64 R4, [R1+0x138] ;  /* 0x0001380001047983 */ /* 0x001f280000100a00 */
[----:B------:R-:W5:Y:S04]  /*e6e0*/  LDL.64 R42, [R1+0x420] ;  /* 0x00042000012a7983 */ /* 0x000f680000100a00 */
[----:B------:R-:W4:Y:S04]  /*e6f0*/  LDL.64 R44, [R1+0x428] ;  /* 0x00042800012c7983 */ /* 0x000f280000100a00 */
        /* <DEDUP_REMOVED lines=48> */
[----:B------:R-:W4:Y:S01]  /*ea00*/  LDL.64 R136, [R1+0x408] ;  /* 0x0004080001887983 */ /* 0x000f220000100a00 */
[CC--:B--2---:R-:W-:Y:S01]  /*ea10*/  FMUL.FTZ R50, R124.reuse, R186.reuse ;  /* 0x000000ba7c327220 */ /* 0x0c4fe20000410000 */
[----:B------:R-:W-:Y:S01]  /*ea20*/  FSETP.NEU.FTZ.AND P1, PT, R124, -INF , PT ;  /* 0xff8000007c00780b */ /* 0x000fe20003f3d000 */
[----:B------:R-:W-:-:S03]  /*ea30*/  FMUL.FTZ R131, R125, R186 ;  /* 0x000000ba7d837220 */ /* 0x000fc60000410000 */
[----:B------:R-:W-:Y:S02]  /*ea40*/  FSEL R128, R50, RZ, P1 ;  /* 0x000000ff32807208 */ /* 0x000fe40000800000 */
[----:B------:R-:W-:Y:S01]  /*ea50*/  FSETP.NEU.FTZ.AND P1, PT, R125, -INF , PT ;  /* 0xff8000007d00780b */ /* 0x000fe20003f3d000 */
[----:B------:R-:W2:Y:S03]  /*ea60*/  LDL.64 R50, [R1+0x340] ;  /* 0x0003400001327983 */ /* 0x000ea60000100a00 */
[----:B------:R-:W-:Y:S01]  /*ea70*/  FSEL R181, R131, RZ, P1 ;  /* 0x000000ff83b57208 */ /* 0x000fe20000800000 */
[-CC-:B------:R-:W-:Y:S01]  /*ea80*/  FFMA.FTZ R141, R141, R186.reuse, -R128.reuse ;  /* 0x000000ba8d8d7223 */ /* 0x180fe20000010880 */
        /* <DEDUP_REMOVED lines=14> */
[-C--:B------:R-:W-:Y:S01]  /*eb70*/  FFMA.FTZ R173, R173, R186.reuse, -R128 ;  /* 0x000000baadad7223 */ /* 0x080fe20000010880 */
[-CC-:B------:R-:W-:Y:S01]  /*eb80*/  FFMA.FTZ R148, R130, R186.reuse, -R181.reuse ;  /* 0x000000ba82947223 */ /* 0x180fe200000108b5 */
[-CC-:B------:R-:W-:Y:S01]  /*eb90*/  FFMA.FTZ R161, R139, R186.reuse, -R181.reuse ;  /* 0x000000ba8ba17223 */ /* 0x180fe200000108b5 */
[----:B------:R-:W2:Y:S04]  /*eba0*/  LDL.64 R60, [R1+0x390] ;  /* 0x00039000013c7983 */ /* 0x000ea80000100a00 */
        /* <DEDUP_REMOVED lines=10> */
[----:B------:R-:W2:Y:S01]  /*ec50*/  LDL.64 R138, [R1+0x418] ;  /* 0x00041800018a7983 */ /* 0x000ea20000100a00 */
[----:B------:R-:W3:Y:S01]  /*ec60*/  MUFU.EX2 R148, R148 ;  /* 0x0000009400947308 */ /* 0x000ee20000000800 */
[-CC-:B------:R-:W-:Y:S01]  /*ec70*/  FFMA.FTZ R163, R163, R186.reuse, -R181.reuse ;  /* 0x000000baa3a37223 */ /* 0x180fe200000108b5 */
[----:B------:R-:W-:-:S06]  /*ec80*/  FFMA.FTZ R150, R175, R186, -R181 ;  /* 0x000000baaf967223 */ /* 0x000fcc00000108b5 */
[----:B------:R-:W0:Y:S01]  /*ec90*/  MUFU.EX2 R141, R141 ;  /* 0x0000008d008d7308 */ /* 0x000e220000000800 */
[----:B------:R-:W-:-:S07]  /*eca0*/  FFMA.FTZ R167, R167, R186, -R181 ;  /* 0x000000baa7a77223 */ /* 0x000fce00000108b5 */
[----:B------:R-:W-:Y:S08]  /*ecb0*/  MUFU.EX2 R160, R160 ;  /* 0x000000a000a07308 */ /* 0x000ff00000000800 */
[----:B------:R-:W1:Y:S01]  /*ecc0*/  MUFU.EX2 R161, R161 ;  /* 0x000000a100a17308 */ /* 0x000e620000000800 */
[----:B------:R-:W-:-:S07]  /*ecd0*/  FFMA.FTZ R168, R168, R186, -R181 ;  /* 0x000000baa8a87223 */ /* 0x000fce00000108b5 */
[----:B------:R-:W-:Y:S01]  /*ece0*/  MUFU.EX2 R162, R162 ;  /* 0x000000a200a27308 */ /* 0x000fe20000000800 */
[----:B------:R-:W-:-:S07]  /*ecf0*/  FFMA.FTZ R184, R170, R186, -R181 ;  /* 0x000000baaab87223 */ /* 0x000fce00000108b5 */
[----:B------:R-:W5:Y:S01]  /*ed00*/  MUFU.EX2 R163, R163 ;  /* 0x000000a300a37308 */ /* 0x000f620000000800 */
[----:B---3--:R-:W-:Y:S01]  /*ed10*/  FADD.FTZ R170, R148, R41 ;  /* 0x0000002994aa7221 */ /* 0x008fe20000010000 */
[----:B0-----:R-:W-:-:S06]  /*ed20*/  FADD.FTZ R41, R141, R40 ;  /* 0x000000288d297221 */ /* 0x001fcc0000010000 */
[----:B------:R-:W-:Y:S01]  /*ed30*/  MUFU.EX2 R151, R151 ;  /* 0x0000009700977308 */ /* 0x000fe20000000800 */
[----:B------:R-:W-:-:S07]  /*ed40*/  FFMA.FTZ R169, R169, R186, -R181 ;  /* 0x000000baa9a97223 */ /* 0x000fce00000108b5 */
[----:B------:R-:W0:Y:S01]  /*ed50*/  MUFU.EX2 R150, R150 ;  /* 0x0000009600967308 */ /* 0x000e220000000800 */
[----:B-1----:R-:W-:Y:S01]  /*ed60*/  FADD.FTZ R170, R161, R170 ;  /* 0x000000aaa1aa7221 */ /* 0x002fe20000010000 */
[----:B------:R-:W-:-:S06]  /*ed70*/  FADD.FTZ R41, R160, R41 ;  /* 0x00000029a0297221 */ /* 0x000fcc0000010000 */
[----:B------:R-:W-:Y:S08]  /*ed80*/  MUFU.EX2 R164, R164 ;  /* 0x000000a400a47308 */ /* 0x000ff00000000800 */
[----:B------:R-:W1:Y:S01]  /*ed90*/  MUFU.EX2 R167, R167 ;  /* 0x000000a700a77308 */ /* 0x000e620000000800 */
[----:B------:R-:W-:Y:S01]  /*eda0*/  FFMA.FTZ R175, R171, R186, -R181 ;  /* 0x000000baabaf7223 */ /* 0x000fe200000108b5 */
[----:B-----5:R-:W-:Y:S01]  /*edb0*/  FADD.FTZ R171, R163, R170 ;  /* 0x000000aaa3ab7221 */ /* 0x020fe20000010000 */
[----:B------:R-:W-:-:S05]  /*edc0*/  FADD.FTZ R40, R162, R41 ;  /* 0x00000029a2287221 */ /* 0x000fca0000010000 */
[----:B------:R-:W-:Y:S08]  /*edd0*/  MUFU.EX2 R165, R165 ;  /* 0x000000a500a57308 */ /* 0x000ff00000000800 */
[----:B------:R-:W3:Y:S01]  /*ede0*/  MUFU.EX2 R168, R168 ;  /* 0x000000a800a87308 */ /* 0x000ee20000000800 */
[----:B0-----:R-:W-:Y:S01]  /*edf0*/  FADD.FTZ R170, R150, R171 ;  /* 0x000000ab96aa7221 */ /* 0x001fe20000010000 */
[----:B------:R-:W-:-:S06]  /*ee00*/  FADD.FTZ R41, R151, R40 ;  /* 0x0000002897297221 */ /* 0x000fcc0000010000 */
[----:B------:R-:W-:Y:S01]  /*ee10*/  MUFU.EX2 R166, R166 ;  /* 0x000000a600a67308 */ /* 0x000fe20000000800 */
[----:B------:R-:W-:-:S07]  /*ee20*/  FFMA.FTZ R172, R172, R186, -R181 ;  /* 0x000000baacac7223 */ /* 0x000fce00000108b5 */
[----:B------:R-:W0:Y:S01]  /*ee30*/  MUFU.EX2 R169, R169 ;  /* 0x000000a900a97308 */ /* 0x000e220000000800 */
[----:B-1----:R-:W-:Y:S01]  /*ee40*/  FADD.FTZ R171, R167, R170 ;  /* 0x000000aaa7ab7221 */ /* 0x002fe20000010000 */
[----:B------:R-:W-:-:S06]  /*ee50*/  FADD.FTZ R40, R164, R41 ;  /* 0x00000029a4287221 */ /* 0x000fcc0000010000 */
[----:B------:R-:W-:Y:S01]  /*ee60*/  MUFU.EX2 R147, R147 ;  /* 0x0000009300937308 */ /* 0x000fe20000000800 */
[----:B------:R-:W-:-:S07]  /*ee70*/  FFMA.FTZ R176, R176, R186, -R181 ;  /* 0x000000bab0b07223 */ /* 0x000fce00000108b5 */
[----:B------:R-:W1:Y:S01]  /*ee80*/  MUFU.EX2 R184, R184 ;  /* 0x000000b800b87308 */ /* 0x000e620000000800 */
[----:B---3--:R-:W-:Y:S01]  /*ee90*/  FADD.FTZ R170, R168, R171 ;  /* 0x000000aba8aa7221 */ /* 0x008fe20000010000 */
[----:B------:R-:W-:-:S06]  /*eea0*/  FADD.FTZ R41, R165, R40 ;  /* 0x00000028a5297221 */ /* 0x000fcc0000010000 */
[----:B------:R-:W-:Y:S01]  /*eeb0*/  MUFU.EX2 R140, R140 ;  /* 0x0000008c008c7308 */ /* 0x000fe20000000800 */
[----:B------:R-:W-:-:S07]  /*eec0*/  FFMA.FTZ R185, R177, R186, -R181 ;  /* 0x000000bab1b97223 */ /* 0x000fce00000108b5 */
        /* <DEDUP_REMOVED lines=23> */
[----:B------:R-:W-:Y:S08]  /*f040*/  MUFU.EX2 R144, R144 ;  /* 0x0000009000907308 */ /* 0x000ff00000000800 */
[----:B------:R-:W1:Y:S01]  /*f050*/  MUFU.EX2 R174, R174 ;  /* 0x000000ae00ae7308 */ /* 0x000e620000000800 */
[----:B---3--:R-:W-:Y:S01]  /*f060*/  FADD.FTZ R170, R185, R170 ;  /* 0x000000aab9aa7221 */ /* 0x008fe20000010000 */
[----:B------:R-:W-:-:S06]  /*f070*/  FADD.FTZ R40, R145, R40 ;  /* 0x0000002891287221 */ /* 0x000fcc0000010000 */
[----:B------:R-:W-:Y:S08]  /*f080*/  MUFU.EX2 R146, R146 ;  /* 0x0000009200927308 */ /* 0x000ff00000000800 */
[----:B------:R-:W3:Y:S01]  /*f090*/  MUFU.EX2 R179, R179 ;  /* 0x000000b300b37308 */ /* 0x000ee20000000800 */
[----:B0-----:R-:W-:Y:S01]  /*f0a0*/  FADD.FTZ R171, R177, R170 ;  /* 0x000000aab1ab7221 */ /* 0x001fe20000010000 */
[----:B------:R-:W-:-:S06]  /*f0b0*/  FADD.FTZ R41, R143, R40 ;  /* 0x000000288f297221 */ /* 0x000fcc0000010000 */
[----:B------:R-:W0:Y:S08]  /*f0c0*/  MUFU.EX2 R173, R173 ;  /* 0x000000ad00ad7308 */ /* 0x000e300000000800 */
[----:B------:R-:W5:Y:S01]  /*f0d0*/  MUFU.EX2 R180, R180 ;  /* 0x000000b400b47308 */ /* 0x000f620000000800 */
[----:B-1----:R-:W-:Y:S01]  /*f0e0*/  FADD.FTZ R40, R174, R171 ;  /* 0x000000abae287221 */ /* 0x002fe20000010000 */
[----:B------:R-:W-:-:S03]  /*f0f0*/  FADD.FTZ R41, R144, R41 ;  /* 0x0000002990297221 */ /* 0x000fc60000010000 */
[----:B---3--:R-:W-:Y:S01]  /*f100*/  FADD.FTZ R171, R179, R40 ;  /* 0x00000028b3ab7221 */ /* 0x008fe20000010000 */
[----:B------:R-:W-:-:S04]  /*f110*/  FADD.FTZ R170, R146, R41 ;  /* 0x0000002992aa7221 */ /* 0x000fc80000010000 */
[----:B0-----:R-:W-:Y:S01]  /*f120*/  FADD.FTZ R170, R173, R170 ;  /* 0x000000aaadaa7221 */ /* 0x001fe20000010000 */
[----:B-----5:R-:W-:-:S05]  /*f130*/  FADD.FTZ R171, R180, R171 ;  /* 0x000000abb4ab7221 */ /* 0x020fca0000010000 */
[----:B------:R-:W-:Y:S01]  /*f140*/  STL.64 [R1+0x210], R170 ;  /* 0x000210aa01007387 */ /* 0x000fe20000100a00 */
[----:B------:R-:W-:Y:S01]  /*f150*/  BAR.SYNC.DEFER_BLOCKING 0xf, 0x100 ;  /* 0x03c4000000007b1d */ /* 0x000fe20000010000 */
[C---:B------:R-:W-:Y:S01]  /*f160*/  FMUL.FTZ R187, R183.reuse, R43 ;  /* 0x0000002bb7bb7220 */ /* 0x040fe20000410000 */
[C---:B------:R-:W-:Y:S01]  /*f170*/  FMUL.FTZ R186, R183.reuse, R42 ;  /* 0x0000002ab7ba7220 */ /* 0x040fe20000410000 */
[C---:B----4-:R-:W-:Y:S01]  /*f180*/  FMUL.FTZ R45, R182.reuse, R45 ;  /* 0x0000002db62d7220 */ /* 0x050fe20000410000 */
[C---:B------:R-:W-:Y:S02]  /*f190*/  FMUL.FTZ R44, R182.reuse, R44 ;  /* 0x0000002cb62c7220 */ /* 0x040fe40000410000 */
[----:B------:R-:W3:Y:S04]  /*f1a0*/  LD.E.64 R40, desc[UR44][R4.64+0x8] ;  /* 0x0000082c04287980 */ /* 0x000ee8000c101b00 */
[----:B------:R-:W4:Y:S01]  /*f1b0*/  LD.E.64 R42, desc[UR44][R4.64] ;  /* 0x0000002c042a7980 */ /* 0x000f22000c101b00 */
        /* <DEDUP_REMOVED lines=34> */
[C---:B--2---:R-:W-:Y:S01]  /*f3e0*/  FMUL.FTZ R51, R183.reuse, R51 ;  /* 0x00000033b7337220 */ /* 0x044fe20000410000 */
        /* <DEDUP_REMOVED lines=153> */
[----:B0-----:R-:W4:Y:S04]  /*fd80*/  LDL R8, [R1+0x230] ;  /* 0x0002300001087983 */ /* 0x001f280000100800 */
[----:B-1----:R-:W4:Y:S04]  /*fd90*/  LDL R80, [R1+0x234] ;  /* 0x0002340001507983 */ /* 0x002f280000100800 */
[----:B--2---:R-:W2:Y:S04]  /*fda0*/  LDL R82, [R1+0x238] ;  /* 0x0002380001527983 */ /* 0x004ea80000100800 */
        /* <DEDUP_REMOVED lines=125> */
[----:B------:R-:W-:-:S02]  /*10580*/  MOV R40, R40 ;  /* 0x0000002800287202 */ /* 0x000fc40000000f00 */
[----:B------:R-:W-:Y:S02]  /*10590*/  F2FP.BF16.F32.PACK_AB R164, R165, R164 ;  /* 0x000000a4a5a4723e */ /* 0x000fe400000010ff */
[----:B------:R-:W-:Y:S01]  /*105a0*/  F2FP.BF16.F32.PACK_AB R160, R160, R141 ;  /* 0x0000008da0a0723e */ /* 0x000fe200000010ff */
[--C-:B------:R-:W-:Y:S01]  /*105b0*/  IMAD R5, R43, 0x2, R40.reuse ;  /* 0x000000022b057824 */ /* 0x100fe200078e0228 */
[----:B------:R-:W-:Y:S01]  /*105c0*/  F2FP.BF16.F32.PACK_AB R161, R161, R148 ;  /* 0x00000094a1a1723e */ /* 0x000fe200000010ff */
[----:B------:R-:W-:Y:S01]  /*105d0*/  IMAD R4, R42, 0x2, R40 ;  /* 0x000000022a047824 */ /* 0x000fe200078e0228 */
[----:B------:R-:W-:Y:S02]  /*105e0*/  F2FP.BF16.F32.PACK_AB R162, R151, R162 ;  /* 0x000000a297a2723e */ /* 0x000fe400000010ff */
[----:B------:R-:W-:Y:S02]  /*105f0*/  F2FP.BF16.F32.PACK_AB R163, R150, R163 ;  /* 0x000000a396a3723e */ /* 0x000fe400000010ff */
[----:B------:R-:W-:-:S02]  /*10600*/  F2FP.BF16.F32.PACK_AB R165, R168, R167 ;  /* 0x000000a7a8a5723e */ /* 0x000fc400000010ff */
[----:B------:R-:W-:Y:S02]  /*10610*/  F2FP.BF16.F32.PACK_AB R166, R147, R166 ;  /* 0x000000a693a6723e */ /* 0x000fe400000010ff */
[----:B------:R-:W-:Y:S01]  /*10620*/  F2FP.BF16.F32.PACK_AB R167, R184, R169 ;  /* 0x000000a9b8a7723e */ /* 0x000fe200000010ff */
[----:B------:R-:W-:Y:S01]  /*10630*/  IMAD R6, R42, 0x2, R5 ;  /* 0x000000022a067824 */ /* 0x000fe200078e0205 */
[----:B------:R-:W-:Y:S02]  /*10640*/  F2FP.BF16.F32.PACK_AB R168, R149, R140 ;  /* 0x0000008c95a8723e */ /* 0x000fe400000010ff */
[----:B------:R-:W-:Y:S02]  /*10650*/  F2FP.BF16.F32.PACK_AB R169, R172, R175 ;  /* 0x000000afaca9723e */ /* 0x000fe400000010ff */
[----:B------:R-:W-:Y:S02]  /*10660*/  F2FP.BF16.F32.PACK_AB R170, R145, R142 ;  /* 0x0000008e91aa723e */ /* 0x000fe400000010ff */
[----:B------:R-:W-:-:S02]  /*10670*/  F2FP.BF16.F32.PACK_AB R171, R185, R176 ;  /* 0x000000b0b9ab723e */ /* 0x000fc400000010ff */
[----:B------:R-:W-:Y:S02]  /*10680*/  F2FP.BF16.F32.PACK_AB R176, R144, R143 ;  /* 0x0000008f90b0723e */ /* 0x000fe400000010ff */
[----:B------:R-:W-:Y:S02]  /*10690*/  F2FP.BF16.F32.PACK_AB R177, R174, R177 ;  /* 0x000000b1aeb1723e */ /* 0x000fe400000010ff */
[----:B------:R-:W-:Y:S02]  /*106a0*/  F2FP.BF16.F32.PACK_AB R178, R173, R146 ;  /* 0x00000092adb2723e */ /* 0x000fe400000010ff */
[----:B------:R-:W-:Y:S01]  /*106b0*/  F2FP.BF16.F32.PACK_AB R179, R180, R179 ;  /* 0x000000b3b4b3723e */ /* 0x000fe200000010ff */
[----:B------:R-:W-:Y:S04]  /*106c0*/  STSM.16.M88.4 [R40], R160 ;  /* 0x000000a028007844 */ /* 0x000fe80000000200 */
[----:B------:R-:W-:Y:S04]  /*106d0*/  STSM.16.M88.4 [R4], R164 ;  /* 0x000000a404007844 */ /* 0x000fe80000000200 */
[----:B------:R0:W-:Y:S04]  /*106e0*/  STSM.16.M88.4 [R5], R168 ;  /* 0x000000a805007844 */ /* 0x0001e80000000200 */
[----:B------:R-:W-:Y:S04]  /*106f0*/  STSM.16.M88.4 [R6], R176 ;  /* 0x000000b006007844 */ /* 0x000fe80000000200 */
[----:B------:R-:W4:Y:S04]  /*10700*/  LD.E.64 R172, desc[UR44][R16.64+0xa8] ;  /* 0x0000a82c10ac7980 */ /* 0x000f28000c101b00 */
[----:B0-----:R-:W4:Y:S04]  /*10710*/  LDL R5, [R1+0x1e8] ;  /* 0x0001e80001057983 */ /* 0x001f280000100800 */
[----:B------:R-:W-:Y:S04]  /*10720*/  STL [R1+0x230], R8 ;  /* 0x0002300801007387 */ /* 0x000fe80000100800 */
[----:B------:R-:W-:Y:S04]  /*10730*/  STL [R1+0x234], R80 ;  /* 0x0002345001007387 */ /* 0x000fe80000100800 */
[----:B--2---:R-:W-:Y:S04]  /*10740*/  STL [R1+0x238], R82 ;  /* 0x0002385201007387 */ /* 0x004fe80000100800 */
[----:B-----5:R-:W-:Y:S04]  /*10750*/  STL [R1+0x23c], R84 ;  /* 0x00023c5401007387 */ /* 0x020fe80000100800 */
[----:B------:R-:W-:Y:S04]  /*10760*/  STL [R1+0x240], R10 ;  /* 0x0002400a01007387 */ /* 0x000fe80000100800 */
[----:B------:R-:W-:Y:S04]  /*10770*/  STL [R1+0x244], R86 ;  /* 0x0002445601007387 */ /* 0x000fe80000100800 */
[----:B---3--:R-:W-:Y:S04]  /*10780*/  STL [R1+0x248], R88 ;  /* 0x0002485801007387 */ /* 0x008fe80000100800 */
[----:B------:R-:W-:Y:S04]  /*10790*/  STL [R1+0x24c], R90 ;  /* 0x00024c5a01007387 */ /* 0x000fe80000100800 */
[----:B------:R-:W-:Y:S04]  /*107a0*/  STL [R1+0x250], R12 ;  /* 0x0002500c01007387 */ /* 0x000fe80000100800 */
[----:B----4-:R-:W-:Y:S04]  /*107b0*/  STL [R1+0x254], R92 ;  /* 0x0002545c01007387 */ /* 0x010fe80000100800 */
        /* <DEDUP_REMOVED lines=80> */
[----:B------:R1:W-:Y:S04]  /*10cc0*/  STL [R1+0x398], R31 ;  /* 0x0003981f01007387 */ /* 0x0003e80000100800 */
[----:B------:R-:W-:Y:S04]  /*10cd0*/  STL [R1+0x39c], R33 ;  /* 0x00039c2101007387 */ /* 0x000fe80000100800 */
[----:B------:R-:W-:Y:S04]  /*10ce0*/  STL [R1+0x3a0], R62 ;  /* 0x0003a03e01007387 */ /* 0x000fe80000100800 */
[----:B------:R2:W-:Y:S04]  /*10cf0*/  STL [R1+0x3a4], R35 ;  /* 0x0003a42301007387 */ /* 0x0005e80000100800 */
        /* <DEDUP_REMOVED lines=31> */
[----:B------:R5:W-:Y:S04]  /*10ef0*/  STL [R1+0x424], R87 ;  /* 0x0004245701007387 */ /* 0x000be80000100800 */
[----:B------:R-:W-:Y:S04]  /*10f00*/  STL [R1+0x428], R89 ;  /* 0x0004285901007387 */ /* 0x000fe80000100800 */
[----:B------:R5:W-:Y:S04]  /*10f10*/  STL [R1+0x42c], R91 ;  /* 0x00042c5b01007387 */ /* 0x000be80000100800 */
[----:B0-----:R-:W5:Y:S04]  /*10f20*/  LDL.128 R24, [R1+0x230] ;  /* 0x0002300001187983 */ /* 0x001f680000100c00 */
[----:B-1----:R-:W5:Y:S04]  /*10f30*/  LDL.128 R28, [R1+0x240] ;  /* 0x00024000011c7983 */ /* 0x002f680000100c00 */
[----:B--2---:R-:W2:Y:S04]  /*10f40*/  LDL.128 R32, [R1+0x250] ;  /* 0x0002500001207983 */ /* 0x004ea80000100c00 */
[----:B---3--:R-:W2:Y:S04]  /*10f50*/  LDL.128 R36, [R1+0x260] ;  /* 0x0002600001247983 */ /* 0x008ea80000100c00 */
[----:B------:R-:W2:Y:S04]  /*10f60*/  LDL.128 R40, [R1+0x270] ;  /* 0x0002700001287983 */ /* 0x000ea80000100c00 */
        /* <DEDUP_REMOVED lines=27> */
[----:B------:R-:W-:Y:S01]  /*11120*/  IMAD R172, R5, 0x1000, R172 ;  /* 0x0000100005ac7824 */ /* 0x000fe200078e02ac */
[----:B------:R-:W-:-:S04]  /*11130*/  R2UR UR7, R173 ;  /* 0x00000000ad0772ca */ /* 0x000fc800000e0000 */
[C---:B------:R-:W-:Y:S01]  /*11140*/  R2UR UR6, R172.reuse ;  /* 0x00000000ac0672ca */ /* 0x040fe200000e0000 */
[----:B------:R-:W-:Y:S02]  /*11150*/  VIADD R4, R172, 0x80 ;  /* 0x00000080ac047836 */ /* 0x000fe40000000000 */
[----:B------:R-:W-:Y:S01]  /*11160*/  IMAD.MOV.U32 R5, RZ, RZ, R173 ;  /* 0x000000ffff057224 */ /* 0x000fe200078e00ad */
[----:B--2---:R-:W-:-:S09]  /*11170*/  WARPGROUP.ARRIVE ;  /* 0x00000000000079c5 */ /* 0x004fd20000000000 */
[----:B------:R-:W-:Y:S01]  /*11180*/  HGMMA.64x256x16.F32.BF16 R24, R160, gdesc[UR4].tnspB, R24, gsb0 ;  /* 0x43e00004a0187df0 */ /* 0x000fe20008001818 */
[----:B------:R-:W-:Y:S02]  /*11190*/  R2UR UR6, R4 ;  /* 0x00000000040672ca */ /* 0x000fe400000e0000 */
[----:B------:R-:W-:Y:S01]  /*111a0*/  R2UR UR7, R5 ;  /* 0x00000000050772ca */ /* 0x000fe200000e0000 */
[----:B------:R-:W-:Y:S02]  /*111b0*/  VIADD R4, R172, 0x100 ;  /* 0x00000100ac047836 */ /* 0x000fe40000000000 */
[----:B------:R-:W-:Y:S01]  /*111c0*/  IMAD.MOV.U32 R5, RZ, RZ, R173 ;  /* 0x000000ffff057224 */ /* 0x000fe200078e00ad */
        /* <DEDUP_REMOVED lines=34> */
[----:B------:R-:W-:Y:S01]  /*113f0*/  HGMMA.64x256x16.F32.BF16 R24, R164, gdesc[UR4].tnspB, R24, gsb0 ;  /* 0x43e00004a4187df0 */ /* 0x000fe20008001818 */
[----:B------:R-:W-:Y:S02]  /*11400*/  R2UR UR6, R4 ;  /* 0x00000000040672ca */ /* 0x000fe400000e0000 */
[----:B------:R-:W-:Y:S01]  /*11410*/  R2UR UR7, R5 ;  /* 0x00000000050772ca */ /* 0x000fe200000e0000 */
[----:B------:R-:W-:Y:S01]  /*11420*/  VIADD R172, R172, 0x180 ;  /* 0x00000180acac7836 */ /* 0x000fe20000000000 */
        /* <DEDUP_REMOVED lines=71> */
[----:B------:R-:W-:Y:S03]  /*118a0*/  HGMMA.64x256x16.F32.BF16 R24, R176, gdesc[UR4].tnspB, R24, gsb0 ;  /* 0x43e00004b0187df0 */ /* 0x000fe60008001818 */
        /* <DEDUP_REMOVED lines=33> */
[----:B------:R-:W5:Y:S04]  /*11ac0*/  LDL R4, [R1+0x230] ;  /* 0x0002300001047983 */ /* 0x000f680000100800 */
[----:B0-----:R-:W5:Y:S04]  /*11ad0*/  LDL R72, [R1+0x234] ;  /* 0x0002340001487983 */ /* 0x001f680000100800 */
[----:B------:R-:W5:Y:S04]  /*11ae0*/  LDL R74, [R1+0x238] ;  /* 0x00023800014a7983 */ /* 0x000f680000100800 */
[----:B-1----:R-:W5:Y:S04]  /*11af0*/  LDL R76, [R1+0x23c] ;  /* 0x00023c00014c7983 */ /* 0x002f680000100800 */
[----:B------:R-:W5:Y:S04]  /*11b00*/  LDL R6, [R1+0x240] ;  /* 0x0002400001067983 */ /* 0x000f680000100800 */
[----:B------:R-:W5:Y:S04]  /*11b10*/  LDL R78, [R1+0x244] ;  /* 0x00024400014e7983 */ /* 0x000f680000100800 */
[----:B--2---:R-:W2:Y:S04]  /*11b20*/  LDL R80, [R1+0x248] ;  /* 0x0002480001507983 */ /* 0x004ea80000100800 */
[----:B------:R-:W2:Y:S04]  /*11b30*/  LDL R82, [R1+0x24c] ;  /* 0x00024c0001527983 */ /* 0x000ea80000100800 */
[----:B------:R-:W2:Y:S04]  /*11b40*/  LDL R8, [R1+0x250] ;  /* 0x0002500001087983 */ /* 0x000ea80000100800 */
[----:B---3--:R-:W3:Y:S04]  /*11b50*/  LDL R84, [R1+0x254] ;  /* 0x0002540001547983 */ /* 0x008ee80000100800 */
[----:B------:R-:W3:Y:S04]  /*11b60*/  LDL R86, [R1+0x258] ;  /* 0x0002580001567983 */ /* 0x000ee80000100800 */
[----:B----4-:R-:W4:Y:S04]  /*11b70*/  LDL R88, [R1+0x25c] ;  /* 0x00025c0001587983 */ /* 0x010f280000100800 */
        /* <DEDUP_REMOVED lines=116> */
[----:B------:R-:W-:Y:S01]  /*122c0*/  @!PT LDS RZ, [RZ] ;  /* 0x00000000fffff984 */ /* 0x000fe20000000800 */
[----:B------:R-:W-:Y:S01]  /*122d0*/  @!PT LDS RZ, [RZ] ;  /* 0x00000000fffff984 */ /* 0x000fe20000000800 */
[----:B------:R-:W-:Y:S01]  /*122e0*/  @!PT LDS RZ, [RZ] ;  /* 0x00000000fffff984 */ /* 0x000fe20000000800 */
[----:B------:R-:W-:Y:S01]  /*122f0*/  @!PT LDS RZ, [RZ] ;  /* 0x00000000fffff984 */ /* 0x000fe20000000800 */
[----:B------:R0:W-:Y:S06]  /*12300*/  MEMBAR.ALL.CTA ;  /* 0x0000000000007992 */ /* 0x0001ec0000008000 */
[----:B0-----:R-:W0:Y:S01]  /*12310*/  FENCE.VIEW.ASYNC.S ;  /* 0x00000000000073c6 */ /* 0x001e220000000000 */
[----:B------:R-:W-:Y:S03]  /*12320*/  BSSY B0, `(.L_x_2061) ;  /* 0x000008a000007945 */ /* 0x000fe60003800000 */
        /* <DEDUP_REMOVED lines=8> */
[----:B------:R1:W-:Y:S04]  /*123b0*/  STL [R1+0x250], R8 ;  /* 0x0002500801007387 */ /* 0x0003e80000100800 */
[----:B---3--:R1:W-:Y:S04]  /*123c0*/  STL [R1+0x254], R84 ;  /* 0x0002545401007387 */ /* 0x0083e80000100800 */
[----:B------:R1:W-:Y:S04]  /*123d0*/  STL [R1+0x258], R86 ;  /* 0x0002585601007387 */ /* 0x0003e80000100800 */
[----:B----4-:R1:W-:Y:S04]  /*123e0*/  STL [R1+0x25c], R88 ;  /* 0x00025c5801007387 */ /* 0x0103e80000100800 */
[----:B------:R1:W-:Y:S04]  /*123f0*/  STL [R1+0x260], R10 ;  /* 0x0002600a01007387 */ /* 0x0003e80000100800 */
[----:B------:R1:W-:Y:S04]  /*12400*/  STL [R1+0x264], R90 ;  /* 0x0002645a01007387 */ /* 0x0003e80000100800 */
[----:B-----5:R1:W-:Y:S04]  /*12410*/  STL [R1+0x268], R92 ;  /* 0x0002685c01007387 */ /* 0x0203e80000100800 */
        /* <DEDUP_REMOVED lines=113> */
[----:B0-----:R-:W-:Y:S01]  /*12b30*/  NOP ;  /* 0x0000000000007918 */ /* 0x001fe20000000000 */
[----:B------:R-:W-:Y:S06]  /*12b40*/  BAR.ARV 0xe, 0x100 ;  /* 0x0384000000007b1d */ /* 0x000fec0000002000 */
[----:B------:R-:W-:Y:S05]  /*12b50*/  @P0 BRA `(.L_x_2062) ;  /* 0x0000000000180947 */ /* 0x000fea0003800000 */
[----:B-1----:R-:W2:Y:S04]  /*12b60*/  LDL.64 R6, [R1+0x68] ;  /* 0x0000680001067983 */ /* 0x002ea80000100a00 */
[----:B------:R-:W3:Y:S01]  /*12b70*/  LDL R4, [R1+0x1e8] ;  /* 0x0001e80001047983 */ /* 0x000ee20000100800 */
[----:B--2---:R-:W-:-:S05]  /*12b80*/  MOV R5, R6 ;  /* 0x0000000600057202 */ /* 0x004fca0000000f00 */
[----:B---3--:R-:W-:-:S05]  /*12b90*/  IMAD R4, R4, 0x8, R5 ;  /* 0x0000000804047824 */ /* 0x008fca00078e0205 */
[----:B------:R-:W-:-:S04]  /*12ba0*/  PRMT R4, RZ, 0x654, R4 ;  /* 0x00000654ff047816 */ /* 0x000fc80000000004 */
[----:B------:R0:W-:Y:S03]  /*12bb0*/  SYNCS.ARRIVE.TRANS64.RED.A1T0 RZ, [R4+URZ], RZ ;  /* 0x000000ff04ff79a7 */ /* 0x0001e6000810043f */
.L_x_2062:
[----:B------:R-:W-:Y:S05]  /*12bc0*/  BSYNC B0 ;  /* 0x0000000000007941 */ /* 0x000fea0003800000 */
.L_x_2061:
[C---:B------:R-:W-:Y:S01]  /*12bd0*/  ISETP.GT.AND P0, PT, R0.reuse, R3, PT ;  /* 0x000000030000720c */ /* 0x040fe20003f04270 */
[----:B------:R-:W-:-:S12]  /*12be0*/  VIADD R0, R0, 0xffffffff ;  /* 0xffffffff00007836 */ /* 0x000fd80000000000 */
[----:B------:R-:W-:Y:S05]  /*12bf0*/  @P0 BRA `(.L_x_2063) ;  /* 0xffffff80004c0947 */ /* 0x000fea000383ffff */
[----:B01----:R-:W2:Y:S02]  /*12c00*/  LDL R4, [R1+0x70] ;  /* 0x0000700001047983 */ /* 0x003ea40000100800 */
[----:B--2---:R-:W-:-:S07]  /*12c10*/  IMAD.SHL.U32 R4, R4, 0x40, RZ ;  /* 0x0000004004047824 */ /* 0x004fce00078e00ff */
.L_x_2032:
[----:B------:R-:W0:Y:S01]  /*12c20*/  LDC R3, c[0x0][0x448] ;  /* 0x00011200ff037b82 */ /* 0x000e220000000800 */
[----:B------:R-:W-:-:S07]  /*12c30*/  ULDC UR4, c[0x0][0xad4] ;  /* 0x0002b50000047ab9 */ /* 0x000fce0000000800 */
[----:B------:R-:W1:Y:S01]  /*12c40*/  LDC R8, c[0x0][0xadc] ;  /* 0x0002b700ff087b82 */ /* 0x000e620000000800 */
[----:B0-----:R-:W-:Y:S01]  /*12c50*/  ISETP.NE.AND P0, PT, R3, 0x1, PT ;  /* 0x000000010300780c */ /* 0x001fe20003f05270 */
[----:B------:R-:W-:-:S12]  /*12c60*/  VIADD R3, R4, 0x3f ;  /* 0x0000003f04037836 */ /* 0x000fd80000000000 */
[----:B------:R-:W0:Y:S08]  /*12c70*/  @P0 LDC R6, c[0x0][0x44c] ;  /* 0x00011300ff060b82 */ /* 0x000e300000000800 */
[----:B------:R-:W2:Y:S01]  /*12c80*/  @P0 LDC R5, c[0x0][0x450] ;  /* 0x00011400ff050b82 */ /* 0x000ea20000000800 */
[----:B0-----:R-:W-:-:S05]  /*12c90*/  @P0 IMAD.HI.U32 R4, R3, R6, RZ ;  /* 0x0000000603040227 */ /* 0x001fca00078e00ff */
[----:B--2---:R-:W-:Y:S02]  /*12ca0*/  @P0 SHF.R.U32.HI R3, RZ, R5, R4 ;  /* 0x00000005ff030219 */ /* 0x004fe40000011604 */
[----:B-1----:R-:W-:-:S03]  /*12cb0*/  ISETP.GE.AND P0, PT, R8, 0x1, PT ;  /* 0x000000010800780c */ /* 0x002fc60003f06270 */
[----:B------:R-:W-:-:S04]  /*12cc0*/  IMAD.IADD R3, R158, 0x1, R3 ;  /* 0x000000019e037824 */ /* 0x000fc800078e0203 */
[----:B------:R-:W-:-:S06]  /*12cd0*/  VIADD R4, R3, -UR4 ;  /* 0x8000000403047c36 */ /* 0x000fcc0008000000 */
[----:B------:R-:W-:Y:S05]  /*12ce0*/  @!P0 BRA `(.L_x_2064) ;  /* 0x0000000000448947 */ /* 0x000fea0003800000 */
[----:B------:R-:W-:Y:S01]  /*12cf0*/  ISETP.GT.AND P0, PT, R3, -0x1, PT ;  /* 0xffffffff0300780c */ /* 0x000fe20003f04270 */
[----:B------:R-:W-:-:S12]  /*12d00*/  BSSY B0, `(.L_x_2065) ;  /* 0x000000d000007945 */ /* 0x000fd80003800000 */
        /* <DEDUP_REMOVED lines=8> */
.L_x_2066:
[----:B------:R-:W-:-:S13]  /*12d90*/  ISETP.NE.AND P0, PT, R8, 0x1, PT ;  /* 0x000000010800780c */ /* 0x000fda0003f05270 */
[----:B------:R-:W0:Y:S02]  /*12da0*/  @P0 LDC.64 R6, c[0x0][0xae0] ;  /* 0x0002b800ff060b82 */ /* 0x000e240000000a00 */
[----:B0-----:R-:W-:-:S05]  /*12db0*/  @P0 IMAD.HI.U32 R6, R3, R6, RZ ;  /* 0x0000000603060227 */ /* 0x001fca00078e00ff */
[----:B------:R-:W-:-:S07]  /*12dc0*/  @P0 SHF.R.U32.HI R3, RZ, R7, R6 ;  /* 0x00000007ff030219 */ /* 0x000fce0000011606 */
.L_x_2067:
[----:B------:R-:W-:Y:S05]  /*12dd0*/  BSYNC B0 ;  /* 0x0000000000007941 */ /* 0x000fea0003800000 */
.L_x_2065:
[----:B------:R-:W-:-:S05]  /*12de0*/  IMAD R3, R3, R8, RZ ;  /* 0x0000000803037224 */ /* 0x000fca00078e02ff */
[----:B------:R-:W-:-:S07]  /*12df0*/  VIMNMX R4, R4, R3, !PT ;  /* 0x0000000304047248 */ /* 0x000fce0007fe0100 */
.L_x_2064:
[----:B------:R-:W-:-:S05]  /*12e00*/  VIADD R4, R4, 0x3f ;  /* 0x0000003f04047836 */ /* 0x000fca0000000000 */
[----:B------:R-:W-:-:S04]  /*12e10*/  SHF.R.S32.HI R3, RZ, 0x1f, R4 ;  /* 0x0000001fff037819 */ /* 0x000fc80000011404 */
[----:B------:R-:W-:-:S04]  /*12e20*/  LEA.HI R3, R3, R4, RZ, 0x6 ;  /* 0x0000000403037211 */ /* 0x000fc800078f30ff */
[----:B------:R-:W-:-:S04]  /*12e30*/  SHF.R.S32.HI R3, RZ, 0x6, R3 ;  /* 0x00000006ff037819 */ /* 0x000fc80000011403 */
[----:B------:R-:W-:-:S04]  /*12e40*/  VIMNMX R169, R154, R3, !PT ;  /* 0x000000039aa97248 */ /* 0x000fc80007fe0100 */
[----:B------:R-:W-:-:S13]  /*12e50*/  ISETP.GE.AND P0, PT, R0, R169, PT ;  /* 0x000000a90000720c */ /* 0x000fda0003f06270 */
[----:B------:R-:W-:Y:S05]  /*12e60*/  @!P0 BRA `(.L_x_2068) ;  /* 0x0000007000188947 */ /* 0x000fea0003800000 */
.L_x_2089:
        /* <DEDUP_REMOVED lines=13> */
[----:B------:R-:W-:Y:S01]  /*12f40*/  IMAD.MOV.U32 R10, RZ, RZ, R0 ;  /* 0x000000ffff0a7224 */ /* 0x000fe200078e0000 */
[----:B------:R-:W-:Y:S05]  /*12f50*/  YIELD ;  /* 0x0000000000007946 */ /* 0x000fea0003800000 */
[----:B------:R-:W-:Y:S01]  /*12f60*/  BSSY B0, `(.L_x_2069) ;  /* 0x0000008000007945 */ /* 0x000fe20003800000 */
[----:B------:R-:W-:Y:S01]  /*12f70*/  VIADD R0, R0, 0xffffffff ;  /* 0xffffffff00007836 */ /* 0x000fe20000000000 */
[----:B------:R-:W-:Y:S01]  /*12f80*/  ISETP.GT.AND P0, PT, R10, R169, PT ;  /* 0x000000a90a00720c */ /* 0x000fe20003f04270 */
[----:B-1----:R-:W-:Y:S01]  /*12f90*/  @!P1 IMAD.MOV.U32 R6, RZ, RZ, RZ ;  /* 0x000000ffff069224 */ /* 0x002fe200078e00ff */
[----:B--2---:R-:W-:-:S05]  /*12fa0*/  @!P1 LOP3.LUT R8, R7, 0x1, RZ, 0x3c, !PT ;  /* 0x0000000107089812 */ /* 0x004fca00078e3cff */
[----:B------:R0:W-:Y:S01]  /*12fb0*/  @!P1 STL [R1+0x1ec], R8 ;  /* 0x0001ec0801009387 */ /* 0x0001e20000100800 */
[----:B------:R-:W-:Y:S05]  /*12fc0*/  @!P2 BRA `(.L_x_2070) ;  /* 0x000000000004a947 */ /* 0x000fea0003800000 */
[----:B------:R-:W-:Y:S01]  /*12fd0*/  BPT.TRAP 0x1 ;  /* 0x000000040000795c */ /* 0x000fe20000300000 */
.L_x_2070:
[----:B------:R-:W-:Y:S05]  /*12fe0*/  BSYNC B0 ;  /* 0x0000000000007941 */ /* 0x000fea0003800000 */
.L_x_2069:
[----:B0-----:R-:W2:Y:S02]  /*12ff0*/  LDL.64 R4, [R1+0x8] ;  /* 0x0000080001047983 */ /* 0x001ea40000100a00 */
[----:B--2---:R-:W-:Y:S02]  /*13000*/  MOV R3, R4 ;  /* 0x0000000400037202 */ /* 0x004fe40000000f00 */
[----:B-----5:R-:W-:-:S03]  /*13010*/  SHF.L.U32 R5, R8, 0x1f, RZ ;  /* 0x0000001f08057819 */ /* 0x020fc600000006ff */
[----:B------:R-:W-:-:S04]  /*13020*/  IMAD R6, R6, 0x8, R3 ;  /* 0x0000000806067824 */ /* 0x000fc800078e0203 */
[----:B------:R0:W1:Y:S01]  /*13030*/  SYNCS.PHASECHK.TRANS64.TRYWAIT P1, [R6+URZ], R5 ;  /* 0x00000005060075a7 */ /* 0x000062000802017f */
[----:B------:R0:W5:Y:S01]  /*13040*/  LDL.64 R8, [R1+0x1e8] ;  /* 0x0001e80001087983 */ /* 0x0001620000100a00 */
[----:B------:R-:W-:Y:S04]  /*13050*/  BSSY B0, `(.L_x_2071) ;  /* 0x0000003000007945 */ /* 0x000fe80003800000 */
[----:B------:R-:W-:Y:S05]  /*13060*/  @!P2 BRA `(.L_x_2072) ;  /* 0x000000000004a947 */ /* 0x000fea0003800000 */
[----:B------:R-:W-:Y:S01]  /*13070*/  BPT.TRAP 0x1 ;  /* 0x000000040000795c */ /* 0x000fe20000300000 */
.L_x_2072:
[----:B------:R-:W-:Y:S05]  /*13080*/  BSYNC B0 ;  /* 0x0000000000007941 */ /* 0x000fea0003800000 */
.L_x_2071:
[----:B------:R-:W-:Y:S04]  /*13090*/  BSSY B0, `(.L_x_2073) ;  /* 0x0000006000007945 */ /* 0x000fe80003800000 */
[----:B-1----:R-:W-:Y:S05]  /*130a0*/  @P1 BRA `(.L_x_2074) ;  /* 0x0000000000101947 */ /* 0x002fea0003800000 */
[----:B-----5:R-:W-:Y:S01]  /*130b0*/  IMAD R8, R8, 0x8, R3 ;  /* 0x0000000808087824 */ /* 0x020fe200078e0203 */
[----:B------:R-:W-:-:S04]  /*130c0*/  SHF.L.U32 R9, R9, 0x1f, RZ ;  /* 0x0000001f09097819 */ /* 0x000fc800000006ff */
[----:B------:R-:W1:Y:S02]  /*130d0*/  SYNCS.PHASECHK.TRANS64.TRYWAIT P1, [R8+URZ], R9 ;  /* 0x00000009080075a7 */ /* 0x000e64000802017f */
[----:B-1----:R-:W-:Y:S05]  /*130e0*/  @!P1 BRA `(.L_x_2075) ;  /* 0x000001b000609947 */ /* 0x002fea0003800000 */
.L_x_2074:
[----:B------:R-:W-:Y:S05]  /*130f0*/  BSYNC B0 ;  /* 0x0000000000007941 */ /* 0x000fea0003800000 */
.L_x_2073:
[----:B------:R-:W2:Y:S04]  /*13100*/  LDL R3, [R1+0x1e8] ;  /* 0x0001e80001037983 */ /* 0x000ea80000100800 */
[----:B0-----:R-:W2:Y:S01]  /*13110*/  LD.E.64 R4, desc[UR44][R16.64+0xa0] ;  /* 0x0000a02c10047980 */ /* 0x001ea2000c101b00 */
        /* <DEDUP_REMOVED lines=55> */
.L_x_2077:
[----:B------:R-:W-:Y:S05]  /*13490*/  BSYNC B0 ;  /* 0x0000000000007941 */ /* 0x000fea0003800000 */
.L_x_2076:
        /* <DEDUP_REMOVED lines=8> */
.L_x_2079:
[----:B------:R-:W-:Y:S05]  /*13520*/  BSYNC B0 ;  /* 0x0000000000007941 */ /* 0x000fea0003800000 */
.L_x_2078:
[----:B------:R-:W-:Y:S04]  /*13530*/  BSSY B0, `(.L_x_2080) ;  /* 0x0000004000007945 */ /* 0x000fe80003800000 */
[----:B-1----:R-:W-:Y:S05]  /*13540*/  @P1 BRA `(.L_x_2081) ;  /* 0x0000000000081947 */ /* 0x002fea0003800000 */
[----:B------:R-:W1:Y:S02]  /*13550*/  SYNCS.PHASECHK.TRANS64.TRYWAIT P1, [R18+URZ], R19 ;  /* 0x00000013120075a7 */ /* 0x000e64000802017f */
[----:B-1----:R-:W-:Y:S05]  /*13560*/  @!P1 BRA `(.L_x_2082) ;  /* 0x000001ac00549947 */ /* 0x002fea0003800000 */
.L_x_2081:
[----:B------:R-:W-:Y:S05]  /*13570*/  BSYNC B0 ;  /* 0x0000000000007941 */ /* 0x000fea0003800000 */
.L_x_2080:
[----:B------:R-:W2:Y:S04]  /*13580*/  LDL R7, [R1+0x88] ;  /* 0x0000880001077983 */ /* 0x000ea80000100800 */
[----:B------:R-:W3:Y:S04]  /*13590*/  LDL R3, [R1+0x1e8] ;  /* 0x0001e80001037983 */ /* 0x000ee80000100800 */
[----:B------:R-:W3:Y:S04]  /*135a0*/  LD.E.64 R4, desc[UR44][R16.64+0xb8] ;  /* 0x0000b82c10047980 */ /* 0x000ee8000c101b00 */
[----:B------:R-:W4:Y:S04]  /*135b0*/  LD.E.64 R8, desc[UR44][R16.64+0xb0] ;  /* 0x0000b02c10087980 */ /* 0x000f28000c101b00 */
[----:B------:R-:W-:Y:S04]  /*135c0*/  STL [R1+0x88], R6 ;  /* 0x0000880601007387 */ /* 0x000fe80000100800 */
[----:B------:R-:W5:Y:S04]  /*135d0*/  LD.E.64 R10, desc[UR44][R16.64+0xb0] ;  /* 0x0000b02c100a7980 */ /* 0x000f68000c101b00 */
[----:B------:R-:W-:Y:S04]  /*135e0*/  STL [R1+0x88], R6 ;  /* 0x0000880601007387 */ /* 0x000fe80000100800 */
[----:B------:R-:W5:Y:S04]  /*135f0*/  LD.E.64 R12, desc[UR44][R16.64+0xb0] ;  /* 0x0000b02c100c7980 */ /* 0x000f68000c101b00 */
[----:B------:R-:W-:Y:S04]  /*13600*/  STL [R1+0x88], R6 ;  /* 0x0000880601007387 */ /* 0x000fe80000100800 */
[----:B------:R-:W5:Y:S01]  /*13610*/  LD.E.64 R14, desc[UR44][R16.64+0xb0] ;  /* 0x0000b02c100e7980 */ /* 0x000f62000c101b00 */
[----:B------:R-:W-:Y:S05]  /*13620*/  WARPSYNC.ALL ;  /* 0x0000000000007948 */ /* 0x000fea0003800000 */
[----:B------:R-:W-:Y:S04]  /*13630*/  STL [R1+0x88], R6 ;  /* 0x0000880601007387 */ /* 0x000fe80000100800 */
[----:B01----:R-:W5:Y:S01]  /*13640*/  LD.E.64 R18, desc[UR44][R16.64+0xb0] ;  /* 0x0000b02c10127980 */ /* 0x003f62000c101b00 */
[----:B------:R-:W-:-:S03]  /*13650*/  WARPGROUP.ARRIVE ;  /* 0x00000000000079c5 */ /* 0x000fc60000000000 */
[----:B------:R-:W-:Y:S01]  /*13660*/  STL [R1+0x88], R6 ;  /* 0x0000880601007387 */ /* 0x000fe20000100800 */
[----:B--2---:R-:W-:Y:S01]  /*13670*/  ISETP.NE.U32.AND P1, PT, R7, RZ, PT ;  /* 0x000000ff0700720c */ /* 0x004fe20003f25070 */
[----:B---3--:R-:W-:Y:S01]  /*13680*/  IMAD R4, R3, 0x1000, R4 ;  /* 0x0000100003047824 */ /* 0x008fe200078e0204 */
[----:B------:R-:W-:Y:S02]  /*13690*/  R2UR UR7, R5 ;  /* 0x00000000050772ca */ /* 0x000fe400000e0000 */
[----:B----4-:R-:W-:Y:S02]  /*136a0*/  R2UR UR4, R8 ;  /* 0x00000000080472ca */ /* 0x010fe400000e0000 */
[----:B------:R-:W-:Y:S02]  /*136b0*/  R2UR UR6, R4 ;  /* 0x00000000040672ca */ /* 0x000fe400000e0000 */
[----:B------:R-:W-:-:S05]  /*136c0*/  R2UR UR5, R9 ;  /* 0x00000000090572ca */ /* 0x000fca00000e0000 */
[----:B------:R-:W-:-:S08]  /*136d0*/  VOTEU.ANY UP0, P1 ;  /* 0x00000000003f7886 */ /* 0x000fd00000800100 */
[----:B------:R-:W-:Y:S01]  /*136e0*/  HGMMA.64x64x16.F32.BF16 R24, gdesc[UR4], R24, UP0, gsb0 ;  /* 0x00e00000041879f0 */ /* 0x000fe2000b801818 */
[----:B-----5:R-:W-:Y:S02]  /*136f0*/  VIADD R10, R10, 0x2 ;  /* 0x000000020a0a7836 */ /* 0x020fe40000000000 */
[----:B------:R-:W-:Y:S02]  /*13700*/  VIADD R8, R4, 0x2 ;  /* 0x0000000204087836 */ /* 0x000fe40000000000 */
[----:B------:R-:W-:Y:S01]  /*13710*/  IMAD.MOV.U32 R9, RZ, RZ, R5 ;  /* 0x000000ffff097224 */ /* 0x000fe200078e0005 */
[----:B------:R-:W-:Y:S02]  /*13720*/  R2UR UR4, R10 ;  /* 0x000000000a0472ca */ /* 0x000fe400000e0000 */
[----:B------:R-:W-:Y:S02]  /*13730*/  R2UR UR6, R8 ;  /* 0x00000000080672ca */ /* 0x000fe400000e0000 */
[----:B------:R-:W-:-:S02]  /*13740*/  R2UR UR7, R9 ;  /* 0x00000000090772ca */ /* 0x000fc400000e0000 */
[----:B------:R-:W-:Y:S01]  /*13750*/  R2UR UR5, R11 ;  /* 0x000000000b0572ca */ /* 0x000fe200000e0000 */
[----:B------:R-:W-:Y:S02]  /*13760*/  WARPGROUP.DEPBAR.LE gsb0, 0x0 ;  /* 0x00008000000079c5 */ /* 0x000fe40000010000 */
[----:B------:R-:W2:Y:S01]  /*13770*/  LD.E.64 R20, desc[UR44][R16.64+0xb0] ;  /* 0x0000b02c10147980 */ /* 0x000ea2000c101b00 */
[----:B------:R-:W-:-:S09]  /*13780*/  WARPGROUP.ARRIVE ;  /* 0x00000000000079c5 */ /* 0x000fd20000000000 */
[----:B------:R-:W-:Y:S01]  /*13790*/  HGMMA.64x64x16.F32.BF16 R24, gdesc[UR4], R24, gsb0 ;  /* 0x00e00000041879f0 */ /* 0x000fe20008001818 */
[----:B------:R-:W-:Y:S02]  /*137a0*/  VIADD R12, R12, 0x4 ;  /* 0x000000040c0c7836 */ /* 0x000fe40000000000 */
[----:B------:R-:W-:Y:S02]  /*137b0*/  VIADD R8, R4, 0x4 ;  /* 0x0000000404087836 */ /* 0x000fe40000000000 */
[----:B------:R-:W-:Y:S01]  /*137c0*/  IMAD.MOV.U32 R9, RZ, RZ, R5 ;  /* 0x000000ffff097224 */ /* 0x000fe200078e0005 */
[----:B------:R-:W-:Y:S02]  /*137d0*/  R2UR UR4, R12 ;  /* 0x000000000c0472ca */ /* 0x000fe400000e0000 */
[----:B------:R-:W-:Y:S02]  /*137e0*/  R2UR UR6, R8 ;  /* 0x00000000080672ca */ /* 0x000fe400000e0000 */
[----:B------:R-:W-:-:S02]  /*137f0*/  R2UR UR7, R9 ;  /* 0x00000000090772ca */ /* 0x000fc400000e0000 */
[----:B------:R-:W-:Y:S01]  /*13800*/  R2UR UR5, R13 ;  /* 0x000000000d0572ca */ /* 0x000fe200000e0000 */
[----:B------:R-:W-:Y:S01]  /*13810*/  STL [R1+0x88], R6 ;  /* 0x0000880601007387 */ /* 0x000fe20000100800 */
[----:B------:R-:W-:-:S03]  /*13820*/  WARPGROUP.DEPBAR.LE gsb0, 0x0 ;  /* 0x00008000000079c5 */ /* 0x000fc60000010000 */
[----:B------:R-:W3:Y:S01]  /*13830*/  LD.E.64 R10, desc[UR44][R16.64+0xb0] ;  /* 0x0000b02c100a7980 */ /* 0x000ee2000c101b00 */
[----:B------:R-:W-:-:S07]  /*13840*/  WARPGROUP.ARRIVE ;  /* 0x00000000000079c5 */ /* 0x000fce0000000000 */
        /* <DEDUP_REMOVED lines=10> */
[----:B------:R-:W4:Y:S01]  /*138f0*/  LD.E.64 R12, desc[UR44][R16.64+0xb0] ;  /* 0x0000b02c100c7980 */ /* 0x000f22000c101b00 */
        /* <DEDUP_REMOVED lines=11> */
[----:B------:R-:W5:Y:S01]  /*139b0*/  LD.E.64 R14, desc[UR44][R16.64+0xb0] ;  /* 0x0000b02c100e7980 */ /* 0x000f62000c101b00 */
[----:B------:R-:W-:-:S07]  /*139c0*/  WARPGROUP.ARRIVE ;  /* 0x00000000000079c5 */ /* 0x000fce0000000000 */
[----:B------:R-:W-:Y:S01]  /*139d0*/  HGMMA.64x64x16.F32.BF16 R24, gdesc[UR4], R24, gsb0 ;  /* 0x00e00000041879f0 */ /* 0x000fe20008001818 */
[----:B------:R-:W-:Y:S02]  /*139e0*/  VIADD R8, R4, 0x202 ;  /* 0x0000020204087836 */ /* 0x000fe40000000000 */
[----:B------:R-:W-:-:S03]  /*139f0*/  IMAD.MOV.U32 R9, RZ, RZ, R5 ;  /* 0x000000ffff097224 */ /* 0x000fc600078e0005 */
[----:B------:R-:W-:Y:S02]  /*13a00*/  R2UR UR6, R8 ;  /* 0x00000000080672ca */ /* 0x000fe400000e0000 */
[----:B------:R-:W-:Y:S01]  /*13a10*/  R2UR UR7, R9 ;  /* 0x00000000090772ca */ /* 0x000fe200000e0000 */
[----:B------:R-:W-:Y:S01]  /*13a20*/  STL [R1+0x88], R6 ;  /* 0x0000880601007387 */ /* 0x000fe20000100800 */
[----:B--2---:R-:W-:Y:S01]  /*13a30*/  VIADD R20, R20, 0x202 ;  /* 0x0000020214147836 */ /* 0x004fe20000000000 */
[----:B------:R-:W-:-:S04]  /*13a40*/  R2UR UR5, R21 ;  /* 0x00000000150572ca */ /* 0x000fc800000e0000 */
[----:B------:R-:W-:Y:S01]  /*13a50*/  R2UR UR4, R20 ;  /* 0x00000000140472ca */ /* 0x000fe200000e0000 */
[----:B------:R-:W-:Y:S02]  /*13a60*/  WARPGROUP.DEPBAR.LE gsb0, 0x0 ;  /* 0x00008000000079c5 */ /* 0x000fe40000010000 */
[----:B------:R-:W2:Y:S01]  /*13a70*/  LD.E.64 R18, desc[UR44][R16.64+0xb0] ;  /* 0x0000b02c10127980 */ /* 0x000ea2000c101b00 */
[----:B------:R-:W-:-:S09]  /*13a80*/  WARPGROUP.ARRIVE ;  /* 0x00000000000079c5 */ /* 0x000fd20000000000 */
[----:B------:R-:W-:Y:S01]  /*13a90*/  HGMMA.64x64x16.F32.BF16 R24, gdesc[UR4], R24, gsb0 ;  /* 0x00e00000041879f0 */ /* 0x000fe20008001818 */
[----:B------:R-:W-:Y:S02]  /*13aa0*/  VIADD R8, R4, 0x204 ;  /* 0x0000020404087836 */ /* 0x000fe40000000000 */
[----:B------:R-:W-:-:S03]  /*13ab0*/  IMAD.MOV.U32 R9, RZ, RZ, R5 ;  /* 0x000000ffff097224 */ /* 0x000fc600078e0005 */
[----:B------:R-:W-:Y:S02]  /*13ac0*/  R2UR UR6, R8 ;  /* 0x00000000080672ca */ /* 0x000fe400000e0000 */
[----:B------:R-:W-:Y:S01]  /*13ad0*/  R2UR UR7, R9 ;  /* 0x00000000090772ca */ /* 0x000fe200000e0000 */
[----:B------:R-:W-:Y:S01]  /*13ae0*/  STL [R1+0x88], R6 ;  /* 0x0000880601007387 */ /* 0x000fe20000100800 */
[----:B---3--:R-:W-:Y:S01]  /*13af0*/  VIADD R10, R10, 0x204 ;  /* 0x000002040a0a7836 */ /* 0x008fe20000000000 */
[----:B------:R-:W-:-:S04]  /*13b00*/  R2UR UR5, R11 ;  /* 0x000000000b0572ca */ /* 0x000fc800000e0000 */
[----:B------:R-:W-:Y:S01]  /*13b10*/  R2UR UR4, R10 ;  /* 0x000000000a0472ca */ /* 0x000fe200000e0000 */
[----:B------:R-:W-:Y:S02]  /*13b20*/  WARPGROUP.DEPBAR.LE gsb0, 0x0 ;  /* 0x00008000000079c5 */ /* 0x000fe40000010000 */
[----:B------:R-:W3:Y:S01]  /*13b30*/  LD.E.64 R20, desc[UR44][R16.64+0xb0] ;  /* 0x0000b02c10147980 */ /* 0x000ee2000c101b00 */
[----:B------:R-:W-:-:S09]  /*13b40*/  WARPGROUP.ARRIVE ;  /* 0x00000000000079c5 */ /* 0x000fd20000000000 */
[----:B------:R-:W-:Y:S01]  /*13b50*/  HGMMA.64x64x16.F32.BF16 R24, gdesc[UR4], R24, gsb0 ;  /* 0x00e00000041879f0 */ /* 0x000fe20008001818 */
[----:B------:R-:W-:Y:S02]  /*13b60*/  VIADD R8, R4, 0x206 ;  /* 0x0000020604087836 */ /* 0x000fe40000000000 */
[----:B------:R-:W-:-:S03]  /*13b70*/  IMAD.MOV.U32 R9, RZ, RZ, R5 ;  /* 0x000000ffff097224 */ /* 0x000fc600078e0005 */
[----:B------:R-:W-:Y:S02]  /*13b80*/  R2UR UR6, R8 ;  /* 0x00000000080672ca */ /* 0x000fe400000e0000 */
[----:B------:R-:W-:Y:S01]  /*13b90*/  R2UR UR7, R9 ;  /* 0x00000000090772ca */ /* 0x000fe200000e0000 */
[----:B------:R-:W-:Y:S01]  /*13ba0*/  STL [R1+0x88], R6 ;  /* 0x0000880601007387 */ /* 0x000fe20000100800 */
[----:B----4-:R-:W-:Y:S01]  /*13bb0*/  VIADD R12, R12, 0x206 ;  /* 0x000002060c0c7836 */ /* 0x010fe20000000000 */
[----:B------:R-:W-:-:S04]  /*13bc0*/  R2UR UR5, R13 ;  /* 0x000000000d0572ca */ /* 0x000fc800000e0000 */
[----:B------:R-:W-:Y:S01]  /*13bd0*/  R2UR UR4, R12 ;  /* 0x000000000c0472ca */ /* 0x000fe200000e0000 */
[----:B------:R-:W-:Y:S02]  /*13be0*/  WARPGROUP.DEPBAR.LE gsb0, 0x0 ;  /* 0x00008000000079c5 */ /* 0x000fe40000010000 */
[----:B------:R-:W4:Y:S01]  /*13bf0*/  LD.E.64 R10, desc[UR44][R16.64+0xb0] ;  /* 0x0000b02c100a7980 */ /* 0x000f22000c101b00 */
[----:B------:R-:W-:-:S09]  /*13c00*/  WARPGROUP.ARRIVE ;  /* 0x00000000000079c5 */ /* 0x000fd20000000000 */
[----:B------:R-:W-:Y:S01]  /*13c10*/  HGMMA.64x64x16.F32.BF16 R24, gdesc[UR4], R24, gsb0 ;  /* 0x00e00000041879f0 */ /* 0x000fe20008001818 */
[----:B------:R-:W-:Y:S02]  /*13c20*/  VIADD R8, R4, 0x400 ;  /* 0x0000040004087836 */ /* 0x000fe40000000000 */
[----:B------:R-:W-:-:S03]  /*13c30*/  IMAD.MOV.U32 R9, RZ, RZ, R5 ;  /* 0x000000ffff097224 */ /* 0x000fc600078e0005 */
[----:B------:R-:W-:Y:S02]  /*13c40*/  R2UR UR6, R8 ;  /* 0x00000000080672ca */ /* 0x000fe400000e0000 */
[----:B------:R-:W-:Y:S01]  /*13c50*/  R2UR UR7, R9 ;  /* 0x00000000090772ca */ /* 0x000fe200000e0000 */
[----:B------:R-:W-:Y:S01]  /*13c60*/  STL [R1+0x88], R6 ;  /* 0x0000880601007387 */ /* 0x000fe20000100800 */
[----:B-----5:R-:W-:Y:S01]  /*13c70*/  VIADD R14, R14, 0x400 ;  /* 0x000004000e0e7836 */ /* 0x020fe20000000000 */
[----:B------:R-:W-:-:S04]  /*13c80*/  R2UR UR5, R15 ;  /* 0x000000000f0572ca */ /* 0x000fc800000e0000 */
[----:B------:R-:W-:Y:S01]  /*13c90*/  R2UR UR4, R14 ;  /* 0x000000000e0472ca */ /* 0x000fe200000e0000 */
[----:B------:R-:W-:Y:S02]  /*13ca0*/  WARPGROUP.DEPBAR.LE gsb0, 0x0 ;  /* 0x00008000000079c5 */ /* 0x000fe40000010000 */
[----:B------:R-:W5:Y:S01]  /*13cb0*/  LD.E.64 R12, desc[UR44][R16.64+0xb0] ;  /* 0x0000b02c100c7980 */ /* 0x000f62000c101b00 */
[----:B------:R-:W-:-:S09]  /*13cc0*/  WARPGROUP.ARRIVE ;  /* 0x00000000000079c5 */ /* 0x000fd20000000000 */
        /* <DEDUP_REMOVED lines=85> */
[----:B------:R-:W0:Y:S01]  /*14220*/  SHFL.IDX PT, R3, R159, RZ, 0x1f ;  /* 0x00001fff9f037589 */ /* 0x000e2200000e0000 */
[----:B------:R-:W-:Y:S02]  /*14230*/  VIADD R8, R4, 0x800 ;  /* 0x0000080004087836 */ /* 0x000fe40000000000 */
[----:B------:R-:W-:Y:S01]  /*14240*/  IMAD.MOV.U32 R57, RZ, RZ, R5 ;  /* 0x000000ffff397224 */ /* 0x000fe200078e0005 */
[----:B------:R-:W-:Y:S02]  /*14250*/  UMOV UR4, 0x1 ;  /* 0x0000000100047882 */ /* 0x000fe40000000000 */
[----:B------:R-:W-:Y:S02]  /*14260*/  UISETP.NE.U32.AND UP0, UPT, UR4, URZ, UPT ;  /* 0x0000003f0400728c */ /* 0x000fe4000bf05070 */
[----:B------:R-:W-:Y:S02]  /*14270*/  R2UR UR11, R57 ;  /* 0x00000000390b72ca */ /* 0x000fe400000e0000 */
[----:B0-----:R-:W-:-:S04]  /*14280*/  ISETP.GT.AND P1, PT, R3, 0x7f, PT ;  /* 0x0000007f0300780c */ /* 0x001fc80003f24270 */
[----:B------:R-:W-:-:S05]  /*14290*/  SEL R3, RZ, 0x2, !P1 ;  /* 0x00000002ff037807 */ /* 0x000fca0004800000 */
[----:B------:R-:W-:Y:S01]  /*142a0*/  IMAD.IADD R56, R3, 0x1, R8 ;  /* 0x0000000103387824 */ /* 0x000fe200078e0208 */
[----:B-----5:R-:W-:-:S04]  /*142b0*/  IADD3 R10, R10, 0x800, R3 ;  /* 0x000008000a0a7810 */ /* 0x020fc80007ffe003 */
[----:B------:R-:W-:Y:S02]  /*142c0*/  R2UR UR10, R56 ;  /* 0x00000000380a72ca */ /* 0x000fe400000e0000 */
[----:B------:R-:W-:Y:S02]  /*142d0*/  R2UR UR8, R10 ;  /* 0x000000000a0872ca */ /* 0x000fe400000e0000 */
[----:B------:R-:W-:Y:S01]  /*142e0*/  R2UR UR9, R11 ;  /* 0x000000000b0972ca */ /* 0x000fe200000e0000 */
[----:B------:R-:W-:Y:S01]  /*142f0*/  STL [R1+0x88], R6 ;  /* 0x0000880601007387 */ /* 0x000fe20000100800 */
[----:B------:R-:W-:-:S03]  /*14300*/  WARPGROUP.DEPBAR.LE gsb0, 0x0 ;  /* 0x00008000000079c5 */ /* 0x000fc60000010000 */
[----:B------:R-:W5:Y:S01]  /*14310*/  LD.E.64 R20, desc[UR44][R16.64+0xb0] ;  /* 0x0000b02c10147980 */ /* 0x000f62000c101b00 */
[----:B------:R-:W-:-:S07]  /*14320*/  WARPGROUP.ARRIVE ;  /* 0x00000000000079c5 */ /* 0x000fce0000000000 */
[----:B------:R-:W-:Y:S01]  /*14330*/  HGMMA.64x64x16.F32.BF16 R24, gdesc[UR8], R24, UP0, gsb0 ;  /* 0x00e00000081879f0 */ /* 0x000fe2000b801818 */
[----:B------:R-:W-:-:S05]  /*14340*/  IMAD.MOV.U32 R9, RZ, RZ, 0x4 ;  /* 0x00000004ff097424 */ /* 0x000fca00078e00ff */
[----:B------:R-:W-:Y:S01]  /*14350*/  SEL R7, R9, 0x2, P1 ;  /* 0x0000000209077807 */ /* 0x000fe20000800000 */
[----:B------:R-:W-:-:S04]  /*14360*/  IMAD.MOV.U32 R11, RZ, RZ, R5 ;  /* 0x000000ffff0b7224 */ /* 0x000fc800078e0005 */
[----:B------:R-:W-:Y:S01]  /*14370*/  IMAD.IADD R10, R8, 0x1, R7 ;  /* 0x00000001080a7824 */ /* 0x000fe200078e0207 */
[----:B------:R-:W-:-:S04]  /*14380*/  R2UR UR7, R11 ;  /* 0x000000000b0772ca */ /* 0x000fc800000e0000 */
[----:B------:R-:W-:Y:S01]  /*14390*/  R2UR UR6, R10 ;  /* 0x000000000a0672ca */ /* 0x000fe200000e0000 */
[----:B------:R-:W-:Y:S01]  /*143a0*/  STL [R1+0x88], R6 ;  /* 0x0000880601007387 */ /* 0x000fe20000100800 */
[----:B--2---:R-:W-:Y:S02]  /*143b0*/  IADD3 R12, R7, 0x800, R12 ;  /* 0x00000800070c7810 */ /* 0x004fe40007ffe00c */
[----:B------:R-:W-:Y:S02]  /*143c0*/  R2UR UR5, R13 ;  /* 0x000000000d0572ca */ /* 0x000fe400000e0000 */
[----:B------:R-:W-:Y:S01]  /*143d0*/  R2UR UR4, R12 ;  /* 0x000000000c0472ca */ /* 0x000fe200000e0000 */
[----:B------:R-:W-:Y:S02]  /*143e0*/  WARPGROUP.DEPBAR.LE gsb0, 0x0 ;  /* 0x00008000000079c5 */ /* 0x000fe40000010000 */
[----:B------:R-:W2:Y:S01]  /*143f0*/  LD.E.64 R56, desc[UR44][R16.64+0xb0] ;  /* 0x0000b02c10387980 */ /* 0x000ea2000c101b00 */
[----:B------:R-:W-:-:S09]  /*14400*/  WARPGROUP.ARRIVE ;  /* 0x00000000000079c5 */ /* 0x000fd20000000000 */
[----:B------:R-:W-:Y:S01]  /*14410*/  HGMMA.64x64x16.F32.BF16 R24, gdesc[UR4], R24, gsb0 ;  /* 0x00e00000041879f0 */ /* 0x000fe20008001818 */
[----:B------:R-:W-:Y:S01]  /*14420*/  SEL R9, R9, 0x6, !P1 ;  /* 0x0000000609097807 */ /* 0x000fe20004800000 */
[----:B------:R-:W-:-:S04]  /*14430*/  IMAD.MOV.U32 R11, RZ, RZ, R5 ;  /* 0x000000ffff0b7224 */ /* 0x000fc800078e0005 */
[----:B------:R-:W-:Y:S01]  /*14440*/  IMAD.IADD R10, R8, 0x1, R9 ;  /* 0x00000001080a7824 */ /* 0x000fe200078e0209 */
[----:B------:R-:W-:-:S04]  /*14450*/  R2UR UR7, R11 ;  /* 0x000000000b0772ca */ /* 0x000fc800000e0000 */
[----:B------:R-:W-:Y:S01]  /*14460*/  R2UR UR6, R10 ;  /* 0x000000000a0672ca */ /* 0x000fe200000e0000 */
[----:B------:R-:W-:Y:S01]  /*14470*/  STL [R1+0x88], R6 ;  /* 0x0000880601007387 */ /* 0x000fe20000100800 */
[----:B---3--:R-:W-:Y:S02]  /*14480*/  IADD3 R14, R9, 0x800, R14 ;  /* 0x00000800090e7810 */ /* 0x008fe40007ffe00e */
[----:B------:R-:W-:Y:S02]  /*14490*/  R2UR UR5, R15 ;  /* 0x000000000f0572ca */ /* 0x000fe400000e0000 */
[----:B------:R-:W-:Y:S01]  /*144a0*/  R2UR UR4, R14 ;  /* 0x000000000e0472ca */ /* 0x000fe200000e0000 */
[----:B------:R-:W-:Y:S02]  /*144b0*/  WARPGROUP.DEPBAR.LE gsb0, 0x0 ;  /* 0x00008000000079c5 */ /* 0x000fe40000010000 */
[----:B------:R-:W3:Y:S01]  /*144c0*/  LD.E.64 R12, desc[UR44][R16.64+0xb0] ;  /* 0x0000b02c100c7980 */ /* 0x000ee2000c101b00 */
[----:B------:R-:W-:-:S09]  /*144d0*/  WARPGROUP.ARRIVE ;  /* 0x00000000000079c5 */ /* 0x000fd20000000000 */
[----:B------:R-:W-:Y:S01]  /*144e0*/  HGMMA.64x64x16.F32.BF16 R24, gdesc[UR4], R24, gsb0 ;  /* 0x00e00000041879f0 */ /* 0x000fe20008001818 */
[----:B------:R-:W-:Y:S02]  /*144f0*/  IMAD.MOV.U32 R8, RZ, RZ, 0x28 ;  /* 0x00000028ff087424 */ /* 0x000fe400078e00ff */
[----:B------:R-:W-:-:S03]  /*14500*/  IMAD.MOV.U32 R11, RZ, RZ, 0xa00 ;  /* 0x00000a00ff0b7424 */ /* 0x000fc600078e00ff */
[----:B------:R-:W-:Y:S02]  /*14510*/  SEL R8, R8, 0x26, P1 ;  /* 0x0000002608087807 */ /* 0x000fe40000800000 */
[----:B------:R-:W-:-:S05]  /*14520*/  SEL R11, R11, 0x980, P1 ;  /* 0x000009800b0b7807 */ /* 0x000fca0000800000 */
[----:B------:R-:W-:-:S05]  /*14530*/  IMAD.IADD R8, R8, 0x1, R11 ;  /* 0x0000000108087824 */ /* 0x000fca00078e020b */
[----:B------:R-:W-:-:S05]  /*14540*/  LOP3.LUT R11, R8, 0xa06, RZ, 0xc0, !PT ;  /* 0x00000a06080b7812 */ /* 0x000fca00078ec0ff */
[----:B------:R-:W-:-:S05]  /*14550*/  IMAD.IADD R10, R4, 0x1, R11 ;  /* 0x00000001040a7824 */ /* 0x000fca00078e020b */
[----:B------:R-:W-:Y:S01]  /*14560*/  R2UR UR6, R10 ;  /* 0x000000000a0672ca */ /* 0x000fe200000e0000 */
[----:B----4-:R-:W-:Y:S02]  /*14570*/  IMAD.IADD R18, R11, 0x1, R18 ;  /* 0x000000010b127824 */ /* 0x010fe400078e0212 */
[----:B------:R-:W-:Y:S01]  /*14580*/  IMAD.MOV.U32 R11, RZ, RZ, R5 ;  /* 0x000000ffff0b7224 */ /* 0x000fe200078e0005 */
[----:B------:R-:W-:Y:S02]  /*14590*/  R2UR UR5, R19 ;  /* 0x00000000130572ca */ /* 0x000fe400000e0000 */
[----:B------:R-:W-:Y:S02]  /*145a0*/  R2UR UR4, R18 ;  /* 0x00000000120472ca */ /* 0x000fe400000e0000 */
[----:B------:R-:W-:Y:S01]  /*145b0*/  R2UR UR7, R11 ;  /* 0x000000000b0772ca */ /* 0x000fe200000e0000 */
[----:B------:R-:W-:Y:S01]  /*145c0*/  STL [R1+0x88], R6 ;  /* 0x0000880601007387 */ /* 0x000fe20000100800 */
[----:B------:R-:W-:-:S03]  /*145d0*/  WARPGROUP.DEPBAR.LE gsb0, 0x0 ;  /* 0x00008000000079c5 */ /* 0x000fc60000010000 */
[----:B------:R-:W4:Y:S01]  /*145e0*/  LD.E.64 R14, desc[UR44][R16.64+0xb0] ;  /* 0x0000b02c100e7980 */ /* 0x000f22000c101b00 */
[----:B------:R-:W-:-:S07]  /*145f0*/  WARPGROUP.ARRIVE ;  /* 0x00000000000079c5 */ /* 0x000fce0000000000 */
[----:B------:R-:W-:Y:S01]  /*14600*/  HGMMA.64x64x16.F32.BF16 R24, gdesc[UR4], R24, gsb0 ;  /* 0x00e00000041879f0 */ /* 0x000fe20008001818 */
[----:B------:R-:W-:Y:S02]  /*14610*/  VIADD R8, R4, 0xa00 ;  /* 0x00000a0004087836 */ /* 0x000fe40000000000 */
[----:B------:R-:W-:Y:S02]  /*14620*/  IMAD.MOV.U32 R11, RZ, RZ, R5 ;  /* 0x000000ffff0b7224 */ /* 0x000fe400078e0005 */
[----:B------:R-:W-:-:S03]  /*14630*/  IMAD.IADD R10, R3, 0x1, R8 ;  /* 0x00000001030a7824 */ /* 0x000fc600078e0208 */
[----:B------:R-:W-:Y:S02]  /*14640*/  R2UR UR7, R11 ;  /* 0x000000000b0772ca */ /* 0x000fe400000e0000 */
[----:B------:R-:W-:Y:S01]  /*14650*/  R2UR UR6, R10 ;  /* 0x000000000a0672ca */ /* 0x000fe200000e0000 */
[----:B------:R-:W-:Y:S01]  /*14660*/  STL [R1+0x88], R6 ;  /* 0x0000880601007387 */ /* 0x000fe20000100800 */
[----:B-----5:R-:W-:Y:S02]  /*14670*/  IADD3 R20, R3, 0xa00, R20 ;  /* 0x00000a0003147810 */ /* 0x020fe40007ffe014 */
[----:B------:R-:W-:Y:S02]  /*14680*/  R2UR UR5, R21 ;  /* 0x00000000150572ca */ /* 0x000fe400000e0000 */
[----:B------:R-:W-:Y:S01]  /*14690*/  R2UR UR4, R20 ;  /* 0x00000000140472ca */ /* 0x000fe200000e0000 */
[----:B------:R-:W-:Y:S02]  /*146a0*/  WARPGROUP.DEPBAR.LE gsb0, 0x0 ;  /* 0x00008000000079c5 */ /* 0x000fe40000010000 */
[----:B------:R-:W5:Y:S01]  /*146b0*/  LD.E.64 R18, desc[UR44][R16.64+0xb0] ;  /* 0x0000b02c10127980 */ /* 0x000f62000c101b00 */
[----:B------:R-:W-:-:S09]  /*146c0*/  WARPGROUP.ARRIVE ;  /* 0x00000000000079c5 */ /* 0x000fd20000000000 */
[----:B------:R-:W-:Y:S01]  /*146d0*/  HGMMA.64x64x16.F32.BF16 R24, gdesc[UR4], R24, gsb0 ;  /* 0x00e00000041879f0 */ /* 0x000fe20008001818 */
[----:B------:R-:W-:Y:S02]  /*146e0*/  IMAD.IADD R10, R7, 0x1, R8 ;  /* 0x00000001070a7824 */ /* 0x000fe400078e0208 */
[----:B------:R-:W-:-:S03]  /*146f0*/  IMAD.MOV.U32 R11, RZ, RZ, R5 ;  /* 0x000000ffff0b7224 */ /* 0x000fc600078e0005 */
[----:B------:R-:W-:Y:S02]  /*14700*/  R2UR UR6, R10 ;  /* 0x000000000a0672ca */ /* 0x000fe400000e0000 */
        /* <DEDUP_REMOVED lines=9> */
[----:B------:R-:W-:Y:S02]  /*147a0*/  IMAD.IADD R10, R9, 0x1, R8 ;  /* 0x00000001090a7824 */ /* 0x000fe400078e0208 */
[----:B------:R-:W-:-:S03]  /*147b0*/  IMAD.MOV.U32 R11, RZ, RZ, R5 ;  /* 0x000000ffff0b7224 */ /* 0x000fc600078e0005 */
[----:B------:R-:W-:Y:S02]  /*147c0*/  R2UR UR6, R10 ;  /* 0x000000000a0672ca */ /* 0x000fe400000e0000 */
        /* <DEDUP_REMOVED lines=73> */
[----:B------:R-:W-:Y:S02]  /*14c60*/  IMAD.MOV.U32 R11, RZ, RZ, R13 ;  /* 0x000000ffff0b7224 */ /* 0x000fe400078e000d */
        /* <DEDUP_REMOVED lines=8> */
[----:B------:R-:W-:Y:S03]  /*14cf0*/  HGMMA.64x64x16.F32.BF16 R24, gdesc[UR4], R24, gsb0 ;  /* 0x00e00000041879f0 */ /* 0x000fe60008001818 */
[----:B------:R-:W0:Y:S01]  /*14d00*/  S2R R59, SR_TID.X ;  /* 0x00000000003b7919 */ /* 0x000e220000002100 */
[----:B------:R-:W-:Y:S02]  /*14d10*/  VIADD R8, R4, 0xe00 ;  /* 0x00000e0004087836 */ /* 0x000fe40000000000 */
[----:B------:R-:W-:Y:S02]  /*14d20*/  IMAD.MOV.U32 R11, RZ, RZ, R5 ;  /* 0x000000ffff0b7224 */ /* 0x000fe400078e0005 */
[----:B------:R-:W-:-:S03]  /*14d30*/  IMAD.IADD R10, R3, 0x1, R8 ;  /* 0x00000001030a7824 */ /* 0x000fc600078e0208 */
[----:B------:R-:W-:Y:S02]  /*14d40*/  R2UR UR7, R11 ;  /* 0x000000000b0772ca */ /* 0x000fe400000e0000 */
[----:B------:R-:W-:Y:S02]  /*14d50*/  R2UR UR6, R10 ;  /* 0x000000000a0672ca */ /* 0x000fe400000e0000 */
[----:B-----5:R-:W-:Y:S02]  /*14d60*/  IADD3 R14, R3, 0xe00, R14 ;  /* 0x00000e00030e7810 */ /* 0x020fe40007ffe00e */
[----:B------:R-:W-:Y:S02]  /*14d70*/  R2UR UR5, R15 ;  /* 0x000000000f0572ca */ /* 0x000fe400000e0000 */
[----:B------:R-:W-:Y:S02]  /*14d80*/  R2UR UR4, R14 ;  /* 0x000000000e0472ca */ /* 0x000fe400000e0000 */
[----:B0-----:R-:W-:-:S04]  /*14d90*/  LOP3.LUT R59, R59, 0x7f, RZ, 0xc0, !PT ;  /* 0x0000007f3b3b7812 */ /* 0x001fc800078ec0ff */
[----:B------:R-:W-:-:S13]  /*14da0*/  ISETP.NE.AND P2, PT, R59, RZ, PT ;  /* 0x000000ff3b00720c */ /* 0x000fda0003f45270 */
[----:B------:R-:W5:Y:S04]  /*14db0*/  @!P2 LDL.64 R56, [R1+0x30] ;  /* 0x000030000138a983 */ /* 0x000f680000100a00 */
[----:B------:R-:W5:Y:S01]  /*14dc0*/  @!P2 LDL R59, [R1+0x1e8] ;  /* 0x0001e800013ba983 */ /* 0x000f620000100800 */
[----:B------:R-:W-:Y:S02]  /*14dd0*/  WARPGROUP.DEPBAR.LE gsb0, 0x0 ;  /* 0x00008000000079c5 */ /* 0x000fe40000010000 */
[----:B------:R-:W-:-:S06]  /*14de0*/  WARPGROUP.ARRIVE ;  /* 0x00000000000079c5 */ /* 0x000fcc0000000000 */
        /* <DEDUP_REMOVED lines=11> */
[----:B------:R-:W-:-:S05]  /*14ea0*/  IMAD.IADD R8, R9, 0x1, R8 ;  /* 0x0000000109087824 */ /* 0x000fca00078e0208 */
[----:B------:R-:W-:Y:S02]  /*14eb0*/  R2UR UR6, R8 ;  /* 0x00000000080672ca */ /* 0x000fe400000e0000 */
[----:B---3--:R-:W-:Y:S01]  /*14ec0*/  IADD3 R20, R9, 0xe00, R20 ;  /* 0x00000e0009147810 */ /* 0x008fe20007ffe014 */
[----:B------:R-:W-:Y:S01]  /*14ed0*/  IMAD.MOV.U32 R9, RZ, RZ, R5 ;  /* 0x000000ffff097224 */ /* 0x000fe200078e0005 */
[----:B------:R-:W-:Y:S02]  /*14ee0*/  R2UR UR5, R21 ;  /* 0x00000000150572ca */ /* 0x000fe400000e0000 */
        /* <DEDUP_REMOVED lines=14> */
[----:B----4-:R-:W-:Y:S01]  /*14fd0*/  IMAD.IADD R12, R3, 0x1, R12 ;  /* 0x00000001030c7824 */ /* 0x010fe200078e020c */
[----:B------:R-:W-:-:S04]  /*14fe0*/  R2UR UR5, R13 ;  /* 0x000000000d0572ca */ /* 0x000fc800000e0000 */
[----:B------:R-:W-:Y:S01]  /*14ff0*/  R2UR UR4, R12 ;  /* 0x000000000c0472ca */ /* 0x000fe200000e0000 */
[----:B------:R-:W-:Y:S02]  /*15000*/  WARPGROUP.DEPBAR.LE gsb0, 0x0 ;  /* 0x00008000000079c5 */ /* 0x000fe40000010000 */
[----:B------:R-:W-:-:S10]  /*15010*/  WARPGROUP.ARRIVE ;  /* 0x00000000000079c5 */ /* 0x000fd40000000000 */
[----:B------:R-:W-:Y:S01]  /*15020*/  HGMMA.64x64x16.F32.BF16 R24, gdesc[UR4], R24, gsb0 ;  /* 0x00e00000041879f0 */ /* 0x000fe20008001818 */
[----:B------:R0:W-:Y:S01]  /*15030*/  STL [R1+0x88], R6 ;  /* 0x0000880601007387 */ /* 0x0001e20000100800 */
[----:B-----5:R-:W-:-:S05]  /*15040*/  @!P2 MOV R56, R56 ;  /* 0x000000380038a202 */ /* 0x020fca0000000f00 */
[----:B------:R-:W-:-:S05]  /*15050*/  @!P2 IMAD R59, R59, 0x8, R56 ;  /* 0x000000083b3ba824 */ /* 0x000fca00078e0238 */
[----:B------:R-:W-:Y:S01]  /*15060*/  @!P2 PRMT R59, RZ, 0x654, R59 ;  /* 0x00000654ff3ba816 */ /* 0x000fe2000000003b */
[----:B------:R-:W-:-:S03]  /*15070*/  WARPGROUP.DEPBAR.LE gsb0, 0x0 ;  /* 0x00008000000079c5 */ /* 0x000fc60000010000 */
[----:B------:R1:W-:Y:S01]  /*15080*/  @!P2 SYNCS.ARRIVE.TRANS64.RED.A1T0 RZ, [R59+URZ], RZ ;  /* 0x000000ff3bffa9a7 */ /* 0x0003e2000810043f */
[----:B------:R-:W2:Y:S04]  /*15090*/  LDL.64 R10, [R1+0x120] ;  /* 0x00012000010a7983 */ /* 0x000ea80000100a00 */
[----:B------:R-:W0:Y:S04]  /*150a0*/  LDL.64 R8, [R1+0x200] ;  /* 0x0002000001087983 */ /* 0x000e280000100a00 */
[----:B------:R-:W3:Y:S04]  /*150b0*/  LDL R13, [R1+0x220] ;  /* 0x00022000010d7983 */ /* 0x000ee80000100800 */
[----:B------:R-:W4:Y:S04]  /*150c0*/  LDL.64 R14, [R1+0x210] ;  /* 0x00021000010e7983 */ /* 0x000f280000100a00 */
[----:B------:R-:W5:Y:S04]  /*150d0*/  LDL.64 R18, [R1+0xd8] ;  /* 0x0000d80001127983 */ /* 0x000f680000100a00 */
[----:B--2---:R-:W2:Y:S02]  /*150e0*/  LD.E R10, desc[UR44][R10.64] ;  /* 0x0000002c0a0a7980 */ /* 0x004ea4000c101900 */
[-C--:B--2---:R-:W-:Y:S01]  /*150f0*/  FMUL.FTZ R57, R24, R10.reuse ;  /* 0x0000000a18397220 */ /* 0x084fe20000410000 */
[-C--:B------:R-:W-:Y:S01]  /*15100*/  FMUL.FTZ R4, R26, R10.reuse ;  /* 0x0000000a1a047220 */ /* 0x080fe20000410000 */
[-C--:B------:R-:W-:Y:S01]  /*15110*/  FMUL.FTZ R5, R25, R10.reuse ;  /* 0x0000000a19057220 */ /* 0x080fe20000410000 */
[-C--:B------:R-:W-:Y:S01]  /*15120*/  FMUL.FTZ R3, R27, R10.reuse ;  /* 0x0000000a1b037220 */ /* 0x080fe20000410000 */
[----:B------:R-:W-:-:S02]  /*15130*/  FMUL.FTZ R66, R28, R10 ;  /* 0x0000000a1c427220 */ /* 0x000fc40000410000 */
[----:B------:R-:W0:Y:S01]  /*15140*/  MUFU.TANH R57, R57 ;  /* 0x0000003900397308 */ /* 0x000e220000002400 */
[-C--:B------:R-:W-:Y:S01]  /*15150*/  FMUL.FTZ R167, R30, R10.reuse ;  /* 0x0000000a1ea77220 */ /* 0x080fe20000410000 */
[----:B------:R-:W-:-:S06]  /*15160*/  FMUL.FTZ R163, R29, R10 ;  /* 0x0000000a1da37220 */ /* 0x000fcc0000410000 */
[----:B------:R-:W2:Y:S01]  /*15170*/  MUFU.TANH R4, R4 ;  /* 0x0000000400047308 */ /* 0x000ea20000002400 */
[----:B------:R-:W-:-:S07]  /*15180*/  FMUL.FTZ R158, R31, R10 ;  /* 0x0000000a1f9e7220 */ /* 0x000fce0000410000 */
[----:B------:R-:W1:Y:S01]  /*15190*/  MUFU.TANH R5, R5 ;  /* 0x0000000500057308 */ /* 0x000e620000002400 */
[-C--:B------:R-:W-:Y:S01]  /*151a0*/  FMUL.FTZ R77, R32, R10.reuse ;  /* 0x0000000a204d7220 */ /* 0x080fe20000410000 */
[----:B------:R-:W-:-:S06]  /*151b0*/  FMUL.FTZ R168, R34, R10 ;  /* 0x0000000a22a87220 */ /* 0x000fcc0000410000 */
[----:B------:R-:W3:Y:S01]  /*151c0*/  MUFU.TANH R3, R3 ;  /* 0x0000000300037308 */ /* 0x000ee20000002400 */
[----:B------:R-:W-:-:S07]  /*151d0*/  FMUL.FTZ R165, R33, R10 ;  /* 0x0000000a21a57220 */ /* 0x000fce0000410000 */
[----:B------:R-:W4:Y:S01]  /*151e0*/  MUFU.TANH R66, R66 ;  /* 0x0000004200427308 */ /* 0x000f220000002400 */
[----:B------:R-:W-:-:S07]  /*151f0*/  FMUL.FTZ R170, R35, R10 ;  /* 0x0000000a23aa7220 */ /* 0x000fce0000410000 */
[----:B------:R-:W5:Y:S01]  /*15200*/  MUFU.TANH R167, R167 ;  /* 0x000000a700a77308 */ /* 0x000f620000002400 */
[----:B0-----:R-:W-:Y:S01]  /*15210*/  FMNMX.FTZ R6, R57, R8, !PT ;  /* 0x0000000839067209 */ /* 0x001fe20007810000 */
[----:B------:R-:W-:Y:S01]  /*15220*/  FMUL.FTZ R87, R36, R10 ;  /* 0x0000000a24577220 */ /* 0x000fe20000410000 */
[----:B--2---:R-:W-:-:S05]  /*15230*/  FMNMX.FTZ R12, R4, R9, !PT ;  /* 0x00000009040c7209 */ /* 0x004fca0007810000 */
[----:B------:R-:W0:Y:S01]  /*15240*/  MUFU.TANH R163, R163 ;  /* 0x000000a300a37308 */ /* 0x000e220000002400 */
[----:B------:R-:W-:-:S07]  /*15250*/  FMUL.FTZ R172, R38, R10 ;  /* 0x0000000a26ac7220 */ /* 0x000fce0000410000 */
[----:B------:R-:W2:Y:S01]  /*15260*/  MUFU.TANH R158, R158 ;  /* 0x0000009e009e7308 */ /* 0x000ea20000002400 */
[----:B-1----:R-:W-:Y:S01]  /*15270*/  FMNMX.FTZ R7, R5, R6, !PT ;  /* 0x0000000605077209 */ /* 0x002fe20007810000 */
[----:B------:R-:W-:Y:S01]  /*15280*/  FMUL.FTZ R149, R37, R10 ;  /* 0x0000000a25957220 */ /* 0x000fe20000410000 */
[----:B---3--:R-:W-:-:S05]  /*15290*/  FMNMX.FTZ R12, R3, R12, !PT ;  /* 0x0000000c030c7209 */ /* 0x008fca0007810000 */
[----:B------:R-:W1:Y:S01]  /*152a0*/  MUFU.TANH R77, R77 ;  /* 0x0000004d004d7308 */ /* 0x000e620000002400 */
[----:B------:R-:W-:-:S07]  /*152b0*/  FMUL.FTZ R173, R39, R10 ;  /* 0x0000000a27ad7220 */ /* 0x000fce0000410000 */
[----:B------:R-:W3:Y:S01]  /*152c0*/  MUFU.TANH R168, R168 ;  /* 0x000000a800a87308 */ /* 0x000ee20000002400 */
[----:B----4-:R-:W-:Y:S01]  /*152d0*/  FMNMX.FTZ R6, R66, R7, !PT ;  /* 0x0000000742067209 */ /* 0x010fe20007810000 */
[----:B------:R-:W-:Y:S01]  /*152e0*/  FMUL.FTZ R97, R40, R10 ;  /* 0x0000000a28617220 */ /* 0x000fe20000410000 */
[----:B-----5:R-:W-:-:S05]  /*152f0*/  FMNMX.FTZ R7, R167, R12, !PT ;  /* 0x0000000ca7077209 */ /* 0x020fca0007810000 */
        /* <DEDUP_REMOVED lines=45> */
[----:B-1----:R-:W-:Y:S02]  /*155d0*/  FMNMX.FTZ R6, R107, R6, !PT ;  /* 0x000000066b067209 */ /* 0x002fe40007810000 */
[----:B---3--:R-:W-:-:S05]  /*155e0*/  FMNMX.FTZ R10, R176, R7, !PT ;  /* 0x00000007b00a7209 */ /* 0x008fca0007810000 */
[----:B------:R-:W1:Y:S08]  /*155f0*/  MUFU.TANH R123, R123 ;  /* 0x0000007b007b7308 */ /* 0x000e700000002400 */
[----:B------:R-:W3:Y:S01]  /*15600*/  MUFU.TANH R179, R179 ;  /* 0x000000b300b37308 */ /* 0x000ee20000002400 */
[----:B----4-:R-:W-:Y:S02]  /*15610*/  FMNMX.FTZ R6, R147, R6, !PT ;  /* 0x0000000693067209 */ /* 0x010fe40007810000 */
[----:B-----5:R-:W-:-:S05]  /*15620*/  FMNMX.FTZ R7, R177, R10, !PT ;  /* 0x0000000ab1077209 */ /* 0x020fca0007810000 */
[----:B------:R-:W4:Y:S08]  /*15630*/  MUFU.TANH R125, R125 ;  /* 0x0000007d007d7308 */ /* 0x000f300000002400 */
[----:B------:R-:W5:Y:S01]  /*15640*/  MUFU.TANH R180, R180 ;  /* 0x000000b400b47308 */ /* 0x000f620000002400 */
[----:B0-----:R-:W-:Y:S02]  /*15650*/  FMNMX.FTZ R6, R145, R6, !PT ;  /* 0x0000000691067209 */ /* 0x001fe40007810000 */
[----:B--2---:R-:W-:-:S05]  /*15660*/  FMNMX.FTZ R10, R178, R7, !PT ;  /* 0x00000007b20a7209 */ /* 0x004fca0007810000 */
[----:B------:R-:W0:Y:S08]  /*15670*/  MUFU.TANH R171, R171 ;  /* 0x000000ab00ab7308 */ /* 0x000e300000002400 */
[----:B------:R-:W2:Y:S01]  /*15680*/  MUFU.TANH R181, R181 ;  /* 0x000000b500b57308 */ /* 0x000ea20000002400 */
[----:B-1----:R-:W-:Y:S02]  /*15690*/  FMNMX.FTZ R6, R123, R6, !PT ;  /* 0x000000067b067209 */ /* 0x002fe40007810000 */
[----:B---3--:R-:W-:-:S02]  /*156a0*/  FMNMX.FTZ R7, R179, R10, !PT ;  /* 0x0000000ab3077209 */ /* 0x008fc40007810000 */
[----:B----4-:R-:W-:Y:S02]  /*156b0*/  FMNMX.FTZ R6, R125, R6, !PT ;  /* 0x000000067d067209 */ /* 0x010fe40007810000 */
[----:B-----5:R-:W-:Y:S02]  /*156c0*/  FMNMX.FTZ R10, R180, R7, !PT ;  /* 0x00000007b40a7209 */ /* 0x020fe40007810000 */
[----:B0-----:R-:W-:Y:S02]  /*156d0*/  FMNMX.FTZ R6, R171, R6, !PT ;  /* 0x00000006ab067209 */ /* 0x001fe40007810000 */
[----:B--2---:R-:W-:-:S03]  /*156e0*/  FMNMX.FTZ R7, R181, R10, !PT ;  /* 0x0000000ab5077209 */ /* 0x004fc60007810000 */
[----:B------:R-:W0:Y:S04]  /*156f0*/  SHFL.BFLY PT, R11, R6, 0x2, 0x1f ;  /* 0x0c401f00060b7f89 */ /* 0x000e2800000e0000 */
[----:B------:R-:W-:Y:S04]  /*15700*/  STL.64 [R1+0x200], R6 ;  /* 0x0002000601007387 */ /* 0x000fe80000100a00 */
[----:B------:R-:W2:Y:S01]  /*15710*/  LDL R20, [R1+0x204] ;  /* 0x0002040001147983 */ /* 0x000ea20000100800 */
[----:B0-----:R-:W-:-:S05]  /*15720*/  FMNMX.FTZ R11, R6, R11, !PT ;  /* 0x0000000b060b7209 */ /* 0x001fca0007810000 */
[----:B------:R-:W0:Y:S02]  /*15730*/  SHFL.BFLY PT, R10, R11, 0x1, 0x1f ;  /* 0x0c201f000b0a7f89 */ /* 0x000e2400000e0000 */
[----:B0-----:R-:W-:-:S05]  /*15740*/  FMNMX.FTZ R10, R11, R10, !PT ;  /* 0x0000000a0b0a7209 */ /* 0x001fca0007810000 */
[----:B------:R-:W-:Y:S04]  /*15750*/  STL [R1+0x200], R10 ;  /* 0x0002000a01007387 */ /* 0x000fe80000100800 */
[----:B------:R-:W3:Y:S04]  /*15760*/  LDL R21, [R1+0x200] ;  /* 0x0002000001157983 */ /* 0x000ee80000100800 */
[----:B--2---:R-:W0:Y:S02]  /*15770*/  SHFL.BFLY PT, R7, R20, 0x2, 0x1f ;  /* 0x0c401f0014077f89 */ /* 0x004e2400000e0000 */
[----:B0-----:R-:W-:-:S05]  /*15780*/  FMNMX.FTZ R7, R7, R20, !PT ;  /* 0x0000001407077209 */ /* 0x001fca0007810000 */
[----:B------:R-:W0:Y:S02]  /*15790*/  SHFL.BFLY PT, R6, R7, 0x1, 0x1f ;  /* 0x0c201f0007067f89 */ /* 0x000e2400000e0000 */
[----:B0-----:R-:W-:Y:S01]  /*157a0*/  FMNMX.FTZ R6, R7, R6, !PT ;  /* 0x0000000607067209 */ /* 0x001fe20007810000 */
[----:B---3--:R-:W-:-:S04]  /*157b0*/  FADD.FTZ R8, R8, -R21 ;  /* 0x8000001508087221 */ /* 0x008fc80000010000 */
[----:B------:R-:W-:Y:S01]  /*157c0*/  FADD.FTZ R12, R9, -R6 ;  /* 0x80000006090c7221 */ /* 0x000fe20000010000 */
[----:B------:R-:W-:-:S03]  /*157d0*/  FMUL.FTZ R8, R8, R13 ;  /* 0x0000000d08087220 */ /* 0x000fc60000410000 */
[----:B------:R-:W-:Y:S01]  /*157e0*/  FMUL.FTZ R12, R13, R12 ;  /* 0x0000000c0d0c7220 */ /* 0x000fe20000410000 */
[----:B------:R-:W0:Y:S08]  /*157f0*/  MUFU.EX2 R139, R8 ;  /* 0x00000008008b7308 */ /* 0x000e300000000800 */
[----:B------:R-:W1:Y:S01]  /*15800*/  MUFU.EX2 R138, R12 ;  /* 0x0000000c008a7308 */ /* 0x000e620000000800 */
[----:B------:R2:W-:Y:S01]  /*15810*/  STL [R1+0x204], R6 ;  /* 0x0002040601007387 */ /* 0x0005e20000100800 */
[----:B0-----:R-:W-:Y:S01]  /*15820*/  FMUL.FTZ R14, R139, R14 ;  /* 0x0000000e8b0e7220 */ /* 0x001fe20000410000 */
[----:B-1----:R-:W-:-:S05]  /*15830*/  FMUL.FTZ R15, R15, R138 ;  /* 0x0000008a0f0f7220 */ /* 0x002fca0000410000 */
[----:B------:R2:W-:Y:S04]  /*15840*/  STL.64 [R1+0x210], R14 ;  /* 0x0002100e01007387 */ /* 0x0005e80000100a00 */
[----:B------:R-:W3:Y:S01]  /*15850*/  LD.E R7, desc[UR44][R18.64+0x4] ;  /* 0x0000042c12077980 */ /* 0x000ee2000c101900 */
[----:B------:R-:W-:Y:S01]  /*15860*/  BSSY B0, `(.L_x_2083) ;  /* 0x000000c000007945 */ /* 0x000fe20003800000 */
[----:B---3--:R-:W-:-:S13]  /*15870*/  ISETP.NE.AND P1, PT, R7, RZ, PT ;  /* 0x000000ff0700720c */ /* 0x008fda0003f25270 */
[----:B--2---:R-:W-:Y:S05]  /*15880*/  @P1 BRA `(.L_x_2084) ;  /* 0x0000000000241947 */ /* 0x004fea0003800000 */
        /* <DEDUP_REMOVED lines=9> */
.L_x_2084:
[----:B------:R-:W-:Y:S05]  /*15920*/  BSYNC B0 ;  /* 0x0000000000007941 */ /* 0x000fea0003800000 */
.L_x_2083:
        /* <DEDUP_REMOVED lines=9> */
.L_x_2086:
[----:B------:R-:W-:Y:S05]  /*159c0*/  BSYNC B0 ;  /* 0x0000000000007941 */ /* 0x000fea0003800000 */
.L_x_2085:
        /* <DEDUP_REMOVED lines=58> */
[-C--:B--2---:R-:W-:Y:S01]  /*15d70*/  FMUL.FTZ R132, R132, R182.reuse ;  /* 0x000000b684847220 */ /* 0x084fe20000410000 */
[----:B------:R-:W-:-:S03]  /*15d80*/  FMUL.FTZ R183, R133, R182 ;  /* 0x000000b685b77220 */ /* 0x000fc60000410000 */
        /* <DEDUP_REMOVED lines=27> */
[-CC-:B------:R-:W-:Y:S01]  /*15f40*/  FFMA.FTZ R161, R3, R182.reuse, -R183.reuse ;  /* 0x000000b603a17223 */ /* 0x180fe200000108b7 */
        /* <DEDUP_REMOVED lines=8> */
[----:B------:R-:W-:Y:S08]  /*15fd0*/  MUFU.EX2 R162, R162 ;  /* 0x000000a200a27308 */ /* 0x000ff00000000800 */
[----:B------:R-:W5:Y:S01]  /*15fe0*/  MUFU.EX2 R3, R3 ;  /* 0x0000000300037308 */ /* 0x000f620000000800 */
[----:B---3--:R-:W-:Y:S01]  /*15ff0*/  FADD.FTZ R184, R150, R47 ;  /* 0x0000002f96b87221 */ /* 0x008fe20000010000 */
[----:B0-----:R-:W-:-:S06]  /*16000*/  FADD.FTZ R47, R143, R46 ;  /* 0x0000002e8f2f7221 */ /* 0x001fcc0000010000 */
[----:B------:R-:W0:Y:S08]  /*16010*/  MUFU.EX2 R163, R163 ;  /* 0x000000a300a37308 */ /* 0x000e300000000800 */
[----:B------:R-:W-:Y:S01]  /*16020*/  MUFU.EX2 R158, R158 ;  /* 0x0000009e009e7308 */ /* 0x000fe20000000800 */
[----:B------:R-:W-:Y:S01]  /*16030*/  FFMA.FTZ R172, R172, R182, -R183 ;  /* 0x000000b6acac7223 */ /* 0x000fe200000108b7 */
[----:B-1----:R-:W-:Y:S01]  /*16040*/  FADD.FTZ R184, R161, R184 ;  /* 0x000000b8a1b87221 */ /* 0x002fe20000010000 */
[----:B------:R-:W-:-:S05]  /*16050*/  FADD.FTZ R47, R160, R47 ;  /* 0x0000002fa02f7221 */ /* 0x000fca0000010000 */
[----:B------:R-:W1:Y:S01]  /*16060*/  MUFU.EX2 R164, R164 ;  /* 0x000000a400a47308 */ /* 0x000e620000000800 */
[----:B------:R-:W-:-:S07]  /*16070*/  FFMA.FTZ R185, R173, R182, -R183 ;  /* 0x000000b6adb97223 */ /* 0x000fce00000108b7 */
[----:B------:R-:W3:Y:S01]  /*16080*/  MUFU.EX2 R167, R167 ;  /* 0x000000a700a77308 */ /* 0x000ee20000000800 */
[----:B-----5:R-:W-:Y:S01]  /*16090*/  FADD.FTZ R173, R3, R184 ;  /* 0x000000b803ad7221 */ /* 0x020fe20000010000 */
[----:B------:R-:W-:-:S06]  /*160a0*/  FADD.FTZ R46, R162, R47 ;  /* 0x0000002fa22e7221 */ /* 0x000fcc0000010000 */
[----:B------:R-:W5:Y:S01]  /*160b0*/  MUFU.EX2 R165, R165 ;  /* 0x000000a500a57308 */ /* 0x000f620000000800 */
[----:B------:R-:W-:-:S07]  /*160c0*/  FFMA.FTZ R174, R174, R182, -R183 ;  /* 0x000000b6aeae7223 */ /* 0x000fce00000108b7 */
[----:B------:R-:W5:Y:S01]  /*160d0*/  MUFU.EX2 R168, R168 ;  /* 0x000000a800a87308 */ /* 0x000f620000000800 */
[----:B0-----:R-:W-:Y:S01]  /*160e0*/  FADD.FTZ R47, R163, R46 ;  /* 0x0000002ea32f7221 */ /* 0x001fe20000010000 */
[----:B------:R-:W-:-:S06]  /*160f0*/  FFMA.FTZ R175, R175, R182, -R183 ;  /* 0x000000b6afaf7223 */ /* 0x000fcc00000108b7 */
[----:B------:R-:W-:Y:S08]  /*16100*/  MUFU.EX2 R166, R166 ;  /* 0x000000a600a67308 */ /* 0x000ff00000000800 */
[----:B------:R0:W5:Y:S01]  /*16110*/  MUFU.EX2 R170, R172 ;  /* 0x000000ac00aa7308 */ /* 0x0001620000000800 */
[----:B-1----:R-:W-:Y:S01]  /*16120*/  FADD.FTZ R46, R164, R47 ;  /* 0x0000002fa42e7221 */ /* 0x002fe20000010000 */
[----:B------:R-:W-:-:S06]  /*16130*/  FFMA.FTZ R176, R176, R182, -R183 ;  /* 0x000000b6b0b07223 */ /* 0x000fcc00000108b7 */
[----:B------:R-:W-:Y:S01]  /*16140*/  MUFU.EX2 R149, R149 ;  /* 0x0000009500957308 */ /* 0x000fe20000000800 */
[----:B0-----:R-:W-:-:S07]  /*16150*/  FADD.FTZ R172, R158, R173 ;  /* 0x000000ad9eac7221 */ /* 0x001fce0000010000 */
[----:B------:R-:W0:Y:S01]  /*16160*/  MUFU.EX2 R185, R185 ;  /* 0x000000b900b97308 */ /* 0x000e220000000800 */
[----:B---3--:R-:W-:Y:S01]  /*16170*/  FADD.FTZ R173, R167, R172 ;  /* 0x000000aca7ad7221 */ /* 0x008fe20000010000 */
[----:B-----5:R-:W-:-:S06]  /*16180*/  FADD.FTZ R47, R165, R46 ;  /* 0x0000002ea52f7221 */ /* 0x020fcc0000010000 */
[----:B------:R-:W-:Y:S01]  /*16190*/  MUFU.EX2 R142, R142 ;  /* 0x0000008e008e7308 */ /* 0x000fe20000000800 */
[----:B------:R-:W-:Y:S01]  /*161a0*/  FADD.FTZ R173, R168, R173 ;  /* 0x000000ada8ad7221 */ /* 0x000fe20000010000 */
[----:B------:R-:W-:-:S06]  /*161b0*/  FFMA.FTZ R187, R177, R182, -R183 ;  /* 0x000000b6b1bb7223 */ /* 0x000fcc00000108b7 */
[----:B------:R-:W1:Y:S01]  /*161c0*/  MUFU.EX2 R174, R174 ;  /* 0x000000ae00ae7308 */ /* 0x000e620000000800 */
[----:B------:R-:W-:Y:S01]  /*161d0*/  FADD.FTZ R172, R170, R173 ;  /* 0x000000adaaac7221 */ /* 0x000fe20000010000 */
        /* <DEDUP_REMOVED lines=21> */
[----:B------:R-:W-:Y:S08]  /*16330*/  MUFU.EX2 R148, R148 ;  /* 0x0000009400947308 */ /* 0x000ff00000000800 */
[----:B------:R-:W0:Y:S01]  /*16340*/  MUFU.EX2 R178, R178 ;  /* 0x000000b200b27308 */ /* 0x000e220000000800 */
[----:B-1----:R-:W-:Y:S01]  /*16350*/  FADD.FTZ R172, R187, R172 ;  /* 0x000000acbbac7221 */ /* 0x002fe20000010000 */
[----:B------:R-:W-:-:S06]  /*16360*/  FADD.FTZ R46, R147, R46 ;  /* 0x0000002e932e7221 */ /* 0x000fcc0000010000 */
[----:B------:R-:W-:Y:S08]  /*16370*/  MUFU.EX2 R146, R146 ;  /* 0x0000009200927308 */ /* 0x000ff00000000800 */
[----:B------:R-:W1:Y:S01]  /*16380*/  MUFU.EX2 R179, R179 ;  /* 0x000000b300b37308 */ /* 0x000e620000000800 */
[----:B---3--:R-:W-:Y:S01]  /*16390*/  FADD.FTZ R173, R177, R172 ;  /* 0x000000acb1ad7221 */ /* 0x008fe20000010000 */
[----:B------:R-:W-:-:S06]  /*163a0*/  FADD.FTZ R47, R145, R46 ;  /* 0x0000002e912f7221 */ /* 0x000fcc0000010000 */
[----:B------:R-:W3:Y:S08]  /*163b0*/  MUFU.EX2 R171, R171 ;  /* 0x000000ab00ab7308 */ /* 0x000ef00000000800 */
[----:B------:R-:W5:Y:S01]  /*163c0*/  MUFU.EX2 R180, R180 ;  /* 0x000000b400b47308 */ /* 0x000f620000000800 */
[----:B0-----:R-:W-:Y:S01]  /*163d0*/  FADD.FTZ R46, R178, R173 ;  /* 0x000000adb22e7221 */ /* 0x001fe20000010000 */
[----:B------:R-:W-:-:S03]  /*163e0*/  FADD.FTZ R47, R148, R47 ;  /* 0x0000002f942f7221 */ /* 0x000fc60000010000 */
[----:B-1----:R-:W-:Y:S01]  /*163f0*/  FADD.FTZ R173, R179, R46 ;  /* 0x0000002eb3ad7221 */ /* 0x002fe20000010000 */
[----:B------:R-:W-:-:S04]  /*16400*/  FADD.FTZ R172, R146, R47 ;  /* 0x0000002f92ac7221 */ /* 0x000fc80000010000 */
[----:B---3--:R-:W-:Y:S01]  /*16410*/  FADD.FTZ R172, R171, R172 ;  /* 0x000000acabac7221 */ /* 0x008fe20000010000 */
        /* <DEDUP_REMOVED lines=192> */
[----:B------:R-:W-:Y:S04]  /*17020*/  STL.64 [R1+0x3d8], R4 ;  /* 0x0003d80401007387 */ /* 0x000fe80000100a00 */
        /* <DEDUP_REMOVED lines=144> */
[----:B------:R-:W-:Y:S01]  /*17930*/  F2FP.BF16.F32.PACK_AB R167, R185, R170 ;  /* 0x000000aab9a7723e */ /* 0x000fe200000010ff */
[----:B------:R-:W4:Y:S01]  /*17940*/  LDL R3, [R1+0x1e8] ;  /* 0x0001e80001037983 */ /* 0x000f220000100800 */
        /* <DEDUP_REMOVED lines=9> */
[----:B------:R-:W-:Y:S04]  /*179e0*/  STSM.16.M88.4 [R5], R172 ;  /* 0x000000ac05007844 */ /* 0x000fe80000000200 */
[----:B------:R-:W-:Y:S04]  /*179f0*/  STSM.16.M88.4 [R6], R176 ;  /* 0x000000b006007844 */ /* 0x000fe80000000200 */
[----:B------:R-:W4:Y:S04]  /*17a00*/  LD.E.64 R170, desc[UR44][R16.64+0xa8] ;  /* 0x0000a82c10aa7980 */ /* 0x000f28000c101b00 */
        /* <DEDUP_REMOVED lines=102> */
[----:B------:R5:W-:Y:S04]  /*18070*/  STL [R1+0x3c8], R45 ;  /* 0x0003c82d01007387 */ /* 0x000be80000100800 */
        /* <DEDUP_REMOVED lines=483> */
.L_x_2088:
[----:B------:R-:W-:Y:S05]  /*19eb0*/  BSYNC B0 ;  /* 0x0000000000007941 */ /* 0x000fea0003800000 */
.L_x_2087:
[----:B------:R-:W-:Y:S05]  /*19ec0*/  @P0 BRA `(.L_x_2089) ;  /* 0xffffff8c00e80947 */ /* 0x000fea000383ffff */
.L_x_2068:
[----:B------:R-:W-:-:S13]  /*19ed0*/  ISETP.GE.AND P0, PT, R0, R154, PT ;  /* 0x0000009a0000720c */ /* 0x000fda0003f06270 */
[----:B------:R-:W-:Y:S05]  /*19ee0*/  @!P0 BRA `(.L_x_2090) ;  /* 0x000000a800208947 */ /* 0x000fea0003800000 */
.L_x_2119:
[----:B01----:R-:W2:Y:S04]  /*19ef0*/  LD.E R15, desc[UR44][R16.64+0x1e8] ;  /* 0x0001e82c100f7980 */ /* 0x003ea8000c101900 */
[----:B0-----:R-:W3:Y:S04]  /*19f00*/  LD.E R3, desc[UR44][R16.64+0x1f0] ;  /* 0x0001f02c10037980 */ /* 0x001ee8000c101900 */
[----:B------:R-:W4:Y:S01]  /*19f10*/  LD.E R5, desc[UR44][R16.64+0x1c] ;  /* 0x00001c2c10057980 */ /* 0x000f22000c101900 */
[----:B--2---:R-:W-:-:S05]  /*19f20*/  VIADD R7, R15, 0x1 ;  /* 0x000000010f077836 */ /* 0x004fca0000000000 */
[----:B------:R-:W-:-:S13]  /*19f30*/  ISETP.NE.AND P0, PT, R7, 0x2, PT ;  /* 0x000000020700780c */ /* 0x000fda0003f05270 */
[----:B------:R0:W5:Y:S04]  /*19f40*/  @P0 LD.E R9, desc[UR44][R16.64+0x1ec] ;  /* 0x0001ec2c10090980 */ /* 0x000168000c101900 */
[----:B------:R-:W2:Y:S01]  /*19f50*/  @!P0 LD.E R4, desc[UR44][R16.64+0x1ec] ;  /* 0x0001ec2c10048980 */ /* 0x000ea2000c101900 */
[----:B---3--:R-:W-:Y:S01]  /*19f60*/  VIADD R3, R3, 0x1 ;  /* 0x0000000103037836 */ /* 0x008fe20000000000 */
[----:B----4-:R-:W-:Y:S02]  /*19f70*/  LOP3.LUT R5, R5, 0x1, RZ, 0xfc, !PT ;  /* 0x0000000105057812 */ /* 0x010fe400078efcff */
[----:B------:R1:W-:Y:S04]  /*19f80*/  ST.E desc[UR44][R16.64+0x1e8], R7 ;  /* 0x0001e80710007985 */ /* 0x0003e8000c10192c */
[----:B------:R0:W-:Y:S04]  /*19f90*/  ST.E desc[UR44][R16.64+0x1f0], R3 ;  /* 0x0001f00310007985 */ /* 0x0001e8000c10192c */
[----:B------:R0:W-:Y:S01]  /*19fa0*/  @!P0 ST.E desc[UR44][R16.64+0x1e8], RZ ;  /* 0x0001e8ff10008985 */ /* 0x0001e2000c10192c */
[----:B------:R-:W-:Y:S01]  /*19fb0*/  ISETP.NE.AND P1, PT, R5, 0x3, PT ;  /* 0x000000030500780c */ /* 0x000fe20003f25270 */
[----:B------:R-:W-:Y:S05]  /*19fc0*/  YIELD ;  /* 0x0000000000007946 */ /* 0x000fea0003800000 */
[----:B------:R-:W-:Y:S01]  /*19fd0*/  BSSY B0, `(.L_x_2091) ;  /* 0x0000006000007945 */ /* 0x000fe20003800000 */
[----:B-1----:R-:W-:Y:S01]  /*19fe0*/  @!P0 IMAD.MOV.U32 R7, RZ, RZ, RZ ;  /* 0x000000ffff078224 */ /* 0x002fe200078e00ff */
[----:B--2---:R-:W-:-:S05]  /*19ff0*/  @!P0 LOP3.LUT R9, R4, 0x1, RZ, 0x3c, !PT ;  /* 0x0000000104098812 */ /* 0x004fca00078e3cff */
[----:B------:R0:W-:Y:S01]  /*1a000*/  @!P0 ST.E desc[UR44][R16.64+0x1ec], R9 ;  /* 0x0001ec0910008985 */ /* 0x0001e2000c10192c */
[----:B------:R-:W-:Y:S05]  /*1a010*/  @!P1 BRA `(.L_x_2092) ;  /* 0x0000000000049947 */ /* 0x000fea0003800000 */
[----:B------:R-:W-:Y:S01]  /*1a020*/  BPT.TRAP 0x1 ;  /* 0x000000040000795c */ /* 0x000fe20000300000 */
.L_x_2092:
[----:B------:R-:W-:Y:S05]  /*1a030*/  BSYNC B0 ;  /* 0x0000000000007941 */ /* 0x000fea0003800000 */
.L_x_2091:
[----:B------:R-:W2:Y:S01]  /*1a040*/  LD.E.64 R4, desc[UR44][R16.64+0x8] ;  /* 0x0000082c10047980 */ /* 0x000ea2000c101b00 */
[----:B-----5:R-:W-:Y:S02]  /*1a050*/  SHF.L.U32 R8, R9, 0x1f, RZ ;  /* 0x0000001f09087819 */ /* 0x020fe400000006ff */
[----:B--2---:R-:W-:-:S05]  /*1a060*/  MOV R4, R4 ;  /* 0x0000000400047202 */ /* 0x004fca0000000f00 */
[----:B------:R-:W-:-:S04]  /*1a070*/  IMAD R7, R7, 0x8, R4 ;  /* 0x0000000807077824 */ /* 0x000fc800078e0204 */
[----:B------:R1:W2:Y:S01]  /*1a080*/  SYNCS.PHASECHK.TRANS64.TRYWAIT P0, [R7+URZ], R8 ;  /* 0x00000008070075a7 */ /* 0x0002a2000800017f */
[----:B------:R-:W3:Y:S04]  /*1a090*/  LD.E R4, desc[UR44][R16.64+0x1c] ;  /* 0x00001c2c10047980 */ /* 0x000ee8000c101900 */
[----:B0-----:R1:W5:Y:S04]  /*1a0a0*/  LD.E R3, desc[UR44][R16.64+0x1e8] ;  /* 0x0001e82c10037980 */ /* 0x001368000c101900 */
[----:B------:R1:W5:Y:S01]  /*1a0b0*/  LD.E R6, desc[UR44][R16.64+0x1ec] ;  /* 0x0001ec2c10067980 */ /* 0x000362000c101900 */
[----:B------:R-:W-:Y:S01]  /*1a0c0*/  BSSY B0, `(.L_x_2093) ;  /* 0x0000005000007945 */ /* 0x000fe20003800000 */
[----:B---3--:R-:W-:-:S04]  /*1a0d0*/  LOP3.LUT R4, R4, 0x1, RZ, 0xfc, !PT ;  /* 0x0000000104047812 */ /* 0x008fc800078efcff */
[----:B------:R-:W-:-:S13]  /*1a0e0*/  ISETP.NE.AND P1, PT, R4, 0x3, PT ;  /* 0x000000030400780c */ /* 0x000fda0003f25270 */
[----:B-12---:R-:W-:Y:S05]  /*1a0f0*/  @!P1 BRA `(.L_x_2094) ;  /* 0x0000000000049947 */ /* 0x006fea0003800000 */
[----:B------:R-:W-:Y:S01]  /*1a100*/  BPT.TRAP 0x1 ;  /* 0x000000040000795c */ /* 0x000fe20000300000 */
.L_x_2094:
[----:B------:R-:W-:Y:S05]  /*1a110*/  BSYNC B0 ;  /* 0x0000000000007941 */ /* 0x000fea0003800000 */
.L_x_2093:
[----:B------:R-:W-:Y:S04]  /*1a120*/  BSSY B0, `(.L_x_2095) ;  /* 0x0000008000007945 */ /* 0x000fe80003800000 */
[----:B------:R-:W-:Y:S05]  /*1a130*/  @P0 BRA `(.L_x_2096) ;  /* 0x0000000000180947 */ /* 0x000fea0003800000 */
[----:B------:R-:W2:Y:S01]  /*1a140*/  LD.E.64 R4, desc[UR44][R16.64+0x8] ;  /* 0x0000082c10047980 */ /* 0x000ea2000c101b00 */
[----:B-----5:R-:W-:Y:S02]  /*1a150*/  SHF.L.U32 R6, R6, 0x1f, RZ ;  /* 0x0000001f06067819 */ /* 0x020fe400000006ff */
[----:B--2---:R-:W-:-:S05]  /*1a160*/  MOV R4, R4 ;  /* 0x0000000400047202 */ /* 0x004fca0000000f00 */
[----:B------:R-:W-:-:S04]  /*1a170*/  IMAD R3, R3, 0x8, R4 ;  /* 0x0000000803037824 */ /* 0x000fc800078e0204 */
[----:B------:R-:W0:Y:S02]  /*1a180*/  SYNCS.PHASECHK.TRANS64.TRYWAIT P0, [R3+URZ], R6 ;  /* 0x00000006030075a7 */ /* 0x000e24000800017f */
[----:B0-----:R-:W-:Y:S05]  /*1a190*/  @!P0 BRA `(.L_x_2097) ;  /* 0x00000140005c8947 */ /* 0x001fea0003800000 */
.L_x_2096:
[----:B------:R-:W-:Y:S05]  /*1a1a0*/  BSYNC B0 ;  /* 0x0000000000007941 */ /* 0x000fea0003800000 */
.L_x_2095:
[----:B------:R-:W2:Y:S04]  /*1a1b0*/  LD.E R5, desc[UR44][R16.64+0x1e8] ;  /* 0x0001e82c10057980 */ /* 0x000ea8000c101900 */
[----:B------:R-:W2:Y:S01]  /*1a1c0*/  LD.E.64 R8, desc[UR44][R16.64+0xa0] ;  /* 0x0000a02c10087980 */ /* 0x000ea2000c101b00 */
[----:B------:R-:W-:Y:S05]  /*1a1d0*/  WARPSYNC.ALL ;  /* 0x0000000000007948 */ /* 0x000fea0003800000 */
[----:B------:R-:W3:Y:S04]  /*1a1e0*/  LD.E.64 R18, desc[UR44][R16.64+0x98] ;  /* 0x0000982c10127980 */ /* 0x000ee8000c101b00 */
[----:B0----5:R-:W4:Y:S04]  /*1a1f0*/  LD.E.64 R6, desc[UR44][R16.64+0x98] ;  /* 0x0000982c10067980 */ /* 0x021f28000c101b00 */
[----:B------:R-:W4:Y:S04]  /*1a200*/  LD.E.64 R10, desc[UR44][R16.64+0x98] ;  /* 0x0000982c100a7980 */ /* 0x000f28000c101b00 */
[----:B------:R-:W4:Y:S01]  /*1a210*/  LD.E.64 R12, desc[UR44][R16.64+0x98] ;  /* 0x0000982c100c7980 */ /* 0x000f22000c101b00 */
[----:B--2---:R-:W-:-:S02]  /*1a220*/  IMAD R4, R5, 0x200, R8 ;  /* 0x0000020005047824 */ /* 0x004fc400078e0208 */
[----:B------:R-:W-:-:S03]  /*1a230*/  IMAD.MOV.U32 R5, RZ, RZ, R9 ;  /* 0x000000ffff057224 */ /* 0x000fc600078e0009 */
[C---:B------:R-:W-:Y:S02]  /*1a240*/  R2UR UR6, R4.reuse ;  /* 0x00000000040672ca */ /* 0x040fe400000e0000 */
[----:B------:R-:W-:Y:S01]  /*1a250*/  R2UR UR7, R5 ;  /* 0x00000000050772ca */ /* 0x000fe200000e0000 */
[----:B------:R0:W-:Y:S01]  /*1a260*/  ST.E desc[UR44][R16.64+0x80], RZ ;  /* 0x000080ff10007985 */ /* 0x0001e2000c10192c */
[----:B------:R-:W-:Y:S01]  /*1a270*/  VIADD R8, R4, 0x2 ;  /* 0x0000000204087836 */ /* 0x000fe20000000000 */
[----:B---3--:R-:W-:Y:S02]  /*1a280*/  R2UR UR4, R18 ;  /* 0x00000000120472ca */ /* 0x008fe400000e0000 */
[----:B------:R-:W-:Y:S01]  /*1a290*/  R2UR UR5, R19 ;  /* 0x00000000130572ca */ /* 0x000fe200000e0000 */
[----:B------:R-:W2:Y:S01]  /*1a2a0*/  LD.E R18, desc[UR44][R16.64+0x54] ;  /* 0x0000542c10127980 */ /* 0x000ea2000c101900 */
[----:B------:R-:W-:-:S11]  /*1a2b0*/  WARPGROUP.ARRIVE ;  /* 0x00000000000079c5 */ /* 0x000fd60000000000 */
[----:B------:R-:W-:Y:S01]  /*1a2c0*/  HGMMA.64x64x16.F32.BF16 R24, gdesc[UR4], RZ, !UPT, gsb0 ;  /* 0x00e00000041879f0 */ /* 0x000fe2000c0018ff */
[----:B----4-:R-:W-:Y:S01]  /*1a2d0*/  VIADD R6, R6, 0x2 ;  /* 0x0000000206067836 */ /* 0x010fe20000000000 */
[----:B------:R-:W-:Y:S01]  /*1a2e0*/  R2UR UR6, R8 ;  /* 0x00000000080672ca */ /* 0x000fe200000e0000 */
[----:B------:R-:W-:Y:S01]  /*1a2f0*/  IMAD.MOV.U32 R19, RZ, RZ, 0x1 ;  /* 0x00000001ff137424 */ /* 0x000fe200078e00ff */
[----:B------:R-:W-:Y:S02]  /*1a300*/  R2UR UR7, R9 ;  /* 0x00000000090772ca */ /* 0x000fe400000e0000 */
[----:B------:R-:W-:Y:S02]  /*1a310*/  R2UR UR4, R6 ;  /* 0x00000000060472ca */ /* 0x000fe400000e0000 */
[----:B------:R-:W-:Y:S01]  /*1a320*/  R2UR UR5, R7 ;  /* 0x00000000070572ca */ /* 0x000fe200000e0000 */
[----:B------:R-:W-:Y:S02]  /*1a330*/  WARPGROUP.DEPBAR.LE gsb0, 0x0 ;  /* 0x00008000000079c5 */ /* 0x000fe40000010000 */
[----:B------:R0:W5:Y:S04]  /*1a340*/  LD.E R3, desc[UR44][R16.64+0x1e8] ;  /* 0x0001e82c10037980 */ /* 0x000168000c101900 */
[----:B------:R0:W5:Y:S01]  /*1a350*/  LD.E R14, desc[UR44][R16.64+0x1ec] ;  /* 0x0001ec2c100e7980 */ /* 0x000162000c101900 */
[----:B------:R-:W-:Y:S01]  /*1a360*/  VIADD R6, R10, 0x4 ;  /* 0x000000040a067836 */ /* 0x000fe20000000000 */
[----:B------:R-:W-:Y:S01]  /*1a370*/  BSSY B0, `(.L_x_2098) ;  /* 0x0000020000007945 */ /* 0x000fe20003800000 */
[----:B------:R-:W-:Y:S01]  /*1a380*/  VIADD R8, R4, 0x4 ;  /* 0x0000000404087836 */ /* 0x000fe20000000000 */
[----:B------:R0:W-:Y:S01]  /*1a390*/  ST.E desc[UR44][R16.64+0x80], R19 ;  /* 0x0000801310007985 */ /* 0x0001e2000c10192c */
[----:B------:R-:W-:Y:S01]  /*1a3a0*/  WARPGROUP.ARRIVE ;  /* 0x00000000000079c5 */ /* 0x000fe20000000000 */
[----:B------:R-:W-:-:S02]  /*1a3b0*/  IMAD.MOV.U32 R7, RZ, RZ, R11 ;  /* 0x000000ffff077224 */ /* 0x000fc400078e000b */
[----:B------:R-:W-:-:S03]  /*1a3c0*/  IMAD.MOV.U32 R5, RZ, RZ, R13 ;  /* 0x000000ffff057224 */ /* 0x000fc600078e000d */
[----:B------:R-:W-:Y:S01]  /*1a3d0*/  HGMMA.64x64x16.F32.BF16 R24, gdesc[UR4], R24, gsb0 ;  /* 0x00e00000041879f0 */ /* 0x000fe20008001818 */
[----:B------:R-:W-:Y:S02]  /*1a3e0*/  R2UR UR6, R8 ;  /* 0x00000000080672ca */ /* 0x000fe400000e0000 */
[----:B------:R-:W-:Y:S02]  /*1a3f0*/  R2UR UR7, R9 ;  /* 0x00000000090772ca */ /* 0x000fe400000e0000 */
[----:B------:R-:W-:Y:S01]  /*1a400*/  R2UR UR4, R6 ;  /* 0x00000000060472ca */ /* 0x000fe200000e0000 */
[----:B------:R-:W-:Y:S01]  /*1a410*/  VIADD R6, R4, 0x6 ;  /* 0x0000000604067836 */ /* 0x000fe20000000000 */
[----:B------:R-:W-:Y:S01]  /*1a420*/  R2UR UR5, R7 ;  /* 0x00000000070572ca */ /* 0x000fe200000e0000 */
[----:B------:R-:W-:Y:S02]  /*1a430*/  VIADD R4, R12, 0x6 ;  /* 0x000000060c047836 */ /* 0x000fe40000000000 */
[----:B------:R-:W-:Y:S01]  /*1a440*/  IMAD.MOV.U32 R7, RZ, RZ, R9 ;  /* 0x000000ffff077224 */ /* 0x000fe200078e0009 */
[----:B------:R-:W-:-:S02]  /*1a450*/  WARPGROUP.DEPBAR.LE gsb0, 0x0 ;  /* 0x00008000000079c5 */ /* 0x000fc40000010000 */
[----:B------:R0:W-:Y:S01]  /*1a460*/  ST.E desc[UR44][R16.64+0x80], R19 ;  /* 0x0000801310007985 */ /* 0x0001e2000c10192c */
[----:B------:R-:W-:-:S06]  /*1a470*/  WARPGROUP.ARRIVE ;  /* 0x00000000000079c5 */ /* 0x000fcc0000000000 */
[----:B------:R-:W-:Y:S01]  /*1a480*/  HGMMA.64x64x16.F32.BF16 R24, gdesc[UR4], R24, gsb0 ;  /* 0x00e00000041879f0 */ /* 0x000fe20008001818 */
[----:B------:R-:W-:Y:S02]  /*1a490*/  R2UR UR6, R6 ;  /* 0x00000000060672ca */ /* 0x000fe400000e0000 */
[----:B------:R-:W-:Y:S02]  /*1a4a0*/  R2UR UR7, R7 ;  /* 0x00000000070772ca */ /* 0x000fe400000e0000 */
[----:B------:R-:W-:Y:S02]  /*1a4b0*/  R2UR UR4, R4 ;  /* 0x00000000040472ca */ /* 0x000fe400000e0000 */
[----:B------:R-:W-:Y:S01]  /*1a4c0*/  R2UR UR5, R5 ;  /* 0x00000000050572ca */ /* 0x000fe200000e0000 */
[----:B------:R-:W-:Y:S02]  /*1a4d0*/  WARPGROUP.DEPBAR.LE gsb0, 0x0 ;  /* 0x00008000000079c5 */ /* 0x000fe40000010000 */
[----:B------:R0:W-:Y:S01]  /*1a4e0*/  ST.E desc[UR44][R16.64+0x80], R19 ;  /* 0x0000801310007985 */ /* 0x0001e2000c10192c */
[----:B------:R-:W-:-:S09]  /*1a4f0*/  WARPGROUP.ARRIVE ;  /* 0x00000000000079c5 */ /* 0x000fd20000000000 */
[----:B------:R-:W-:Y:S01]  /*1a500*/  HGMMA.64x64x16.F32.BF16 R24, gdesc[UR4], R24, gsb0 ;  /* 0x00e00000041879f0 */ /* 0x000fe20008001818 */
[----:B--2---:R-:W-:-:S04]  /*1a510*/  LOP3.LUT R18, R18, 0x1, RZ, 0xfc, !PT ;  /* 0x0000000112127812 */ /* 0x004fc800078efcff */
[----:B------:R-:W-:Y:S01]  /*1a520*/  ISETP.NE.AND P0, PT, R18, 0x3, PT ;  /* 0x000000031200780c */ /* 0x000fe20003f05270 */
[----:B------:R-:W-:Y:S02]  /*1a530*/  WARPGROUP.DEPBAR.LE gsb0, 0x0 ;  /* 0x00008000000079c5 */ /* 0x000fe40000010000 */
[----:B------:R0:W-:Y:S10]  /*1a540*/  ST.E desc[UR44][R16.64+0x80], R19 ;  /* 0x0000801310007985 */ /* 0x0001f4000c10192c */
[----:B------:R-:W-:Y:S05]  /*1a550*/  @!P0 BRA `(.L_x_2099) ;  /* 0x0000000000048947 */ /* 0x000fea0003800000 */
[----:B------:R-:W-:Y:S01]  /*1a560*/  BPT.TRAP 0x1 ;  /* 0x000000040000795c */ /* 0x000fe20000300000 */
.L_x_2099:
[----:B------:R-:W-:Y:S05]  /*1a570*/  BSYNC B0 ;  /* 0x0000000000007941 */ /* 0x000fea0003800000 */
.L_x_2098:
[----:B------:R-:W2:Y:S01]  /*1a580*/  LD.E.64 R4, desc[UR44][R16.64+0x40] ;  /* 0x0000402c10047980 */ /* 0x000ea2000c101b00 */
[----:B-----5:R-:W-:Y:S02]  /*1a590*/  SHF.L.U32 R14, R14, 0x1f, RZ ;  /* 0x0000001f0e0e7819 */ /* 0x020fe400000006ff */
[----:B--2---:R-:W-:-:S05]  /*1a5a0*/  MOV R4, R4 ;  /* 0x0000000400047202 */ /* 0x004fca0000000f00 */
[----:B------:R-:W-:-:S04]  /*1a5b0*/  IMAD R3, R3, 0x8, R4 ;  /* 0x0000000803037824 */ /* 0x000fc800078e0204 */
[----:B------:R1:W2:Y:S01]  /*1a5c0*/  SYNCS.PHASECHK.TRANS64.TRYWAIT P0, [R3+URZ], R14 ;  /* 0x0000000e030075a7 */ /* 0x0002a2000800017f */
[----:B------:R-:W3:Y:S04]  /*1a5d0*/  LD.E R4, desc[UR44][R16.64+0x54] ;  /* 0x0000542c10047980 */ /* 0x000ee8000c101900 */
[----:B------:R1:W5:Y:S04]  /*1a5e0*/  LD.E R6, desc[UR44][R16.64+0x1e8] ;  /* 0x0001e82c10067980 */ /* 0x000368000c101900 */
[----:B------:R1:W5:Y:S01]  /*1a5f0*/  LD.E R7, desc[UR44][R16.64+0x1ec] ;  /* 0x0001ec2c10077980 */ /* 0x000362000c101900 */
[----:B------:R-:W-:Y:S01]  /*1a600*/  BSSY B0, `(.L_x_2100) ;  /* 0x0000005000007945 */ /* 0x000fe20003800000 */
[----:B---3--:R-:W-:-:S04]  /*1a610*/  LOP3.LUT R4, R4, 0x1, RZ, 0xfc, !PT ;  /* 0x0000000104047812 */ /* 0x008fc800078efcff */
[----:B------:R-:W-:-:S13]  /*1a620*/  ISETP.NE.AND P1, PT, R4, 0x3, PT ;  /* 0x000000030400780c */ /* 0x000fda0003f25270 */
[----:B-12---:R-:W-:Y:S05]  /*1a630*/  @!P1 BRA `(.L_x_2101) ;  /* 0x0000000000049947 */ /* 0x006fea0003800000 */
[----:B------:R-:W-:Y:S01]  /*1a640*/  BPT.TRAP 0x1 ;  /* 0x000000040000795c */ /* 0x000fe20000300000 */
.L_x_2101:
[----:B------:R-:W-:Y:S05]  /*1a650*/  BSYNC B0 ;  /* 0x0000000000007941 */ /* 0x000fea0003800000 */
.L_x_2100:
[----:B------:R-:W-:Y:S04]  /*1a660*/  BSSY B0, `(.L_x_2102) ;  /* 0x0000008000007945 */ /* 0x000fe80003800000 */
[----:B------:R-:W-:Y:S05]  /*1a670*/  @P0 BRA `(.L_x_2103) ;  /* 0x0000000000180947 */ /* 0x000fea0003800000 */
[----:B------:R-:W2:Y:S01]  /*1a680*/  LD.E.64 R4, desc[UR44][R16.64+0x40] ;  /* 0x0000402c10047980 */ /* 0x000ea2000c101b00 */
[----:B-----5:R-:W-:Y:S02]  /*1a690*/  SHF.L.U32 R7, R7, 0x1f, RZ ;  /* 0x0000001f07077819 */ /* 0x020fe400000006ff */
[----:B--2---:R-:W-:-:S05]  /*1a6a0*/  MOV R5, R4 ;  /* 0x0000000400057202 */ /* 0x004fca0000000f00 */
[----:B------:R-:W-:-:S04]  /*1a6b0*/  IMAD R6, R6, 0x8, R5 ;  /* 0x0000000806067824 */ /* 0x000fc800078e0205 */
[----:B------:R-:W1:Y:S02]  /*1a6c0*/  SYNCS.PHASECHK.TRANS64.TRYWAIT P0, [R6+URZ], R7 ;  /* 0x00000007060075a7 */ /* 0x000e64000800017f */
[----:B-1----:R-:W-:Y:S05]  /*1a6d0*/  @!P0 BRA `(.L_x_2104) ;  /* 0x0000013c00208947 */ /* 0x002fea0003800000 */
.L_x_2103:
[----:B------:R-:W-:Y:S05]  /*1a6e0*/  BSYNC B0 ;  /* 0x0000000000007941 */ /* 0x000fea0003800000 */
.L_x_2102:
[----:B------:R-:W2:Y:S04]  /*1a6f0*/  LD.E R14, desc[UR44][R16.64+0x88] ;  /* 0x0000882c100e7980 */ /* 0x000ea8000c101900 */
[----:B------:R-:W3:Y:S04]  /*1a700*/  LD.E R3, desc[UR44][R16.64+0x1e8] ;  /* 0x0001e82c10037980 */ /* 0x000ee8000c101900 */
[----:B------:R-:W3:Y:S04]  /*1a710*/  LD.E.64 R4, desc[UR44][R16.64+0xb8] ;  /* 0x0000b82c10047980 */ /* 0x000ee8000c101b00 */
[----:B-1---5:R-:W4:Y:S04]  /*1a720*/  LD.E.64 R6, desc[UR44][R16.64+0xb0] ;  /* 0x0000b02c10067980 */ /* 0x022f28000c101b00 */
[----:B------:R-:W4:Y:S04]  /*1a730*/  LD.E.64 R8, desc[UR44][R16.64+0xb0] ;  /* 0x0000b02c10087980 */ /* 0x000f28000c101b00 */
[----:B------:R-:W4:Y:S04]  /*1a740*/  LD.E.64 R10, desc[UR44][R16.64+0xb0] ;  /* 0x0000b02c100a7980 */ /* 0x000f28000c101b00 */
[----:B------:R-:W4:Y:S01]  /*1a750*/  LD.E.64 R12, desc[UR44][R16.64+0xb0] ;  /* 0x0000b02c100c7980 */ /* 0x000f22000c101b00 */
[----:B------:R-:W-:Y:S05]  /*1a760*/  WARPSYNC.ALL ;  /* 0x0000000000007948 */ /* 0x000fea0003800000 */
[----:B------:R-:W4:Y:S01]  /*1a770*/  LD.E.64 R20, desc[UR44][R16.64+0xb0] ;  /* 0x0000b02c10147980 */ /* 0x000f22000c101b00 */
[----:B------:R-:W-:Y:S01]  /*1a780*/  WARPGROUP.ARRIVE ;  /* 0x00000000000079c5 */ /* 0x000fe20000000000 */
[----:B--2---:R-:W-:Y:S01]  /*1a790*/  ISETP.NE.U32.AND P0, PT, R14, RZ, PT ;  /* 0x000000ff0e00720c */ /* 0x004fe20003f05070 */
[----:B---3--:R-:W-:Y:S01]  /*1a7a0*/  IMAD R4, R3, 0x1000, R4 ;  /* 0x0000100003047824 */ /* 0x008fe200078e0204 */
[----:B------:R-:W-:-:S02]  /*1a7b0*/  R2UR UR7, R5 ;  /* 0x00000000050772ca */ /* 0x000fc400000e0000 */
[----:B----4-:R-:W-:Y:S02]  /*1a7c0*/  R2UR UR4, R6 ;  /* 0x00000000060472ca */ /* 0x010fe400000e0000 */
[----:B------:R-:W-:Y:S02]  /*1a7d0*/  R2UR UR6, R4 ;  /* 0x00000000040672ca */ /* 0x000fe400000e0000 */
[----:B------:R-:W-:-:S05]  /*1a7e0*/  R2UR UR5, R7 ;  /* 0x00000000070572ca */ /* 0x000fca00000e0000 */
[----:B------:R-:W-:-:S08]  /*1a7f0*/  VOTEU.ANY UP0, P0 ;  /* 0x00000000003f7886 */ /* 0x000fd00000000100 */
[----:B------:R-:W-:Y:S01]  /*1a800*/  HGMMA.64x64x16.F32.BF16 R24, gdesc[UR4], R24, UP0, gsb0 ;  /* 0x00e00000041879f0 */ /* 0x000fe2000b801818 */
[----:B------:R-:W-:Y:S02]  /*1a810*/  VIADD R6, R8, 0x2 ;  /* 0x0000000208067836 */ /* 0x000fe40000000000 */
[----:B------:R-:W-:Y:S02]  /*1a820*/  IMAD.MOV.U32 R7, RZ, RZ, R9 ;  /* 0x000000ffff077224 */ /* 0x000fe400078e0009 */
[----:B------:R-:W-:Y:S02]  /*1a830*/  VIADD R8, R4, 0x2 ;  /* 0x0000000204087836 */ /* 0x000fe40000000000 */
[----:B------:R-:W-:Y:S01]  /*1a840*/  IMAD.MOV.U32 R9, RZ, RZ, R5 ;  /* 0x000000ffff097224 */ /* 0x000fe200078e0005 */
[----:B------:R-:W-:Y:S02]  /*1a850*/  R2UR UR4, R6 ;  /* 0x00000000060472ca */ /* 0x000fe400000e0000 */
[----:B------:R-:W-:-:S02]  /*1a860*/  R2UR UR6, R8 ;  /* 0x00000000080672ca */ /* 0x000fc400000e0000 */
[----:B------:R-:W-:Y:S02]  /*1a870*/  R2UR UR7, R9 ;  /* 0x00000000090772ca */ /* 0x000fe400000e0000 */
[----:B------:R-:W-:Y:S01]  /*1a880*/  R2UR UR5, R7 ;  /* 0x00000000070572ca */ /* 0x000fe200000e0000 */
[----:B------:R-:W-:Y:S02]  /*1a890*/  WARPGROUP.DEPBAR.LE gsb0, 0x0 ;  /* 0x00008000000079c5 */ /* 0x000fe40000010000 */
[----:B------:R-:W2:Y:S04]  /*1a8a0*/  LD.E.64 R56, desc[UR44][R16.64+0xb0] ;  /* 0x0000b02c10387980 */ /* 0x000ea8000c101b00 */
[----:B------:R-:W-:Y:S01]  /*1a8b0*/  ST.E desc[UR44][R16.64+0x88], R19 ;  /* 0x0000881310007985 */ /* 0x000fe2000c10192c */
[----:B------:R-:W-:-:S06]  /*1a8c0*/  WARPGROUP.ARRIVE ;  /* 0x00000000000079c5 */ /* 0x000fcc0000000000 */
[----:B------:R-:W-:Y:S01]  /*1a8d0*/  HGMMA.64x64x16.F32.BF16 R24, gdesc[UR4], R24, gsb0 ;  /* 0x00e00000041879f0 */ /* 0x000fe20008001818 */
[----:B------:R-:W-:Y:S02]  /*1a8e0*/  VIADD R6, R10, 0x4 ;  /* 0x000000040a067836 */ /* 0x000fe40000000000 */
[----:B------:R-:W-:Y:S02]  /*1a8f0*/  VIADD R8, R4, 0x4 ;  /* 0x0000000404087836 */ /* 0x000fe40000000000 */
[----:B------:R-:W-:Y:S02]  /*1a900*/  IMAD.MOV.U32 R7, RZ, RZ, R11 ;  /* 0x000000ffff077224 */ /* 0x000fe400078e000b */
[----:B------:R-:W-:Y:S01]  /*1a910*/  IMAD.MOV.U32 R9, RZ, RZ, R5 ;  /* 0x000000ffff097224 */ /* 0x000fe200078e0005 */
[----:B------:R-:W-:Y:S02]  /*1a920*/  R2UR UR6, R8 ;  /* 0x00000000080672ca */ /* 0x000fe400000e0000 */
[----:B------:R-:W-:-:S02]  /*1a930*/  R2UR UR4, R6 ;  /* 0x00000000060472ca */ /* 0x000fc400000e0000 */
[----:B------:R-:W-:Y:S02]  /*1a940*/  R2UR UR7, R9 ;  /* 0x00000000090772ca */ /* 0x000fe400000e0000 */
[----:B------:R-:W-:Y:S01]  /*1a950*/  R2UR UR5, R7 ;  /* 0x00000000070572ca */ /* 0x000fe200000e0000 */
[----:B------:R-:W-:Y:S02]  /*1a960*/  WARPGROUP.DEPBAR.LE gsb0, 0x0 ;  /* 0x00008000000079c5 */ /* 0x000fe40000010000 */
[----:B------:R-:W3:Y:S04]  /*1a970*/  LD.E.64 R58, desc[UR44][R16.64+0xb0] ;  /* 0x0000b02c103a7980 */ /* 0x000ee8000c101b00 */
        /* <DEDUP_REMOVED lines=12> */
[----:B------:R-:W4:Y:S04]  /*1aa40*/  LD.E.64 R10, desc[UR44][R16.64+0xb0] ;  /* 0x0000b02c100a7980 */ /* 0x000f28000c101b00 */
        /* <DEDUP_REMOVED lines=17> */
[----:B------:R-:W-:-:S03]  /*1ab60*/  IMAD.MOV.U32 R9, RZ, RZ, R5 ;  /* 0x000000ffff097224 */ /* 0x000fc600078e0005 */
[----:B------:R-:W-:Y:S02]  /*1ab70*/  R2UR UR6, R8 ;  /* 0x00000000080672ca */ /* 0x000fe400000e0000 */
[----:B------:R-:W-:Y:S01]  /*1ab80*/  R2UR UR7, R9 ;  /* 0x00000000090772ca */ /* 0x000fe200000e0000 */
[----:B--2---:R-:W-:Y:S02]  /*1ab90*/  VIADD R6, R56, 0x202 ;  /* 0x0000020238067836 */ /* 0x004fe40000000000 */
[----:B------:R-:W-:-:S03]  /*1aba0*/  IMAD.MOV.U32 R7, RZ, RZ, R57 ;  /* 0x000000ffff077224 */ /* 0x000fc600078e0039 */
        /* <DEDUP_REMOVED lines=8> */
[----:B------:R-:W-:-:S03]  /*1ac30*/  IMAD.MOV.U32 R9, RZ, RZ, R5 ;  /* 0x000000ffff097224 */ /* 0x000fc600078e0005 */
[----:B------:R-:W-:Y:S02]  /*1ac40*/  R2UR UR6, R8 ;  /* 0x00000000080672ca */ /* 0x000fe400000e0000 */
[----:B------:R-:W-:Y:S01]  /*1ac50*/  R2UR UR7, R9 ;  /* 0x00000000090772ca */ /* 0x000fe200000e0000 */
[----:B---3--:R-:W-:Y:S02]  /*1ac60*/  VIADD R6, R58, 0x204 ;  /* 0x000002043a067836 */ /* 0x008fe40000000000 */
[----:B------:R-:W-:-:S03]  /*1ac70*/  IMAD.MOV.U32 R7, RZ, RZ, R59 ;  /* 0x000000ffff077224 */ /* 0x000fc600078e003b */
        /* <DEDUP_REMOVED lines=8> */
[----:B------:R-:W-:-:S03]  /*1ad00*/  IMAD.MOV.U32 R9, RZ, RZ, R5 ;  /* 0x000000ffff097224 */ /* 0x000fc600078e0005 */
[----:B------:R-:W-:Y:S02]  /*1ad10*/  R2UR UR6, R8 ;  /* 0x00000000080672ca */ /* 0x000fe400000e0000 */
[----:B------:R-:W-:Y:S01]  /*1ad20*/  R2UR UR7, R9 ;  /* 0x00000000090772ca */ /* 0x000fe200000e0000 */
[----:B----4-:R-:W-:Y:S02]  /*1ad30*/  VIADD R6, R10, 0x206 ;  /* 0x000002060a067836 */ /* 0x010fe40000000000 */
[----:B------:R-:W-:-:S03]  /*1ad40*/  IMAD.MOV.U32 R7, RZ, RZ, R11 ;  /* 0x000000ffff077224 */ /* 0x000fc600078e000b */
        /* <DEDUP_REMOVED lines=11> */
[----:B------:R-:W-:Y:S02]  /*1ae00*/  VIADD R6, R12, 0x400 ;  /* 0x000004000c067836 */ /* 0x000fe40000000000 */
        /* <DEDUP_REMOVED lines=94> */
[----:B------:R-:W1:Y:S01]  /*1b3f0*/  SHFL.IDX PT, R3, R159, RZ, 0x1f ;  /* 0x00001fff9f037589 */ /* 0x000e6200000e0000 */
[----:B------:R-:W-:-:S03]  /*1b400*/  WARPGROUP.DEPBAR.LE gsb0, 0x0 ;  /* 0x00008000000079c5 */ /* 0x000fc60000010000 */
[----:B------:R-:W4:Y:S04]  /*1b410*/  LD.E.64 R64, desc[UR44][R16.64+0xb0] ;  /* 0x0000b02c10407980 */ /* 0x000f28000c101b00 */
[----:B------:R-:W-:Y:S01]  /*1b420*/  ST.E desc[UR44][R16.64+0x88], R19 ;  /* 0x0000881310007985 */ /* 0x000fe2000c10192c */
[----:B------:R-:W-:-:S06]  /*1b430*/  WARPGROUP.ARRIVE ;  /* 0x00000000000079c5 */ /* 0x000fcc0000000000 */
[----:B------:R-:W-:Y:S01]  /*1b440*/  HGMMA.64x64x16.F32.BF16 R24, gdesc[UR4], R24, gsb0 ;  /* 0x00e00000041879f0 */ /* 0x000fe20008001818 */
[----:B-1----:R-:W-:Y:S01]  /*1b450*/  ISETP.GT.AND P1, PT, R3, 0x7f, PT ;  /* 0x0000007f0300780c */ /* 0x002fe20003f24270 */
[----:B------:R-:W-:-:S03]  /*1b460*/  VIADD R10, R4, 0x800 ;  /* 0x00000800040a7836 */ /* 0x000fc60000000000 */
[----:B------:R-:W-:Y:S01]  /*1b470*/  SEL R3, RZ, 0x2, !P1 ;  /* 0x00000002ff037807 */ /* 0x000fe20004800000 */
[----:B------:R-:W-:-:S04]  /*1b480*/  IMAD.MOV.U32 R9, RZ, RZ, R5 ;  /* 0x000000ffff097224 */ /* 0x000fc800078e0005 */
[----:B------:R-:W-:Y:S01]  /*1b490*/  IMAD.IADD R8, R3, 0x1, R10 ;  /* 0x0000000103087824 */ /* 0x000fe200078e020a */
[----:B------:R-:W-:Y:S01]  /*1b4a0*/  R2UR UR11, R9 ;  /* 0x00000000090b72ca */ /* 0x000fe200000e0000 */
[----:B------:R-:W-:-:S03]  /*1b4b0*/  UMOV UR4, 0x1 ;  /* 0x0000000100047882 */ /* 0x000fc60000000000 */
[----:B------:R-:W-:Y:S01]  /*1b4c0*/  R2UR UR10, R8 ;  /* 0x00000000080a72ca */ /* 0x000fe200000e0000 */
[----:B------:R-:W-:Y:S01]  /*1b4d0*/  IMAD.MOV.U32 R7, RZ, RZ, R59 ;  /* 0x000000ffff077224 */ /* 0x000fe200078e003b */
[----:B------:R-:W-:Y:S01]  /*1b4e0*/  IADD3 R6, R58, 0x800, R3 ;  /* 0x000008003a067810 */ /* 0x000fe20007ffe003 */
[----:B------:R-:W-:-:S03]  /*1b4f0*/  UISETP.NE.U32.AND UP0, UPT, UR4, URZ, UPT ;  /* 0x0000003f0400728c */ /* 0x000fc6000bf05070 */
[----:B------:R-:W-:Y:S02]  /*1b500*/  R2UR UR8, R6 ;  /* 0x00000000060872ca */ /* 0x000fe400000e0000 */
[----:B------:R-:W-:Y:S01]  /*1b510*/  R2UR UR9, R7 ;  /* 0x00000000070972ca */ /* 0x000fe200000e0000 */
[----:B------:R-:W-:Y:S02]  /*1b520*/  WARPGROUP.DEPBAR.LE gsb0, 0x0 ;  /* 0x00008000000079c5 */ /* 0x000fe40000010000 */
[----:B------:R-:W4:Y:S04]  /*1b530*/  LD.E.64 R56, desc[UR44][R16.64+0xb0] ;  /* 0x0000b02c10387980 */ /* 0x000f28000c101b00 */
[----:B------:R-:W-:Y:S01]  /*1b540*/  ST.E desc[UR44][R16.64+0x88], R19 ;  /* 0x0000881310007985 */ /* 0x000fe2000c10192c */
[----:B------:R-:W-:-:S06]  /*1b550*/  WARPGROUP.ARRIVE ;  /* 0x00000000000079c5 */ /* 0x000fcc0000000000 */
[----:B------:R-:W-:Y:S01]  /*1b560*/  HGMMA.64x64x16.F32.BF16 R24, gdesc[UR8], R24, UP0, gsb0 ;  /* 0x00e00000081879f0 */ /* 0x000fe2000b801818 */
[----:B------:R-:W-:-:S05]  /*1b570*/  IMAD.MOV.U32 R21, RZ, RZ, 0x4 ;  /* 0x00000004ff157424 */ /* 0x000fca00078e00ff */
[----:B------:R-:W-:Y:S01]  /*1b580*/  SEL R13, R21, 0x2, P1 ;  /* 0x00000002150d7807 */ /* 0x000fe20000800000 */
[----:B------:R-:W-:-:S04]  /*1b590*/  IMAD.MOV.U32 R9, RZ, RZ, R5 ;  /* 0x000000ffff097224 */ /* 0x000fc800078e0005 */
[----:B------:R-:W-:Y:S01]  /*1b5a0*/  IMAD.IADD R8, R10, 0x1, R13 ;  /* 0x000000010a087824 */ /* 0x000fe200078e020d */
[----:B------:R-:W-:-:S04]  /*1b5b0*/  R2UR UR7, R9 ;  /* 0x00000000090772ca */ /* 0x000fc800000e0000 */
[----:B------:R-:W-:Y:S01]  /*1b5c0*/  R2UR UR6, R8 ;  /* 0x00000000080672ca */ /* 0x000fe200000e0000 */
[----:B--2---:R-:W-:Y:S01]  /*1b5d0*/  IMAD.MOV.U32 R7, RZ, RZ, R61 ;  /* 0x000000ffff077224 */ /* 0x004fe200078e003d */
[----:B------:R-:W-:-:S04]  /*1b5e0*/  IADD3 R6, R13, 0x800, R60 ;  /* 0x000008000d067810 */ /* 0x000fc80007ffe03c */
[----:B------:R-:W-:Y:S02]  /*1b5f0*/  R2UR UR4, R6 ;  /* 0x00000000060472ca */ /* 0x000fe400000e0000 */
[----:B------:R-:W-:Y:S01]  /*1b600*/  R2UR UR5, R7 ;  /* 0x00000000070572ca */ /* 0x000fe200000e0000 */
[----:B------:R-:W-:Y:S02]  /*1b610*/  WARPGROUP.DEPBAR.LE gsb0, 0x0 ;  /* 0x00008000000079c5 */ /* 0x000fe40000010000 */
[----:B------:R-:W2:Y:S04]  /*1b620*/  LD.E.64 R58, desc[UR44][R16.64+0xb0] ;  /* 0x0000b02c103a7980 */ /* 0x000ea8000c101b00 */
[----:B------:R-:W-:Y:S01]  /*1b630*/  ST.E desc[UR44][R16.64+0x88], R19 ;  /* 0x0000881310007985 */ /* 0x000fe2000c10192c */
[----:B------:R-:W-:-:S06]  /*1b640*/  WARPGROUP.ARRIVE ;  /* 0x00000000000079c5 */ /* 0x000fcc0000000000 */
[----:B------:R-:W-:Y:S01]  /*1b650*/  HGMMA.64x64x16.F32.BF16 R24, gdesc[UR4], R24, gsb0 ;  /* 0x00e00000041879f0 */ /* 0x000fe20008001818 */
[----:B------:R-:W-:Y:S01]  /*1b660*/  SEL R21, R21, 0x6, !P1 ;  /* 0x0000000615157807 */ /* 0x000fe20004800000 */
[----:B------:R-:W-:-:S04]  /*1b670*/  IMAD.MOV.U32 R9, RZ, RZ, R5 ;  /* 0x000000ffff097224 */ /* 0x000fc800078e0005 */
[----:B------:R-:W-:Y:S01]  /*1b680*/  IMAD.IADD R8, R10, 0x1, R21 ;  /* 0x000000010a087824 */ /* 0x000fe200078e0215 */
[----:B------:R-:W-:-:S04]  /*1b690*/  R2UR UR7, R9 ;  /* 0x00000000090772ca */ /* 0x000fc800000e0000 */
[----:B------:R-:W-:Y:S01]  /*1b6a0*/  R2UR UR6, R8 ;  /* 0x00000000080672ca */ /* 0x000fe200000e0000 */
[----:B---3--:R-:W-:Y:S01]  /*1b6b0*/  IMAD.MOV.U32 R7, RZ, RZ, R63 ;  /* 0x000000ffff077224 */ /* 0x008fe200078e003f */
[----:B------:R-:W-:-:S04]  /*1b6c0*/  IADD3 R6, R21, 0x800, R62 ;  /* 0x0000080015067810 */ /* 0x000fc80007ffe03e */
[----:B------:R-:W-:Y:S02]  /*1b6d0*/  R2UR UR4, R6 ;  /* 0x00000000060472ca */ /* 0x000fe400000e0000 */
[----:B------:R-:W-:Y:S01]  /*1b6e0*/  R2UR UR5, R7 ;  /* 0x00000000070572ca */ /* 0x000fe200000e0000 */
[----:B------:R-:W-:Y:S02]  /*1b6f0*/  WARPGROUP.DEPBAR.LE gsb0, 0x0 ;  /* 0x00008000000079c5 */ /* 0x000fe40000010000 */
[----:B------:R-:W3:Y:S04]  /*1b700*/  LD.E.64 R60, desc[UR44][R16.64+0xb0] ;  /* 0x0000b02c103c7980 */ /* 0x000ee8000c101b00 */
[----:B------:R-:W-:Y:S01]  /*1b710*/  ST.E desc[UR44][R16.64+0x88], R19 ;  /* 0x0000881310007985 */ /* 0x000fe2000c10192c */
[----:B------:R-:W-:-:S06]  /*1b720*/  WARPGROUP.ARRIVE ;  /* 0x00000000000079c5 */ /* 0x000fcc0000000000 */
[----:B------:R-:W-:Y:S01]  /*1b730*/  HGMMA.64x64x16.F32.BF16 R24, gdesc[UR4], R24, gsb0 ;  /* 0x00e00000041879f0 */ /* 0x000fe20008001818 */
[----:B------:R-:W-:Y:S02]  /*1b740*/  IMAD.MOV.U32 R6, RZ, RZ, 0x28 ;  /* 0x00000028ff067424 */ /* 0x000fe400078e00ff */
[----:B------:R-:W-:-:S03]  /*1b750*/  IMAD.MOV.U32 R7, RZ, RZ, 0xa00 ;  /* 0x00000a00ff077424 */ /* 0x000fc600078e00ff */
[----:B------:R-:W-:Y:S02]  /*1b760*/  SEL R6, R6, 0x26, P1 ;  /* 0x0000002606067807 */ /* 0x000fe40000800000 */
[----:B------:R-:W-:-:S05]  /*1b770*/  SEL R7, R7, 0x980, P1 ;  /* 0x0000098007077807 */ /* 0x000fca0000800000 */
[----:B------:R-:W-:-:S05]  /*1b780*/  IMAD.IADD R6, R6, 0x1, R7 ;  /* 0x0000000106067824 */ /* 0x000fca00078e0207 */
[----:B------:R-:W-:Y:S01]  /*1b790*/  LOP3.LUT R9, R6, 0xa06, RZ, 0xc0, !PT ;  /* 0x00000a0606097812 */ /* 0x000fe200078ec0ff */
[----:B----4-:R-:W-:-:S04]  /*1b7a0*/  IMAD.MOV.U32 R7, RZ, RZ, R65 ;  /* 0x000000ffff077224 */ /* 0x010fc800078e0041 */
[----:B------:R-:W-:Y:S02]  /*1b7b0*/  IMAD.IADD R6, R9, 0x1, R64 ;  /* 0x0000000109067824 */ /* 0x000fe400078e0240 */
[----:B------:R-:W-:Y:S02]  /*1b7c0*/  IMAD.IADD R8, R4, 0x1, R9 ;  /* 0x0000000104087824 */ /* 0x000fe400078e0209 */
[----:B------:R-:W-:Y:S01]  /*1b7d0*/  IMAD.MOV.U32 R9, RZ, RZ, R5 ;  /* 0x000000ffff097224 */ /* 0x000fe200078e0005 */
[----:B------:R-:W-:Y:S02]  /*1b7e0*/  R2UR UR4, R6 ;  /* 0x00000000060472ca */ /* 0x000fe400000e0000 */
[----:B------:R-:W-:Y:S02]  /*1b7f0*/  R2UR UR6, R8 ;  /* 0x00000000080672ca */ /* 0x000fe400000e0000 */
[----:B------:R-:W-:Y:S02]  /*1b800*/  R2UR UR7, R9 ;  /* 0x00000000090772ca */ /* 0x000fe400000e0000 */
[----:B------:R-:W-:Y:S01]  /*1b810*/  R2UR UR5, R7 ;  /* 0x00000000070572ca */ /* 0x000fe200000e0000 */
[----:B------:R-:W-:-:S02]  /*1b820*/  WARPGROUP.DEPBAR.LE gsb0, 0x0 ;  /* 0x00008000000079c5 */ /* 0x000fc40000010000 */
[----:B------:R-:W4:Y:S04]  /*1b830*/  LD.E.64 R62, desc[UR44][R16.64+0xb0] ;  /* 0x0000b02c103e7980 */ /* 0x000f28000c101b00 */
[----:B------:R-:W-:Y:S01]  /*1b840*/  ST.E desc[UR44][R16.64+0x88], R19 ;  /* 0x0000881310007985 */ /* 0x000fe2000c10192c */
[----:B------:R-:W-:-:S06]  /*1b850*/  WARPGROUP.ARRIVE ;  /* 0x00000000000079c5 */ /* 0x000fcc0000000000 */
[----:B------:R-:W-:Y:S01]  /*1b860*/  HGMMA.64x64x16.F32.BF16 R24, gdesc[UR4], R24, gsb0 ;  /* 0x00e00000041879f0 */ /* 0x000fe20008001818 */
[----:B------:R-:W-:Y:S02]  /*1b870*/  VIADD R10, R4, 0xa00 ;  /* 0x00000a00040a7836 */ /* 0x000fe40000000000 */
[----:B------:R-:W-:Y:S02]  /*1b880*/  IMAD.MOV.U32 R9, RZ, RZ, R5 ;  /* 0x000000ffff097224 */ /* 0x000fe400078e0005 */
[----:B------:R-:W-:-:S03]  /*1b890*/  IMAD.IADD R8, R3, 0x1, R10 ;  /* 0x0000000103087824 */ /* 0x000fc600078e020a */
[----:B------:R-:W-:Y:S02]  /*1b8a0*/  R2UR UR7, R9 ;  /* 0x00000000090772ca */ /* 0x000fe400000e0000 */
[----:B------:R-:W-:Y:S01]  /*1b8b0*/  R2UR UR6, R8 ;  /* 0x00000000080672ca */ /* 0x000fe200000e0000 */
[----:B------:R-:W-:Y:S01]  /*1b8c0*/  IMAD.MOV.U32 R7, RZ, RZ, R57 ;  /* 0x000000ffff077224 */ /* 0x000fe200078e0039 */
[----:B------:R-:W-:-:S04]  /*1b8d0*/  IADD3 R6, R3, 0xa00, R56 ;  /* 0x00000a0003067810 */ /* 0x000fc80007ffe038 */
[----:B------:R-:W-:Y:S02]  /*1b8e0*/  R2UR UR4, R6 ;  /* 0x00000000060472ca */ /* 0x000fe400000e0000 */
[----:B------:R-:W-:Y:S01]  /*1b8f0*/  R2UR UR5, R7 ;  /* 0x00000000070572ca */ /* 0x000fe200000e0000 */
[----:B------:R-:W-:Y:S02]  /*1b900*/  WARPGROUP.DEPBAR.LE gsb0, 0x0 ;  /* 0x00008000000079c5 */ /* 0x000fe40000010000 */
[----:B------:R-:W4:Y:S04]  /*1b910*/  LD.E.64 R64, desc[UR44][R16.64+0xb0] ;  /* 0x0000b02c10407980 */ /* 0x000f28000c101b00 */
[----:B------:R-:W-:Y:S01]  /*1b920*/  ST.E desc[UR44][R16.64+0x88], R19 ;  /* 0x0000881310007985 */ /* 0x000fe2000c10192c */
[----:B------:R-:W-:-:S06]  /*1b930*/  WARPGROUP.ARRIVE ;  /* 0x00000000000079c5 */ /* 0x000fcc0000000000 */
[----:B------:R-:W-:Y:S01]  /*1b940*/  HGMMA.64x64x16.F32.BF16 R24, gdesc[UR4], R24, gsb0 ;  /* 0x00e00000041879f0 */ /* 0x000fe20008001818 */
[----:B------:R-:W-:Y:S02]  /*1b950*/  IMAD.IADD R8, R13, 0x1, R10 ;  /* 0x000000010d087824 */ /* 0x000fe400078e020a */
[----:B------:R-:W-:-:S03]  /*1b960*/  IMAD.MOV.U32 R9, RZ, RZ, R5 ;  /* 0x000000ffff097224 */ /* 0x000fc600078e0005 */
[----:B------:R-:W-:Y:S02]  /*1b970*/  R2UR UR6, R8 ;  /* 0x00000000080672ca */ /* 0x000fe400000e0000 */
        /* <DEDUP_REMOVED lines=10> */
[----:B------:R-:W-:Y:S02]  /*1ba20*/  IMAD.IADD R8, R21, 0x1, R10 ;  /* 0x0000000115087824 */ /* 0x000fe400078e020a */
[----:B------:R-:W-:-:S03]  /*1ba30*/  IMAD.MOV.U32 R9, RZ, RZ, R5 ;  /* 0x000000ffff097224 */ /* 0x000fc600078e0005 */
[----:B------:R-:W-:Y:S02]  /*1ba40*/  R2UR UR6, R8 ;  /* 0x00000000080672ca */ /* 0x000fe400000e0000 */
        /* <DEDUP_REMOVED lines=64> */
[----:B------:R-:W1:Y:S01]  /*1be50*/  S2R R18, SR_TID.X ;  /* 0x0000000000127919 */ /* 0x000e620000002100 */
        /* <DEDUP_REMOVED lines=9> */
[----:B------:R-:W-:Y:S01]  /*1bef0*/  IMAD.IADD R6, R6, 0x1, R7 ;  /* 0x0000000106067824 */ /* 0x000fe200078e0207 */
[----:B-1----:R-:W-:-:S04]  /*1bf00*/  LOP3.LUT R18, R18, 0x7f, RZ, 0xc0, !PT ;  /* 0x0000007f12127812 */ /* 0x002fc800078ec0ff */
[----:B------:R-:W-:Y:S02]  /*1bf10*/  LOP3.LUT R9, R6, 0xe06, RZ, 0xc0, !PT ;  /* 0x00000e0606097812 */ /* 0x000fe400078ec0ff */
[----:B------:R-:W-:Y:S01]  /*1bf20*/  ISETP.NE.AND P0, PT, R18, RZ, PT ;  /* 0x000000ff1200720c */ /* 0x000fe20003f05270 */
[----:B----4-:R-:W-:Y:S02]  /*1bf30*/  IMAD.MOV.U32 R7, RZ, RZ, R61 ;  /* 0x000000ffff077224 */ /* 0x010fe400078e003d */
[----:B------:R-:W-:Y:S02]  /*1bf40*/  IMAD.IADD R6, R9, 0x1, R60 ;  /* 0x0000000109067824 */ /* 0x000fe400078e023c */
[----:B------:R-:W-:Y:S02]  /*1bf50*/  IMAD.IADD R8, R4, 0x1, R9 ;  /* 0x0000000104087824 */ /* 0x000fe400078e0209 */
[----:B------:R-:W-:Y:S01]  /*1bf60*/  IMAD.MOV.U32 R9, RZ, RZ, R5 ;  /* 0x000000ffff097224 */ /* 0x000fe200078e0005 */
[----:B------:R-:W-:-:S02]  /*1bf70*/  R2UR UR4, R6 ;  /* 0x00000000060472ca */ /* 0x000fc400000e0000 */
[----:B------:R-:W-:Y:S02]  /*1bf80*/  R2UR UR6, R8 ;  /* 0x00000000080672ca */ /* 0x000fe400000e0000 */
[----:B------:R-:W-:Y:S02]  /*1bf90*/  R2UR UR7, R9 ;  /* 0x00000000090772ca */ /* 0x000fe400000e0000 */
[----:B------:R-:W-:Y:S01]  /*1bfa0*/  R2UR UR5, R7 ;  /* 0x00000000070572ca */ /* 0x000fe200000e0000 */
[----:B------:R-:W-:Y:S02]  /*1bfb0*/  WARPGROUP.DEPBAR.LE gsb0, 0x0 ;  /* 0x00008000000079c5 */ /* 0x000fe40000010000 */
[----:B------:R-:W4:Y:S04]  /*1bfc0*/  LD.E.64 R58, desc[UR44][R16.64+0xb0] ;  /* 0x0000b02c103a7980 */ /* 0x000f28000c101b00 */
[----:B------:R-:W4:Y:S04]  /*1bfd0*/  @!P0 LD.E.64 R10, desc[UR44][R16.64+0x30] ;  /* 0x0000302c100a8980 */ /* 0x000f28000c101b00 */
[----:B------:R-:W4:Y:S04]  /*1bfe0*/  @!P0 LD.E R14, desc[UR44][R16.64+0x1e8] ;  /* 0x0001e82c100e8980 */ /* 0x000f28000c101900 */
[----:B------:R-:W-:Y:S01]  /*1bff0*/  ST.E desc[UR44][R16.64+0x88], R19 ;  /* 0x0000881310007985 */ /* 0x000fe2000c10192c */
[----:B------:R-:W-:-:S06]  /*1c000*/  WARPGROUP.ARRIVE ;  /* 0x00000000000079c5 */ /* 0x000fcc0000000000 */
[----:B------:R-:W-:Y:S01]  /*1c010*/  HGMMA.64x64x16.F32.BF16 R24, gdesc[UR4], R24, gsb0 ;  /* 0x00e00000041879f0 */ /* 0x000fe20008001818 */
[----:B------:R-:W-:Y:S02]  /*1c020*/  VIADD R12, R4, 0xe00 ;  /* 0x00000e00040c7836 */ /* 0x000fe40000000000 */
[----:B------:R-:W-:Y:S02]  /*1c030*/  IMAD.MOV.U32 R9, RZ, RZ, R5 ;  /* 0x000000ffff097224 */ /* 0x000fe400078e0005 */
[----:B------:R-:W-:-:S03]  /*1c040*/  IMAD.IADD R8, R3, 0x1, R12 ;  /* 0x0000000103087824 */ /* 0x000fc600078e020c */
[----:B------:R-:W-:Y:S01]  /*1c050*/  R2UR UR7, R9 ;  /* 0x00000000090772ca */ /* 0x000fe200000e0000 */
[----:B------:R-:W-:Y:S01]  /*1c060*/  IMAD.MOV.U32 R7, RZ, RZ, R63 ;  /* 0x000000ffff077224 */ /* 0x000fe200078e003f */
[----:B------:R-:W-:Y:S02]  /*1c070*/  IADD3 R6, R3, 0xe00, R62 ;  /* 0x00000e0003067810 */ /* 0x000fe40007ffe03e */
[----:B------:R-:W-:Y:S02]  /*1c080*/  R2UR UR6, R8 ;  /* 0x00000000080672ca */ /* 0x000fe400000e0000 */
[----:B------:R-:W-:Y:S02]  /*1c090*/  R2UR UR4, R6 ;  /* 0x00000000060472ca */ /* 0x000fe400000e0000 */
[----:B------:R-:W-:Y:S01]  /*1c0a0*/  R2UR UR5, R7 ;  /* 0x00000000070572ca */ /* 0x000fe200000e0000 */
[----:B------:R-:W-:Y:S02]  /*1c0b0*/  WARPGROUP.DEPBAR.LE gsb0, 0x0 ;  /* 0x00008000000079c5 */ /* 0x000fe40000010000 */
[----:B------:R-:W-:Y:S01]  /*1c0c0*/  ST.E desc[UR44][R16.64+0x88], R19 ;  /* 0x0000881310007985 */ /* 0x000fe2000c10192c */
[----:B------:R-:W-:-:S09]  /*1c0d0*/  WARPGROUP.ARRIVE ;  /* 0x00000000000079c5 */ /* 0x000fd20000000000 */
        /* <DEDUP_REMOVED lines=22> */
[----:B------:R-:W-:Y:S01]  /*1c240*/  ST.E desc[UR44][R16.64+0x88], R19 ;  /* 0x0000881310007985 */ /* 0x000fe2000c10192c */
[----:B------:R-:W-:-:S09]  /*1c250*/  WARPGROUP.ARRIVE ;  /* 0x00000000000079c5 */ /* 0x000fd20000000000 */
[----:B------:R-:W-:Y:S01]  /*1c260*/  HGMMA.64x64x16.F32.BF16 R24, gdesc[UR4], R24, gsb0 ;  /* 0x00e00000041879f0 */ /* 0x000fe20008001818 */
[----:B------:R-:W-:Y:S02]  /*1c270*/  IMAD.MOV.U32 R3, RZ, RZ, 0x40 ;  /* 0x00000040ff037424 */ /* 0x000fe400078e00ff */
[----:B------:R-:W-:-:S03]  /*1c280*/  IMAD.MOV.U32 R6, RZ, RZ, 0x1000 ;  /* 0x00001000ff067424 */ /* 0x000fc600078e00ff */
[----:B------:R-:W-:Y:S02]  /*1c290*/  SEL R3, R3, 0x3e, P1 ;  /* 0x0000003e03037807 */ /* 0x000fe40000800000 */
[----:B------:R-:W-:-:S05]  /*1c2a0*/  SEL R6, R6, 0xf80, P1 ;  /* 0x00000f8006067807 */ /* 0x000fca0000800000 */
[----:B------:R-:W-:-:S05]  /*1c2b0*/  IMAD.IADD R3, R3, 0x1, R6 ;  /* 0x0000000103037824 */ /* 0x000fca00078e0206 */
[----:B------:R-:W-:Y:S01]  /*1c2c0*/  LOP3.LUT R3, R3, 0x1e06, RZ, 0xc0, !PT ;  /* 0x00001e0603037812 */ /* 0x000fe200078ec0ff */
[----:B------:R-:W-:-:S04]  /*1c2d0*/  IMAD.MOV.U32 R7, RZ, RZ, R5 ;  /* 0x000000ffff077224 */ /* 0x000fc800078e0005 */
[----:B------:R-:W-:Y:S02]  /*1c2e0*/  IMAD.IADD R6, R4, 0x1, R3 ;  /* 0x0000000104067824 */ /* 0x000fe400078e0203 */
[----:B----4-:R-:W-:Y:S02]  /*1c2f0*/  IMAD.IADD R4, R3, 0x1, R58 ;  /* 0x0000000103047824 */ /* 0x010fe400078e023a */
[----:B------:R-:W-:Y:S01]  /*1c300*/  IMAD.MOV.U32 R5, RZ, RZ, R59 ;  /* 0x000000ffff057224 */ /* 0x000fe200078e003b */
[----:B------:R-:W-:Y:S02]  /*1c310*/  R2UR UR6, R6 ;  /* 0x00000000060672ca */ /* 0x000fe400000e0000 */
[----:B------:R-:W-:Y:S02]  /*1c320*/  R2UR UR7, R7 ;  /* 0x00000000070772ca */ /* 0x000fe400000e0000 */
[----:B------:R-:W-:Y:S02]  /*1c330*/  R2UR UR4, R4 ;  /* 0x00000000040472ca */ /* 0x000fe400000e0000 */
[----:B------:R-:W-:Y:S01]  /*1c340*/  R2UR UR5, R5 ;  /* 0x00000000050572ca */ /* 0x000fe200000e0000 */
[----:B------:R-:W-:-:S02]  /*1c350*/  WARPGROUP.DEPBAR.LE gsb0, 0x0 ;  /* 0x00008000000079c5 */ /* 0x000fc40000010000 */
[----:B------:R-:W-:Y:S01]  /*1c360*/  ST.E desc[UR44][R16.64+0x88], R19 ;  /* 0x0000881310007985 */ /* 0x000fe2000c10192c */
[----:B------:R-:W-:-:S09]  /*1c370*/  WARPGROUP.ARRIVE ;  /* 0x00000000000079c5 */ /* 0x000fd20000000000 */
[----:B------:R-:W-:Y:S01]  /*1c380*/  HGMMA.64x64x16.F32.BF16 R24, gdesc[UR4], R24, gsb0 ;  /* 0x00e00000041879f0 */ /* 0x000fe20008001818 */
[----:B------:R-:W-:-:S05]  /*1c390*/  @!P0 MOV R11, R10 ;  /* 0x0000000a000b8202 */ /* 0x000fca0000000f00 */
[----:B------:R-:W-:-:S05]  /*1c3a0*/  @!P0 IMAD R14, R14, 0x8, R11 ;  /* 0x000000080e0e8824 */ /* 0x000fca00078e020b */
[----:B------:R-:W-:Y:S01]  /*1c3b0*/  @!P0 PRMT R14, RZ, 0x654, R14 ;  /* 0x00000654ff0e8816 */ /* 0x000fe2000000000e */
[----:B------:R-:W-:Y:S02]  /*1c3c0*/  WARPGROUP.DEPBAR.LE gsb0, 0x0 ;  /* 0x00008000000079c5 */ /* 0x000fe40000010000 */
[----:B------:R0:W-:Y:S01]  /*1c3d0*/  ST.E desc[UR44][R16.64+0x88], R19 ;  /* 0x0000881310007985 */ /* 0x0001e2000c10192c */
[----:B------:R1:W-:Y:S03]  /*1c3e0*/  @!P0 SYNCS.ARRIVE.TRANS64.RED.A1T0 RZ, [R14+URZ], RZ ;  /* 0x000000ff0eff89a7 */ /* 0x0003e6000810043f */
[----:B------:R-:W2:Y:S04]  /*1c3f0*/  LD.E.64 R20, desc[UR44][R16.64+0x120] ;  /* 0x0001202c10147980 */ /* 0x000ea8000c101b00 */
[----:B------:R-:W0:Y:S04]  /*1c400*/  LDL R18, [R1+0xec] ;  /* 0x0000ec0001127983 */ /* 0x000e280000100800 */
[----:B------:R-:W3:Y:S04]  /*1c410*/  LDL.64 R12, [R1+0x110] ;  /* 0x00011000010c7983 */ /* 0x000ee80000100a00 */
[----:B------:R-:W4:Y:S04]  /*1c420*/  LDL R3, [R1+0x70] ;  /* 0x0000700001037983 */ /* 0x000f280000100800 */
[----:B-1----:R-:W4:Y:S04]  /*1c430*/  LDL R14, [R1+0x118] ;  /* 0x00011800010e7983 */ /* 0x002f280000100800 */
[----:B------:R-:W4:Y:S04]  /*1c440*/  LDL.128 R8, [R1+0x100] ;  /* 0x0001000001087983 */ /* 0x000f280000100c00 */
[----:B------:R-:W4:Y:S04]  /*1c450*/  LDL.128 R4, [R1+0xf0] ;  /* 0x0000f00001047983 */ /* 0x000f280000100c00 */
[----:B--2---:R1:W2:Y:S01]  /*1c460*/  LD.E R20, desc[UR44][R20.64] ;  /* 0x0000002c14147980 */ /* 0x0042a2000c101900 */
[----:B0-----:R-:W-:-:S04]  /*1c470*/  SHF.R.S32.HI R19, RZ, 0x1f, R18 ;  /* 0x0000001fff137819 */ /* 0x001fc80000011412 */
[----:B-1----:R-:W-:-:S04]  /*1c480*/  LEA.HI R21, R19, R18, RZ, 0x7 ;  /* 0x0000001213157211 */ /* 0x002fc800078f38ff */
[----:B------:R-:W-:-:S05]  /*1c490*/  LOP3.LUT R21, R21, 0xffffff80, RZ, 0xc0, !PT ;  /* 0xffffff8015157812 */ /* 0x000fca00078ec0ff */
[----:B------:R-:W-:Y:S01]  /*1c4a0*/  IMAD.IADD R21, R18, 0x1, -R21 ;  /* 0x0000000112157824 */ /* 0x000fe200078e0a15 */
[----:B---3--:R-:W-:Y:S02]  /*1c4b0*/  ISETP.NE.AND P1, PT, R12, 0x1, PT ;  /* 0x000000010c00780c */ /* 0x008fe40003f25270 */
[----:B----4-:R-:W-:Y:S01]  /*1c4c0*/  ISETP.GE.AND P2, PT, R9, 0x1, PT ;  /* 0x000000010900780c */ /* 0x010fe20003f46270 */
[----:B------:R-:W-:Y:S01]  /*1c4d0*/  BSSY B0, `(.L_x_2105) ;  /* 0x0000075000007945 */ /* 0x000fe20003800000 */
[-C--:B--2---:R-:W-:Y:S01]  /*1c4e0*/  FMUL.FTZ R30, R30, R20.reuse ;  /* 0x000000141e1e7220 */ /* 0x084fe20000410000 */
[-C--:B------:R-:W-:Y:S01]  /*1c4f0*/  FMUL.FTZ R31, R31, R20.reuse ;  /* 0x000000141f1f7220 */ /* 0x080fe20000410000 */
[-C--:B------:R-:W-:Y:S02]  /*1c500*/  FMUL.FTZ R29, R29, R20.reuse ;  /* 0x000000141d1d7220 */ /* 0x080fe40000410000 */
[----:B------:R0:W1:Y:S01]  /*1c510*/  MUFU.TANH R57, R30 ;  /* 0x0000001e00397308 */ /* 0x0000620000002400 */
[----:B------:R-:W-:-:S07]  /*1c520*/  FMUL.FTZ R32, R32, R20 ;  /* 0x0000001420207220 */ /* 0x000fce0000410000 */
[----:B------:R2:W3:Y:S01]  /*1c530*/  MUFU.TANH R58, R31 ;  /* 0x0000001f003a7308 */ /* 0x0004e20000002400 */
[----:B0-----:R-:W-:-:S07]  /*1c540*/  SHF.R.S32.HI R30, RZ, 0x1f, R21 ;  /* 0x0000001fff1e7819 */ /* 0x001fce0000011415 */
[----:B------:R0:W4:Y:S01]  /*1c550*/  MUFU.TANH R56, R29 ;  /* 0x0000001d00387308 */ /* 0x0001220000002400 */
[----:B--2---:R-:W-:-:S04]  /*1c560*/  LEA.HI R31, R19, R18, RZ, 0x2 ;  /* 0x00000012131f7211 */ /* 0x004fc800078f10ff */
[----:B------:R-:W-:Y:S02]  /*1c570*/  LOP3.LUT R31, R31, 0xfffffffc, RZ, 0xc0, !PT ;  /* 0xfffffffc1f1f7812 */ /* 0x000fe400078ec0ff */
[-C--:B0-----:R-:W-:Y:S01]  /*1c580*/  LEA.HI R29, R30, R21.reuse, RZ, 0x2 ;  /* 0x000000151e1d7211 */ /* 0x081fe200078f10ff */
[----:B------:R0:W2:Y:S03]  /*1c590*/  MUFU.TANH R59, R32 ;  /* 0x00000020003b7308 */ /* 0x0000a60000002400 */
[----:B------:R-:W-:Y:S01]  /*1c5a0*/  SHF.R.S32.HI R19, RZ, 0x2, R29 ;  /* 0x00000002ff137819 */ /* 0x000fe2000001141d */
[----:B------:R-:W-:Y:S01]  /*1c5b0*/  IMAD.IADD R31, R18, 0x1, -R31 ;  /* 0x00000001121f7824 */ /* 0x000fe200078e0a1f */
[----:B------:R-:W-:Y:S02]  /*1c5c0*/  LEA.HI R30, R30, R21, RZ, 0x5 ;  /* 0x000000151e1e7211 */ /* 0x000fe400078f28ff */
[----:B0-----:R-:W-:-:S04]  /*1c5d0*/  SHF.R.S32.HI R32, RZ, 0x1f, R29 ;  /* 0x0000001fff207819 */ /* 0x001fc8000001141d */
        /* <DEDUP_REMOVED lines=10> */
[----:B------:R-:W-:Y:S01]  /*1c680*/  @P1 IMAD.HI.U32 R13, R18, R13, RZ ;  /* 0x0000000d120d1227 */ /* 0x000fe200078e00ff */
[----:B------:R-:W-:-:S04]  /*1c690*/  LOP3.LUT R12, R29, 0x7ffffffc, RZ, 0xc0, !PT ;  /* 0x7ffffffc1d0c7812 */ /* 0x000fc800078ec0ff */
[----:B------:R-:W-:Y:S01]  /*1c6a0*/  @P1 SHF.R.U32.HI R18, RZ, R14, R13 ;  /* 0x0000000eff121219 */ /* 0x000fe2000001160d */
[----:B------:R-:W-:-:S04]  /*1c6b0*/  IMAD.SHL.U32 R30, R0, 0x40, RZ ;  /* 0x00000040001e7824 */ /* 0x000fc800078e00ff */
[----:B------:R-:W0:Y:S01]  /*1c6c0*/  SHFL.IDX PT, R29, R18, RZ, 0x1c1f ;  /* 0x001c1fff121d7589 */ /* 0x000e2200000e0000 */
[----:B------:R-:W-:Y:S01]  /*1c6d0*/  IADD3 R3, -R30, 0x1, RZ ;  /* 0x000000011e037810 */ /* 0x000fe20007ffe1ff */
        /* <DEDUP_REMOVED lines=26> */
[----:B------:R-:W-:-:S02]  /*1c880*/  IMAD.IADD R12, R21, 0x1, -R12 ;  /* 0x00000001150c7824 */ /* 0x000fc400078e0a0c */
[-C--:B------:R-:W-:Y:S01]  /*1c890*/  FMUL.FTZ R54, R54, R20.reuse ;  /* 0x0000001436367220 */ /* 0x080fe20000410000 */
[----:B------:R-:W-:Y:S01]  /*1c8a0*/  FMUL.FTZ R20, R55, R20 ;  /* 0x0000001437147220 */ /* 0x000fe20000410000 */
[----:B------:R-:W-:Y:S01]  /*1c8b0*/  IMAD R3, R12, -0x2, R3 ;  /* 0xfffffffe0c037824 */ /* 0x000fe200078e0203 */
[----:B------:R-:W0:Y:S04]  /*1c8c0*/  MUFU.TANH R24, R24 ;  /* 0x0000001800187308 */ /* 0x000e280000002400 */
[----:B------:R-:W-:-:S04]  /*1c8d0*/  IADD3 R14, -R4, R3, R5 ;  /* 0x00000003040e7210 */ /* 0x000fc80007ffe105 */
[----:B------:R-:W0:Y:S01]  /*1c8e0*/  MUFU.TANH R25, R25 ;  /* 0x0000001900197308 */ /* 0x000e220000002400 */
[----:B------:R-:W-:-:S07]  /*1c8f0*/  LOP3.LUT R3, RZ, R6, RZ, 0x33, !PT ;  /* 0x00000006ff037212 */ /* 0x000fce00078e33ff */
        /* <DEDUP_REMOVED lines=26> */
[----:B------:R-:W1:Y:S01]  /*1caa0*/  MUFU.TANH R20, R20 ;  /* 0x0000001400147308 */ /* 0x000e620000002400 */
[----:B------:R-:W-:-:S02]  /*1cab0*/  IMAD.IADD R14, R14, 0x1, R3 ;  /* 0x000000010e0e7824 */ /* 0x000fc400078e0203 */
[----:B------:R-:W-:Y:S02]  /*1cac0*/  IMAD.IADD R19, R8, 0x1, -R30 ;  /* 0x0000000108137824 */ /* 0x000fe400078e0a1e */
[--C-:B0-----:R-:W-:Y:S02]  /*1cad0*/  IMAD.IADD R6, R13, 0x1, R29.reuse ;  /* 0x000000010d067824 */ /* 0x101fe400078e021d */
[----:B------:R-:W-:Y:S01]  /*1cae0*/  IMAD.IADD R3, R14, 0x1, R29 ;  /* 0x000000010e037824 */ /* 0x000fe200078e021d */
[----:B--234-:R-:W-:Y:S06]  /*1caf0*/  @!P2 BRA `(.L_x_2106) ;  /* 0x000000000048a947 */ /* 0x01cfec0003800000 */
        /* <DEDUP_REMOVED lines=10> */
.L_x_2108:
[----:B------:R-:W-:-:S13]  /*1cba0*/  ISETP.NE.AND P1, PT, R9, 0x1, PT ;  /* 0x000000010900780c */ /* 0x000fda0003f25270 */
[----:B------:R-:W-:-:S05]  /*1cbb0*/  @P1 IMAD.HI.U32 R8, R7, R10, RZ ;  /* 0x0000000a07081227 */ /* 0x000fca00078e00ff */
[----:B------:R-:W-:-:S07]  /*1cbc0*/  @P1 SHF.R.U32.HI R7, RZ, R11, R8 ;  /* 0x0000000bff071219 */ /* 0x000fce0000011608 */
.L_x_2109:
[----:B------:R-:W-:Y:S05]  /*1cbd0*/  BSYNC B1 ;  /* 0x0000000000017941 */ /* 0x000fea0003800000 */
.L_x_2107:
[----:B------:R-:W-:-:S04]  /*1cbe0*/  IMAD R7, R7, R9, -R30 ;  /* 0x0000000907077224 */ /* 0x000fc800078e0a1e */
[----:B------:R-:W-:-:S05]  /*1cbf0*/  IMAD R8, R12, -0x2, R7 ;  /* 0xfffffffe0c087824 */ /* 0x000fca00078e0207 */
[----:B------:R-:W-:Y:S02]  /*1cc00*/  VIMNMX R3, R3, R8, !PT ;  /* 0x0000000803037248 */ /* 0x000fe40007fe0100 */
[----:B------:R-:W-:-:S07]  /*1cc10*/  VIADDMNMX R6, R8, R9, R6, PT ;  /* 0x0000000908067246 */ /* 0x000fce0003800106 */
.L_x_2106:
[----:B------:R-:W-:Y:S05]  /*1cc20*/  BSYNC B0 ;  /* 0x0000000000007941 */ /* 0x000fea0003800000 */
.L_x_2105:
[C---:B------:R-:W-:Y:S01]  /*1cc30*/  ISETP.GE.AND P1, PT, R19.reuse, 0x2, PT ;  /* 0x000000021300780c */ /* 0x040fe20003f26270 */
[----:B------:R-:W0:Y:S01]  /*1cc40*/  SHFL.IDX PT, R18, R18, 0x1, 0x1c1f ;  /* 0x003c1f0012127f89 */ /* 0x000e2200000e0000 */
[----:B------:R-:W-:Y:S01]  /*1cc50*/  ISETP.GE.AND P5, PT, R19, 0xa, PT ;  /* 0x0000000a1300780c */ /* 0x000fe20003fa6270 */
        /* <DEDUP_REMOVED lines=11> */
[----:B------:R-:W-:Y:S02]  /*1cd10*/  ISETP.LT.OR P4, PT, R6, 0x9, P4 ;  /* 0x000000090600780c */ /* 0x000fe40002781670 */
        /* <DEDUP_REMOVED lines=17> */
[C---:B------:R-:W-:Y:S02]  /*1ce30*/  ISETP.LT.OR P3, PT, R6.reuse, 0x1a, P3 ;  /* 0x0000001a0600780c */ /* 0x040fe40001f61670 */
        /* <DEDUP_REMOVED lines=35> */
[----:B------:R-:W-:Y:S02]  /*1d070*/  P2R R7, PR, RZ, 0x40 ;  /* 0x00000040ff077803 */ /* 0x000fe40000000000 */
[----:B------:R-:W-:-:S04]  /*1d080*/  ISETP.GT.AND P6, PT, R3, RZ, !P6 ;  /* 0x000000ff0300720c */ /* 0x000fc800077c4270 */
[----:B------:R-:W-:-:S04]  /*1d090*/  ISETP.LT.OR P6, PT, R6, 0x1, P6 ;  /* 0x000000010600780c */ /* 0x000fc800037c1670 */
[----:B------:R-:W-:Y:S02]  /*1d0a0*/  FSEL R24, R24, -INF , !P6 ;  /* 0xff80000018187808 */ /* 0x000fe40007000000 */
[----:B------:R-:W-:-:S04]  /*1d0b0*/  ISETP.GE.AND P6, PT, R19, 0x3a, PT ;  /* 0x0000003a1300780c */ /* 0x000fc80003fc6270 */
[----:B------:R-:W-:Y:S02]  /*1d0c0*/  P2R R19, PR, RZ, 0x40 ;  /* 0x00000040ff137803 */ /* 0x000fe40000000000 */
[----:B------:R-:W-:Y:S01]  /*1d0d0*/  ISETP.GT.AND P6, PT, R3, 0x39, !P6 ;  /* 0x000000390300780c */ /* 0x000fe200077c4270 */
[----:B0-----:R-:W-:-:S03]  /*1d0e0*/  IMAD.IADD R3, R14, 0x1, R18 ;  /* 0x000000010e037824 */ /* 0x001fc600078e0212 */
        /* <DEDUP_REMOVED lines=15> */
.L_x_2113:
[----:B------:R-:W-:-:S13]  /*1d1e0*/  ISETP.NE.AND P6, PT, R9, 0x1, PT ;  /* 0x000000010900780c */ /* 0x000fda0003fc5270 */
[----:B------:R-:W-:-:S05]  /*1d1f0*/  @P6 IMAD.HI.U32 R10, R4, R10, RZ ;  /* 0x0000000a040a6227 */ /* 0x000fca00078e00ff */
[----:B------:R-:W-:-:S07]  /*1d200*/  @P6 SHF.R.U32.HI R4, RZ, R11, R10 ;  /* 0x0000000bff046219 */ /* 0x000fce000001160a */
.L_x_2114:
[----:B------:R-:W-:Y:S05]  /*1d210*/  BSYNC B1 ;  /* 0x0000000000017941 */ /* 0x000fea0003800000 */
.L_x_2112:
[----:B------:R-:W-:-:S04]  /*1d220*/  IMAD R5, R4, R9, -R30 ;  /* 0x0000000904057224 */ /* 0x000fc800078e0a1e */
[----:B------:R-:W-:-:S05]  /*1d230*/  IMAD R12, R12, -0x2, R5 ;  /* 0xfffffffe0c0c7824 */ /* 0x000fca00078e0205 */
[----:B------:R-:W-:Y:S02]  /*1d240*/  VIADDMNMX R6, R12, R9, R6, PT ;  /* 0x000000090c067246 */ /* 0x000fe40003800106 */
[----:B------:R-:W-:-:S07]  /*1d250*/  VIMNMX R3, R3, R12, !PT ;  /* 0x0000000c03037248 */ /* 0x000fce0007fe0100 */
.L_x_2111:
[----:B------:R-:W-:Y:S05]  /*1d260*/  BSYNC B0 ;  /* 0x0000000000007941 */ /* 0x000fea0003800000 */
.L_x_2110:
[----:B------:R-:W2:Y:S01]  /*1d270*/  LD.E.64 R4, desc[UR44][R16.64+0x200] ;  /* 0x0002002c10047980 */ /* 0x000ea2000c101b00 */
[----:B------:R-:W-:Y:S02]  /*1d280*/  ISETP.GT.AND P1, PT, R3, 0x1, !P1 ;  /* 0x000000010300780c */ /* 0x000fe40004f24270 */
[----:B------:R-:W-:Y:S02]  /*1d290*/  ISETP.NE.AND P6, PT, R7, RZ, PT ;  /* 0x000000ff0700720c */ /* 0x000fe40003fc5270 */
[----:B------:R-:W-:Y:S02]  /*1d2a0*/  ISETP.LT.OR P1, PT, R6, 0x2, P1 ;  /* 0x000000020600780c */ /* 0x000fe40000f21670 */
[----:B------:R-:W-:Y:S02]  /*1d2b0*/  ISETP.GT.AND P2, PT, R3, 0x8, !P2 ;  /* 0x000000080300780c */ /* 0x000fe40005744270 */
[----:B------:R-:W-:Y:S02]  /*1d2c0*/  FSEL R30, R27, -INF , !P1 ;  /* 0xff8000001b1e7808 */ /* 0x000fe40004800000 */
[----:B------:R-:W-:-:S02]  /*1d2d0*/  ISETP.NE.AND P1, PT, R8, RZ, PT ;  /* 0x000000ff0800720c */ /* 0x000fc40003f25270 */
[C---:B------:R-:W-:Y:S02]  /*1d2e0*/  ISETP.LT.OR P2, PT, R6.reuse, 0x9, P2 ;  /* 0x000000090600780c */ /* 0x040fe40001741670 */
[----:B------:R-:W-:Y:S02]  /*1d2f0*/  ISETP.GT.AND P1, PT, R3, 0x9, !P1 ;  /* 0x000000090300780c */ /* 0x000fe40004f24270 */
[----:B-1----:R-:W-:Y:S02]  /*1d300*/  FSEL R74, R57, -INF , !P2 ;  /* 0xff800000394a7808 */ /* 0x002fe40005000000 */
        /* <DEDUP_REMOVED lines=27> */
[C---:B------:R-:W-:Y:S02]  /*1d4c0*/  ISETP.GT.AND P1, PT, R3.reuse, RZ, !P6 ;  /* 0x000000ff0300720c */ /* 0x040fe40007724270 */
[C---:B------:R-:W-:Y:S02]  /*1d4d0*/  ISETP.GT.AND P2, PT, R3.reuse, 0x29, !P2 ;  /* 0x000000290300780c */ /* 0x040fe40005744270 */
[----:B------:R-:W-:Y:S02]  /*1d4e0*/  ISETP.LT.OR P1, PT, R6, 0x1, P1 ;  /* 0x000000010600780c */ /* 0x000fe40000f21670 */
[----:B------:R-:W-:Y:S02]  /*1d4f0*/  ISETP.GT.AND P3, PT, R3, 0x30, !P3 ;  /* 0x000000300300780c */ /* 0x000fe40005f64270 */
[----:B------:R-:W-:-:S02]  /*1d500*/  FSEL R26, R26, -INF , !P1 ;  /* 0xff8000001a1a7808 */ /* 0x000fc40004800000 */
[----:B------:R-:W-:Y:S02]  /*1d510*/  ISETP.NE.AND P1, PT, R41, RZ, PT ;  /* 0x000000ff2900720c */ /* 0x000fe40003f25270 */
[C---:B------:R-:W-:Y:S02]  /*1d520*/  ISETP.GT.AND P4, PT, R3.reuse, 0x31, !P4 ;  /* 0x000000310300780c */ /* 0x040fe40006784270 */
[----:B------:R-:W-:Y:S02]  /*1d530*/  ISETP.GT.AND P1, PT, R3, 0x28, !P1 ;  /* 0x000000280300780c */ /* 0x000fe40004f24270 */
[----:B------:R-:W-:Y:S02]  /*1d540*/  ISETP.NE.AND P6, PT, R19, RZ, PT ;  /* 0x000000ff1300720c */ /* 0x000fe40003fc5270 */
[C---:B------:R-:W-:Y:S02]  /*1d550*/  ISETP.LT.OR P1, PT, R6.reuse, 0x29, P1 ;  /* 0x000000290600780c */ /* 0x040fe40000f21670 */
[----:B------:R-:W-:-:S02]  /*1d560*/  ISETP.LT.OR P2, PT, R6, 0x2a, P2 ;  /* 0x0000002a0600780c */ /* 0x000fc40001741670 */
[----:B------:R-:W-:Y:S02]  /*1d570*/  FSEL R46, R46, -INF , !P1 ;  /* 0xff8000002e2e7808 */ /* 0x000fe40004800000 */
        /* <DEDUP_REMOVED lines=9> */
[----:B------:R-:W-:Y:S02]  /*1d610*/  FSEL R54, R54, -INF , !P5 ;  /* 0xff80000036367808 */ /* 0x000fe40006800000 */
[----:B------:R-:W-:-:S02]  /*1d620*/  FSEL R86, R20, -INF , !P1 ;  /* 0xff80000014567808 */ /* 0x000fc40004800000 */
[----:B------:R-:W-:Y:S02]  /*1d630*/  LOP3.LUT R152, R155, 0x4, RZ, 0xfc, !PT ;  /* 0x000000049b987812 */ /* 0x000fe400078efcff */
[----:B--2---:R-:W-:-:S04]  /*1d640*/  FMNMX.FTZ R7, R24, R4, !PT ;  /* 0x0000000418077209 */ /* 0x004fc80007810000 */
[----:B------:R-:W-:-:S04]  /*1d650*/  FMNMX.FTZ R7, R32, R7, !PT ;  /* 0x0000000720077209 */ /* 0x000fc80007810000 */
        /* <DEDUP_REMOVED lines=11> */
[----:B------:R-:W-:Y:S02]  /*1d710*/  FMNMX.FTZ R8, R70, R7, !PT ;  /* 0x0000000746087209 */ /* 0x000fe40007810000 */
[----:B------:R-:W-:Y:S02]  /*1d720*/  FMNMX.FTZ R7, R26, R5, !PT ;  /* 0x000000051a077209 */ /* 0x000fe40007810000 */
[----:B------:R-:W-:Y:S02]  /*1d730*/  FMNMX.FTZ R8, R52, R8, !PT ;  /* 0x0000000834087209 */ /* 0x000fe40007810000 */
[----:B------:R-:W-:Y:S02]  /*1d740*/  FMNMX.FTZ R7, R30, R7, !PT ;  /* 0x000000071e077209 */ /* 0x000fe40007810000 */
[----:B------:R-:W-:Y:S02]  /*1d750*/  FMNMX.FTZ R9, R72, R8, !PT ;  /* 0x0000000848097209 */ /* 0x000fe40007810000 */
[----:B------:R-:W-:-:S03]  /*1d760*/  FMNMX.FTZ R7, R74, R7, !PT ;  /* 0x000000074a077209 */ /* 0x000fc60007810000 */
[----:B------:R-:W0:Y:S01]  /*1d770*/  SHFL.BFLY PT, R8, R9, 0x2, 0x1f ;  /* 0x0c401f0009087f89 */ /* 0x000e2200000e0000 */
[----:B------:R-:W-:-:S04]  /*1d780*/  FMNMX.FTZ R7, R58, R7, !PT ;  /* 0x000000073a077209 */ /* 0x000fc80007810000 */
[----:B------:R-:W-:-:S04]  /*1d790*/  FMNMX.FTZ R7, R34, R7, !PT ;  /* 0x0000000722077209 */ /* 0x000fc80007810000 */
[----:B------:R-:W-:-:S04]  /*1d7a0*/  FMNMX.FTZ R7, R76, R7, !PT ;  /* 0x000000074c077209 */ /* 0x000fc80007810000 */
[----:B------:R-:W-:-:S04]  /*1d7b0*/  FMNMX.FTZ R7, R38, R7, !PT ;  /* 0x0000000726077209 */ /* 0x000fc80007810000 */
[----:B------:R-:W-:-:S04]  /*1d7c0*/  FMNMX.FTZ R7, R78, R7, !PT ;  /* 0x000000074e077209 */ /* 0x000fc80007810000 */
[----:B------:R-:W-:Y:S02]  /*1d7d0*/  FMNMX.FTZ R7, R42, R7, !PT ;  /* 0x000000072a077209 */ /* 0x000fe40007810000 */
[----:B0-----:R-:W-:Y:S02]  /*1d7e0*/  FMNMX.FTZ R8, R9, R8, !PT ;  /* 0x0000000809087209 */ /* 0x001fe40007810000 */
        /* <DEDUP_REMOVED lines=8> */
[----:B0-----:R-:W-:Y:S01]  /*1d870*/  FMNMX.FTZ R11, R8, R11, !PT ;  /* 0x0000000b080b7209 */ /* 0x001fe20007810000 */
[----:B------:R-:W-:Y:S04]  /*1d880*/  ST.E desc[UR44][R16.64+0x200], R9 ;  /* 0x0002000910007985 */ /* 0x000fe8000c10192c */
[----:B------:R-:W-:Y:S04]  /*1d890*/  ST.E desc[UR44][R152.64], R7 ;  /* 0x0000000798007985 */ /* 0x000fe8000c10192c */
[----:B------:R-:W-:Y:S04]  /*1d8a0*/  ST.E desc[UR44][R16.64+0x200], R11 ;  /* 0x0002000b10007985 */ /* 0x000fe8000c10192c */
[----:B------:R-:W2:Y:S04]  /*1d8b0*/  LD.E R3, desc[UR44][R152.64] ;  /* 0x0000002c98037980 */ /* 0x000ea8000c101900 */
[----:B--2---:R-:W0:Y:S02]  /*1d8c0*/  SHFL.BFLY PT, R6, R3, 0x2, 0x1f ;  /* 0x0c401f0003067f89 */ /* 0x004e2400000e0000 */
[----:B0-----:R-:W-:-:S05]  /*1d8d0*/  FMNMX.FTZ R8, R3, R6, !PT ;  /* 0x0000000603087209 */ /* 0x001fca0007810000 */
[----:B------:R-:W0:Y:S02]  /*1d8e0*/  SHFL.BFLY PT, R13, R8, 0x1, 0x1f ;  /* 0x0c201f00080d7f89 */ /* 0x000e2400000e0000 */
[----:B0-----:R-:W-:-:S05]  /*1d8f0*/  FMNMX.FTZ R13, R8, R13, !PT ;  /* 0x0000000d080d7209 */ /* 0x001fca0007810000 */
[----:B------:R0:W-:Y:S04]  /*1d900*/  ST.E desc[UR44][R152.64], R13 ;  /* 0x0000000d98007985 */ /* 0x0001e8000c10192c */
[----:B------:R-:W2:Y:S04]  /*1d910*/  LD.E R10, desc[UR44][R16.64+0x200] ;  /* 0x0002002c100a7980 */ /* 0x000ea8000c101900 */
[----:B------:R-:W3:Y:S04]  /*1d920*/  LD.E R19, desc[UR44][R16.64+0x220] ;  /* 0x0002202c10137980 */ /* 0x000ee8000c101900 */
[----:B------:R-:W4:Y:S04]  /*1d930*/  LD.E R14, desc[UR44][R16.64+0x214] ;  /* 0x0002142c100e7980 */ /* 0x000f28000c101900 */
[----:B------:R-:W5:Y:S04]  /*1d940*/  LD.E R9, desc[UR44][R16.64+0x210] ;  /* 0x0002102c10097980 */ /* 0x000f68000c101900 */
[----:B------:R-:W5:Y:S01]  /*1d950*/  LD.E.64 R6, desc[UR44][R16.64+0xd8] ;  /* 0x0000d82c10067980 */ /* 0x000f62000c101b00 */
[----:B------:R-:W-:-:S04]  /*1d960*/  FSETP.NEU.FTZ.AND P1, PT, R13, -INF , PT ;  /* 0xff8000000d00780b */ /* 0x000fc80003f3d000 */
[----:B------:R-:W-:-:S05]  /*1d970*/  FSEL R12, R13, RZ, P1 ;  /* 0x000000ff0d0c7208 */ /* 0x000fca0000800000 */
[----:B------:R-:W-:Y:S01]  /*1d980*/  FADD.FTZ R12, R5, -R12 ;  /* 0x8000000c050c7221 */ /* 0x000fe20000010000 */
[----:B--2---:R-:W-:-:S04]  /*1d990*/  FSETP.NEU.FTZ.AND P1, PT, R10, -INF , PT ;  /* 0xff8000000a00780b */ /* 0x004fc80003f3d000 */
[----:B------:R-:W-:-:S05]  /*1d9a0*/  FSEL R3, R10, RZ, P1 ;  /* 0x000000ff0a037208 */ /* 0x000fca0000800000 */
[----:B------:R-:W-:Y:S01]  /*1d9b0*/  FADD.FTZ R4, R4, -R3 ;  /* 0x8000000304047221 */ /* 0x000fe20000010000 */
[----:B---3--:R-:W-:-:S03]  /*1d9c0*/  FMUL.FTZ R12, R19, R12 ;  /* 0x0000000c130c7220 */ /* 0x008fc60000410000 */
[----:B------:R-:W-:Y:S01]  /*1d9d0*/  FMUL.FTZ R4, R4, R19 ;  /* 0x0000001304047220 */ /* 0x000fe20000410000 */
[----:B------:R-:W4:Y:S08]  /*1d9e0*/  MUFU.EX2 R3, R12 ;  /* 0x0000000c00037308 */ /* 0x000f300000000800 */
[----:B------:R-:W5:Y:S01]  /*1d9f0*/  MUFU.EX2 R4, R4 ;  /* 0x0000000400047308 */ /* 0x000f620000000800 */
[----:B----4-:R-:W-:Y:S01]  /*1da00*/  FMUL.FTZ R5, R3, R14 ;  /* 0x0000000e03057220 */ /* 0x010fe20000410000 */
[----:B-----5:R-:W-:-:S04]  /*1da10*/  FMUL.FTZ R9, R4, R9 ;  /* 0x0000000904097220 */ /* 0x020fc80000410000 */
[----:B------:R0:W-:Y:S04]  /*1da20*/  ST.E desc[UR44][R16.64+0x214], R5 ;  /* 0x0002140510007985 */ /* 0x0001e8000c10192c */
[----:B------:R0:W-:Y:S04]  /*1da30*/  ST.E desc[UR44][R16.64+0x210], R9 ;  /* 0x0002100910007985 */ /* 0x0001e8000c10192c */
[----:B------:R-:W2:Y:S01]  /*1da40*/  LD.E R8, desc[UR44][R6.64+0x4] ;  /* 0x0000042c06087980 */ /* 0x000ea2000c101900 */
[----:B------:R-:W-:Y:S01]  /*1da50*/  BSSY B0, `(.L_x_2115) ;  /* 0x000000c000007945 */ /* 0x000fe20003800000 */
[----:B--2---:R-:W-:-:S13]  /*1da60*/  ISETP.NE.AND P1, PT, R8, RZ, PT ;  /* 0x000000ff0800720c */ /* 0x004fda0003f25270 */
[----:B0-----:R-:W-:Y:S05]  /*1da70*/  @P1 BRA `(.L_x_2116) ;  /* 0x0000000000241947 */ /* 0x001fea0003800000 */
[----:B------:R-:W2:Y:S04]  /*1da80*/  LD.E.64 R8, desc[UR44][R16.64+0xe0] ;  /* 0x0000e02c10087980 */ /* 0x000ea8000c101b00 */
[----:B------:R-:W3:Y:S04]  /*1da90*/  LD.E R6, desc[UR44][R6.64] ;  /* 0x0000002c06067980 */ /* 0x000ee8000c101900 */
[----:B--2---:R-:W2:Y:S01]  /*1daa0*/  LD.E.64 R8, desc[UR44][R8.64] ;  /* 0x0000002c08087980 */ /* 0x004ea2000c101b00 */
[----:B---3--:R-:W-:-:S04]  /*1dab0*/  IMAD R11, R15, 0x40, R6 ;  /* 0x000000400f0b7824 */ /* 0x008fc800078e0206 */
[----:B--2---:R-:W-:-:S05]  /*1dac0*/  IMAD.WIDE R10, R11, 0x4, R8 ;  /* 0x000000040b0a7825 */ /* 0x004fca00078e0208 */
[----:B------:R0:W-:Y:S04]  /*1dad0*/  ST.E desc[UR44][R10.64], R4 ;  /* 0x000000040a007985 */ /* 0x0001e8000c10192c */
[----:B------:R-:W2:Y:S04]  /*1dae0*/  LD.E.64 R6, desc[UR44][R16.64+0xd8] ;  /* 0x0000d82c10067980 */ /* 0x000ea8000c101b00 */
[----:B--2---:R-:W2:Y:S02]  /*1daf0*/  LD.E R5, desc[UR44][R6.64+0x4] ;  /* 0x0000042c06057980 */ /* 0x004ea4000c101900 */
[----:B0-2---:R-:W-:-:S13]  /*1db00*/  ISETP.NE.AND P1, PT, R5, RZ, PT ;  /* 0x000000ff0500720c */ /* 0x005fda0003f25270 */
.L_x_2116:
[----:B------:R-:W-:Y:S05]  /*1db10*/  BSYNC B0 ;  /* 0x0000000000007941 */ /* 0x000fea0003800000 */
.L_x_2115:
[----:B------:R-:W2:Y:S04]  /*1db20*/  @!P1 LD.E.64 R8, desc[UR44][R16.64+0xe0] ;  /* 0x0000e02c10089980 */ /* 0x000ea8000c101b00 */
[----:B------:R-:W3:Y:S04]  /*1db30*/  @!P1 LD.E R6, desc[UR44][R6.64] ;  /* 0x0000002c06069980 */ /* 0x000ee8000c101900 */
[----:B--2---:R-:W2:Y:S01]  /*1db40*/  @!P1 LD.E.64 R8, desc[UR44][R8.64] ;  /* 0x0000002c08089980 */ /* 0x004ea2000c101b00 */
[----:B---3--:R-:W-:-:S04]  /*1db50*/  @!P1 IMAD R15, R15, 0x40, R6 ;  /* 0x000000400f0f9824 */ /* 0x008fc800078e0206 */
[----:B------:R-:W-:-:S04]  /*1db60*/  @!P1 VIADD R11, R15, 0x8 ;  /* 0x000000080f0b9836 */ /* 0x000fc80000000000 */
[----:B--2---:R-:W-:-:S05]  /*1db70*/  @!P1 IMAD.WIDE R10, R11, 0x4, R8 ;  /* 0x000000040b0a9825 */ /* 0x004fca00078e0208 */
[----:B------:R0:W-:Y:S04]  /*1db80*/  @!P1 ST.E desc[UR44][R10.64], R3 ;  /* 0x000000030a009985 */ /* 0x0001e8000c10192c */
[----:B------:R-:W2:Y:S04]  /*1db90*/  LD.E R5, desc[UR44][R16.64+0x200] ;  /* 0x0002002c10057980 */ /* 0x000ea8000c101900 */
[----:B------:R-:W3:Y:S04]  /*1dba0*/  LD.E R12, desc[UR44][R16.64+0x220] ;  /* 0x0002202c100c7980 */ /* 0x000ee8000c101900 */
[----:B------:R-:W4:Y:S04]  /*1dbb0*/  LD.E R29, desc[UR44][R16.64+0x204] ;  /* 0x0002042c101d7980 */ /* 0x000f28000c101900 */
[----:B------:R-:W5:Y:S04]  /*1dbc0*/  LD.E R31, desc[UR44][R16.64+0x210] ;  /* 0x0002102c101f7980 */ /* 0x000f68000c101900 */
[----:B------:R-:W5:Y:S01]  /*1dbd0*/  LD.E R33, desc[UR44][R16.64+0x214] ;  /* 0x0002142c10217980 */ /* 0x000f62000c101900 */
[C---:B--2---:R-:W-:Y:S01]  /*1dbe0*/  FSETP.NEU.FTZ.AND P1, PT, R5.reuse, -INF , PT ;  /* 0xff8000000500780b */ /* 0x044fe20003f3d000 */
[----:B---3--:R-:W-:Y:S01]  /*1dbf0*/  FMUL.FTZ R6, R5, R12 ;  /* 0x0000000c05067220 */ /* 0x008fe20000410000 */
[----:B----4-:R-:W-:-:S04]  /*1dc00*/  FMUL.FTZ R20, R12, R29 ;  /* 0x0000001d0c147220 */ /* 0x010fc80000410000 */
[----:B------:R-:W-:Y:S02]  /*1dc10*/  FSEL R5, R6, RZ, P1 ;  /* 0x000000ff06057208 */ /* 0x000fe40000800000 */
[----:B------:R-:W-:-:S03]  /*1dc20*/  FSETP.NEU.FTZ.AND P1, PT, R29, -INF , PT ;  /* 0xff8000001d00780b */ /* 0x000fc60003f3d000 */
[-CC-:B------:R-:W-:Y:S01]  /*1dc30*/  FFMA.FTZ R9, R56, R12.reuse, -R5.reuse ;  /* 0x0000000c38097223 */ /* 0x180fe20000010805 */
[-CC-:B------:R-:W-:Y:S01]  /*1dc40*/  FFMA.FTZ R14, R62, R12.reuse, -R5.reuse ;  /* 0x0000000c3e0e7223 */ /* 0x180fe20000010805 */
[-CC-:B------:R-:W-:Y:S01]  /*1dc50*/  FFMA.FTZ R6, R24, R12.reuse, -R5.reuse ;  /* 0x0000000c18067223 */ /* 0x180fe20000010805 */
[-CC-:B------:R-:W-:Y:S01]  /*1dc60*/  FFMA.FTZ R7, R32, R12.reuse, -R5.reuse ;  /* 0x0000000c20077223 */ /* 0x180fe20000010805 */
[----:B------:R1:W-:Y:S01]  /*1dc70*/  MUFU.EX2 R13, R9 ;  /* 0x00000009000d7308 */ /* 0x0003e20000000800 */
[-CC-:B------:R-:W-:Y:S01]  /*1dc80*/  FFMA.FTZ R8, R28, R12.reuse, -R5.reuse ;  /* 0x0000000c1c087223 */ /* 0x180fe20000010805 */
[-CC-:B0-----:R-:W-:Y:S01]  /*1dc90*/  FFMA.FTZ R10, R60, R12.reuse, -R5.reuse ;  /* 0x0000000c3c0a7223 */ /* 0x181fe20000010805 */
[----:B------:R-:W-:-:S05]  /*1dca0*/  FFMA.FTZ R18, R44, R12, -R5 ;  /* 0x0000000c2c127223 */ /* 0x000fca0000010805 */
[----:B------:R0:W-:Y:S01]  /*1dcb0*/  MUFU.EX2 R15, R14 ;  /* 0x0000000e000f7308 */ /* 0x0001e20000000800 */
[----:B-1----:R-:W-:-:S07]  /*1dcc0*/  FFMA.FTZ R9, R66, R12, -R5 ;  /* 0x0000000c42097223 */ /* 0x002fce0000010805 */
[----:B------:R1:W-:Y:S01]  /*1dcd0*/  MUFU.EX2 R21, R9 ;  /* 0x0000000900157308 */ /* 0x0003e20000000800 */
[----:B0-----:R-:W-:-:S07]  /*1dce0*/  FFMA.FTZ R14, R68, R12, -R5 ;  /* 0x0000000c440e7223 */ /* 0x001fce0000010805 */
[----:B------:R0:W5:Y:S01]  /*1dcf0*/  MUFU.EX2 R172, R6 ;  /* 0x0000000600ac7308 */ /* 0x0001620000000800 */
[----:B-1----:R-:W-:-:S05]  /*1dd00*/  FSEL R9, R20, RZ, P1 ;  /* 0x000000ff14097208 */ /* 0x002fca0000800000 */
[-CC-:B------:R-:W-:Y:S01]  /*1dd10*/  FFMA.FTZ R20, R58, R12.reuse, -R9.reuse ;  /* 0x0000000c3a147223 */ /* 0x180fe20000010809 */
[-C--:B------:R-:W-:Y:S01]  /*1dd20*/  FFMA.FTZ R22, R76, R12.reuse, -R9 ;  /* 0x0000000c4c167223 */ /* 0x080fe20000010809 */
[----:B------:R1:W2:Y:S01]  /*1dd30*/  MUFU.EX2 R11, R7 ;  /* 0x00000007000b7308 */ /* 0x0002a20000000800 */
[-C--:B0-----:R-:W-:Y:S01]  /*1dd40*/  FFMA.FTZ R6, R36, R12.reuse, -R5 ;  /* 0x0000000c24067223 */ /* 0x081fe20000010805 */
[----:B------:R-:W-:-:S06]  /*1dd50*/  FFMA.FTZ R24, R38, R12, -R9 ;  /* 0x0000000c26187223 */ /* 0x000fcc0000010809 */
[----:B------:R0:W-:Y:S01]  /*1dd60*/  MUFU.EX2 R25, R14 ;  /* 0x0000000e00197308 */ /* 0x0001e20000000800 */
[----:B-1----:R-:W-:Y:S01]  /*1dd70*/  FFMA.FTZ R7, R64, R12, -R5 ;  /* 0x0000000c40077223 */ /* 0x002fe20000010805 */
[----:B-----5:R-:W-:-:S06]  /*1dd80*/  FADD.FTZ R28, R172, R31 ;  /* 0x0000001fac1c7221 */ /* 0x020fcc0000010000 */
[----:B------:R1:W-:Y:S01]  /*1dd90*/  MUFU.EX2 R170, R6 ;  /* 0x0000000600aa7308 */ /* 0x0003e20000000800 */
[-CC-:B0-----:R-:W-:Y:S01]  /*1dda0*/  FFMA.FTZ R14, R26, R12.reuse, -R9.reuse ;  /* 0x0000000c1a0e7223 */ /* 0x181fe20000010809 */
[----:B--2---:R-:W-:Y:S01]  /*1ddb0*/  FADD.FTZ R29, R11, R28 ;  /* 0x0000001c0b1d7221 */ /* 0x004fe20000010000 */
[----:B------:R-:W-:-:S05]  /*1ddc0*/  FFMA.FTZ R26, R80, R12, -R9 ;  /* 0x0000000c501a7223 */ /* 0x000fca0000010809 */
[----:B------:R0:W-:Y:S01]  /*1ddd0*/  MUFU.EX2 R19, R7 ;  /* 0x0000000700137308 */ /* 0x0001e20000000800 */
[----:B-1----:R-:W-:-:S07]  /*1dde0*/  FFMA.FTZ R6, R48, R12, -R5 ;  /* 0x0000000c30067223 */ /* 0x002fce0000010805 */
[----:B------:R1:W-:Y:S01]  /*1ddf0*/  MUFU.EX2 R160, R6 ;  /* 0x0000000600a07308 */ /* 0x0003e20000000800 */
[----:B0-----:R-:W-:-:S07]  /*1de00*/  FFMA.FTZ R7, R70, R12, -R5 ;  /* 0x0000000c46077223 */ /* 0x001fce0000010805 */
[----:B------:R-:W0:Y:S01]  /*1de10*/  MUFU.EX2 R14, R14 ;  /* 0x0000000e000e7308 */ /* 0x000e220000000800 */
[----:B-1----:R-:W-:-:S07]  /*1de20*/  FFMA.FTZ R6, R30, R12, -R9 ;  /* 0x0000000c1e067223 */ /* 0x002fce0000010809 */
[----:B------:R1:W2:Y:S08]  /*1de30*/  MUFU.EX2 R174, R8 ;  /* 0x0000000800ae7308 */ /* 0x0002b00000000800 */
[----:B------:R3:W-:Y:S01]  /*1de40*/  MUFU.EX2 R27, R7 ;  /* 0x00000007001b7308 */ /* 0x0007e20000000800 */
[----:B-1----:R-:W-:Y:S01]  /*1de50*/  FFMA.FTZ R8, R40, R12, -R5 ;  /* 0x0000000c28087223 */ /* 0x002fe20000010805 */
[----:B0-----:R-:W-:-:S06]  /*1de60*/  FADD.FTZ R30, R14, R33 ;  /* 0x000000210e1e7221 */ /* 0x001fcc0000010000 */
[----:B------:R0:W1:Y:S01]  /*1de70*/  MUFU.EX2 R173, R6 ;  /* 0x0000000600ad7308 */ /* 0x0000620000000800 */
[----:B---3--:R-:W-:Y:S01]  /*1de80*/  FFMA.FTZ R7, R74, R12, -R9 ;  /* 0x0000000c4a077223 */ /* 0x008fe20000010809 */
[----:B--2---:R-:W-:-:S04]  /*1de90*/  FADD.FTZ R32, R174, R29 ;  /* 0x0000001dae207221 */ /* 0x004fc80000010000 */
[----:B------:R-:W-:Y:S02]  /*1dea0*/  FADD.FTZ R29, R13, R32 ;  /* 0x000000200d1d7221 */ /* 0x000fe40000010000 */
[----:B------:R2:W-:Y:S01]  /*1deb0*/  MUFU.EX2 R164, R8 ;  /* 0x0000000800a47308 */ /* 0x0005e20000000800 */
[----:B0-----:R-:W-:-:S07]  /*1dec0*/  FFMA.FTZ R6, R78, R12, -R9 ;  /* 0x0000000c4e067223 */ /* 0x001fce0000010809 */
[----:B------:R0:W-:Y:S01]  /*1ded0*/  MUFU.EX2 R175, R7 ;  /* 0x0000000700af7308 */ /* 0x0001e20000000800 */
[-CC-:B--2---:R-:W-:Y:S01]  /*1dee0*/  FFMA.FTZ R8, R52, R12.reuse, -R5.reuse ;  /* 0x0000000c34087223 */ /* 0x184fe20000010805 */
[----:B-1----:R-:W-:Y:S01]  /*1def0*/  FADD.FTZ R30, R173, R30 ;  /* 0x0000001ead1e7221 */ /* 0x002fe20000010000 */
[----:B------:R-:W-:-:S05]  /*1df00*/  FFMA.FTZ R5, R72, R12, -R5 ;  /* 0x0000000c48057223 */ /* 0x000fca0000010805 */
[----:B------:R1:W-:Y:S01]  /*1df10*/  MUFU.EX2 R162, R8 ;  /* 0x0000000800a27308 */ /* 0x0003e20000000800 */
[----:B0-----:R-:W-:-:S07]  /*1df20*/  FFMA.FTZ R7, R42, R12, -R9 ;  /* 0x0000000c2a077223 */ /* 0x001fce0000010809 */
[----:B------:R-:W-:Y:S01]  /*1df30*/  MUFU.EX2 R20, R20 ;  /* 0x0000001400147308 */ /* 0x000fe20000000800 */
[----:B-1----:R-:W-:-:S07]  /*1df40*/  FFMA.FTZ R8, R34, R12, -R9 ;  /* 0x0000000c22087223 */ /* 0x002fce0000010809 */
[----:B------:R-:W0:Y:S08]  /*1df50*/  MUFU.EX2 R10, R10 ;  /* 0x0000000a000a7308 */ /* 0x000e300000000800 */
[----:B------:R1:W2:Y:S08]  /*1df60*/  MUFU.EX2 R169, R8 ;  /* 0x0000000800a97308 */ /* 0x0002b00000000800 */
[----:B------:R-:W3:Y:S01]  /*1df70*/  MUFU.EX2 R22, R22 ;  /* 0x0000001600167308 */ /* 0x000ee20000000800 */
[----:B0-----:R-:W-:Y:S01]  /*1df80*/  FADD.FTZ R32, R10, R29 ;  /* 0x0000001d0a207221 */ /* 0x001fe20000010000 */
[----:B-1----:R-:W-:-:S03]  /*1df90*/  FFMA.FTZ R8, R46, R12, -R9 ;  /* 0x0000000c2e087223 */ /* 0x002fc60000010809 */
[----:B------:R-:W-:-:S03]  /*1dfa0*/  FADD.FTZ R31, R15, R32 ;  /* 0x000000200f1f7221 */ /* 0x000fc60000010000 */
[----:B------:R-:W0:Y:S01]  /*1dfb0*/  MUFU.EX2 R24, R24 ;  /* 0x0000001800187308 */ /* 0x000e220000000800 */
[----:B------:R-:W-:-:S07]  /*1dfc0*/  FADD.FTZ R32, R170, R31 ;  /* 0x0000001faa207221 */ /* 0x000fce0000010000 */
[----:B------:R1:W-:Y:S08]  /*1dfd0*/  MUFU.EX2 R165, R7 ;  /* 0x0000000700a57308 */ /* 0x0003f00000000800 */
[----:B------:R4:W5:Y:S01]  /*1dfe0*/  MUFU.EX2 R171, R6 ;  /* 0x0000000600ab7308 */ /* 0x0009620000000800 */
[----:B-1----:R-:W-:-:S04]  /*1dff0*/  FADD.FTZ R7, R175, R30 ;  /* 0x0000001eaf077221 */ /* 0x002fc80000010000 */
[----:B------:R-:W-:Y:S01]  /*1e000*/  FADD.FTZ R30, R20, R7 ;  /* 0x00000007141e7221 */ /* 0x000fe20000010000 */
[-CC-:B------:R-:W-:Y:S02]  /*1e010*/  FFMA.FTZ R7, R50, R12.reuse, -R9.reuse ;  /* 0x0000000c32077223 */ /* 0x180fe40000010809 */
[----:B------:R-:W1:Y:S01]  /*1e020*/  MUFU.EX2 R26, R26 ;  /* 0x0000001a001a7308 */ /* 0x000e620000000800 */
[----:B--2---:R-:W-:Y:S01]  /*1e030*/  FADD.FTZ R29, R169, R30 ;  /* 0x0000001ea91d7221 */ /* 0x004fe20000010000 */
[----:B----4-:R-:W-:-:S03]  /*1e040*/  FFMA.FTZ R6, R82, R12, -R9 ;  /* 0x0000000c52067223 */ /* 0x010fc60000010809 */
[----:B---3--:R-:W-:-:S03]  /*1e050*/  FADD.FTZ R29, R22, R29 ;  /* 0x0000001d161d7221 */ /* 0x008fc60000010000 */
[----:B------:R-:W2:Y:S08]  /*1e060*/  MUFU.EX2 R18, R18 ;  /* 0x0000001200127308 */ /* 0x000eb00000000800 */
[----:B------:R3:W4:Y:S08]  /*1e070*/  MUFU.EX2 R167, R8 ;  /* 0x0000000800a77308 */ /* 0x0007300000000800 */
[----:B------:R0:W4:Y:S01]  /*1e080*/  MUFU.EX2 R28, R6 ;  /* 0x00000006001c7308 */ /* 0x0001220000000800 */
[----:B---3--:R-:W-:-:S07]  /*1e090*/  FFMA.FTZ R8, R84, R12, -R9 ;  /* 0x0000000c54087223 */ /* 0x008fce0000010809 */
[----:B------:R3:W4:Y:S01]  /*1e0a0*/  MUFU.EX2 R161, R7 ;  /* 0x0000000700a17308 */ /* 0x0007220000000800 */
[----:B0-----:R-:W-:Y:S01]  /*1e0b0*/  FADD.FTZ R6, R24, R29 ;  /* 0x0000001d18067221 */ /* 0x001fe20000010000 */
[----:B------:R-:W-:-:S03]  /*1e0c0*/  FADD.FTZ R29, R19, R32 ;  /* 0x00000020131d7221 */ /* 0x000fc60000010000 */
[----:B-----5:R-:W-:Y:S01]  /*1e0d0*/  FADD.FTZ R32, R171, R6 ;  /* 0x00000006ab207221 */ /* 0x020fe20000010000 */
[----:B------:R-:W-:Y:S01]  /*1e0e0*/  FADD.FTZ R34, R164, R29 ;  /* 0x0000001da4227221 */ /* 0x000fe20000010000 */
[-CC-:B------:R-:W-:Y:S01]  /*1e0f0*/  FFMA.FTZ R6, R54, R12.reuse, -R9.reuse ;  /* 0x0000000c36067223 */ /* 0x180fe20000010809 */
[----:B------:R0:W5:Y:S01]  /*1e100*/  MUFU.EX2 R30, R8 ;  /* 0x00000008001e7308 */ /* 0x0001620000000800 */
[----:B---3--:R-:W-:Y:S01]  /*1e110*/  FADD.FTZ R7, R165, R32 ;  /* 0x00000020a5077221 */ /* 0x008fe20000010000 */
[----:B------:R-:W-:Y:S01]  /*1e120*/  FADD.FTZ R29, R21, R34 ;  /* 0x00000022151d7221 */ /* 0x000fe20000010000 */
[----:B------:R-:W-:Y:S02]  /*1e130*/  FFMA.FTZ R9, R86, R12, -R9 ;  /* 0x0000000c56097223 */ /* 0x000fe40000010809 */
[----:B-1----:R-:W-:Y:S01]  /*1e140*/  FADD.FTZ R32, R26, R7 ;  /* 0x000000071a207221 */ /* 0x002fe20000010000 */
[----:B--2---:R-:W-:Y:S02]  /*1e150*/  FADD.FTZ R34, R18, R29 ;  /* 0x0000001d12227221 */ /* 0x004fe40000010000 */
[----:B------:R5:W1:Y:S01]  /*1e160*/  MUFU.EX2 R163, R6 ;  /* 0x0000000600a37308 */ /* 0x000a620000000800 */
[----:B----4-:R-:W-:Y:S01]  /*1e170*/  FADD.FTZ R7, R167, R32 ;  /* 0x00000020a7077221 */ /* 0x010fe20000010000 */
[----:B------:R-:W-:-:S03]  /*1e180*/  FADD.FTZ R29, R25, R34 ;  /* 0x00000022191d7221 */ /* 0x000fc60000010000 */
[----:B0-----:R-:W-:Y:S01]  /*1e190*/  FADD.FTZ R8, R28, R7 ;  /* 0x000000071c087221 */ /* 0x001fe20000010000 */
[----:B------:R-:W-:Y:S02]  /*1e1a0*/  FADD.FTZ R32, R160, R29 ;  /* 0x0000001da0207221 */ /* 0x000fe40000010000 */
[----:B------:R-:W0:Y:S01]  /*1e1b0*/  MUFU.EX2 R5, R5 ;  /* 0x0000000500057308 */ /* 0x000e220000000800 */
[----:B------:R-:W-:Y:S01]  /*1e1c0*/  FADD.FTZ R7, R161, R8 ;  /* 0x00000008a1077221 */ /* 0x000fe20000010000 */
[----:B------:R-:W-:-:S03]  /*1e1d0*/  FADD.FTZ R29, R27, R32 ;  /* 0x000000201b1d7221 */ /* 0x000fc60000010000 */
[----:B-----5:R-:W-:Y:S01]  /*1e1e0*/  FADD.FTZ R6, R30, R7 ;  /* 0x000000071e067221 */ /* 0x020fe20000010000 */
[----:B------:R-:W-:Y:S02]  /*1e1f0*/  FADD.FTZ R8, R162, R29 ;  /* 0x0000001da2087221 */ /* 0x000fe40000010000 */
[----:B------:R-:W2:Y:S01]  /*1e200*/  MUFU.EX2 R12, R9 ;  /* 0x00000009000c7308 */ /* 0x000ea20000000800 */
[----:B-1----:R-:W-:Y:S01]  /*1e210*/  FADD.FTZ R7, R163, R6 ;  /* 0x00000006a3077221 */ /* 0x002fe20000010000 */
[----:B0-----:R-:W-:-:S05]  /*1e220*/  FADD.FTZ R29, R5, R8 ;  /* 0x00000008051d7221 */ /* 0x001fca0000010000 */
[----:B------:R-:W-:Y:S01]  /*1e230*/  ST.E desc[UR44][R16.64+0x210], R29 ;  /* 0x0002101d10007985 */ /* 0x000fe2000c10192c */
[----:B--2---:R-:W-:-:S05]  /*1e240*/  FADD.FTZ R31, R12, R7 ;  /* 0x000000070c1f7221 */ /* 0x004fca0000010000 */
[----:B------:R-:W-:Y:S01]  /*1e250*/  ST.E desc[UR44][R16.64+0x214], R31 ;  /* 0x0002141f10007985 */ /* 0x000fe2000c10192c */
[----:B------:R-:W-:Y:S06]  /*1e260*/  BAR.SYNC.DEFER_BLOCKING 0xf, 0x100 ;  /* 0x03c4000000007b1d */ /* 0x000fec0000010000 */
[----:B------:R-:W2:Y:S04]  /*1e270*/  LD.E.64 R6, desc[UR44][R16.64+0x138] ;  /* 0x0001382c10067980 */ /* 0x000ea8000c101b00 */
[----:B--2---:R-:W2:Y:S04]  /*1e280*/  LD.E.64 R8, desc[UR44][R6.64+0x8] ;  /* 0x0000082c06087980 */ /* 0x004ea8000c101b00 */
[----:B------:R-:W3:Y:S01]  /*1e290*/  LD.E.64 R32, desc[UR44][R6.64] ;  /* 0x0000002c06207980 */ /* 0x000ee2000c101b00 */
[----:B------:R-:W-:-:S02]  /*1e2a0*/  F2FP.BF16.F32.PACK_AB R172, R11, R172 ;  /* 0x000000ac0bac723e */ /* 0x000fc400000010ff */
[----:B------:R-:W-:Y:S02]  /*1e2b0*/  F2FP.BF16.F32.PACK_AB R174, R13, R174 ;  /* 0x000000ae0dae723e */ /* 0x000fe400000010ff */
[----:B------:R-:W-:Y:S02]  /*1e2c0*/  F2FP.BF16.F32.PACK_AB R173, R173, R14 ;  /* 0x0000000eadad723e */ /* 0x000fe400000010ff */
[----:B------:R-:W-:Y:S02]  /*1e2d0*/  F2FP.BF16.F32.PACK_AB R175, R20, R175 ;  /* 0x000000af14af723e */ /* 0x000fe400000010ff */
[----:B------:R-:W-:Y:S02]  /*1e2e0*/  F2FP.BF16.F32.PACK_AB R168, R15, R10 ;  /* 0x0000000a0fa8723e */ /* 0x000fe400000010ff */
[----:B------:R-:W-:Y:S02]  /*1e2f0*/  F2FP.BF16.F32.PACK_AB R170, R19, R170 ;  /* 0x000000aa13aa723e */ /* 0x000fe400000010ff */
        /* <DEDUP_REMOVED lines=10> */
[----:B--2---:R-:W-:-:S05]  /*1e3a0*/  MOV R9, R8 ;  /* 0x0000000800097202 */ /* 0x004fca0000000f00 */
[--C-:B---3--:R-:W-:Y:S01]  /*1e3b0*/  IMAD R33, R33, 0x2, R9.reuse ;  /* 0x0000000221217824 */ /* 0x108fe200078e0209 */
[----:B------:R-:W-:Y:S01]  /*1e3c0*/  STSM.16.M88.4 [R9], R172 ;  /* 0x000000ac09007844 */ /* 0x000fe20000000200 */
[C---:B------:R-:W-:Y:S02]  /*1e3d0*/  IMAD R8, R32.reuse, 0x2, R9 ;  /* 0x0000000220087824 */ /* 0x040fe400078e0209 */
[----:B------:R-:W-:-:S03]  /*1e3e0*/  IMAD R32, R32, 0x2, R33 ;  /* 0x0000000220207824 */ /* 0x000fc600078e0221 */
[----:B------:R-:W-:Y:S04]  /*1e3f0*/  STSM.16.M88.4 [R8], R168 ;  /* 0x000000a808007844 */ /* 0x000fe80000000200 */
[----:B------:R-:W-:Y:S04]  /*1e400*/  STSM.16.M88.4 [R33], R164 ;  /* 0x000000a421007844 */ /* 0x000fe80000000200 */
[----:B------:R-:W-:Y:S04]  /*1e410*/  STSM.16.M88.4 [R32], R160 ;  /* 0x000000a020007844 */ /* 0x000fe80000000200 */
[----:B------:R-:W2:Y:S01]  /*1e420*/  LD.E R5, desc[UR44][R16.64+0x230] ;  /* 0x0002302c10057980 */ /* 0x000ea2000c101900 */
[----:B------:R-:W-:Y:S01]  /*1e430*/  LOP3.LUT R22, R2, 0x4, RZ, 0xfc, !PT ;  /* 0x0000000402167812 */ /* 0x000fe200078efcff */
[----:B--2---:R-:W-:-:S05]  /*1e440*/  FMUL.FTZ R5, R4, R5 ;  /* 0x0000000504057220 */ /* 0x004fca0000410000 */
[----:B------:R0:W-:Y:S04]  /*1e450*/  ST.E desc[UR44][R16.64+0x230], R5 ;  /* 0x0002300510007985 */ /* 0x0001e8000c10192c */
[----:B------:R-:W2:Y:S02]  /*1e460*/  LD.E R7, desc[UR44][R22.64] ;  /* 0x0000002c16077980 */ /* 0x000ea4000c101900 */
[----:B--2---:R-:W-:-:S05]  /*1e470*/  FMUL.FTZ R7, R4, R7 ;  /* 0x0000000704077220 */ /* 0x004fca0000410000 */
[----:B------:R1:W-:Y:S04]  /*1e480*/  ST.E desc[UR44][R22.64], R7 ;  /* 0x0000000716007985 */ /* 0x0003e8000c10192c */
[----:B0-----:R-:W2:Y:S04]  /*1e490*/  LD.E R5, desc[UR44][R16.64+0x270] ;  /* 0x0002702c10057980 */ /* 0x001ea8000c101900 */
[----:B------:R-:W3:Y:S04]  /*1e4a0*/  LD.E R131, desc[UR44][R16.64+0x424] ;  /* 0x0004242c10837980 */ /* 0x000ee8000c101900 */
[----:B------:R-:W4:Y:S04]  /*1e4b0*/  LD.E R9, desc[UR44][R16.64+0x240] ;  /* 0x0002402c10097980 */ /* 0x000f28000c101900 */
[----:B------:R-:W5:Y:S04]  /*1e4c0*/  LD.E R11, desc[UR44][R16.64+0x244] ;  /* 0x0002442c100b7980 */ /* 0x000f68000c101900 */
[----:B------:R-:W5:Y:S04]  /*1e4d0*/  LD.E R13, desc[UR44][R16.64+0x250] ;  /* 0x0002502c100d7980 */ /* 0x000f68000c101900 */
[----:B------:R-:W5:Y:S04]  /*1e4e0*/  LD.E R15, desc[UR44][R16.64+0x254] ;  /* 0x0002542c100f7980 */ /* 0x000f68000c101900 */
[----:B------:R-:W5:Y:S04]  /*1e4f0*/  LD.E R19, desc[UR44][R16.64+0x260] ;  /* 0x0002602c10137980 */ /* 0x000f68000c101900 */
[----:B------:R-:W5:Y:S04]  /*1e500*/  LD.E R21, desc[UR44][R16.64+0x264] ;  /* 0x0002642c10157980 */ /* 0x000f68000c101900 */
[----:B------:R-:W5:Y:S04]  /*1e510*/  LD.E R25, desc[UR44][R16.64+0x274] ;  /* 0x0002742c10197980 */ /* 0x000f68000c101900 */
[----:B------:R-:W5:Y:S04]  /*1e520*/  LD.E R27, desc[UR44][R16.64+0x280] ;  /* 0x0002802c101b7980 */ /* 0x000f68000c101900 */
[----:B-1----:R-:W5:Y:S04]  /*1e530*/  LD.E R7, desc[UR44][R16.64+0x284] ;  /* 0x0002842c10077980 */ /* 0x002f68000c101900 */
[----:B------:R-:W5:Y:S04]  /*1e540*/  LD.E R29, desc[UR44][R16.64+0x290] ;  /* 0x0002902c101d7980 */ /* 0x000f68000c101900 */
        /* <DEDUP_REMOVED lines=49> */
[----:B------:R-:W5:Y:S01]  /*1e860*/  LD.E R129, desc[UR44][R16.64+0x420] ;  /* 0x0004202c10817980 */ /* 0x000f62000c101900 */
[C---:B--2---:R-:W-:Y:S01]  /*1e870*/  FMUL.FTZ R5, R4.reuse, R5 ;  /* 0x0000000504057220 */ /* 0x044fe20000410000 */
[----:B---3--:R-:W-:-:S04]  /*1e880*/  FMUL.FTZ R131, R4, R131 ;  /* 0x0000008304837220 */ /* 0x008fc80000410000 */
[----:B------:R0:W-:Y:S01]  /*1e890*/  ST.E desc[UR44][R16.64+0x270], R5 ;  /* 0x0002700510007985 */ /* 0x0001e2000c10192c */
[C---:B----4-:R-:W-:Y:S01]  /*1e8a0*/  FMUL.FTZ R9, R4.reuse, R9 ;  /* 0x0000000904097220 */ /* 0x050fe20000410000 */
[C---:B-----5:R-:W-:Y:S01]  /*1e8b0*/  FMUL.FTZ R11, R4.reuse, R11 ;  /* 0x0000000b040b7220 */ /* 0x060fe20000410000 */
[C---:B------:R-:W-:Y:S01]  /*1e8c0*/  FMUL.FTZ R13, R4.reuse, R13 ;  /* 0x0000000d040d7220 */ /* 0x040fe20000410000 */
[--C-:B0-----:R-:W-:Y:S02]  /*1e8d0*/  IMAD.MOV.U32 R5, RZ, RZ, R23.reuse ;  /* 0x000000ffff057224 */ /* 0x101fe400078e0017 */
        /* <DEDUP_REMOVED lines=57> */
[C---:B------:R-:W-:Y:S01]  /*1ec70*/  LOP3.LUT R4, R2.reuse, 0x8, RZ, 0xfc, !PT ;  /* 0x0000000802047812 */ /* 0x040fe200078efcff */
[----:B------:R-:W-:Y:S04]  /*1ec80*/  ST.E desc[UR44][R16.64+0x424], R131 ;  /* 0x0004248310007985 */ /* 0x000fe8000c10192c */
        /* <DEDUP_REMOVED lines=8> */
[----:B------:R0:W-:Y:S04]  /*1ed10*/  ST.E desc[UR44][R16.64+0x284], R7 ;  /* 0x0002840710007985 */ /* 0x0001e8000c10192c */
[----:B------:R-:W-:Y:S04]  /*1ed20*/  ST.E desc[UR44][R16.64+0x290], R29 ;  /* 0x0002901d10007985 */ /* 0x000fe8000c10192c */
[----:B------:R-:W-:Y:S04]  /*1ed30*/  ST.E desc[UR44][R16.64+0x294], R31 ;  /* 0x0002941f10007985 */ /* 0x000fe8000c10192c */
[----:B------:R-:W-:Y:S04]  /*1ed40*/  ST.E desc[UR44][R16.64+0x2a0], R33 ;  /* 0x0002a02110007985 */ /* 0x000fe8000c10192c */
[----:B------:R1:W-:Y:S04]  /*1ed50*/  ST.E desc[UR44][R16.64+0x2a4], R35 ;  /* 0x0002a42310007985 */ /* 0x0003e8000c10192c */
        /* <DEDUP_REMOVED lines=47> */
[----:B------:R-:W2:Y:S01]  /*1f050*/  LD.E R8, desc[UR44][R4.64] ;  /* 0x0000002c04087980 */ /* 0x000ea2000c101900 */
[----:B------:R-:W-:Y:S01]  /*1f060*/  LOP3.LUT R6, R2, 0xc, RZ, 0xfc, !PT ;  /* 0x0000000c02067812 */ /* 0x000fe200078efcff */
[----:B0-----:R-:W-:-:S02]  /*1f070*/  IMAD.MOV.U32 R7, RZ, RZ, R23 ;  /* 0x000000ffff077224 */ /* 0x001fc400078e0017 */
[----:B--2---:R-:W-:-:S05]  /*1f080*/  FMUL.FTZ R9, R3, R8 ;  /* 0x0000000803097220 */ /* 0x004fca0000410000 */
[----:B------:R0:W-:Y:S04]  /*1f090*/  ST.E desc[UR44][R4.64], R9 ;  /* 0x0000000904007985 */ /* 0x0001e8000c10192c */
[----:B------:R-:W2:Y:S02]  /*1f0a0*/  LD.E R8, desc[UR44][R6.64] ;  /* 0x0000002c06087980 */ /* 0x000ea4000c101900 */
[----:B--2---:R-:W-:-:S05]  /*1f0b0*/  FMUL.FTZ R11, R3, R8 ;  /* 0x00000008030b7220 */ /* 0x004fca0000410000 */
[----:B------:R2:W-:Y:S04]  /*1f0c0*/  ST.E desc[UR44][R6.64], R11 ;  /* 0x0000000b06007985 */ /* 0x0005e8000c10192c */
[----:B------:R-:W3:Y:S04]  /*1f0d0*/  LD.E R134, desc[UR44][R16.64+0x42c] ;  /* 0x00042c2c10867980 */ /* 0x000ee8000c101900 */
[----:B------:R-:W0:Y:S04]  /*1f0e0*/  LD.E R8, desc[UR44][R16.64+0x248] ;  /* 0x0002482c10087980 */ /* 0x000e28000c101900 */
[----:B------:R-:W2:Y:S04]  /*1f0f0*/  LD.E R10, desc[UR44][R16.64+0x24c] ;  /* 0x00024c2c100a7980 */ /* 0x000ea8000c101900 */
        /* <DEDUP_REMOVED lines=59> */
[----:B-1----:R-:W5:Y:S01]  /*1f4b0*/  LD.E R35, desc[UR44][R16.64+0x230] ;  /* 0x0002302c10237980 */ /* 0x002f62000c101900 */
[C---:B---3--:R-:W-:Y:S01]  /*1f4c0*/  FMUL.FTZ R25, R3.reuse, R134 ;  /* 0x0000008603197220 */ /* 0x048fe20000410000 */
[----:B0-----:R-:W-:-:S04]  /*1f4d0*/  FMUL.FTZ R9, R3, R8 ;  /* 0x0000000803097220 */ /* 0x001fc80000410000 */
[----:B------:R0:W-:Y:S01]  /*1f4e0*/  ST.E desc[UR44][R16.64+0x42c], R25 ;  /* 0x00042c1910007985 */ /* 0x0001e2000c10192c */
[C---:B--2---:R-:W-:Y:S01]  /*1f4f0*/  FMUL.FTZ R11, R3.reuse, R10 ;  /* 0x0000000a030b7220 */ /* 0x044fe20000410000 */
[C---:B----4-:R-:W-:Y:S01]  /*1f500*/  FMUL.FTZ R13, R3.reuse, R12 ;  /* 0x0000000c030d7220 */ /* 0x050fe20000410000 */
[C---:B-----5:R-:W-:Y:S01]  /*1f510*/  FMUL.FTZ R15, R3.reuse, R14 ;  /* 0x0000000e030f7220 */ /* 0x060fe20000410000 */
[C---:B------:R-:W-:Y:S01]  /*1f520*/  FMUL.FTZ R19, R3.reuse, R18 ;  /* 0x0000001203137220 */ /* 0x040fe20000410000 */
[C---:B------:R-:W-:Y:S01]  /*1f530*/  FMUL.FTZ R21, R3.reuse, R20 ;  /* 0x0000001403157220 */ /* 0x040fe20000410000 */
[C---:B0-----:R-:W-:Y:S01]  /*1f540*/  FMUL.FTZ R25, R3.reuse, R26 ;  /* 0x0000001a03197220 */ /* 0x041fe20000410000 */
[C---:B------:R-:W-:Y:S01]  /*1f550*/  FMUL.FTZ R27, R3.reuse, R28 ;  /* 0x0000001c031b7220 */ /* 0x040fe20000410000 */
[C---:B------:R-:W-:Y:S01]  /*1f560*/  FMUL.FTZ R29, R3.reuse, R30 ;  /* 0x0000001e031d7220 */ /* 0x040fe20000410000 */
[C---:B------:R-:W-:Y:S01]  /*1f570*/  FMUL.FTZ R31, R3.reuse, R32 ;  /* 0x00000020031f7220 */ /* 0x040fe20000410000 */
[----:B------:R0:W-:Y:S04]  /*1f580*/  ST.E desc[UR44][R16.64+0x248], R9 ;  /* 0x0002480910007985 */ /* 0x0001e8000c10192c */
[----:B------:R1:W-:Y:S04]  /*1f590*/  ST.E desc[UR44][R16.64+0x24c], R11 ;  /* 0x00024c0b10007985 */ /* 0x0003e8000c10192c */
[----:B------:R2:W-:Y:S04]  /*1f5a0*/  ST.E desc[UR44][R16.64+0x258], R13 ;  /* 0x0002580d10007985 */ /* 0x0005e8000c10192c */
[----:B------:R3:W-:Y:S01]  /*1f5b0*/  ST.E desc[UR44][R16.64+0x25c], R15 ;  /* 0x00025c0f10007985 */ /* 0x0007e2000c10192c */
[----:B0-----:R-:W-:-:S03]  /*1f5c0*/  FMUL.FTZ R9, R3, R24 ;  /* 0x0000001803097220 */ /* 0x001fc60000410000 */
[----:B------:R0:W-:Y:S01]  /*1f5d0*/  ST.E desc[UR44][R16.64+0x268], R19 ;  /* 0x0002681310007985 */ /* 0x0001e2000c10192c */
[----:B-1----:R-:W-:-:S03]  /*1f5e0*/  FMUL.FTZ R11, R3, R34 ;  /* 0x00000022030b7220 */ /* 0x002fc60000410000 */
[----:B------:R1:W-:Y:S01]  /*1f5f0*/  ST.E desc[UR44][R16.64+0x26c], R21 ;  /* 0x00026c1510007985 */ /* 0x0003e2000c10192c */
[----:B--2---:R-:W-:-:S03]  /*1f600*/  FMUL.FTZ R13, R3, R36 ;  /* 0x00000024030d7220 */ /* 0x004fc60000410000 */
[----:B------:R2:W-:Y:S01]  /*1f610*/  ST.E desc[UR44][R16.64+0x27c], R25 ;  /* 0x00027c1910007985 */ /* 0x0005e2000c10192c */
[----:B---3--:R-:W-:-:S03]  /*1f620*/  FMUL.FTZ R15, R3, R38 ;  /* 0x00000026030f7220 */ /* 0x008fc60000410000 */
[----:B------:R3:W-:Y:S01]  /*1f630*/  ST.E desc[UR44][R16.64+0x288], R27 ;  /* 0x0002881b10007985 */ /* 0x0007e2000c10192c */
[----:B0-----:R-:W-:-:S03]  /*1f640*/  FMUL.FTZ R19, R3, R40 ;  /* 0x0000002803137220 */ /* 0x001fc60000410000 */
[----:B------:R0:W-:Y:S01]  /*1f650*/  ST.E desc[UR44][R16.64+0x28c], R29 ;  /* 0x00028c1d10007985 */ /* 0x0001e2000c10192c */
[----:B-1----:R-:W-:-:S03]  /*1f660*/  FMUL.FTZ R21, R3, R42 ;  /* 0x0000002a03157220 */ /* 0x002fc60000410000 */
[----:B------:R1:W-:Y:S01]  /*1f670*/  ST.E desc[UR44][R16.64+0x298], R31 ;  /* 0x0002981f10007985 */ /* 0x0003e2000c10192c */
[C---:B--2---:R-:W-:Y:S01]  /*1f680*/  FMUL.FTZ R25, R3.reuse, R46 ;  /* 0x0000002e03197220 */ /* 0x044fe20000410000 */
[C---:B---3--:R-:W-:Y:S01]  /*1f690*/  FMUL.FTZ R27, R3.reuse, R48 ;  /* 0x00000030031b7220 */ /* 0x048fe20000410000 */
[C---:B0-----:R-:W-:Y:S01]  /*1f6a0*/  FMUL.FTZ R29, R3.reuse, R50 ;  /* 0x00000032031d7220 */ /* 0x041fe20000410000 */
[C---:B-1----:R-:W-:Y:S01]  /*1f6b0*/  FMUL.FTZ R31, R3.reuse, R52 ;  /* 0x00000034031f7220 */ /* 0x042fe20000410000 */
        /* <DEDUP_REMOVED lines=61> */
[----:B------:R1:W-:Y:S01]  /*1fa90*/  ST.E desc[UR44][R16.64+0x38c], R11 ;  /* 0x00038c0b10007985 */ /* 0x0003e2000c10192c */
[----:B------:R-:W-:-:S03]  /*1faa0*/  FMUL.FTZ R33, R3, R132 ;  /* 0x0000008403217220 */ /* 0x000fc60000410000 */
        /* <DEDUP_REMOVED lines=17> */
[----:B-1----:R-:W-:Y:S01]  /*1fbc0*/  FMUL.FTZ R31, R3, R130 ;  /* 0x00000082031f7220 */ /* 0x002fe20000410000 */
[----:B------:R-:W-:Y:S04]  /*1fbd0*/  ST.E desc[UR44][R16.64+0x3b8], R9 ;  /* 0x0003b80910007985 */ /* 0x000fe8000c10192c */
[----:B------:R0:W-:Y:S04]  /*1fbe0*/  ST.E desc[UR44][R16.64+0x3dc], R11 ;  /* 0x0003dc0b10007985 */ /* 0x0001e8000c10192c */
        /* <DEDUP_REMOVED lines=8> */
[----:B------:R-:W-:Y:S04]  /*1fc70*/  ST.E desc[UR44][R16.64+0x428], R33 ;  /* 0x0004282110007985 */ /* 0x000fe8000c10192c */
[----:B------:R-:W-:Y:S04]  /*1fc80*/  ST.E desc[UR44][R16.64+0x230], R35 ;  /* 0x0002302310007985 */ /* 0x000fe8000c10192c */
[----:B0-----:R-:W2:Y:S04]  /*1fc90*/  LD.E R11, desc[UR44][R22.64] ;  /* 0x0000002c160b7980 */ /* 0x001ea8000c101900 */
[----:B------:R-:W5:Y:S04]  /*1fca0*/  LD.E R3, desc[UR44][R16.64+0x1e8] ;  /* 0x0001e82c10037980 */ /* 0x000f68000c101900 */
[----:B------:R-:W5:Y:S04]  /*1fcb0*/  LD.E.64 R8, desc[UR44][R16.64+0xa8] ;  /* 0x0000a82c10087980 */ /* 0x000f68000c101b00 */
[----:B--2---:R0:W-:Y:S04]  /*1fcc0*/  ST.E desc[UR44][R22.64], R11 ;  /* 0x0000000b16007985 */ /* 0x0041e8000c10192c */
[----:B-1----:R-:W2:Y:S04]  /*1fcd0*/  LD.E R13, desc[UR44][R4.64] ;  /* 0x0000002c040d7980 */ /* 0x002ea8000c101900 */
[----:B--2---:R1:W-:Y:S04]  /*1fce0*/  ST.E desc[UR44][R4.64], R13 ;  /* 0x0000000d04007985 */ /* 0x0043e8000c10192c */
[----:B------:R-:W2:Y:S04]  /*1fcf0*/  LD.E R15, desc[UR44][R6.64] ;  /* 0x0000002c060f7980 */ /* 0x000ea8000c101900 */
[----:B--2---:R2:W-:Y:S04]  /*1fd00*/  ST.E desc[UR44][R6.64], R15 ;  /* 0x0000000f06007985 */ /* 0x0045e8000c10192c */
[----:B---3--:R-:W3:Y:S04]  /*1fd10*/  LD.E R19, desc[UR44][R16.64+0x240] ;  /* 0x0002402c10137980 */ /* 0x008ee8000c101900 */
[----:B----4-:R-:W4:Y:S04]  /*1fd20*/  LD.E R21, desc[UR44][R16.64+0x244] ;  /* 0x0002442c10157980 */ /* 0x010f28000c101900 */
[----:B-----5:R-:W5:Y:S04]  /*1fd30*/  LD.E R25, desc[UR44][R16.64+0x248] ;  /* 0x0002482c10197980 */ /* 0x020f68000c101900 */
[----:B------:R-:W5:Y:S04]  /*1fd40*/  LD.E R27, desc[UR44][R16.64+0x24c] ;  /* 0x00024c2c101b7980 */ /* 0x000f68000c101900 */
[----:B------:R-:W5:Y:S04]  /*1fd50*/  LD.E R29, desc[UR44][R16.64+0x250] ;  /* 0x0002502c101d7980 */ /* 0x000f68000c101900 */
[----:B------:R-:W5:Y:S04]  /*1fd60*/  LD.E R31, desc[UR44][R16.64+0x254] ;  /* 0x0002542c101f7980 */ /* 0x000f68000c101900 */
[----:B0-----:R-:W5:Y:S04]  /*1fd70*/  LD.E R11, desc[UR44][R16.64+0x258] ;  /* 0x0002582c100b7980 */ /* 0x001f68000c101900 */
[----:B------:R-:W5:Y:S04]  /*1fd80*/  LD.E R33, desc[UR44][R16.64+0x25c] ;  /* 0x00025c2c10217980 */ /* 0x000f68000c101900 */
[----:B-1----:R-:W5:Y:S04]  /*1fd90*/  LD.E R13, desc[UR44][R16.64+0x260] ;  /* 0x0002602c100d7980 */ /* 0x002f68000c101900 */
[----:B------:R-:W5:Y:S04]  /*1fda0*/  LD.E R35, desc[UR44][R16.64+0x264] ;  /* 0x0002642c10237980 */ /* 0x000f68000c101900 */
[----:B--2---:R-:W2:Y:S04]  /*1fdb0*/  LD.E R15, desc[UR44][R16.64+0x268] ;  /* 0x0002682c100f7980 */ /* 0x004ea8000c101900 */
[----:B------:R-:W2:Y:S04]  /*1fdc0*/  LD.E R37, desc[UR44][R16.64+0x26c] ;  /* 0x00026c2c10257980 */ /* 0x000ea8000c101900 */
        /* <DEDUP_REMOVED lines=112> */
[----:B---3--:R-:W-:Y:S04]  /*204d0*/  ST.E desc[UR44][R16.64+0x240], R19 ;  /* 0x0002401310007985 */ /* 0x008fe8000c10192c */
[----:B----4-:R-:W-:Y:S04]  /*204e0*/  ST.E desc[UR44][R16.64+0x244], R21 ;  /* 0x0002441510007985 */ /* 0x010fe8000c10192c */
[----:B-----5:R-:W-:Y:S04]  /*204f0*/  ST.E desc[UR44][R16.64+0x248], R25 ;  /* 0x0002481910007985 */ /* 0x020fe8000c10192c */
[----:B------:R-:W-:Y:S04]  /*20500*/  ST.E desc[UR44][R16.64+0x24c], R27 ;  /* 0x00024c1b10007985 */ /* 0x000fe8000c10192c */
[----:B------:R-:W-:Y:S04]  /*20510*/  ST.E desc[UR44][R16.64+0x250], R29 ;  /* 0x0002501d10007985 */ /* 0x000fe8000c10192c */
[----:B------:R-:W-:Y:S04]  /*20520*/  ST.E desc[UR44][R16.64+0x254], R31 ;  /* 0x0002541f10007985 */ /* 0x000fe8000c10192c */
[----:B------:R-:W-:Y:S04]  /*20530*/  ST.E desc[UR44][R16.64+0x258], R11 ;  /* 0x0002580b10007985 */ /* 0x000fe8000c10192c */
[----:B------:R-:W-:Y:S04]  /*20540*/  ST.E desc[UR44][R16.64+0x25c], R33 ;  /* 0x00025c2110007985 */ /* 0x000fe8000c10192c */
[----:B------:R-:W-:Y:S04]  /*20550*/  ST.E desc[UR44][R16.64+0x260], R13 ;  /* 0x0002600d10007985 */ /* 0x000fe8000c10192c */
[----:B------:R-:W-:Y:S04]  /*20560*/  ST.E desc[UR44][R16.64+0x264], R35 ;  /* 0x0002642310007985 */ /* 0x000fe8000c10192c */
[----:B--2---:R-:W-:Y:S04]  /*20570*/  ST.E desc[UR44][R16.64+0x268], R15 ;  /* 0x0002680f10007985 */ /* 0x004fe8000c10192c */
        /* <DEDUP_REMOVED lines=113> */
[----:B0-----:R-:W5:Y:S04]  /*20c90*/  LD.E R24, desc[UR44][R16.64+0x230] ;  /* 0x0002302c10187980 */ /* 0x001f68000c101900 */
[----:B-1----:R-:W5:Y:S04]  /*20ca0*/  LD.E R28, desc[UR44][R16.64+0x240] ;  /* 0x0002402c101c7980 */ /* 0x002f68000c101900 */
[----:B------:R-:W5:Y:S04]  /*20cb0*/  LD.E R29, desc[UR44][R16.64+0x244] ;  /* 0x0002442c101d7980 */ /* 0x000f68000c101900 */
[----:B--2---:R-:W2:Y:S04]  /*20cc0*/  LD.E R30, desc[UR44][R16.64+0x248] ;  /* 0x0002482c101e7980 */ /* 0x004ea8000c101900 */
[----:B------:R-:W2:Y:S04]  /*20cd0*/  LD.E R31, desc[UR44][R16.64+0x24c] ;  /* 0x00024c2c101f7980 */ /* 0x000ea8000c101900 */
[----:B---3--:R-:W2:Y:S04]  /*20ce0*/  LD.E R32, desc[UR44][R16.64+0x250] ;  /* 0x0002502c10207980 */ /* 0x008ea8000c101900 */
[----:B------:R-:W2:Y:S04]  /*20cf0*/  LD.E R33, desc[UR44][R16.64+0x254] ;  /* 0x0002542c10217980 */ /* 0x000ea8000c101900 */
[----:B----4-:R-:W2:Y:S04]  /*20d00*/  LD.E R34, desc[UR44][R16.64+0x258] ;  /* 0x0002582c10227980 */ /* 0x010ea8000c101900 */
[----:B------:R-:W2:Y:S04]  /*20d10*/  LD.E R35, desc[UR44][R16.64+0x25c] ;  /* 0x00025c2c10237980 */ /* 0x000ea8000c101900 */
[----:B-----5:R-:W2:Y:S04]  /*20d20*/  LD.E R36, desc[UR44][R16.64+0x260] ;  /* 0x0002602c10247980 */ /* 0x020ea8000c101900 */
        /* <DEDUP_REMOVED lines=117> */
[----:B------:R-:W2:Y:S01]  /*21480*/  LD.E R151, desc[UR44][R16.64+0x42c] ;  /* 0x00042c2c10977980 */ /* 0x000ea2000c101900 */
        /* <DEDUP_REMOVED lines=139> */
[----:B------:R0:W-:Y:S02]  /*21d40*/  ST.E desc[UR44][R16.64+0x42c], R151 ;  /* 0x00042c9710007985 */ /* 0x0001e4000c10192c */
[----:B0-----:R-:W-:-:S06]  /*21d50*/  WARPGROUP.ARRIVE ;  /* 0x00000000000079c5 */ /* 0x001fcc0000000000 */
[----:B------:R-:W-:Y:S01]  /*21d60*/  HGMMA.64x256x16.F32.BF16 R24, R168, gdesc[UR4].tnspB, R24, gsb0 ;  /* 0x43e00004a8187df0 */ /* 0x000fe20008001818 */
[----:B------:R-:W-:Y:S02]  /*21d70*/  R2UR UR6, R10 ;  /* 0x000000000a0672ca */ /* 0x000fe400000e0000 */
[----:B------:R-:W-:Y:S01]  /*21d80*/  R2UR UR7, R11 ;  /* 0x000000000b0772ca */ /* 0x000fe200000e0000 */
[----:B------:R-:W-:Y:S01]  /*21d90*/  VIADD R8, R8, 0x180 ;  /* 0x0000018008087836 */ /* 0x000fe20000000000 */
        /* <DEDUP_REMOVED lines=263> */
[----:B------:R-:W-:Y:S03]  /*22e10*/  HGMMA.64x256x16.F32.BF16 R24, R160, gdesc[UR4].tnspB, R24, gsb0 ;  /* 0x43e00004a0187df0 */ /* 0x000fe60008001818 */
[----:B------:R-:W-:Y:S02]  /*22e20*/  WARPGROUP.DEPBAR.LE gsb0, 0x0 ;  /* 0x00008000000079c5 */ /* 0x000fe40000010000 */
[----:B------:R-:W-:Y:S04]  /*22e30*/  ST.E desc[UR44][R16.64+0x230], R24 ;  /* 0x0002301810007985 */ /* 0x000fe8000c10192c */
[----:B------:R0:W-:Y:S04]  /*22e40*/  ST.E desc[UR44][R22.64], R25 ;  /* 0x0000001916007985 */ /* 0x0001e8000c10192c */
[----:B------:R-:W-:Y:S04]  /*22e50*/  ST.E desc[UR44][R4.64], R26 ;  /* 0x0000001a04007985 */ /* 0x000fe8000c10192c */
[----:B------:R-:W-:Y:S04]  /*22e60*/  ST.E desc[UR44][R6.64], R27 ;  /* 0x0000001b06007985 */ /* 0x000fe8000c10192c */
[----:B------:R-:W2:Y:S04]  /*22e70*/  LD.E R3, desc[UR44][R16.64+0x230] ;  /* 0x0002302c10037980 */ /* 0x000ea8000c101900 */
        /* <DEDUP_REMOVED lines=124> */
[----:B--2---:R1:W-:Y:S04]  /*23640*/  ST.E desc[UR44][R16.64+0x230], R3 ;  /* 0x0002300310007985 */ /* 0x0043e8000c10192c */
[----:B------:R-:W2:Y:S04]  /*23650*/  LD.E R9, desc[UR44][R22.64] ;  /* 0x0000002c16097980 */ /* 0x000ea8000c101900 */
[----:B--2---:R2:W-:Y:S04]  /*23660*/  ST.E desc[UR44][R22.64], R9 ;  /* 0x0000000916007985 */ /* 0x0045e8000c10192c */
[----:B------:R-:W3:Y:S04]  /*23670*/  LD.E R11, desc[UR44][R4.64] ;  /* 0x0000002c040b7980 */ /* 0x000ee8000c101900 */
[----:B---3--:R3:W-:Y:S04]  /*23680*/  ST.E desc[UR44][R4.64], R11 ;  /* 0x0000000b04007985 */ /* 0x0087e8000c10192c */
[----:B------:R-:W4:Y:S04]  /*23690*/  LD.E R13, desc[UR44][R6.64] ;  /* 0x0000002c060d7980 */ /* 0x000f28000c101900 */
[----:B----4-:R4:W-:Y:S04]  /*236a0*/  ST.E desc[UR44][R6.64], R13 ;  /* 0x0000000d06007985 */ /* 0x0109e8000c10192c */
[----:B------:R-:W5:Y:S04]  /*236b0*/  LD.E R15, desc[UR44][R16.64+0x240] ;  /* 0x0002402c100f7980 */ /* 0x000f68000c101900 */
[----:B------:R-:W5:Y:S04]  /*236c0*/  LD.E R19, desc[UR44][R16.64+0x244] ;  /* 0x0002442c10137980 */ /* 0x000f68000c101900 */
[----:B------:R-:W5:Y:S04]  /*236d0*/  LD.E R21, desc[UR44][R16.64+0x248] ;  /* 0x0002482c10157980 */ /* 0x000f68000c101900 */
[----:B0-----:R-:W5:Y:S04]  /*236e0*/  LD.E R25, desc[UR44][R16.64+0x24c] ;  /* 0x00024c2c10197980 */ /* 0x001f68000c101900 */
[----:B-1----:R-:W5:Y:S04]  /*236f0*/  LD.E R3, desc[UR44][R16.64+0x250] ;  /* 0x0002502c10037980 */ /* 0x002f68000c101900 */
[----:B------:R-:W5:Y:S04]  /*23700*/  LD.E R27, desc[UR44][R16.64+0x254] ;  /* 0x0002542c101b7980 */ /* 0x000f68000c101900 */
[----:B--2---:R-:W2:Y:S04]  /*23710*/  LD.E R9, desc[UR44][R16.64+0x258] ;  /* 0x0002582c10097980 */ /* 0x004ea8000c101900 */
[----:B------:R-:W2:Y:S04]  /*23720*/  LD.E R29, desc[UR44][R16.64+0x25c] ;  /* 0x00025c2c101d7980 */ /* 0x000ea8000c101900 */
[----:B---3--:R-:W3:Y:S04]  /*23730*/  LD.E R5, desc[UR44][R16.64+0x260] ;  /* 0x0002602c10057980 */ /* 0x008ee8000c101900 */
[----:B------:R-:W3:Y:S04]  /*23740*/  LD.E R11, desc[UR44][R16.64+0x264] ;  /* 0x0002642c100b7980 */ /* 0x000ee8000c101900 */
[----:B----4-:R-:W4:Y:S04]  /*23750*/  LD.E R7, desc[UR44][R16.64+0x268] ;  /* 0x0002682c10077980 */ /* 0x010f28000c101900 */
[----:B------:R-:W4:Y:S04]  /*23760*/  LD.E R13, desc[UR44][R16.64+0x26c] ;  /* 0x00026c2c100d7980 */ /* 0x000f28000c101900 */
        /* <DEDUP_REMOVED lines=112> */
[----:B-----5:R0:W-:Y:S04]  /*23e70*/  ST.E desc[UR44][R16.64+0x240], R15 ;  /* 0x0002400f10007985 */ /* 0x0201e8000c10192c */
[----:B------:R0:W-:Y:S04]  /*23e80*/  ST.E desc[UR44][R16.64+0x244], R19 ;  /* 0x0002441310007985 */ /* 0x0001e8000c10192c */
[----:B------:R0:W-:Y:S04]  /*23e90*/  ST.E desc[UR44][R16.64+0x248], R21 ;  /* 0x0002481510007985 */ /* 0x0001e8000c10192c */
[----:B------:R0:W-:Y:S04]  /*23ea0*/  ST.E desc[UR44][R16.64+0x24c], R25 ;  /* 0x00024c1910007985 */ /* 0x0001e8000c10192c */
[----:B------:R0:W-:Y:S04]  /*23eb0*/  ST.E desc[UR44][R16.64+0x250], R3 ;  /* 0x0002500310007985 */ /* 0x0001e8000c10192c */
[----:B------:R0:W-:Y:S04]  /*23ec0*/  ST.E desc[UR44][R16.64+0x254], R27 ;  /* 0x0002541b10007985 */ /* 0x0001e8000c10192c */
[----:B--2---:R0:W-:Y:S04]  /*23ed0*/  ST.E desc[UR44][R16.64+0x258], R9 ;  /* 0x0002580910007985 */ /* 0x0041e8000c10192c */
[----:B------:R0:W-:Y:S04]  /*23ee0*/  ST.E desc[UR44][R16.64+0x25c], R29 ;  /* 0x00025c1d10007985 */ /* 0x0001e8000c10192c */
[----:B---3--:R0:W-:Y:S04]  /*23ef0*/  ST.E desc[UR44][R16.64+0x260], R5 ;  /* 0x0002600510007985 */ /* 0x0081e8000c10192c */
[----:B------:R0:W-:Y:S04]  /*23f00*/  ST.E desc[UR44][R16.64+0x264], R11 ;  /* 0x0002640b10007985 */ /* 0x0001e8000c10192c */
[----:B----4-:R0:W-:Y:S04]  /*23f10*/  ST.E desc[UR44][R16.64+0x268], R7 ;  /* 0x0002680710007985 */ /* 0x0101e8000c10192c */
        /* <DEDUP_REMOVED lines=112> */
[----:B------:R0:W-:Y:S01]  /*24620*/  ST.E desc[UR44][R16.64+0x42c], R30 ;  /* 0x00042c1e10007985 */ /* 0x0001e2000c10192c */
[----:B------:R-:W-:Y:S01]  /*24630*/  @!PT LDS RZ, [RZ] ;  /* 0x00000000fffff984 */ /* 0x000fe20000000800 */
[----:B------:R-:W-:Y:S01]  /*24640*/  @!PT LDS RZ, [RZ] ;  /* 0x00000000fffff984 */ /* 0x000fe20000000800 */
[----:B------:R-:W-:Y:S01]  /*24650*/  @!PT LDS RZ, [RZ] ;  /* 0x00000000fffff984 */ /* 0x000fe20000000800 */
[----:B------:R-:W-:Y:S01]  /*24660*/  @!PT LDS RZ, [RZ] ;  /* 0x00000000fffff984 */ /* 0x000fe20000000800 */
[----:B------:R1:W-:Y:S06]  /*24670*/  MEMBAR.ALL.CTA ;  /* 0x0000000000007992 */ /* 0x0003ec0000008000 */
[----:B-1----:R-:W1:Y:S01]  /*24680*/  FENCE.VIEW.ASYNC.S ;  /* 0x00000000000073c6 */ /* 0x002e620000000000 */
[----:B------:R-:W-:Y:S01]  /*24690*/  BSSY B0, `(.L_x_2117) ;  /* 0x000000a000007945 */ /* 0x000fe20003800000 */
[----:B-1----:R-:W-:Y:S01]  /*246a0*/  NOP ;  /* 0x0000000000007918 */ /* 0x002fe20000000000 */
[----:B------:R-:W-:Y:S06]  /*246b0*/  BAR.ARV 0xe, 0x100 ;  /* 0x0384000000007b1d */ /* 0x000fec0000002000 */
[----:B------:R-:W-:Y:S05]  /*246c0*/  @P0 BRA `(.L_x_2118) ;  /* 0x0000000000180947 */ /* 0x000fea0003800000 */
[----:B0-----:R-:W2:Y:S04]  /*246d0*/  LD.E.64 R4, desc[UR44][R16.64+0x68] ;  /* 0x0000682c10047980 */ /* 0x001ea8000c101b00 */
[----:B------:R-:W3:Y:S01]  /*246e0*/  LD.E R3, desc[UR44][R16.64+0x1e8] ;  /* 0x0001e82c10037980 */ /* 0x000ee2000c101900 */
[----:B--2---:R-:W-:-:S05]  /*246f0*/  MOV R4, R4 ;  /* 0x0000000400047202 */ /* 0x004fca0000000f00 */
[----:B---3--:R-:W-:-:S05]  /*24700*/  IMAD R3, R3, 0x8, R4 ;  /* 0x0000000803037824 */ /* 0x008fca00078e0204 */
[----:B------:R-:W-:-:S04]  /*24710*/  PRMT R3, RZ, 0x654, R3 ;  /* 0x00000654ff037816 */ /* 0x000fc80000000003 */
[----:B------:R1:W-:Y:S03]  /*24720*/  SYNCS.ARRIVE.TRANS64.RED.A1T0 RZ, [R3+URZ], RZ ;  /* 0x000000ff03ff79a7 */ /* 0x0003e6000810043f */
.L_x_2118:
[----:B------:R-:W-:Y:S05]  /*24730*/  BSYNC B0 ;  /* 0x0000000000007941 */ /* 0x000fea0003800000 */
.L_x_2117:
[C---:B------:R-:W-:Y:S01]  /*24740*/  ISETP.GT.AND P0, PT, R0.reuse, R154, PT ;  /* 0x0000009a0000720c */ /* 0x040fe20003f04270 */
[----:B------:R-:W-:-:S12]  /*24750*/  VIADD R0, R0, 0xffffffff ;  /* 0xffffffff00007836 */ /* 0x000fd80000000000 */
[----:B------:R-:W-:Y:S05]  /*24760*/  @P0 BRA `(.L_x_2119) ;  /* 0xffffff5400e00947 */ /* 0x000fea000383ffff */
.L_x_2090:
[----:B------:R-:W-:Y:S05]  /*24770*/  WARPSYNC.ALL ;  /* 0x0000000000007948 */ /* 0x000fea0003800000 */
[----:B01----:R-:W2:Y:S04]  /*24780*/  LDL R5, [R1+0x210] ;  /* 0x0002100001057983 */ /* 0x003ea80000100800 */
[----:B------:R-:W3:Y:S04]  /*24790*/  LDL R6, [R1+0x214] ;  /* 0x0002140001067983 */ /* 0x000ee80000100800 */
[----:B------:R-:W4:Y:S01]  /*247a0*/  LDL.64 R14, [R1+0xd8] ;  /* 0x0000d800010e7983 */ /* 0x000f220000100a00 */
[----:B------:R-:W-:Y:S01]  /*247b0*/  IMAD.MOV.U32 R8, RZ, RZ, -0x800000 ;  /* 0xff800000ff087424 */ /* 0x000fe200078e00ff */
[----:B------:R-:W-:Y:S08]  /*247c0*/  BAR.ARV 0x8, 0x100 ;  /* 0x0204000000007b1d */ /* 0x000ff00000002000 */
[----:B------:R-:W-:Y:S06]  /*247d0*/  BAR.SYNC.DEFER_BLOCKING 0xf, 0x100 ;  /* 0x03c4000000007b1d */ /* 0x000fec0000010000 */
[----:B--2---:R-:W0:Y:S02]  /*247e0*/  SHFL.BFLY PT, R0, R5, 0x2, 0x1f ;  /* 0x0c401f0005007f89 */ /* 0x004e2400000e0000 */
[----:B0-----:R-:W-:-:S05]  /*247f0*/  FADD.FTZ R0, R5, R0 ;  /* 0x0000000005007221 */ /* 0x001fca0000010000 */
[----:B------:R-:W0:Y:S02]  /*24800*/  SHFL.BFLY PT, R3, R0, 0x1, 0x1f ;  /* 0x0c201f0000037f89 */ /* 0x000e2400000e0000 */
[----:B0-----:R-:W-:-:S05]  /*24810*/  FADD.FTZ R2, R0, R3 ;  /* 0x0000000300027221 */ /* 0x001fca0000010000 */
[----:B------:R-:W-:Y:S04]  /*24820*/  STL [R1+0x210], R2 ;  /* 0x0002100201007387 */ /* 0x000fe80000100800 */
[----:B------:R-:W2:Y:S04]  /*24830*/  LDL R13, [R1+0x210] ;  /* 0x00021000010d7983 */ /* 0x000ea80000100800 */
[----:B---3--:R-:W0:Y:S02]  /*24840*/  SHFL.BFLY PT, R3, R6, 0x2, 0x1f ;  /* 0x0c401f0006037f89 */ /* 0x008e2400000e0000 */
[----:B0-----:R-:W-:-:S05]  /*24850*/  FADD.FTZ R3, R3, R6 ;  /* 0x0000000603037221 */ /* 0x001fca0000010000 */
[----:B------:R-:W0:Y:S02]  /*24860*/  SHFL.BFLY PT, R4, R3, 0x1, 0x1f ;  /* 0x0c201f0003047f89 */ /* 0x000e2400000e0000 */
[----:B0-----:R-:W-:-:S05]  /*24870*/  FADD.FTZ R4, R3, R4 ;  /* 0x0000000403047221 */ /* 0x001fca0000010000 */
[----:B------:R-:W-:-:S13]  /*24880*/  FSETP.NE.FTZ.AND P2, PT, R4, RZ, PT ;  /* 0x000000ff0400720b */ /* 0x000fda0003f55000 */
[----:B------:R-:W3:Y:S04]  /*24890*/  @P2 LDL R7, [R1+0x220] ;  /* 0x0002200001072983 */ /* 0x000ee80000100800 */
[----:B------:R-:W5:Y:S01]  /*248a0*/  @P2 LDL R10, [R1+0x204] ;  /* 0x00020400010a2983 */ /* 0x000f620000100800 */
[----:B--2---:R-:W-:-:S13]  /*248b0*/  FSETP.NE.FTZ.AND P1, PT, R13, RZ, PT ;  /* 0x000000ff0d00720b */ /* 0x004fda0003f35000 */
[----:B------:R-:W2:Y:S04]  /*248c0*/  @P1 LDL R5, [R1+0x220] ;  /* 0x0002200001051983 */ /* 0x000ea80000100800 */
[----:B------:R-:W4:Y:S01]  /*248d0*/  @P1 LDL R2, [R1+0x200] ;  /* 0x0002000001021983 */ /* 0x000f220000100800 */
[----:B------:R-:W0:Y:S08]  /*248e0*/  @P2 MUFU.LG2 R9, R4 ;  /* 0x0000000400092308 */ /* 0x000e300000000c00 */
[----:B------:R-:W1:Y:S01]  /*248f0*/  @P1 MUFU.LG2 R6, R13 ;  /* 0x0000000d00061308 */ /* 0x000e620000000c00 */
[----:B------:R-:W-:-:S02]  /*24900*/  IMAD.MOV.U32 R0, RZ, RZ, -0x800000 ;  /* 0xff800000ff007424 */ /* 0x000fc400078e00ff */
[----:B0-----:R-:W-:Y:S01]  /*24910*/  @P2 FMUL.FTZ R12, R9, 0.69314718246459960938 ;  /* 0x3f317218090c2820 */ /* 0x001fe20000410000 */
[----:B-1----:R-:W-:Y:S01]  /*24920*/  @P1 FMUL.FTZ R6, R6, 0.69314718246459960938 ;  /* 0x3f31721806061820 */ /* 0x002fe20000410000 */
[----:B------:R-:W-:Y:S01]  /*24930*/  STL [R1+0x214], R4 ;  /* 0x0002140401007387 */ /* 0x000fe20000100800 */
[----:B---3--:R-:W-:-:S04]  /*24940*/  @P2 FMUL.FTZ R7, R7, 0.69314718246459960938 ;  /* 0x3f31721807072820 */ /* 0x008fc80000410000 */
[----:B-----5:R-:W-:-:S05]  /*24950*/  @P2 FFMA.FTZ R8, R7, R10, R12 ;  /* 0x0000000a07082223 */ /* 0x020fca000001000c */
[----:B------:R0:W-:Y:S01]  /*24960*/  STL [R1+0x214], R8 ;  /* 0x0002140801007387 */ /* 0x0001e20000100800 */
[----:B--2---:R-:W-:-:S04]  /*24970*/  @P1 FMUL.FTZ R5, R5, 0.69314718246459960938 ;  /* 0x3f31721805051820 */ /* 0x004fc80000410000 */
[----:B----4-:R-:W-:-:S05]  /*24980*/  @P1 FFMA.FTZ R0, R5, R2, R6 ;  /* 0x0000000205001223 */ /* 0x010fca0000010006 */
[----:B------:R1:W-:Y:S04]  /*24990*/  STL [R1+0x210], R0 ;  /* 0x0002100001007387 */ /* 0x0003e80000100800 */
[----:B------:R-:W2:Y:S02]  /*249a0*/  LD.E R2, desc[UR44][R14.64+0x4] ;  /* 0x0000042c0e027980 */ /* 0x000ea4000c101900 */
[----:B--2---:R-:W-:Y:S02]  /*249b0*/  ISETP.NE.AND P0, PT, R2, RZ, PT ;  /* 0x000000ff0200720c */ /* 0x004fe40003f05270 */
[----:B------:R-:W2:Y:S11]  /*249c0*/  LDL R2, [R1+0x1e8] ;  /* 0x0001e80001027983 */ /* 0x000eb60000100800 */
[----:B------:R-:W3:Y:S04]  /*249d0*/  @!P0 LDL.64 R6, [R1+0xe0] ;  /* 0x0000e00001068983 */ /* 0x000ee80000100a00 */
[----:B------:R-:W2:Y:S01]  /*249e0*/  @!P0 LD.E R3, desc[UR44][R14.64] ;  /* 0x0000002c0e038980 */ /* 0x000ea2000c101900 */
[----:B------:R-:W-:-:S06]  /*249f0*/  IMAD.MOV.U32 R42, RZ, RZ, RZ ;  /* 0x000000ffff2a7224 */ /* 0x000fcc00078e00ff */
[----:B------:R-:W4:Y:S01]  /*24a00*/  @P1 MUFU.RCP R42, R13 ;  /* 0x0000000d002a1308 */ /* 0x000f220000001000 */
[----:B---3--:R-:W0:Y:S01]  /*24a10*/  @!P0 LD.E.64 R6, desc[UR44][R6.64] ;  /* 0x0000002c06068980 */ /* 0x008e22000c101b00 */
[----:B--2---:R-:W-:-:S04]  /*24a20*/  @!P0 IMAD R3, R2, 0x40, R3 ;  /* 0x0000004002038824 */ /* 0x004fc800078e0203 */
[----:B0-----:R-:W-:-:S05]  /*24a30*/  @!P0 IMAD.WIDE R8, R3, 0x4, R6 ;  /* 0x0000000403088825 */ /* 0x001fca00078e0206 */
[----:B----4-:R0:W-:Y:S04]  /*24a40*/  @!P0 ST.E desc[UR44][R8.64], R42 ;  /* 0x0000002a08008985 */ /* 0x0101e8000c10192c */
[----:B------:R-:W1:Y:S04]  /*24a50*/  @!P0 LDL.64 R14, [R1+0xd8] ;  /* 0x0000d800010e8983 */ /* 0x000e680000100a00 */
[----:B-1----:R-:W2:Y:S02]  /*24a60*/  @!P0 LD.E R0, desc[UR44][R14.64+0x4] ;  /* 0x0000042c0e008980 */ /* 0x002ea4000c101900 */
[----:B--2---:R-:W-:-:S13]  /*24a70*/  @!P0 ISETP.NE.AND P0, PT, R0, RZ, PT ;  /* 0x000000ff0000820c */ /* 0x004fda0003f05270 */
[----:B------:R-:W2:Y:S04]  /*24a80*/  @!P0 LDL.64 R10, [R1+0xe0] ;  /* 0x0000e000010a8983 */ /* 0x000ea80000100a00 */
[----:B------:R-:W3:Y:S01]  /*24a90*/  @!P0 LD.E R3, desc[UR44][R14.64] ;  /* 0x0000002c0e038980 */ /* 0x000ee2000c101900 */
[----:B------:R-:W-:-:S06]  /*24aa0*/  IMAD.MOV.U32 R0, RZ, RZ, RZ ;  /* 0x000000ffff007224 */ /* 0x000fcc00078e00ff */
[----:B------:R-:W1:Y:S01]  /*24ab0*/  @P2 MUFU.RCP R0, R4 ;  /* 0x0000000400002308 */ /* 0x000e620000001000 */
[----:B--2---:R-:W2:Y:S01]  /*24ac0*/  @!P0 LD.E.64 R10, desc[UR44][R10.64] ;  /* 0x0000002c0a0a8980 */ /* 0x004ea2000c101b00 */
[----:B---3--:R-:W-:-:S04]  /*24ad0*/  @!P0 IMAD R3, R2, 0x40, R3 ;  /* 0x0000004002038824 */ /* 0x008fc800078e0203 */
[----:B------:R-:W-:-:S04]  /*24ae0*/  @!P0 VIADD R3, R3, 0x8 ;  /* 0x0000000803038836 */ /* 0x000fc80000000000 */
[----:B--2---:R-:W-:-:S05]  /*24af0*/  @!P0 IMAD.WIDE R2, R3, 0x4, R10 ;  /* 0x0000000403028825 */ /* 0x004fca00078e020a */
[----:B-1----:R1:W-:Y:S04]  /*24b00*/  @!P0 ST.E desc[UR44][R2.64], R0 ;  /* 0x0000000002008985 */ /* 0x0023e8000c10192c */
[----:B------:R-:W2:Y:S04]  /*24b10*/  LDL R34, [R1+0x1e8] ;  /* 0x0001e80001227983 */ /* 0x000ea80000100800 */
[----:B------:R-:W3:Y:S04]  /*24b20*/  LDL.64 R12, [R1+0x388] ;  /* 0x00038800010c7983 */ /* 0x000ee80000100a00 */
        /* <DEDUP_REMOVED lines=26> */
[----:B0-----:R-:W5:Y:S04]  /*24cd0*/  LDL.64 R8, [R1+0x3d8] ;  /* 0x0003d80001087983 */ /* 0x001f680000100a00 */
[----:B------:R-:W5:Y:S04]  /*24ce0*/  LDL.64 R4, [R1+0x3e8] ;  /* 0x0003e80001047983 */ /* 0x000f680000100a00 */
[----:B------:R-:W5:Y:S04]  /*24cf0*/  LDL.64 R10, [R1+0x3f8] ;  /* 0x0003f800010a7983 */ /* 0x000f680000100a00 */
[----:B-1----:R-:W5:Y:S04]  /*24d00*/  LDL.64 R2, [R1+0x408] ;  /* 0x0004080001027983 */ /* 0x002f680000100a00 */
        /* <DEDUP_REMOVED lines=33> */
[----:B------:R-:W5:Y:S04]  /*24f20*/  LDL R35, [R1+0x1f0] ;  /* 0x0001f00001237983 */ /* 0x000f680000100800 */
[----:B------:R-:W5:Y:S01]  /*24f30*/  LDL R32, [R1+0x1f4] ;  /* 0x0001f40001207983 */ /* 0x000f620000100800 */
[----:B--2---:R-:W-:-:S05]  /*24f40*/  VIADD R34, R34, 0x1 ;  /* 0x0000000122227836 */ /* 0x004fca0000000000 */
[----:B------:R-:W-:-:S13]  /*24f50*/  ISETP.NE.AND P0, PT, R34, 0x2, PT ;  /* 0x000000022200780c */ /* 0x000fda0003f05270 */
[----:B------:R-:W2:Y:S01]  /*24f60*/  @!P0 LDL R33, [R1+0x1ec] ;  /* 0x0001ec0001218983 */ /* 0x000ea20000100800 */
[-C--:B---3--:R-:W-:Y:S01]  /*24f70*/  FMUL.FTZ R13, R13, R0.reuse ;  /* 0x000000000d0d7220 */ /* 0x088fe20000410000 */
[-C--:B------:R-:W-:Y:S01]  /*24f80*/  FMUL.FTZ R12, R12, R0.reuse ;  /* 0x000000000c0c7220 */ /* 0x080fe20000410000 */
[-C--:B----4-:R-:W-:Y:S01]  /*24f90*/  FMUL.FTZ R135, R135, R0.reuse ;  /* 0x0000000087877220 */ /* 0x090fe20000410000 */
[-C--:B------:R-:W-:Y:S01]  /*24fa0*/  FMUL.FTZ R134, R134, R0.reuse ;  /* 0x0000000086867220 */ /* 0x080fe20000410000 */
        /* <DEDUP_REMOVED lines=12> */
[----:B------:R2:W-:Y:S01]  /*25070*/  STL.64 [R1+0x388], R12 ;  /* 0x0003880c01007387 */ /* 0x0005e20000100a00 */
        /* <DEDUP_REMOVED lines=112> */
[----:B------:R-:W-:-:S02]  /*25780*/  VIADD R0, R35, 0x1 ;  /* 0x0000000123007836 */ /* 0x000fc40000000000 */
[----:B------:R-:W-:Y:S01]  /*25790*/  VIADD R32, R32, 0x1 ;  /* 0x0000000120207836 */ /* 0x000fe20000000000 */
[----:B------:R-:W-:Y:S04]  /*257a0*/  STL [R1+0x1e8], R34 ;  /* 0x0001e82201007387 */ /* 0x000fe80000100800 */
        /* <DEDUP_REMOVED lines=11> */
[----:B------:R-:W-:Y:S01]  /*25860*/  STL.64 [R1+0x2c0], R62 ;  /* 0x0002c03e01007387 */ /* 0x000fe20000100a00 */
[----:B--2---:R-:W-:-:S03]  /*25870*/  @!P0 LOP3.LUT R12, R33, 0x1, RZ, 0x3c, !PT ;  /* 0x00000001210c8812 */ /* 0x004fc600078e3cff */
        /* <DEDUP_REMOVED lines=50> */
[----:B------:R-:W-:Y:S04]  /*25ba0*/  STL [R1+0x1f0], R0 ;  /* 0x0001f00001007387 */ /* 0x000fe80000100800 */
[----:B------:R-:W-:Y:S04]  /*25bb0*/  @!P0 STL [R1+0x1ec], R12 ;  /* 0x0001ec0c01008387 */ /* 0x000fe80000100800 */
[----:B------:R-:W-:Y:S04]  /*25bc0*/  STL [R1+0x1f4], R32 ;  /* 0x0001f42001007387 */ /* 0x000fe80000100800 */
[----:B------:R-:W-:Y:S04]  /*25bd0*/  @!P0 STL [R1+0x1e8], RZ ;  /* 0x0001e8ff01008387 */ /* 0x000fe80000100800 */
[----:B------:R0:W-:Y:S02]  /*25be0*/  STL.64 [R1+0x408], R2 ;  /* 0x0004080201007387 */ /* 0x0001e40000100a00 */
[----:B0-----:R-:W-:Y:S01]  /*25bf0*/  IMAD.MOV.U32 R3, RZ, RZ, 0x1 ;  /* 0x00000001ff037424 */ /* 0x001fe200078e00ff */
[----:B------:R-:W-:Y:S06]  /*25c00*/  BAR.ARV 0xe, 0x100 ;  /* 0x0384000000007b1d */ /* 0x000fec0000002000 */
.L_x_2007:
[----:B0-----:R-:W-:-:S04]  /*25c10*/  PRMT R0, R3, 0x9910, RZ ;  /* 0x0000991003007816 */ /* 0x001fc800000000ff */
[----:B------:R-:W-:-:S13]  /*25c20*/  ISETP.NE.AND P0, PT, R0, RZ, PT ;  /* 0x000000ff0000720c */ /* 0x000fda0003f05270 */
[----:B------:R-:W-:Y:S05]  /*25c30*/  @!P0 BRA `(.L_x_2120) ;  /* 0x0000002400e08947 */ /* 0x000fea0003800000 */
[----:B------:R-:W0:Y:S01]  /*25c40*/  S2R R0, SR_TID.X ;  /* 0x0000000000007919 */ /* 0x000e220000002100 */
[----:B------:R-:W1:Y:S01]  /*25c50*/  S2UR UR5, SR_CgaCtaId ;  /* 0x00000000000579c3 */ /* 0x000e620000008800 */
[----:B------:R-:W-:Y:S01]  /*25c60*/  UMOV UR4, 0x400 ;  /* 0x0000040000047882 */ /* 0x000fe20000000000 */
[----:B------:R-:W-:-:S06]  /*25c70*/  SHF.R.S32.HI R14, RZ, 0x1f, R157 ;  /* 0x0000001fff0e7819 */ /* 0x000fcc000001149d */
[----:B------:R-:W-:Y:S01]  /*25c80*/  BAR.SYNC.DEFER_BLOCKING 0x1, 0x100 ;  /* 0x0044000000007b1d */ /* 0x000fe20000010000 */
[----:B------:R-:W-:-:S07]  /*25c90*/  SHF.R.S32.HI R16, RZ, 0x1f, R156 ;  /* 0x0000001fff107819 */ /* 0x000fce000001149c */
[----:B------:R-:W2:Y:S01]  /*25ca0*/  LDC R28, c[0x0][0xce8] ;  /* 0x00033a00ff1c7b82 */ /* 0x000ea20000000800 */
[----:B------:R-:W3:Y:S07]  /*25cb0*/  S2R R23, SR_CTAID.X ;  /* 0x0000000000177919 */ /* 0x000eee0000002500 */
[----:B------:R-:W4:Y:S01]  /*25cc0*/  LDC.64 R18, c[0x0][0xc40] ;  /* 0x00031000ff127b82 */ /* 0x000f220000000a00 */
[----:B-1----:R-:W-:-:S04]  /*25cd0*/  ULEA UR4, UR5, UR4, 0x18 ;  /* 0x0000000405047291 */ /* 0x002fc8000f8ec03f */
[----:B------:R-:W-:Y:S01]  /*25ce0*/  UIADD3 UR4, UR4, 0x38820, URZ ;  /* 0x0003882004047890 */ /* 0x000fe2000fffe03f */
[----:B0-----:R-:W-:-:S03]  /*25cf0*/  VIADD R5, R0, 0xffffff80 ;  /* 0xffffff8000057836 */ /* 0x001fc60000000000 */
[----:B------:R-:W-:Y:S01]  /*25d00*/  UPRMT UR4, URZ, 0x654, UR4 ;  /* 0x000006543f047896 */ /* 0x000fe20008000004 */
[----:B--2---:R-:W-:Y:S02]  /*25d10*/  ISETP.NE.AND P1, PT, R28, 0x1, PT ;  /* 0x000000011c00780c */ /* 0x004fe40003f25270 */
[----:B------:R-:W-:-:S04]  /*25d20*/  SHF.R.S32.HI R2, RZ, 0x1f, R5 ;  /* 0x0000001fff027819 */ /* 0x000fc80000011405 */
[----:B------:R-:W-:Y:S02]  /*25d30*/  LEA.HI R0, R2, R5, RZ, 0x7 ;  /* 0x0000000502007211 */ /* 0x000fe400078f38ff */
[----:B------:R-:W-:Y:S02]  /*25d40*/  SYNCS.ARRIVE.TRANS64.RED.A1T0 RZ, [UR4], RZ ;  /* 0x000000ffffff79a7 */ /* 0x000fe40008100404 */
[----:B------:R-:W-:Y:S02]  /*25d50*/  SHF.R.S32.HI R22, RZ, 0x7, R0 ;  /* 0x00000007ff167819 */ /* 0x000fe40000011400 */
[----:B------:R-:W-:-:S03]  /*25d60*/  LOP3.LUT R4, R0, 0xffffff80, RZ, 0xc0, !PT ;  /* 0xffffff8000047812 */ /* 0x000fc600078ec0ff */
[----:B------:R-:W0:Y:S02]  /*25d70*/  SHFL.IDX PT, R3, R22, RZ, 0x1f ;  /* 0x00001fff16037589 */ /* 0x000e2400000e0000 */
[----:B------:R-:W-:-:S05]  /*25d80*/  IMAD.IADD R24, R5, 0x1, -R4 ;  /* 0x0000000105187824 */ /* 0x000fca00078e0a04 */
[----:B------:R-:W-:-:S04]  /*25d90*/  SHF.R.S32.HI R21, RZ, 0x1f, R24 ;  /* 0x0000001fff157819 */ /* 0x000fc80000011418 */
[----:B------:R-:W-:-:S04]  /*25da0*/  LEA.HI R20, R21, R24, RZ, 0x2 ;  /* 0x0000001815147211 */ /* 0x000fc800078f10ff */
[--C-:B------:R-:W-:Y:S02]  /*25db0*/  SHF.R.S32.HI R25, RZ, 0x2, R20.reuse ;  /* 0x00000002ff197819 */ /* 0x100fe40000011414 */
[----:B------:R-:W-:-:S04]  /*25dc0*/  SHF.R.S32.HI R4, RZ, 0x1f, R20 ;  /* 0x0000001fff047819 */ /* 0x000fc80000011414 */
[----:B------:R-:W-:Y:S02]  /*25dd0*/  LEA.HI R4, R4, R25, RZ, 0x3 ;  /* 0x0000001904047211 */ /* 0x000fe400078f18ff */
[----:B0-----:R-:W-:Y:S02]  /*25de0*/  ISETP.NE.AND P0, PT, R3, RZ, PT ;  /* 0x000000ff0300720c */ /* 0x001fe40003f05270 */
[----:B------:R-:W-:Y:S02]  /*25df0*/  LEA.HI R3, R2, R5, RZ, 0x2 ;  /* 0x0000000502037211 */ /* 0x000fe400078f10ff */
[----:B------:R-:W-:Y:S02]  /*25e00*/  LOP3.LUT R26, R4, 0xfffffff8, RZ, 0xc0, !PT ;  /* 0xfffffff8041a7812 */ /* 0x000fe400078ec0ff */
[----:B------:R-:W-:-:S05]  /*25e10*/  LOP3.LUT R6, R3, 0xfffffffc, RZ, 0xc0, !PT ;  /* 0xfffffffc03067812 */ /* 0x000fca00078ec0ff */
[----:B------:R-:W-:Y:S02]  /*25e20*/  IMAD.IADD R27, R5, 0x1, -R6 ;  /* 0x00000001051b7824 */ /* 0x000fe400078e0a06 */
[----:B---34-:R-:W-:Y:S05]  /*25e30*/  @P0 BRA `(.L_x_2121) ;  /* 0x0000000400440947 */ /* 0x018fea0003800000 */
[----:B------:R-:W-:Y:S01]  /*25e40*/  LOP3.LUT R0, R0, 0xffffff80, RZ, 0xc0, !PT ;  /* 0xffffff8000007812 */ /* 0x000fe200078ec0ff */
[----:B------:R-:W0:Y:S01]  /*25e50*/  S2R R11, SR_CTAID.X ;  /* 0x00000000000b7919 */ /* 0x000e220000002500 */
[----:B------:R-:W1:Y:S01]  /*25e60*/  LDC R12, c[0x0][0xce8] ;  /* 0x00033a00ff0c7b82 */ /* 0x000e620000000800 */
[----:B------:R-:W-:Y:S01]  /*25e70*/  LEA.HI R9, R22, R22, RZ, 0x1 ;  /* 0x0000001616097211 */ /* 0x000fe200078f08ff */
[----:B------:R-:W-:Y:S01]  /*25e80*/  ULDC UR4, c[0x0][0xb88] ;  /* 0x0002e20000047ab9 */ /* 0x000fe20000000800 */
[----:B------:R-:W-:Y:S02]  /*25e90*/  IMAD.IADD R0, R5, 0x1, -R0 ;  /* 0x0000000105007824 */ /* 0x000fe400078e0a00 */
[----:B------:R-:W-:-:S03]  /*25ea0*/  LOP3.LUT R13, R9, 0xfffffe, RZ, 0xc0, !PT ;  /* 0x00fffffe090d7812 */ /* 0x000fc600078ec0ff */
[----:B------:R-:W-:Y:S02]  /*25eb0*/  SHF.R.S32.HI R3, RZ, 0x1f, R0 ;  /* 0x0000001fff037819 */ /* 0x000fe40000011400 */
[----:B------:R-:W-:Y:S02]  /*25ec0*/  IMAD.IADD R13, R22, 0x1, -R13 ;  /* 0x00000001160d7824 */ /* 0x000fe400078e0a0d */
[CC--:B------:R-:W-:Y:S02]  /*25ed0*/  LEA.HI R4, R3.reuse, R0.reuse, RZ, 0x2 ;  /* 0x0000000003047211 */ /* 0x0c0fe400078f10ff */
[----:B------:R-:W-:Y:S02]  /*25ee0*/  LEA.HI R3, R3, R0, RZ, 0x5 ;  /* 0x0000000003037211 */ /* 0x000fe400078f28ff */
[--C-:B------:R-:W-:Y:S02]  /*25ef0*/  SHF.R.S32.HI R6, RZ, 0x2, R4.reuse ;  /* 0x00000002ff067819 */ /* 0x100fe40000011404 */
[----:B------:R-:W-:-:S04]  /*25f00*/  SHF.R.S32.HI R7, RZ, 0x1f, R4 ;  /* 0x0000001fff077819 */ /* 0x000fc80000011404 */
[----:B------:R-:W-:Y:S02]  /*25f10*/  LEA.HI R8, R7, R6, RZ, 0x3 ;  /* 0x0000000607087211 */ /* 0x000fe400078f18ff */
[----:B------:R-:W-:Y:S02]  /*25f20*/  LOP3.LUT R7, R4, 0x7ffffffc, RZ, 0xc0, !PT ;  /* 0x7ffffffc04077812 */ /* 0x000fe400078ec0ff */
[----:B------:R-:W-:Y:S01]  /*25f30*/  LOP3.LUT R9, R8, 0xfffffff8, RZ, 0xc0, !PT ;  /* 0xfffffff808097812 */ /* 0x000fe200078ec0ff */
[----:B-1----:R-:W-:Y:S01]  /*25f40*/  IMAD R8, R12, UR4, RZ ;  /* 0x000000040c087c24 */ /* 0x002fe2000f8e02ff */
[----:B------:R-:W-:Y:S01]  /*25f50*/  SHF.R.S32.HI R4, RZ, 0x5, R3 ;  /* 0x00000005ff047819 */ /* 0x000fe20000011403 */
[----:B------:R-:W-:Y:S01]  /*25f60*/  IMAD.IADD R0, R0, 0x1, -R7 ;  /* 0x0000000100007824 */ /* 0x000fe200078e0a07 */
[----:B------:R-:W-:Y:S01]  /*25f70*/  ISETP.NE.AND P3, PT, R12, 0x1, PT ;  /* 0x000000010c00780c */ /* 0x000fe20003f65270 */
[----:B------:R-:W-:Y:S01]  /*25f80*/  IMAD.IADD R9, R6, 0x1, -R9 ;  /* 0x0000000106097824 */ /* 0x000fe200078e0a09 */
[----:B------:R-:W-:Y:S01]  /*25f90*/  ULDC.64 UR4, c[0x0][0xcd0] ;  /* 0x0003340000047ab9 */ /* 0x000fe20000000a00 */
[----:B------:R-:W-:Y:S01]  /*25fa0*/  IMAD.U32 R3, R13, -0x100, RZ ;  /* 0xffffff000d037824 */ /* 0x000fe200078e00ff */
[----:B------:R-:W1:Y:S01]  /*25fb0*/  LDC.64 R6, c[0x0][0xcd8] ;  /* 0x00033600ff067b82 */ /* 0x000e620000000a00 */
[----:B------:R-:W-:-:S02]  /*25fc0*/  IMAD.SHL.U32 R0, R0, 0x2, RZ ;  /* 0x0000000200007824 */ /* 0x000fc400078e00ff */
[----:B------:R-:W-:-:S03]  /*25fd0*/  IMAD R17, R4, 0x10, R9 ;  /* 0x0000001004117824 */ /* 0x000fc600078e0209 */
[----:B------:R-:W-:Y:S01]  /*25fe0*/  ISETP.NE.AND P0, PT, R0, R3, PT ;  /* 0x000000030000720c */ /* 0x000fe20003f05270 */
[----:B0-----:R-:W-:Y:S02]  /*25ff0*/  IMAD R13, R11, 0x40, R17 ;  /* 0x000000400b0d7824 */ /* 0x001fe400078e0211 */
[----:B------:R-:W0:Y:S03]  /*26000*/  @P3 LDC R4, c[0x0][0xcec] ;  /* 0x00033b00ff043b82 */ /* 0x000e260000000800 */
[----:B------:R-:W-:-:S13]  /*26010*/  ISETP.GE.OR P2, PT, R13, R8, P0 ;  /* 0x000000080d00720c */ /* 0x000fda0000746670 */
[----:B------:R-:W2:Y:S01]  /*26020*/  @!P2 LDL R15, [R1+0x210] ;  /* 0x00021000010fa983 */ /* 0x000ea20000100800 */
[----:B------:R-:W-:Y:S01]  /*26030*/  LEA.HI R0, R2, R5, RZ, 0x2 ;  /* 0x0000000502007211 */ /* 0x000fe200078f10ff */
[----:B------:R-:W-:Y:S01]  /*26040*/  IMAD R10, R14, UR4, RZ ;  /* 0x000000040e0a7c24 */ /* 0x000fe2000f8e02ff */
[----:B------:R-:W-:Y:S01]  /*26050*/  BSSY B0, `(.L_x_2121) ;  /* 0x000002f000007945 */ /* 0x000fe20003800000 */
[----:B------:R-:W-:Y:S01]  /*26060*/  VIADD R13, R13, 0x8 ;  /* 0x000000080d0d7836 */ /* 0x000fe20000000000 */
[----:B------:R-:W-:Y:S01]  /*26070*/  LOP3.LUT R0, R0, 0xfffffffc, RZ, 0xc0, !PT ;  /* 0xfffffffc00007812 */ /* 0x000fe200078ec0ff */
[----:B------:R-:W-:Y:S02]  /*26080*/  IMAD R9, R157, UR5, R10 ;  /* 0x000000059d097c24 */ /* 0x000fe4000f8e020a */
[----:B-1----:R-:W-:Y:S01]  /*26090*/  IMAD R10, R6, UR37, RZ ;  /* 0x00000025060a7c24 */ /* 0x002fe2000f8e02ff */
[----:B------:R-:W-:Y:S01]  /*260a0*/  ISETP.GE.OR P0, PT, R13, R8, P0 ;  /* 0x000000080d00720c */ /* 0x000fe20000706670 */
[----:B------:R-:W-:-:S02]  /*260b0*/  IMAD.IADD R0, R5, 0x1, -R0 ;  /* 0x0000000105007824 */ /* 0x000fc400078e0a00 */
[----:B------:R-:W1:Y:S03]  /*260c0*/  @P3 LDC R5, c[0x0][0xcf0] ;  /* 0x00033c00ff053b82 */ /* 0x000e660000000800 */
[----:B------:R-:W-:-:S04]  /*260d0*/  LEA.HI R2, R0, R0, RZ, 0x1 ;  /* 0x0000000000027211 */ /* 0x000fc800078f08ff */
[----:B------:R-:W-:-:S05]  /*260e0*/  LOP3.LUT R3, R2, 0x1ffffffe, RZ, 0xc0, !PT ;  /* 0x1ffffffe02037812 */ /* 0x000fca00078ec0ff */
[----:B------:R-:W-:Y:S02]  /*260f0*/  IMAD.IADD R0, R0, 0x1, -R3 ;  /* 0x0000000100007824 */ /* 0x000fe400078e0a03 */
[----:B------:R-:W-:Y:S01]  /*26100*/  IMAD.WIDE.U32 R2, R157, UR4, RZ ;  /* 0x000000049d027c25 */ /* 0x000fe2000f8e00ff */
[----:B------:R-:W-:-:S03]  /*26110*/  ULDC.64 UR4, c[0x0][0xce0] ;  /* 0x0003380000047ab9 */ /* 0x000fc60000000a00 */
[----:B------:R-:W-:Y:S02]  /*26120*/  IMAD R0, R0, 0x8, R17 ;  /* 0x0000000800007824 */ /* 0x000fe400078e0211 */
[----:B------:R-:W-:Y:S02]  /*26130*/  IMAD.IADD R3, R3, 0x1, R9 ;  /* 0x0000000103037824 */ /* 0x000fe400078e0209 */
[----:B------:R-:W-:Y:S02]  /*26140*/  IMAD R9, R11, 0x40, R0 ;  /* 0x000000400b097824 */ /* 0x000fe400078e0200 */
[----:B------:R-:W-:Y:S02]  /*26150*/  IMAD R17, R7, UR36, R10 ;  /* 0x0000002407117c24 */ /* 0x000fe4000f8e020a */
[----:B0-----:R-:W-:-:S04]  /*26160*/  @P3 IMAD.HI.U32 R4, R9, R4, RZ ;  /* 0x0000000409043227 */ /* 0x001fc800078e00ff */
[----:B------:R-:W-:Y:S01]  /*26170*/  IMAD.MOV.U32 R11, RZ, RZ, R9 ;  /* 0x000000ffff0b7224 */ /* 0x000fe200078e0009 */
[----:B-1----:R-:W-:Y:S01]  /*26180*/  @P3 SHF.R.U32.HI R11, RZ, R5, R4 ;  /* 0x00000005ff0b3219 */ /* 0x002fe20000011604 */
[----:B------:R-:W-:-:S04]  /*26190*/  IMAD.WIDE.U32 R6, R6, UR36, R2 ;  /* 0x0000002406067c25 */ /* 0x000fc8000f8e0002 */
[----:B------:R-:W-:Y:S02]  /*261a0*/  IMAD.IADD R7, R7, 0x1, R17 ;  /* 0x0000000107077824 */ /* 0x000fe400078e0211 */
[----:B------:R-:W-:Y:S02]  /*261b0*/  IMAD.MOV R5, RZ, RZ, -R11 ;  /* 0x000000ffff057224 */ /* 0x000fe400078e0a0b */
[----:B------:R-:W-:Y:S02]  /*261c0*/  IMAD R17, R16, UR4, RZ ;  /* 0x0000000410117c24 */ /* 0x000fe4000f8e02ff */
[----:B------:R-:W-:Y:S01]  /*261d0*/  IMAD.WIDE.U32 R2, R156, UR4, R6 ;  /* 0x000000049c027c25 */ /* 0x000fe2000f8e0006 */
[----:B------:R-:W-:-:S03]  /*261e0*/  SHF.R.S32.HI R7, RZ, 0x1f, R11 ;  /* 0x0000001fff077819 */ /* 0x000fc6000001140b */
[----:B------:R-:W-:Y:S01]  /*261f0*/  IMAD R5, R12, R5, R9 ;  /* 0x000000050c057224 */ /* 0x000fe200078e0209 */
[----:B------:R-:W-:Y:S01]  /*26200*/  IADD3 R2, P3, R11, R2, RZ ;  /* 0x000000020b027210 */ /* 0x000fe20007f7e0ff */
[----:B------:R-:W-:Y:S01]  /*26210*/  IMAD R17, R156, UR5, R17 ;  /* 0x000000059c117c24 */ /* 0x000fe2000f8e0211 */
[----:B------:R-:W-:Y:S02]  /*26220*/  ULDC.64 UR4, c[0x0][0xcc8] ;  /* 0x0003320000047ab9 */ /* 0x000fe40000000a00 */
[----:B------:R-:W-:Y:S02]  /*26230*/  SHF.R.S32.HI R0, RZ, 0x1f, R5 ;  /* 0x0000001fff007819 */ /* 0x000fe40000011405 */
[----:B------:R-:W-:-:S03]  /*26240*/  IADD3.X R3, R7, R3, R17, P3, !PT ;  /* 0x0000000307037210 */ /* 0x000fc60001ffe411 */
[----:B------:R-:W-:Y:S02]  /*26250*/  IMAD R0, R0, UR4, RZ ;  /* 0x0000000400007c24 */ /* 0x000fe4000f8e02ff */
[----:B------:R-:W-:-:S04]  /*26260*/  IMAD.WIDE.U32 R2, R5, UR4, R2 ;  /* 0x0000000405027c25 */ /* 0x000fc8000f8e0002 */
[----:B------:R-:W-:Y:S01]  /*26270*/  IMAD R5, R5, UR5, R0 ;  /* 0x0000000505057c24 */ /* 0x000fe2000f8e0200 */
[----:B------:R-:W-:Y:S02]  /*26280*/  ULDC.64 UR4, c[0x0][0xca8] ;  /* 0x00032a0000047ab9 */ /* 0x000fe40000000a00 */
[----:B------:R-:W-:Y:S01]  /*26290*/  LEA R0, P3, R2, UR4, 0x2 ;  /* 0x0000000402007c11 */ /* 0x000fe2000f8610ff */
[----:B------:R-:W-:-:S04]  /*262a0*/  IMAD.IADD R3, R3, 0x1, R5 ;  /* 0x0000000103037824 */ /* 0x000fc800078e0205 */
[----:B------:R-:W-:Y:S01]  /*262b0*/  SHFL.IDX PT, R4, R0, 0x1, 0x1c1f ;  /* 0x003c1f0000047f89 */ /* 0x000fe200000e0000 */
[----:B------:R-:W-:-:S03]  /*262c0*/  LEA.HI.X R6, R2, UR5, R3, 0x2, P3 ;  /* 0x0000000502067c11 */ /* 0x000fc600098f1403 */
[----:B------:R-:W-:Y:S04]  /*262d0*/  SHFL.IDX PT, R2, R0, RZ, 0x1c1f ;  /* 0x001c1fff00027589 */ /* 0x000fe800000e0000 */
[----:B------:R-:W2:Y:S04]  /*262e0*/  SHFL.IDX PT, R3, R6, RZ, 0x1c1f ;  /* 0x001c1fff06037589 */ /* 0x000ea800000e0000 */
[----:B------:R0:W1:Y:S04]  /*262f0*/  SHFL.IDX PT, R5, R6, 0x1, 0x1c1f ;  /* 0x003c1f0006057f89 */ /* 0x00006800000e0000 */
[----:B--2---:R0:W-:Y:S01]  /*26300*/  @!P2 ST.E desc[UR44][R2.64], R15 ;  /* 0x0000000f0200a985 */ /* 0x0041e2000c10192c */
[----:B-1----:R-:W-:Y:S05]  /*26310*/  @P0 BRA `(.L_x_2122) ;  /* 0x0000000000080947 */ /* 0x002fea0003800000 */
[----:B0-----:R-:W2:Y:S04]  /*26320*/  LDL R3, [R1+0x214] ;  /* 0x0002140001037983 */ /* 0x001ea80000100800 */
[----:B--2---:R1:W-:Y:S02]  /*26330*/  ST.E desc[UR44][R4.64], R3 ;  /* 0x0000000304007985 */ /* 0x0043e4000c10192c */
.L_x_2122:
[----:B------:R-:W-:Y:S05]  /*26340*/  BSYNC B0 ;  /* 0x0000000000007941 */ /* 0x000fea0003800000 */
.L_x_2121:
[----:B------:R-:W2:Y:S01]  /*26350*/  @P1 LDC R9, c[0x0][0xcec] ;  /* 0x00033b00ff091b82 */ /* 0x000ea20000000800 */
[----:B0-----:R-:W-:Y:S01]  /*26360*/  LEA.HI R2, R27, R27, RZ, 0x1 ;  /* 0x0000001b1b027211 */ /* 0x001fe200078f08ff */
[----:B------:R-:W-:Y:S01]  /*26370*/  IMAD.IADD R26, R25, 0x1, -R26 ;  /* 0x00000001191a7824 */ /* 0x000fe200078e0a1a */
[----:B------:R-:W-:Y:S01]  /*26380*/  LEA.HI R21, R21, R24, RZ, 0x5 ;  /* 0x0000001815157211 */ /* 0x000fe200078f28ff */
[----:B------:R-:W-:Y:S01]  /*26390*/  ULDC.64 UR4, c[0x0][0xc38] ;  /* 0x00030e0000047ab9 */ /* 0x000fe20000000a00 */
[----:B-1----:R-:W-:Y:S01]  /*263a0*/  LOP3.LUT R4, R2, 0x1ffffffe, RZ, 0xc0, !PT ;  /* 0x1ffffffe02047812 */ /* 0x002fe200078ec0ff */
[----:B------:R-:W-:Y:S01]  /*263b0*/  IMAD R0, R14, UR4, RZ ;  /* 0x000000040e007c24 */ /* 0x000fe2000f8e02ff */
[----:B------:R-:W-:Y:S01]  /*263c0*/  SHF.R.S32.HI R21, RZ, 0x5, R21 ;  /* 0x00000005ff157819 */ /* 0x000fe20000011415 */
[----:B------:R-:W0:Y:S01]  /*263d0*/  @P1 LDC R11, c[0x0][0xcf0] ;  /* 0x00033c00ff0b1b82 */ /* 0x000e220000000800 */
[----:B------:R-:W-:Y:S01]  /*263e0*/  IMAD.WIDE.U32 R2, R157, UR4, RZ ;  /* 0x000000049d027c25 */ /* 0x000fe2000f8e00ff */
[----:B------:R-:W-:Y:S03]  /*263f0*/  BSSY B0, `(.L_x_2123) ;  /* 0x0000112000007945 */ /* 0x000fe60003800000 */
[----:B------:R-:W-:-:S02]  /*26400*/  IMAD.IADD R27, R27, 0x1, -R4 ;  /* 0x000000011b1b7824 */ /* 0x000fc400078e0a04 */
[----:B------:R-:W-:Y:S02]  /*26410*/  IMAD R26, R21, 0x10, R26 ;  /* 0x00000010151a7824 */ /* 0x000fe400078e021a */
[----:B------:R-:W-:Y:S01]  /*26420*/  IMAD R5, R157, UR5, R0 ;  /* 0x000000059d057c24 */ /* 0x000fe2000f8e0200 */
[----:B------:R-:W-:Y:S01]  /*26430*/  ULDC.64 UR4, c[0x0][0xc48] ;  /* 0x0003120000047ab9 */ /* 0x000fe20000000a00 */
[----:B------:R-:W-:Y:S02]  /*26440*/  IMAD R4, R27, 0x8, R26 ;  /* 0x000000081b047824 */ /* 0x000fe400078e021a */
[----:B------:R-:W-:Y:S02]  /*26450*/  IMAD R0, R18, UR37, RZ ;  /* 0x0000002512007c24 */ /* 0x000fe4000f8e02ff */
[----:B------:R-:W-:Y:S02]  /*26460*/  IMAD R4, R23, 0x40, R4 ;  /* 0x0000004017047824 */ /* 0x000fe400078e0204 */
[----:B------:R-:W-:-:S02]  /*26470*/  IMAD.IADD R3, R3, 0x1, R5 ;  /* 0x0000000103037824 */ /* 0x000fc400078e0205 */
[----:B------:R-:W-:Y:S02]  /*26480*/  IMAD R7, R19, UR36, R0 ;  /* 0x0000002413077c24 */ /* 0x000fe4000f8e0200 */
[----:B--2---:R-:W-:-:S04]  /*26490*/  @P1 IMAD.HI.U32 R0, R4, R9, RZ ;  /* 0x0000000904001227 */ /* 0x004fc800078e00ff */
[----:B------:R-:W-:-:S04]  /*264a0*/  IMAD.WIDE.U32 R2, R18, UR36, R2 ;  /* 0x0000002412027c25 */ /* 0x000fc8000f8e0002 */
[----:B------:R-:W-:Y:S01]  /*264b0*/  IMAD.MOV.U32 R5, RZ, RZ, R4 ;  /* 0x000000ffff057224 */ /* 0x000fe200078e0004 */
[----:B0-----:R-:W-:Y:S01]  /*264c0*/  @P1 SHF.R.U32.HI R5, RZ, R11, R0 ;  /* 0x0000000bff051219 */ /* 0x001fe20000011600 */
[----:B------:R-:W-:Y:S02]  /*264d0*/  IMAD R9, R16, UR4, RZ ;  /* 0x0000000410097c24 */ /* 0x000fe4000f8e02ff */
[----:B------:R-:W-:Y:S01]  /*264e0*/  IMAD.IADD R3, R3, 0x1, R7 ;  /* 0x0000000103037824 */ /* 0x000fe200078e0207 */
[----:B------:R-:W-:Y:S01]  /*264f0*/  SHF.R.S32.HI R0, RZ, 0x1f, R5 ;  /* 0x0000001fff007819 */ /* 0x000fe20000011405 */
[C---:B------:R-:W-:Y:S02]  /*26500*/  IMAD R9, R156.reuse, UR5, R9 ;  /* 0x000000059c097c24 */ /* 0x040fe4000f8e0209 */
[----:B------:R-:W-:Y:S02]  /*26510*/  IMAD.MOV R7, RZ, RZ, -R5 ;  /* 0x000000ffff077224 */ /* 0x000fe400078e0a05 */
[----:B------:R-:W-:Y:S01]  /*26520*/  IMAD.WIDE.U32 R156, R156, UR4, R2 ;  /* 0x000000049c9c7c25 */ /* 0x000fe2000f8e0002 */
[----:B------:R-:W-:-:S03]  /*26530*/  ULDC.64 UR4, c[0x0][0xc30] ;  /* 0x00030c0000047ab9 */ /* 0x000fc60000000a00 */
[----:B------:R-:W-:Y:S02]  /*26540*/  IMAD R7, R28, R7, R4 ;  /* 0x000000071c077224 */ /* 0x000fe400078e0204 */
[----:B------:R-:W-:Y:S02]  /*26550*/  IMAD R0, R0, UR4, RZ ;  /* 0x0000000400007c24 */ /* 0x000fe4000f8e02ff */
[----:B------:R-:W-:Y:S02]  /*26560*/  IMAD.IADD R157, R157, 0x1, R9 ;  /* 0x000000019d9d7824 */ /* 0x000fe400078e0209 */
[C---:B------:R-:W-:Y:S01]  /*26570*/  IMAD R9, R5.reuse, UR5, R0 ;  /* 0x0000000505097c24 */ /* 0x040fe2000f8e0200 */
[----:B------:R-:W-:Y:S01]  /*26580*/  SHF.R.S32.HI R0, RZ, 0x1f, R7 ;  /* 0x0000001fff007819 */ /* 0x000fe20000011407 */
[----:B------:R-:W-:Y:S01]  /*26590*/  IMAD.WIDE.U32 R2, R5, UR4, R156 ;  /* 0x0000000405027c25 */ /* 0x000fe2000f8e009c */
[----:B------:R-:W-:-:S03]  /*265a0*/  ULDC.64 UR4, c[0x0][0xc28] ;  /* 0x00030a0000047ab9 */ /* 0x000fc60000000a00 */
[----:B------:R-:W-:Y:S02]  /*265b0*/  IMAD.IADD R3, R3, 0x1, R9 ;  /* 0x0000000103037824 */ /* 0x000fe400078e0209 */
[----:B------:R-:W-:Y:S02]  /*265c0*/  IMAD R0, R0, UR4, RZ ;  /* 0x0000000400007c24 */ /* 0x000fe4000f8e02ff */
[----:B------:R-:W-:-:S04]  /*265d0*/  IMAD.WIDE.U32 R2, R7, UR4, R2 ;  /* 0x0000000407027c25 */ /* 0x000fc8000f8e0002 */
[----:B------:R-:W-:Y:S01]  /*265e0*/  IMAD R21, R7, UR5, R0 ;  /* 0x0000000507157c24 */ /* 0x000fe2000f8e0200 */
[----:B------:R-:W-:Y:S01]  /*265f0*/  ULDC.64 UR4, c[0x0][0xc00] ;  /* 0x0003000000047ab9 */ /* 0x000fe20000000a00 */
[----:B------:R-:W-:Y:S01]  /*26600*/  IMAD R23, R23, 0x40, R26 ;  /* 0x0000004017177824 */ /* 0x000fe200078e021a */
[----:B------:R-:W-:Y:S01]  /*26610*/  LEA R19, P0, R2, UR4, 0x2 ;  /* 0x0000000402137c11 */ /* 0x000fe2000f8010ff */
[----:B------:R-:W-:Y:S01]  /*26620*/  IMAD.IADD R21, R3, 0x1, R21 ;  /* 0x0000000103157824 */ /* 0x000fe200078e0215 */
[----:B------:R-:W-:Y:S01]  /*26630*/  ULDC UR4, c[0x0][0xb88] ;  /* 0x0002e20000047ab9 */ /* 0x000fe20000000800 */
[----:B------:R-:W-:Y:S01]  /*26640*/  LOP3.LUT R3, R20, 0x7ffffffc, RZ, 0xc0, !PT ;  /* 0x7ffffffc14037812 */ /* 0x000fe200078ec0ff */
[----:B------:R-:W-:Y:S01]  /*26650*/  IMAD R20, R28, UR4, RZ ;  /* 0x000000041c147c24 */ /* 0x000fe2000f8e02ff */
[----:B------:R-:W-:Y:S01]  /*26660*/  LEA.HI R0, R22, R22, RZ, 0x1 ;  /* 0x0000001616007211 */ /* 0x000fe200078f08ff */
[----:B------:R0:W1:Y:S01]  /*26670*/  SHFL.IDX PT, R14, R19, RZ, 0x1c1f ;  /* 0x001c1fff130e7589 */ /* 0x00006200000e0000 */
[----:B------:R-:W-:Y:S01]  /*26680*/  LEA.HI.X R21, R2, UR5, R21, 0x2, P0 ;  /* 0x0000000502157c11 */ /* 0x000fe200080f1415 */
[----:B------:R-:W-:Y:S01]  /*26690*/  IMAD.IADD R3, R24, 0x1, -R3 ;  /* 0x0000000118037824 */ /* 0x000fe200078e0a03 */
[----:B------:R-:W-:-:S02]  /*266a0*/  ISETP.GE.AND P0, PT, R23, R20, PT ;  /* 0x000000141700720c */ /* 0x000fc40003f06270 */
[----:B------:R-:W-:Y:S01]  /*266b0*/  LOP3.LUT R5, R0, 0xfffffe, RZ, 0xc0, !PT ;  /* 0x00fffffe00057812 */ /* 0x000fe200078ec0ff */
[----:B------:R0:W2:Y:S04]  /*266c0*/  SHFL.IDX PT, R15, R21, RZ, 0x1c1f ;  /* 0x001c1fff150f7589 */ /* 0x0000a800000e0000 */
[----:B------:R-:W-:-:S04]  /*266d0*/  IMAD.IADD R22, R22, 0x1, -R5 ;  /* 0x0000000116167824 */ /* 0x000fc800078e0a05 */
[----:B------:R-:W-:-:S04]  /*266e0*/  IMAD R3, R22, 0x80, R3 ;  /* 0x0000008016037824 */ /* 0x000fc800078e0203 */
[----:B------:R-:W-:Y:S01]  /*266f0*/  IMAD.SHL.U32 R18, R3, 0x2, RZ ;  /* 0x0000000203127824 */ /* 0x000fe200078e00ff */
[----:B0-----:R-:W-:Y:S06]  /*26700*/  @P0 BRA `(.L_x_2124) ;  /* 0x0000000c00800947 */ /* 0x001fec0003800000 */
[----:B------:R-:W-:Y:S02]  /*26710*/  ULDC UR4, c[0x0][0xbc8] ;  /* 0x0002f20000047ab9 */ /* 0x000fe40000000800 */
[----:B------:R-:W-:-:S13]  /*26720*/  ISETP.GE.AND P0, PT, R18, UR4, PT ;  /* 0x0000000412007c0c */ /* 0x000fda000bf06270 */
[----:B------:R-:W3:Y:S01]  /*26730*/  @!P0 LDL.64 R12, [R1+0x230] ;  /* 0x00023000010c8983 */ /* 0x000ee20000100a00 */
[C---:B------:R-:W-:Y:S01]  /*26740*/  VIADD R4, R18.reuse, 0x8 ;  /* 0x0000000812047836 */ /* 0x040fe20000000000 */
[----:B------:R-:W-:-:S04]  /*26750*/  @!P0 LEA.HI R0, R18, R18, RZ, 0x1 ;  /* 0x0000001212008211 */ /* 0x000fc800078f08ff */
[----:B------:R-:W-:Y:S02]  /*26760*/  ISETP.GE.AND P1, PT, R4, UR4, PT ;  /* 0x0000000404007c0c */ /* 0x000fe4000bf26270 */
[----:B------:R-:W-:-:S05]  /*26770*/  @!P0 LOP3.LUT R0, R0, 0xfffffffe, RZ, 0xc0, !PT ;  /* 0xfffffffe00008812 */ /* 0x000fca00078ec0ff */
[----:B-12---:R-:W-:-:S05]  /*26780*/  @!P0 IMAD.WIDE R2, R0, 0x4, R14 ;  /* 0x0000000400028825 */ /* 0x006fca00078e020e */
[----:B---3--:R0:W-:Y:S04]  /*26790*/  @!P0 ST.E.64 desc[UR44][R2.64], R12 ;  /* 0x0000000c02008985 */ /* 0x0081e8000c101b2c */
[----:B------:R-:W2:Y:S01]  /*267a0*/  @!P1 LDL.64 R6, [R1+0x240] ;  /* 0x0002400001069983 */ /* 0x000ea20000100a00 */
[----:B------:R-:W-:Y:S01]  /*267b0*/  VIADD R0, R18, 0x10 ;  /* 0x0000001012007836 */ /* 0x000fe20000000000 */
[----:B------:R-:W-:-:S04]  /*267c0*/  @!P1 LEA.HI R4, R4, R4, RZ, 0x1 ;  /* 0x0000000404049211 */ /* 0x000fc800078f08ff */
[----:B------:R-:W-:Y:S02]  /*267d0*/  ISETP.GE.AND P0, PT, R0, UR4, PT ;  /* 0x0000000400007c0c */ /* 0x000fe4000bf06270 */
[----:B------:R-:W-:-:S05]  /*267e0*/  @!P1 LOP3.LUT R4, R4, 0xfffffffe, RZ, 0xc0, !PT ;  /* 0xfffffffe04049812 */ /* 0x000fca00078ec0ff */
[----:B------:R-:W-:-:S05]  /*267f0*/  @!P1 IMAD.WIDE R4, R4, 0x4, R14 ;  /* 0x0000000404049825 */ /* 0x000fca00078e020e */
[----:B--2---:R1:W-:Y:S04]  /*26800*/  @!P1 ST.E.64 desc[UR44][R4.64], R6 ;  /* 0x0000000604009985 */ /* 0x0043e8000c101b2c */
[----:B------:R-:W2:Y:S01]  /*26810*/  @!P0 LDL.64 R8, [R1+0x250] ;  /* 0x0002500001088983 */ /* 0x000ea20000100a00 */
[----:B------:R-:W-:Y:S01]  /*26820*/  VIADD R10, R18, 0x18 ;  /* 0x00000018120a7836 */ /* 0x000fe20000000000 */
[----:B------:R-:W-:-:S04]  /*26830*/  @!P0 LEA.HI R0, R0, R0, RZ, 0x1 ;  /* 0x0000000000008211 */ /* 0x000fc800078f08ff */
[----:B------:R-:W-:Y:S02]  /*26840*/  ISETP.GE.AND P1, PT, R10, UR4, PT ;  /* 0x000000040a007c0c */ /* 0x000fe4000bf26270 */
[----:B------:R-:W-:-:S05]  /*26850*/  @!P0 LOP3.LUT R0, R0, 0xfffffffe, RZ, 0xc0, !PT ;  /* 0xfffffffe00008812 */ /* 0x000fca00078ec0ff */
[----:B0-----:R-:W-:-:S05]  /*26860*/  @!P0 IMAD.WIDE R2, R0, 0x4, R14 ;  /* 0x0000000400028825 */ /* 0x001fca00078e020e */
[----:B--2---:R0:W-:Y:S04]  /*26870*/  @!P0 ST.E.64 desc[UR44][R2.64], R8 ;  /* 0x0000000802008985 */ /* 0x0041e8000c101b2c */
[----:B------:R-:W2:Y:S01]  /*26880*/  @!P1 LDL.64 R12, [R1+0x260] ;  /* 0x00026000010c9983 */ /* 0x000ea20000100a00 */
[----:B------:R-:W-:Y:S01]  /*26890*/  VIADD R0, R18, 0x20 ;  /* 0x0000002012007836 */ /* 0x000fe20000000000 */
[----:B------:R-:W-:-:S04]  /*268a0*/  @!P1 LEA.HI R10, R10, R10, RZ, 0x1 ;  /* 0x0000000a0a0a9211 */ /* 0x000fc800078f08ff */
[----:B------:R-:W-:Y:S02]  /*268b0*/  ISETP.GE.AND P0, PT, R0, UR4, PT ;  /* 0x0000000400007c0c */ /* 0x000fe4000bf06270 */
[----:B------:R-:W-:-:S05]  /*268c0*/  @!P1 LOP3.LUT R10, R10, 0xfffffffe, RZ, 0xc0, !PT ;  /* 0xfffffffe0a0a9812 */ /* 0x000fca00078ec0ff */
[----:B------:R-:W-:-:S05]  /*268d0*/  @!P1 IMAD.WIDE R10, R10, 0x4, R14 ;  /* 0x000000040a0a9825 */ /* 0x000fca00078e020e */
[----:B--2---:R2:W-:Y:S04]  /*268e0*/  @!P1 ST.E.64 desc[UR44][R10.64], R12 ;  /* 0x0000000c0a009985 */ /* 0x0045e8000c101b2c */
[----:B-1----:R-:W3:Y:S01]  /*268f0*/  @!P0 LDL.64 R4, [R1+0x270] ;  /* 0x0002700001048983 */ /* 0x002ee20000100a00 */
[----:B------:R-:W-:Y:S01]  /*26900*/  VIADD R6, R18, 0x28 ;  /* 0x0000002812067836 */ /* 0x000fe20000000000 */
[----:B------:R-:W-:-:S04]  /*26910*/  @!P0 LEA.HI R0, R0, R0, RZ, 0x1 ;  /* 0x0000000000008211 */ /* 0x000fc800078f08ff */
[----:B------:R-:W-:Y:S02]  /*26920*/  ISETP.GE.AND P1, PT, R6, UR4, PT ;  /* 0x0000000406007c0c */ /* 0x000fe4000bf26270 */
[----:B------:R-:W-:-:S05]  /*26930*/  @!P0 LOP3.LUT R0, R0, 0xfffffffe, RZ, 0xc0, !PT ;  /* 0xfffffffe00008812 */ /* 0x000fca00078ec0ff */
[----:B0-----:R-:W-:-:S05]  /*26940*/  @!P0 IMAD.WIDE R2, R0, 0x4, R14 ;  /* 0x0000000400028825 */ /* 0x001fca00078e020e */
[----:B---3--:R0:W-:Y:S04]  /*26950*/  @!P0 ST.E.64 desc[UR44][R2.64], R4 ;  /* 0x0000000402008985 */ /* 0x0081e8000c101b2c */
[----:B------:R-:W3:Y:S01]  /*26960*/  @!P1 LDL.64 R8, [R1+0x280] ;  /* 0x0002800001089983 */ /* 0x000ee20000100a00 */
[----:B------:R-:W-:Y:S01]  /*26970*/  VIADD R0, R18, 0x30 ;  /* 0x0000003012007836 */ /* 0x000fe20000000000 */
[----:B------:R-:W-:-:S04]  /*26980*/  @!P1 LEA.HI R6, R6, R6, RZ, 0x1 ;  /* 0x0000000606069211 */ /* 0x000fc800078f08ff */
[----:B------:R-:W-:Y:S02]  /*26990*/  ISETP.GE.AND P0, PT, R0, UR4, PT ;  /* 0x0000000400007c0c */ /* 0x000fe4000bf06270 */
[----:B------:R-:W-:-:S05]  /*269a0*/  @!P1 LOP3.LUT R6, R6, 0xfffffffe, RZ, 0xc0, !PT ;  /* 0xfffffffe06069812 */ /* 0x000fca00078ec0ff */
[----:B------:R-:W-:-:S05]  /*269b0*/  @!P1 IMAD.WIDE R6, R6, 0x4, R14 ;  /* 0x0000000406069825 */ /* 0x000fca00078e020e */
[----:B---3--:R1:W-:Y:S04]  /*269c0*/  @!P1 ST.E.64 desc[UR44][R6.64], R8 ;  /* 0x0000000806009985 */ /* 0x0083e8000c101b2c */
[----:B--2---:R-:W2:Y:S01]  /*269d0*/  @!P0 LDL.64 R10, [R1+0x290] ;  /* 0x00029000010a8983 */ /* 0x004ea20000100a00 */
        /* <DEDUP_REMOVED lines=129> */
[----:B0-----:R-:W-:-:S05]  /*271f0*/  @!P0 LOP3.LUT R3, R0, 0xfffffffe, RZ, 0xc0, !PT ;  /* 0xfffffffe00038812 */ /* 0x001fca00078ec0ff */
[----:B------:R-:W-:-:S05]  /*27200*/  @!P0 IMAD.WIDE R2, R3, 0x4, R14 ;  /* 0x0000000403028825 */ /* 0x000fca00078e020e */
        /* <DEDUP_REMOVED lines=12> */
[----:B0-----:R-:W-:-:S05]  /*272d0*/  @!P0 LOP3.LUT R3, R0, 0xfffffffe, RZ, 0xc0, !PT ;  /* 0xfffffffe00038812 */ /* 0x001fca00078ec0ff */
[----:B------:R-:W-:-:S05]  /*272e0*/  @!P0 IMAD.WIDE R2, R3, 0x4, R14 ;  /* 0x0000000403028825 */ /* 0x000fca00078e020e */
[----:B--2---:R0:W-:Y:S04]  /*272f0*/  @!P0 ST.E.64 desc[UR44][R2.64], R6 ;  /* 0x0000000602008985 */ /* 0x0041e8000c101b2c */
[----:B------:R-:W2:Y:S01]  /*27300*/  @!P1 LDL.64 R8, [R1+0x3e0] ;  /* 0x0003e00001089983 */ /* 0x000ea20000100a00 */
[----:B------:R-:W-:Y:S01]  /*27310*/  VIADD R0, R18, 0xe0 ;  /* 0x000000e012007836 */ /* 0x000fe20000000000 */
[----:B------:R-:W-:-:S04]  /*27320*/  @!P1 LEA.HI R10, R10, R10, RZ, 0x1 ;  /* 0x0000000a0a0a9211 */ /* 0x000fc800078f08ff */
[----:B------:R-:W-:Y:S02]  /*27330*/  ISETP.GE.AND P0, PT, R0, UR4, PT ;  /* 0x0000000400007c0c */ /* 0x000fe4000bf06270 */
[----:B-1----:R-:W-:-:S05]  /*27340*/  @!P1 LOP3.LUT R5, R10, 0xfffffffe, RZ, 0xc0, !PT ;  /* 0xfffffffe0a059812 */ /* 0x002fca00078ec0ff */
[----:B------:R-:W-:-:S05]  /*27350*/  @!P1 IMAD.WIDE R4, R5, 0x4, R14 ;  /* 0x0000000405049825 */ /* 0x000fca00078e020e */
[----:B--2---:R1:W-:Y:S04]  /*27360*/  @!P1 ST.E.64 desc[UR44][R4.64], R8 ;  /* 0x0000000804009985 */ /* 0x0043e8000c101b2c */
[----:B------:R-:W2:Y:S01]  /*27370*/  @!P0 LDL.64 R10, [R1+0x3f0] ;  /* 0x0003f000010a8983 */ /* 0x000ea20000100a00 */
        /* <DEDUP_REMOVED lines=21> */
[----:B------:R-:W-:-:S04]  /*274d0*/  @!P1 LEA.HI R12, R12, R12, RZ, 0x1 ;  /* 0x0000000c0c0c9211 */ /* 0x000fc800078f08ff */
[----:B------:R-:W-:-:S05]  /*274e0*/  @!P1 LOP3.LUT R11, R12, 0xfffffffe, RZ, 0xc0, !PT ;  /* 0xfffffffe0c0b9812 */ /* 0x000fca00078ec0ff */
[----:B------:R-:W-:-:S05]  /*274f0*/  @!P1 IMAD.WIDE R14, R11, 0x4, R14 ;  /* 0x000000040b0e9825 */ /* 0x000fca00078e020e */
[----:B--2---:R3:W-:Y:S02]  /*27500*/  @!P1 ST.E.64 desc[UR44][R14.64], R16 ;  /* 0x000000100e009985 */ /* 0x0047e4000c101b2c */
.L_x_2124:
[----:B------:R-:W-:Y:S05]  /*27510*/  BSYNC B0 ;  /* 0x0000000000007941 */ /* 0x000fea0003800000 */
.L_x_2123:
[----:B------:R-:W-:Y:S01]  /*27520*/  VIADD R23, R23, 0x8 ;  /* 0x0000000817177836 */ /* 0x000fe20000000000 */
[----:B--23--:R3:W4:Y:S04]  /*27530*/  SHFL.IDX PT, R15, R21, 0x1, 0x1c1f ;  /* 0x003c1f00150f7f89 */ /* 0x00c72800000e0000 */
[----:B------:R-:W-:Y:S01]  /*27540*/  ISETP.GE.AND P0, PT, R23, R20, PT ;  /* 0x000000141700720c */ /* 0x000fe20003f06270 */
[----:B-1----:R3:W0:-:S12]  /*27550*/  SHFL.IDX PT, R14, R19, 0x1, 0x1c1f ;  /* 0x003c1f00130e7f89 */ /* 0x00261800000e0000 */
[----:B---3--:R-:W-:Y:S05]  /*27560*/  @P0 BRA `(.L_x_1998) ;  /* 0x0000006800fc0947 */ /* 0x008fea0003800000 */
[----:B------:R-:W1:Y:S02]  /*27570*/  LDC R17, c[0x0][0xbc8] ;  /* 0x0002f200ff117b82 */ /* 0x000e640000000800 */
[----:B-1----:R-:W-:-:S13]  /*27580*/  ISETP.GE.AND P0, PT, R18, R17, PT ;  /* 0x000000111200720c */ /* 0x002fda0003f06270 */
[----:B------:R-:W2:Y:S01]  /*27590*/  @!P0 LDL.64 R10, [R1+0x238] ;  /* 0x00023800010a8983 */ /* 0x000ea20000100a00 */
[C---:B------:R-:W-:Y:S01]  /*275a0*/  VIADD R4, R18.reuse, 0x8 ;  /* 0x0000000812047836 */ /* 0x040fe20000000000 */
[----:B------:R-:W-:-:S04]  /*275b0*/  @!P0 LEA.HI R0, R18, R18, RZ, 0x1 ;  /* 0x0000001212008211 */ /* 0x000fc800078f08ff */
[----:B------:R-:W-:Y:S02]  /*275c0*/  ISETP.GE.AND P1, PT, R4, R17, PT ;  /* 0x000000110400720c */ /* 0x000fe40003f26270 */
[----:B------:R-:W-:-:S05]  /*275d0*/  @!P0 LOP3.LUT R0, R0, 0xfffffffe, RZ, 0xc0, !PT ;  /* 0xfffffffe00008812 */ /* 0x000fca00078ec0ff */
[----:B0---4-:R-:W-:-:S05]  /*275e0*/  @!P0 IMAD.WIDE R2, R0, 0x4, R14 ;  /* 0x0000000400028825 */ /* 0x011fca00078e020e */
[----:B--2---:R0:W-:Y:S04]  /*275f0*/  @!P0 ST.E.64 desc[UR44][R2.64], R10 ;  /* 0x0000000a02008985 */ /* 0x0041e8000c101b2c */
[----:B------:R-:W2:Y:S01]  /*27600*/  @!P1 LDL.64 R6, [R1+0x248] ;  /* 0x0002480001069983 */ /* 0x000ea20000100a00 */
[----:B------:R-:W-:Y:S01]  /*27610*/  VIADD R0, R18, 0x10 ;  /* 0x0000001012007836 */ /* 0x000fe20000000000 */
[----:B------:R-:W-:-:S04]  /*27620*/  @!P1 LEA.HI R4, R4, R4, RZ, 0x1 ;  /* 0x0000000404049211 */ /* 0x000fc800078f08ff */
[----:B------:R-:W-:Y:S02]  /*27630*/  ISETP.GE.AND P0, PT, R0, R17, PT ;  /* 0x000000110000720c */ /* 0x000fe40003f06270 */
[----:B------:R-:W-:-:S05]  /*27640*/  @!P1 LOP3.LUT R4, R4, 0xfffffffe, RZ, 0xc0, !PT ;  /* 0xfffffffe04049812 */ /* 0x000fca00078ec0ff */
[----:B------:R-:W-:-:S05]  /*27650*/  @!P1 IMAD.WIDE R4, R4, 0x4, R14 ;  /* 0x0000000404049825 */ /* 0x000fca00078e020e */
[----:B--2---:R1:W-:Y:S04]  /*27660*/  @!P1 ST.E.64 desc[UR44][R4.64], R6 ;  /* 0x0000000604009985 */ /* 0x0043e8000c101b2c */
[----:B------:R-:W2:Y:S01]  /*27670*/  @!P0 LDL.64 R8, [R1+0x258] ;  /* 0x0002580001088983 */ /* 0x000ea20000100a00 */
[----:B------:R-:W-:Y:S01]  /*27680*/  VIADD R12, R18, 0x18 ;  /* 0x00000018120c7836 */ /* 0x000fe20000000000 */
[----:B------:R-:W-:-:S04]  /*27690*/  @!P0 LEA.HI R0, R0, R0, RZ, 0x1 ;  /* 0x0000000000008211 */ /* 0x000fc800078f08ff */
[----:B------:R-:W-:Y:S02]  /*276a0*/  ISETP.GE.AND P1, PT, R12, R17, PT ;  /* 0x000000110c00720c */ /* 0x000fe40003f26270 */
[----:B------:R-:W-:-:S05]  /*276b0*/  @!P0 LOP3.LUT R0, R0, 0xfffffffe, RZ, 0xc0, !PT ;  /* 0xfffffffe00008812 */ /* 0x000fca00078ec0ff */
[----:B0-----:R-:W-:-:S05]  /*276c0*/  @!P0 IMAD.WIDE R2, R0, 0x4, R14 ;  /* 0x0000000400028825 */ /* 0x001fca00078e020e */
[----:B--2---:R0:W-:Y:S04]  /*276d0*/  @!P0 ST.E.64 desc[UR44][R2.64], R8 ;  /* 0x0000000802008985 */ /* 0x0041e8000c101b2c */
[----:B------:R-:W2:Y:S01]  /*276e0*/  @!P1 LDL.64 R10, [R1+0x268] ;  /* 0x00026800010a9983 */ /* 0x000ea20000100a00 */
[----:B------:R-:W-:Y:S01]  /*276f0*/  VIADD R0, R18, 0x20 ;  /* 0x0000002012007836 */ /* 0x000fe20000000000 */
[----:B------:R-:W-:-:S04]  /*27700*/  @!P1 LEA.HI R12, R12, R12, RZ, 0x1 ;  /* 0x0000000c0c0c9211 */ /* 0x000fc800078f08ff */
[----:B------:R-:W-:Y:S02]  /*27710*/  ISETP.GE.AND P0, PT, R0, R17, PT ;  /* 0x000000110000720c */ /* 0x000fe40003f06270 */
[----:B-1----:R-:W-:-:S05]  /*27720*/  @!P1 LOP3.LUT R4, R12, 0xfffffffe, RZ, 0xc0, !PT ;  /* 0xfffffffe0c049812 */ /* 0x002fca00078ec0ff */
        /* <DEDUP_REMOVED lines=118> */
[----:B0-----:R-:W-:-:S05]  /*27e90*/  @!P0 LOP3.LUT R3, R0, 0xfffffffe, RZ, 0xc0, !PT ;  /* 0xfffffffe00038812 */ /* 0x001fca00078ec0ff */
[----:B------:R-:W-:-:S05]  /*27ea0*/  @!P0 IMAD.WIDE R2, R3, 0x4, R14 ;  /* 0x0000000403028825 */ /* 0x000fca00078e020e */
        /* <DEDUP_REMOVED lines=55> */
[----:B------:R-:W-:-:S04]  /*28220*/  @!P0 IMAD.WIDE R2, R3, 0x4, R14 ;  /* 0x0000000403028825 */ /* 0x000fc800078e020e */
[----:B------:R-:W-:Y:S01]  /*28230*/  VIADD R0, R18, 0xf0 ;  /* 0x000000f012007836 */ /* 0x000fe20000000000 */
[----:B--2---:R0:W-:Y:S04]  /*28240*/  @!P0 ST.E.64 desc[UR44][R2.64], R6 ;  /* 0x0000000602008985 */ /* 0x0041e8000c101b2c */
[----:B------:R-:W2:Y:S01]  /*28250*/  @!P1 LDL.64 R8, [R1+0x408] ;  /* 0x0004080001089983 */ /* 0x000ea20000100a00 */
[----:B------:R-:W-:Y:S01]  /*28260*/  @!P1 LEA.HI R12, R12, R12, RZ, 0x1 ;  /* 0x0000000c0c0c9211 */ /* 0x000fe200078f08ff */
[----:B------:R-:W-:Y:S01]  /*28270*/  VIADD R18, R18, 0xf8 ;  /* 0x000000f812127836 */ /* 0x000fe20000000000 */
[----:B------:R-:W-:Y:S01]  /*28280*/  ISETP.GE.AND P0, PT, R0, R17, PT ;  /* 0x000000110000720c */ /* 0x000fe20003f06270 */
[----:B------:R-:W-:Y:S01]  /*28290*/  BSSY B0, `(.L_x_2125) ;  /* 0x000000b000007945 */ /* 0x000fe20003800000 */
[----:B------:R-:W-:-:S05]  /*282a0*/  @!P1 LOP3.LUT R13, R12, 0xfffffffe, RZ, 0xc0, !PT ;  /* 0xfffffffe0c0d9812 */ /* 0x000fca00078ec0ff */
[----:B-1----:R-:W-:-:S05]  /*282b0*/  @!P1 IMAD.WIDE R4, R13, 0x4, R14 ;  /* 0x000000040d049825 */ /* 0x002fca00078e020e */
[----:B--2---:R0:W-:Y:S01]  /*282c0*/  @!P1 ST.E.64 desc[UR44][R4.64], R8 ;  /* 0x0000000804009985 */ /* 0x0041e2000c101b2c */
[----:B------:R-:W-:Y:S01]  /*282d0*/  ISETP.GE.AND P1, PT, R18, R17, PT ;  /* 0x000000111200720c */ /* 0x000fe20003f26270 */
[----:B------:R-:W-:-:S12]  /*282e0*/  @P0 BRA `(.L_x_2126) ;  /* 0x0000000000140947 */ /* 0x000fd80003800000 */
[----:B0-----:R-:W2:Y:S01]  /*282f0*/  LDL.64 R4, [R1+0x418] ;  /* 0x0004180001047983 */ /* 0x001ea20000100a00 */
[----:B------:R-:W-:-:S04]  /*28300*/  LEA.HI R0, R0, R0, RZ, 0x1 ;  /* 0x0000000000007211 */ /* 0x000fc800078f08ff */
[----:B------:R-:W-:-:S05]  /*28310*/  LOP3.LUT R3, R0, 0xfffffffe, RZ, 0xc0, !PT ;  /* 0xfffffffe00037812 */ /* 0x000fca00078ec0ff */
[----:B------:R-:W-:-:S05]  /*28320*/  IMAD.WIDE R2, R3, 0x4, R14 ;  /* 0x0000000403027825 */ /* 0x000fca00078e020e */
[----:B--2---:R1:W-:Y:S02]  /*28330*/  ST.E.64 desc[UR44][R2.64], R4 ;  /* 0x0000000402007985 */ /* 0x0043e4000c101b2c */
.L_x_2126:
[----:B------:R-:W-:Y:S05]  /*28340*/  BSYNC B0 ;  /* 0x0000000000007941 */ /* 0x000fea0003800000 */
.L_x_2125:
[----:B------:R-:W-:Y:S05]  /*28350*/  @P1 BRA `(.L_x_1998) ;  /* 0x0000005c00801947 */ /* 0x000fea0003800000 */
[----:B01----:R-:W2:Y:S01]  /*28360*/  LDL.64 R4, [R1+0x428] ;  /* 0x0004280001047983 */ /* 0x003ea20000100a00 */
[----:B------:R-:W-:-:S04]  /*28370*/  LEA.HI R18, R18, R18, RZ, 0x1 ;  /* 0x0000001212127211 */ /* 0x000fc800078f08ff */
[----:B------:R-:W-:-:S05]  /*28380*/  LOP3.LUT R3, R18, 0xfffffffe, RZ, 0xc0, !PT ;  /* 0xfffffffe12037812 */ /* 0x000fca00078ec0ff */
[----:B------:R-:W-:-:S05]  /*28390*/  IMAD.WIDE R2, R3, 0x4, R14 ;  /* 0x0000000403027825 */ /* 0x000fca00078e020e */
[----:B--2---:R3:W-:Y:S01]  /*283a0*/  ST.E.64 desc[UR44][R2.64], R4 ;  /* 0x0000000402007985 */ /* 0x0047e2000c101b2c */
[----:B------:R-:W-:Y:S05]  /*283b0*/  BRA `(.L_x_1998) ;  /* 0x0000005c00687947 */ /* 0x000fea0003800000 */
.L_x_2120:
[----:B------:R-:W0:Y:S02]  /*283c0*/  S2R R0, SR_TID.X ;  /* 0x0000000000007919 */ /* 0x000e240000002100 */
[----:B0-----:R-:W-:-:S05]  /*283d0*/  VIADD R0, R0, 0xffffff80 ;  /* 0xffffff8000007836 */ /* 0x001fca0000000000 */
[----:B------:R-:W-:-:S13]  /*283e0*/  ISETP.GT.AND P0, PT, R0, 0x3f, PT ;  /* 0x0000003f0000780c */ /* 0x000fda0003f04270 */
[----:B------:R-:W-:Y:S05]  /*283f0*/  @P0 BRA `(.L_x_1998) ;  /* 0x0000005c00580947 */ /* 0x000fea0003800000 */
[----:B------:R-:W0:Y:S01]  /*28400*/  S2R R3, SR_CTAID.X ;  /* 0x0000000000037919 */ /* 0x000e220000002500 */
[----:B------:R-:W1:Y:S01]  /*28410*/  LDC R6, c[0x0][0xce8] ;  /* 0x00033a00ff067b82 */ /* 0x000e620000000800 */
[----:B------:R-:W-:Y:S02]  /*28420*/  ULDC UR4, c[0x0][0xb88] ;  /* 0x0002e20000047ab9 */ /* 0x000fe40000000800 */
[----:B-1----:R-:W-:Y:S02]  /*28430*/  IMAD R5, R6, UR4, RZ ;  /* 0x0000000406057c24 */ /* 0x002fe4000f8e02ff */
[----:B0-----:R-:W-:-:S05]  /*28440*/  IMAD R0, R3, 0x40, R0 ;  /* 0x0000004003007824 */ /* 0x001fca00078e0200 */
[----:B------:R-:W-:-:S13]  /*28450*/  ISETP.GE.AND P0, PT, R0, R5, PT ;  /* 0x000000050000720c */ /* 0x000fda0003f06270 */
[----:B------:R-:W-:Y:S05]  /*28460*/  @P0 BRA `(.L_x_1998) ;  /* 0x0000005c003c0947 */ /* 0x000fea0003800000 */
[----:B------:R-:W-:Y:S01]  /*28470*/  ISETP.NE.AND P0, PT, R6, 0x1, PT ;  /* 0x000000010600780c */ /* 0x000fe20003f05270 */
[----:B------:R-:W0:Y:S01]  /*28480*/  LDC.64 R12, c[0x0][0xcd8] ;  /* 0x00033600ff0c7b82 */ /* 0x000e220000000a00 */
[----:B------:R-:W-:Y:S01]  /*28490*/  SHF.R.S32.HI R2, RZ, 0x1f, R157 ;  /* 0x0000001fff027819 */ /* 0x000fe2000001149d */
[----:B------:R-:W-:Y:S01]  /*284a0*/  ULDC.64 UR4, c[0x0][0xcd0] ;  /* 0x0003340000047ab9 */ /* 0x000fe20000000a00 */
[----:B------:R-:W-:-:S03]  /*284b0*/  IMAD.MOV.U32 R5, RZ, RZ, R0 ;  /* 0x000000ffff057224 */ /* 0x000fc600078e0000 */
[----:B------:R-:W-:-:S04]  /*284c0*/  IMAD R2, R2, UR4, RZ ;  /* 0x0000000402027c24 */ /* 0x000fc8000f8e02ff */
[C---:B------:R-:W-:Y:S02]  /*284d0*/  IMAD R7, R157.reuse, UR5, R2 ;  /* 0x000000059d077c24 */ /* 0x040fe4000f8e0202 */
[----:B------:R-:W1:Y:S01]  /*284e0*/  @P0 LDC R9, c[0x0][0xcec] ;  /* 0x00033b00ff090b82 */ /* 0x000e620000000800 */
[----:B------:R-:W-:Y:S01]  /*284f0*/  IMAD.WIDE.U32 R2, R157, UR4, RZ ;  /* 0x000000049d027c25 */ /* 0x000fe2000f8e00ff */
[----:B------:R-:W-:-:S03]  /*28500*/  ULDC.64 UR4, c[0x0][0xce0] ;  /* 0x0003380000047ab9 */ /* 0x000fc60000000a00 */
[----:B------:R-:W-:-:S03]  /*28510*/  IMAD.IADD R3, R3, 0x1, R7 ;  /* 0x0000000103037824 */ /* 0x000fc600078e0207 */
[----:B------:R-:W2:Y:S01]  /*28520*/  @P0 LDC R11, c[0x0][0xcf0] ;  /* 0x00033c00ff0b0b82 */ /* 0x000ea20000000800 */
[C---:B0-----:R-:W-:Y:S02]  /*28530*/  IMAD R8, R12.reuse, UR37, RZ ;  /* 0x000000250c087c24 */ /* 0x041fe4000f8e02ff */
[----:B------:R-:W-:-:S04]  /*28540*/  IMAD.WIDE.U32 R2, R12, UR36, R2 ;  /* 0x000000240c027c25 */ /* 0x000fc8000f8e0002 */
[----:B------:R-:W-:-:S04]  /*28550*/  IMAD R13, R13, UR36, R8 ;  /* 0x000000240d0d7c24 */ /* 0x000fc8000f8e0208 */
[----:B------:R-:W-:Y:S02]  /*28560*/  IMAD.IADD R3, R13, 0x1, R3 ;  /* 0x000000010d037824 */ /* 0x000fe400078e0203 */
[----:B-1----:R-:W-:Y:S01]  /*28570*/  @P0 IMAD.HI.U32 R4, R0, R9, RZ ;  /* 0x0000000900040227 */ /* 0x002fe200078e00ff */
[----:B------:R-:W-:-:S03]  /*28580*/  SHF.R.S32.HI R9, RZ, 0x1f, R156 ;  /* 0x0000001fff097819 */ /* 0x000fc6000001149c */
[----:B------:R-:W-:Y:S01]  /*28590*/  IMAD.WIDE.U32 R2, R156, UR4, R2 ;  /* 0x000000049c027c25 */ /* 0x000fe2000f8e0002 */
[----:B--2---:R-:W-:-:S03]  /*285a0*/  @P0 SHF.R.U32.HI R5, RZ, R11, R4 ;  /* 0x0000000bff050219 */ /* 0x004fc60000011604 */
[----:B------:R-:W-:Y:S01]  /*285b0*/  IMAD R9, R9, UR4, RZ ;  /* 0x0000000409097c24 */ /* 0x000fe2000f8e02ff */
[----:B------:R-:W-:Y:S01]  /*285c0*/  IADD3 R2, P0, R5, R2, RZ ;  /* 0x0000000205027210 */ /* 0x000fe20007f1e0ff */
[----:B------:R-:W-:Y:S02]  /*285d0*/  IMAD.MOV R7, RZ, RZ, -R5 ;  /* 0x000000ffff077224 */ /* 0x000fe400078e0a05 */
        /* <DEDUP_REMOVED lines=16> */
.L_x_1996:
[----:B------:R-:W-:-:S08]  /*286e0*/  NOP ;  /* 0x0000000000007918 */ /* 0x000fd00000000000 */
[----:B0-----:R-:W0:-:S00]  /*286f0*/  USETMAXREG.DEALLOC.CTAPOOL 0x18 ;  /* 0x00000018000079c8 */ /* 0x001e0000080e0500 */
[----:B0-----:R-:W-:Y:S01]  /*28700*/  LOP3.LUT R0, R0, 0x3, RZ, 0xc0, !PT ;  /* 0x0000000300007812 */ /* 0x001fe200078ec0ff */
[----:B------:R-:W0:Y:S05]  /*28710*/  S2R R18, SR_CTAID.Z ;  /* 0x0000000000127919 */ /* 0x000e2a0000002700 */
[----:B--2---:R-:W1:Y:S01]  /*28720*/  S2UR UR6, SR_CTAID.Y ;  /* 0x00000000000679c3 */ /* 0x004e620000002600 */
        /* <DEDUP_REMOVED lines=13> */
.L_x_2127:
[----:B------:R-:W-:Y:S01]  /*28800*/  ULDC UR7, c[0x0][0xd50] ;  /* 0x0003540000077ab9 */ /* 0x000fe20000000800 */
[----:B------:R-:W-:Y:S01]  /*28810*/  UMOV UR36, UR6 ;  /* 0x0000000600247c82 */ /* 0x000fe20008000000 */
[----:B------:R-:W-:-:S11]  /*28820*/  UISETP.NE.AND UP0, UPT, UR7, 0x1, UPT ;  /* 0x000000010700788c */ /* 0x000fd6000bf05270 */
[----:B------:R-:W-:Y:S01]  /*28830*/  @UP0 ULDC UR4, c[0x0][0xd54] ;  /* 0x0003550000040ab9 */ /* 0x000fe20000000800 */
[----:B------:R-:W-:Y:S01]  /*28840*/  @UP0 ULDC UR8, c[0x0][0xd58] ;  /* 0x0003560000080ab9 */ /* 0x000fe20000000800 */
[----:B------:R-:W-:-:S04]  /*28850*/  UIMAD.WIDE.U32 UR4, UR6, UR4, URZ ;  /* 0x00000004060472a5 */ /* 0x000fc8000f8e003f */
[----:B------:R-:W-:-:S12]  /*28860*/  @UP0 USHF.R.U32.HI UR36, URZ, UR8, UR5 ;  /* 0x000000083f240299 */ /* 0x000fd80008011605 */
.L_x_2128:
[----:B------:R-:W-:Y:S01]  /*28870*/  ISETP.GE.AND P0, PT, R18, RZ, PT ;  /* 0x000000ff1200720c */ /* 0x000fe20003f06270 */
[----:B------:R-:W-:Y:S01]  /*28880*/  UIADD3 UR40, -UR36, URZ, URZ ;  /* 0x0000003f24287290 */ /* 0x000fe2000fffe13f */
[----:B------:R-:W-:Y:S02]  /*28890*/  IMAD.MOV.U32 R0, RZ, RZ, 0x1 ;  /* 0x00000001ff007424 */ /* 0x000fe400078e00ff */
[----:B------:R-:W-:Y:S01]  /*288a0*/  IMAD.MOV.U32 R6, RZ, RZ, RZ ;  /* 0x000000ffff067224 */ /* 0x000fe200078e00ff */
[----:B------:R-:W-:Y:S01]  /*288b0*/  UIMAD UR40, UR7, UR40, UR6 ;  /* 0x00000028072872a4 */ /* 0x000fe2000f8e0206 */
[----:B------:R-:W-:-:S07]  /*288c0*/  IMAD.MOV.U32 R7, RZ, RZ, 0x1 ;  /* 0x00000001ff077424 */ /* 0x000fce00078e00ff */
        /* <DEDUP_REMOVED lines=11> */
[----:B------:R-:W-:Y:S01]  /*28980*/  ULDC UR12, c[0x0][0x288] ;  /* 0x0000a200000c7ab9 */ /* 0x000fe20000000800 */
[----:B------:R-:W-:Y:S01]  /*28990*/  ULDC UR13, c[0x0][0x2f0] ;  /* 0x0000bc00000d7ab9 */ /* 0x000fe20000000800 */
[----:B------:R-:W-:Y:S01]  /*289a0*/  @UP1 ULDC UR7, c[0x0][0x44c] ;  /* 0x0001130000071ab9 */ /* 0x000fe20000000800 */
[----:B------:R-:W-:Y:S02]  /*289b0*/  UIADD3 UR9, -UR12, 0x1, URZ ;  /* 0x000000010c097890 */ /* 0x000fe4000fffe13f */
[----:B------:R-:W-:Y:S01]  /*289c0*/  PLOP3.LUT P1, PT, PT, PT, UP0, 0x80, 0x0 ;  /* 0x000000000000781c */ /* 0x000fe20003f2f008 */
[----:B------:R-:W-:Y:S01]  /*289d0*/  UIMAD UR10, UR11, UR13, 0x3f ;  /* 0x0000003f0b0a74a4 */ /* 0x000fe2000f8e020d */
[----:B------:R-:W-:Y:S01]  /*289e0*/  @UP1 ULDC UR14, c[0x0][0x450] ;  /* 0x00011400000e1ab9 */ /* 0x000fe20000000800 */
[----:B------:R-:W-:Y:S02]  /*289f0*/  UIMAD UR9, UR11, UR13, UR9 ;  /* 0x0000000d0b0972a4 */ /* 0x000fe4000f8e0209 */
[----:B0-----:R-:W-:-:S04]  /*28a00*/  USHF.L.U32 UR39, UR39, 0x6, URZ ;  /* 0x0000000627277899 */ /* 0x001fc8000800063f */
[----:B------:R-:W-:-:S04]  /*28a10*/  UIADD3 UR8, UR39, 0x3f, URZ ;  /* 0x0000003f27087890 */ /* 0x000fc8000fffe03f */
[----:B------:R-:W-:Y:S02]  /*28a20*/  UIMAD.WIDE.U32 UR6, UR8, UR7, URZ ;  /* 0x00000007080672a5 */ /* 0x000fe4000f8e003f */
[----:B------:R-:W-:Y:S02]  /*28a30*/  USHF.R.S32.HI UR6, URZ, 0x1f, UR10 ;  /* 0x0000001f3f067899 */ /* 0x000fe4000801140a */
[----:B------:R-:W-:Y:S02]  /*28a40*/  @UP1 USHF.R.U32.HI UR8, URZ, UR14, UR7 ;  /* 0x0000000e3f081299 */ /* 0x000fe40008011607 */
[----:B------:R-:W-:Y:S02]  /*28a50*/  ULEA.HI UR6, UR6, UR10, URZ, 0x6 ;  /* 0x0000000a06067291 */ /* 0x000fe4000f8f303f */
[----:B------:R-:W-:Y:S02]  /*28a60*/  UIADD3 UR9, UR9, UR8, URZ ;  /* 0x0000000809097290 */ /* 0x000fe4000fffe03f */
[----:B------:R-:W-:-:S02]  /*28a70*/  USHF.R.S32.HI UR42, URZ, 0x6, UR6 ;  /* 0x000000063f2a7899 */ /* 0x000fc40008011406 */
        /* <DEDUP_REMOVED lines=12> */
.L_x_2131:
[----:B------:R-:W-:-:S11]  /*28b40*/  UISETP.NE.AND UP0, UPT, UR5, 0x1, UPT ;  /* 0x000000010500788c */ /* 0x000fd6000bf05270 */
[----:B------:R-:W-:Y:S02]  /*28b50*/  @UP0 ULDC.64 UR14, c[0x0][0xae0] ;  /* 0x0002b800000e0ab9 */ /* 0x000fe40000000a00 */
[----:B------:R-:W-:-:S04]  /*28b60*/  UIMAD.WIDE.U32 UR6, UR8, UR14, URZ ;  /* 0x0000000e080672a5 */ /* 0x000fc8000f8e003f */
[----:B------:R-:W-:-:S12]  /*28b70*/  @UP0 USHF.R.U32.HI UR8, URZ, UR15, UR7 ;  /* 0x0000000f3f080299 */ /* 0x000fd80008011607 */
.L_x_2132:
[----:B------:R-:W-:-:S04]  /*28b80*/  UIMAD UR8, UR8, UR5, UR5 ;  /* 0x00000005080872a4 */ /* 0x000fc8000f8e0205 */
[----:B------:R-:W-:-:S04]  /*28b90*/  UISETP.LT.AND UP0, UPT, UR4, UR8, UPT ;  /* 0x000000080400728c */ /* 0x000fc8000bf01270 */
[----:B------:R-:W-:-:S12]  /*28ba0*/  USEL UR4, UR4, UR8, UP0 ;  /* 0x0000000804047287 */ /* 0x000fd80008000000 */
.L_x_2130:
        /* <DEDUP_REMOVED lines=8> */
[----:B------:R-:W-:-:S02]  /*28c30*/  @UP1 USHF.R.U32.HI UR4, URZ, UR10, UR7 ;  /* 0x0000000a3f041299 */ /* 0x000fc40008011607 */
[----:B------:R-:W-:Y:S02]  /*28c40*/  USHF.R.S32.HI UR41, URZ, 0x6, UR8 ;  /* 0x000000063f297899 */ /* 0x000fe40008011408 */
[----:B------:R-:W-:Y:S02]  /*28c50*/  UIADD3 UR9, UR9, UR4, URZ ;  /* 0x0000000409097290 */ /* 0x000fe4000fffe03f */
[----:B------:R-:W-:Y:S01]  /*28c60*/  UISETP.LT.AND UP0, UPT, UR41, UR42, UPT ;  /* 0x0000002a2900728c */ /* 0x000fe2000bf01270 */
[----:B------:R-:W-:-:S03]  /*28c70*/  ULDC UR4, c[0x0][0xad4] ;  /* 0x0002b50000047ab9 */ /* 0x000fc60000000800 */
        /* <DEDUP_REMOVED lines=13> */
.L_x_2134:
[----:B------:R-:W-:-:S11]  /*28d50*/  UISETP.NE.AND UP0, UPT, UR5, 0x1, UPT ;  /* 0x000000010500788c */ /* 0x000fd6000bf05270 */
[----:B------:R-:W-:Y:S02]  /*28d60*/  @UP0 ULDC.64 UR10, c[0x0][0xae0] ;  /* 0x0002b800000a0ab9 */ /* 0x000fe40000000a00 */
[----:B------:R-:W-:-:S04]  /*28d70*/  UIMAD.WIDE.U32 UR6, UR9, UR10, URZ ;  /* 0x0000000a090672a5 */ /* 0x000fc8000f8e003f */
[----:B------:R-:W-:-:S12]  /*28d80*/  @UP0 USHF.R.U32.HI UR9, URZ, UR11, UR7 ;  /* 0x0000000b3f090299 */ /* 0x000fd80008011607 */
.L_x_2135:
[----:B------:R-:W-:-:S04]  /*28d90*/  UIMAD UR5, UR9, UR5, URZ ;  /* 0x00000005090572a4 */ /* 0x000fc8000f8e023f */
[----:B------:R-:W-:-:S04]  /*28da0*/  UISETP.LT.AND UP0, UPT, UR4, UR5, UPT ;  /* 0x000000050400728c */ /* 0x000fc8000bf01270 */
[----:B------:R-:W-:-:S12]  /*28db0*/  USEL UR4, UR4, UR5, !UP0 ;  /* 0x0000000504047287 */ /* 0x000fd8000c000000 */
.L_x_2133:
[----:B------:R-:W-:Y:S01]  /*28dc0*/  USHF.R.S32.HI UR5, URZ, 0x1f, UR4 ;  /* 0x0000001f3f057899 */ /* 0x000fe20008011404 */
[----:B------:R0:W-:Y:S03]  /*28dd0*/  STL [R1+0x454], RZ ;  /* 0x000454ff01007387 */ /* 0x0001e60000100800 */
[----:B------:R-:W-:Y:S02]  /*28de0*/  ULEA.HI UR5, UR5, UR4, URZ, 0x6 ;  /* 0x0000000405057291 */ /* 0x000fe4000f8f303f */
[----:B------:R-:W-:Y:S02]  /*28df0*/  USHF.R.U32.HI UR4, URZ, 0x10, UR40 ;  /* 0x000000103f047899 */ /* 0x000fe40008011628 */
[----:B------:R-:W-:Y:S02]  /*28e00*/  USHF.R.S32.HI UR5, URZ, 0x6, UR5 ;  /* 0x000000063f057899 */ /* 0x000fe40008011405 */
[----:B------:R-:W-:-:S02]  /*28e10*/  UISETP.NE.AND UP0, UPT, UR4, URZ, UPT ;  /* 0x0000003f0400728c */ /* 0x000fc4000bf05270 */
[----:B------:R-:W-:Y:S02]  /*28e20*/  ULOP3.LUT UR40, UR40, 0xffff, URZ, 0xc0, !UPT ;  /* 0x0000ffff28287892 */ /* 0x000fe4000f8ec03f */
[----:B------:R-:W-:-:S04]  /*28e30*/  VIMNMX R7, RZ, UR5, !PT ;  /* 0x00000005ff077c48 */ /* 0x000fc8000ffe0100 */
[----:B------:R-:W-:Y:S01]  /*28e40*/  ISETP.LT.AND P0, PT, R7, UR8, PT ;  /* 0x0000000807007c0c */ /* 0x000fe2000bf01270 */
[----:B------:R0:W-:Y:S02]  /*28e50*/  STL [R1+0x450], R7 ;  /* 0x0004500701007387 */ /* 0x0001e40000100800 */
[----:B------:R-:W-:-:S10]  /*28e60*/  @!UP0 ULDC UR4, c[0x0][0xae8] ;  /* 0x0002ba0000048ab9 */ /* 0x000fd40000000800 */
[----:B0-----:R-:W-:Y:S05]  /*28e70*/  @!P0 BRA `(.L_x_2136) ;  /* 0x0000000000708947 */ /* 0x001fea0003800000 */
[----:B------:R-:W-:Y:S01]  /*28e80*/  IMAD.U32 R6, RZ, RZ, UR4 ;  /* 0x00000004ff067e24 */ /* 0x000fe2000f8e00ff */
[----:B------:R-:W-:Y:S01]  /*28e90*/  UIADD3 UR5, UR4, -0x1, UR8 ;  /* 0xffffffff04057890 */ /* 0x000fe2000fffe008 */
[----:B------:R-:W-:-:S03]  /*28ea0*/  IMAD.MOV.U32 R2, RZ, RZ, RZ ;  /* 0x000000ffff027224 */ /* 0x000fc600078e00ff */
[-C--:B------:R-:W-:Y:S02]  /*28eb0*/  IABS R0, R6.reuse ;  /* 0x0000000600007213 */ /* 0x080fe40000000000 */
[----:B------:R-:W-:Y:S02]  /*28ec0*/  IABS R6, R6 ;  /* 0x0000000600067213 */ /* 0x000fe40000000000 */
[----:B------:R-:W0:Y:S08]  /*28ed0*/  I2F.RP R4, R0 ;  /* 0x0000000000047306 */ /* 0x000e300000209400 */
[----:B0-----:R-:W0:Y:S02]  /*28ee0*/  MUFU.RCP R4, R4 ;  /* 0x0000000400047308 */ /* 0x001e240000001000 */
[----:B0-----:R-:W-:-:S06]  /*28ef0*/  VIADD R3, R4, 0xffffffe ;  /* 0x0ffffffe04037836 */ /* 0x001fcc0000000000 */
[----:B------:R-:W0:Y:S02]  /*28f00*/  F2I.FTZ.U32.TRUNC.NTZ R3, R3 ;  /* 0x0000000300037305 */ /* 0x000e24000021f000 */
[----:B0-----:R-:W-:-:S04]  /*28f10*/  IMAD.MOV R5, RZ, RZ, -R3 ;  /* 0x000000ffff057224 */ /* 0x001fc800078e0a03 */
[----:B------:R-:W-:-:S04]  /*28f20*/  IMAD R5, R5, R0, RZ ;  /* 0x0000000005057224 */ /* 0x000fc800078e02ff */
[----:B------:R-:W-:Y:S01]  /*28f30*/  IMAD.HI.U32 R5, R3, R5, R2 ;  /* 0x0000000503057227 */ /* 0x000fe200078e0002 */
[----:B------:R-:W-:-:S03]  /*28f40*/  IADD3 R2, -R7, UR5, RZ ;  /* 0x0000000507027c10 */ /* 0x000fc6000fffe1ff */
[----:B------:R-:W-:Y:S01]  /*28f50*/  IMAD.MOV R3, RZ, RZ, -R6 ;  /* 0x000000ffff037224 */ /* 0x000fe200078e0a06 */
[----:B------:R-:W-:Y:S02]  /*28f60*/  IABS R4, R2 ;  /* 0x0000000200047213 */ /* 0x000fe40000000000 */
[----:B------:R-:W-:-:S03]  /*28f70*/  LOP3.LUT R2, R2, UR4, RZ, 0x3c, !PT ;  /* 0x0000000402027c12 */ /* 0x000fc6000f8e3cff */
[----:B------:R-:W-:Y:S01]  /*28f80*/  IMAD.HI.U32 R5, R5, R4, RZ ;  /* 0x0000000405057227 */ /* 0x000fe200078e00ff */
[----:B------:R-:W-:-:S03]  /*28f90*/  ISETP.GE.AND P2, PT, R2, RZ, PT ;  /* 0x000000ff0200720c */ /* 0x000fc60003f46270 */
        /* <DEDUP_REMOVED lines=8> */
[----:B------:R-:W-:-:S05]  /*29020*/  @!P1 LOP3.LUT R5, RZ, UR4, RZ, 0x33, !PT ;  /* 0x00000004ff059c12 */ /* 0x000fca000f8e33ff */
[----:B------:R0:W-:Y:S02]  /*29030*/  STL [R1+0x454], R5 ;  /* 0x0004540501007387 */ /* 0x0001e40000100800 */
.L_x_2136:
[----:B------:R-:W2:Y:S01]  /*29040*/  LDL R2, [R1+0x454] ;  /* 0x0004540001027983 */ /* 0x000ea20000100800 */
[----:B------:R-:W-:Y:S02]  /*29050*/  IMAD.MOV.U32 R6, RZ, RZ, RZ ;  /* 0x000000ffff067224 */ /* 0x000fe400078e00ff */
[----:B--2---:R-:W-:Y:S02]  /*29060*/  IMAD R0, R2, UR40, R7 ;  /* 0x0000002802007c24 */ /* 0x004fe4000f8e0207 */
[----:B------:R-:W-:-:S03]  /*29070*/  IMAD.MOV.U32 R7, RZ, RZ, 0x1 ;  /* 0x00000001ff077424 */ /* 0x000fc600078e00ff */
[----:B------:R-:W-:Y:S01]  /*29080*/  VIADDMNMX R19, R0, R2, UR8, PT ;  /* 0x0000000800137e46 */ /* 0x000fe2000b800102 */
[----:B------:R1:W-:Y:S03]  /*29090*/  STL [R1+0x448], R0 ;  /* 0x0004480001007387 */ /* 0x0003e60000100800 */
[----:B------:R-:W-:Y:S01]  /*290a0*/  ISETP.GT.AND P0, PT, R19, R0, PT ;  /* 0x000000001300720c */ /* 0x000fe20003f04270 */
[----:B------:R2:W-:Y:S01]  /*290b0*/  STL [R1+0x468], R19 ;  /* 0x0004681301007387 */ /* 0x0005e20000100800 */
[----:B-1----:R-:W-:-:S11]  /*290c0*/  IMAD.MOV.U32 R0, RZ, RZ, 0x1 ;  /* 0x00000001ff007424 */ /* 0x002fd600078e00ff */
[----:B--2---:R-:W-:Y:S05]  /*290d0*/  @!P0 BRA `(.L_x_2129) ;  /* 0x0000004c00608947 */ /* 0x004fea0003800000 */
[----:B------:R-:W1:Y:S01]  /*290e0*/  S2UR UR4, SR_CgaCtaId ;  /* 0x00000000000479c3 */ /* 0x000e620000008800 */
[----:B------:R-:W-:Y:S02]  /*290f0*/  UMOV UR38, 0x400 ;  /* 0x0000040000267882 */ /* 0x000fe40000000000 */
[----:B-1----:R-:W-:-:S04]  /*29100*/  ULEA UR38, UR4, UR38, 0x18 ;  /* 0x0000002604267291 */ /* 0x002fc8000f8ec03f */
        /* <DEDUP_REMOVED lines=10> */
[----:B0-----:R-:W-:Y:S02]  /*291b0*/  IMAD.U32 R5, RZ, RZ, UR7 ;  /* 0x00000007ff057e24 */ /* 0x001fe4000f8e00ff */
        /* <DEDUP_REMOVED lines=9> */
.L_x_2137:
        /* <DEDUP_REMOVED lines=8> */
[----:B------:R1:W2:Y:S01]  /*292d0*/  LDC.64 R2, c[0x4][R16] ;  /* 0x0100000010027b82 */ /* 0x0002a20000000a00 */
[----:B------:R-:W-:Y:S02]  /*292e0*/  IMAD.U32 R4, RZ, RZ, UR6 ;  /* 0x00000006ff047e24 */ /* 0x000fe4000f8e00ff */
[----:B0-----:R-:W-:Y:S02]  /*292f0*/  IMAD.U32 R5, RZ, RZ, UR7 ;  /* 0x00000007ff057e24 */ /* 0x001fe4000f8e00ff */
[----:B------:R-:W-:Y:S02]  /*29300*/  IMAD.U32 R6, RZ, RZ, UR8 ;  /* 0x00000008ff067e24 */ /* 0x000fe4000f8e00ff */
[----:B------:R-:W-:-:S02]  /*29310*/  IMAD.U32 R7, RZ, RZ, UR9 ;  /* 0x00000009ff077e24 */ /* 0x000fc4000f8e00ff */
[----:B------:R-:W-:Y:S02]  /*29320*/  IMAD.U32 R10, RZ, RZ, UR4 ;  /* 0x00000004ff0a7e24 */ /* 0x000fe4000f8e00ff */
[----:B------:R-:W-:Y:S02]  /*29330*/  IMAD.U32 R11, RZ, RZ, UR5 ;  /* 0x00000005ff0b7e24 */ /* 0x000fe4000f8e00ff */
[----:B------:R-:W-:Y:S02]  /*29340*/  IMAD.MOV.U32 R8, RZ, RZ, 0x70 ;  /* 0x00000070ff087424 */ /* 0x000fe400078e00ff */
[----:B------:R-:W-:Y:S02]  /*29350*/  IMAD.MOV.U32 R12, RZ, RZ, 0x1 ;  /* 0x00000001ff0c7424 */ /* 0x000fe400078e00ff */
[----:B-1----:R-:W-:-:S07]  /*29360*/  IMAD.MOV.U32 R13, RZ, RZ, RZ ;  /* 0x000000ffff0d7224 */ /* 0x002fce00078e00ff */
[----:B------:R-:W-:-:S07]  /*29370*/  LEPC R20, `(.L_x_2139) ;  /* 0x000000001014794e */ /* 0x000fce0000000000 */
[----:B--2---:R-:W-:Y:S05]  /*29380*/  CALL.ABS.NOINC R2 ;  /* 0x0000000002007343 */ /* 0x004fea0003c00000 */
.L_x_2139:
        /* <DEDUP_REMOVED lines=15> */
.L_x_2138:
[----:B------:R-:W1:Y:S02]  /*29480*/  LDC.64 R2, c[0x0][0xaf0] ;  /* 0x0002bc00ff027b82 */ /* 0x000e640000000a00 */
[----:B-1----:R-:W-:-:S04]  /*29490*/  ISETP.NE.U32.AND P0, PT, R2, RZ, PT ;  /* 0x000000ff0200720c */ /* 0x002fc80003f05070 */
[----:B------:R-:W-:-:S13]  /*294a0*/  ISETP.NE.AND.EX P0, PT, R3, RZ, PT, P0 ;  /* 0x000000ff0300720c */ /* 0x000fda0003f05300 */
[----:B------:R-:W1:Y:S02]  /*294b0*/  @P0 LDC.64 R2, c[0x0][0xaf0] ;  /* 0x0002bc00ff020b82 */ /* 0x000e640000000a00 */
[----:B-1----:R-:W-:-:S05]  /*294c0*/  @P0 IMAD.WIDE R2, R18, 0x4, R2 ;  /* 0x0000000412020825 */ /* 0x002fca00078e0202 */
[----:B------:R1:W2:Y:S01]  /*294d0*/  @P0 LDG.E R18, desc[UR44][R2.64] ;  /* 0x0000002c02120981 */ /* 0x0002a2000c1e1900 */
[----:B------:R-:W-:Y:S01]  /*294e0*/  UMOV UR4, 0xffffffff ;  /* 0xffffffff00047882 */ /* 0x000fe20000000000 */
[----:B------:R-:W-:Y:S01]  /*294f0*/  LOP3.LUT R17, R17, 0xfffffffe, RZ, 0xc0, !PT ;  /* 0xfffffffe11117812 */ /* 0x000fe200078ec0ff */
[----:B------:R-:W-:Y:S01]  /*29500*/  VIADD R0, R19, 0xffffffff ;  /* 0xffffffff13007836 */ /* 0x000fe20000000000 */
[----:B------:R-:W3:Y:S01]  /*29510*/  S2R R16, SR_TID.X ;  /* 0x0000000000107919 */ /* 0x000ee20000002100 */
[----:B-1----:R-:W1:Y:S02]  /*29520*/  LDC.64 R2, c[0x0][0x418] ;  /* 0x00010600ff027b82 */ /* 0x002e640000000a00 */
[----:B-1----:R-:W-:Y:S02]  /*29530*/  ISETP.NE.U32.AND P0, PT, R2, RZ, PT ;  /* 0x000000ff0200720c */ /* 0x002fe40003f05070 */
[----:B---3--:R-:W-:Y:S02]  /*29540*/  SHF.R.U32.HI R4, RZ, 0x5, R16 ;  /* 0x00000005ff047819 */ /* 0x008fe40000011610 */
[----:B------:R-:W-:-:S02]  /*29550*/  ISETP.NE.AND.EX P1, PT, R3, RZ, PT, P0 ;  /* 0x000000ff0300720c */ /* 0x000fc40003f25300 */
[----:B------:R-:W-:-:S11]  /*29560*/  LOP3.LUT R4, R4, 0x3, RZ, 0xc0, !PT ;  /* 0x0000000304047812 */ /* 0x000fd600078ec0ff */
[----:B------:R-:W-:Y:S02]  /*29570*/  @P1 LOP3.LUT R17, R17, 0x1, RZ, 0xfc, !PT ;  /* 0x0000000111111812 */ /* 0x000fe400078efcff */
[----:B--2---:R-:W-:Y:S02]  /*29580*/  SHF.R.S32.HI R19, RZ, 0x1f, R18 ;  /* 0x0000001fff137819 */ /* 0x004fe40000011412 */
[----:B------:R-:W-:Y:S01]  /*29590*/  SEL R16, R18, RZ, !P1 ;  /* 0x000000ff12107207 */ /* 0x000fe20004800000 */
[----:B------:R-:W-:Y:S06]  /*295a0*/  BRA.DIV UR4, `(.L_x_2140) ;  /* 0x0000004e04807947 */ /* 0x000fec000b800000 */
[----:B------:R1:W2:Y:S02]  /*295b0*/  SHFL.IDX PT, R14, R4, RZ, 0x1f ;  /* 0x00001fff040e7589 */ /* 0x0002a400000e0000 */
.L_x_2239:
[----:B------:R3:W-:Y:S01]  /*295c0*/  STL [R1+0x444], R0 ;  /* 0x0004440001007387 */ /* 0x0007e20000100800 */
[----:B--2---:R-:W-:Y:S02]  /*295d0*/  ISETP.NE.AND P0, PT, R14, RZ, PT ;  /* 0x000000ff0e00720c */ /* 0x004fe40003f05270 */
[----:B------:R-:W-:Y:S02]  /*295e0*/  PLOP3.LUT P2, PT, PT, PT, PT, 0x8, 0x0 ;  /* 0x000000000000781c */ /* 0x000fe40003f4e170 */
[----:B------:R-:W-:-:S11]  /*295f0*/  LOP3.LUT R17, R17, 0xfffffffd, RZ, 0xc0, !PT ;  /* 0xfffffffd11117812 */ /* 0x000fd600078ec0ff */
[----:B------:R-:W-:Y:S01]  /*29600*/  @P2 LOP3.LUT R17, R17, 0x2, RZ, 0xfc, !PT ;  /* 0x0000000211112812 */ /* 0x000fe200078efcff */
[----:B---3--:R-:W-:Y:S06]  /*29610*/  @P0 BRA `(.L_x_2141) ;  /* 0x0000000000e40947 */ /* 0x008fec0003800000 */
[----:B------:R-:W-:-:S03]  /*29620*/  UMOV UR4, 0xffffffff ;  /* 0xffffffff00047882 */ /* 0x000fc60000000000 */
[----:B------:R-:W-:Y:S05]  /*29630*/  BRA.DIV UR4, `(.L_x_2142) ;  /* 0x0000004e047c7947 */ /* 0x000fea000b800000 */
[----:B------:R-:W-:-:S13]  /*29640*/  ELECT P6, URZ, PT ;  /* 0x00000000003f782f */ /* 0x000fda00038c0000 */
.L_x_2242:
[----:B------:R-:W-:Y:S05]  /*29650*/  @!P6 BRA `(.L_x_2141) ;  /* 0x0000000000d4e947 */ /* 0x000fea0003800000 */
[----:B------:R-:W-:Y:S01]  /*29660*/  IMAD.MOV.U32 R16, RZ, RZ, R18 ;  /* 0x000000ffff107224 */ /* 0x000fe200078e0012 */
[----:B------:R-:W-:Y:S06]  /*29670*/  @!P1 BRA `(.L_x_2143) ;  /* 0x00000000004c9947 */ /* 0x000fec0003800000 */
[----:B------:R-:W2:Y:S01]  /*29680*/  LDC R6, c[0x0][0x43c] ;  /* 0x00010f00ff067b82 */ /* 0x000ea20000000800 */
[----:B------:R-:W-:Y:S01]  /*29690*/  IMAD.MOV.U32 R7, RZ, RZ, R0 ;  /* 0x000000ffff077224 */ /* 0x000fe200078e0000 */
[----:B------:R-:W-:Y:S01]  /*296a0*/  ULDC.64 UR4, c[0x0][0x428] ;  /* 0x00010a0000047ab9 */ /* 0x000fe20000000a00 */
[----:B--2---:R-:W-:-:S13]  /*296b0*/  ISETP.NE.AND P0, PT, R6, 0x1, PT ;  /* 0x000000010600780c */ /* 0x004fda0003f05270 */
[----:B01----:R-:W0:Y:S02]  /*296c0*/  @P0 LDC.64 R4, c[0x0][0x440] ;  /* 0x00011000ff040b82 */ /* 0x003e240000000a00 */
[----:B0-----:R-:W-:-:S04]  /*296d0*/  @P0 IMAD.HI.U32 R0, R7, R4, RZ ;  /* 0x0000000407000227 */ /* 0x001fc800078e00ff */
[----:B------:R-:W-:Y:S01]  /*296e0*/  IMAD.MOV.U32 R4, RZ, RZ, R7 ;  /* 0x000000ffff047224 */ /* 0x000fe200078e0007 */
[----:B------:R-:W-:-:S05]  /*296f0*/  @P0 SHF.R.U32.HI R4, RZ, R5, R0 ;  /* 0x00000005ff040219 */ /* 0x000fca0000011600 */
[----:B------:R-:W-:-:S04]  /*29700*/  IMAD.MOV R5, RZ, RZ, -R4 ;  /* 0x000000ffff057224 */ /* 0x000fc800078e0a04 */
[----:B------:R-:W-:Y:S01]  /*29710*/  IMAD R7, R6, R5, R7 ;  /* 0x0000000506077224 */ /* 0x000fe200078e0207 */
[----:B------:R-:W-:-:S04]  /*29720*/  SHF.R.S32.HI R5, RZ, 0x1f, R4 ;  /* 0x0000001fff057819 */ /* 0x000fc80000011404 */
[----:B------:R0:W-:Y:S01]  /*29730*/  STL [R1+0x444], R7 ;  /* 0x0004440701007387 */ /* 0x0001e20000100800 */
[----:B------:R-:W-:-:S03]  /*29740*/  IMAD.WIDE.U32 R4, R18, UR4, R4 ;  /* 0x0000000412047c25 */ /* 0x000fc6000f8e0004 */
[----:B------:R-:W-:Y:S01]  /*29750*/  LEA R2, P0, R4, R2, 0x2 ;  /* 0x0000000204027211 */ /* 0x000fe200078010ff */
[----:B0-----:R-:W-:-:S04]  /*29760*/  IMAD R7, R19, UR4, RZ ;  /* 0x0000000413077c24 */ /* 0x001fc8000f8e02ff */
[----:B------:R-:W-:-:S04]  /*29770*/  IMAD R7, R18, UR5, R7 ;  /* 0x0000000512077c24 */ /* 0x000fc8000f8e0207 */
[----:B------:R-:W-:-:S05]  /*29780*/  IMAD.IADD R0, R5, 0x1, R7 ;  /* 0x0000000105007824 */ /* 0x000fca00078e0207 */
[----:B------:R-:W-:-:S05]  /*29790*/  LEA.HI.X R3, R4, R3, R0, 0x2, P0 ;  /* 0x0000000304037211 */ /* 0x000fca00000f1400 */
[----:B------:R2:W5:Y:S02]  /*297a0*/  LDG.E R16, desc[UR44][R2.64] ;  /* 0x0000002c02107981 */ /* 0x000564000c1e1900 */
.L_x_2143:
[----:B------:R-:W-:Y:S01]  /*297b0*/  IMAD.MOV.U32 R0, RZ, RZ, 0x1 ;  /* 0x00000001ff007424 */ /* 0x000fe200078e00ff */
[----:B------:R-:W3:Y:S04]  /*297c0*/  S2R R8, SR_TID.X ;  /* 0x0000000000087919 */ /* 0x000ee80000002100 */
[----:B------:R-:W-:-:S04]  /*297d0*/  SHF.L.U32 R0, R0, 0x1f, RZ ;  /* 0x0000001f00007819 */ /* 0x000fc800000006ff */
[----:B------:R-:W4:Y:S01]  /*297e0*/  SYNCS.PHASECHK.TRANS64.TRYWAIT P0, [UR38+0x38840], R0 ;  /* 0x03884000ff0075a7 */ /* 0x000f220008000166 */
[----:B---3--:R-:W-:-:S04]  /*297f0*/  LOP3.LUT R8, R8, 0x7f, RZ, 0xc0, !PT ;  /* 0x0000007f08087812 */ /* 0x008fc800078ec0ff */
[----:B------:R-:W-:Y:S01]  /*29800*/  ISETP.NE.AND P1, PT, R8, RZ, PT ;  /* 0x000000ff0800720c */ /* 0x000fe20003f25270 */
[----:B----4-:R-:W-:-:S12]  /*29810*/  @!P0 BRA `(.L_x_2144) ;  /* 0x0000004c00248947 */ /* 0x010fd80003800000 */
.L_x_2243:
[----:B------:R-:W-:Y:S05]  /*29820*/  @P1 BRA `(.L_x_2145) ;  /* 0x0000000000181947 */ /* 0x000fea0003800000 */
[----:B--2---:R-:W2:Y:S01]  /*29830*/  S2R R2, SR_TID.X ;  /* 0x0000000000027919 */ /* 0x004ea20000002100 */
[----:B------:R-:W-:-:S04]  /*29840*/  IMAD.MOV.U32 R0, RZ, RZ, 0x2000 ;  /* 0x00002000ff007424 */ /* 0x000fc800078e00ff */
[----:B------:R3:W-:Y:S01]  /*29850*/  SYNCS.ARRIVE.TRANS64 RZ, [UR38+0x38830], R0 ;  /* 0x03883000ffff79a7 */ /* 0x0007e20008000026 */
[----:B--2---:R-:W-:-:S13]  /*29860*/  LOP3.LUT P0, RZ, R2, 0x1f, RZ, 0xc0, !PT ;  /* 0x0000001f02ff7812 */ /* 0x004fda000780c0ff */
[----:B---3--:R-:W-:Y:S05]  /*29870*/  @!P0 BRA `(.L_x_2145) ;  /* 0x0000000000048947 */ /* 0x008fea0003800000 */
[----:B------:R-:W-:Y:S01]  /*29880*/  BPT.TRAP 0x1 ;  /* 0x000000040000795c */ /* 0x000fe20000300000 */
.L_x_2145:
[----:B--2---:R-:W2:Y:S01]  /*29890*/  LDL R0, [R1+0x444] ;  /* 0x0004440001007983 */ /* 0x004ea20000100800 */
        /* <DEDUP_REMOVED lines=16> */
[----:B--2---:R-:W-:Y:S01]  /*299a0*/  NOP ;  /* 0x0000000000007918 */ /* 0x004fe20000000000 */
.L_x_2141:
[----:B------:R-:W-:Y:S05]  /*299b0*/  WARPSYNC.ALL ;  /* 0x0000000000007948 */ /* 0x000fea0003800000 */
[----:B------:R-:W-:Y:S01]  /*299c0*/  UIADD3 UR4, UR38, 0x20400, URZ ;  /* 0x0002040026047890 */ /* 0x000fe2000fffe03f */
[----:B------:R-:W-:Y:S01]  /*299d0*/  BAR.SYNC.DEFER_BLOCKING 0x8, 0x100 ;  /* 0x0204000000007b1d */ /* 0x000fe20000010000 */
[----:B------:R-:W-:Y:S02]  /*299e0*/  USHF.R.S32.HI UR43, URZ, 0x1f, UR36 ;  /* 0x0000001f3f2b7899 */ /* 0x000fe40008011424 */
[----:B------:R-:W-:-:S06]  /*299f0*/  ULOP3.LUT UP0, URZ, UR4, 0x3ff, URZ, 0xc0, !UPT ;  /* 0x000003ff043f7892 */ /* 0x000fcc000f80c03f */
[----:B------:R-:W-:-:S13]  /*29a00*/  PLOP3.LUT P0, PT, PT, PT, UP0, 0x80, 0x0 ;  /* 0x000000000000781c */ /* 0x000fda0003f0f008 */
[----:B------:R-:W-:Y:S05]  /*29a10*/  @!P0 BRA `(.L_x_2146) ;  /* 0x0000000000408947 */ /* 0x000fea0003800000 */
[----:B------:R-:W-:Y:S01]  /*29a20*/  MOV R2, 0x0 ;  /* 0x0000000000027802 */ /* 0x000fe20000000f00 */
[----:B------:R-:W-:Y:S01]  /*29a30*/  ULDC.64 UR4, c[0x4][0x90] ;  /* 0x0100240000047ab9 */ /* 0x000fe20000000a00 */
[----:B------:R-:W-:Y:S01]  /*29a40*/  ULDC.64 UR6, c[0x4][0x98] ;  /* 0x0100260000067ab9 */ /* 0x000fe20000000a00 */
[----:B------:R-:W-:Y:S01]  /*29a50*/  ULDC.64 UR8, c[0x4][0x20] ;  /* 0x0100080000087ab9 */ /* 0x000fe20000000a00 */
[----:B-1----:R-:W-:Y:S02]  /*29a60*/  IMAD.U32 R4, RZ, RZ, UR4 ;  /* 0x00000004ff047e24 */ /* 0x002fe4000f8e00ff */
        /* <DEDUP_REMOVED lines=11> */
.L_x_2146:
[----:B------:R-:W2:Y:S01]  /*29b20*/  LDC R7, c[0x0][0x448] ;  /* 0x00011200ff077b82 */ /* 0x000ea20000000800 */
[----:B------:R-:W3:Y:S01]  /*29b30*/  S2R R10, SR_TID.X ;  /* 0x00000000000a7919 */ /* 0x000ee20000002100 */
[----:B------:R-:W-:Y:S02]  /*29b40*/  ULDC.64 UR8, c[0x0][0x2d8] ;  /* 0x0000b60000087ab9 */ /* 0x000fe40000000a00 */
[----:B------:R-:W-:Y:S01]  /*29b50*/  UIMAD UR6, UR43, UR8, URZ ;  /* 0x000000082b0672a4 */ /* 0x000fe2000f8e023f */
[----:B-1----:R-:W1:Y:S01]  /*29b60*/  S2R R4, SR_CTAID.Z ;  /* 0x0000000000047919 */ /* 0x002e620000002700 */
[----:B------:R-:W-:Y:S02]  /*29b70*/  UIMAD.WIDE.U32 UR4, UR36, UR8, URZ ;  /* 0x00000008240472a5 */ /* 0x000fe4000f8e003f */
[----:B------:R-:W-:Y:S01]  /*29b80*/  UIMAD UR6, UR36, UR9, UR6 ;  /* 0x00000009240672a4 */ /* 0x000fe2000f8e0206 */
[----:B------:R-:W4:Y:S03]  /*29b90*/  S2R R9, SR_CTAID.Z ;  /* 0x0000000000097919 */ /* 0x000f260000002700 */
[----:B------:R-:W-:Y:S01]  /*29ba0*/  UIADD3 UR5, UR5, UR6, URZ ;  /* 0x0000000605057290 */ /* 0x000fe2000fffe03f */
[----:B--2---:R-:W-:-:S02]  /*29bb0*/  ISETP.NE.AND P0, PT, R7, 0x1, PT ;  /* 0x000000010700780c */ /* 0x004fc40003f05270 */
[C---:B---3--:R-:W-:Y:S01]  /*29bc0*/  LOP3.LUT R8, R10.reuse, 0x7f, RZ, 0xc0, !PT ;  /* 0x0000007f0a087812 */ /* 0x048fe200078ec0ff */
[----:B------:R-:W-:-:S10]  /*29bd0*/  IMAD.SHL.U32 R3, R10, 0x10, RZ ;  /* 0x000000100a037824 */ /* 0x000fd400078e00ff */
[----:B------:R-:W2:Y:S01]  /*29be0*/  @P0 LDC R0, c[0x0][0x44c] ;  /* 0x00011300ff000b82 */ /* 0x000ea20000000800 */
[----:B------:R-:W-:Y:S02]  /*29bf0*/  SHF.R.U32.HI R6, RZ, 0x3, R8 ;  /* 0x00000003ff067819 */ /* 0x000fe40000011608 */
[----:B-1----:R-:W-:Y:S02]  /*29c00*/  SHF.R.S32.HI R4, RZ, 0x1f, R4 ;  /* 0x0000001fff047819 */ /* 0x002fe40000011404 */
[----:B------:R-:W-:-:S03]  /*29c10*/  LOP3.LUT R3, R6, 0x70, R3, 0xf8, !PT ;  /* 0x0000007006037812 */ /* 0x000fc600078ef803 */
[----:B------:R-:W1:Y:S02]  /*29c20*/  @P0 LDC R2, c[0x0][0x450] ;  /* 0x00011400ff020b82 */ /* 0x000e640000000800 */
[----:B0-----:R-:W-:-:S04]  /*29c30*/  VIADD R5, R3, UR39 ;  /* 0x0000002703057c36 */ /* 0x001fc80008000000 */
[----:B--2---:R-:W-:-:S04]  /*29c40*/  @P0 IMAD.HI.U32 R3, R5, R0, RZ ;  /* 0x0000000005030227 */ /* 0x004fc800078e00ff */
[----:B------:R-:W-:Y:S01]  /*29c50*/  IMAD.MOV.U32 R0, RZ, RZ, R5 ;  /* 0x000000ffff007224 */ /* 0x000fe200078e0005 */
[----:B-1----:R-:W-:Y:S02]  /*29c60*/  @P0 SHF.R.U32.HI R0, RZ, R2, R3 ;  /* 0x00000002ff000219 */ /* 0x002fe40000011603 */
[----:B------:R-:W0:Y:S02]  /*29c70*/  LDC.64 R2, c[0x0][0x2e0] ;  /* 0x0000b800ff027b82 */ /* 0x000e240000000a00 */
[----:B0-----:R-:W-:-:S04]  /*29c80*/  IMAD R4, R4, R2, RZ ;  /* 0x0000000204047224 */ /* 0x001fc800078e02ff */
[C---:B----4-:R-:W-:Y:S02]  /*29c90*/  IMAD R4, R9.reuse, R3, R4 ;  /* 0x0000000309047224 */ /* 0x050fe400078e0204 */
[----:B------:R-:W-:Y:S01]  /*29ca0*/  IMAD.WIDE.U32 R2, R9, R2, UR4 ;  /* 0x0000000409027e25 */ /* 0x000fe2000f8e0002 */
[----:B------:R-:W-:-:S03]  /*29cb0*/  ULDC.64 UR4, c[0x0][0x2d0] ;  /* 0x0000b40000047ab9 */ /* 0x000fc60000000a00 */
[----:B------:R-:W-:Y:S01]  /*29cc0*/  IMAD.IADD R3, R3, 0x1, R4 ;  /* 0x0000000103037824 */ /* 0x000fe200078e0204 */
[----:B------:R-:W-:Y:S01]  /*29cd0*/  SHF.R.S32.HI R4, RZ, 0x1f, R0 ;  /* 0x0000001fff047819 */ /* 0x000fe20000011400 */
[----:B------:R-:W-:-:S04]  /*29ce0*/  IMAD.WIDE.U32 R2, R0, UR4, R2 ;  /* 0x0000000400027c25 */ /* 0x000fc8000f8e0002 */
[----:B------:R-:W-:-:S04]  /*29cf0*/  IMAD R4, R4, UR4, RZ ;  /* 0x0000000404047c24 */ /* 0x000fc8000f8e02ff */
[----:B------:R-:W-:Y:S01]  /*29d00*/  IMAD R4, R0, UR5, R4 ;  /* 0x0000000500047c24 */ /* 0x000fe2000f8e0204 */
[----:B------:R-:W-:Y:S01]  /*29d10*/  ULDC.64 UR4, c[0x0][0x2c8] ;  /* 0x0000b20000047ab9 */ /* 0x000fe20000000a00 */
[----:B------:R-:W-:Y:S02]  /*29d20*/  IMAD.MOV R0, RZ, RZ, -R0 ;  /* 0x000000ffff007224 */ /* 0x000fe400078e0a00 */
[----:B------:R-:W-:Y:S02]  /*29d30*/  IMAD.IADD R3, R3, 0x1, R4 ;  /* 0x0000000103037824 */ /* 0x000fe400078e0204 */
[----:B------:R-:W-:-:S04]  /*29d40*/  IMAD R0, R7, R0, R5 ;  /* 0x0000000007007224 */ /* 0x000fc800078e0205 */
[----:B------:R-:W-:Y:S01]  /*29d50*/  IMAD.WIDE.U32 R2, R0, UR4, R2 ;  /* 0x0000000400027c25 */ /* 0x000fe2000f8e0002 */
[----:B------:R-:W-:-:S05]  /*29d60*/  SHF.R.S32.HI R4, RZ, 0x1f, R0 ;  /* 0x0000001fff047819 */ /* 0x000fca0000011400 */
[----:B------:R-:W-:-:S04]  /*29d70*/  IMAD R4, R4, UR4, RZ ;  /* 0x0000000404047c24 */ /* 0x000fc8000f8e02ff */
[----:B------:R-:W-:Y:S01]  /*29d80*/  IMAD R5, R0, UR5, R4 ;  /* 0x0000000500057c24 */ /* 0x000fe2000f8e0204 */
[----:B------:R-:W-:Y:S01]  /*29d90*/  ULDC.64 UR4, c[0x0][0x280] ;  /* 0x0000a00000047ab9 */ /* 0x000fe20000000a00 */
[----:B------:R-:W-:Y:S01]  /*29da0*/  IMAD.SHL.U32 R4, R8, 0x8, RZ ;  /* 0x0000000808047824 */ /* 0x000fe200078e00ff */
        /* <DEDUP_REMOVED lines=14> */
[----:B------:R-:W-:Y:S02]  /*29e90*/  VIADD R10, R6, UR39 ;  /* 0x00000027060a7c36 */ /* 0x000fe40008000000 */
[----:B------:R-:W1:Y:S01]  /*29ea0*/  SHFL.IDX PT, R4, R3, RZ, 0x181f ;  /* 0x00181fff03047589 */ /* 0x000e6200000e0000 */
[----:B------:R-:W-:Y:S02]  /*29eb0*/  IMAD R2, R7, UR4, RZ ;  /* 0x0000000407027c24 */ /* 0x000fe4000f8e02ff */
[C---:B------:R-:W-:Y:S01]  /*29ec0*/  VIADD R11, R10.reuse, 0x10 ;  /* 0x000000100a0b7836 */ /* 0x040fe20000000000 */
[----:B------:R-:W-:Y:S01]  /*29ed0*/  STL [R1+0x440], R10 ;  /* 0x0004400a01007387 */ /* 0x000fe20000100800 */
[C---:B------:R-:W-:Y:S01]  /*29ee0*/  VIADD R7, R10.reuse, 0x20 ;  /* 0x000000200a077836 */ /* 0x040fe20000000000 */
[----:B------:R-:W-:-:S02]  /*29ef0*/  ISETP.GE.AND P1, PT, R10, R2, PT ;  /* 0x000000020a00720c */ /* 0x000fc40003f26270 */
[----:B------:R-:W-:Y:S04]  /*29f00*/  STL [R1+0x460], R11 ;  /* 0x0004600b01007387 */ /* 0x000fe80000100800 */
[----:B------:R-:W-:Y:S07]  /*29f10*/  STL [R1+0x464], R7 ;  /* 0x0004640701007387 */ /* 0x000fee0000100800 */
[----:B------:R-:W-:-:S02]  /*29f20*/  @!P1 LEA R6, R8, UR38, 0x1 ;  /* 0x0000002608069c11 */ /* 0x000fc4000f8e08ff */
[----:B0-----:R-:W-:-:S05]  /*29f30*/  @!P1 LEA R5, P2, R9, R5, 0x1 ;  /* 0x0000000509059211 */ /* 0x001fca00078408ff */
[----:B-1----:R-:W-:-:S05]  /*29f40*/  @!P1 IMAD.X R4, RZ, RZ, R4, P2 ;  /* 0x000000ffff049224 */ /* 0x002fca00010e0604 */
[----:B------:R-:W-:-:S04]  /*29f50*/  @!P1 LOP3.LUT R5, R5, R4, RZ, 0x3c, !PT ;  /* 0x0000000405059212 */ /* 0x000fc800078e3cff */
[----:B------:R-:W-:-:S04]  /*29f60*/  @!P1 LOP3.LUT R4, R5, R4, RZ, 0x3c, !PT ;  /* 0x0000000405049212 */ /* 0x000fc800078e3cff */
[----:B------:R-:W-:-:S05]  /*29f70*/  @!P1 LOP3.LUT R5, R5, R4, RZ, 0x3c, !PT ;  /* 0x0000000405059212 */ /* 0x000fca00078e3cff */
[----:B------:R-:W-:Y:S01]  /*29f80*/  @!PT LDS RZ, [RZ] ;  /* 0x00000000fffff984 */ /* 0x000fe20000000800 */
[----:B------:R0:W-:Y:S01]  /*29f90*/  @!P1 LDGSTS.E.BYPASS.LTC128B.128 [R6+0x20400], desc[UR44][R4.64], !P0 ;  /* 0x2040000004069fae */ /* 0x0001e2000c101d6c */
[----:B------:R-:W-:-:S03]  /*29fa0*/  ISETP.GE.AND P1, PT, R11, R2, PT ;  /* 0x000000020b00720c */ /* 0x000fc60003f26270 */
[----:B0-----:R-:W0:Y:S10]  /*29fb0*/  SHFL.IDX PT, R5, R0, 0x1, 0x181f ;  /* 0x00381f0000057f89 */ /* 0x001e3400000e0000 */
[----:B------:R-:W-:Y:S01]  /*29fc0*/  @!P1 LEA R6, R8, UR38, 0x1 ;  /* 0x0000002608069c11 */ /* 0x000fe2000f8e08ff */
[----:B------:R-:W1:Y:S01]  /*29fd0*/  SHFL.IDX PT, R4, R3, 0x1, 0x181f ;  /* 0x00381f0003047f89 */ /* 0x000e6200000e0000 */
[----:B0-----:R-:W-:-:S05]  /*29fe0*/  @!P1 LEA R5, P2, R9, R5, 0x1 ;  /* 0x0000000509059211 */ /* 0x001fca00078408ff */
[----:B-1----:R-:W-:-:S05]  /*29ff0*/  @!P1 IMAD.X R4, RZ, RZ, R4, P2 ;  /* 0x000000ffff049224 */ /* 0x002fca00010e0604 */
[----:B------:R-:W-:-:S04]  /*2a000*/  @!P1 LOP3.LUT R5, R5, R4, RZ, 0x3c, !PT ;  /* 0x0000000405059212 */ /* 0x000fc800078e3cff */
[----:B------:R-:W-:-:S04]  /*2a010*/  @!P1 LOP3.LUT R4, R5, R4, RZ, 0x3c, !PT ;  /* 0x0000000405049212 */ /* 0x000fc800078e3cff */
[----:B------:R-:W-:-:S05]  /*2a020*/  @!P1 LOP3.LUT R5, R5, R4, RZ, 0x3c, !PT ;  /* 0x0000000405059212 */ /* 0x000fca00078e3cff */
[----:B------:R0:W-:Y:S01]  /*2a030*/  @!P1 LDGSTS.E.BYPASS.LTC128B.128 [R6+0x20c00], desc[UR44][R4.64], !P0 ;  /* 0x20c0000004069fae */ /* 0x0001e2000c101d6c */
[----:B------:R-:W-:-:S03]  /*2a040*/  ISETP.GE.AND P1, PT, R7, R2, PT ;  /* 0x000000020700720c */ /* 0x000fc60003f26270 */
[----:B0-----:R-:W0:Y:S10]  /*2a050*/  SHFL.IDX PT, R5, R0, 0x2, 0x181f ;  /* 0x00581f0000057f89 */ /* 0x001e3400000e0000 */
[----:B------:R-:W-:Y:S01]  /*2a060*/  @!P1 LEA R6, R8, UR38, 0x1 ;  /* 0x0000002608069c11 */ /* 0x000fe2000f8e08ff */
[----:B------:R-:W1:Y:S04]  /*2a070*/  SHFL.IDX PT, R4, R3, 0x2, 0x181f ;  /* 0x00581f0003047f89 */ /* 0x000e6800000e0000 */
[----:B------:R-:W2:Y:S04]  /*2a080*/  SHFL.IDX PT, R0, R0, 0x3, 0x181f ;  /* 0x00781f0000007f89 */ /* 0x000ea800000e0000 */
[----:B------:R-:W3:Y:S01]  /*2a090*/  SHFL.IDX PT, R3, R3, 0x3, 0x181f ;  /* 0x00781f0003037f89 */ /* 0x000ee200000e0000 */
[----:B0-----:R-:W-:-:S05]  /*2a0a0*/  @!P1 LEA R5, P2, R9, R5, 0x1 ;  /* 0x0000000509059211 */ /* 0x001fca00078408ff */
[----:B-1----:R-:W-:-:S05]  /*2a0b0*/  @!P1 IMAD.X R4, RZ, RZ, R4, P2 ;  /* 0x000000ffff049224 */ /* 0x002fca00010e0604 */
[----:B------:R-:W-:-:S04]  /*2a0c0*/  @!P1 LOP3.LUT R5, R5, R4, RZ, 0x3c, !PT ;  /* 0x0000000405059212 */ /* 0x000fc800078e3cff */
[----:B------:R-:W-:-:S04]  /*2a0d0*/  @!P1 LOP3.LUT R4, R5, R4, RZ, 0x3c, !PT ;  /* 0x0000000405049212 */ /* 0x000fc800078e3cff */
[----:B------:R-:W-:-:S05]  /*2a0e0*/  @!P1 LOP3.LUT R5, R5, R4, RZ, 0x3c, !PT ;  /* 0x0000000405059212 */ /* 0x000fca00078e3cff */
[----:B--23--:R1:W-:Y:S02]  /*2a0f0*/  @!P1 LDGSTS.E.BYPASS.LTC128B.128 [R6+0x21400], desc[UR44][R4.64], !P0 ;  /* 0x2140000004069fae */ /* 0x00c3e4000c101d6c */
.L_x_2252:
[----:B01----:R-:W2:Y:S02]  /*2a100*/  LDL R4, [R1+0x440] ;  /* 0x0004400001047983 */ /* 0x003ea40000100800 */
        /* <DEDUP_REMOVED lines=13> */
[----:B-1----:R-:W1:Y:S01]  /*2a1e0*/  LDC.64 R2, c[0x0][0x3d8] ;  /* 0x0000f600ff027b82 */ /* 0x002e620000000a00 */
[----:B------:R-:W-:Y:S01]  /*2a1f0*/  NOP ;  /* 0x0000000000007918 */ /* 0x000fe20000000000 */
[C---:B-1----:R-:W-:Y:S01]  /*2a200*/  IMAD R0, R2.reuse, UR43, RZ ;  /* 0x0000002b02007c24 */ /* 0x042fe2000f8e02ff */
[----:B------:R-:W-:Y:S01]  /*2a210*/  UIADD3 UR4, UR38, 0x26400, URZ ;  /* 0x0002640026047890 */ /* 0x000fe2000fffe03f */
[----:B0-----:R-:W-:Y:S01]  /*2a220*/  IMAD.WIDE.U32 R4, R2, UR36, RZ ;  /* 0x0000002402047c25 */ /* 0x001fe2000f8e00ff */
        /* <DEDUP_REMOVED lines=24> */
.L_x_2148:
[----:B0-----:R-:W2:Y:S01]  /*2a3b0*/  LDL.LU.64 R4, [R1+0x470] ;  /* 0x0004700001047983 */ /* 0x001ea20000300a00 */
[----:B------:R-:W0:Y:S01]  /*2a3c0*/  LDC R7, c[0x0][0x448] ;  /* 0x00011200ff077b82 */ /* 0x000e220000000800 */
[----:B------:R-:W-:Y:S02]  /*2a3d0*/  ULDC.64 UR4, c[0x0][0x3e0] ;  /* 0x0000f80000047ab9 */ /* 0x000fe40000000a00 */
[----:B------:R-:W2:Y:S01]  /*2a3e0*/  LDL.LU.64 R2, [R1+0x458] ;  /* 0x0004580001027983 */ /* 0x000ea20000300a00 */
[----:B------:R-:W1:Y:S01]  /*2a3f0*/  S2R R0, SR_CTAID.Z ;  /* 0x0000000000007919 */ /* 0x000e620000002700 */
[----:B0-----:R-:W-:Y:S02]  /*2a400*/  ISETP.NE.AND P0, PT, R7, 0x1, PT ;  /* 0x000000010700780c */ /* 0x001fe40003f05270 */
[----:B-1----:R-:W-:-:S05]  /*2a410*/  SHF.R.S32.HI R0, RZ, 0x1f, R0 ;  /* 0x0000001fff007819 */ /* 0x002fca0000011400 */
[----:B------:R-:W-:Y:S01]  /*2a420*/  IMAD R0, R0, UR4, RZ ;  /* 0x0000000400007c24 */ /* 0x000fe2000f8e02ff */
[----:B------:R-:W0:Y:S02]  /*2a430*/  S2R R8, SR_TID.X ;  /* 0x0000000000087919 */ /* 0x000e240000002100 */
[----:B0-----:R-:W-:-:S05]  /*2a440*/  IMAD.SHL.U32 R10, R8, 0x8, RZ ;  /* 0x00000008080a7824 */ /* 0x001fca00078e00ff */
[----:B------:R-:W-:Y:S02]  /*2a450*/  LOP3.LUT R10, R10, 0x38, RZ, 0xc0, !PT ;  /* 0x000000380a0a7812 */ /* 0x000fe400078ec0ff */
[----:B------:R-:W-:Y:S01]  /*2a460*/  LOP3.LUT R17, R17, 0xfffffff7, RZ, 0xc0, !PT ;  /* 0xfffffff711117812 */ /* 0x000fe200078ec0ff */
[----:B--2---:R-:W-:Y:S02]  /*2a470*/  IMAD.MOV.U32 R2, RZ, RZ, R4 ;  /* 0x000000ffff027224 */ /* 0x004fe400078e0004 */
[----:B------:R-:W0:Y:S01]  /*2a480*/  S2R R4, SR_CTAID.Z ;  /* 0x0000000000047919 */ /* 0x000e220000002700 */
[----:B------:R-:W1:Y:S01]  /*2a490*/  S2R R5, SR_TID.X ;  /* 0x0000000000057919 */ /* 0x000e620000002100 */
[C---:B0-----:R-:W-:Y:S02]  /*2a4a0*/  IMAD R0, R4.reuse, UR5, R0 ;  /* 0x0000000504007c24 */ /* 0x041fe4000f8e0200 */
[----:B------:R-:W-:Y:S01]  /*2a4b0*/  IMAD.WIDE.U32 R2, R4, UR4, R2 ;  /* 0x0000000404027c25 */ /* 0x000fe2000f8e0002 */
[----:B------:R-:W-:-:S03]  /*2a4c0*/  ULDC.64 UR4, c[0x0][0x3d0] ;  /* 0x0000f40000047ab9 */ /* 0x000fc60000000a00 */
[----:B------:R-:W-:Y:S02]  /*2a4d0*/  IMAD.IADD R3, R3, 0x1, R0 ;  /* 0x0000000103037824 */ /* 0x000fe400078e0200 */
[----:B------:R-:W0:Y:S01]  /*2a4e0*/  @P0 LDC R0, c[0x0][0x44c] ;  /* 0x00011300ff000b82 */ /* 0x000e220000000800 */
[C---:B-1----:R-:W-:Y:S01]  /*2a4f0*/  LOP3.LUT R4, R5.reuse, 0x7f, RZ, 0xc0, !PT ;  /* 0x0000007f05047812 */ /* 0x042fe200078ec0ff */
[----:B------:R-:W-:-:S06]  /*2a500*/  IMAD.SHL.U32 R15, R5, 0x10, RZ ;  /* 0x00000010050f7824 */ /* 0x000fcc00078e00ff */
[----:B------:R-:W1:Y:S01]  /*2a510*/  @P0 LDC R5, c[0x0][0x450] ;  /* 0x00011400ff050b82 */ /* 0x000e620000000800 */
[----:B------:R-:W-:-:S04]  /*2a520*/  SHF.R.U32.HI R6, RZ, 0x3, R4 ;  /* 0x00000003ff067819 */ /* 0x000fc80000011604 */
[----:B------:R-:W-:-:S05]  /*2a530*/  LOP3.LUT R6, R6, 0x70, R15, 0xf8, !PT ;  /* 0x0000007006067812 */ /* 0x000fca00078ef80f */
[----:B------:R-:W-:-:S04]  /*2a540*/  VIADD R6, R6, UR39 ;  /* 0x0000002706067c36 */ /* 0x000fc80008000000 */
[----:B0-----:R-:W-:-:S04]  /*2a550*/  @P0 IMAD.HI.U32 R0, R6, R0, RZ ;  /* 0x0000000006000227 */ /* 0x001fc800078e00ff */
[----:B------:R-:W-:Y:S01]  /*2a560*/  IMAD.MOV.U32 R4, RZ, RZ, R6 ;  /* 0x000000ffff047224 */ /* 0x000fe200078e0006 */
[----:B-1----:R-:W-:-:S04]  /*2a570*/  @P0 SHF.R.U32.HI R4, RZ, R5, R0 ;  /* 0x00000005ff040219 */ /* 0x002fc80000011600 */
[--C-:B------:R-:W-:Y:S01]  /*2a580*/  SHF.R.S32.HI R5, RZ, 0x1f, R4.reuse ;  /* 0x0000001fff057819 */ /* 0x100fe20000011404 */
[----:B------:R-:W-:-:S04]  /*2a590*/  IMAD.MOV R0, RZ, RZ, -R4 ;  /* 0x000000ffff007224 */ /* 0x000fc800078e0a04 */
[----:B------:R-:W-:Y:S02]  /*2a5a0*/  IMAD R0, R7, R0, R6 ;  /* 0x0000000007007224 */ /* 0x000fe400078e0206 */
[----:B------:R-:W-:Y:S02]  /*2a5b0*/  IMAD R5, R5, UR4, RZ ;  /* 0x0000000405057c24 */ /* 0x000fe4000f8e02ff */
[----:B------:R-:W-:-:S04]  /*2a5c0*/  IMAD.WIDE.U32 R2, R4, UR4, R2 ;  /* 0x0000000404027c25 */ /* 0x000fc8000f8e0002 */
        /* <DEDUP_REMOVED lines=28> */
[----:B------:R-:W-:Y:S02]  /*2a790*/  LOP3.LUT R2, R10, 0x180, RZ, 0xfc, !PT ;  /* 0x000001800a027812 */ /* 0x000fe400078efcff */
        /* <DEDUP_REMOVED lines=27> */
[----:B------:R-:W-:Y:S01]  /*2a950*/  LOP3.LUT R17, R17, 0xffffefff, RZ, 0xc0, !PT ;  /* 0xffffefff11117812 */ /* 0x000fe200078ec0ff */
[----:B------:R-:W5:Y:S03]  /*2a960*/  SHFL.IDX PT, R3, R0, RZ, 0x181f ;  /* 0x00181fff00037589 */ /* 0x000f6600000e0000 */
[----:B------:R-:W-:-:S04]  /*2a970*/  @P1 LOP3.LUT R17, R17, 0x1000, RZ, 0xfc, !PT ;  /* 0x0000100011111812 */ /* 0x000fc800078efcff */
[C---:B------:R-:W-:Y:S02]  /*2a980*/  LOP3.LUT P1, RZ, R17.reuse, 0x8, RZ, 0xc0, !PT ;  /* 0x0000000811ff7812 */ /* 0x040fe4000782c0ff */
        /* <DEDUP_REMOVED lines=11> */
[----:B------:R-:W0:Y:S10]  /*2aa40*/  SHFL.IDX PT, R2, R6, RZ, 0x181f ;  /* 0x00181fff06027589 */ /* 0x000e3400000e0000 */
[----:B-----5:R-:W-:-:S02]  /*2aa50*/  @!P2 LEA R3, P6, R13, R3, 0x1 ;  /* 0x000000030d03a211 */ /* 0x020fc400078c08ff */
[----:B------:R-:W-:-:S04]  /*2aa60*/  @!P2 LOP3.LUT R8, R4, 0x40, RZ, 0xc0, !PT ;  /* 0x000000400408a812 */ /* 0x000fc800078ec0ff */
[----:B------:R-:W-:Y:S02]  /*2aa70*/  @!P2 SHF.R.U32.HI R8, RZ, 0x2, R8 ;  /* 0x00000002ff08a819 */ /* 0x000fe40000011608 */
[----:B------:R-:W-:Y:S02]  /*2aa80*/  @!P2 LEA R9, R11, UR38, 0x1 ;  /* 0x000000260b09ac11 */ /* 0x000fe4000f8e08ff */
[----:B------:R-:W-:Y:S01]  /*2aa90*/  @!P2 ISETP.NE.U32.AND P4, PT, R8, RZ, PT ;  /* 0x000000ff0800a20c */ /* 0x000fe20003f85070 */
[----:B0-----:R-:W-:-:S05]  /*2aaa0*/  @!P2 IMAD.X R2, RZ, RZ, R2, P6 ;  /* 0x000000ffff02a224 */ /* 0x001fca00030e0602 */
[----:B------:R-:W-:-:S04]  /*2aab0*/  @!P2 LOP3.LUT R3, R3, R2, RZ, 0x3c, !PT ;  /* 0x000000020303a212 */ /* 0x000fc800078e3cff */
[----:B------:R-:W-:Y:S02]  /*2aac0*/  @!P2 LOP3.LUT R2, R3, R2, RZ, 0x3c, !PT ;  /* 0x000000020302a212 */ /* 0x000fe400078e3cff */
[----:B------:R-:W-:Y:S02]  /*2aad0*/  @!P2 LOP3.LUT R8, R5, 0x80, RZ, 0xc0, !PT ;  /* 0x000000800508a812 */ /* 0x000fe400078ec0ff */
        /* <DEDUP_REMOVED lines=14> */
[----:B---3--:R-:W-:-:S13]  /*2abc0*/  ISETP.GE.AND P2, PT, R10, R7, PT ;  /* 0x000000070a00720c */ /* 0x008fda0003f46270 */
        /* <DEDUP_REMOVED lines=19> */
[----:B------:R-:W-:-:S13]  /*2ad00*/  @!P2 ISETP.NE.U32.AND P4, PT, R8, RZ, PT ;  /* 0x000000ff0800a20c */ /* 0x000fda0003f85070 */
[----:B------:R0:W-:Y:S01]  /*2ad10*/  @!P2 LDGSTS.E.BYPASS.LTC128B.128 [R21+0x34c00], desc[UR44][R2.64+0x380], P4 ;  /* 0x34c003800215afae */ /* 0x0001e2000a101d6c */
[----:B----4-:R-:W-:-:S03]  /*2ad20*/  ISETP.GE.AND P2, PT, R15, R7, PT ;  /* 0x000000070f00720c */ /* 0x010fc60003f46270 */
[----:B0-----:R-:W0:Y:S04]  /*2ad30*/  SHFL.IDX PT, R3, R0, 0x2, 0x181f ;  /* 0x00581f0000037f89 */ /* 0x001e2800000e0000 */
[----:B------:R-:W1:Y:S06]  /*2ad40*/  SHFL.IDX PT, R2, R6, 0x2, 0x181f ;  /* 0x00581f0006027f89 */ /* 0x000e6c00000e0000 */
[----:B------:R-:W-:-:S02]  /*2ad50*/  @!P2 LOP3.LUT R8, R4, 0x40, RZ, 0xc0, !PT ;  /* 0x000000400408a812 */ /* 0x000fc400078ec0ff */
[----:B0-----:R-:W-:-:S05]  /*2ad60*/  @!P2 LEA R3, P4, R13, R3, 0x1 ;  /* 0x000000030d03a211 */ /* 0x001fca00078808ff */
[----:B-1----:R-:W-:Y:S01]  /*2ad70*/  @!P2 IMAD.X R2, RZ, RZ, R2, P4 ;  /* 0x000000ffff02a224 */ /* 0x002fe200020e0602 */
[----:B------:R-:W-:-:S04]  /*2ad80*/  LOP3.LUT P4, RZ, R17, 0x10, RZ, 0xc0, !PT ;  /* 0x0000001011ff7812 */ /* 0x000fc8000788c0ff */
[----:B------:R-:W-:-:S04]  /*2ad90*/  @!P2 LOP3.LUT R3, R3, R2, RZ, 0x3c, !PT ;  /* 0x000000020303a212 */ /* 0x000fc800078e3cff */
[----:B------:R-:W-:Y:S02]  /*2ada0*/  @!P2 LOP3.LUT R2, R3, R2, RZ, 0x3c, !PT ;  /* 0x000000020302a212 */ /* 0x000fe400078e3cff */
[----:B------:R-:W-:Y:S02]  /*2adb0*/  @!P2 LEA R9, R11, UR38, 0x1 ;  /* 0x000000260b09ac11 */ /* 0x000fe4000f8e08ff */
[----:B------:R-:W-:Y:S02]  /*2adc0*/  @!P2 LOP3.LUT R3, R3, R2, RZ, 0x3c, !PT ;  /* 0x000000020303a212 */ /* 0x000fe400078e3cff */
[----:B------:R-:W-:-:S03]  /*2add0*/  @!P2 SHF.R.U32.HI R8, RZ, 0x2, R8 ;  /* 0x00000002ff08a819 */ /* 0x000fc60000011608 */
        /* <DEDUP_REMOVED lines=11> */
[----:B------:R-:W2:Y:S04]  /*2ae90*/  SHFL.IDX PT, R6, R6, 0x3, 0x181f ;  /* 0x00781f0006067f89 */ /* 0x000ea800000e0000 */
[----:B------:R1:W3:Y:S06]  /*2aea0*/  SHFL.IDX PT, R14, R0, 0x3, 0x181f ;  /* 0x00781f00000e7f89 */ /* 0x0002ec00000e0000 */
[----:B------:R1:W-:Y:S02]  /*2aeb0*/  @!P2 LDGSTS.E.BYPASS.LTC128B.128 [R9+0x35400], desc[UR44][R2.64+0x380], P4 ;  /* 0x354003800209afae */ /* 0x0003e4000a101d6c */
.L_x_2262:
[----:B-1----:R-:W4:Y:S01]  /*2aec0*/  LDL.LU R0, [R1+0x478] ;  /* 0x0004780001007983 */ /* 0x002f220000300800 */
[----:B------:R-:W-:Y:S01]  /*2aed0*/  BSSY B0, `(.L_x_2150) ;  /* 0x0000024000007945 */ /* 0x000fe20003800000 */
[----:B----4-:R-:W-:-:S13]  /*2aee0*/  ISETP.GE.AND P2, PT, R0, R7, PT ;  /* 0x000000070000720c */ /* 0x010fda0003f46270 */
[----:B------:R-:W-:Y:S05]  /*2aef0*/  @P2 BRA `(.L_x_2151) ;  /* 0x0000000000842947 */ /* 0x000fea0003800000 */
[----:B------:R-:W1:Y:S01]  /*2af00*/  S2R R0, SR_TID.X ;  /* 0x0000000000007919 */ /* 0x000e620000002100 */
[C---:B------:R-:W-:Y:S02]  /*2af10*/  LOP3.LUT P6, RZ, R17.reuse, 0x10, RZ, 0xc0, !PT ;  /* 0x0000001011ff7812 */ /* 0x040fe400078cc0ff */
[C---:B------:R-:W-:Y:S01]  /*2af20*/  LOP3.LUT P4, RZ, R17.reuse, 0x8, RZ, 0xc0, !PT ;  /* 0x0000000811ff7812 */ /* 0x040fe2000788c0ff */
[----:B0-----:R-:W0:Y:S01]  /*2af30*/  S2R R3, SR_TID.X ;  /* 0x0000000000037919 */ /* 0x001e220000002100 */
[----:B------:R-:W-:Y:S02]  /*2af40*/  LOP3.LUT P3, RZ, R17, 0x4, RZ, 0xc0, !PT ;  /* 0x0000000411ff7812 */ /* 0x000fe4000786c0ff */
[----:B------:R-:W-:Y:S02]  /*2af50*/  LOP3.LUT R4, R4, 0x40, RZ, 0xc0, !PT ;  /* 0x0000004004047812 */ /* 0x000fe400078ec0ff */
[----:B------:R-:W-:Y:S02]  /*2af60*/  LOP3.LUT R5, R5, 0x80, RZ, 0xc0, !PT ;  /* 0x0000008005057812 */ /* 0x000fe400078ec0ff */
[----:B------:R-:W-:-:S02]  /*2af70*/  SHF.R.U32.HI R4, RZ, 0x2, R4 ;  /* 0x00000002ff047819 */ /* 0x000fc40000011604 */
[----:B------:R-:W-:Y:S02]  /*2af80*/  SHF.R.U32.HI R5, RZ, 0x3, R5 ;  /* 0x00000003ff057819 */ /* 0x000fe40000011605 */
[----:B-1----:R-:W-:Y:S01]  /*2af90*/  LOP3.LUT R0, R0, 0x7f, RZ, 0xc0, !PT ;  /* 0x0000007f00007812 */ /* 0x002fe200078ec0ff */
[----:B0-----:R-:W-:-:S04]  /*2afa0*/  IMAD.SHL.U32 R2, R3, 0x8, RZ ;  /* 0x0000000803027824 */ /* 0x001fc800078e00ff */
[----:B------:R-:W-:Y:S02]  /*2afb0*/  IMAD.SHL.U32 R8, R0, 0x8, RZ ;  /* 0x0000000800087824 */ /* 0x000fe400078e00ff */
[----:B------:R-:W-:Y:S01]  /*2afc0*/  IMAD.SHL.U32 R0, R3, 0x8, RZ ;  /* 0x0000000803007824 */ /* 0x000fe200078e00ff */
[----:B------:R-:W-:-:S04]  /*2afd0*/  LOP3.LUT R2, R2, 0x38, RZ, 0xc0, !PT ;  /* 0x0000003802027812 */ /* 0x000fc800078ec0ff */
[----:B------:R-:W-:Y:S02]  /*2afe0*/  LOP3.LUT R0, R0, 0x1f8, RZ, 0xc0, !PT ;  /* 0x000001f800007812 */ /* 0x000fe400078ec0ff */
[----:B---3--:R-:W-:Y:S02]  /*2aff0*/  LEA R2, P2, R2, R14, 0x1 ;  /* 0x0000000e02027211 */ /* 0x008fe400078408ff */
[----:B------:R-:W-:-:S03]  /*2b000*/  LOP3.LUT R0, R0, 0x38, R3, 0x78, !PT ;  /* 0x0000003800007812 */ /* 0x000fc600078e7803 */
[----:B--2---:R-:W-:Y:S01]  /*2b010*/  IMAD.X R3, RZ, RZ, R6, P2 ;  /* 0x000000ffff037224 */ /* 0x004fe200010e0606 */
        /* <DEDUP_REMOVED lines=15> */
.L_x_2151:
[----:B------:R-:W-:Y:S05]  /*2b110*/  BSYNC B0 ;  /* 0x0000000000007941 */ /* 0x000fea0003800000 */
.L_x_2150:
[----:B------:R-:W-:Y:S01]  /*2b120*/  NOP ;  /* 0x0000000000007918 */ /* 0x000fe20000000000 */
[----:B------:R-:W-:Y:S01]  /*2b130*/  SYNCS.ARRIVE.TRANS64.RED.A0T1 RZ, [UR38+0x38810], RZ ;  /* 0x038810ffffff79a7 */ /* 0x000fe20008200426 */
[----:B01----:R-:W-:Y:S01]  /*2b140*/  IMAD.MOV.U32 R2, RZ, RZ, 0x1 ;  /* 0x00000001ff027424 */ /* 0x003fe200078e00ff */
[----:B------:R-:W-:Y:S04]  /*2b150*/  ARRIVES.LDGSTSBAR.64.TRANSCNT [UR38+0x38810] ;  /* 0x03881000ff0079b0 */ /* 0x000fe80008000aa6 */
[----:B------:R-:W-:Y:S01]  /*2b160*/  SHF.L.U32 R2, R2, 0x1f, RZ ;  /* 0x0000001f02027819 */ /* 0x000fe200000006ff */
[----:B------:R-:W-:Y:S01]  /*2b170*/  NOP ;  /* 0x0000000000007918 */ /* 0x000fe20000000000 */
[----:B------:R-:W-:Y:S02]  /*2b180*/  SYNCS.ARRIVE.TRANS64.A1T0 RZ, [UR38+0x38810], RZ ;  /* 0x038810ffffff79a7 */ /* 0x000fe40008100026 */
[----:B------:R-:W0:Y:S02]  /*2b190*/  SYNCS.PHASECHK.TRANS64.TRYWAIT P0, [UR38+0x38820], R2 ;  /* 0x03882002ff0075a7 */ /* 0x000e240008000166 */
[----:B0-----:R-:W-:Y:S05]  /*2b1a0*/  @!P0 BRA `(.L_x_2152) ;  /* 0x0000004000c88947 */ /* 0x001fea0003800000 */
.L_x_2263:
[----:B------:R-:W-:Y:S01]  /*2b1b0*/  LOP3.LUT P0, RZ, R17, 0x2, RZ, 0xc0, !PT ;  /* 0x0000000211ff7812 */ /* 0x000fe2000780c0ff */
[----:B------:R-:W-:Y:S01]  /*2b1c0*/  BSSY B0, `(.L_x_2153) ;  /* 0x000007f000007945 */ /* 0x000fe20003800000 */
[----:B------:R-:W-:-:S11]  /*2b1d0*/  IMAD.MOV.U32 R0, RZ, RZ, 0x1 ;  /* 0x00000001ff007424 */ /* 0x000fd600078e00ff */
[----:B------:R-:W-:Y:S05]  /*2b1e0*/  @!P0 BRA `(.L_x_2154) ;  /* 0x0000000400f08947 */ /* 0x000fea0003800000 */
[----:B------:R-:W1:Y:S01]  /*2b1f0*/  SYNCS.PHASECHK.TRANS64.TRYWAIT P0, [UR38+0x38860], R2 ;  /* 0x03886002ff0075a7 */ /* 0x000e620008000166 */
[----:B0-----:R-:W0:Y:S02]  /*2b200*/  S2R R3, SR_TID.X ;  /* 0x0000000000037919 */ /* 0x001e240000002100 */
[----:B0-----:R-:W-:-:S04]  /*2b210*/  LOP3.LUT R3, R3, 0x7f, RZ, 0xc0, !PT ;  /* 0x0000007f03037812 */ /* 0x001fc800078ec0ff */
[----:B------:R-:W-:Y:S01]  /*2b220*/  ISETP.NE.AND P1, PT, R3, RZ, PT ;  /* 0x000000ff0300720c */ /* 0x000fe20003f25270 */
[----:B-1----:R-:W-:-:S12]  /*2b230*/  @!P0 BRA `(.L_x_2155) ;  /* 0x0000004000bc8947 */ /* 0x002fd80003800000 */
.L_x_2264:
        /* <DEDUP_REMOVED lines=8> */
.L_x_2157:
[----:B------:R-:W-:Y:S05]  /*2b2c0*/  BSYNC B1 ;  /* 0x0000000000017941 */ /* 0x000fea0003800000 */
.L_x_2156:
[----:B0-----:R-:W4:Y:S01]  /*2b2d0*/  LDL.LU R2, [R1+0x444] ;  /* 0x0004440001027983 */ /* 0x001f220000300800 */
        /* <DEDUP_REMOVED lines=9> */
[----:B----4-:R-:W-:-:S08]  /*2b370*/  IMAD.SHL.U32 R2, R2, 0x40, RZ ;  /* 0x0000004002027824 */ /* 0x010fd000078e00ff */
.L_x_2158:
        /* <DEDUP_REMOVED lines=13> */
.L_x_2159:
        /* <DEDUP_REMOVED lines=13> */
.L_x_2160:
        /* <DEDUP_REMOVED lines=13> */
.L_x_2161:
        /* <DEDUP_REMOVED lines=13> */
.L_x_2162:
        /* <DEDUP_REMOVED lines=13> */
.L_x_2163:
        /* <DEDUP_REMOVED lines=13> */
.L_x_2164:
        /* <DEDUP_REMOVED lines=13> */
.L_x_2165:
        /* <DEDUP_REMOVED lines=8> */
.L_x_2154:
[----:B------:R-:W-:Y:S05]  /*2b9b0*/  BSYNC B0 ;  /* 0x0000000000007941 */ /* 0x000fea0003800000 */
.L_x_2153:
[----:B------:R-:W4:Y:S04]  /*2b9c0*/  LDL.LU R4, [R1+0x468] ;  /* 0x0004680001047983 */ /* 0x000f280000300800 */
[----:B0-----:R-:W5:Y:S01]  /*2b9d0*/  LDL R3, [R1+0x448] ;  /* 0x0004480001037983 */ /* 0x001f620000100800 */
[----:B------:R-:W-:Y:S02]  /*2b9e0*/  IMAD.MOV.U32 R7, RZ, RZ, RZ ;  /* 0x000000ffff077224 */ /* 0x000fe400078e00ff */
[----:B--2---:R-:W-:Y:S02]  /*2b9f0*/  IMAD.MOV.U32 R6, RZ, RZ, 0x1 ;  /* 0x00000001ff067424 */ /* 0x004fe400078e00ff */
[----:B----4-:R-:W-:-:S05]  /*2ba00*/  VIADD R8, R4, 0xfffffffe ;  /* 0xfffffffe04087836 */ /* 0x010fca0000000000 */
[----:B-----5:R-:W-:-:S13]  /*2ba10*/  ISETP.GE.AND P0, PT, R8, R3, PT ;  /* 0x000000030800720c */ /* 0x020fda0003f06270 */
[----:B------:R-:W-:Y:S05]  /*2ba20*/  @!P0 BRA `(.L_x_2129) ;  /* 0x00000024000c8947 */ /* 0x000fea0003800000 */
[----:B------:R-:W2:Y:S04]  /*2ba30*/  LDL.LU R5, [R1+0x454] ;  /* 0x0004540001057983 */ /* 0x000ea80000300800 */
[----:B------:R-:W4:Y:S01]  /*2ba40*/  LDL.LU R4, [R1+0x450] ;  /* 0x0004500001047983 */ /* 0x000f220000300800 */
[----:B------:R-:W-:Y:S01]  /*2ba50*/  UIADD3 UR4, UR40, 0x1, URZ ;  /* 0x0000000128047890 */ /* 0x000fe2000fffe03f */
[----:B------:R-:W-:Y:S01]  /*2ba60*/  LOP3.LUT R3, RZ, R3, RZ, 0x33, !PT ;  /* 0x00000003ff037212 */ /* 0x000fe200078e33ff */
[----:B------:R-:W-:-:S04]  /*2ba70*/  IMAD.MOV.U32 R6, RZ, RZ, 0x1 ;  /* 0x00000001ff067424 */ /* 0x000fc800078e00ff */
[----:B--2---:R-:W-:Y:S01]  /*2ba80*/  IMAD R0, R5, UR4, RZ ;  /* 0x0000000405007c24 */ /* 0x004fe2000f8e02ff */
[----:B------:R-:W-:-:S04]  /*2ba90*/  ULOP3.LUT UR4, URZ, UR41, URZ, 0x33, !UPT ;  /* 0x000000293f047292 */ /* 0x000fc8000f8e333f */
[----:B------:R-:W-:-:S04]  /*2baa0*/  LOP3.LUT R0, RZ, R0, RZ, 0x33, !PT ;  /* 0x00000000ff007212 */ /* 0x000fc800078e33ff */
[----:B----4-:R-:W-:Y:S01]  /*2bab0*/  VIADDMNMX R0, R0, -R4, UR4, !PT ;  /* 0x0000000400007e46 */ /* 0x010fe2000f800904 */
[----:B------:R-:W-:Y:S01]  /*2bac0*/  ULOP3.LUT UR4, URZ, UR42, URZ, 0x33, !UPT ;  /* 0x0000002a3f047292 */ /* 0x000fe2000f8e333f */
[----:B------:R-:W0:Y:S05]  /*2bad0*/  S2R R4, SR_TID.X ;  /* 0x0000000000047919 */ /* 0x000e2a0000002100 */
[----:B------:R-:W-:-:S04]  /*2bae0*/  VIMNMX R0, R0, UR4, !PT ;  /* 0x0000000400007c48 */ /* 0x000fc8000ffe0100 */
[----:B------:R-:W-:-:S05]  /*2baf0*/  VIADDMNMX R3, R0, 0x2, R3, !PT ;  /* 0x0000000200037846 */ /* 0x000fca0007800103 */
[----:B------:R-:W-:-:S05]  /*2bb00*/  VIADD R5, R3, 0xfffffffe ;  /* 0xfffffffe03057836 */ /* 0x000fca0000000000 */
[-C--:B------:R-:W-:Y:S02]  /*2bb10*/  ISETP.NE.AND P0, PT, R5, R0.reuse, PT ;  /* 0x000000000500720c */ /* 0x080fe40003f05270 */
[----:B------:R-:W-:-:S05]  /*2bb20*/  LOP3.LUT R0, RZ, R0, RZ, 0x33, !PT ;  /* 0x00000000ff007212 */ /* 0x000fca00078e33ff */
[----:B------:R-:W-:Y:S02]  /*2bb30*/  IMAD.IADD R2, R3, 0x1, R0 ;  /* 0x0000000103027824 */ /* 0x000fe400078e0200 */
[----:B------:R-:W-:-:S03]  /*2bb40*/  IMAD.MOV.U32 R0, RZ, RZ, 0x1 ;  /* 0x00000001ff007424 */ /* 0x000fc600078e00ff */
[----:B------:R-:W-:Y:S02]  /*2bb50*/  LOP3.LUT R11, R2, 0x1, RZ, 0xc0, !PT ;  /* 0x00000001020b7812 */ /* 0x000fe400078ec0ff */
[----:B0-----:R-:W-:Y:S01]  /*2bb60*/  LOP3.LUT R10, R4, 0x1f, RZ, 0xc0, !PT ;  /* 0x0000001f040a7812 */ /* 0x001fe200078ec0ff */
[----:B------:R-:W-:Y:S06]  /*2bb70*/  @!P0 BRA `(.L_x_2166) ;  /* 0x0000001400d48947 */ /* 0x000fec0003800000 */
[----:B------:R-:W-:Y:S01]  /*2bb80*/  BSSY B0, `(.L_x_2166) ;  /* 0x0000174000007945 */ /* 0x000fe20003800000 */
[----:B------:R-:W-:Y:S02]  /*2bb90*/  IMAD.IADD R9, R2, 0x1, -R11 ;  /* 0x0000000102097824 */ /* 0x000fe400078e0a0b */
[----:B------:R-:W-:-:S07]  /*2bba0*/  IMAD.MOV.U32 R0, RZ, RZ, 0x1 ;  /* 0x00000001ff007424 */ /* 0x000fce00078e00ff */
.L_x_2207:
        /* <DEDUP_REMOVED lines=27> */
.L_x_2169:
[----:B------:R-:W1:Y:S01]  /*2bd60*/  S2R R2, SR_TID.X ;  /* 0x0000000000027919 */ /* 0x000e620000002100 */
[----:B------:R-:W-:Y:S01]  /*2bd70*/  BSSY B2, `(.L_x_2170) ;  /* 0x0000006000027945 */ /* 0x000fe20003800000 */
[----:B-1----:R-:W-:Y:S02]  /*2bd80*/  LOP3.LUT R3, R2, 0x7f, RZ, 0xc0, !PT ;  /* 0x0000007f02037812 */ /* 0x002fe400078ec0ff */
[----:B------:R-:W-:Y:S02]  /*2bd90*/  SHF.L.U32 R2, R0, 0x1f, RZ ;  /* 0x0000001f00027819 */ /* 0x000fe400000006ff */
[----:B------:R-:W-:Y:S02]  /*2bda0*/  ISETP.NE.AND P2, PT, R3, RZ, PT ;  /* 0x000000ff0300720c */ /* 0x000fe40003f45270 */
[----:B------:R-:W1:Y:S02]  /*2bdb0*/  SYNCS.PHASECHK.TRANS64.TRYWAIT P0, [UR38+0x38848], R2 ;  /* 0x03884802ff0075a7 */ /* 0x000e640008000166 */
[----:B-1----:R-:W-:Y:S09]  /*2bdc0*/  @!P0 BRA `(.L_x_2171) ;  /* 0x0000003400f08947 */ /* 0x002ff20003800000 */
.L_x_2265:
[----:B------:R-:W-:Y:S05]  /*2bdd0*/  BSYNC B2 ;  /* 0x0000000000027941 */ /* 0x000fea0003800000 */
.L_x_2170:
[----:B------:R-:W-:Y:S04]  /*2bde0*/  BSSY B2, `(.L_x_2172) ;  /* 0x0000007000027945 */ /* 0x000fe80003800000 */
[----:B------:R-:W-:Y:S05]  /*2bdf0*/  @P2 BRA `(.L_x_2173) ;  /* 0x0000000000142947 */ /* 0x000fea0003800000 */
[----:B------:R-:W-:Y:S01]  /*2be00*/  ISETP.NE.AND P0, PT, R10, RZ, PT ;  /* 0x000000ff0a00720c */ /* 0x000fe20003f05270 */
[----:B-1----:R-:W-:-:S04]  /*2be10*/  IMAD.MOV.U32 R3, RZ, RZ, 0x2000 ;  /* 0x00002000ff037424 */ /* 0x002fc800078e00ff */
[----:B------:R2:W-:Y:S08]  /*2be20*/  SYNCS.ARRIVE.TRANS64 RZ, [UR38+0x38838], R3 ;  /* 0x03883803ffff79a7 */ /* 0x0005f00008000026 */
[----:B--2---:R-:W-:Y:S05]  /*2be30*/  @!P0 BRA `(.L_x_2173) ;  /* 0x0000000000048947 */ /* 0x004fea0003800000 */
[----:B------:R-:W-:Y:S01]  /*2be40*/  BPT.TRAP 0x1 ;  /* 0x000000040000795c */ /* 0x000fe20000300000 */
.L_x_2173:
[----:B------:R-:W-:Y:S05]  /*2be50*/  BSYNC B2 ;  /* 0x0000000000027941 */ /* 0x000fea0003800000 */
.L_x_2172:
        /* <DEDUP_REMOVED lines=11> */
.L_x_2174:
        /* <DEDUP_REMOVED lines=10> */
.L_x_2266:
[----:B------:R-:W-:Y:S05]  /*2bfb0*/  BSYNC B2 ;  /* 0x0000000000027941 */ /* 0x000fea0003800000 */
.L_x_2175:
        /* <DEDUP_REMOVED lines=9> */
.L_x_2178:
[----:B------:R-:W-:Y:S05]  /*2c050*/  BSYNC B2 ;  /* 0x0000000000027941 */ /* 0x000fea0003800000 */
.L_x_2177:
        /* <DEDUP_REMOVED lines=9> */
.L_x_2179:
        /* <DEDUP_REMOVED lines=13> */
.L_x_2180:
        /* <DEDUP_REMOVED lines=13> */
.L_x_2181:
        /* <DEDUP_REMOVED lines=13> */
.L_x_2182:
        /* <DEDUP_REMOVED lines=13> */
.L_x_2183:
        /* <DEDUP_REMOVED lines=13> */
.L_x_2184:
        /* <DEDUP_REMOVED lines=13> */
.L_x_2185:
        /* <DEDUP_REMOVED lines=13> */
.L_x_2186:
        /* <DEDUP_REMOVED lines=8> */
.L_x_2168:
[----:B------:R-:W-:Y:S05]  /*2c720*/  BSYNC B1 ;  /* 0x0000000000017941 */ /* 0x000fea0003800000 */
.L_x_2167:
[----:B------:R-:W-:Y:S01]  /*2c730*/  LOP3.LUT P3, RZ, R17, 0x2, RZ, 0xc0, !PT ;  /* 0x0000000211ff7812 */ /* 0x000fe2000786c0ff */
[----:B------:R-:W-:Y:S01]  /*2c740*/  BSSY B1, `(.L_x_2187) ;  /* 0x00000b5000017945 */ /* 0x000fe20003800000 */
[----:B------:R-:W-:-:S11]  /*2c750*/  LOP3.LUT R0, R0, 0x1, RZ, 0x3c, !PT ;  /* 0x0000000100007812 */ /* 0x000fd600078e3cff */
[----:B------:R-:W-:Y:S05]  /*2c760*/  @!P3 BRA `(.L_x_2188) ;  /* 0x0000000800c8b947 */ /* 0x000fea0003800000 */
[----:B------:R-:W-:Y:S01]  /*2c770*/  LOP3.LUT P3, RZ, R17, 0x1, RZ, 0xc0, !PT ;  /* 0x0000000111ff7812 */ /* 0x000fe2000786c0ff */
[----:B------:R-:W-:-:S12]  /*2c780*/  VIADD R12, R8, 0xffffffff ;  /* 0xffffffff080c7836 */ /* 0x000fd80000000000 */
[----:B------:R-:W-:Y:S05]  /*2c790*/  @!P3 BRA `(.L_x_2189) ;  /* 0x000000000048b947 */ /* 0x000fea0003800000 */
[----:B------:R-:W0:Y:S01]  /*2c7a0*/  LDC R5, c[0x0][0x43c] ;  /* 0x00010f00ff057b82 */ /* 0x000e220000000800 */
[----:B------:R-:W-:Y:S01]  /*2c7b0*/  ULDC.64 UR4, c[0x0][0x428] ;  /* 0x00010a0000047ab9 */ /* 0x000fe20000000a00 */
        /* <DEDUP_REMOVED lines=8> */
[----:B------:R-:W-:-:S04]  /*2c840*/  IMAD R5, R19, UR4, RZ ;  /* 0x0000000413057c24 */ /* 0x000fc8000f8e02ff */
[C---:B------:R-:W-:Y:S02]  /*2c850*/  IMAD R5, R18.reuse, UR5, R5 ;  /* 0x0000000512057c24 */ /* 0x040fe4000f8e0205 */
[----:B------:R-:W-:Y:S01]  /*2c860*/  IMAD.WIDE.U32 R2, R18, UR4, R2 ;  /* 0x0000000412027c25 */ /* 0x000fe2000f8e0002 */
[----:B------:R-:W-:-:S03]  /*2c870*/  ULDC.64 UR4, c[0x0][0x418] ;  /* 0x0001060000047ab9 */ /* 0x000fc60000000a00 */
[----:B------:R-:W-:Y:S01]  /*2c880*/  IMAD.IADD R3, R5, 0x1, R3 ;  /* 0x0000000105037824 */ /* 0x000fe200078e0203 */
[----:B------:R-:W-:-:S04]  /*2c890*/  LEA R4, P0, R2, UR4, 0x2 ;  /* 0x0000000402047c11 */ /* 0x000fc8000f8010ff */
[----:B------:R-:W-:-:S05]  /*2c8a0*/  LEA.HI.X R5, R2, UR5, R3, 0x2, P0 ;  /* 0x0000000502057c11 */ /* 0x000fca00080f1403 */
[----:B------:R0:W5:Y:S04]  /*2c8b0*/  LDG.E R16, desc[UR44][R4.64] ;  /* 0x0000002c04107981 */ /* 0x000168000c1e1900 */
.L_x_2189:
[----:B------:R-:W1:Y:S01]  /*2c8c0*/  S2R R2, SR_TID.X ;  /* 0x0000000000027919 */ /* 0x000e620000002100 */
[----:B------:R-:W-:Y:S01]  /*2c8d0*/  BSSY B2, `(.L_x_2190) ;  /* 0x0000006000027945 */ /* 0x000fe20003800000 */
[----:B-1----:R-:W-:Y:S02]  /*2c8e0*/  LOP3.LUT R3, R2, 0x7f, RZ, 0xc0, !PT ;  /* 0x0000007f02037812 */ /* 0x002fe400078ec0ff */
[----:B------:R-:W-:Y:S02]  /*2c8f0*/  SHF.L.U32 R2, R0, 0x1f, RZ ;  /* 0x0000001f00027819 */ /* 0x000fe400000006ff */
[----:B------:R-:W-:Y:S02]  /*2c900*/  ISETP.NE.AND P2, PT, R3, RZ, PT ;  /* 0x000000ff0300720c */ /* 0x000fe40003f45270 */
[----:B------:R-:W1:Y:S02]  /*2c910*/  SYNCS.PHASECHK.TRANS64.TRYWAIT P0, [UR38+0x38840], R2 ;  /* 0x03884002ff0075a7 */ /* 0x000e640008000166 */
[----:B-1----:R-:W-:Y:S09]  /*2c920*/  @!P0 BRA `(.L_x_2191) ;  /* 0x0000002c00488947 */ /* 0x002ff20003800000 */
.L_x_2267:
[----:B------:R-:W-:Y:S05]  /*2c930*/  BSYNC B2 ;  /* 0x0000000000027941 */ /* 0x000fea0003800000 */
.L_x_2190:
[----:B------:R-:W-:Y:S04]  /*2c940*/  BSSY B2, `(.L_x_2192) ;  /* 0x0000007000027945 */ /* 0x000fe80003800000 */
[----:B------:R-:W-:Y:S05]  /*2c950*/  @P2 BRA `(.L_x_2193) ;  /* 0x0000000000142947 */ /* 0x000fea0003800000 */
[----:B------:R-:W-:Y:S01]  /*2c960*/  ISETP.NE.AND P0, PT, R10, RZ, PT ;  /* 0x000000ff0a00720c */ /* 0x000fe20003f05270 */
[----:B-1----:R-:W-:-:S04]  /*2c970*/  IMAD.MOV.U32 R3, RZ, RZ, 0x2000 ;  /* 0x00002000ff037424 */ /* 0x002fc800078e00ff */
[----:B------:R2:W-:Y:S08]  /*2c980*/  SYNCS.ARRIVE.TRANS64 RZ, [UR38+0x38830], R3 ;  /* 0x03883003ffff79a7 */ /* 0x0005f00008000026 */
[----:B--2---:R-:W-:Y:S05]  /*2c990*/  @!P0 BRA `(.L_x_2193) ;  /* 0x0000000000048947 */ /* 0x004fea0003800000 */
[----:B------:R-:W-:Y:S01]  /*2c9a0*/  BPT.TRAP 0x1 ;  /* 0x000000040000795c */ /* 0x000fe20000300000 */
.L_x_2193:
[----:B------:R-:W-:Y:S05]  /*2c9b0*/  BSYNC B2 ;  /* 0x0000000000027941 */ /* 0x000fea0003800000 */
.L_x_2192:
        /* <DEDUP_REMOVED lines=11> */
.L_x_2194:
        /* <DEDUP_REMOVED lines=11> */
.L_x_2268:
[----:B------:R-:W-:Y:S05]  /*2cb20*/  BSYNC B2 ;  /* 0x0000000000027941 */ /* 0x000fea0003800000 */
.L_x_2195:
        /* <DEDUP_REMOVED lines=9> */
.L_x_2198:
[----:B------:R-:W-:Y:S05]  /*2cbc0*/  BSYNC B2 ;  /* 0x0000000000027941 */ /* 0x000fea0003800000 */
.L_x_2197:
        /* <DEDUP_REMOVED lines=9> */
.L_x_2199:
        /* <DEDUP_REMOVED lines=13> */
.L_x_2200:
        /* <DEDUP_REMOVED lines=13> */
.L_x_2201:
        /* <DEDUP_REMOVED lines=13> */
.L_x_2202:
        /* <DEDUP_REMOVED lines=13> */
.L_x_2203:
        /* <DEDUP_REMOVED lines=13> */
.L_x_2204:
        /* <DEDUP_REMOVED lines=13> */
.L_x_2205:
        /* <DEDUP_REMOVED lines=13> */
.L_x_2206:
        /* <DEDUP_REMOVED lines=8> */
.L_x_2188:
[----:B------:R-:W-:Y:S05]  /*2d290*/  BSYNC B1 ;  /* 0x0000000000017941 */ /* 0x000fea0003800000 */
.L_x_2187:
[----:B------:R-:W-:Y:S01]  /*2d2a0*/  VIADD R8, R8, 0xfffffffe ;  /* 0xfffffffe08087836 */ /* 0x000fe20000000000 */
[----:B------:R-:W-:Y:S06]  /*2d2b0*/  @P1 BRA `(.L_x_2207) ;  /* 0xffffffe8003c1947 */ /* 0x000fec000383ffff */
[----:B------:R-:W-:Y:S05]  /*2d2c0*/  BSYNC B0 ;  /* 0x0000000000007941 */ /* 0x000fea0003800000 */
.L_x_2166:
        /* <DEDUP_REMOVED lines=8> */
[----:B------:R-:W-:Y:S02]  /*2d350*/  ULDC.64 UR4, c[0x0][0x428] ;  /* 0x00010a0000047ab9 */ /* 0x000fe40000000a00 */
        /* <DEDUP_REMOVED lines=16> */
.L_x_2210:
[----:B------:R-:W1:Y:S01]  /*2d460*/  S2R R2, SR_TID.X ;  /* 0x0000000000027919 */ /* 0x000e620000002100 */
[----:B------:R-:W-:Y:S01]  /*2d470*/  BSSY B1, `(.L_x_2211) ;  /* 0x0000006000017945 */ /* 0x000fe20003800000 */
[----:B-1----:R-:W-:Y:S02]  /*2d480*/  LOP3.LUT R3, R2, 0x7f, RZ, 0xc0, !PT ;  /* 0x0000007f02037812 */ /* 0x002fe400078ec0ff */
[----:B------:R-:W-:Y:S02]  /*2d490*/  SHF.L.U32 R2, R0, 0x1f, RZ ;  /* 0x0000001f00027819 */ /* 0x000fe400000006ff */
[----:B------:R-:W-:Y:S02]  /*2d4a0*/  ISETP.NE.AND P1, PT, R3, RZ, PT ;  /* 0x000000ff0300720c */ /* 0x000fe40003f25270 */
[----:B------:R-:W1:Y:S02]  /*2d4b0*/  SYNCS.PHASECHK.TRANS64.TRYWAIT P0, [UR38+0x38848], R2 ;  /* 0x03884802ff0075a7 */ /* 0x000e640008000166 */
[----:B-1----:R-:W-:Y:S09]  /*2d4c0*/  @!P0 BRA `(.L_x_2212) ;  /* 0x0000002000908947 */ /* 0x002ff20003800000 */
.L_x_2269:
[----:B------:R-:W-:Y:S05]  /*2d4d0*/  BSYNC B1 ;  /* 0x0000000000017941 */ /* 0x000fea0003800000 */
.L_x_2211:
[----:B------:R-:W-:Y:S04]  /*2d4e0*/  BSSY B1, `(.L_x_2213) ;  /* 0x0000007000017945 */ /* 0x000fe80003800000 */
[----:B------:R-:W-:Y:S05]  /*2d4f0*/  @P1 BRA `(.L_x_2214) ;  /* 0x0000000000141947 */ /* 0x000fea0003800000 */
[----:B------:R-:W-:Y:S01]  /*2d500*/  ISETP.NE.AND P0, PT, R10, RZ, PT ;  /* 0x000000ff0a00720c */ /* 0x000fe20003f05270 */
[----:B-1----:R-:W-:-:S04]  /*2d510*/  IMAD.MOV.U32 R3, RZ, RZ, 0x2000 ;  /* 0x00002000ff037424 */ /* 0x002fc800078e00ff */
[----:B------:R2:W-:Y:S08]  /*2d520*/  SYNCS.ARRIVE.TRANS64 RZ, [UR38+0x38838], R3 ;  /* 0x03883803ffff79a7 */ /* 0x0005f00008000026 */
[----:B--2---:R-:W-:Y:S05]  /*2d530*/  @!P0 BRA `(.L_x_2214) ;  /* 0x0000000000048947 */ /* 0x004fea0003800000 */
[----:B------:R-:W-:Y:S01]  /*2d540*/  BPT.TRAP 0x1 ;  /* 0x000000040000795c */ /* 0x000fe20000300000 */
.L_x_2214:
[----:B------:R-:W-:Y:S05]  /*2d550*/  BSYNC B1 ;  /* 0x0000000000017941 */ /* 0x000fea0003800000 */
.L_x_2213:
        /* <DEDUP_REMOVED lines=11> */
.L_x_2215:
[----:B------:R-:W-:-:S13]  /*2d610*/  @P0 ELECT P2, URZ, PT ;  /* 0x00000000003f082f */ /* 0x000fda0003840000 */
[----:B-----5:R-:W-:Y:S01]  /*2d620*/  @P2 R2UR UR13, R16 ;  /* 0x00000000100d22ca */ /* 0x020fe200000e0000 */
[----:B------:R-:W-:Y:S01]  /*2d630*/  UMOV UR12, UR36 ;  /* 0x00000024000c7c82 */ /* 0x000fe20008000000 */
[----:B------:R-:W-:Y:S02]  /*2d640*/  @P2 R2UR UR11, R8 ;  /* 0x00000000080b22ca */ /* 0x000fe400000e0000 */
[----:B------:R-:W-:Y:S02]  /*2d650*/  @P2 PLOP3.LUT P0, PT, P2, PT, PT, 0x8, 0x0 ;  /* 0x000000000000281c */ /* 0x000fe4000170e170 */
[----:B------:R-:W-:-:S09]  /*2d660*/  PLOP3.LUT P2, PT, PT, PT, PT, 0x8, 0x0 ;  /* 0x000000000000781c */ /* 0x000fd20003f4e170 */
[----:B------:R2:W-:Y:S02]  /*2d670*/  UTMALDG.4D [UR8], [UR4], desc[UR6] ;  /* 0x00000608040075b4 */ /* 0x0005e40008019000 */
[----:B--2---:R-:W-:Y:S05]  /*2d680*/  @P0 BRA.U.ANY `(.L_x_2215) ;  /* 0xfffffffd00e00947 */ /* 0x004fea000393ffff */
[----:B------:R-:W2:Y:S01]  /*2d690*/  SYNCS.PHASECHK.TRANS64.TRYWAIT P0, [UR38+0x38868], R2 ;  /* 0x03886802ff0075a7 */ /* 0x000ea20008000166 */
[----:B------:R-:W-:Y:S04]  /*2d6a0*/  BSSY B1, `(.L_x_2216) ;  /* 0x0000002000017945 */ /* 0x000fe80003800000 */
[----:B--2---:R-:W-:Y:S05]  /*2d6b0*/  @!P0 BRA `(.L_x_2217) ;  /* 0x00000020002c8947 */ /* 0x004fea0003800000 */
.L_x_2270:
[----:B------:R-:W-:Y:S05]  /*2d6c0*/  BSYNC B1 ;  /* 0x0000000000017941 */ /* 0x000fea0003800000 */
.L_x_2216:
        /* <DEDUP_REMOVED lines=9> */
.L_x_2219:
[----:B------:R-:W-:Y:S05]  /*2d760*/  BSYNC B1 ;  /* 0x0000000000017941 */ /* 0x000fea0003800000 */
.L_x_2218:
        /* <DEDUP_REMOVED lines=9> */
.L_x_2220:
        /* <DEDUP_REMOVED lines=13> */
.L_x_2221:
        /* <DEDUP_REMOVED lines=13> */
.L_x_2222:
        /* <DEDUP_REMOVED lines=13> */
.L_x_2223:
        /* <DEDUP_REMOVED lines=13> */
.L_x_2224:
        /* <DEDUP_REMOVED lines=13> */
.L_x_2225:
        /* <DEDUP_REMOVED lines=13> */
.L_x_2226:
        /* <DEDUP_REMOVED lines=13> */
.L_x_2227:
        /* <DEDUP_REMOVED lines=8> */
.L_x_2209:
[----:B------:R-:W-:Y:S05]  /*2de30*/  BSYNC B0 ;  /* 0x0000000000007941 */ /* 0x000fea0003800000 */
.L_x_2208:
[----:B------:R-:W-:Y:S02]  /*2de40*/  LOP3.LUT R0, R0, 0x1, RZ, 0x3c, !PT ;  /* 0x0000000100007812 */ /* 0x000fe400078e3cff */
[----:B------:R-:W-:-:S07]  /*2de50*/  CS2R R6, SRZ ;  /* 0x0000000000067805 */ /* 0x000fce000001ff00 */
.L_x_2129:
[----:B------:R-:W1:Y:S01]  /*2de60*/  S2R R3, SR_CgaCtaId ;  /* 0x0000000000037919 */ /* 0x000e620000008800 */
[----:B------:R-:W-:Y:S02]  /*2de70*/  MOV R2, 0x400 ;  /* 0x0000040000027802 */ /* 0x000fe40000000f00 */
[----:B------:R-:W-:Y:S02]  /*2de80*/  SHF.L.U32 R7, R7, 0x1f, RZ ;  /* 0x0000001f07077819 */ /* 0x000fe400000006ff */
[----:B-1----:R-:W-:-:S04]  /*2de90*/  LEA R2, R3, R2, 0x18 ;  /* 0x0000000203027211 */ /* 0x002fc800078ec0ff */
[----:B------:R-:W1:Y:S02]  /*2dea0*/  SYNCS.PHASECHK.TRANS64.TRYWAIT P0, [R2+URZ+0x38820], R7 ;  /* 0x03882007020075a7 */ /* 0x000e64000800017f */
[----:B-1----:R-:W-:Y:S05]  /*2deb0*/  @!P0 BRA `(.L_x_2228) ;  /* 0x0000001800448947 */ /* 0x002fea0003800000 */
.L_x_2271:
[----:B------:R-:W-:-:S03]  /*2dec0*/  UMOV UR4, 0xffffffff ;  /* 0xffffffff00047882 */ /* 0x000fc60000000000 */
[----:B------:R-:W-:Y:S05]  /*2ded0*/  BRA.DIV UR4, `(.L_x_2229) ;  /* 0x0000001a04507947 */ /* 0x000fea000b800000 */
[----:B------:R-:W2:Y:S02]  /*2dee0*/  S2R R3, SR_TID.X ;  /* 0x0000000000037919 */ /* 0x000ea40000002100 */
[----:B--2---:R-:W-:-:S04]  /*2def0*/  SHF.R.U32.HI R3, RZ, 0x5, R3 ;  /* 0x00000005ff037819 */ /* 0x004fc80000011603 */
[----:B------:R-:W-:-:S05]  /*2df00*/  LOP3.LUT R3, R3, 0x3, RZ, 0xc0, !PT ;  /* 0x0000000303037812 */ /* 0x000fca00078ec0ff */
[----:B---3--:R2:W3:Y:S02]  /*2df10*/  SHFL.IDX PT, R14, R3, RZ, 0x1f ;  /* 0x00001fff030e7589 */ /* 0x0084e400000e0000 */
.L_x_2274:
[----:B---3--:R-:W-:-:S13]  /*2df20*/  ISETP.NE.AND P0, PT, R14, RZ, PT ;  /* 0x000000ff0e00720c */ /* 0x008fda0003f05270 */
[----:B------:R-:W-:Y:S05]  /*2df30*/  @P0 BRA `(.L_x_1998) ;  /* 0x0000000000880947 */ /* 0x000fea0003800000 */
[----:B------:R-:W-:-:S03]  /*2df40*/  UMOV UR4, 0xffffffff ;  /* 0xffffffff00047882 */ /* 0x000fc60000000000 */
[----:B------:R-:W-:Y:S05]  /*2df50*/  BRA.DIV UR4, `(.L_x_2230) ;  /* 0x0000001a04647947 */ /* 0x000fea000b800000 */
[----:B------:R-:W-:-:S13]  /*2df60*/  ELECT P6, URZ, PT ;  /* 0x00000000003f782f */ /* 0x000fda00038c0000 */
.L_x_2277:
[----:B------:R-:W-:Y:S05]  /*2df70*/  @!P6 BRA `(.L_x_1998) ;  /* 0x000000000078e947 */ /* 0x000fea0003800000 */
[----:B--2---:R-:W2:Y:S02]  /*2df80*/  LDL.LU R3, [R1+0x44c] ;  /* 0x00044c0001037983 */ /* 0x004ea40000300800 */
[----:B--2---:R-:W-:-:S04]  /*2df90*/  LOP3.LUT R3, R3, 0x2, RZ, 0xfc, !PT ;  /* 0x0000000203037812 */ /* 0x004fc800078efcff */
[----:B------:R-:W-:-:S13]  /*2dfa0*/  ISETP.NE.AND P2, PT, R3, 0x3, PT ;  /* 0x000000030300780c */ /* 0x000fda0003f45270 */
[----:B------:R-:W-:Y:S05]  /*2dfb0*/  @!P2 BRA `(.L_x_2231) ;  /* 0x000000000004a947 */ /* 0x000fea0003800000 */
[----:B------:R-:W-:Y:S01]  /*2dfc0*/  BPT.TRAP 0x1 ;  /* 0x000000040000795c */ /* 0x000fe20000300000 */
.L_x_2231:
[----:B------:R-:W-:Y:S01]  /*2dfd0*/  VIADD R3, R2, 0x38840 ;  /* 0x0003884002037836 */ /* 0x000fe20000000000 */
[----:B-1----:R-:W-:Y:S01]  /*2dfe0*/  SHF.L.U32 R7, R0, 0x1f, RZ ;  /* 0x0000001f00077819 */ /* 0x002fe200000006ff */
[C---:B------:R-:W-:Y:S02]  /*2dff0*/  VIADD R4, R6.reuse, 0x1 ;  /* 0x0000000106047836 */ /* 0x040fe40000000000 */
[----:B------:R-:W-:-:S03]  /*2e000*/  IMAD R8, R6, 0x8, R3 ;  /* 0x0000000806087824 */ /* 0x000fc600078e0203 */
[C---:B------:R-:W-:Y:S01]  /*2e010*/  ISETP.NE.AND P1, PT, R4.reuse, 0x2, PT ;  /* 0x000000020400780c */ /* 0x040fe20003f25270 */
[----:B------:R-:W1:Y:S03]  /*2e020*/  SYNCS.PHASECHK.TRANS64.TRYWAIT P0, [R8+URZ], R7 ;  /* 0x00000007080075a7 */ /* 0x000e66000800017f */
[----:B0-----:R-:W-:Y:S02]  /*2e030*/  SEL R5, RZ, 0x1, P1 ;  /* 0x00000001ff057807 */ /* 0x001fe40000800000 */
[----:B------:R-:W-:Y:S02]  /*2e040*/  SEL R4, R4, RZ, P1 ;  /* 0x000000ff04047207 */ /* 0x000fe40000800000 */
[----:B------:R-:W-:-:S03]  /*2e050*/  LOP3.LUT R0, R0, R5, RZ, 0x3c, !PT ;  /* 0x0000000500007212 */ /* 0x000fc600078e3cff */
[----:B------:R-:W-:Y:S01]  /*2e060*/  IMAD R3, R4, 0x8, R3 ;  /* 0x0000000804037824 */ /* 0x000fe200078e0203 */
[----:B------:R-:W-:Y:S01]  /*2e070*/  SHF.L.U32 R0, R0, 0x1f, RZ ;  /* 0x0000001f00007819 */ /* 0x000fe200000006ff */
[----:B-1----:R-:W-:Y:S06]  /*2e080*/  @!P0 BRA `(.L_x_2232) ;  /* 0x0000001800388947 */ /* 0x002fec0003800000 */
.L_x_2278:
[----:B------:R-:W1:Y:S02]  /*2e090*/  SYNCS.PHASECHK.TRANS64.TRYWAIT P0, [R3+URZ], R0 ;  /* 0x00000000030075a7 */ /* 0x000e64000800017f */
[----:B-1----:R-:W-:Y:S05]  /*2e0a0*/  @!P0 BRA `(.L_x_2233) ;  /* 0x0000001800448947 */ /* 0x002fea0003800000 */
.L_x_2279:
[----:B------:R-:W-:Y:S05]  /*2e0b0*/  @!P2 BRA `(.L_x_2234) ;  /* 0x000000000004a947 */ /* 0x000fea0003800000 */
[----:B------:R-:W-:Y:S01]  /*2e0c0*/  BPT.TRAP 0x1 ;  /* 0x000000040000795c */ /* 0x000fe20000300000 */
.L_x_2234:
[----:B-1----:R-:W-:-:S04]  /*2e0d0*/  VIADD R3, R2, 0x38860 ;  /* 0x0003886002037836 */ /* 0x002fc80000000000 */
[----:B------:R-:W-:-:S04]  /*2e0e0*/  IMAD R6, R6, 0x8, R3 ;  /* 0x0000000806067824 */ /* 0x000fc800078e0203 */
[----:B------:R-:W1:Y:S02]  /*2e0f0*/  SYNCS.PHASECHK.TRANS64.TRYWAIT P0, [R6+URZ], R7 ;  /* 0x00000007060075a7 */ /* 0x000e64000800017f */
[----:B-1----:R-:W-:Y:S05]  /*2e100*/  @!P0 BRA `(.L_x_2235) ;  /* 0x0000001800408947 */ /* 0x002fea0003800000 */
.L_x_2280:
[----:B------:R-:W-:-:S07]  /*2e110*/  IMAD R3, R4, 0x8, R3 ;  /* 0x0000000804037824 */ /* 0x000fce00078e0203 */
.L_x_2236:
[----:B--2---:R2:W3:Y:S02]  /*2e120*/  SYNCS.PHASECHK.TRANS64.TRYWAIT P0, [R3+URZ], R0 ;  /* 0x00000000030075a7 */ /* 0x0044e4000800017f */
[----:B---3--:R-:W-:Y:S05]  /*2e130*/  @!P0 NANOSLEEP.SYNCS 0x989680 ;  /* 0x009896800000895d */ /* 0x008fea0003900000 */
[----:B------:R-:W3:Y:S02]  /*2e140*/  @!P0 SYNCS.PHASECHK.TRANS64 P0, [R3+URZ], R0 ;  /* 0x00000000030085a7 */ /* 0x000ee4000800007f */
[----:B---3--:R-:W-:Y:S05]  /*2e150*/  @!P0 BRA `(.L_x_2236) ;  /* 0xfffffffc00f08947 */ /* 0x008fea000383ffff */
.L_x_1998:
[----:B------:R-:W-:Y:S05]  /*2e160*/  BSYNC B6 ;  /* 0x0000000000067941 */ /* 0x000fea0003800000 */
.L_x_1995:
[----:B------:R-:W-:Y:S05]  /*2e170*/  EXIT ;  /* 0x000000000000794d */ /* 0x000fea0003800000 */
.L_x_2026:
[----:B0-----:R0:W1:Y:S02]  /*2e180*/  SYNCS.PHASECHK.TRANS64.TRYWAIT P0, [R71+URZ+0x38800], R0 ;  /* 0x03880000470075a7 */ /* 0x001064000800017f */
[----:B-1----:R-:W-:Y:S05]  /*2e190*/  @!P0 NANOSLEEP.SYNCS 0x989680 ;  /* 0x009896800000895d */ /* 0x002fea0003900000 */
[----:B------:R-:W1:Y:S02]  /*2e1a0*/  @!P0 SYNCS.PHASECHK.TRANS64 P0, [R71+URZ+0x38800], R0 ;  /* 0x03880000470085a7 */ /* 0x000e64000800007f */
[----:B-1----:R-:W-:Y:S05]  /*2e1b0*/  @!P0 BRA `(.L_x_2026) ;  /* 0xfffffffc00f08947 */ /* 0x002fea000383ffff */
[----:B------:R-:W-:Y:S05]  /*2e1c0*/  BRA `(.L_x_2237) ;  /* 0xfffffdc4007c7947 */ /* 0x000fea000383ffff */
.L_x_2039:
[----:B-1----:R1:W2:Y:S02]  /*2e1d0*/  SYNCS.PHASECHK.TRANS64.TRYWAIT P0, [R8+URZ], R9 ;  /* 0x00000009080075a7 */ /* 0x0022a4000800017f */
[----:B--2---:R-:W-:Y:S05]  /*2e1e0*/  @!P0 NANOSLEEP.SYNCS 0x989680 ;  /* 0x009896800000895d */ /* 0x004fea0003900000 */
[----:B------:R-:W2:Y:S02]  /*2e1f0*/  @!P0 SYNCS.PHASECHK.TRANS64 P0, [R8+URZ], R9 ;  /* 0x00000009080085a7 */ /* 0x000ea4000800007f */
[----:B--2---:R-:W-:Y:S05]  /*2e200*/  @!P0 BRA `(.L_x_2039) ;  /* 0xfffffffc00f08947 */ /* 0x004fea000383ffff */
[----:B------:R-:W-:Y:S05]  /*2e210*/  BRA `(.L_x_2038) ;  /* 0xfffffdcc00587947 */ /* 0x000fea000383ffff */
.L_x_2046:
[----:B-1----:R1:W2:Y:S02]  /*2e220*/  SYNCS.PHASECHK.TRANS64.TRYWAIT P0, [R18+URZ], R19 ;  /* 0x00000013120075a7 */ /* 0x0022a4000800017f */
[----:B--2---:R-:W-:Y:S05]  /*2e230*/  @!P0 NANOSLEEP.SYNCS 0x989680 ;  /* 0x009896800000895d */ /* 0x004fea0003900000 */
[----:B------:R-:W2:Y:S02]  /*2e240*/  @!P0 SYNCS.PHASECHK.TRANS64 P0, [R18+URZ], R19 ;  /* 0x00000013120085a7 */ /* 0x000ea4000800007f */
[----:B--2---:R-:W-:Y:S05]  /*2e250*/  @!P0 BRA `(.L_x_2046) ;  /* 0xfffffffc00f08947 */ /* 0x004fea000383ffff */
[----:B------:R-:W-:Y:S05]  /*2e260*/  BRA `(.L_x_2045) ;  /* 0xfffffdd000647947 */ /* 0x000fea000383ffff */
.L_x_2075:
[----:B-1----:R1:W2:Y:S02]  /*2e270*/  SYNCS.PHASECHK.TRANS64.TRYWAIT P1, [R8+URZ], R9 ;  /* 0x00000009080075a7 */ /* 0x0022a4000802017f */
[----:B--2---:R-:W-:Y:S05]  /*2e280*/  @!P1 NANOSLEEP.SYNCS 0x989680 ;  /* 0x009896800000995d */ /* 0x004fea0003900000 */
[----:B------:R-:W2:Y:S02]  /*2e290*/  @!P1 SYNCS.PHASECHK.TRANS64 P1, [R8+URZ], R9 ;  /* 0x00000009080095a7 */ /* 0x000ea4000802007f */
[----:B--2---:R-:W-:Y:S05]  /*2e2a0*/  @!P1 BRA `(.L_x_2075) ;  /* 0xfffffffc00f09947 */ /* 0x004fea000383ffff */
[----:B------:R-:W-:Y:S05]  /*2e2b0*/  BRA `(.L_x_2074) ;  /* 0xfffffe4c008c7947 */ /* 0x000fea000383ffff */
.L_x_2082:
[----:B-1----:R1:W2:Y:S02]  /*2e2c0*/  SYNCS.PHASECHK.TRANS64.TRYWAIT P1, [R18+URZ], R19 ;  /* 0x00000013120075a7 */ /* 0x0022a4000802017f */
[----:B--2---:R-:W-:Y:S05]  /*2e2d0*/  @!P1 NANOSLEEP.SYNCS 0x989680 ;  /* 0x009896800000995d */ /* 0x004fea0003900000 */
[----:B------:R-:W2:Y:S02]  /*2e2e0*/  @!P1 SYNCS.PHASECHK.TRANS64 P1, [R18+URZ], R19 ;  /* 0x00000013120095a7 */ /* 0x000ea4000802007f */
[----:B--2---:R-:W-:Y:S05]  /*2e2f0*/  @!P1 BRA `(.L_x_2082) ;  /* 0xfffffffc00f09947 */ /* 0x004fea000383ffff */
[----:B------:R-:W-:Y:S05]  /*2e300*/  BRA `(.L_x_2081) ;  /* 0xfffffe5000987947 */ /* 0x000fea000383ffff */
.L_x_2097:
[----:B0-----:R0:W1:Y:S02]  /*2e310*/  SYNCS.PHASECHK.TRANS64.TRYWAIT P0, [R3+URZ], R6 ;  /* 0x00000006030075a7 */ /* 0x001064000800017f */
[----:B-1----:R-:W-:Y:S05]  /*2e320*/  @!P0 NANOSLEEP.SYNCS 0x989680 ;  /* 0x009896800000895d */ /* 0x002fea0003900000 */
[----:B------:R-:W1:Y:S02]  /*2e330*/  @!P0 SYNCS.PHASECHK.TRANS64 P0, [R3+URZ], R6 ;  /* 0x00000006030085a7 */ /* 0x000e64000800007f */
[----:B-1----:R-:W-:Y:S05]  /*2e340*/  @!P0 BRA `(.L_x_2097) ;  /* 0xfffffffc00f08947 */ /* 0x002fea000383ffff */
[----:B------:R-:W-:Y:S05]  /*2e350*/  BRA `(.L_x_2096) ;  /* 0xfffffebc00907947 */ /* 0x000fea000383ffff */
.L_x_2104:
[----:B-1----:R1:W2:Y:S02]  /*2e360*/  SYNCS.PHASECHK.TRANS64.TRYWAIT P0, [R6+URZ], R7 ;  /* 0x00000007060075a7 */ /* 0x0022a4000800017f */
[----:B--2---:R-:W-:Y:S05]  /*2e370*/  @!P0 NANOSLEEP.SYNCS 0x989680 ;  /* 0x009896800000895d */ /* 0x004fea0003900000 */
[----:B------:R-:W2:Y:S02]  /*2e380*/  @!P0 SYNCS.PHASECHK.TRANS64 P0, [R6+URZ], R7 ;  /* 0x00000007060085a7 */ /* 0x000ea4000800007f */
[----:B--2---:R-:W-:Y:S05]  /*2e390*/  @!P0 BRA `(.L_x_2104) ;  /* 0xfffffffc00f08947 */ /* 0x004fea000383ffff */
[----:B------:R-:W-:Y:S05]  /*2e3a0*/  BRA `(.L_x_2103) ;  /* 0xfffffec000cc7947 */ /* 0x000fea000383ffff */
.L_x_2140:
[----:B------:R-:W-:Y:S02]  /*2e3b0*/  IMAD.MOV.U32 R13, RZ, RZ, R4 ;  /* 0x000000ffff0d7224 */ /* 0x000fe400078e0004 */
[----:B------:R-:W-:Y:S02]  /*2e3c0*/  IMAD.MOV.U32 R12, RZ, RZ, RZ ;  /* 0x000000ffff0c7224 */ /* 0x000fe400078e00ff */
[----:B------:R-:W-:Y:S02]  /*2e3d0*/  IMAD.MOV.U32 R11, RZ, RZ, 0x1f ;  /* 0x0000001fff0b7424 */ /* 0x000fe400078e00ff */
[----:B------:R-:W-:-:S07]  /*2e3e0*/  IMAD.MOV.U32 R15, RZ, RZ, -0x1 ;  /* 0xffffffffff0f7424 */ /* 0x000fce00078e00ff */
[----:B0-----:R-:W-:Y:S05]  /*2e3f0*/  WARPSYNC.COLLECTIVE R15, `(.L_x_2238) ;  /* 0x000000000f087348 */ /* 0x001fea0003c00000 */
[----:B------:R1:W2:Y:S02]  /*2e400*/  SHFL.IDX P6, R14, R13, R12, R11 ;  /* 0x0000000c0d0e7389 */ /* 0x0002a400000c000b */
[----:B012---:R-:W-:Y:S01]  /*2e410*/  ENDCOLLECTIVE ;  /* 0x000000000000791b */ /* 0x007fe20003800000 */
.L_x_2238:
[----:B------:R-:W-:Y:S05]  /*2e420*/  BRA `(.L_x_2239) ;  /* 0xffffffb000647947 */ /* 0x000fea000383ffff */
.L_x_2142:
[----:B------:R-:W-:Y:S01]  /*2e430*/  BSSY B0, `(.L_x_2240) ;  /* 0x0000006000007945 */ /* 0x000fe20003800000 */
[----:B------:R-:W-:-:S07]  /*2e440*/  IMAD.MOV.U32 R15, RZ, RZ, -0x1 ;  /* 0xffffffffff0f7424 */ /* 0x000fce00078e00ff */
[----:B01----:R-:W-:Y:S05]  /*2e450*/  WARPSYNC.COLLECTIVE R15, `(.L_x_2241) ;  /* 0x000000000f0c7348 */ /* 0x003fea0003c00000 */
[----:B------:R-:W-:Y:S02]  /*2e460*/  ELECT P6, UR62, PT ;  /* 0x00000000003e782f */ /* 0x000fe400038c0000 */
[----:B------:R-:W-:Y:S01]  /*2e470*/  MOV R14, UR62 ;  /* 0x0000003e000e7c02 */ /* 0x000fe20008000f00 */
[----:B01----:R-:W-:Y:S10]  /*2e480*/  ENDCOLLECTIVE ;  /* 0x000000000000791b */ /* 0x003ff40003800000 */
.L_x_2241:
[----:B------:R-:W-:Y:S05]  /*2e490*/  BSYNC B0 ;  /* 0x0000000000007941 */ /* 0x000fea0003800000 */
.L_x_2240:
[----:B------:R-:W-:Y:S05]  /*2e4a0*/  BRA `(.L_x_2242) ;  /* 0xffffffb000687947 */ /* 0x000fea000383ffff */
.L_x_2144:
[----:B--2---:R-:W-:-:S04]  /*2e4b0*/  IMAD.U32 R3, RZ, RZ, UR38 ;  /* 0x00000026ff037e24 */ /* 0x004fc8000f8e00ff */
[----:B------:R2:W3:Y:S03]  /*2e4c0*/  SYNCS.PHASECHK.TRANS64.TRYWAIT P0, [R3+URZ+0x38840], R0 ;  /* 0x03884000030075a7 */ /* 0x0004e6000800017f */
[----:B---3--:R-:W-:Y:S05]  /*2e4d0*/  @!P0 NANOSLEEP.SYNCS 0x989680 ;  /* 0x009896800000895d */ /* 0x008fea0003900000 */
[----:B------:R-:W3:Y:S02]  /*2e4e0*/  @!P0 SYNCS.PHASECHK.TRANS64 P0, [R3+URZ+0x38840], R0 ;  /* 0x03884000030085a7 */ /* 0x000ee4000800007f */
[----:B---3--:R-:W-:Y:S05]  /*2e4f0*/  @!P0 BRA `(.L_x_2144) ;  /* 0xfffffffc00ec8947 */ /* 0x008fea000383ffff */
[----:B------:R-:W-:Y:S05]  /*2e500*/  BRA `(.L_x_2243) ;  /* 0xffffffb000c47947 */ /* 0x000fea000383ffff */
.L_x_2147:
[----:B------:R-:W-:Y:S02]  /*2e510*/  IMAD.MOV.U32 R13, RZ, RZ, R3 ;  /* 0x000000ffff0d7224 */ /* 0x000fe400078e0003 */
[----:B------:R-:W-:Y:S02]  /*2e520*/  IMAD.MOV.U32 R12, RZ, RZ, RZ ;  /* 0x000000ffff0c7224 */ /* 0x000fe400078e00ff */
[----:B------:R-:W-:Y:S02]  /*2e530*/  IMAD.MOV.U32 R11, RZ, RZ, 0x181f ;  /* 0x0000181fff0b7424 */ /* 0x000fe400078e00ff */
[----:B------:R-:W-:Y:S02]  /*2e540*/  IMAD.MOV.U32 R15, RZ, RZ, -0x1 ;  /* 0xffffffffff0f7424 */ /* 0x000fe400078e00ff */
[----:B------:R-:W-:-:S07]  /*2e550*/  VIADD R10, R6, UR39 ;  /* 0x00000027060a7c36 */ /* 0x000fce0008000000 */
[----:B------:R-:W-:Y:S05]  /*2e560*/  WARPSYNC.COLLECTIVE R15, `(.L_x_2244) ;  /* 0x000000000f087348 */ /* 0x000fea0003c00000 */
[----:B------:R0:W1:Y:S02]  /*2e570*/  SHFL.IDX P6, R14, R13, R12, R11 ;  /* 0x0000000c0d0e7389 */ /* 0x00006400000c000b */
[----:B01----:R-:W-:Y:S01]  /*2e580*/  ENDCOLLECTIVE ;  /* 0x000000000000791b */ /* 0x003fe20003800000 */
.L_x_2244:
[----:B------:R0:W-:Y:S01]  /*2e590*/  STL [R1+0x440], R10 ;  /* 0x0004400a01007387 */ /* 0x0001e20000100800 */
[----:B------:R-:W-:Y:S02]  /*2e5a0*/  IMAD.MOV.U32 R13, RZ, RZ, R0 ;  /* 0x000000ffff0d7224 */ /* 0x000fe400078e0000 */
[----:B------:R-:W-:-:S07]  /*2e5b0*/  IMAD.MOV.U32 R4, RZ, RZ, R14 ;  /* 0x000000ffff047224 */ /* 0x000fce00078e000e */
[----:B0-----:R-:W-:Y:S05]  /*2e5c0*/  WARPSYNC.COLLECTIVE R15, `(.L_x_2245) ;  /* 0x000000000f087348 */ /* 0x001fea0003c00000 */
[----:B------:R1:W2:Y:S02]  /*2e5d0*/  SHFL.IDX P6, R14, R13, R12, R11 ;  /* 0x0000000c0d0e7389 */ /* 0x0002a400000c000b */
[----:B012---:R-:W-:Y:S01]  /*2e5e0*/  ENDCOLLECTIVE ;  /* 0x000000000000791b */ /* 0x007fe20003800000 */
.L_x_2245:
[----:B------:R-:W-:Y:S02]  /*2e5f0*/  ULDC UR4, c[0x0][0x288] ;  /* 0x0000a20000047ab9 */ /* 0x000fe40000000800 */
[----:B------:R-:W-:Y:S02]  /*2e600*/  IMAD R2, R7, UR4, RZ ;  /* 0x0000000407027c24 */ /* 0x000fe4000f8e02ff */
[----:B------:R-:W-:-:S03]  /*2e610*/  VIADD R7, R10, 0x10 ;  /* 0x000000100a077836 */ /* 0x000fc60000000000 */
[----:B------:R-:W-:Y:S02]  /*2e620*/  ISETP.GE.AND P1, PT, R10, R2, PT ;  /* 0x000000020a00720c */ /* 0x000fe40003f26270 */
[----:B------:R0:W-:Y:S01]  /*2e630*/  STL [R1+0x460], R7 ;  /* 0x0004600701007387 */ /* 0x0001e20000100800 */
[----:B------:R-:W-:Y:S02]  /*2e640*/  IMAD.MOV.U32 R13, RZ, RZ, R3 ;  /* 0x000000ffff0d7224 */ /* 0x000fe400078e0003 */
[----:B------:R-:W-:-:S08]  /*2e650*/  IMAD.MOV.U32 R12, RZ, RZ, 0x1 ;  /* 0x00000001ff0c7424 */ /* 0x000fd000078e00ff */
[----:B------:R-:W-:Y:S01]  /*2e660*/  @!P1 LEA R6, R8, UR38, 0x1 ;  /* 0x0000002608069c11 */ /* 0x000fe2000f8e08ff */
[----:B0-----:R-:W-:-:S07]  /*2e670*/  IMAD.MOV.U32 R5, RZ, RZ, R14 ;  /* 0x000000ffff057224 */ /* 0x001fce00078e000e */
[----:B------:R-:W-:Y:S05]  /*2e680*/  WARPSYNC.COLLECTIVE R15, `(.L_x_2246) ;  /* 0x000000000f087348 */ /* 0x000fea0003c00000 */
[----:B------:R0:W1:Y:S02]  /*2e690*/  SHFL.IDX P6, R14, R13, R12, R11 ;  /* 0x0000000c0d0e7389 */ /* 0x00006400000c000b */
[----:B01----:R-:W-:Y:S01]  /*2e6a0*/  ENDCOLLECTIVE ;  /* 0x000000000000791b */ /* 0x003fe20003800000 */
.L_x_2246:
        /* <DEDUP_REMOVED lines=11> */
[----:B------:R-:W-:-:S05]  /*2e760*/  VIADD R7, R10, 0x20 ;  /* 0x000000200a077836 */ /* 0x000fca0000000000 */
[----:B------:R1:W-:Y:S01]  /*2e770*/  STL [R1+0x464], R7 ;  /* 0x0004640701007387 */ /* 0x0003e20000100800 */
[----:B0-----:R-:W-:-:S07]  /*2e780*/  IMAD.MOV.U32 R4, RZ, RZ, R14 ;  /* 0x000000ffff047224 */ /* 0x001fce00078e000e */
[----:B-1----:R-:W-:Y:S05]  /*2e790*/  WARPSYNC.COLLECTIVE R15, `(.L_x_2247) ;  /* 0x000000000f087348 */ /* 0x002fea0003c00000 */
[----:B------:R0:W2:Y:S02]  /*2e7a0*/  SHFL.IDX P6, R14, R13, R12, R11 ;  /* 0x0000000c0d0e7389 */ /* 0x0000a400000c000b */
[----:B012---:R-:W-:Y:S01]  /*2e7b0*/  ENDCOLLECTIVE ;  /* 0x000000000000791b */ /* 0x007fe20003800000 */
.L_x_2247:
[----:B------:R-:W-:Y:S01]  /*2e7c0*/  @!P1 LEA R6, R8, UR38, 0x1 ;  /* 0x0000002608069c11 */ /* 0x000fe2000f8e08ff */
[----:B------:R-:W-:Y:S02]  /*2e7d0*/  IMAD.MOV.U32 R13, RZ, RZ, R3 ;  /* 0x000000ffff0d7224 */ /* 0x000fe400078e0003 */
[----:B------:R-:W-:Y:S02]  /*2e7e0*/  IMAD.MOV.U32 R12, RZ, RZ, 0x2 ;  /* 0x00000002ff0c7424 */ /* 0x000fe400078e00ff */
[----:B------:R-:W-:-:S07]  /*2e7f0*/  IMAD.MOV.U32 R5, RZ, RZ, R14 ;  /* 0x000000ffff057224 */ /* 0x000fce00078e000e */
[----:B------:R-:W-:Y:S05]  /*2e800*/  WARPSYNC.COLLECTIVE R15, `(.L_x_2248) ;  /* 0x000000000f087348 */ /* 0x000fea0003c00000 */
[----:B------:R0:W1:Y:S02]  /*2e810*/  SHFL.IDX P6, R14, R13, R12, R11 ;  /* 0x0000000c0d0e7389 */ /* 0x00006400000c000b */
[----:B01----:R-:W-:Y:S01]  /*2e820*/  ENDCOLLECTIVE ;  /* 0x000000000000791b */ /* 0x003fe20003800000 */
.L_x_2248:
        /* <DEDUP_REMOVED lines=15> */
.L_x_2249:
[----:B------:R-:W-:Y:S01]  /*2e920*/  @!P1 LEA R6, R8, UR38, 0x1 ;  /* 0x0000002608069c11 */ /* 0x000fe2000f8e08ff */
[----:B------:R-:W-:Y:S02]  /*2e930*/  IMAD.MOV.U32 R13, RZ, RZ, R3 ;  /* 0x000000ffff0d7224 */ /* 0x000fe400078e0003 */
[----:B------:R-:W-:Y:S02]  /*2e940*/  IMAD.MOV.U32 R12, RZ, RZ, 0x3 ;  /* 0x00000003ff0c7424 */ /* 0x000fe400078e00ff */
[----:B------:R-:W-:-:S07]  /*2e950*/  IMAD.MOV.U32 R5, RZ, RZ, R14 ;  /* 0x000000ffff057224 */ /* 0x000fce00078e000e */
[----:B------:R-:W-:Y:S05]  /*2e960*/  WARPSYNC.COLLECTIVE R15, `(.L_x_2250) ;  /* 0x000000000f087348 */ /* 0x000fea0003c00000 */
[----:B------:R0:W1:Y:S02]  /*2e970*/  SHFL.IDX P6, R14, R13, R12, R11 ;  /* 0x0000000c0d0e7389 */ /* 0x00006400000c000b */
[----:B01----:R-:W-:Y:S01]  /*2e980*/  ENDCOLLECTIVE ;  /* 0x000000000000791b */ /* 0x003fe20003800000 */
.L_x_2250:
        /* <DEDUP_REMOVED lines=10> */
.L_x_2251:
[----:B------:R-:W-:Y:S01]  /*2ea30*/  @!PT LDS RZ, [RZ] ;  /* 0x00000000fffff984 */ /* 0x000fe20000000800 */
[----:B------:R-:W-:Y:S01]  /*2ea40*/  @!PT LDS RZ, [RZ] ;  /* 0x00000000fffff984 */ /* 0x000fe20000000800 */
[----:B------:R-:W-:Y:S01]  /*2ea50*/  @!PT LDS RZ, [RZ] ;  /* 0x00000000fffff984 */ /* 0x000fe20000000800 */
[----:B------:R0:W-:Y:S01]  /*2ea60*/  @!P1 LDGSTS.E.BYPASS.LTC128B.128 [R6+0x21400], desc[UR44][R4.64], !P0 ;  /* 0x2140000004069fae */ /* 0x0001e2000c101d6c */
[----:B------:R-:W-:Y:S01]  /*2ea70*/  IMAD.MOV.U32 R0, RZ, RZ, R14 ;  /* 0x000000ffff007224 */ /* 0x000fe200078e000e */
[----:B------:R-:W-:Y:S06]  /*2ea80*/  BRA `(.L_x_2252) ;  /* 0xffffffb4009c7947 */ /* 0x000fec000383ffff */
.L_x_2149:
        /* <DEDUP_REMOVED lines=8> */
.L_x_2254:
[----:B------:R-:W-:Y:S05]  /*2eb10*/  BSYNC B0 ;  /* 0x0000000000007941 */ /* 0x000fea0003800000 */
.L_x_2253:
[----:B------:R-:W0:Y:S01]  /*2eb20*/  S2R R3, SR_TID.X ;  /* 0x0000000000037919 */ /* 0x000e220000002100 */
[----:B------:R-:W-:-:S05]  /*2eb30*/  LOP3.LUT R8, R8, 0x7f, RZ, 0xc0, !PT ;  /* 0x0000007f08087812 */ /* 0x000fca00078ec0ff */
[----:B------:R-:W-:Y:S02]  /*2eb40*/  IMAD.SHL.U32 R9, R8, 0x8, RZ ;  /* 0x0000000808097824 */ /* 0x000fe400078e00ff */
[----:B------:R-:W-:Y:S02]  /*2eb50*/  IMAD.MOV.U32 R13, RZ, RZ, R0 ;  /* 0x000000ffff0d7224 */ /* 0x000fe400078e0000 */
[----:B------:R-:W-:Y:S02]  /*2eb60*/  IMAD.MOV.U32 R12, RZ, RZ, RZ ;  /* 0x000000ffff0c7224 */ /* 0x000fe400078e00ff */
[----:B------:R-:W-:Y:S02]  /*2eb70*/  IMAD.MOV.U32 R11, RZ, RZ, 0x181f ;  /* 0x0000181fff0b7424 */ /* 0x000fe400078e00ff */
[----:B------:R-:W-:Y:S02]  /*2eb80*/  IMAD.MOV.U32 R15, RZ, RZ, -0x1 ;  /* 0xffffffffff0f7424 */ /* 0x000fe400078e00ff */
[----:B------:R-:W-:-:S07]  /*2eb90*/  IMAD.MOV.U32 R2, RZ, RZ, R14 ;  /* 0x000000ffff027224 */ /* 0x000fce00078e000e */
[----:B0-----:R-:W-:Y:S05]  /*2eba0*/  WARPSYNC.COLLECTIVE R15, `(.L_x_2255) ;  /* 0x000000000f087348 */ /* 0x001fea0003c00000 */
[----:B------:R1:W2:Y:S02]  /*2ebb0*/  SHFL.IDX P6, R14, R13, R12, R11 ;  /* 0x0000000c0d0e7389 */ /* 0x0002a400000c000b */
[----:B012---:R-:W-:Y:S01]  /*2ebc0*/  ENDCOLLECTIVE ;  /* 0x000000000000791b */ /* 0x007fe20003800000 */
.L_x_2255:
[----:B------:R-:W-:Y:S01]  /*2ebd0*/  ULDC UR4, c[0x0][0x288] ;  /* 0x0000a20000047ab9 */ /* 0x000fe20000000800 */
[----:B------:R-:W-:Y:S01]  /*2ebe0*/  IMAD.SHL.U32 R8, R3, 0x8, RZ ;  /* 0x0000000803087824 */ /* 0x000fe200078e00ff */
[----:B------:R-:W2:Y:S04]  /*2ebf0*/  LDL.LU R11, [R1+0x440] ;  /* 0x00044000010b7983 */ /* 0x000ea80000300800 */
[----:B------:R-:W-:-:S04]  /*2ec00*/  LOP3.LUT R8, R8, 0x1f8, RZ, 0xc0, !PT ;  /* 0x000001f808087812 */ /* 0x000fc800078ec0ff */
[----:B------:R-:W-:-:S04]  /*2ec10*/  LOP3.LUT R8, R8, 0x38, R3, 0x78, !PT ;  /* 0x0000003808087812 */ /* 0x000fc800078e7803 */
[----:B------:R-:W-:Y:S02]  /*2ec20*/  LOP3.LUT R8, R8, 0x200, R9, 0xf8, !PT ;  /* 0x0000020008087812 */ /* 0x000fe400078ef809 */
[----:B------:R-:W3:Y:S03]  /*2ec30*/  LDL.LU R9, [R1+0x460] ;  /* 0x0004600001097983 */ /* 0x000ee60000300800 */
[----:B------:R-:W-:Y:S02]  /*2ec40*/  IMAD.MOV.U32 R3, RZ, RZ, R8 ;  /* 0x000000ffff037224 */ /* 0x000fe400078e0008 */
[----:B------:R-:W4:Y:S01]  /*2ec50*/  LDL.LU R8, [R1+0x464] ;  /* 0x0004640001087983 */ /* 0x000f220000300800 */
[----:B------:R-:W-:Y:S01]  /*2ec60*/  IMAD R7, R7, UR4, RZ ;  /* 0x0000000407077c24 */ /* 0x000fe2000f8e02ff */
[----:B------:R-:W-:Y:S01]  /*2ec70*/  LOP3.LUT R17, R17, 0xffffdfff, RZ, 0xc0, !PT ;  /* 0xffffdfff11117812 */ /* 0x000fe200078ec0ff */
[----:B------:R-:W-:-:S02]  /*2ec80*/  IMAD.MOV.U32 R15, RZ, RZ, R3 ;  /* 0x000000ffff0f7224 */ /* 0x000fc400078e0003 */
[----:B------:R-:W-:Y:S01]  /*2ec90*/  IMAD.MOV.U32 R3, RZ, RZ, R14 ;  /* 0x000000ffff037224 */ /* 0x000fe200078e000e */
[----:B------:R-:W-:-:S04]  /*2eca0*/  @P1 LOP3.LUT R17, R17, 0x2000, RZ, 0xfc, !PT ;  /* 0x0000200011111812 */ /* 0x000fc800078efcff */
[C---:B------:R-:W-:Y:S02]  /*2ecb0*/  LOP3.LUT P1, RZ, R17.reuse, 0x10, RZ, 0xc0, !PT ;  /* 0x0000001011ff7812 */ /* 0x040fe4000782c0ff */
[----:B------:R-:W-:Y:S01]  /*2ecc0*/  LOP3.LUT R17, R17, 0xffffefff, RZ, 0xc0, !PT ;  /* 0xffffefff11117812 */ /* 0x000fe200078ec0ff */
[----:B------:R-:W-:Y:S02]  /*2ecd0*/  IMAD.MOV.U32 R13, RZ, RZ, R6 ;  /* 0x000000ffff0d7224 */ /* 0x000fe400078e0006 */
[----:B------:R-:W-:Y:S01]  /*2ece0*/  IMAD.MOV.U32 R12, RZ, RZ, 0x1 ;  /* 0x00000001ff0c7424 */ /* 0x000fe200078e00ff */
[----:B--2---:R-:W-:-:S13]  /*2ecf0*/  ISETP.GE.AND P4, PT, R11, R7, PT ;  /* 0x000000070b00720c */ /* 0x004fda0003f86270 */
[----:B------:R-:W-:Y:S02]  /*2ed00*/  @!P4 LEA R3, P6, R10, R3, 0x1 ;  /* 0x000000030a03c211 */ /* 0x000fe400078c08ff */
[----:B----4-:R-:W-:-:S03]  /*2ed10*/  ISETP.GE.AND P3, PT, R8, R7, PT ;  /* 0x000000070800720c */ /* 0x010fc60003f66270 */
[----:B------:R-:W-:-:S05]  /*2ed20*/  @!P4 IMAD.X R2, RZ, RZ, R2, P6 ;  /* 0x000000ffff02c224 */ /* 0x000fca00030e0602 */
[----:B------:R-:W-:-:S05]  /*2ed30*/  @!P4 LOP3.LUT R3, R3, R2, RZ, 0x3c, !PT ;  /* 0x000000020303c212 */ /* 0x000fca00078e3cff */
[----:B------:R-:W-:-:S04]  /*2ed40*/  @P3 LOP3.LUT R17, R17, 0x1000, RZ, 0xfc, !PT ;  /* 0x0000100011113812 */ /* 0x000fc800078efcff */
[----:B------:R-:W-:Y:S02]  /*2ed50*/  LOP3.LUT P6, RZ, R17, 0x8, RZ, 0xc0, !PT ;  /* 0x0000000811ff7812 */ /* 0x000fe400078cc0ff */
[----:B------:R-:W-:Y:S02]  /*2ed60*/  @!P4 LOP3.LUT R2, R3, R2, RZ, 0x3c, !PT ;  /* 0x000000020302c212 */ /* 0x000fe400078e3cff */
[----:B---3--:R-:W-:Y:S02]  /*2ed70*/  ISETP.GE.AND P2, PT, R9, R7, PT ;  /* 0x000000070900720c */ /* 0x008fe40003f46270 */
[----:B------:R-:W-:Y:S02]  /*2ed80*/  @!P4 LOP3.LUT R8, R4, 0x40, RZ, 0xc0, !PT ;  /* 0x000000400408c812 */ /* 0x000fe400078ec0ff */
[----:B------:R-:W-:Y:S02]  /*2ed90*/  @!P4 LEA R9, R15, UR38, 0x1 ;  /* 0x000000260f09cc11 */ /* 0x000fe4000f8e08ff */
[----:B------:R-:W-:-:S02]  /*2eda0*/  @!P4 LOP3.LUT R3, R3, R2, RZ, 0x3c, !PT ;  /* 0x000000020303c212 */ /* 0x000fc400078e3cff */
[C---:B------:R-:W-:Y:S02]  /*2edb0*/  LOP3.LUT P3, RZ, R17.reuse, 0x4, RZ, 0xc0, !PT ;  /* 0x0000000411ff7812 */ /* 0x040fe4000786c0ff */
        /* <DEDUP_REMOVED lines=23> */
.L_x_2256:
[----:B------:R-:W-:Y:S02]  /*2ef30*/  IMAD.MOV.U32 R13, RZ, RZ, R0 ;  /* 0x000000ffff0d7224 */ /* 0x000fe400078e0000 */
[----:B------:R-:W-:-:S07]  /*2ef40*/  IMAD.MOV.U32 R8, RZ, RZ, R14 ;  /* 0x000000ffff087224 */ /* 0x000fce00078e000e */
[----:B------:R-:W-:Y:S05]  /*2ef50*/  WARPSYNC.COLLECTIVE R15, `(.L_x_2257) ;  /* 0x000000000f087348 */ /* 0x000fea0003c00000 */
[----:B------:R0:W1:Y:S02]  /*2ef60*/  SHFL.IDX P6, R14, R13, R12, R11 ;  /* 0x0000000c0d0e7389 */ /* 0x00006400000c000b */
[----:B01----:R-:W-:Y:S01]  /*2ef70*/  ENDCOLLECTIVE ;  /* 0x000000000000791b */ /* 0x003fe20003800000 */
.L_x_2257:
[----:B------:R-:W-:Y:S02]  /*2ef80*/  @!P2 LEA R21, R9, UR38, 0x1 ;  /* 0x000000260915ac11 */ /* 0x000fe4000f8e08ff */
[----:B------:R-:W-:-:S05]  /*2ef90*/  @!P2 LEA R10, P4, R10, R14, 0x1 ;  /* 0x0000000e0a0aa211 */ /* 0x000fca00078808ff */
[----:B------:R-:W-:Y:S01]  /*2efa0*/  @!P2 IMAD.X R14, RZ, RZ, R8, P4 ;  /* 0x000000ffff0ea224 */ /* 0x000fe200020e0608 */
[C---:B------:R-:W-:Y:S02]  /*2efb0*/  LOP3.LUT P4, RZ, R17.reuse, 0x10, RZ, 0xc0, !PT ;  /* 0x0000001011ff7812 */ /* 0x040fe4000788c0ff */
[----:B------:R-:W-:Y:S02]  /*2efc0*/  LOP3.LUT P6, RZ, R17, 0x8, RZ, 0xc0, !PT ;  /* 0x0000000811ff7812 */ /* 0x000fe400078cc0ff */
[----:B------:R-:W-:Y:S01]  /*2efd0*/  @!P2 LOP3.LUT R8, R4, 0x40, RZ, 0xc0, !PT ;  /* 0x000000400408a812 */ /* 0x000fe200078ec0ff */
[----:B------:R-:W-:Y:S02]  /*2efe0*/  @!P2 IMAD.MOV.U32 R2, RZ, RZ, R10 ;  /* 0x000000ffff02a224 */ /* 0x000fe400078e000a */
[----:B------:R-:W-:Y:S01]  /*2eff0*/  @!P2 IMAD.MOV.U32 R3, RZ, RZ, R14 ;  /* 0x000000ffff03a224 */ /* 0x000fe200078e000e */
[----:B------:R-:W-:Y:S01]  /*2f000*/  @!P2 SHF.R.U32.HI R8, RZ, 0x2, R8 ;  /* 0x00000002ff08a819 */ /* 0x000fe20000011608 */
[----:B------:R-:W-:-:S02]  /*2f010*/  IMAD.MOV.U32 R13, RZ, RZ, R6 ;  /* 0x000000ffff0d7224 */ /* 0x000fc400078e0006 */
[----:B------:R-:W-:Y:S02]  /*2f020*/  IMAD.MOV.U32 R12, RZ, RZ, 0x2 ;  /* 0x00000002ff0c7424 */ /* 0x000fe400078e00ff */
[----:B------:R-:W-:Y:S01]  /*2f030*/  @!PT LDS RZ, [RZ] ;  /* 0x00000000fffff984 */ /* 0x000fe20000000800 */
[----:B------:R-:W-:Y:S01]  /*2f040*/  @!PT LDS RZ, [RZ] ;  /* 0x00000000fffff984 */ /* 0x000fe20000000800 */
[----:B------:R-:W-:Y:S01]  /*2f050*/  @!PT LDS RZ, [RZ] ;  /* 0x00000000fffff984 */ /* 0x000fe20000000800 */
[----:B------:R0:W-:Y:S01]  /*2f060*/  @!P2 LDGSTS.E.BYPASS.LTC128B.128 [R21+0x26c00], desc[UR44][R2.64], !P4 ;  /* 0x26c000000215afae */ /* 0x0001e2000e101d6c */
[----:B------:R-:W-:-:S03]  /*2f070*/  @!P2 ISETP.NE.U32.AND P4, PT, R8, RZ, PT ;  /* 0x000000ff0800a20c */ /* 0x000fc60003f85070 */
[----:B------:R0:W-:Y:S01]  /*2f080*/  @!P2 LDGSTS.E.BYPASS.LTC128B.128 [R21+0x28c00], desc[UR44][R2.64+0x80], !P6 ;  /* 0x28c000800215afae */ /* 0x0001e2000f101d6c */
[----:B------:R-:W-:-:S09]  /*2f090*/  @!P2 LOP3.LUT R8, R5, 0x80, RZ, 0xc0, !PT ;  /* 0x000000800508a812 */ /* 0x000fd200078ec0ff */
[----:B0-----:R-:W-:Y:S05]  /*2f0a0*/  WARPSYNC.COLLECTIVE R15, `(.L_x_2258) ;  /* 0x000000000f087348 */ /* 0x001fea0003c00000 */
[----:B------:R1:W2:Y:S02]  /*2f0b0*/  SHFL.IDX P6, R14, R13, R12, R11 ;  /* 0x0000000c0d0e7389 */ /* 0x0002a400000c000b */
[----:B012---:R-:W-:Y:S01]  /*2f0c0*/  ENDCOLLECTIVE ;  /* 0x000000000000791b */ /* 0x007fe20003800000 */
.L_x_2258:
[----:B------:R-:W-:Y:S01]  /*2f0d0*/  @!P2 SHF.R.U32.HI R8, RZ, 0x3, R8 ;  /* 0x00000003ff08a819 */ /* 0x000fe20000011608 */
[----:B------:R-:W-:Y:S01]  /*2f0e0*/  @!PT LDS RZ, [RZ] ;  /* 0x00000000fffff984 */ /* 0x000fe20000000800 */
[----:B------:R-:W-:Y:S01]  /*2f0f0*/  @!PT LDS RZ, [RZ] ;  /* 0x00000000fffff984 */ /* 0x000fe20000000800 */
[----:B------:R-:W-:Y:S01]  /*2f100*/  @!PT LDS RZ, [RZ] ;  /* 0x00000000fffff984 */ /* 0x000fe20000000800 */
[----:B------:R-:W-:Y:S04]  /*2f110*/  @!P2 LDGSTS.E.BYPASS.LTC128B.128 [R21+0x2ac00], desc[UR44][R2.64+0x100], !P3 ;  /* 0x2ac001000215afae */ /* 0x000fe8000d901d6c */
[----:B------:R-:W-:Y:S04]  /*2f120*/  @!P2 LDGSTS.E.BYPASS.LTC128B.128 [R21+0x2cc00], desc[UR44][R2.64+0x180], !P5 ;  /* 0x2cc001800215afae */ /* 0x000fe8000e901d6c */
[----:B------:R-:W-:Y:S04]  /*2f130*/  @!P2 LDGSTS.E.BYPASS.LTC128B.128 [R21+0x2ec00], desc[UR44][R2.64+0x200], !P0 ;  /* 0x2ec002000215afae */ /* 0x000fe8000c101d6c */
[----:B------:R-:W-:Y:S04]  /*2f140*/  @!P2 LDGSTS.E.BYPASS.LTC128B.128 [R21+0x30c00], desc[UR44][R2.64+0x280], !P1 ;  /* 0x30c002800215afae */ /* 0x000fe8000c901d6c */
[----:B------:R-:W-:Y:S01]  /*2f150*/  @!P2 LDGSTS.E.BYPASS.LTC128B.128 [R21+0x32c00], desc[UR44][R2.64+0x300], P4 ;  /* 0x32c003000215afae */ /* 0x000fe2000a101d6c */
[----:B------:R-:W-:Y:S01]  /*2f160*/  @!P2 ISETP.NE.U32.AND P4, PT, R8, RZ, PT ;  /* 0x000000ff0800a20c */ /* 0x000fe20003f85070 */
[----:B------:R-:W0:Y:S01]  /*2f170*/  S2R R10, SR_TID.X ;  /* 0x00000000000a7919 */ /* 0x000e220000002100 */
[----:B------:R-:W-:-:S11]  /*2f180*/  IMAD.MOV.U32 R13, RZ, RZ, R0 ;  /* 0x000000ffff0d7224 */ /* 0x000fd600078e0000 */
[----:B------:R1:W-:Y:S02]  /*2f190*/  @!P2 LDGSTS.E.BYPASS.LTC128B.128 [R21+0x34c00], desc[UR44][R2.64+0x380], P4 ;  /* 0x34c003800215afae */ /* 0x0003e4000a101d6c */
[----:B-1----:R-:W-:-:S07]  /*2f1a0*/  IMAD.MOV.U32 R2, RZ, RZ, R14 ;  /* 0x000000ffff027224 */ /* 0x002fce00078e000e */
[----:B0-----:R-:W-:Y:S05]  /*2f1b0*/  WARPSYNC.COLLECTIVE R15, `(.L_x_2259) ;  /* 0x000000000f087348 */ /* 0x001fea0003c00000 */
[----:B------:R1:W2:Y:S02]  /*2f1c0*/  SHFL.IDX P6, R14, R13, R12, R11 ;  /* 0x0000000c0d0e7389 */ /* 0x0002a400000c000b */
[----:B012---:R-:W-:Y:S01]  /*2f1d0*/  ENDCOLLECTIVE ;  /* 0x000000000000791b */ /* 0x007fe20003800000 */
.L_x_2259:
[----:B------:R-:W-:Y:S01]  /*2f1e0*/  LOP3.LUT P3, RZ, R17, 0x1000, RZ, 0xc0, !PT ;  /* 0x0000100011ff7812 */ /* 0x000fe2000786c0ff */
[----:B------:R-:W-:-:S05]  /*2f1f0*/  IMAD.SHL.U32 R10, R10, 0x8, RZ ;  /* 0x000000080a0a7824 */ /* 0x000fca00078e00ff */
[----:B------:R-:W-:Y:S01]  /*2f200*/  LOP3.LUT R10, R10, 0x38, RZ, 0xc0, !PT ;  /* 0x000000380a0a7812 */ /* 0x000fe200078ec0ff */
[----:B------:R-:W-:-:S06]  /*2f210*/  IMAD.MOV.U32 R3, RZ, RZ, R14 ;  /* 0x000000ffff037224 */ /* 0x000fcc00078e000e */
[----:B------:R-:W-:-:S05]  /*2f220*/  @!P3 LEA R3, P4, R10, R3, 0x1 ;  /* 0x000000030a03b211 */ /* 0x000fca00078808ff */
[----:B------:R-:W-:Y:S01]  /*2f230*/  @!P3 IMAD.X R2, RZ, RZ, R2, P4 ;  /* 0x000000ffff02b224 */ /* 0x000fe200020e0602 */
[C---:B------:R-:W-:Y:S02]  /*2f240*/  LOP3.LUT P4, RZ, R17.reuse, 0x10, RZ, 0xc0, !PT ;  /* 0x0000001011ff7812 */ /* 0x040fe4000788c0ff */
[----:B------:R-:W-:Y:S02]  /*2f250*/  LOP3.LUT P6, RZ, R17, 0x8, RZ, 0xc0, !PT ;  /* 0x0000000811ff7812 */ /* 0x000fe400078cc0ff */
[-C--:B------:R-:W-:Y:S02]  /*2f260*/  @!P3 LOP3.LUT R3, R3, R2.reuse, RZ, 0x3c, !PT ;  /* 0x000000020303b212 */ /* 0x080fe400078e3cff */
[----:B------:R-:W-:Y:S02]  /*2f270*/  @!P3 LOP3.LUT R8, R4, 0x40, RZ, 0xc0, !PT ;  /* 0x000000400408b812 */ /* 0x000fe400078ec0ff */
[----:B------:R-:W-:Y:S02]  /*2f280*/  @!P3 LOP3.LUT R2, R3, R2, RZ, 0x3c, !PT ;  /* 0x000000020302b212 */ /* 0x000fe400078e3cff */
[----:B------:R-:W-:-:S02]  /*2f290*/  @!P3 LEA R9, R9, UR38, 0x1 ;  /* 0x000000260909bc11 */ /* 0x000fc4000f8e08ff */
[----:B------:R-:W-:Y:S01]  /*2f2a0*/  @!P3 LOP3.LUT R3, R3, R2, RZ, 0x3c, !PT ;  /* 0x000000020303b212 */ /* 0x000fe200078e3cff */
[----:B------:R-:W-:Y:S01]  /*2f2b0*/  IMAD.MOV.U32 R13, RZ, RZ, R6 ;  /* 0x000000ffff0d7224 */ /* 0x000fe200078e0006 */
[----:B------:R-:W-:Y:S01]  /*2f2c0*/  LOP3.LUT P2, RZ, R17, 0x4, RZ, 0xc0, !PT ;  /* 0x0000000411ff7812 */ /* 0x000fe2000784c0ff */
[----:B------:R-:W-:Y:S01]  /*2f2d0*/  IMAD.MOV.U32 R12, RZ, RZ, 0x3 ;  /* 0x00000003ff0c7424 */ /* 0x000fe200078e00ff */
[----:B------:R-:W-:Y:S01]  /*2f2e0*/  @!P3 SHF.R.U32.HI R8, RZ, 0x2, R8 ;  /* 0x00000002ff08b819 */ /* 0x000fe20000011608 */
[----:B------:R-:W-:Y:S01]  /*2f2f0*/  @!PT LDS RZ, [RZ] ;  /* 0x00000000fffff984 */ /* 0x000fe20000000800 */
[----:B------:R-:W-:Y:S01]  /*2f300*/  @!PT LDS RZ, [RZ] ;  /* 0x00000000fffff984 */ /* 0x000fe20000000800 */
[----:B------:R-:W-:Y:S01]  /*2f310*/  @!PT LDS RZ, [RZ] ;  /* 0x00000000fffff984 */ /* 0x000fe20000000800 */
[----:B------:R0:W-:Y:S03]  /*2f320*/  @!P3 LDGSTS.E.BYPASS.LTC128B.128 [R9+0x27400], desc[UR44][R2.64], !P4 ;  /* 0x274000000209bfae */ /* 0x0001e6000e101d6c */
[----:B------:R-:W-:Y:S01]  /*2f330*/  @!P3 ISETP.NE.U32.AND P4, PT, R8, RZ, PT ;  /* 0x000000ff0800b20c */ /* 0x000fe20003f85070 */
[----:B------:R0:W-:-:S12]  /*2f340*/  @!P3 LDGSTS.E.BYPASS.LTC128B.128 [R9+0x29400], desc[UR44][R2.64+0x80], !P6 ;  /* 0x294000800209bfae */ /* 0x0001d8000f101d6c */
[----:B0-----:R-:W-:Y:S05]  /*2f350*/  WARPSYNC.COLLECTIVE R15, `(.L_x_2260) ;  /* 0x000000000f087348 */ /* 0x001fea0003c00000 */
[----:B------:R1:W2:Y:S02]  /*2f360*/  SHFL.IDX P6, R14, R13, R12, R11 ;  /* 0x0000000c0d0e7389 */ /* 0x0002a400000c000b */
[----:B012---:R-:W-:Y:S01]  /*2f370*/  ENDCOLLECTIVE ;  /* 0x000000000000791b */ /* 0x007fe20003800000 */
.L_x_2260:
[----:B------:R-:W-:Y:S01]  /*2f380*/  @!P3 LOP3.LUT R8, R5, 0x80, RZ, 0xc0, !PT ;  /* 0x000000800508b812 */ /* 0x000fe200078ec0ff */
[----:B------:R-:W-:Y:S01]  /*2f390*/  @!PT LDS RZ, [RZ] ;  /* 0x00000000fffff984 */ /* 0x000fe20000000800 */
[----:B------:R-:W-:Y:S01]  /*2f3a0*/  @!PT LDS RZ, [RZ] ;  /* 0x00000000fffff984 */ /* 0x000fe20000000800 */
[----:B------:R-:W-:Y:S01]  /*2f3b0*/  @!PT LDS RZ, [RZ] ;  /* 0x00000000fffff984 */ /* 0x000fe20000000800 */
[----:B------:R0:W-:Y:S03]  /*2f3c0*/  @!P3 LDGSTS.E.BYPASS.LTC128B.128 [R9+0x2b400], desc[UR44][R2.64+0x100], !P2 ;  /* 0x2b4001000209bfae */ /* 0x0001e6000d101d6c */
[----:B------:R-:W-:Y:S01]  /*2f3d0*/  @!P3 SHF.R.U32.HI R8, RZ, 0x3, R8 ;  /* 0x00000003ff08b819 */ /* 0x000fe20000011608 */
[----:B------:R0:W-:Y:S04]  /*2f3e0*/  @!P3 LDGSTS.E.BYPASS.LTC128B.128 [R9+0x2d400], desc[UR44][R2.64+0x180], !P5 ;  /* 0x2d4001800209bfae */ /* 0x0001e8000e901d6c */
[----:B------:R0:W-:Y:S04]  /*2f3f0*/  @!P3 LDGSTS.E.BYPASS.LTC128B.128 [R9+0x2f400], desc[UR44][R2.64+0x200], !P0 ;  /* 0x2f4002000209bfae */ /* 0x0001e8000c101d6c */
[----:B------:R0:W-:Y:S04]  /*2f400*/  @!P3 LDGSTS.E.BYPASS.LTC128B.128 [R9+0x31400], desc[UR44][R2.64+0x280], !P1 ;  /* 0x314002800209bfae */ /* 0x0001e8000c901d6c */
[----:B------:R0:W-:Y:S01]  /*2f410*/  @!P3 LDGSTS.E.BYPASS.LTC128B.128 [R9+0x33400], desc[UR44][R2.64+0x300], P4 ;  /* 0x334003000209bfae */ /* 0x0001e2000a101d6c */
[----:B------:R-:W-:Y:S01]  /*2f420*/  @!P3 ISETP.NE.U32.AND P4, PT, R8, RZ, PT ;  /* 0x000000ff0800b20c */ /* 0x000fe20003f85070 */
[----:B------:R-:W-:-:S02]  /*2f430*/  IMAD.MOV.U32 R13, RZ, RZ, R0 ;  /* 0x000000ffff0d7224 */ /* 0x000fc400078e0000 */
[----:B------:R-:W-:-:S10]  /*2f440*/  IMAD.MOV.U32 R6, RZ, RZ, R14 ;  /* 0x000000ffff067224 */ /* 0x000fd400078e000e */
[----:B0-----:R-:W-:Y:S05]  /*2f450*/  WARPSYNC.COLLECTIVE R15, `(.L_x_2261) ;  /* 0x000000000f087348 */ /* 0x001fea0003c00000 */
[----:B------:R1:W2:Y:S02]  /*2f460*/  SHFL.IDX P6, R14, R13, R12, R11 ;  /* 0x0000000c0d0e7389 */ /* 0x0002a400000c000b */
[----:B012---:R-:W-:Y:S01]  /*2f470*/  ENDCOLLECTIVE ;  /* 0x000000000000791b */ /* 0x007fe20003800000 */
.L_x_2261:
[----:B------:R-:W-:Y:S01]  /*2f480*/  @!PT LDS RZ, [RZ] ;  /* 0x00000000fffff984 */ /* 0x000fe20000000800 */
[----:B------:R-:W-:Y:S01]  /*2f490*/  @!PT LDS RZ, [RZ] ;  /* 0x00000000fffff984 */ /* 0x000fe20000000800 */
[----:B------:R-:W-:Y:S01]  /*2f4a0*/  @!PT LDS RZ, [RZ] ;  /* 0x00000000fffff984 */ /* 0x000fe20000000800 */
[----:B------:R0:W-:Y:S01]  /*2f4b0*/  @!P3 LDGSTS.E.BYPASS.LTC128B.128 [R9+0x35400], desc[UR44][R2.64+0x380], P4 ;  /* 0x354003800209bfae */ /* 0x0001e2000a101d6c */
[----:B------:R-:W-:Y:S05]  /*2f4c0*/  BRA `(.L_x_2262) ;  /* 0xffffffb8007c7947 */ /* 0x000fea000383ffff */
.L_x_2152:
[----:B0-----:R-:W-:-:S04]  /*2f4d0*/  IMAD.U32 R3, RZ, RZ, UR38 ;  /* 0x00000026ff037e24 */ /* 0x001fc8000f8e00ff */
[----:B------:R0:W1:Y:S03]  /*2f4e0*/  SYNCS.PHASECHK.TRANS64.TRYWAIT P0, [R3+URZ+0x38820], R2 ;  /* 0x03882002030075a7 */ /* 0x000066000800017f */
[----:B-1----:R-:W-:Y:S05]  /*2f4f0*/  @!P0 NANOSLEEP.SYNCS 0x989680 ;  /* 0x009896800000895d */ /* 0x002fea0003900000 */
[----:B------:R-:W1:Y:S02]  /*2f500*/  @!P0 SYNCS.PHASECHK.TRANS64 P0, [R3+URZ+0x38820], R2 ;  /* 0x03882002030085a7 */ /* 0x000e64000800007f */
[----:B-1----:R-:W-:Y:S05]  /*2f510*/  @!P0 BRA `(.L_x_2152) ;  /* 0xfffffffc00ec8947 */ /* 0x002fea000383ffff */
[----:B------:R-:W-:Y:S05]  /*2f520*/  BRA `(.L_x_2263) ;  /* 0xffffffbc00207947 */ /* 0x000fea000383ffff */
.L_x_2155:
[----:B0-----:R-:W-:-:S04]  /*2f530*/  IMAD.U32 R3, RZ, RZ, UR38 ;  /* 0x00000026ff037e24 */ /* 0x001fc8000f8e00ff */
[----:B------:R0:W1:Y:S03]  /*2f540*/  SYNCS.PHASECHK.TRANS64.TRYWAIT P0, [R3+URZ+0x38860], R2 ;  /* 0x03886002030075a7 */ /* 0x000066000800017f */
[----:B-1----:R-:W-:Y:S05]  /*2f550*/  @!P0 NANOSLEEP.SYNCS 0x989680 ;  /* 0x009896800000895d */ /* 0x002fea0003900000 */
[----:B------:R-:W1:Y:S02]  /*2f560*/  @!P0 SYNCS.PHASECHK.TRANS64 P0, [R3+URZ+0x38860], R2 ;  /* 0x03886002030085a7 */ /* 0x000e64000800007f */
[----:B-1----:R-:W-:Y:S05]  /*2f570*/  @!P0 BRA `(.L_x_2155) ;  /* 0xfffffffc00ec8947 */ /* 0x002fea000383ffff */
[----:B------:R-:W-:Y:S05]  /*2f580*/  BRA `(.L_x_2264) ;  /* 0xffffffbc002c7947 */ /* 0x000fea000383ffff */
.L_x_2171:
[----:B-1----:R-:W-:-:S04]  /*2f590*/  IMAD.U32 R3, RZ, RZ, UR38 ;  /* 0x00000026ff037e24 */ /* 0x002fc8000f8e00ff */
[----:B------:R1:W2:Y:S03]  /*2f5a0*/  SYNCS.PHASECHK.TRANS64.TRYWAIT P0, [R3+URZ+0x38848], R2 ;  /* 0x03884802030075a7 */ /* 0x0002a6000800017f */
[----:B--2---:R-:W-:Y:S05]  /*2f5b0*/  @!P0 NANOSLEEP.SYNCS 0x989680 ;  /* 0x009896800000895d */ /* 0x004fea0003900000 */
[----:B------:R-:W2:Y:S02]  /*2f5c0*/  @!P0 SYNCS.PHASECHK.TRANS64 P0, [R3+URZ+0x38848], R2 ;  /* 0x03884802030085a7 */ /* 0x000ea4000800007f */
[----:B--2---:R-:W-:Y:S05]  /*2f5d0*/  @!P0 BRA `(.L_x_2171) ;  /* 0xfffffffc00ec8947 */ /* 0x004fea000383ffff */
[----:B------:R-:W-:Y:S05]  /*2f5e0*/  BRA `(.L_x_2265) ;  /* 0xffffffc400f87947 */ /* 0x000fea000383ffff */
.L_x_2176:
[----:B01----:R-:W-:-:S04]  /*2f5f0*/  IMAD.U32 R3, RZ, RZ, UR38 ;  /* 0x00000026ff037e24 */ /* 0x003fc8000f8e00ff */
[----:B------:R0:W1:Y:S03]  /*2f600*/  SYNCS.PHASECHK.TRANS64.TRYWAIT P0, [R3+URZ+0x38868], R2 ;  /* 0x03886802030075a7 */ /* 0x000066000800017f */
[----:B-1----:R-:W-:Y:S05]  /*2f610*/  @!P0 NANOSLEEP.SYNCS 0x989680 ;  /* 0x009896800000895d */ /* 0x002fea0003900000 */
[----:B------:R-:W1:Y:S02]  /*2f620*/  @!P0 SYNCS.PHASECHK.TRANS64 P0, [R3+URZ+0x38868], R2 ;  /* 0x03886802030085a7 */ /* 0x000e64000800007f */
[----:B-1----:R-:W-:Y:S05]  /*2f630*/  @!P0 BRA `(.L_x_2176) ;  /* 0xfffffffc00ec8947 */ /* 0x002fea000383ffff */
[----:B------:R-:W-:Y:S05]  /*2f640*/  BRA `(.L_x_2266) ;  /* 0xffffffc800587947 */ /* 0x000fea000383ffff */
.L_x_2191:
[----:B-1----:R-:W-:-:S04]  /*2f650*/  IMAD.U32 R3, RZ, RZ, UR38 ;  /* 0x00000026ff037e24 */ /* 0x002fc8000f8e00ff */
[----:B------:R1:W2:Y:S03]  /*2f660*/  SYNCS.PHASECHK.TRANS64.TRYWAIT P0, [R3+URZ+0x38840], R2 ;  /* 0x03884002030075a7 */ /* 0x0002a6000800017f */
[----:B--2---:R-:W-:Y:S05]  /*2f670*/  @!P0 NANOSLEEP.SYNCS 0x989680 ;  /* 0x009896800000895d */ /* 0x004fea0003900000 */
[----:B------:R-:W2:Y:S02]  /*2f680*/  @!P0 SYNCS.PHASECHK.TRANS64 P0, [R3+URZ+0x38840], R2 ;  /* 0x03884002030085a7 */ /* 0x000ea4000800007f */
[----:B--2---:R-:W-:Y:S05]  /*2f690*/  @!P0 BRA `(.L_x_2191) ;  /* 0xfffffffc00ec8947 */ /* 0x004fea000383ffff */
[----:B------:R-:W-:Y:S05]  /*2f6a0*/  BRA `(.L_x_2267) ;  /* 0xffffffd000a07947 */ /* 0x000fea000383ffff */
.L_x_2196:
[----:B01----:R-:W-:-:S04]  /*2f6b0*/  IMAD.U32 R3, RZ, RZ, UR38 ;  /* 0x00000026ff037e24 */ /* 0x003fc8000f8e00ff */
[----:B------:R0:W1:Y:S03]  /*2f6c0*/  SYNCS.PHASECHK.TRANS64.TRYWAIT P0, [R3+URZ+0x38860], R2 ;  /* 0x03886002030075a7 */ /* 0x000066000800017f */
[----:B-1----:R-:W-:Y:S05]  /*2f6d0*/  @!P0 NANOSLEEP.SYNCS 0x989680 ;  /* 0x009896800000895d */ /* 0x002fea0003900000 */
[----:B------:R-:W1:Y:S02]  /*2f6e0*/  @!P0 SYNCS.PHASECHK.TRANS64 P0, [R3+URZ+0x38860], R2 ;  /* 0x03886002030085a7 */ /* 0x000e64000800007f */
[----:B-1----:R-:W-:Y:S05]  /*2f6f0*/  @!P0 BRA `(.L_x_2196) ;  /* 0xfffffffc00ec8947 */ /* 0x002fea000383ffff */
[----:B------:R-:W-:Y:S05]  /*2f700*/  BRA `(.L_x_2268) ;  /* 0xffffffd400047947 */ /* 0x000fea000383ffff */
.L_x_2212:
[----:B-1----:R-:W-:-:S04]  /*2f710*/  IMAD.U32 R3, RZ, RZ, UR38 ;  /* 0x00000026ff037e24 */ /* 0x002fc8000f8e00ff */
[----:B------:R1:W2:Y:S03]  /*2f720*/  SYNCS.PHASECHK.TRANS64.TRYWAIT P0, [R3+URZ+0x38848], R2 ;  /* 0x03884802030075a7 */ /* 0x0002a6000800017f */
[----:B--2---:R-:W-:Y:S05]  /*2f730*/  @!P0 NANOSLEEP.SYNCS 0x989680 ;  /* 0x009896800000895d */ /* 0x004fea0003900000 */
[----:B------:R-:W2:Y:S02]  /*2f740*/  @!P0 SYNCS.PHASECHK.TRANS64 P0, [R3+URZ+0x38848], R2 ;  /* 0x03884802030085a7 */ /* 0x000ea4000800007f */
[----:B--2---:R-:W-:Y:S05]  /*2f750*/  @!P0 BRA `(.L_x_2212) ;  /* 0xfffffffc00ec8947 */ /* 0x004fea000383ffff */
[----:B------:R-:W-:Y:S05]  /*2f760*/  BRA `(.L_x_2269) ;  /* 0xffffffdc00587947 */ /* 0x000fea000383ffff */
.L_x_2217:
[----:B-1----:R-:W-:-:S04]  /*2f770*/  IMAD.U32 R3, RZ, RZ, UR38 ;  /* 0x00000026ff037e24 */ /* 0x002fc8000f8e00ff */
[----:B------:R1:W2:Y:S03]  /*2f780*/  SYNCS.PHASECHK.TRANS64.TRYWAIT P0, [R3+URZ+0x38868], R2 ;  /* 0x03886802030075a7 */ /* 0x0002a6000800017f */
[----:B--2---:R-:W-:Y:S05]  /*2f790*/  @!P0 NANOSLEEP.SYNCS 0x989680 ;  /* 0x009896800000895d */ /* 0x004fea0003900000 */
[----:B------:R-:W2:Y:S02]  /*2f7a0*/  @!P0 SYNCS.PHASECHK.TRANS64 P0, [R3+URZ+0x38868], R2 ;  /* 0x03886802030085a7 */ /* 0x000ea4000800007f */
[----:B--2---:R-:W-:Y:S05]  /*2f7b0*/  @!P0 BRA `(.L_x_2217) ;  /* 0xfffffffc00ec8947 */ /* 0x004fea000383ffff */
[----:B------:R-:W-:Y:S05]  /*2f7c0*/  BRA `(.L_x_2270) ;  /* 0xffffffdc00bc7947 */ /* 0x000fea000383ffff */
.L_x_2228:
[----:B-1----:R1:W2:Y:S02]  /*2f7d0*/  SYNCS.PHASECHK.TRANS64.TRYWAIT P0, [R2+URZ+0x38820], R7 ;  /* 0x03882007020075a7 */ /* 0x0022a4000800017f */
[----:B--2---:R-:W-:Y:S05]  /*2f7e0*/  @!P0 NANOSLEEP.SYNCS 0x989680 ;  /* 0x009896800000895d */ /* 0x004fea0003900000 */
[----:B------:R-:W2:Y:S02]  /*2f7f0*/  @!P0 SYNCS.PHASECHK.TRANS64 P0, [R2+URZ+0x38820], R7 ;  /* 0x03882007020085a7 */ /* 0x000ea4000800007f */
[----:B--2---:R-:W-:Y:S05]  /*2f800*/  @!P0 BRA `(.L_x_2228) ;  /* 0xfffffffc00f08947 */ /* 0x004fea000383ffff */
[----:B------:R-:W-:Y:S05]  /*2f810*/  BRA `(.L_x_2271) ;  /* 0xffffffe400a87947 */ /* 0x000fea000383ffff */
.L_x_2229:
[----:B------:R-:W2:Y:S01]  /*2f820*/  S2R R3, SR_TID.X ;  /* 0x0000000000037919 */ /* 0x000ea20000002100 */
[----:B------:R-:W-:Y:S01]  /*2f830*/  BSSY B0, `(.L_x_2272) ;  /* 0x000000a000007945 */ /* 0x000fe20003800000 */
[----:B------:R-:W-:Y:S02]  /*2f840*/  IMAD.MOV.U32 R12, RZ, RZ, RZ ;  /* 0x000000ffff0c7224 */ /* 0x000fe400078e00ff */
[----:B------:R-:W-:Y:S02]  /*2f850*/  IMAD.MOV.U32 R11, RZ, RZ, 0x1f ;  /* 0x0000001fff0b7424 */ /* 0x000fe400078e00ff */
[----:B------:R-:W-:Y:S01]  /*2f860*/  IMAD.MOV.U32 R15, RZ, RZ, -0x1 ;  /* 0xffffffffff0f7424 */ /* 0x000fe200078e00ff */
[----:B--2---:R-:W-:-:S04]  /*2f870*/  SHF.R.U32.HI R3, RZ, 0x5, R3 ;  /* 0x00000005ff037819 */ /* 0x004fc80000011603 */
[----:B------:R-:W-:-:S05]  /*2f880*/  LOP3.LUT R3, R3, 0x3, RZ, 0xc0, !PT ;  /* 0x0000000303037812 */ /* 0x000fca00078ec0ff */
[----:B------:R-:W-:-:S07]  /*2f890*/  IMAD.MOV.U32 R13, RZ, RZ, R3 ;  /* 0x000000ffff0d7224 */ /* 0x000fce00078e0003 */
[----:B01-3--:R-:W-:Y:S05]  /*2f8a0*/  WARPSYNC.COLLECTIVE R15, `(.L_x_2273) ;  /* 0x000000000f087348 */ /* 0x00bfea0003c00000 */
[----:B---3--:R2:W3:Y:S02]  /*2f8b0*/  SHFL.IDX P6, R14, R13, R12, R11 ;  /* 0x0000000c0d0e7389 */ /* 0x0084e400000c000b */
[----:B0123--:R-:W-:Y:S01]  /*2f8c0*/  ENDCOLLECTIVE ;  /* 0x000000000000791b */ /* 0x00ffe20003800000 */
.L_x_2273:
[----:B------:R-:W-:Y:S05]  /*2f8d0*/  BSYNC B0 ;  /* 0x0000000000007941 */ /* 0x000fea0003800000 */
.L_x_2272:
[----:B------:R-:W-:Y:S05]  /*2f8e0*/  BRA `(.L_x_2274) ;  /* 0xffffffe4008c7947 */ /* 0x000fea000383ffff */
.L_x_2230:
[----:B------:R-:W-:Y:S01]  /*2f8f0*/  BSSY B0, `(.L_x_2275) ;  /* 0x0000006000007945 */ /* 0x000fe20003800000 */
[----:B------:R-:W-:-:S07]  /*2f900*/  IMAD.MOV.U32 R15, RZ, RZ, -0x1 ;  /* 0xffffffffff0f7424 */ /* 0x000fce00078e00ff */
[----:B012---:R-:W-:Y:S05]  /*2f910*/  WARPSYNC.COLLECTIVE R15, `(.L_x_2276) ;  /* 0x000000000f0c7348 */ /* 0x007fea0003c00000 */
[----:B------:R-:W-:Y:S02]  /*2f920*/  ELECT P6, UR62, PT ;  /* 0x00000000003e782f */ /* 0x000fe400038c0000 */
[----:B------:R-:W-:Y:S01]  /*2f930*/  MOV R14, UR62 ;  /* 0x0000003e000e7c02 */ /* 0x000fe20008000f00 */
[----:B012---:R-:W-:Y:S10]  /*2f940*/  ENDCOLLECTIVE ;  /* 0x000000000000791b */ /* 0x007ff40003800000 */
.L_x_2276:
[----:B------:R-:W-:Y:S05]  /*2f950*/  BSYNC B0 ;  /* 0x0000000000007941 */ /* 0x000fea0003800000 */
.L_x_2275:
[----:B------:R-:W-:Y:S05]  /*2f960*/  BRA `(.L_x_2277) ;  /* 0xffffffe400807947 */ /* 0x000fea000383ffff */
.L_x_2232:
[----:B0-----:R0:W1:Y:S02]  /*2f970*/  SYNCS.PHASECHK.TRANS64.TRYWAIT P0, [R8+URZ], R7 ;  /* 0x00000007080075a7 */ /* 0x001064000800017f */
[----:B-1----:R-:W-:Y:S05]  /*2f980*/  @!P0 NANOSLEEP.SYNCS 0x989680 ;  /* 0x009896800000895d */ /* 0x002fea0003900000 */
[----:B------:R-:W1:Y:S02]  /*2f990*/  @!P0 SYNCS.PHASECHK.TRANS64 P0, [R8+URZ], R7 ;  /* 0x00000007080085a7 */ /* 0x000e64000800007f */
[----:B-1----:R-:W-:Y:S05]  /*2f9a0*/  @!P0 BRA `(.L_x_2232) ;  /* 0xfffffffc00f08947 */ /* 0x002fea000383ffff */
[----:B------:R-:W-:Y:S05]  /*2f9b0*/  BRA `(.L_x_2278) ;  /* 0xffffffe400b47947 */ /* 0x000fea000383ffff */
.L_x_2233:
[----:B-1----:R1:W2:Y:S02]  /*2f9c0*/  SYNCS.PHASECHK.TRANS64.TRYWAIT P0, [R3+URZ], R0 ;  /* 0x00000000030075a7 */ /* 0x0022a4000800017f */
[----:B--2---:R-:W-:Y:S05]  /*2f9d0*/  @!P0 NANOSLEEP.SYNCS 0x989680 ;  /* 0x009896800000895d */ /* 0x004fea0003900000 */
[----:B------:R-:W2:Y:S02]  /*2f9e0*/  @!P0 SYNCS.PHASECHK.TRANS64 P0, [R3+URZ], R0 ;  /* 0x00000000030085a7 */ /* 0x000ea4000800007f */
[----:B--2---:R-:W-:Y:S05]  /*2f9f0*/  @!P0 BRA `(.L_x_2233) ;  /* 0xfffffffc00f08947 */ /* 0x004fea000383ffff */
[----:B------:R-:W-:Y:S05]  /*2fa00*/  BRA `(.L_x_2279) ;  /* 0xffffffe400a87947 */ /* 0x000fea000383ffff */
.L_x_2235:
[----:B-1----:R1:W2:Y:S02]  /*2fa10*/  SYNCS.PHASECHK.TRANS64.TRYWAIT P0, [R6+URZ], R7 ;  /* 0x00000007060075a7 */ /* 0x0022a4000800017f */
[----:B--2---:R-:W-:Y:S05]  /*2fa20*/  @!P0 NANOSLEEP.SYNCS 0x989680 ;  /* 0x009896800000895d */ /* 0x004fea0003900000 */
[----:B------:R-:W2:Y:S02]  /*2fa30*/  @!P0 SYNCS.PHASECHK.TRANS64 P0, [R6+URZ], R7 ;  /* 0x00000007060085a7 */ /* 0x000ea4000800007f */
[----:B--2---:R-:W-:Y:S05]  /*2fa40*/  @!P0 BRA `(.L_x_2235) ;  /* 0xfffffffc00f08947 */ /* 0x004fea000383ffff */
[----:B------:R-:W-:Y:S05]  /*2fa50*/  BRA `(.L_x_2280) ;  /* 0xffffffe400ac7947 */ /* 0x000fea000383ffff */
        .type           $_ZN7cutlass13device_kernelIN5flash11enable_sm90INS1_16FlashAttnFwdSm90INS1_25CollectiveMainloopFwdSm90ILi2EN4cute5tupleIJNS5_1CILi1EEES8_S8_EEENS6_IJNS7_ILi64EEESA_SA_EEELi512ENS_10bfloat16_tEfNS_4arch4Sm90ELb0ELb1ELb1ELb0ELb0ELb0ELb1ELb0ELb0ELb1ELb1ELb0EEENS1_21CollectiveEpilogueFwdINS6_IJSA_NS7_ILi512EEESA_EEES9_SC_SE_Li256ELb0ELb1ELb1ELb0EEENS1_19SingleTileSchedulerILb0ELb1ELb1ELi64EEEEEEEEEvNT_6ParamsE$_ZZN5flash25CollectiveMainloopFwdSm90ILi2EN4cute5tupleIJNS1_1CILi1EEES4_S4_EEENS2_IJNS3_ILi64EEES6_S6_EEELi512EN7cutlass10bfloat16_tEfNS8_4arch4Sm90ELb0ELb1ELb1ELb0ELb0ELb0ELb1ELb0ELb0ELb1ELb1ELb0EE3mmaINS_16FlashAttnFwdSm90ISC_NS_21CollectiveEpilogueFwdINS2_IJS6_NS3_ILi512EEES6_EEES5_S9_SB_Li256ELb0ELb1ELb1ELb0EEENS_19SingleTileSchedulerILb0ELb1ELb1ELi64EEEE13SharedStorageENS1_6TensorINS1_11ArrayEngineIfLm128EEENS1_6LayoutINS2_IJNS2_IJNS3_ILi2EEESR_NS3_ILi32EEEEEES4_S4_EEENS2_IJNS2_IJS4_SR_NS3_ILi4EEEEEENS3_ILi0EEESX_EEEEEEENS_7SoftmaxILi2ELi0EEEEEbRKNSC_6ParamsENS8_25PipelineTmaAsyncNoClusterILi2ENS8_16PipelineTmaAsyncILi2EEEEES19_RNS8_13PipelineStateILj2EEERT0_RT1_iRiRKNS_16SeqlenInfoQKNewKILb0ELb0EEENS2_IJiiiiEEERT_ENKUliT_T0_T1_E_clIZSD_ISM_S10_S12_EbS15_S19_S19_S1C_S1E_S1G_iS1H_S1L_S1M_S1O_EUlRS1P_iE0_NS3_ILb1EEES1W_EEDaiS1P_S1Q_S1R_,@function
        .size           $_ZN7cutlass13device_kernelIN5flash11enable_sm90INS1_16FlashAttnFwdSm90INS1_25CollectiveMainloopFwdSm90ILi2EN4cute5tupleIJNS5_1CILi1EEES8_S8_EEENS6_IJNS7_ILi64EEESA_SA_EEELi512ENS_10bfloat16_tEfNS_4arch4Sm90ELb0ELb1ELb1ELb0ELb0ELb0ELb1ELb0ELb0ELb1ELb1ELb0EEENS1_21CollectiveEpilogueFwdINS6_IJSA_NS7_ILi512EEESA_EEES9_SC_SE_Li256ELb0ELb1ELb1ELb0EEENS1_19SingleTileSchedulerILb0ELb1ELb1ELi64EEEEEEEEEvNT_6ParamsE$_ZZN5flash25CollectiveMainloopFwdSm90ILi2EN4cute5tupleIJNS1_1CILi1EEES4_S4_EEENS2_IJNS3_ILi64EEES6_S6_EEELi512EN7cutlass10bfloat16_tEfNS8_4arch4Sm90ELb0ELb1ELb1ELb0ELb0ELb0ELb1ELb0ELb0ELb1ELb1ELb0EE3mmaINS_16FlashAttnFwdSm90ISC_NS_21CollectiveEpilogueFwdINS2_IJS6_NS3_ILi512EEES6_EEES5_S9_SB_Li256ELb0ELb1ELb1ELb0EEENS_19SingleTileSchedulerILb0ELb1ELb1ELi64EEEE13SharedStorageENS1_6TensorINS1_11ArrayEngineIfLm128EEENS1_6LayoutINS2_IJNS2_IJNS3_ILi2EEESR_NS3_ILi32EEEEEES4_S4_EEENS2_IJNS2_IJS4_SR_NS3_ILi4EEEEEENS3_ILi0EEESX_EEEEEEENS_7SoftmaxILi2ELi0EEEEEbRKNSC_6ParamsENS8_25PipelineTmaAsyncNoClusterILi2ENS8_16PipelineTmaAsyncILi2EEEEES19_RNS8_13PipelineStateILj2EEERT0_RT1_iRiRKNS_16SeqlenInfoQKNewKILb0ELb0EEENS2_IJiiiiEEERT_ENKUliT_T0_T1_E_clIZSD_ISM_S10_S12_EbS15_S19_S19_S1C_S1E_S1G_iS1H_S1L_S1M_S1O_EUlRS1P_iE0_NS3_ILb1EEES1W_EEDaiS1P_S1Q_S1R_,(.L_x_6045 - $_ZN7cutlass13device_kernelIN5flash11enable_sm90INS1_16FlashAttnFwdSm90INS1_25CollectiveMainloopFwdSm90ILi2EN4cute5tupleIJNS5_1CILi1EEES8_S8_EEENS6_IJNS7_ILi64EEESA_SA_EEELi512ENS_10bfloat16_tEfNS_4arch4Sm90ELb0ELb1ELb1ELb0ELb0ELb0ELb1ELb0ELb0ELb1ELb1ELb0EEENS1_21CollectiveEpilogueFwdINS6_IJSA_NS7_ILi512EEESA_EEES9_SC_SE_Li256ELb0ELb1ELb1ELb0EEENS1_19SingleTileSchedulerILb0ELb1ELb1ELi64EEEEEEEEEvNT_6ParamsE$_ZZN5flash25CollectiveMainloopFwdSm90ILi2EN4cute5tupleIJNS1_1CILi1EEES4_S4_EEENS2_IJNS3_ILi64EEES6_S6_EEELi512EN7cutlass10bfloat16_tEfNS8_4arch4Sm90ELb0ELb1ELb1ELb0ELb0ELb0ELb1ELb0ELb0ELb1ELb1ELb0EE3mmaINS_16FlashAttnFwdSm90ISC_NS_21CollectiveEpilogueFwdINS2_IJS6_NS3_ILi512EEES6_EEES5_S9_SB_Li256ELb0ELb1ELb1ELb0EEENS_19SingleTileSchedulerILb0ELb1ELb1ELi64EEEE13SharedStorageENS1_6TensorINS1_11ArrayEngineIfLm128EEENS1_6LayoutINS2_IJNS2_IJNS3_ILi2EEESR_NS3_ILi32EEEEEES4_S4_EEENS2_IJNS2_IJS4_SR_NS3_ILi4EEEEEENS3_ILi0EEESX_EEEEEEENS_7SoftmaxILi2ELi0EEEEEbRKNSC_6ParamsENS8_25PipelineTmaAsyncNoClusterILi2ENS8_16PipelineTmaAsyncILi2EEEEES19_RNS8_13PipelineStateILj2EEERT0_RT1_iRiRKNS_16SeqlenInfoQKNewKILb0ELb0EEENS2_IJiiiiEEERT_ENKUliT_T0_T1_E_clIZSD_ISM_S10_S12_EbS15_S19_S19_S1C_S1E_S1G_iS1H_S1L_S1M_S1O_EUlRS1P_iE0_NS3_ILb1EEES1W_EEDaiS1P_S1Q_S1R_)
$_ZN7cutlass13device_kernelIN5flash11enable_sm90INS1_16FlashAttnFwdSm90INS1_25CollectiveMainloopFwdSm90ILi2EN4cute5tupleIJNS5_1CILi1EEES8_S8_EEENS6_IJNS7_ILi64EEESA_SA_EEELi512ENS_10bfloat16_tEfNS_4arch4Sm90ELb0ELb1ELb1ELb0ELb0ELb0ELb1ELb0ELb0ELb1ELb1ELb0EEENS1_21CollectiveEpilogueFwdINS6_IJSA_NS7_ILi512EEESA_EEES9_SC_SE_Li256ELb0ELb1ELb1ELb0EEENS1_19SingleTileSchedulerILb0ELb1ELb1ELi64EEEEEEEEEvNT_6ParamsE$_ZZN5flash25CollectiveMainloopFwdSm90ILi2EN4cute5tupleIJNS1_1CILi1EEES4_S4_EEENS2_IJNS3_ILi64EEES6_S6_EEELi512EN7cutlass10bfloat16_tEfNS8_4arch4Sm90ELb0ELb1ELb1ELb0ELb0ELb0ELb1ELb0ELb0ELb1ELb1ELb0EE3mmaINS_16FlashAttnFwdSm90ISC_NS_21CollectiveEpilogueFwdINS2_IJS6_NS3_ILi512EEES6_EEES5_S9_SB_Li256ELb0ELb1ELb1ELb0EEENS_19SingleTileSchedulerILb0ELb1ELb1ELi64EEEE13SharedStorageENS1_6TensorINS1_11ArrayEngineIfLm128EEENS1_6LayoutINS2_IJNS2_IJNS3_ILi2EEESR_NS3_ILi32EEEEEES4_S4_EEENS2_IJNS2_IJS4_SR_NS3_ILi4EEEEEENS3_ILi0EEESX_EEEEEEENS_7SoftmaxILi2ELi0EEEEEbRKNSC_6ParamsENS8_25PipelineTmaAsyncNoClusterILi2ENS8_16PipelineTmaAsyncILi2EEEEES19_RNS8_13PipelineStateILj2EEERT0_RT1_iRiRKNS_16SeqlenInfoQKNewKILb0ELb0EEENS2_IJiiiiEEERT_ENKUliT_T0_T1_E_clIZSD_ISM_S10_S12_EbS15_S19_S19_S1C_S1E_S1G_iS1H_S1L_S1M_S1O_EUlRS1P_iE0_NS3_ILb1EEES1W_EEDaiS1P_S1Q_S1R_:
[----:B------:R-:W-:Y:S05]  /*2fa60*/  YIELD ;  /* 0x0000000000007946 */ /* 0x000fea0003800000 */
[----:B------:R-:W-:Y:S02]  /*2fa70*/  ULDC UR4, c[0x0][0x20] ;  /* 0x0000080000047ab9 */ /* 0x000fe40000000800 */
[----:B------:R-:W-:-:S05]  /*2fa80*/  VIADD R6, R39, -UR4 ;  /* 0x8000000427067c36 */ /* 0x000fca0008000000 */
[----:B------:R-:W2:Y:S01]  /*2fa90*/  LDL.64 R12, [R6+0x18] ;  /* 0x00001800060c7983 */ /* 0x000ea20000100a00 */
[----:B------:R-:W0:Y:S03]  /*2faa0*/  LDC.64 R4, c[0x0][0x208] ;  /* 0x00008200ff047b82 */ /* 0x000e260000000a00 */
[----:B------:R-:W3:Y:S01]  /*2fab0*/  LDL.64 R10, [R6] ;  /* 0x00000000060a7983 */ /* 0x000ee20000100a00 */
[----:B0-----:R-:W-:Y:S02]  /*2fac0*/  R2UR UR4, R4 ;  /* 0x00000000040472ca */ /* 0x001fe400000e0000 */
[----:B------:R-:W-:-:S13]  /*2fad0*/  R2UR UR5, R5 ;  /* 0x00000000050572ca */ /* 0x000fda00000e0000 */
[----:B--2---:R-:W2:Y:S01]  /*2fae0*/  LD.E R8, desc[UR4][R12.64+0x1c] ;  /* 0x00001c040c087980 */ /* 0x004ea2000c101900 */
[C---:B------:R-:W-:Y:S02]  /*2faf0*/  R2UR UR4, R4.reuse ;  /* 0x00000000040472ca */ /* 0x040fe400000e0000 */
[C---:B------:R-:W-:Y:S02]  /*2fb00*/  R2UR UR5, R5.reuse ;  /* 0x00000000050572ca */ /* 0x040fe400000e0000 */
[----:B------:R-:W-:Y:S02]  /*2fb10*/  R2UR UR6, R4 ;  /* 0x00000000040672ca */ /* 0x000fe400000e0000 */
[----:B------:R-:W-:Y:S01]  /*2fb20*/  R2UR UR7, R5 ;  /* 0x00000000050772ca */ /* 0x000fe200000e0000 */
[----:B------:R-:W-:Y:S01]  /*2fb30*/  BSSY B1, `(.L_x_2281) ;  /* 0x0000009000017945 */ /* 0x000fe20003800000 */
[----:B------:R-:W-:-:S07]  /*2fb40*/  IMAD.MOV.U32 R9, RZ, RZ, R53 ;  /* 0x000000ffff097224 */ /* 0x000fce00078e0035 */
[----:B---3--:R0:W5:Y:S04]  /*2fb50*/  LD.E R7, desc[UR4][R10.64] ;  /* 0x000000040a077980 */ /* 0x008168000c101900 */
[----:B------:R0:W5:Y:S01]  /*2fb60*/  LD.E R18, desc[UR6][R10.64+0x4] ;  /* 0x000004060a127980 */ /* 0x000162000c101900 */
[----:B--2---:R-:W-:-:S04]  /*2fb70*/  LOP3.LUT R8, R8, 0x1, RZ, 0xfc, !PT ;  /* 0x0000000108087812 */ /* 0x004fc800078efcff */
[----:B------:R-:W-:Y:S01]  /*2fb80*/  ISETP.NE.AND P0, PT, R8, 0x3, PT ;  /* 0x000000030800780c */ /* 0x000fe20003f05270 */
[----:B------:R-:W-:-:S12]  /*2fb90*/  IMAD.MOV.U32 R8, RZ, RZ, R52 ;  /* 0x000000ffff087224 */ /* 0x000fd800078e0034 */
[----:B0-----:R-:W-:Y:S05]  /*2fba0*/  @!P0 BRA `(.L_x_2282) ;  /* 0x0000000000048947 */ /* 0x001fea0003800000 */
[----:B------:R-:W-:Y:S01]  /*2fbb0*/  BPT.TRAP 0x1 ;  /* 0x000000040000795c */ /* 0x000fe20000300000 */
.L_x_2282:
[----:B------:R-:W-:Y:S05]  /*2fbc0*/  BSYNC B1 ;  /* 0x0000000000017941 */ /* 0x000fea0003800000 */
.L_x_2281:
[----:B------:R-:W-:Y:S02]  /*2fbd0*/  R2UR UR4, R4 ;  /* 0x00000000040472ca */ /* 0x000fe400000e0000 */
[----:B------:R-:W-:-:S13]  /*2fbe0*/  R2UR UR5, R5 ;  /* 0x00000000050572ca */ /* 0x000fda00000e0000 */
[----:B------:R-:W2:Y:S01]  /*2fbf0*/  LD.E.64 R14, desc[UR4][R12.64+0x8] ;  /* 0x000008040c0e7980 */ /* 0x000ea2000c101b00 */
[----:B-----5:R-:W-:Y:S02]  /*2fc00*/  SHF.L.U32 R20, R18, 0x1f, RZ ;  /* 0x0000001f12147819 */ /* 0x020fe400000006ff */
[----:B--2---:R-:W-:-:S05]  /*2fc10*/  MOV R14, R14 ;  /* 0x0000000e000e7202 */ /* 0x004fca0000000f00 */
[----:B------:R-:W-:-:S04]  /*2fc20*/  IMAD R7, R7, 0x8, R14 ;  /* 0x0000000807077824 */ /* 0x000fc800078e020e */
[----:B------:R0:W1:Y:S01]  /*2fc30*/  SYNCS.PHASECHK.TRANS64.TRYWAIT P0, [R7+URZ], R20 ;  /* 0x00000014070075a7 */ /* 0x000062000800017f */
[----:B------:R-:W2:Y:S01]  /*2fc40*/  LD.E R18, desc[UR4][R12.64+0x1c] ;  /* 0x00001c040c127980 */ /* 0x000ea2000c101900 */
[----:B------:R-:W-:Y:S02]  /*2fc50*/  R2UR UR6, R4 ;  /* 0x00000000040672ca */ /* 0x000fe400000e0000 */
[----:B------:R-:W-:Y:S01]  /*2fc60*/  R2UR UR7, R5 ;  /* 0x00000000050772ca */ /* 0x000fe200000e0000 */
[----:B------:R0:W5:Y:S01]  /*2fc70*/  LD.E R14, desc[UR4][R10.64] ;  /* 0x000000040a0e7980 */ /* 0x000162000c101900 */
[----:B------:R-:W-:Y:S11]  /*2fc80*/  BSSY B1, `(.L_x_2283) ;  /* 0x0000006000017945 */ /* 0x000ff60003800000 */
[----:B------:R0:W5:Y:S01]  /*2fc90*/  LD.E R15, desc[UR6][R10.64+0x4] ;  /* 0x000004060a0f7980 */ /* 0x000162000c101900 */
[----:B--2---:R-:W-:-:S04]  /*2fca0*/  LOP3.LUT R18, R18, 0x1, RZ, 0xfc, !PT ;  /* 0x0000000112127812 */ /* 0x004fc800078efcff */
[----:B------:R-:W-:-:S13]  /*2fcb0*/  ISETP.NE.AND P1, PT, R18, 0x3, PT ;  /* 0x000000031200780c */ /* 0x000fda0003f25270 */
[----:B01----:R-:W-:Y:S05]  /*2fcc0*/  @!P1 BRA `(.L_x_2284) ;  /* 0x0000000000049947 */ /* 0x003fea0003800000 */
[----:B------:R-:W-:Y:S01]  /*2fcd0*/  BPT.TRAP 0x1 ;  /* 0x000000040000795c */ /* 0x000fe20000300000 */
.L_x_2284:
[----:B------:R-:W-:Y:S05]  /*2fce0*/  BSYNC B1 ;  /* 0x0000000000017941 */ /* 0x000fea0003800000 */
.L_x_2283:
[----:B------:R-:W-:Y:S04]  /*2fcf0*/  BSSY B1, `(.L_x_2285) ;  /* 0x000000a000017945 */ /* 0x000fe80003800000 */
[----:B------:R-:W-:Y:S05]  /*2fd00*/  @P0 BRA `(.L_x_2286) ;  /* 0x0000000000200947 */ /* 0x000fea0003800000 */
[----:B------:R-:W-:Y:S02]  /*2fd10*/  R2UR UR4, R4 ;  /* 0x00000000040472ca */ /* 0x000fe400000e0000 */
[----:B------:R-:W-:-:S13]  /*2fd20*/  R2UR UR5, R5 ;  /* 0x00000000050572ca */ /* 0x000fda00000e0000 */
[----:B------:R-:W2:Y:S01]  /*2fd30*/  LD.E.64 R12, desc[UR4][R12.64+0x8] ;  /* 0x000008040c0c7980 */ /* 0x000ea2000c101b00 */
[----:B-----5:R-:W-:Y:S02]  /*2fd40*/  SHF.L.U32 R15, R15, 0x1f, RZ ;  /* 0x0000001f0f0f7819 */ /* 0x020fe400000006ff */
[----:B--2---:R-:W-:-:S05]  /*2fd50*/  MOV R7, R12 ;  /* 0x0000000c00077202 */ /* 0x004fca0000000f00 */
[----:B------:R-:W-:-:S04]  /*2fd60*/  IMAD R14, R14, 0x8, R7 ;  /* 0x000000080e0e7824 */ /* 0x000fc800078e0207 */
[----:B------:R-:W0:Y:S02]  /*2fd70*/  SYNCS.PHASECHK.TRANS64.TRYWAIT P0, [R14+URZ], R15 ;  /* 0x0000000f0e0075a7 */ /* 0x000e24000800017f */
[----:B0-----:R-:W-:Y:S05]  /*2fd80*/  @!P0 BRA `(.L_x_2287) ;  /* 0x000000f000d88947 */ /* 0x001fea0003800000 */
.L_x_2286:
[----:B------:R-:W-:Y:S05]  /*2fd90*/  BSYNC B1 ;  /* 0x0000000000017941 */ /* 0x000fea0003800000 */
.L_x_2285:
[----:B0----5:R-:W2:Y:S04]  /*2fda0*/  LDL.64 R14, [R6] ;  /* 0x00000000060e7983 */ /* 0x021ea80000100a00 */
[----:B------:R-:W3:Y:S01]  /*2fdb0*/  LDL.64 R12, [R6+0x28] ;  /* 0x00002800060c7983 */ /* 0x000ee20000100a00 */
[C---:B------:R-:W-:Y:S02]  /*2fdc0*/  R2UR UR6, R4.reuse ;  /* 0x00000000040672ca */ /* 0x040fe400000e0000 */
[C---:B------:R-:W-:Y:S01]  /*2fdd0*/  R2UR UR7, R5.reuse ;  /* 0x00000000050772ca */ /* 0x040fe200000e0000 */
[----:B------:R-:W4:Y:S01]  /*2fde0*/  LDL.64 R10, [R6+0x20] ;  /* 0x00002000060a7983 */ /* 0x000f220000100a00 */
[C---:B------:R-:W-:Y:S02]  /*2fdf0*/  R2UR UR4, R4.reuse ;  /* 0x00000000040472ca */ /* 0x040fe400000e0000 */
[----:B------:R-:W-:Y:S01]  /*2fe00*/  R2UR UR5, R5 ;  /* 0x00000000050572ca */ /* 0x000fe200000e0000 */
[----:B------:R-:W4:Y:S08]  /*2fe10*/  LDL.64 R18, [R6+0x8] ;  /* 0x0000080006127983 */ /* 0x000f300000100a00 */
[----:B--2---:R-:W2:Y:S04]  /*2fe20*/  LD.E R15, desc[UR6][R14.64] ;  /* 0x000000060e0f7980 */ /* 0x004ea8000c101900 */
[----:B---3--:R-:W2:Y:S01]  /*2fe30*/  LD.E.64 R20, desc[UR4][R12.64] ;  /* 0x000000040c147980 */ /* 0x008ea2000c101b00 */
[----:B------:R-:W-:Y:S05]  /*2fe40*/  WARPSYNC.ALL ;  /* 0x0000000000007948 */ /* 0x000fea0003800000 */
[----:B------:R-:W-:-:S02]  /*2fe50*/  R2UR UR4, R4 ;  /* 0x00000000040472ca */ /* 0x000fc400000e0000 */
[C---:B------:R-:W-:Y:S02]  /*2fe60*/  R2UR UR5, R5.reuse ;  /* 0x00000000050572ca */ /* 0x040fe400000e0000 */
[----:B------:R-:W-:Y:S02]  /*2fe70*/  R2UR UR6, R4 ;  /* 0x00000000040672ca */ /* 0x000fe400000e0000 */
[----:B------:R-:W-:-:S09]  /*2fe80*/  R2UR UR7, R5 ;  /* 0x00000000050772ca */ /* 0x000fd200000e0000 */
[----:B----4-:R0:W-:Y:S04]  /*2fe90*/  ST.E desc[UR4][R18.64], RZ ;  /* 0x000000ff12007985 */ /* 0x0101e8000c101904 */
[----:B------:R-:W3:Y:S01]  /*2fea0*/  LD.E.64 R12, desc[UR6][R10.64] ;  /* 0x000000060a0c7980 */ /* 0x000ee2000c101b00 */
[----:B--2---:R-:W-:Y:S01]  /*2feb0*/  IMAD R14, R15, 0x200, R20 ;  /* 0x000002000f0e7824 */ /* 0x004fe200078e0214 */
[----:B------:R-:W-:Y:S01]  /*2fec0*/  WARPGROUP.ARRIVE ;  /* 0x00000000000079c5 */ /* 0x000fe20000000000 */
[----:B------:R-:W-:Y:S01]  /*2fed0*/  IMAD.MOV.U32 R15, RZ, RZ, R21 ;  /* 0x000000ffff0f7224 */ /* 0x000fe200078e0015 */
[----:B------:R-:W-:Y:S01]  /*2fee0*/  R2UR UR8, R4 ;  /* 0x00000000040872ca */ /* 0x000fe200000e0000 */
[----:B------:R-:W-:Y:S01]  /*2fef0*/  IMAD.MOV.U32 R7, RZ, RZ, 0x1 ;  /* 0x00000001ff077424 */ /* 0x000fe200078e00ff */
[----:B------:R-:W-:-:S02]  /*2ff00*/  R2UR UR6, R14 ;  /* 0x000000000e0672ca */ /* 0x000fc400000e0000 */
[----:B------:R-:W-:Y:S02]  /*2ff10*/  R2UR UR7, R15 ;  /* 0x000000000f0772ca */ /* 0x000fe400000e0000 */
[C---:B------:R-:W-:Y:S02]  /*2ff20*/  R2UR UR9, R5.reuse ;  /* 0x00000000050972ca */ /* 0x040fe400000e0000 */
[----:B------:R-:W-:Y:S02]  /*2ff30*/  R2UR UR10, R4 ;  /* 0x00000000040a72ca */ /* 0x000fe400000e0000 */
[----:B------:R-:W-:Y:S02]  /*2ff40*/  R2UR UR11, R5 ;  /* 0x00000000050b72ca */ /* 0x000fe400000e0000 */
[----:B---3--:R-:W-:Y:S02]  /*2ff50*/  R2UR UR4, R12 ;  /* 0x000000000c0472ca */ /* 0x008fe400000e0000 */
[----:B------:R-:W-:-:S13]  /*2ff60*/  R2UR UR5, R13 ;  /* 0x000000000d0572ca */ /* 0x000fda00000e0000 */
[----:B------:R-:W-:Y:S03]  /*2ff70*/  HGMMA.64x64x16.F32.BF16 R24, gdesc[UR4], RZ, !UPT, gsb0 ;  /* 0x00e00000041879f0 */ /* 0x000fe6000c0018ff */
[----:B------:R-:W-:Y:S02]  /*2ff80*/  WARPGROUP.DEPBAR.LE gsb0, 0x0 ;  /* 0x00008000000079c5 */ /* 0x000fe40000010000 */
[----:B------:R0:W-:Y:S04]  /*2ff90*/  ST.E desc[UR8][R18.64], R7 ;  /* 0x0000000712007985 */ /* 0x0001e8000c101908 */
[----:B------:R-:W2:Y:S01]  /*2ffa0*/  LD.E.64 R12, desc[UR10][R10.64] ;  /* 0x0000000a0a0c7980 */ /* 0x000ea2000c101b00 */
[----:B------:R-:W-:Y:S01]  /*2ffb0*/  VIADD R20, R14, 0x2 ;  /* 0x000000020e147836 */ /* 0x000fe20000000000 */
[----:B------:R-:W-:Y:S01]  /*2ffc0*/  R2UR UR7, R21 ;  /* 0x00000000150772ca */ /* 0x000fe200000e0000 */
[----:B------:R-:W-:Y:S01]  /*2ffd0*/  WARPGROUP.ARRIVE ;  /* 0x00000000000079c5 */ /* 0x000fe20000000000 */
[----:B------:R-:W-:-:S02]  /*2ffe0*/  R2UR UR8, R4 ;  /* 0x00000000040872ca */ /* 0x000fc400000e0000 */
[----:B------:R-:W-:Y:S02]  /*2fff0*/  R2UR UR6, R20 ;  /* 0x00000000140672ca */ /* 0x000fe400000e0000 */
[C---:B------:R-:W-:Y:S02]  /*30000*/  R2UR UR9, R5.reuse ;  /* 0x00000000050972ca */ /* 0x040fe400000e0000 */
[----:B------:R-:W-:Y:S02]  /*30010*/  R2UR UR10, R4 ;  /* 0x00000000040a72ca */ /* 0x000fe400000e0000 */
[----:B------:R-:W-:Y:S01]  /*30020*/  R2UR UR11, R5 ;  /* 0x00000000050b72ca */ /* 0x000fe200000e0000 */
[----:B--2---:R-:W-:Y:S01]  /*30030*/  VIADD R12, R12, 0x2 ;  /* 0x000000020c0c7836 */ /* 0x004fe20000000000 */
[----:B------:R-:W-:-:S04]  /*30040*/  R2UR UR5, R13 ;  /* 0x000000000d0572ca */ /* 0x000fc800000e0000 */
[----:B------:R-:W-:-:S13]  /*30050*/  R2UR UR4, R12 ;  /* 0x000000000c0472ca */ /* 0x000fda00000e0000 */
[----:B------:R-:W-:Y:S03]  /*30060*/  HGMMA.64x64x16.F32.BF16 R24, gdesc[UR4], R24, gsb0 ;  /* 0x00e00000041879f0 */ /* 0x000fe60008001818 */
        /* <DEDUP_REMOVED lines=19> */
[----:B------:R-:W-:Y:S01]  /*301a0*/  WARPGROUP.ARRIVE ;  /* 0x00000000000079c5 */ /* 0x000fe20000000000 */
[----:B------:R-:W-:Y:S01]  /*301b0*/  IMAD.MOV.U32 R15, RZ, RZ, R21 ;  /* 0x000000ffff0f7224 */ /* 0x000fe200078e0015 */
[----:B------:R-:W-:-:S02]  /*301c0*/  R2UR UR8, R4 ;  /* 0x00000000040872ca */ /* 0x000fc400000e0000 */
[----:B------:R-:W-:Y:S02]  /*301d0*/  R2UR UR6, R14 ;  /* 0x000000000e0672ca */ /* 0x000fe400000e0000 */
        /* <DEDUP_REMOVED lines=8> */
[----:B------:R-:W2:Y:S01]  /*30260*/  LDL.64 R12, [R6+0x38] ;  /* 0x00003800060c7983 */ /* 0x000ea20000100a00 */
[----:B------:R-:W-:-:S02]  /*30270*/  R2UR UR4, R4 ;  /* 0x00000000040472ca */ /* 0x000fc400000e0000 */
[----:B------:R-:W-:Y:S01]  /*30280*/  R2UR UR5, R5 ;  /* 0x00000000050572ca */ /* 0x000fe200000e0000 */
[----:B------:R-:W3:-:S12]  /*30290*/  LDL.64 R10, [R6+0x30] ;  /* 0x00003000060a7983 */ /* 0x000ed80000100a00 */
[----:B--2---:R-:W2:Y:S01]  /*302a0*/  LD.E R12, desc[UR4][R12.64] ;  /* 0x000000040c0c7980 */ /* 0x004ea2000c101900 */
[----:B---3--:R-:W-:Y:S01]  /*302b0*/  MOV R10, R10 ;  /* 0x0000000a000a7202 */ /* 0x008fe20000000f00 */
[----:B------:R-:W-:Y:S01]  /*302c0*/  BSSY B1, `(.L_x_2288) ;  /* 0x0000007000017945 */ /* 0x000fe20003800000 */
[----:B--2---:R-:W-:-:S04]  /*302d0*/  LEA.HI R14, R12, R12, RZ, 0x1 ;  /* 0x0000000c0c0e7211 */ /* 0x004fc800078f08ff */
[----:B------:R-:W-:-:S05]  /*302e0*/  LOP3.LUT R15, R14, 0xfffffffe, RZ, 0xc0, !PT ;  /* 0xfffffffe0e0f7812 */ /* 0x000fca00078ec0ff */
[----:B------:R-:W-:-:S05]  /*302f0*/  IMAD.IADD R15, R12, 0x1, -R15 ;  /* 0x000000010c0f7824 */ /* 0x000fca00078e0a0f */
[----:B------:R-:W-:-:S04]  /*30300*/  SHF.L.U32 R15, R15, 0x1f, RZ ;  /* 0x0000001f0f0f7819 */ /* 0x000fc800000006ff */
[----:B------:R-:W1:Y:S02]  /*30310*/  SYNCS.PHASECHK.TRANS64.TRYWAIT P0, [R10+URZ+0x38810], R15 ;  /* 0x0388100f0a0075a7 */ /* 0x000e64000800017f */
[----:B01----:R-:W-:Y:S05]  /*30320*/  @!P0 BRA `(.L_x_2289) ;  /* 0x000000ec00848947 */ /* 0x003fea0003800000 */
.L_x_2312:
[----:B------:R-:W-:Y:S05]  /*30330*/  BSYNC B1 ;  /* 0x0000000000017941 */ /* 0x000fea0003800000 */
.L_x_2288:
[----:B------:R-:W2:Y:S01]  /*30340*/  LDL.64 R12, [R6+0x40] ;  /* 0x00004000060c7983 */ /* 0x000ea20000100a00 */
[----:B------:R-:W-:Y:S02]  /*30350*/  R2UR UR4, R4 ;  /* 0x00000000040472ca */ /* 0x000fe400000e0000 */
[----:B------:R-:W-:Y:S01]  /*30360*/  R2UR UR5, R5 ;  /* 0x00000000050572ca */ /* 0x000fe200000e0000 */
[----:B0-----:R-:W3:-:S12]  /*30370*/  LDL.64 R10, [R6] ;  /* 0x00000000060a7983 */ /* 0x001ed80000100a00 */
[----:B--2---:R-:W2:Y:S01]  /*30380*/  LD.E R14, desc[UR4][R12.64+0x1c] ;  /* 0x00001c040c0e7980 */ /* 0x004ea2000c101900 */
[----:B------:R-:W-:Y:S02]  /*30390*/  R2UR UR6, R4 ;  /* 0x00000000040672ca */ /* 0x000fe400000e0000 */
[----:B------:R-:W-:Y:S01]  /*303a0*/  R2UR UR7, R5 ;  /* 0x00000000050772ca */ /* 0x000fe200000e0000 */
[----:B---3--:R0:W5:Y:S01]  /*303b0*/  LD.E R18, desc[UR4][R10.64] ;  /* 0x000000040a127980 */ /* 0x008162000c101900 */
[----:B------:R-:W-:Y:S11]  /*303c0*/  BSSY B1, `(.L_x_2290) ;  /* 0x0000006000017945 */ /* 0x000ff60003800000 */
[----:B------:R0:W5:Y:S01]  /*303d0*/  LD.E R19, desc[UR6][R10.64+0x4] ;  /* 0x000004060a137980 */ /* 0x000162000c101900 */
[----:B--2---:R-:W-:-:S04]  /*303e0*/  LOP3.LUT R14, R14, 0x1, RZ, 0xfc, !PT ;  /* 0x000000010e0e7812 */ /* 0x004fc800078efcff */
[----:B------:R-:W-:-:S13]  /*303f0*/  ISETP.NE.AND P0, PT, R14, 0x3, PT ;  /* 0x000000030e00780c */ /* 0x000fda0003f05270 */
[----:B0-----:R-:W-:Y:S05]  /*30400*/  @!P0 BRA `(.L_x_2291) ;  /* 0x0000000000048947 */ /* 0x001fea0003800000 */
[----:B------:R-:W-:Y:S01]  /*30410*/  BPT.TRAP 0x1 ;  /* 0x000000040000795c */ /* 0x000fe20000300000 */
.L_x_2291:
[----:B------:R-:W-:Y:S05]  /*30420*/  BSYNC B1 ;  /* 0x0000000000017941 */ /* 0x000fea0003800000 */
.L_x_2290:
        /* <DEDUP_REMOVED lines=17> */
.L_x_2293:
[----:B------:R-:W-:Y:S05]  /*30540*/  BSYNC B1 ;  /* 0x0000000000017941 */ /* 0x000fea0003800000 */
.L_x_2292:
        /* <DEDUP_REMOVED lines=10> */
.L_x_2295:
[----:B------:R-:W-:Y:S05]  /*305f0*/  BSYNC B1 ;  /* 0x0000000000017941 */ /* 0x000fea0003800000 */
.L_x_2294:
[----:B------:R-:W2:Y:S04]  /*30600*/  LDL.64 R18, [R6] ;  /* 0x0000000006127983 */ /* 0x000ea80000100a00 */
[----:B------:R-:W3:Y:S01]  /*30610*/  LDL.64 R12, [R6+0x58] ;  /* 0x00005800060c7983 */ /* 0x000ee20000100a00 */
[C---:B------:R-:W-:Y:S02]  /*30620*/  R2UR UR6, R4.reuse ;  /* 0x00000000040672ca */ /* 0x040fe400000e0000 */
[C---:B------:R-:W-:Y:S01]  /*30630*/  R2UR UR7, R5.reuse ;  /* 0x00000000050772ca */ /* 0x040fe200000e0000 */
[----:B------:R-:W4:Y:S01]  /*30640*/  LDL.64 R10, [R6+0x48] ;  /* 0x00004800060a7983 */ /* 0x000f220000100a00 */
[C---:B------:R-:W-:Y:S02]  /*30650*/  R2UR UR4, R4.reuse ;  /* 0x00000000040472ca */ /* 0x040fe400000e0000 */
[----:B------:R-:W-:Y:S01]  /*30660*/  R2UR UR5, R5 ;  /* 0x00000000050572ca */ /* 0x000fe200000e0000 */
[----:B0----5:R-:W4:Y:S08]  /*30670*/  LDL.64 R14, [R6+0x50] ;  /* 0x00005000060e7983 */ /* 0x021f300000100a00 */
[----:B--2---:R-:W2:Y:S04]  /*30680*/  LD.E R21, desc[UR6][R18.64] ;  /* 0x0000000612157980 */ /* 0x004ea8000c101900 */
[----:B---3--:R-:W2:Y:S01]  /*30690*/  LD.E.64 R12, desc[UR4][R12.64] ;  /* 0x000000040c0c7980 */ /* 0x008ea2000c101b00 */
[----:B------:R-:W-:Y:S05]  /*306a0*/  WARPSYNC.ALL ;  /* 0x0000000000007948 */ /* 0x000fea0003800000 */
[----:B------:R-:W-:-:S02]  /*306b0*/  R2UR UR6, R4 ;  /* 0x00000000040672ca */ /* 0x000fc400000e0000 */
[C---:B------:R-:W-:Y:S02]  /*306c0*/  R2UR UR7, R5.reuse ;  /* 0x00000000050772ca */ /* 0x040fe400000e0000 */
[----:B------:R-:W-:Y:S02]  /*306d0*/  R2UR UR4, R4 ;  /* 0x00000000040472ca */ /* 0x000fe400000e0000 */
[----:B------:R-:W-:-:S09]  /*306e0*/  R2UR UR5, R5 ;  /* 0x00000000050572ca */ /* 0x000fd200000e0000 */
[----:B----4-:R-:W3:Y:S04]  /*306f0*/  LD.E R20, desc[UR6][R10.64] ;  /* 0x000000060a147980 */ /* 0x010ee8000c101900 */
[----:B------:R-:W4:Y:S01]  /*30700*/  LD.E.64 R18, desc[UR4][R14.64] ;  /* 0x000000040e127980 */ /* 0x000f22000c101b00 */
[----:B--2---:R-:W-:Y:S01]  /*30710*/  IMAD R12, R21, 0x1000, R12 ;  /* 0x00001000150c7824 */ /* 0x004fe200078e020c */
[----:B------:R-:W-:Y:S01]  /*30720*/  R2UR UR7, R13 ;  /* 0x000000000d0772ca */ /* 0x000fe200000e0000 */
[----:B------:R-:W-:Y:S01]  /*30730*/  WARPGROUP.ARRIVE ;  /* 0x00000000000079c5 */ /* 0x000fe20000000000 */
[----:B------:R-:W-:Y:S02]  /*30740*/  R2UR UR8, R4 ;  /* 0x00000000040872ca */ /* 0x000fe400000e0000 */
[----:B------:R-:W-:-:S02]  /*30750*/  R2UR UR6, R12 ;  /* 0x000000000c0672ca */ /* 0x000fc400000e0000 */
[C---:B------:R-:W-:Y:S02]  /*30760*/  R2UR UR9, R5.reuse ;  /* 0x00000000050972ca */ /* 0x040fe400000e0000 */
[----:B------:R-:W-:Y:S02]  /*30770*/  R2UR UR10, R4 ;  /* 0x00000000040a72ca */ /* 0x000fe400000e0000 */
[----:B------:R-:W-:Y:S02]  /*30780*/  R2UR UR11, R5 ;  /* 0x00000000050b72ca */ /* 0x000fe400000e0000 */
[----:B---3--:R-:W-:Y:S02]  /*30790*/  ISETP.NE.U32.AND P0, PT, R20, RZ, PT ;  /* 0x000000ff1400720c */ /* 0x008fe40003f05070 */
[----:B----4-:R-:W-:Y:S02]  /*307a0*/  R2UR UR4, R18 ;  /* 0x00000000120472ca */ /* 0x010fe400000e0000 */
[----:B------:R-:W-:-:S09]  /*307b0*/  R2UR UR5, R19 ;  /* 0x00000000130572ca */ /* 0x000fd200000e0000 */
[----:B------:R-:W-:-:S05]  /*307c0*/  VOTEU.ANY UP0, P0 ;  /* 0x00000000003f7886 */ /* 0x000fca0000000100 */
[----:B------:R-:W-:Y:S03]  /*307d0*/  HGMMA.64x64x16.F32.BF16 R24, gdesc[UR4], R24, UP0, gsb0 ;  /* 0x00e00000041879f0 */ /* 0x000fe6000b801818 */
[----:B------:R-:W-:Y:S02]  /*307e0*/  WARPGROUP.DEPBAR.LE gsb0, 0x0 ;  /* 0x00008000000079c5 */ /* 0x000fe40000010000 */
[----:B------:R-:W-:Y:S04]  /*307f0*/  ST.E desc[UR8][R10.64], R7 ;  /* 0x000000070a007985 */ /* 0x000fe8000c101908 */
[----:B------:R-:W2:Y:S01]  /*30800*/  LD.E.64 R18, desc[UR10][R14.64] ;  /* 0x0000000a0e127980 */ /* 0x000ea2000c101b00 */
[----:B------:R-:W-:Y:S01]  /*30810*/  VIADD R20, R12, 0x2 ;  /* 0x000000020c147836 */ /* 0x000fe20000000000 */
[----:B------:R-:W-:Y:S01]  /*30820*/  WARPGROUP.ARRIVE ;  /* 0x00000000000079c5 */ /* 0x000fe20000000000 */
[----:B------:R-:W-:Y:S01]  /*30830*/  IMAD.MOV.U32 R21, RZ, RZ, R13 ;  /* 0x000000ffff157224 */ /* 0x000fe200078e000d */
[----:B------:R-:W-:-:S02]  /*30840*/  R2UR UR8, R4 ;  /* 0x00000000040872ca */ /* 0x000fc400000e0000 */
[----:B------:R-:W-:Y:S02]  /*30850*/  R2UR UR6, R20 ;  /* 0x00000000140672ca */ /* 0x000fe400000e0000 */
        /* <DEDUP_REMOVED lines=236> */
[----:B------:R-:W-:Y:S01]  /*31720*/  UMOV UR4, 0x1 ;  /* 0x0000000100047882 */ /* 0x000fe20000000000 */
[----:B------:R-:W-:Y:S01]  /*31730*/  IMAD.MOV.U32 R21, RZ, RZ, R13 ;  /* 0x000000ffff157224 */ /* 0x000fe200078e000d */
[----:B------:R-:W0:Y:S01]  /*31740*/  S2R R60, SR_TID.X ;  /* 0x00000000003c7919 */ /* 0x000e220000002100 */
[----:B------:R-:W-:Y:S01]  /*31750*/  UISETP.NE.U32.AND UP0, UPT, UR4, URZ, UPT ;  /* 0x0000003f0400728c */ /* 0x000fe2000bf05070 */
[----:B------:R-:W-:Y:S01]  /*31760*/  WARPGROUP.ARRIVE ;  /* 0x00000000000079c5 */ /* 0x000fe20000000000 */
[----:B------:R-:W-:-:S02]  /*31770*/  R2UR UR6, R4 ;  /* 0x00000000040672ca */ /* 0x000fc400000e0000 */
[----:B------:R-:W-:Y:S02]  /*31780*/  R2UR UR11, R21 ;  /* 0x00000000150b72ca */ /* 0x000fe400000e0000 */
[C---:B------:R-:W-:Y:S02]  /*31790*/  R2UR UR7, R5.reuse ;  /* 0x00000000050772ca */ /* 0x040fe400000e0000 */
[----:B------:R-:W-:Y:S02]  /*317a0*/  R2UR UR12, R4 ;  /* 0x00000000040c72ca */ /* 0x000fe400000e0000 */
[----:B------:R-:W-:Y:S02]  /*317b0*/  R2UR UR13, R5 ;  /* 0x00000000050d72ca */ /* 0x000fe400000e0000 */
[----:B0-----:R-:W-:-:S06]  /*317c0*/  SHF.R.U32.HI R56, RZ, 0x7, R60 ;  /* 0x00000007ff387819 */ /* 0x001fcc000001163c */
[----:B------:R-:W0:Y:S02]  /*317d0*/  SHFL.IDX PT, R56, R56, RZ, 0x1f ;  /* 0x00001fff38387589 */ /* 0x000e2400000e0000 */
[----:B0-----:R-:W-:-:S04]  /*317e0*/  ISETP.GT.AND P0, PT, R56, 0x7f, PT ;  /* 0x0000007f3800780c */ /* 0x001fc80003f04270 */
[----:B------:R-:W-:-:S05]  /*317f0*/  SEL R59, RZ, 0x2, !P0 ;  /* 0x00000002ff3b7807 */ /* 0x000fca0004000000 */
[----:B------:R-:W-:-:S05]  /*31800*/  IMAD.IADD R20, R59, 0x1, R58 ;  /* 0x000000013b147824 */ /* 0x000fca00078e023a */
[----:B------:R-:W-:Y:S02]  /*31810*/  R2UR UR10, R20 ;  /* 0x00000000140a72ca */ /* 0x000fe400000e0000 */
[----:B--2---:R-:W-:Y:S02]  /*31820*/  IADD3 R18, R59, 0x800, R18 ;  /* 0x000008003b127810 */ /* 0x004fe40007ffe012 */
[----:B------:R-:W-:Y:S02]  /*31830*/  R2UR UR9, R19 ;  /* 0x00000000130972ca */ /* 0x000fe400000e0000 */
[----:B------:R-:W-:-:S13]  /*31840*/  R2UR UR8, R18 ;  /* 0x00000000120872ca */ /* 0x000fda00000e0000 */
[----:B------:R-:W-:Y:S03]  /*31850*/  HGMMA.64x64x16.F32.BF16 R24, gdesc[UR8], R24, UP0, gsb0 ;  /* 0x00e00000081879f0 */ /* 0x000fe6000b801818 */
[----:B------:R-:W-:Y:S02]  /*31860*/  WARPGROUP.DEPBAR.LE gsb0, 0x0 ;  /* 0x00008000000079c5 */ /* 0x000fe40000010000 */
[----:B------:R-:W-:Y:S04]  /*31870*/  ST.E desc[UR6][R10.64], R7 ;  /* 0x000000070a007985 */ /* 0x000fe8000c101906 */
[----:B------:R-:W2:Y:S01]  /*31880*/  LD.E.64 R18, desc[UR12][R14.64] ;  /* 0x0000000c0e127980 */ /* 0x000ea2000c101b00 */
[----:B------:R-:W-:Y:S01]  /*31890*/  IMAD.MOV.U32 R63, RZ, RZ, 0x4 ;  /* 0x00000004ff3f7424 */ /* 0x000fe200078e00ff */
[----:B------:R-:W-:Y:S01]  /*318a0*/  WARPGROUP.ARRIVE ;  /* 0x00000000000079c5 */ /* 0x000fe20000000000 */
[----:B------:R-:W-:Y:S01]  /*318b0*/  IMAD.MOV.U32 R21, RZ, RZ, R13 ;  /* 0x000000ffff157224 */ /* 0x000fe200078e000d */
[----:B------:R-:W-:-:S02]  /*318c0*/  R2UR UR8, R4 ;  /* 0x00000000040872ca */ /* 0x000fc400000e0000 */
[----:B------:R-:W-:Y:S02]  /*318d0*/  SEL R61, R63, 0x2, P0 ;  /* 0x000000023f3d7807 */ /* 0x000fe40000000000 */
[----:B------:R-:W-:Y:S02]  /*318e0*/  R2UR UR7, R21 ;  /* 0x00000000150772ca */ /* 0x000fe400000e0000 */
[C---:B------:R-:W-:Y:S01]  /*318f0*/  R2UR UR9, R5.reuse ;  /* 0x00000000050972ca */ /* 0x040fe200000e0000 */
[----:B------:R-:W-:Y:S01]  /*31900*/  IMAD.IADD R20, R58, 0x1, R61 ;  /* 0x000000013a147824 */ /* 0x000fe200078e023d */
[----:B------:R-:W-:Y:S02]  /*31910*/  R2UR UR10, R4 ;  /* 0x00000000040a72ca */ /* 0x000fe400000e0000 */
[----:B------:R-:W-:Y:S02]  /*31920*/  R2UR UR11, R5 ;  /* 0x00000000050b72ca */ /* 0x000fe400000e0000 */
[----:B------:R-:W-:-:S02]  /*31930*/  R2UR UR6, R20 ;  /* 0x00000000140672ca */ /* 0x000fc400000e0000 */
[----:B--2---:R-:W-:Y:S02]  /*31940*/  IADD3 R18, R61, 0x800, R18 ;  /* 0x000008003d127810 */ /* 0x004fe40007ffe012 */
[----:B------:R-:W-:Y:S02]  /*31950*/  R2UR UR5, R19 ;  /* 0x00000000130572ca */ /* 0x000fe400000e0000 */
[----:B------:R-:W-:-:S13]  /*31960*/  R2UR UR4, R18 ;  /* 0x00000000120472ca */ /* 0x000fda00000e0000 */
[----:B------:R-:W-:Y:S03]  /*31970*/  HGMMA.64x64x16.F32.BF16 R24, gdesc[UR4], R24, gsb0 ;  /* 0x00e00000041879f0 */ /* 0x000fe60008001818 */
[----:B------:R-:W-:Y:S02]  /*31980*/  WARPGROUP.DEPBAR.LE gsb0, 0x0 ;  /* 0x00008000000079c5 */ /* 0x000fe40000010000 */
[----:B------:R-:W-:Y:S04]  /*31990*/  ST.E desc[UR8][R10.64], R7 ;  /* 0x000000070a007985 */ /* 0x000fe8000c101908 */
[----:B------:R-:W2:Y:S01]  /*319a0*/  LD.E.64 R18, desc[UR10][R14.64] ;  /* 0x0000000a0e127980 */ /* 0x000ea2000c101b00 */
[----:B------:R-:W-:Y:S01]  /*319b0*/  SEL R63, R63, 0x6, !P0 ;  /* 0x000000063f3f7807 */ /* 0x000fe20004000000 */
[----:B------:R-:W-:Y:S01]  /*319c0*/  IMAD.MOV.U32 R21, RZ, RZ, R13 ;  /* 0x000000ffff157224 */ /* 0x000fe200078e000d */
[----:B------:R-:W-:Y:S01]  /*319d0*/  WARPGROUP.ARRIVE ;  /* 0x00000000000079c5 */ /* 0x000fe20000000000 */
[----:B------:R-:W-:-:S02]  /*319e0*/  R2UR UR8, R4 ;  /* 0x00000000040872ca */ /* 0x000fc400000e0000 */
[----:B------:R-:W-:Y:S01]  /*319f0*/  IMAD.IADD R20, R58, 0x1, R63 ;  /* 0x000000013a147824 */ /* 0x000fe200078e023f */
[----:B------:R-:W-:Y:S02]  /*31a00*/  R2UR UR7, R21 ;  /* 0x00000000150772ca */ /* 0x000fe400000e0000 */
[C---:B------:R-:W-:Y:S02]  /*31a10*/  R2UR UR9, R5.reuse ;  /* 0x00000000050972ca */ /* 0x040fe400000e0000 */
[----:B------:R-:W-:Y:S02]  /*31a20*/  R2UR UR6, R20 ;  /* 0x00000000140672ca */ /* 0x000fe400000e0000 */
[----:B------:R-:W-:Y:S02]  /*31a30*/  R2UR UR10, R4 ;  /* 0x00000000040a72ca */ /* 0x000fe400000e0000 */
[----:B------:R-:W-:Y:S02]  /*31a40*/  R2UR UR11, R5 ;  /* 0x00000000050b72ca */ /* 0x000fe400000e0000 */
[----:B--2---:R-:W-:-:S02]  /*31a50*/  IADD3 R18, R63, 0x800, R18 ;  /* 0x000008003f127810 */ /* 0x004fc40007ffe012 */
[----:B------:R-:W-:Y:S02]  /*31a60*/  R2UR UR5, R19 ;  /* 0x00000000130572ca */ /* 0x000fe400000e0000 */
[----:B------:R-:W-:-:S13]  /*31a70*/  R2UR UR4, R18 ;  /* 0x00000000120472ca */ /* 0x000fda00000e0000 */
[----:B------:R-:W-:Y:S03]  /*31a80*/  HGMMA.64x64x16.F32.BF16 R24, gdesc[UR4], R24, gsb0 ;  /* 0x00e00000041879f0 */ /* 0x000fe60008001818 */
[----:B------:R-:W-:Y:S02]  /*31a90*/  WARPGROUP.DEPBAR.LE gsb0, 0x0 ;  /* 0x00008000000079c5 */ /* 0x000fe40000010000 */
[----:B------:R-:W-:Y:S04]  /*31aa0*/  ST.E desc[UR8][R10.64], R7 ;  /* 0x000000070a007985 */ /* 0x000fe8000c101908 */
[----:B------:R-:W2:Y:S01]  /*31ab0*/  LD.E.64 R64, desc[UR10][R14.64] ;  /* 0x0000000a0e407980 */ /* 0x000ea2000c101b00 */
[----:B------:R-:W-:Y:S01]  /*31ac0*/  IMAD.MOV.U32 R18, RZ, RZ, 0x28 ;  /* 0x00000028ff127424 */ /* 0x000fe200078e00ff */
[----:B------:R-:W-:Y:S01]  /*31ad0*/  WARPGROUP.ARRIVE ;  /* 0x00000000000079c5 */ /* 0x000fe20000000000 */
[----:B------:R-:W-:Y:S01]  /*31ae0*/  IMAD.MOV.U32 R19, RZ, RZ, 0xa00 ;  /* 0x00000a00ff137424 */ /* 0x000fe200078e00ff */
[----:B------:R-:W-:Y:S01]  /*31af0*/  R2UR UR8, R4 ;  /* 0x00000000040872ca */ /* 0x000fe200000e0000 */
[----:B------:R-:W-:Y:S01]  /*31b00*/  IMAD.MOV.U32 R21, RZ, RZ, R13 ;  /* 0x000000ffff157224 */ /* 0x000fe200078e000d */
[----:B------:R-:W-:-:S02]  /*31b10*/  SEL R18, R18, 0x26, P0 ;  /* 0x0000002612127807 */ /* 0x000fc40000000000 */
[----:B------:R-:W-:Y:S02]  /*31b20*/  SEL R19, R19, 0x980, P0 ;  /* 0x0000098013137807 */ /* 0x000fe40000000000 */
[----:B------:R-:W-:Y:S02]  /*31b30*/  R2UR UR7, R21 ;  /* 0x00000000150772ca */ /* 0x000fe400000e0000 */
[C---:B------:R-:W-:Y:S01]  /*31b40*/  R2UR UR9, R5.reuse ;  /* 0x00000000050972ca */ /* 0x040fe200000e0000 */
[----:B------:R-:W-:Y:S01]  /*31b50*/  IMAD.IADD R18, R18, 0x1, R19 ;  /* 0x0000000112127824 */ /* 0x000fe200078e0213 */
[----:B------:R-:W-:Y:S02]  /*31b60*/  R2UR UR10, R4 ;  /* 0x00000000040a72ca */ /* 0x000fe400000e0000 */
[----:B------:R-:W-:Y:S02]  /*31b70*/  R2UR UR11, R5 ;  /* 0x00000000050b72ca */ /* 0x000fe400000e0000 */
[----:B------:R-:W-:-:S05]  /*31b80*/  LOP3.LUT R19, R18, 0xa06, RZ, 0xc0, !PT ;  /* 0x00000a0612137812 */ /* 0x000fca00078ec0ff */
[----:B------:R-:W-:-:S05]  /*31b90*/  IMAD.IADD R20, R12, 0x1, R19 ;  /* 0x000000010c147824 */ /* 0x000fca00078e0213 */
[----:B------:R-:W-:Y:S01]  /*31ba0*/  R2UR UR6, R20 ;  /* 0x00000000140672ca */ /* 0x000fe200000e0000 */
[----:B--2---:R-:W-:Y:S02]  /*31bb0*/  IMAD.IADD R18, R19, 0x1, R64 ;  /* 0x0000000113127824 */ /* 0x004fe400078e0240 */
[----:B------:R-:W-:-:S03]  /*31bc0*/  IMAD.MOV.U32 R19, RZ, RZ, R65 ;  /* 0x000000ffff137224 */ /* 0x000fc600078e0041 */
[----:B------:R-:W-:Y:S02]  /*31bd0*/  R2UR UR4, R18 ;  /* 0x00000000120472ca */ /* 0x000fe400000e0000 */
        /* <DEDUP_REMOVED lines=8> */
[----:B------:R-:W-:Y:S01]  /*31c60*/  R2UR UR8, R4 ;  /* 0x00000000040872ca */ /* 0x000fe200000e0000 */
[----:B------:R-:W-:Y:S01]  /*31c70*/  IMAD.IADD R20, R59, 0x1, R56 ;  /* 0x000000013b147824 */ /* 0x000fe200078e0238 */
[----:B------:R-:W-:-:S02]  /*31c80*/  R2UR UR9, R5 ;  /* 0x00000000050972ca */ /* 0x000fc400000e0000 */
[----:B------:R-:W-:Y:S02]  /*31c90*/  R2UR UR7, R21 ;  /* 0x00000000150772ca */ /* 0x000fe400000e0000 */
[----:B------:R-:W-:Y:S02]  /*31ca0*/  R2UR UR6, R20 ;  /* 0x00000000140672ca */ /* 0x000fe400000e0000 */
[----:B------:R-:W-:Y:S02]  /*31cb0*/  R2UR UR10, R4 ;  /* 0x00000000040a72ca */ /* 0x000fe400000e0000 */
[----:B------:R-:W-:Y:S02]  /*31cc0*/  R2UR UR11, R5 ;  /* 0x00000000050b72ca */ /* 0x000fe400000e0000 */
[----:B--2---:R-:W-:Y:S02]  /*31cd0*/  IADD3 R18, R59, 0xa00, R18 ;  /* 0x00000a003b127810 */ /* 0x004fe40007ffe012 */
[----:B------:R-:W-:-:S02]  /*31ce0*/  R2UR UR5, R19 ;  /* 0x00000000130572ca */ /* 0x000fc400000e0000 */
[----:B------:R-:W-:-:S13]  /*31cf0*/  R2UR UR4, R18 ;  /* 0x00000000120472ca */ /* 0x000fda00000e0000 */
[----:B------:R-:W-:Y:S03]  /*31d00*/  HGMMA.64x64x16.F32.BF16 R24, gdesc[UR4], R24, gsb0 ;  /* 0x00e00000041879f0 */ /* 0x000fe60008001818 */
[----:B------:R-:W-:Y:S02]  /*31d10*/  WARPGROUP.DEPBAR.LE gsb0, 0x0 ;  /* 0x00008000000079c5 */ /* 0x000fe40000010000 */
[----:B------:R-:W-:Y:S04]  /*31d20*/  ST.E desc[UR8][R10.64], R7 ;  /* 0x000000070a007985 */ /* 0x000fe8000c101908 */
[----:B------:R-:W2:Y:S01]  /*31d30*/  LD.E.64 R18, desc[UR10][R14.64] ;  /* 0x0000000a0e127980 */ /* 0x000ea2000c101b00 */
[----:B------:R-:W-:Y:S01]  /*31d40*/  IMAD.IADD R20, R61, 0x1, R56 ;  /* 0x000000013d147824 */ /* 0x000fe200078e0238 */
[----:B------:R-:W-:Y:S01]  /*31d50*/  WARPGROUP.ARRIVE ;  /* 0x00000000000079c5 */ /* 0x000fe20000000000 */
[----:B------:R-:W-:Y:S01]  /*31d60*/  IMAD.MOV.U32 R21, RZ, RZ, R13 ;  /* 0x000000ffff157224 */ /* 0x000fe200078e000d */
[----:B------:R-:W-:-:S02]  /*31d70*/  R2UR UR8, R4 ;  /* 0x00000000040872ca */ /* 0x000fc400000e0000 */
[----:B------:R-:W-:Y:S02]  /*31d80*/  R2UR UR6, R20 ;  /* 0x00000000140672ca */ /* 0x000fe400000e0000 */
[----:B------:R-:W-:Y:S02]  /*31d90*/  R2UR UR7, R21 ;  /* 0x00000000150772ca */ /* 0x000fe400000e0000 */
[C---:B------:R-:W-:Y:S02]  /*31da0*/  R2UR UR9, R5.reuse ;  /* 0x00000000050972ca */ /* 0x040fe400000e0000 */
        /* <DEDUP_REMOVED lines=172> */
[----:B------:R-:W-:-:S02]  /*32870*/  R2UR UR8, R4 ;  /* 0x00000000040872ca */ /* 0x000fc400000e0000 */
[----:B------:R-:W-:Y:S02]  /*32880*/  SEL R18, R18, 0x3e, P0 ;  /* 0x0000003e12127807 */ /* 0x000fe40000000000 */
[----:B------:R-:W-:Y:S02]  /*32890*/  SEL R19, R19, 0xf80, P0 ;  /* 0x00000f8013137807 */ /* 0x000fe40000000000 */
[----:B------:R-:W-:Y:S02]  /*328a0*/  R2UR UR9, R5 ;  /* 0x00000000050972ca */ /* 0x000fe400000e0000 */
[----:B------:R-:W-:Y:S01]  /*328b0*/  LOP3.LUT P0, RZ, R60, 0x7f, RZ, 0xc0, !PT ;  /* 0x0000007f3cff7812 */ /* 0x000fe2000780c0ff */
[----:B------:R-:W-:-:S05]  /*328c0*/  IMAD.IADD R18, R18, 0x1, R19 ;  /* 0x0000000112127824 */ /* 0x000fca00078e0213 */
[----:B------:R-:W-:-:S05]  /*328d0*/  LOP3.LUT R19, R18, 0x1e06, RZ, 0xc0, !PT ;  /* 0x00001e0612137812 */ /* 0x000fca00078ec0ff */
[----:B------:R-:W-:-:S05]  /*328e0*/  IMAD.IADD R18, R12, 0x1, R19 ;  /* 0x000000010c127824 */ /* 0x000fca00078e0213 */
[----:B------:R-:W-:Y:S01]  /*328f0*/  R2UR UR6, R18 ;  /* 0x00000000120672ca */ /* 0x000fe200000e0000 */
[----:B--2---:R-:W-:Y:S02]  /*32900*/  IMAD.IADD R12, R19, 0x1, R14 ;  /* 0x00000001130c7824 */ /* 0x004fe400078e020e */
[----:B------:R-:W-:Y:S02]  /*32910*/  IMAD.MOV.U32 R19, RZ, RZ, R13 ;  /* 0x000000ffff137224 */ /* 0x000fe400078e000d */
[----:B------:R-:W-:Y:S01]  /*32920*/  IMAD.MOV.U32 R13, RZ, RZ, R15 ;  /* 0x000000ffff0d7224 */ /* 0x000fe200078e000f */
[----:B------:R-:W-:Y:S02]  /*32930*/  R2UR UR4, R12 ;  /* 0x000000000c0472ca */ /* 0x000fe400000e0000 */
[----:B------:R-:W-:Y:S02]  /*32940*/  R2UR UR7, R19 ;  /* 0x00000000130772ca */ /* 0x000fe400000e0000 */
[----:B------:R-:W-:-:S13]  /*32950*/  R2UR UR5, R13 ;  /* 0x000000000d0572ca */ /* 0x000fda00000e0000 */
[----:B------:R-:W-:Y:S03]  /*32960*/  HGMMA.64x64x16.F32.BF16 R24, gdesc[UR4], R24, gsb0 ;  /* 0x00e00000041879f0 */ /* 0x000fe60008001818 */
[----:B------:R-:W-:Y:S02]  /*32970*/  WARPGROUP.DEPBAR.LE gsb0, 0x0 ;  /* 0x00008000000079c5 */ /* 0x000fe40000010000 */
[----:B------:R0:W-:Y:S04]  /*32980*/  ST.E desc[UR8][R10.64], R7 ;  /* 0x000000070a007985 */ /* 0x0001e8000c101908 */
[----:B------:R-:W2:Y:S04]  /*32990*/  @!P0 LDL.64 R12, [R6+0x18] ;  /* 0x00001800060c8983 */ /* 0x000ea80000100a00 */
[----:B------:R-:W3:Y:S01]  /*329a0*/  @!P0 LDL.64 R14, [R6] ;  /* 0x00000000060e8983 */ /* 0x000ee20000100a00 */
[----:B------:R-:W-:-:S02]  /*329b0*/  @!P0 R2UR UR4, R4 ;  /* 0x00000000040482ca */ /* 0x000fc400000e0000 */
[C---:B------:R-:W-:Y:S02]  /*329c0*/  @!P0 R2UR UR5, R5.reuse ;  /* 0x00000000050582ca */ /* 0x040fe400000e0000 */
[----:B------:R-:W-:Y:S02]  /*329d0*/  @!P0 R2UR UR6, R4 ;  /* 0x00000000040682ca */ /* 0x000fe400000e0000 */
[----:B------:R-:W-:-:S09]  /*329e0*/  @!P0 R2UR UR7, R5 ;  /* 0x00000000050782ca */ /* 0x000fd200000e0000 */
[----:B--2---:R-:W2:Y:S04]  /*329f0*/  @!P0 LD.E.64 R12, desc[UR4][R12.64+0x30] ;  /* 0x000030040c0c8980 */ /* 0x004ea8000c101b00 */
[----:B---3--:R-:W3:Y:S01]  /*32a00*/  @!P0 LD.E R14, desc[UR6][R14.64] ;  /* 0x000000060e0e8980 */ /* 0x008ee2000c101900 */
[----:B--2---:R-:W-:-:S05]  /*32a10*/  @!P0 MOV R19, R12 ;  /* 0x0000000c00138202 */ /* 0x004fca0000000f00 */
[----:B---3--:R-:W-:-:S05]  /*32a20*/  @!P0 IMAD R18, R14, 0x8, R19 ;  /* 0x000000080e128824 */ /* 0x008fca00078e0213 */
[----:B------:R-:W-:-:S04]  /*32a30*/  @!P0 PRMT R18, RZ, 0x654, R18 ;  /* 0x00000654ff128816 */ /* 0x000fc80000000012 */
[----:B------:R1:W-:Y:S01]  /*32a40*/  @!P0 SYNCS.ARRIVE.TRANS64.RED.A1T0 RZ, [R18+URZ], RZ ;  /* 0x000000ff12ff89a7 */ /* 0x0003e2000810043f */
[----:B0-----:R-:W2:Y:S01]  /*32a50*/  LDL.64 R10, [R6+0x68] ;  /* 0x00006800060a7983 */ /* 0x001ea20000100a00 */
[----:B------:R-:W-:Y:S02]  /*32a60*/  R2UR UR4, R4 ;  /* 0x00000000040472ca */ /* 0x000fe400000e0000 */
[----:B------:R-:W-:-:S13]  /*32a70*/  R2UR UR5, R5 ;  /* 0x00000000050572ca */ /* 0x000fda00000e0000 */
[----:B--2---:R-:W2:Y:S01]  /*32a80*/  LD.E.64 R10, desc[UR4][R10.64] ;  /* 0x000000040a0a7980 */ /* 0x004ea2000c101b00 */
[----:B------:R-:W-:Y:S02]  /*32a90*/  R2UR UR4, R4 ;  /* 0x00000000040472ca */ /* 0x000fe400000e0000 */
[----:B------:R-:W-:-:S13]  /*32aa0*/  R2UR UR5, R5 ;  /* 0x00000000050572ca */ /* 0x000fda00000e0000 */
[----:B-1----:R-:W3:Y:S01]  /*32ab0*/  LD.E R18, desc[UR4][R8.64+0x24] ;  /* 0x0000240408127980 */ /* 0x002ee2000c101900 */
[C---:B------:R-:W-:Y:S02]  /*32ac0*/  R2UR UR4, R4.reuse ;  /* 0x00000000040472ca */ /* 0x040fe400000e0000 */
[C---:B------:R-:W-:Y:S01]  /*32ad0*/  R2UR UR5, R5.reuse ;  /* 0x00000000050572ca */ /* 0x040fe200000e0000 */
[----:B------:R-:W-:Y:S01]  /*32ae0*/  IMAD.MOV.U32 R56, RZ, RZ, R22 ;  /* 0x000000ffff387224 */ /* 0x000fe200078e0016 */
[C---:B------:R-:W-:Y:S02]  /*32af0*/  R2UR UR14, R4.reuse ;  /* 0x00000000040e72ca */ /* 0x040fe400000e0000 */
[C---:B------:R-:W-:Y:S02]  /*32b00*/  R2UR UR15, R5.reuse ;  /* 0x00000000050f72ca */ /* 0x040fe400000e0000 */
[----:B------:R-:W-:Y:S02]  /*32b10*/  R2UR UR10, R4 ;  /* 0x00000000040a72ca */ /* 0x000fe400000e0000 */
[----:B------:R-:W-:-:S02]  /*32b20*/  R2UR UR11, R5 ;  /* 0x00000000050b72ca */ /* 0x000fc400000e0000 */
[C---:B------:R-:W-:Y:S02]  /*32b30*/  R2UR UR8, R4.reuse ;  /* 0x00000000040872ca */ /* 0x040fe400000e0000 */
[----:B------:R-:W-:Y:S02]  /*32b40*/  R2UR UR9, R5 ;  /* 0x00000000050972ca */ /* 0x000fe400000e0000 */
[----:B------:R-:W-:-:S03]  /*32b50*/  R2UR UR12, R4 ;  /* 0x00000000040c72ca */ /* 0x000fc600000e0000 */
[----:B------:R-:W4:Y:S01]  /*32b60*/  LD.E R61, desc[UR14][R8.64+0x18] ;  /* 0x0000180e083d7980 */ /* 0x000f22000c101900 */
[----:B------:R-:W-:-:S03]  /*32b70*/  R2UR UR13, R5 ;  /* 0x00000000050d72ca */ /* 0x000fc600000e0000 */
[----:B------:R-:W4:Y:S10]  /*32b80*/  LD.E R58, desc[UR10][R8.64+0xc] ;  /* 0x00000c0a083a7980 */ /* 0x000f34000c101900 */
[----:B------:R-:W4:Y:S04]  /*32b90*/  LD.E R60, desc[UR12][R8.64+0x14] ;  /* 0x0000140c083c7980 */ /* 0x000f28000c101900 */
[----:B--2---:R0:W2:Y:S01]  /*32ba0*/  LD.E R7, desc[UR4][R10.64] ;  /* 0x000000040a077980 */ /* 0x0040a2000c101900 */
[----:B------:R-:W-:-:S02]  /*32bb0*/  R2UR UR4, R4 ;  /* 0x00000000040472ca */ /* 0x000fc400000e0000 */
[----:B------:R-:W-:-:S13]  /*32bc0*/  R2UR UR5, R5 ;  /* 0x00000000050572ca */ /* 0x000fda00000e0000 */
[----:B------:R-:W0:Y:S01]  /*32bd0*/  LD.E R12, desc[UR4][R8.64] ;  /* 0x00000004080c7980 */ /* 0x000e22000c101900 */
[----:B------:R-:W-:Y:S02]  /*32be0*/  R2UR UR4, R4 ;  /* 0x00000000040472ca */ /* 0x000fe400000e0000 */
[----:B------:R-:W-:Y:S02]  /*32bf0*/  R2UR UR5, R5 ;  /* 0x00000000050572ca */ /* 0x000fe400000e0000 */
[----:B---3--:R-:W-:-:S11]  /*32c00*/  ISETP.NE.AND P1, PT, R18, 0x1, PT ;  /* 0x000000011200780c */ /* 0x008fd60003f25270 */
[----:B------:R-:W3:Y:S02]  /*32c10*/  LD.E R57, desc[UR4][R56.64] ;  /* 0x0000000438397980 */ /* 0x000ee4000c101900 */
[C---:B------:R-:W-:Y:S02]  /*32c20*/  @P1 R2UR UR4, R4.reuse ;  /* 0x00000000040412ca */ /* 0x040fe400000e0000 */
[C---:B------:R-:W-:Y:S02]  /*32c30*/  @P1 R2UR UR5, R5.reuse ;  /* 0x00000000050512ca */ /* 0x040fe400000e0000 */
[C---:B------:R-:W-:Y:S02]  /*32c40*/  @P1 R2UR UR6, R4.reuse ;  /* 0x00000000040612ca */ /* 0x040fe400000e0000 */
[----:B------:R-:W-:Y:S01]  /*32c50*/  @P1 R2UR UR7, R5 ;  /* 0x00000000050712ca */ /* 0x000fe200000e0000 */
[----:B------:R-:W2:Y:S08]  /*32c60*/  LD.E R56, desc[UR8][R8.64+0x10] ;  /* 0x0000100808387980 */ /* 0x000eb0000c101900 */
[----:B------:R-:W2:Y:S04]  /*32c70*/  @P1 LD.E R21, desc[UR4][R8.64+0x28] ;  /* 0x0000280408151980 */ /* 0x000ea8000c101900 */
[----:B------:R-:W2:Y:S01]  /*32c80*/  @P1 LD.E R20, desc[UR6][R8.64+0x2c] ;  /* 0x00002c0608141980 */ /* 0x000ea2000c101900 */
[----:B------:R-:W-:-:S02]  /*32c90*/  R2UR UR4, R4 ;  /* 0x00000000040472ca */ /* 0x000fc400000e0000 */
[C---:B------:R-:W-:Y:S02]  /*32ca0*/  R2UR UR5, R5.reuse ;  /* 0x00000000050572ca */ /* 0x040fe400000e0000 */
[----:B------:R-:W-:Y:S02]  /*32cb0*/  R2UR UR6, R4 ;  /* 0x00000000040672ca */ /* 0x000fe400000e0000 */
[----:B------:R-:W-:-:S09]  /*32cc0*/  R2UR UR7, R5 ;  /* 0x00000000050772ca */ /* 0x000fd200000e0000 */
[----:B------:R-:W2:Y:S04]  /*32cd0*/  LD.E R18, desc[UR4][R8.64+0x8] ;  /* 0x0000080408127980 */ /* 0x000ea8000c101900 */
[----:B------:R-:W2:Y:S01]  /*32ce0*/  LD.E R59, desc[UR6][R8.64+0x4] ;  /* 0x00000406083b7980 */ /* 0x000ea2000c101900 */
[----:B----4-:R-:W-:Y:S02]  /*32cf0*/  ISETP.GE.AND P2, PT, R61, 0x1, PT ;  /* 0x000000013d00780c */ /* 0x010fe40003f46270 */
[----:B------:R-:W-:Y:S01]  /*32d00*/  LOP3.LUT R58, RZ, R58, RZ, 0x33, !PT ;  /* 0x0000003aff3a7212 */ /* 0x000fe200078e33ff */
[----:B------:R-:W-:Y:S01]  /*32d10*/  BSSY B1, `(.L_x_2297) ;  /* 0x000008a000017945 */ /* 0x000fe20003800000 */
[----:B0-----:R-:W-:-:S04]  /*32d20*/  SHF.R.S32.HI R11, RZ, 0x1f, R12 ;  /* 0x0000001fff0b7819 */ /* 0x001fc8000001140c */
[----:B------:R-:W-:-:S04]  /*32d30*/  LEA.HI R10, R11, R12, RZ, 0x7 ;  /* 0x0000000c0b0a7211 */ /* 0x000fc800078f38ff */
[----:B------:R-:W-:-:S05]  /*32d40*/  LOP3.LUT R13, R10, 0xffffff80, RZ, 0xc0, !PT ;  /* 0xffffff800a0d7812 */ /* 0x000fca00078ec0ff */
[----:B------:R-:W-:Y:S01]  /*32d50*/  IMAD.IADD R13, R12, 0x1, -R13 ;  /* 0x000000010c0d7824 */ /* 0x000fe200078e0a0d */
[----:B------:R-:W-:-:S04]  /*32d60*/  LEA.HI R14, R11, R12, RZ, 0x2 ;  /* 0x0000000c0b0e7211 */ /* 0x000fc800078f10ff */
[----:B------:R-:W-:Y:S02]  /*32d70*/  SHF.R.S32.HI R10, RZ, 0x1f, R13 ;  /* 0x0000001fff0a7819 */ /* 0x000fe4000001140d */
[----:B------:R-:W-:Y:S02]  /*32d80*/  LOP3.LUT R19, R14, 0xfffffffc, RZ, 0xc0, !PT ;  /* 0xfffffffc0e137812 */ /* 0x000fe400078ec0ff */
[----:B------:R-:W-:-:S04]  /*32d90*/  LEA.HI R11, R10, R13, RZ, 0x2 ;  /* 0x0000000d0a0b7211 */ /* 0x000fc800078f10ff */
[--C-:B------:R-:W-:Y:S02]  /*32da0*/  SHF.R.S32.HI R14, RZ, 0x2, R11.reuse ;  /* 0x00000002ff0e7819 */ /* 0x100fe4000001140b */
[----:B------:R-:W-:Y:S01]  /*32db0*/  SHF.R.S32.HI R15, RZ, 0x1f, R11 ;  /* 0x0000001fff0f7819 */ /* 0x000fe2000001140b */
[----:B------:R-:W-:Y:S01]  /*32dc0*/  IMAD.IADD R19, R12, 0x1, -R19 ;  /* 0x000000010c137824 */ /* 0x000fe200078e0a13 */
[----:B------:R-:W-:Y:S02]  /*32dd0*/  LEA.HI R10, R10, R13, RZ, 0x5 ;  /* 0x0000000d0a0a7211 */ /* 0x000fe400078f28ff */
[----:B------:R-:W-:Y:S02]  /*32de0*/  LEA.HI R15, R15, R14, RZ, 0x3 ;  /* 0x0000000e0f0f7211 */ /* 0x000fe400078f18ff */
[----:B------:R-:W-:Y:S02]  /*32df0*/  SHF.R.S32.HI R10, RZ, 0x5, R10 ;  /* 0x00000005ff0a7819 */ /* 0x000fe4000001140a */
[----:B------:R-:W-:-:S02]  /*32e00*/  LEA.HI R12, R19, R19, RZ, 0x1 ;  /* 0x00000013130c7211 */ /* 0x000fc400078f08ff */
[----:B------:R-:W-:Y:S01]  /*32e10*/  LOP3.LUT R15, R15, 0xfffffff8, RZ, 0xc0, !PT ;  /* 0xfffffff80f0f7812 */ /* 0x000fe200078ec0ff */
[----:B---3--:R-:W-:Y:S01]  /*32e20*/  IMAD R10, R57, 0x4, R10 ;  /* 0x00000004390a7824 */ /* 0x008fe200078e020a */
[----:B------:R-:W-:-:S03]  /*32e30*/  LOP3.LUT R12, R12, 0x1ffffffe, RZ, 0xc0, !PT ;  /* 0x1ffffffe0c0c7812 */ /* 0x000fc600078ec0ff */
[----:B------:R-:W-:Y:S02]  /*32e40*/  IMAD.IADD R15, R14, 0x1, -R15 ;  /* 0x000000010e0f7824 */ /* 0x000fe400078e0a0f */
[----:B------:R-:W-:Y:S02]  /*32e50*/  IMAD.IADD R12, R19, 0x1, -R12 ;  /* 0x00000001130c7824 */ /* 0x000fe400078e0a0c */
[----:B------:R-:W-:-:S04]  /*32e60*/  IMAD.U32 R15, R10, 0x10, R15 ;  /* 0x000000100a0f7824 */ /* 0x000fc800078e000f */
[----:B------:R-:W-:-:S04]  /*32e70*/  IMAD R12, R12, 0x8, R15 ;  /* 0x000000080c0c7824 */ /* 0x000fc800078e020f */
[----:B--2---:R-:W-:-:S05]  /*32e80*/  @P1 IMAD.HI.U32 R21, R12, R21, RZ ;  /* 0x000000150c151227 */ /* 0x004fca00078e00ff */
[----:B------:R-:W-:Y:S01]  /*32e90*/  @P1 SHF.R.U32.HI R12, RZ, R20, R21 ;  /* 0x00000014ff0c1219 */ /* 0x000fe20000011615 */
        /* <DEDUP_REMOVED lines=38> */
[----:B------:R-:W1:Y:S01]  /*33100*/  MUFU.TANH R25, R25 ;  /* 0x0000001900197308 */ /* 0x000e620000002400 */
[----:B------:R-:W-:-:S03]  /*33110*/  IMAD.IADD R3, R18, 0x1, -R15 ;  /* 0x0000000112037824 */ /* 0x000fc600078e0a0f */
[----:B------:R-:W-:-:S04]  /*33120*/  IADD3 R11, -R59, R11, R18 ;  /* 0x0000000b3b0b7210 */ /* 0x000fc80007ffe112 */
[----:B------:R2:W3:Y:S01]  /*33130*/  MUFU.TANH R62, R24 ;  /* 0x00000018003e7308 */ /* 0x0004e20000002400 */
[----:B------:R-:W-:-:S07]  /*33140*/  IMAD R13, R10, -0x2, R3 ;  /* 0xfffffffe0a0d7824 */ /* 0x000fce00078e0203 */
[----:B------:R-:W4:Y:S01]  /*33150*/  MUFU.TANH R26, R26 ;  /* 0x0000001a001a7308 */ /* 0x000f220000002400 */
        /* <DEDUP_REMOVED lines=30> */
[----:B------:R-:W-:Y:S01]  /*33340*/  IMAD.IADD R58, R11, 0x1, R58 ;  /* 0x000000010b3a7824 */ /* 0x000fe200078e023a */
[----:B0-----:R-:W-:Y:S01]  /*33350*/  VIADDMNMX R14, R19, R56, R13, PT ;  /* 0x00000038130e7246 */ /* 0x001fe2000380010d */
[----:B------:R-:W-:-:S02]  /*33360*/  IMAD.IADD R60, R60, 0x1, -R15 ;  /* 0x000000013c3c7824 */ /* 0x000fc400078e0a0f */
[----:B------:R-:W-:Y:S01]  /*33370*/  IMAD.IADD R3, R58, 0x1, R19 ;  /* 0x000000013a037824 */ /* 0x000fe200078e0213 */
[----:B---34-:R-:W-:Y:S06]  /*33380*/  @!P2 BRA `(.L_x_2298) ;  /* 0x000000000088a947 */ /* 0x018fec0003800000 */
[----:B------:R-:W-:Y:S01]  /*33390*/  IADD3 R20, -R59, R18, R19 ;  /* 0x000000123b147210 */ /* 0x000fe20007ffe113 */
[----:B------:R-:W-:Y:S03]  /*333a0*/  BSSY B2, `(.L_x_2299) ;  /* 0x000001c000027945 */ /* 0x000fe60003800000 */
[----:B------:R-:W-:-:S13]  /*333b0*/  ISETP.GT.AND P1, PT, R20, -0x1, PT ;  /* 0xffffffff1400780c */ /* 0x000fda0003f24270 */
[----:B------:R-:W-:Y:S05]  /*333c0*/  @P1 BRA `(.L_x_2300) ;  /* 0x00000000003c1947 */ /* 0x000fea0003800000 */
[----:B------:R-:W-:Y:S01]  /*333d0*/  ISETP.NE.AND P1, PT, R61, 0x1, PT ;  /* 0x000000013d00780c */ /* 0x000fe20003f25270 */
[----:B------:R-:W-:Y:S01]  /*333e0*/  BSSY B3, `(.L_x_2301) ;  /* 0x000000b000037945 */ /* 0x000fe20003800000 */
[----:B------:R-:W-:-:S11]  /*333f0*/  LOP3.LUT R20, RZ, R20, RZ, 0x33, !PT ;  /* 0x00000014ff147212 */ /* 0x000fd600078e33ff */
[----:B------:R-:W-:Y:S05]  /*33400*/  @!P1 BRA `(.L_x_2302) ;  /* 0x0000000000209947 */ /* 0x000fea0003800000 */
[C---:B------:R-:W-:Y:S02]  /*33410*/  R2UR UR4, R4.reuse ;  /* 0x00000000040472ca */ /* 0x040fe400000e0000 */
[C---:B------:R-:W-:Y:S02]  /*33420*/  R2UR UR5, R5.reuse ;  /* 0x00000000050572ca */ /* 0x040fe400000e0000 */
[----:B------:R-:W-:Y:S02]  /*33430*/  R2UR UR6, R4 ;  /* 0x00000000040672ca */ /* 0x000fe400000e0000 */
[----:B------:R-:W-:-:S09]  /*33440*/  R2UR UR7, R5 ;  /* 0x00000000050772ca */ /* 0x000fd200000e0000 */
[----:B--2---:R-:W2:Y:S04]  /*33450*/  LD.E R7, desc[UR4][R8.64+0x1c] ;  /* 0x00001c0408077980 */ /* 0x004ea8000c101900 */
[----:B------:R-:W3:Y:S01]  /*33460*/  LD.E R24, desc[UR6][R8.64+0x20] ;  /* 0x0000200608187980 */ /* 0x000ee2000c101900 */
[----:B--2---:R-:W-:-:S05]  /*33470*/  IMAD.HI.U32 R7, R20, R7, RZ ;  /* 0x0000000714077227 */ /* 0x004fca00078e00ff */
[----:B---3--:R-:W-:-:S07]  /*33480*/  SHF.R.U32.HI R20, RZ, R24, R7 ;  /* 0x00000018ff147219 */ /* 0x008fce0000011607 */
.L_x_2302:
[----:B------:R-:W-:Y:S05]  /*33490*/  BSYNC B3 ;  /* 0x0000000000037941 */ /* 0x000fea0003800000 */
.L_x_2301:
[----:B------:R-:W-:Y:S01]  /*334a0*/  LOP3.LUT R20, RZ, R20, RZ, 0x33, !PT ;  /* 0x00000014ff147212 */ /* 0x000fe200078e33ff */
[----:B------:R-:W-:Y:S06]  /*334b0*/  BRA `(.L_x_2303) ;  /* 0x0000000000287947 */ /* 0x000fec0003800000 */
.L_x_2300:
[----:B------:R-:W-:-:S13]  /*334c0*/  ISETP.NE.AND P1, PT, R61, 0x1, PT ;  /* 0x000000013d00780c */ /* 0x000fda0003f25270 */
        /* <DEDUP_REMOVED lines=9> */
.L_x_2303:
[----:B------:R-:W-:Y:S05]  /*33560*/  BSYNC B2 ;  /* 0x0000000000027941 */ /* 0x000fea0003800000 */
.L_x_2299:
[----:B--2---:R-:W-:-:S04]  /*33570*/  IMAD R7, R61, R20, -R15 ;  /* 0x000000143d077224 */ /* 0x004fc800078e0a0f */
[----:B------:R-:W-:-:S05]  /*33580*/  IMAD R20, R10, -0x2, R7 ;  /* 0xfffffffe0a147824 */ /* 0x000fca00078e0207 */
[----:B------:R-:W-:Y:S02]  /*33590*/  VIMNMX R3, R3, R20, !PT ;  /* 0x0000001403037248 */ /* 0x000fe40007fe0100 */
[----:B------:R-:W-:-:S07]  /*335a0*/  VIADDMNMX R14, R20, R61, R14, PT ;  /* 0x0000003d140e7246 */ /* 0x000fce000380010e */
.L_x_2298:
[----:B------:R-:W-:Y:S05]  /*335b0*/  BSYNC B1 ;  /* 0x0000000000017941 */ /* 0x000fea0003800000 */
.L_x_2297:
[C---:B------:R-:W-:Y:S01]  /*335c0*/  ISETP.GE.AND P1, PT, R60.reuse, 0x2, PT ;  /* 0x000000023c00780c */ /* 0x040fe20003f26270 */
[----:B--2---:R-:W0:Y:S01]  /*335d0*/  SHFL.IDX PT, R7, R12, 0x1, 0x1c1f ;  /* 0x003c1f000c077f89 */ /* 0x004e2200000e0000 */
[C---:B------:R-:W-:Y:S01]  /*335e0*/  ISETP.GE.AND P5, PT, R60.reuse, 0xa, PT ;  /* 0x0000000a3c00780c */ /* 0x040fe20003fa6270 */
[----:B------:R-:W-:Y:S01]  /*335f0*/  BSSY B1, `(.L_x_2304) ;  /* 0x0000070000017945 */ /* 0x000fe20003800000 */
[----:B------:R-:W-:Y:S02]  /*33600*/  ISETP.GT.AND P3, PT, R3, 0x1, !P1 ;  /* 0x000000010300780c */ /* 0x000fe40004f64270 */
[----:B------:R-:W-:Y:S02]  /*33610*/  ISETP.GE.AND P2, PT, R60, 0x9, PT ;  /* 0x000000093c00780c */ /* 0x000fe40003f46270 */
[----:B------:R-:W-:Y:S02]  /*33620*/  ISETP.LT.OR P3, PT, R14, 0x2, P3 ;  /* 0x000000020e00780c */ /* 0x000fe40001f61670 */
[----:B------:R-:W-:-:S02]  /*33630*/  P2R R19, PR, RZ, 0x20 ;  /* 0x00000020ff137803 */ /* 0x000fc40000000000 */
[----:B-1----:R-:W-:Y:S02]  /*33640*/  FSEL R64, R25, -INF , !P3 ;  /* 0xff80000019407808 */ /* 0x002fe40005800000 */
        /* <DEDUP_REMOVED lines=67> */
[----:B------:R-:W-:Y:S02]  /*33a80*/  ISETP.LT.OR P6, PT, R14, 0x3a, P6 ;  /* 0x0000003a0e00780c */ /* 0x000fe400037c1670 */
[----:B------:R-:W-:Y:S02]  /*33a90*/  VIADDMNMX R14, R7, R56, R13, PT ;  /* 0x00000038070e7246 */ /* 0x000fe4000380010d */
[----:B------:R-:W-:Y:S02]  /*33aa0*/  FSEL R60, R53, -INF , !P6 ;  /* 0xff800000353c7808 */ /* 0x000fe40007000000 */
[----:B------:R-:W-:-:S13]  /*33ab0*/  ISETP.GE.AND P6, PT, R61, 0x1, PT ;  /* 0x000000013d00780c */ /* 0x000fda0003fc6270 */
[----:B------:R-:W-:Y:S05]  /*33ac0*/  @!P6 BRA `(.L_x_2305) ;  /* 0x000000000088e947 */ /* 0x000fea0003800000 */
        /* <DEDUP_REMOVED lines=12> */
[----:B------:R-:W2:Y:S04]  /*33b90*/  LD.E R7, desc[UR4][R8.64+0x1c] ;  /* 0x00001c0408077980 */ /* 0x000ea8000c101900 */
[----:B------:R-:W3:Y:S01]  /*33ba0*/  LD.E R11, desc[UR6][R8.64+0x20] ;  /* 0x00002006080b7980 */ /* 0x000ee2000c101900 */
[----:B--2---:R-:W-:-:S05]  /*33bb0*/  IMAD.HI.U32 R18, R18, R7, RZ ;  /* 0x0000000712127227 */ /* 0x004fca00078e00ff */
[----:B---3--:R-:W-:-:S07]  /*33bc0*/  SHF.R.U32.HI R18, RZ, R11, R18 ;  /* 0x0000000bff127219 */ /* 0x008fce0000011612 */
.L_x_2309:
[----:B------:R-:W-:Y:S05]  /*33bd0*/  BSYNC B3 ;  /* 0x0000000000037941 */ /* 0x000fea0003800000 */
.L_x_2308:
[----:B------:R-:W-:Y:S01]  /*33be0*/  LOP3.LUT R18, RZ, R18, RZ, 0x33, !PT ;  /* 0x00000012ff127212 */ /* 0x000fe200078e33ff */
[----:B------:R-:W-:Y:S06]  /*33bf0*/  BRA `(.L_x_2310) ;  /* 0x0000000000287947 */ /* 0x000fec0003800000 */
.L_x_2307:
[----:B------:R-:W-:-:S13]  /*33c00*/  ISETP.NE.AND P6, PT, R61, 0x1, PT ;  /* 0x000000013d00780c */ /* 0x000fda0003fc5270 */
        /* <DEDUP_REMOVED lines=9> */
.L_x_2310:
[----:B------:R-:W-:Y:S05]  /*33ca0*/  BSYNC B2 ;  /* 0x0000000000027941 */ /* 0x000fea0003800000 */
.L_x_2306:
[----:B------:R-:W-:-:S04]  /*33cb0*/  IMAD R7, R61, R18, -R15 ;  /* 0x000000123d077224 */ /* 0x000fc800078e0a0f */
[----:B------:R-:W-:-:S05]  /*33cc0*/  IMAD R10, R10, -0x2, R7 ;  /* 0xfffffffe0a0a7824 */ /* 0x000fca00078e0207 */
[----:B------:R-:W-:Y:S02]  /*33cd0*/  VIADDMNMX R14, R10, R61, R14, PT ;  /* 0x0000003d0a0e7246 */ /* 0x000fe4000380010e */
[----:B------:R-:W-:-:S07]  /*33ce0*/  VIMNMX R3, R3, R10, !PT ;  /* 0x0000000a03037248 */ /* 0x000fce0007fe0100 */
.L_x_2305:
[----:B------:R-:W-:Y:S05]  /*33cf0*/  BSYNC B1 ;  /* 0x0000000000017941 */ /* 0x000fea0003800000 */
.L_x_2304:
[----:B------:R-:W2:Y:S01]  /*33d00*/  LDL.64 R8, [R6+0x70] ;  /* 0x0000700006087983 */ /* 0x000ea20000100a00 */
[C---:B------:R-:W-:Y:S02]  /*33d10*/  ISETP.GT.AND P1, PT, R3.reuse, 0x1, !P1 ;  /* 0x000000010300780c */ /* 0x040fe40004f24270 */
[----:B------:R-:W-:Y:S02]  /*33d20*/  ISETP.GT.AND P2, PT, R3, 0x8, !P2 ;  /* 0x000000080300780c */ /* 0x000fe40005744270 */
[C---:B------:R-:W-:Y:S02]  /*33d30*/  ISETP.LT.OR P1, PT, R14.reuse, 0x2, P1 ;  /* 0x000000020e00780c */ /* 0x040fe40000f21670 */
[----:B------:R-:W-:Y:S02]  /*33d40*/  ISETP.LT.OR P2, PT, R14, 0x9, P2 ;  /* 0x000000090e00780c */ /* 0x000fe40001741670 */
[----:B------:R-:W-:Y:S02]  /*33d50*/  FSEL R12, R27, -INF , !P1 ;  /* 0xff8000001b0c7808 */ /* 0x000fe40004800000 */
[----:B------:R-:W-:-:S02]  /*33d60*/  ISETP.NE.AND P1, PT, R19, RZ, PT ;  /* 0x000000ff1300720c */ /* 0x000fc40003f25270 */
[----:B------:R-:W-:Y:S02]  /*33d70*/  FSEL R13, R30, -INF , !P2 ;  /* 0xff8000001e0d7808 */ /* 0x000fe40005000000 */
[----:B------:R-:W-:Y:S02]  /*33d80*/  ISETP.GT.AND P1, PT, R3, 0x9, !P1 ;  /* 0x000000090300780c */ /* 0x000fe40004f24270 */
[----:B------:R-:W-:Y:S02]  /*33d90*/  ISETP.NE.AND P2, PT, R20, RZ, PT ;  /* 0x000000ff1400720c */ /* 0x000fe40003f45270 */
[----:B------:R-:W-:Y:S02]  /*33da0*/  ISETP.LT.OR P1, PT, R14, 0xa, P1 ;  /* 0x0000000a0e00780c */ /* 0x000fe40000f21670 */
[----:B------:R-:W-:Y:S02]  /*33db0*/  ISETP.NE.AND P6, PT, R29, RZ, PT ;  /* 0x000000ff1d00720c */ /* 0x000fe40003fc5270 */
[----:B------:R-:W-:-:S02]  /*33dc0*/  FSEL R15, R31, -INF , !P1 ;  /* 0xff8000001f0f7808 */ /* 0x000fc40004800000 */
        /* <DEDUP_REMOVED lines=16> */
[C---:B------:R-:W-:Y:S02]  /*33ed0*/  ISETP.GT.AND P1, PT, R3.reuse, 0x20, !P6 ;  /* 0x000000200300780c */ /* 0x040fe40007724270 */
        /* <DEDUP_REMOVED lines=8> */
[----:B------:R-:W-:-:S04]  /*33f60*/  ISETP.LT.OR P1, PT, R14, 0x22, P1 ;  /* 0x000000220e00780c */ /* 0x000fc80000f21670 */
[----:B------:R-:W-:Y:S02]  /*33f70*/  FSEL R25, R43, -INF , !P1 ;  /* 0xff8000002b197808 */ /* 0x000fe40004800000 */
[----:B------:R-:W-:-:S04]  /*33f80*/  ISETP.NE.AND P1, PT, R28, RZ, PT ;  /* 0x000000ff1c00720c */ /* 0x000fc80003f25270 */
[----:B------:R-:W-:-:S04]  /*33f90*/  ISETP.GT.AND P1, PT, R3, RZ, !P1 ;  /* 0x000000ff0300720c */ /* 0x000fc80004f24270 */
[----:B------:R-:W-:-:S04]  /*33fa0*/  ISETP.LT.OR P1, PT, R14, 0x1, P1 ;  /* 0x000000010e00780c */ /* 0x000fc80000f21670 */
[----:B------:R-:W-:Y:S02]  /*33fb0*/  FSEL R7, R26, -INF , !P1 ;  /* 0xff8000001a077808 */ /* 0x000fe40004800000 */
[----:B------:R-:W-:Y:S02]  /*33fc0*/  ISETP.NE.AND P1, PT, R33, RZ, PT ;  /* 0x000000ff2100720c */ /* 0x000fe40003f25270 */
[----:B------:R-:W-:-:S04]  /*33fd0*/  FMNMX.FTZ R10, R7, R12, !PT ;  /* 0x0000000c070a7209 */ /* 0x000fc80007810000 */
[----:B------:R-:W-:-:S04]  /*33fe0*/  FMNMX.FTZ R10, R13, R10, !PT ;  /* 0x0000000a0d0a7209 */ /* 0x000fc80007810000 */
[----:B------:R-:W-:-:S04]  /*33ff0*/  FMNMX.FTZ R11, R15, R10, !PT ;  /* 0x0000000a0f0b7209 */ /* 0x000fc80007810000 */
[----:B------:R-:W-:-:S04]  /*34000*/  FMNMX.FTZ R10, R18, R11, !PT ;  /* 0x0000000b120a7209 */ /* 0x000fc80007810000 */
[----:B------:R-:W-:-:S04]  /*34010*/  FMNMX.FTZ R11, R19, R10, !PT ;  /* 0x0000000a130b7209 */ /* 0x000fc80007810000 */
[----:B------:R-:W-:Y:S02]  /*34020*/  FMNMX.FTZ R10, R20, R11, !PT ;  /* 0x0000000b140a7209 */ /* 0x000fe40007810000 */
[----:B------:R-:W-:Y:S02]  /*34030*/  ISETP.GT.AND P1, PT, R3, 0x28, !P1 ;  /* 0x000000280300780c */ /* 0x000fe40004f24270 */
[----:B------:R-:W-:Y:S02]  /*34040*/  FMNMX.FTZ R11, R21, R10, !PT ;  /* 0x0000000a150b7209 */ /* 0x000fe40007810000 */
[----:B------:R-:W-:Y:S02]  /*34050*/  ISETP.LT.OR P1, PT, R14, 0x29, P1 ;  /* 0x000000290e00780c */ /* 0x000fe40000f21670 */
[----:B------:R-:W-:Y:S02]  /*34060*/  FMNMX.FTZ R10, R24, R11, !PT ;  /* 0x0000000b180a7209 */ /* 0x000fe40007810000 */
[----:B------:R-:W-:-:S02]  /*34070*/  ISETP.LT.OR P2, PT, R14, 0x2a, P2 ;  /* 0x0000002a0e00780c */ /* 0x000fc40001741670 */
[----:B------:R-:W-:Y:S02]  /*34080*/  FSEL R26, R46, -INF , !P1 ;  /* 0xff8000002e1a7808 */ /* 0x000fe40004800000 */
[----:B------:R-:W-:Y:S02]  /*34090*/  FMNMX.FTZ R11, R25, R10, !PT ;  /* 0x0000000a190b7209 */ /* 0x000fe40007810000 */
[----:B------:R-:W-:Y:S02]  /*340a0*/  ISETP.LT.OR P3, PT, R14, 0x31, P3 ;  /* 0x000000310e00780c */ /* 0x000fe40001f61670 */
[----:B------:R-:W-:Y:S02]  /*340b0*/  FSEL R27, R47, -INF , !P2 ;  /* 0xff8000002f1b7808 */ /* 0x000fe40005000000 */
[----:B------:R-:W-:Y:S02]  /*340c0*/  FMNMX.FTZ R10, R26, R11, !PT ;  /* 0x0000000b1a0a7209 */ /* 0x000fe40007810000 */
[----:B------:R-:W-:-:S02]  /*340d0*/  ISETP.GT.AND P5, PT, R3, 0x38, !P5 ;  /* 0x000000380300780c */ /* 0x000fc40006fa4270 */
[----:B------:R-:W-:Y:S02]  /*340e0*/  ISETP.LT.OR P4, PT, R14, 0x32, P4 ;  /* 0x000000320e00780c */ /* 0x000fe40002781670 */
[----:B------:R-:W-:Y:S02]  /*340f0*/  FSEL R28, R50, -INF , !P3 ;  /* 0xff800000321c7808 */ /* 0x000fe40005800000 */
[----:B------:R-:W-:Y:S02]  /*34100*/  FMNMX.FTZ R11, R27, R10, !PT ;  /* 0x0000000a1b0b7209 */ /* 0x000fe40007810000 */
[----:B------:R-:W-:Y:S02]  /*34110*/  ISETP.GT.AND P1, PT, R3, 0x39, !P6 ;  /* 0x000000390300780c */ /* 0x000fe40007724270 */
[----:B------:R-:W-:Y:S02]  /*34120*/  ISETP.LT.OR P5, PT, R14, 0x39, P5 ;  /* 0x000000390e00780c */ /* 0x000fe40002fa1670 */
[----:B------:R-:W-:-:S02]  /*34130*/  FSEL R3, R51, -INF , !P4 ;  /* 0xff80000033037808 */ /* 0x000fc40006000000 */
[----:B------:R-:W-:Y:S02]  /*34140*/  FMNMX.FTZ R10, R28, R11, !PT ;  /* 0x0000000b1c0a7209 */ /* 0x000fe40007810000 */
[----:B------:R-:W-:Y:S02]  /*34150*/  ISETP.LT.OR P1, PT, R14, 0x3a, P1 ;  /* 0x0000003a0e00780c */ /* 0x000fe40000f21670 */
[----:B------:R-:W-:Y:S02]  /*34160*/  R2UR UR4, R4 ;  /* 0x00000000040472ca */ /* 0x000fe400000e0000 */
[----:B------:R-:W-:Y:S02]  /*34170*/  R2UR UR5, R5 ;  /* 0x00000000050572ca */ /* 0x000fe400000e0000 */
[----:B------:R-:W-:Y:S02]  /*34180*/  FSEL R14, R54, -INF , !P5 ;  /* 0xff800000360e7808 */ /* 0x000fe40006800000 */
[----:B------:R-:W-:-:S02]  /*34190*/  FMNMX.FTZ R11, R3, R10, !PT ;  /* 0x0000000a030b7209 */ /* 0x000fc40007810000 */
[----:B------:R-:W-:Y:S02]  /*341a0*/  R2UR UR6, R4 ;  /* 0x00000000040672ca */ /* 0x000fe400000e0000 */
[----:B------:R-:W-:Y:S02]  /*341b0*/  R2UR UR7, R5 ;  /* 0x00000000050772ca */ /* 0x000fe400000e0000 */
[----:B------:R-:W-:Y:S02]  /*341c0*/  FSEL R29, R55, -INF , !P1 ;  /* 0xff800000371d7808 */ /* 0x000fe40004800000 */
[----:B------:R-:W-:-:S04]  /*341d0*/  FMNMX.FTZ R10, R14, R11, !PT ;  /* 0x0000000b0e0a7209 */ /* 0x000fc80007810000 */
[----:B------:R-:W-:-:S05]  /*341e0*/  FMNMX.FTZ R11, R29, R10, !PT ;  /* 0x0000000a1d0b7209 */ /* 0x000fca0007810000 */
[----:B--2---:R-:W-:Y:S04]  /*341f0*/  ST.E desc[UR4][R8.64+0x4], R11 ;  /* 0x0000040b08007985 */ /* 0x004fe8000c101904 */
[----:B------:R-:W2:Y:S01]  /*34200*/  LD.E R32, desc[UR6][R8.64+0x4] ;  /* 0x0000040608207980 */ /* 0x000ea2000c101900 */
        /* <DEDUP_REMOVED lines=15> */
[----:B------:R-:W0:Y:S01]  /*34300*/  SHFL.BFLY PT, R10, R31, 0x2, 0x1f ;  /* 0x0c401f001f0a7f89 */ /* 0x000e2200000e0000 */
[----:B------:R-:W-:Y:S02]  /*34310*/  R2UR UR8, R4 ;  /* 0x00000000040872ca */ /* 0x000fe400000e0000 */
[----:B------:R-:W-:Y:S02]  /*34320*/  R2UR UR9, R5 ;  /* 0x00000000050972ca */ /* 0x000fe400000e0000 */
[----:B0-----:R-:W-:Y:S01]  /*34330*/  FMNMX.FTZ R30, R31, R10, !PT ;  /* 0x0000000a1f1e7209 */ /* 0x001fe20007810000 */
[----:B------:R-:W-:Y:S04]  /*34340*/  ST.E desc[UR4][R8.64], R31 ;  /* 0x0000001f08007985 */ /* 0x000fe8000c101904 */
[----:B--2---:R-:W0:Y:S02]  /*34350*/  SHFL.BFLY PT, R11, R32, 0x2, 0x1f ;  /* 0x0c401f00200b7f89 */ /* 0x004e2400000e0000 */
[----:B0-----:R-:W-:-:S02]  /*34360*/  FMNMX.FTZ R34, R32, R11, !PT ;  /* 0x0000000b20227209 */ /* 0x001fc40007810000 */
[----:B------:R-:W0:Y:S04]  /*34370*/  SHFL.BFLY PT, R11, R30, 0x1, 0x1f ;  /* 0x0c201f001e0b7f89 */ /* 0x000e2800000e0000 */
[----:B------:R-:W1:Y:S01]  /*34380*/  SHFL.BFLY PT, R35, R34, 0x1, 0x1f ;  /* 0x0c201f0022237f89 */ /* 0x000e6200000e0000 */
[----:B0-----:R-:W-:Y:S02]  /*34390*/  FMNMX.FTZ R33, R30, R11, !PT ;  /* 0x0000000b1e217209 */ /* 0x001fe40007810000 */
[----:B-1----:R-:W-:-:S03]  /*343a0*/  FMNMX.FTZ R35, R34, R35, !PT ;  /* 0x0000002322237209 */ /* 0x002fc60007810000 */
[----:B------:R-:W-:Y:S04]  /*343b0*/  ST.E desc[UR6][R8.64], R33 ;  /* 0x0000002108007985 */ /* 0x000fe8000c101906 */
[----:B------:R0:W-:Y:S04]  /*343c0*/  ST.E desc[UR8][R8.64+0x4], R35 ;  /* 0x0000042308007985 */ /* 0x0001e8000c101908 */
[----:B------:R-:W2:Y:S04]  /*343d0*/  LDL.64 R10, [R6+0x70] ;  /* 0x00007000060a7983 */ /* 0x000ea80000100a00 */
[----:B--2---:R-:W2:Y:S04]  /*343e0*/  LD.E R32, desc[UR6][R10.64+0x20] ;  /* 0x000020060a207980 */ /* 0x004ea8000c101900 */
[----:B------:R-:W2:Y:S04]  /*343f0*/  LD.E R30, desc[UR4][R10.64] ;  /* 0x000000040a1e7980 */ /* 0x000ea8000c101900 */
[----:B------:R-:W3:Y:S01]  /*34400*/  LD.E R47, desc[UR4][R10.64+0x4] ;  /* 0x000004040a2f7980 */ /* 0x000ee2000c101900 */
[C---:B--2---:R-:W-:Y:S01]  /*34410*/  FMUL.FTZ R34, R30.reuse, R32 ;  /* 0x000000201e227220 */ /* 0x044fe20000410000 */
[----:B------:R-:W-:Y:S01]  /*34420*/  FSETP.NEU.FTZ.AND P1, PT, R30, -INF , PT ;  /* 0xff8000001e00780b */ /* 0x000fe20003f3d000 */
[----:B---3--:R-:W-:-:S03]  /*34430*/  FMUL.FTZ R46, R32, R47 ;  /* 0x0000002f202e7220 */ /* 0x008fc60000410000 */
[----:B------:R-:W-:Y:S02]  /*34440*/  FSEL R31, R34, RZ, P1 ;  /* 0x000000ff221f7208 */ /* 0x000fe40000800000 */
[----:B------:R-:W-:-:S03]  /*34450*/  FSETP.NEU.FTZ.AND P1, PT, R47, -INF , PT ;  /* 0xff8000002f00780b */ /* 0x000fc60003f3d000 */
[-CC-:B------:R-:W-:Y:S01]  /*34460*/  FFMA.FTZ R34, R68, R32.reuse, -R31.reuse ;  /* 0x0000002044227223 */ /* 0x180fe2000001081f */
[----:B------:R-:W-:Y:S01]  /*34470*/  FSEL R47, R46, RZ, P1 ;  /* 0x000000ff2e2f7208 */ /* 0x000fe20000800000 */
[-CC-:B0-----:R-:W-:Y:S02]  /*34480*/  FFMA.FTZ R8, R62, R32.reuse, -R31.reuse ;  /* 0x000000203e087223 */ /* 0x181fe4000001081f */
[----:B------:R0:W-:Y:S01]  /*34490*/  MUFU.EX2 R35, R34 ;  /* 0x0000002200237308 */ /* 0x0001e20000000800 */
[-C--:B------:R-:W-:Y:S01]  /*344a0*/  FFMA.FTZ R9, R64, R32.reuse, -R31 ;  /* 0x0000002040097223 */ /* 0x080fe2000001081f */
[-CC-:B------:R-:W-:Y:S01]  /*344b0*/  FFMA.FTZ R7, R7, R32.reuse, -R47.reuse ;  /* 0x0000002007077223 */ /* 0x180fe2000001082f */
[-C--:B------:R-:W-:Y:S01]  /*344c0*/  FFMA.FTZ R12, R12, R32.reuse, -R47 ;  /* 0x000000200c0c7223 */ /* 0x080fe2000001082f */
[-CC-:B------:R-:W-:Y:S01]  /*344d0*/  FFMA.FTZ R30, R66, R32.reuse, -R31.reuse ;  /* 0x00000020421e7223 */ /* 0x180fe2000001081f */
[----:B0-----:R-:W-:-:S03]  /*344e0*/  FFMA.FTZ R34, R78, R32, -R31 ;  /* 0x000000204e227223 */ /* 0x001fc6000001081f */
[----:B------:R-:W-:Y:S01]  /*344f0*/  MUFU.EX2 R164, R8 ;  /* 0x0000000800a47308 */ /* 0x000fe20000000800 */
[-C--:B------:R-:W-:Y:S01]  /*34500*/  FFMA.FTZ R13, R13, R32.reuse, -R47 ;  /* 0x000000200d0d7223 */ /* 0x080fe2000001082f */
[-C--:B------:R-:W-:Y:S01]  /*34510*/  FFMA.FTZ R42, R80, R32.reuse, -R31 ;  /* 0x00000020502a7223 */ /* 0x080fe2000001081f */
[----:B------:R-:W-:-:S05]  /*34520*/  FFMA.FTZ R15, R15, R32, -R47 ;  /* 0x000000200f0f7223 */ /* 0x000fca000001082f */
[----:B------:R0:W1:Y:S01]  /*34530*/  MUFU.EX2 R33, R9 ;  /* 0x0000000900217308 */ /* 0x0000620000000800 */
[----:B------:R-:W-:-:S07]  /*34540*/  FFMA.FTZ R36, R70, R32, -R31 ;  /* 0x0000002046247223 */ /* 0x000fce000001081f */
[----:B------:R-:W-:Y:S01]  /*34550*/  MUFU.EX2 R41, R34 ;  /* 0x0000002200297308 */ /* 0x000fe20000000800 */
[-C--:B0-----:R-:W-:Y:S01]  /*34560*/  FFMA.FTZ R9, R76, R32.reuse, -R31 ;  /* 0x000000204c097223 */ /* 0x081fe2000001081f */
[----:B------:R-:W-:-:S06]  /*34570*/  FFMA.FTZ R18, R18, R32, -R47 ;  /* 0x0000002012127223 */ /* 0x000fcc000001082f */
[----:B------:R-:W-:Y:S01]  /*34580*/  MUFU.EX2 R7, R7 ;  /* 0x0000000700077308 */ /* 0x000fe20000000800 */
[----:B------:R-:W-:-:S07]  /*34590*/  FFMA.FTZ R8, R74, R32, -R31 ;  /* 0x000000204a087223 */ /* 0x000fce000001081f */
[----:B------:R-:W0:Y:S01]  /*345a0*/  MUFU.EX2 R34, R12 ;  /* 0x0000000c00227308 */ /* 0x000e220000000800 */
[----:B------:R-:W-:-:S07]  /*345b0*/  FFMA.FTZ R37, R72, R32, -R31 ;  /* 0x0000002048257223 */ /* 0x000fce000001081f */
[----:B------:R-:W2:Y:S01]  /*345c0*/  MUFU.EX2 R30, R30 ;  /* 0x0000001e001e7308 */ /* 0x000ea20000000800 */
[----:B------:R-:W-:-:S07]  /*345d0*/  FFMA.FTZ R19, R19, R32, -R47 ;  /* 0x0000002013137223 */ /* 0x000fce000001082f */
[----:B------:R-:W3:Y:S01]  /*345e0*/  MUFU.EX2 R167, R13 ;  /* 0x0000000d00a77308 */ /* 0x000ee20000000800 */
[----:B------:R-:W-:-:S07]  /*345f0*/  FFMA.FTZ R20, R20, R32, -R47 ;  /* 0x0000002014147223 */ /* 0x000fce000001082f */
[----:B------:R-:W-:Y:S08]  /*34600*/  MUFU.EX2 R43, R42 ;  /* 0x0000002a002b7308 */ /* 0x000ff00000000800 */
[----:B------:R-:W4:Y:S08]  /*34610*/  MUFU.EX2 R42, R15 ;  /* 0x0000000f002a7308 */ /* 0x000f300000000800 */
[----:B------:R5:W-:Y:S01]  /*34620*/  MUFU.EX2 R39, R9 ;  /* 0x0000000900277308 */ /* 0x000be20000000800 */
[----:B------:R-:W-:-:S07]  /*34630*/  FFMA.FTZ R21, R21, R32, -R47 ;  /* 0x0000002015157223 */ /* 0x000fce000001082f */
[----:B------:R-:W4:Y:S01]  /*34640*/  MUFU.EX2 R36, R36 ;  /* 0x0000002400247308 */ /* 0x000f220000000800 */
[----:B-----5:R-:W-:-:S07]  /*34650*/  FFMA.FTZ R9, R82, R32, -R31 ;  /* 0x0000002052097223 */ /* 0x020fce000001081f */
[----:B------:R5:W-:Y:S08]  /*34660*/  MUFU.EX2 R170, R8 ;  /* 0x0000000800aa7308 */ /* 0x000bf00000000800 */
[----:B------:R-:W4:Y:S01]  /*34670*/  MUFU.EX2 R18, R18 ;  /* 0x0000001200127308 */ /* 0x000f220000000800 */
[-CC-:B-----5:R-:W-:Y:S01]  /*34680*/  FFMA.FTZ R8, R48, R32.reuse, -R31.reuse ;  /* 0x0000002030087223 */ /* 0x1a0fe2000001081f */
[----:B------:R-:W-:-:S06]  /*34690*/  FFMA.FTZ R38, R40, R32, -R31 ;  /* 0x0000002028267223 */ /* 0x000fcc000001081f */
[----:B------:R-:W5:Y:S01]  /*346a0*/  MUFU.EX2 R37, R37 ;  /* 0x0000002500257308 */ /* 0x000f620000000800 */
[----:B------:R-:W-:-:S07]  /*346b0*/  FFMA.FTZ R24, R24, R32, -R47 ;  /* 0x0000002018187223 */ /* 0x000fce000001082f */
[----:B------:R1:W-:Y:S08]  /*346c0*/  MUFU.EX2 R45, R9 ;  /* 0x00000009002d7308 */ /* 0x0003f00000000800 */
[----:B------:R0:W-:Y:S01]  /*346d0*/  MUFU.EX2 R176, R8 ;  /* 0x0000000800b07308 */ /* 0x0001e20000000800 */
[----:B-1----:R-:W-:-:S07]  /*346e0*/  FADD.FTZ R9, R164, R33 ;  /* 0x00000021a4097221 */ /* 0x002fce0000010000 */
[----:B------:R-:W1:Y:S01]  /*346f0*/  MUFU.EX2 R19, R19 ;  /* 0x0000001300137308 */ /* 0x000e620000000800 */
[----:B0-----:R-:W-:Y:S01]  /*34700*/  FADD.FTZ R8, R7, R34 ;  /* 0x0000002207087221 */ /* 0x001fe20000010000 */
[----:B--2---:R-:W-:-:S03]  /*34710*/  FADD.FTZ R12, R30, R9 ;  /* 0x000000091e0c7221 */ /* 0x004fc60000010000 */
[----:B---3--:R-:W-:-:S03]  /*34720*/  FADD.FTZ R9, R167, R8 ;  /* 0x00000008a7097221 */ /* 0x008fc60000010000 */
[----:B------:R-:W0:Y:S01]  /*34730*/  MUFU.EX2 R20, R20 ;  /* 0x0000001400147308 */ /* 0x000e220000000800 */
[----:B------:R-:W-:Y:S01]  /*34740*/  FADD.FTZ R13, R35, R12 ;  /* 0x0000000c230d7221 */ /* 0x000fe20000010000 */
[----:B----4-:R-:W-:Y:S01]  /*34750*/  FADD.FTZ R9, R42, R9 ;  /* 0x000000092a097221 */ /* 0x010fe20000010000 */
[----:B------:R-:W-:-:S05]  /*34760*/  FFMA.FTZ R25, R25, R32, -R47 ;  /* 0x0000002019197223 */ /* 0x000fca000001082f */
[----:B------:R-:W2:Y:S01]  /*34770*/  MUFU.EX2 R21, R21 ;  /* 0x0000001500157308 */ /* 0x000ea20000000800 */
[----:B------:R-:W-:Y:S01]  /*34780*/  FADD.FTZ R8, R36, R13 ;  /* 0x0000000d24087221 */ /* 0x000fe20000010000 */
[-C--:B------:R-:W-:Y:S01]  /*34790*/  FFMA.FTZ R40, R44, R32.reuse, -R31 ;  /* 0x000000202c287223 */ /* 0x080fe2000001081f */
[----:B------:R-:W-:Y:S01]  /*347a0*/  FADD.FTZ R12, R18, R9 ;  /* 0x00000009120c7221 */ /* 0x000fe20000010000 */
[----:B------:R-:W-:-:S04]  /*347b0*/  FFMA.FTZ R26, R26, R32, -R47 ;  /* 0x000000201a1a7223 */ /* 0x000fc8000001082f */
[----:B------:R-:W3:Y:S01]  /*347c0*/  MUFU.EX2 R38, R38 ;  /* 0x0000002600267308 */ /* 0x000ee20000000800 */
[----:B-----5:R-:W-:Y:S01]  /*347d0*/  FADD.FTZ R9, R37, R8 ;  /* 0x0000000825097221 */ /* 0x020fe20000010000 */
[----:B-1----:R-:W-:-:S06]  /*347e0*/  FADD.FTZ R13, R19, R12 ;  /* 0x0000000c130d7221 */ /* 0x002fcc0000010000 */
[----:B------:R-:W1:Y:S01]  /*347f0*/  MUFU.EX2 R24, R24 ;  /* 0x0000001800187308 */ /* 0x000e620000000800 */
[----:B------:R-:W-:Y:S01]  /*34800*/  FFMA.FTZ R27, R27, R32, -R47 ;  /* 0x000000201b1b7223 */ /* 0x000fe2000001082f */
[----:B------:R-:W-:Y:S01]  /*34810*/  FADD.FTZ R8, R170, R9 ;  /* 0x00000009aa087221 */ /* 0x000fe20000010000 */
[----:B0-----:R-:W-:-:S05]  /*34820*/  FADD.FTZ R12, R20, R13 ;  /* 0x0000000d140c7221 */ /* 0x001fca0000010000 */
[----:B------:R-:W0:Y:S01]  /*34830*/  MUFU.EX2 R25, R25 ;  /* 0x0000001900197308 */ /* 0x000e220000000800 */
[----:B------:R-:W-:Y:S01]  /*34840*/  FFMA.FTZ R28, R28, R32, -R47 ;  /* 0x000000201c1c7223 */ /* 0x000fe2000001082f */
[----:B------:R-:W-:-:S06]  /*34850*/  FADD.FTZ R9, R39, R8 ;  /* 0x0000000827097221 */ /* 0x000fcc0000010000 */
[----:B------:R-:W4:Y:S01]  /*34860*/  MUFU.EX2 R40, R40 ;  /* 0x0000002800287308 */ /* 0x000f220000000800 */
[----:B--2---:R-:W-:Y:S01]  /*34870*/  FADD.FTZ R13, R21, R12 ;  /* 0x0000000c150d7221 */ /* 0x004fe20000010000 */
[----:B------:R-:W-:-:S06]  /*34880*/  FFMA.FTZ R3, R3, R32, -R47 ;  /* 0x0000002003037223 */ /* 0x000fcc000001082f */
[----:B------:R-:W2:Y:S01]  /*34890*/  MUFU.EX2 R26, R26 ;  /* 0x0000001a001a7308 */ /* 0x000ea20000000800 */
[----:B---3--:R-:W-:Y:S01]  /*348a0*/  FADD.FTZ R8, R38, R9 ;  /* 0x0000000926087221 */ /* 0x008fe20000010000 */
[----:B------:R-:W-:Y:S01]  /*348b0*/  FFMA.FTZ R44, R52, R32, -R31 ;  /* 0x00000020342c7223 */ /* 0x000fe2000001081f */
[----:B-1----:R-:W-:-:S05]  /*348c0*/  FADD.FTZ R12, R24, R13 ;  /* 0x0000000d180c7221 */ /* 0x002fca0000010000 */
[----:B------:R-:W1:Y:S01]  /*348d0*/  MUFU.EX2 R27, R27 ;  /* 0x0000001b001b7308 */ /* 0x000e620000000800 */
[----:B------:R-:W-:Y:S01]  /*348e0*/  FFMA.FTZ R14, R14, R32, -R47 ;  /* 0x000000200e0e7223 */ /* 0x000fe2000001082f */
[----:B------:R-:W-:Y:S01]  /*348f0*/  FADD.FTZ R9, R41, R8 ;  /* 0x0000000829097221 */ /* 0x000fe20000010000 */
[----:B0-----:R-:W-:-:S05]  /*34900*/  FADD.FTZ R13, R25, R12 ;  /* 0x0000000c190d7221 */ /* 0x001fca0000010000 */
[----:B------:R-:W0:Y:S01]  /*34910*/  MUFU.EX2 R28, R28 ;  /* 0x0000001c001c7308 */ /* 0x000e220000000800 */
[-C--:B------:R-:W-:Y:S01]  /*34920*/  FFMA.FTZ R31, R60, R32.reuse, -R31 ;  /* 0x000000203c1f7223 */ /* 0x080fe2000001081f */
[----:B------:R-:W-:Y:S01]  /*34930*/  FFMA.FTZ R29, R29, R32, -R47 ;  /* 0x000000201d1d7223 */ /* 0x000fe2000001082f */
[----:B----4-:R-:W-:-:S05]  /*34940*/  FADD.FTZ R8, R40, R9 ;  /* 0x0000000928087221 */ /* 0x010fca0000010000 */
[----:B------:R-:W3:Y:S01]  /*34950*/  MUFU.EX2 R3, R3 ;  /* 0x0000000300037308 */ /* 0x000ee20000000800 */
[----:B--2---:R-:W-:Y:S01]  /*34960*/  FADD.FTZ R12, R26, R13 ;  /* 0x0000000d1a0c7221 */ /* 0x004fe20000010000 */
[----:B------:R-:W-:-:S06]  /*34970*/  FADD.FTZ R9, R43, R8 ;  /* 0x000000082b097221 */ /* 0x000fcc0000010000 */
[----:B------:R-:W2:Y:S01]  /*34980*/  MUFU.EX2 R44, R44 ;  /* 0x0000002c002c7308 */ /* 0x000ea20000000800 */
[----:B-1----:R-:W-:-:S07]  /*34990*/  FADD.FTZ R13, R27, R12 ;  /* 0x0000000c1b0d7221 */ /* 0x002fce0000010000 */
[----:B------:R-:W1:Y:S01]  /*349a0*/  MUFU.EX2 R179, R14 ;  /* 0x0000000e00b37308 */ /* 0x000e620000000800 */
[----:B------:R-:W-:Y:S01]  /*349b0*/  FADD.FTZ R8, R176, R9 ;  /* 0x00000009b0087221 */ /* 0x000fe20000010000 */
[----:B0-----:R-:W-:-:S06]  /*349c0*/  FADD.FTZ R12, R28, R13 ;  /* 0x0000000d1c0c7221 */ /* 0x001fcc0000010000 */
[----:B------:R-:W0:Y:S08]  /*349d0*/  MUFU.EX2 R31, R31 ;  /* 0x0000001f001f7308 */ /* 0x000e300000000800 */
[----:B------:R0:W4:Y:S01]  /*349e0*/  MUFU.EX2 R32, R29 ;  /* 0x0000001d00207308 */ /* 0x0001220000000800 */
[----:B------:R-:W-:Y:S01]  /*349f0*/  FADD.FTZ R9, R45, R8 ;  /* 0x000000082d097221 */ /* 0x000fe20000010000 */
[----:B---3--:R-:W-:-:S03]  /*34a00*/  FADD.FTZ R12, R3, R12 ;  /* 0x0000000c030c7221 */ /* 0x008fc60000010000 */
[----:B--2---:R-:W-:Y:S01]  /*34a10*/  FADD.FTZ R8, R44, R9 ;  /* 0x000000092c087221 */ /* 0x004fe20000010000 */
[----:B-1----:R-:W-:-:S03]  /*34a20*/  FADD.FTZ R9, R179, R12 ;  /* 0x0000000cb3097221 */ /* 0x002fc60000010000 */
[----:B0-----:R-:W-:Y:S01]  /*34a30*/  FADD.FTZ R29, R31, R8 ;  /* 0x000000081f1d7221 */ /* 0x001fe20000010000 */
[----:B----4-:R-:W-:-:S04]  /*34a40*/  FADD.FTZ R47, R32, R9 ;  /* 0x00000009202f7221 */ /* 0x010fc80000010000 */
[----:B------:R-:W-:Y:S04]  /*34a50*/  ST.E desc[UR4][R10.64+0x10], R29 ;  /* 0x0000101d0a007985 */ /* 0x000fe8000c101904 */
[----:B------:R0:W-:Y:S04]  /*34a60*/  ST.E desc[UR6][R10.64+0x14], R47 ;  /* 0x0000142f0a007985 */ /* 0x0001e8000c101906 */
[----:B------:R-:W2:Y:S01]  /*34a70*/  LDL.64 R12, [R6+0x80] ;  /* 0x00008000060c7983 */ /* 0x000ea20000100a00 */
[----:B------:R-:W-:Y:S06]  /*34a80*/  BAR.SYNC.DEFER_BLOCKING 0xf, 0x100 ;  /* 0x03c4000000007b1d */ /* 0x000fec0000010000 */
[----:B------:R-:W3:Y:S01]  /*34a90*/  LDL.64 R8, [R6+0x88] ;  /* 0x0000880006087983 */ /* 0x000ee20000100a00 */
[----:B------:R-:W-:-:S02]  /*34aa0*/  F2FP.BF16.F32.PACK_AB R164, R33, R164 ;  /* 0x000000a421a4723e */ /* 0x000fc400000010ff */
[----:B------:R-:W-:Y:S01]  /*34ab0*/  F2FP.BF16.F32.PACK_AB R166, R35, R30 ;  /* 0x0000001e23a6723e */ /* 0x000fe200000010ff */
[----:B0-----:R-:W4:Y:S04]  /*34ac0*/  LDL.64 R10, [R6+0x90] ;  /* 0x00009000060a7983 */ /* 0x001f280000100a00 */
[----:B--2---:R-:W2:Y:S04]  /*34ad0*/  LD.E.64 R12, desc[UR4][R12.64+0x10] ;  /* 0x000010040c0c7980 */ /* 0x004ea8000c101b00 */
[----:B--2---:R-:W2:Y:S04]  /*34ae0*/  LD.E.64 R14, desc[UR6][R12.64+0x8] ;  /* 0x000008060c0e7980 */ /* 0x004ea8000c101b00 */
[----:B------:R-:W5:Y:S01]  /*34af0*/  LD.E.64 R48, desc[UR4][R12.64] ;  /* 0x000000040c307980 */ /* 0x000f62000c101b00 */
[----:B------:R-:W-:-:S02]  /*34b00*/  F2FP.BF16.F32.PACK_AB R165, R34, R7 ;  /* 0x0000000722a5723e */ /* 0x000fc400000010ff */
[----:B------:R-:W-:Y:S02]  /*34b10*/  F2FP.BF16.F32.PACK_AB R167, R42, R167 ;  /* 0x000000a72aa7723e */ /* 0x000fe400000010ff */
[----:B------:R-:W-:Y:S02]  /*34b20*/  F2FP.BF16.F32.PACK_AB R168, R37, R36 ;  /* 0x0000002425a8723e */ /* 0x000fe400000010ff */
[----:B------:R-:W-:Y:S02]  /*34b30*/  F2FP.BF16.F32.PACK_AB R170, R39, R170 ;  /* 0x000000aa27aa723e */ /* 0x000fe400000010ff */
[----:B------:R-:W-:Y:S01]  /*34b40*/  F2FP.BF16.F32.PACK_AB R169, R19, R18 ;  /* 0x0000001213a9723e */ /* 0x000fe200000010ff */
[----:B------:R-:W4:Y:S01]  /*34b50*/  LDL.64 R12, [R6] ;  /* 0x00000000060c7983 */ /* 0x000f220000100a00 */
        /* <DEDUP_REMOVED lines=9> */
[----:B--2---:R-:W-:-:S05]  /*34bf0*/  MOV R29, R14 ;  /* 0x0000000e001d7202 */ /* 0x004fca0000000f00 */
[--C-:B-----5:R-:W-:Y:S02]  /*34c00*/  IMAD R48, R48, 0x2, R29.reuse ;  /* 0x0000000230307824 */ /* 0x120fe400078e021d */
[C---:B------:R-:W-:Y:S02]  /*34c10*/  IMAD R14, R49.reuse, 0x2, R29 ;  /* 0x00000002310e7824 */ /* 0x040fe400078e021d */
[----:B------:R-:W-:Y:S01]  /*34c20*/  IMAD R49, R49, 0x2, R48 ;  /* 0x0000000231317824 */ /* 0x000fe200078e0230 */
[----:B------:R0:W-:Y:S04]  /*34c30*/  STSM.16.M88.4 [R29], R164 ;  /* 0x000000a41d007844 */ /* 0x0001e80000000200 */
[----:B------:R-:W-:Y:S04]  /*34c40*/  STSM.16.M88.4 [R48], R168 ;  /* 0x000000a830007844 */ /* 0x000fe80000000200 */
[----:B------:R-:W-:Y:S04]  /*34c50*/  STSM.16.M88.4 [R14], R172 ;  /* 0x000000ac0e007844 */ /* 0x000fe80000000200 */
[----:B------:R1:W-:Y:S04]  /*34c60*/  STSM.16.M88.4 [R49], R176 ;  /* 0x000000b031007844 */ /* 0x0003e80000000200 */
[----:B---3--:R-:W2:Y:S01]  /*34c70*/  LD.E R3, desc[UR4][R8.64] ;  /* 0x0000000408037980 */ /* 0x008ea2000c101900 */
[----:B------:R-:W-:-:S02]  /*34c80*/  R2UR UR10, R4 ;  /* 0x00000000040a72ca */ /* 0x000fc400000e0000 */
[C---:B------:R-:W-:Y:S01]  /*34c90*/  R2UR UR11, R5.reuse ;  /* 0x00000000050b72ca */ /* 0x040fe200000e0000 */
[----:B----4-:R-:W3:Y:S01]  /*34ca0*/  LD.E R13, desc[UR6][R12.64] ;  /* 0x000000060c0d7980 */ /* 0x010ee2000c101900 */
[C---:B------:R-:W-:Y:S02]  /*34cb0*/  R2UR UR28, R4.reuse ;  /* 0x00000000041c72ca */ /* 0x040fe400000e0000 */
[----:B------:R-:W-:Y:S01]  /*34cc0*/  R2UR UR29, R5 ;  /* 0x00000000051d72ca */ /* 0x000fe200000e0000 */
[----:B------:R-:W3:Y:S04]  /*34cd0*/  LD.E.64 R10, desc[UR4][R10.64] ;  /* 0x000000040a0a7980 */ /* 0x000ee8000c101b00 */
[----:B------:R-:W4:Y:S04]  /*34ce0*/  LD.E R7, desc[UR6][R8.64+0x4] ;  /* 0x0000040608077980 */ /* 0x000f28000c101900 */
[----:B------:R-:W5:Y:S04]  /*34cf0*/  LD.E R15, desc[UR8][R8.64+0x8] ;  /* 0x00000808080f7980 */ /* 0x000f68000c101900 */
[----:B------:R-:W3:Y:S01]  /*34d00*/  LD.E R19, desc[UR10][R8.64+0xc] ;  /* 0x00000c0a08137980 */ /* 0x000ee2000c101900 */
[----:B------:R-:W-:-:S02]  /*34d10*/  R2UR UR12, R4 ;  /* 0x00000000040c72ca */ /* 0x000fc400000e0000 */
[C---:B------:R-:W-:Y:S01]  /*34d20*/  R2UR UR13, R5.reuse ;  /* 0x00000000050d72ca */ /* 0x040fe200000e0000 */
[----:B------:R-:W3:Y:S01]  /*34d30*/  LD.E R25, desc[UR4][R8.64+0x14] ;  /* 0x0000140408197980 */ /* 0x000ee2000c101900 */
[C---:B------:R-:W-:Y:S02]  /*34d40*/  R2UR UR14, R4.reuse ;  /* 0x00000000040e72ca */ /* 0x040fe400000e0000 */
[C---:B------:R-:W-:Y:S01]  /*34d50*/  R2UR UR15, R5.reuse ;  /* 0x00000000050f72ca */ /* 0x040fe200000e0000 */
[----:B------:R-:W3:Y:S01]  /*34d60*/  LD.E R27, desc[UR6][R8.64+0x18] ;  /* 0x00001806081b7980 */ /* 0x000ee2000c101900 */
[C---:B------:R-:W-:Y:S02]  /*34d70*/  R2UR UR16, R4.reuse ;  /* 0x00000000041072ca */ /* 0x040fe400000e0000 */
[----:B------:R-:W-:Y:S01]  /*34d80*/  R2UR UR17, R5 ;  /* 0x00000000051172ca */ /* 0x000fe200000e0000 */
[----:B0-----:R-:W3:Y:S01]  /*34d90*/  LD.E R29, desc[UR8][R8.64+0x1c] ;  /* 0x00001c08081d7980 */ /* 0x001ee2000c101900 */
        /* <DEDUP_REMOVED lines=8> */
[----:B------:R-:W3:Y:S01]  /*34e20*/  LD.E R33, desc[UR12][R8.64+0x24] ;  /* 0x0000240c08217980 */ /* 0x000ee2000c101900 */
[----:B------:R-:W-:-:S02]  /*34e30*/  R2UR UR24, R4 ;  /* 0x00000000041872ca */ /* 0x000fc400000e0000 */
[C---:B------:R-:W-:Y:S01]  /*34e40*/  R2UR UR25, R5.reuse ;  /* 0x00000000051972ca */ /* 0x040fe200000e0000 */
[----:B------:R-:W3:Y:S01]  /*34e50*/  LD.E R35, desc[UR14][R8.64+0x28] ;  /* 0x0000280e08237980 */ /* 0x000ee2000c101900 */
[----:B------:R-:W-:Y:S02]  /*34e60*/  R2UR UR26, R4 ;  /* 0x00000000041a72ca */ /* 0x000fe400000e0000 */
[----:B------:R-:W-:Y:S01]  /*34e70*/  R2UR UR27, R5 ;  /* 0x00000000051b72ca */ /* 0x000fe200000e0000 */
[----:B------:R-:W3:Y:S04]  /*34e80*/  LD.E R37, desc[UR16][R8.64+0x2c] ;  /* 0x00002c1008257980 */ /* 0x000ee8000c101900 */
[----:B------:R-:W3:Y:S04]  /*34e90*/  LD.E R39, desc[UR18][R8.64+0x30] ;  /* 0x0000301208277980 */ /* 0x000ee8000c101900 */
[----:B------:R-:W3:Y:S04]  /*34ea0*/  LD.E R41, desc[UR20][R8.64+0x34] ;  /* 0x0000341408297980 */ /* 0x000ee8000c101900 */
[----:B------:R-:W3:Y:S04]  /*34eb0*/  LD.E R43, desc[UR22][R8.64+0x38] ;  /* 0x00003816082b7980 */ /* 0x000ee8000c101900 */
[----:B------:R-:W3:Y:S04]  /*34ec0*/  LD.E R45, desc[UR24][R8.64+0x3c] ;  /* 0x00003c18082d7980 */ /* 0x000ee8000c101900 */
[----:B------:R-:W3:Y:S04]  /*34ed0*/  LD.E R47, desc[UR26][R8.64+0x40] ;  /* 0x0000401a082f7980 */ /* 0x000ee8000c101900 */
[----:B-1----:R-:W3:Y:S04]  /*34ee0*/  LD.E R49, desc[UR28][R8.64+0x44] ;  /* 0x0000441c08317980 */ /* 0x002ee8000c101900 */
[----:B------:R-:W3:Y:S04]  /*34ef0*/  LD.E R51, desc[UR4][R8.64+0x48] ;  /* 0x0000480408337980 */ /* 0x000ee8000c101900 */
        /* <DEDUP_REMOVED lines=24> */
[----:B--2---:R0:W-:Y:S04]  /*35080*/  ST.E desc[UR8][R8.64], R3 ;  /* 0x0000000308007985 */ /* 0x0041e8000c101908 */
[----:B0-----:R-:W2:Y:S04]  /*35090*/  LD.E R3, desc[UR28][R8.64+0xac] ;  /* 0x0000ac1c08037980 */ /* 0x001ea8000c101900 */
[----:B----4-:R0:W-:Y:S04]  /*350a0*/  ST.E desc[UR10][R8.64+0x4], R7 ;  /* 0x0000040708007985 */ /* 0x0101e8000c10190a */
[----:B-----5:R1:W-:Y:S04]  /*350b0*/  ST.E desc[UR12][R8.64+0x8], R15 ;  /* 0x0000080f08007985 */ /* 0x0203e8000c10190c */
[----:B---3--:R3:W-:Y:S04]  /*350c0*/  ST.E desc[UR14][R8.64+0xc], R19 ;  /* 0x00000c1308007985 */ /* 0x0087e8000c10190e */
[----:B0-----:R-:W4:Y:S04]  /*350d0*/  LD.E R7, desc[UR6][R8.64+0xb0] ;  /* 0x0000b00608077980 */ /* 0x001f28000c101900 */
[----:B-1----:R-:W5:Y:S04]  /*350e0*/  LD.E R15, desc[UR6][R8.64+0xb4] ;  /* 0x0000b406080f7980 */ /* 0x002f68000c101900 */
[----:B---3--:R-:W3:Y:S04]  /*350f0*/  LD.E R19, desc[UR6][R8.64+0xb8] ;  /* 0x0000b80608137980 */ /* 0x008ee8000c101900 */
        /* <DEDUP_REMOVED lines=105> */
[----:B----4-:R0:W-:Y:S04]  /*35790*/  ST.E desc[UR4][R8.64+0x130], R7 ;  /* 0x0001300708007985 */ /* 0x0101e8000c101904 */
[----:B-----5:R1:W-:Y:S04]  /*357a0*/  ST.E desc[UR4][R8.64+0x134], R15 ;  /* 0x0001340f08007985 */ /* 0x0203e8000c101904 */
[----:B---3--:R3:W-:Y:S04]  /*357b0*/  ST.E desc[UR4][R8.64+0x138], R19 ;  /* 0x0001381308007985 */ /* 0x0087e8000c101904 */
[----:B--2---:R2:W-:Y:S04]  /*357c0*/  ST.E desc[UR4][R8.64+0x13c], R3 ;  /* 0x00013c0308007985 */ /* 0x0045e8000c101904 */
[----:B0-----:R-:W4:Y:S04]  /*357d0*/  LD.E R7, desc[UR6][R8.64+0x140] ;  /* 0x0001400608077980 */ /* 0x001f28000c101900 */
[----:B----4-:R0:W-:Y:S04]  /*357e0*/  ST.E desc[UR4][R8.64+0x140], R7 ;  /* 0x0001400708007985 */ /* 0x0101e8000c101904 */
[----:B-1----:R-:W4:Y:S04]  /*357f0*/  LD.E R15, desc[UR6][R8.64+0x144] ;  /* 0x00014406080f7980 */ /* 0x002f28000c101900 */
[----:B----4-:R1:W-:Y:S04]  /*35800*/  ST.E desc[UR4][R8.64+0x144], R15 ;  /* 0x0001440f08007985 */ /* 0x0103e8000c101904 */
[----:B---3--:R-:W3:Y:S04]  /*35810*/  LD.E R19, desc[UR6][R8.64+0x148] ;  /* 0x0001480608137980 */ /* 0x008ee8000c101900 */
[----:B---3--:R3:W-:Y:S04]  /*35820*/  ST.E desc[UR4][R8.64+0x148], R19 ;  /* 0x0001481308007985 */ /* 0x0087e8000c101904 */
[----:B--2---:R-:W2:Y:S04]  /*35830*/  LD.E R3, desc[UR6][R8.64+0x14c] ;  /* 0x00014c0608037980 */ /* 0x004ea8000c101900 */
        /* <DEDUP_REMOVED lines=82> */
[----:B----4-:R-:W-:Y:S04]  /*35d60*/  ST.E desc[UR4][R8.64+0x1f0], R7 ;  /* 0x0001f00708007985 */ /* 0x010fe8000c101904 */
[----:B-1----:R-:W4:Y:S04]  /*35d70*/  LD.E R15, desc[UR6][R8.64+0x1f4] ;  /* 0x0001f406080f7980 */ /* 0x002f28000c101900 */
[----:B----4-:R-:W-:Y:S04]  /*35d80*/  ST.E desc[UR4][R8.64+0x1f4], R15 ;  /* 0x0001f40f08007985 */ /* 0x010fe8000c101904 */
[----:B---3--:R-:W3:Y:S01]  /*35d90*/  LD.E R19, desc[UR6][R8.64+0x1f8] ;  /* 0x0001f80608137980 */ /* 0x008ee2000c101900 */
[----:B------:R-:W-:-:S03]  /*35da0*/  IMAD R10, R13, 0x1000, R10 ;  /* 0x000010000d0a7824 */ /* 0x000fc600078e020a */
[----:B---3--:R-:W-:Y:S04]  /*35db0*/  ST.E desc[UR4][R8.64+0x1f8], R19 ;  /* 0x0001f81308007985 */ /* 0x008fe8000c101904 */
[----:B--2---:R-:W2:Y:S01]  /*35dc0*/  LD.E R3, desc[UR6][R8.64+0x1fc] ;  /* 0x0001fc0608037980 */ /* 0x004ea2000c101900 */
[----:B------:R-:W-:Y:S02]  /*35dd0*/  R2UR UR6, R10 ;  /* 0x000000000a0672ca */ /* 0x000fe400000e0000 */
[----:B------:R-:W-:Y:S02]  /*35de0*/  R2UR UR7, R11 ;  /* 0x000000000b0772ca */ /* 0x000fe400000e0000 */
[----:B------:R-:W-:Y:S02]  /*35df0*/  R2UR UR8, R4 ;  /* 0x00000000040872ca */ /* 0x000fe400000e0000 */
[----:B------:R-:W-:-:S02]  /*35e00*/  R2UR UR9, R5 ;  /* 0x00000000050972ca */ /* 0x000fc400000e0000 */
[C---:B------:R-:W-:Y:S02]  /*35e10*/  R2UR UR10, R4.reuse ;  /* 0x00000000040a72ca */ /* 0x040fe400000e0000 */
[C---:B------:R-:W-:Y:S02]  /*35e20*/  R2UR UR11, R5.reuse ;  /* 0x00000000050b72ca */ /* 0x040fe400000e0000 */
[C---:B------:R-:W-:Y:S02]  /*35e30*/  R2UR UR12, R4.reuse ;  /* 0x00000000040c72ca */ /* 0x040fe400000e0000 */
[C---:B------:R-:W-:Y:S02]  /*35e40*/  R2UR UR13, R5.reuse ;  /* 0x00000000050d72ca */ /* 0x040fe400000e0000 */
        /* <DEDUP_REMOVED lines=43> */
[----:B------:R-:W-:Y:S01]  /*36100*/  R2UR UR61, R5 ;  /* 0x00000000053d72ca */ /* 0x000fe200000e0000 */
[----:B--2---:R-:W-:Y:S01]  /*36110*/  ST.E desc[UR4][R8.64+0x1fc], R3 ;  /* 0x0001fc0308007985 */ /* 0x004fe2000c101904 */
[----:B------:R-:W-:-:S06]  /*36120*/  WARPGROUP.ARRIVE ;  /* 0x00000000000079c5 */ /* 0x000fcc0000000000 */
[----:B------:R-:W-:Y:S01]  /*36130*/  HGMMA.64x256x16.F32.BF16 R24, R164, gdesc[UR4].tnspB, RZ, !UPT, gsb0 ;  /* 0x43e00004a4187df0 */ /* 0x000fe2000c0018ff */
[----:B------:R-:W-:Y:S02]  /*36140*/  R2UR UR4, R4 ;  /* 0x00000000040472ca */ /* 0x000fe400000e0000 */
[----:B------:R-:W-:Y:S01]  /*36150*/  R2UR UR5, R5 ;  /* 0x00000000050572ca */ /* 0x000fe200000e0000 */
[----:B------:R-:W-:Y:S02]  /*36160*/  VIADD R12, R10, 0x80 ;  /* 0x000000800a0c7836 */ /* 0x000fe40000000000 */
[----:B------:R-:W-:-:S03]  /*36170*/  IMAD.MOV.U32 R13, RZ, RZ, R11 ;  /* 0x000000ffff0d7224 */ /* 0x000fc600078e000b */
        /* <DEDUP_REMOVED lines=12> */
[----:B------:R-:W-:Y:S01]  /*36240*/  ST.E desc[UR26][R8.64+0x24], R33 ;  /* 0x0000242108007985 */ /* 0x000fe2000c10191a */
[----:B------:R-:W-:-:S03]  /*36250*/  R2UR UR8, R4 ;  /* 0x00000000040872ca */ /* 0x000fc600000e0000 */
[----:B------:R-:W-:Y:S01]  /*36260*/  ST.E desc[UR28][R8.64+0x28], R34 ;  /* 0x0000282208007985 */ /* 0x000fe2000c10191c */
[----:B------:R-:W-:-:S03]  /*36270*/  R2UR UR9, R5 ;  /* 0x00000000050972ca */ /* 0x000fc600000e0000 */
[----:B------:R-:W-:Y:S01]  /*36280*/  ST.E desc[UR30][R8.64+0x2c], R35 ;  /* 0x00002c2308007985 */ /* 0x000fe2000c10191e */
[----:B------:R-:W-:-:S03]  /*36290*/  R2UR UR10, R4 ;  /* 0x00000000040a72ca */ /* 0x000fc600000e0000 */
[----:B------:R-:W-:Y:S01]  /*362a0*/  ST.E desc[UR32][R8.64+0x30], R36 ;  /* 0x0000302408007985 */ /* 0x000fe2000c101920 */
[----:B------:R-:W-:-:S03]  /*362b0*/  R2UR UR11, R5 ;  /* 0x00000000050b72ca */ /* 0x000fc600000e0000 */
[----:B------:R-:W-:Y:S01]  /*362c0*/  ST.E desc[UR34][R8.64+0x34], R37 ;  /* 0x0000342508007985 */ /* 0x000fe2000c101922 */
[C---:B------:R-:W-:Y:S02]  /*362d0*/  R2UR UR12, R4.reuse ;  /* 0x00000000040c72ca */ /* 0x040fe400000e0000 */
[C---:B------:R-:W-:Y:S01]  /*362e0*/  R2UR UR13, R5.reuse ;  /* 0x00000000050d72ca */ /* 0x040fe200000e0000 */
[----:B------:R-:W-:Y:S01]  /*362f0*/  ST.E desc[UR38][R8.64+0x38], R38 ;  /* 0x0000382608007985 */ /* 0x000fe2000c101926 */
[C---:B------:R-:W-:Y:S02]  /*36300*/  R2UR UR14, R4.reuse ;  /* 0x00000000040e72ca */ /* 0x040fe400000e0000 */
[C---:B------:R-:W-:Y:S01]  /*36310*/  R2UR UR15, R5.reuse ;  /* 0x00000000050f72ca */ /* 0x040fe200000e0000 */
[----:B------:R-:W-:Y:S01]  /*36320*/  ST.E desc[UR40][R8.64+0x3c], R39 ;  /* 0x00003c2708007985 */ /* 0x000fe2000c101928 */
[C---:B------:R-:W-:Y:S02]  /*36330*/  R2UR UR16, R4.reuse ;  /* 0x00000000041072ca */ /* 0x040fe400000e0000 */
[----:B------:R-:W-:Y:S01]  /*36340*/  R2UR UR17, R5 ;  /* 0x00000000051172ca */ /* 0x000fe200000e0000 */
[----:B------:R-:W-:Y:S01]  /*36350*/  ST.E desc[UR42][R8.64+0x40], R40 ;  /* 0x0000402808007985 */ /* 0x000fe2000c10192a */
[----:B------:R-:W-:-:S02]  /*36360*/  R2UR UR18, R4 ;  /* 0x00000000041272ca */ /* 0x000fc400000e0000 */
        /* <DEDUP_REMOVED lines=288> */
[----:B------:R-:W-:Y:S01]  /*37570*/  R2UR UR59, R5 ;  /* 0x00000000053b72ca */ /* 0x000fe200000e0000 */
        /* <DEDUP_REMOVED lines=460> */
[----:B------:R-:W-:Y:S01]  /*39240*/  VIADD R10, R10, 0x180 ;  /* 0x000001800a0a7836 */ /* 0x000fe20000000000 */
[----:B------:R-:W-:-:S04]  /*39250*/  R2UR UR7, R11 ;  /* 0x000000000b0772ca */ /* 0x000fc800000e0000 */
        /* <DEDUP_REMOVED lines=357> */
[----:B------:R-:W-:Y:S01]  /*3a8b0*/  R2UR UR25, R5 ;  /* 0x00000000051972ca */ /* 0x000fe200000e0000 */
[----:B------:R-:W-:Y:S02]  /*3a8c0*/  WARPGROUP.DEPBAR.LE gsb0, 0x0 ;  /* 0x00008000000079c5 */ /* 0x000fe40000010000 */
[----:B------:R-:W-:Y:S01]  /*3a8d0*/  ST.E desc[UR4][R8.64], R24 ;  /* 0x0000001808007985 */ /* 0x000fe2000c101904 */
[----:B------:R-:W-:-:S02]  /*3a8e0*/  R2UR UR4, R4 ;  /* 0x00000000040472ca */ /* 0x000fc400000e0000 */
[----:B------:R-:W-:Y:S01]  /*3a8f0*/  R2UR UR5, R5 ;  /* 0x00000000050572ca */ /* 0x000fe200000e0000 */
[----:B------:R-:W-:Y:S04]  /*3a900*/  ST.E desc[UR6][R8.64+0x4], R25 ;  /* 0x0000041908007985 */ /* 0x000fe8000c101906 */
[----:B------:R-:W-:Y:S04]  /*3a910*/  ST.E desc[UR8][R8.64+0x8], R26 ;  /* 0x0000081a08007985 */ /* 0x000fe8000c101908 */
[----:B------:R-:W-:Y:S01]  /*3a920*/  ST.E desc[UR10][R8.64+0xc], R27 ;  /* 0x00000c1b08007985 */ /* 0x000fe2000c10190a */
[----:B------:R-:W-:-:S03]  /*3a930*/  R2UR UR6, R4 ;  /* 0x00000000040672ca */ /* 0x000fc600000e0000 */
[----:B------:R-:W-:Y:S01]  /*3a940*/  ST.E desc[UR12][R8.64+0x10], R28 ;  /* 0x0000101c08007985 */ /* 0x000fe2000c10190c */
[----:B------:R-:W-:-:S03]  /*3a950*/  R2UR UR7, R5 ;  /* 0x00000000050772ca */ /* 0x000fc600000e0000 */
        /* <DEDUP_REMOVED lines=21> */
[C---:B------:R-:W-:Y:S02]  /*3aab0*/  R2UR UR20, R4.reuse ;  /* 0x00000000041472ca */ /* 0x040fe400000e0000 */
[----:B------:R-:W-:Y:S01]  /*3aac0*/  R2UR UR21, R5 ;  /* 0x00000000051572ca */ /* 0x000fe200000e0000 */
[----:B------:R-:W-:Y:S01]  /*3aad0*/  ST.E desc[UR6][R8.64+0x30], R36 ;  /* 0x0000302408007985 */ /* 0x000fe2000c101906 */
[----:B------:R-:W-:-:S02]  /*3aae0*/  R2UR UR22, R4 ;  /* 0x00000000041672ca */ /* 0x000fc400000e0000 */
[C---:B------:R-:W-:Y:S02]  /*3aaf0*/  R2UR UR23, R5.reuse ;  /* 0x00000000051772ca */ /* 0x040fe400000e0000 */
[C---:B------:R-:W-:Y:S02]  /*3ab00*/  R2UR UR24, R4.reuse ;  /* 0x00000000041872ca */ /* 0x040fe400000e0000 */
[C---:B------:R-:W-:Y:S02]  /*3ab10*/  R2UR UR25, R5.reuse ;  /* 0x00000000051972ca */ /* 0x040fe400000e0000 */
        /* <DEDUP_REMOVED lines=33> */
[C---:B------:R-:W-:Y:S01]  /*3ad30*/  R2UR UR21, R5.reuse ;  /* 0x00000000051572ca */ /* 0x040fe200000e0000 */
[----:B------:R-:W-:Y:S01]  /*3ad40*/  ST.E desc[UR4][R8.64+0x64], R49 ;  /* 0x0000643108007985 */ /* 0x000fe2000c101904 */
[C---:B------:R-:W-:Y:S02]  /*3ad50*/  R2UR UR22, R4.reuse ;  /* 0x00000000041672ca */ /* 0x040fe400000e0000 */
[C---:B------:R-:W-:Y:S01]  /*3ad60*/  R2UR UR23, R5.reuse ;  /* 0x00000000051772ca */ /* 0x040fe200000e0000 */
[----:B------:R-:W-:Y:S01]  /*3ad70*/  ST.E desc[UR6][R8.64+0x68], R50 ;  /* 0x0000683208007985 */ /* 0x000fe2000c101906 */
[C---:B------:R-:W-:Y:S02]  /*3ad80*/  R2UR UR24, R4.reuse ;  /* 0x00000000041872ca */ /* 0x040fe400000e0000 */
[----:B------:R-:W-:Y:S02]  /*3ad90*/  R2UR UR25, R5 ;  /* 0x00000000051972ca */ /* 0x000fe400000e0000 */
[----:B------:R-:W-:-:S02]  /*3ada0*/  R2UR UR4, R4 ;  /* 0x00000000040472ca */ /* 0x000fc400000e0000 */
[C---:B------:R-:W-:Y:S02]  /*3adb0*/  R2UR UR5, R5.reuse ;  /* 0x00000000050572ca */ /* 0x040fe400000e0000 */
[C---:B------:R-:W-:Y:S02]  /*3adc0*/  R2UR UR6, R4.reuse ;  /* 0x00000000040672ca */ /* 0x040fe400000e0000 */
        /* <DEDUP_REMOVED lines=9> */
[----:B------:R-:W-:Y:S04]  /*3ae60*/  ST.E desc[UR20][R8.64+0x84], R57 ;  /* 0x0000843908007985 */ /* 0x000fe8000c101914 */
[----:B------:R-:W-:Y:S04]  /*3ae70*/  ST.E desc[UR22][R8.64+0x88], R58 ;  /* 0x0000883a08007985 */ /* 0x000fe8000c101916 */
[----:B------:R-:W-:Y:S01]  /*3ae80*/  ST.E desc[UR24][R8.64+0x8c], R59 ;  /* 0x00008c3b08007985 */ /* 0x000fe2000c101918 */
[----:B------:R-:W-:-:S03]  /*3ae90*/  R2UR UR10, R4 ;  /* 0x00000000040a72ca */ /* 0x000fc600000e0000 */
[----:B------:R-:W-:Y:S01]  /*3aea0*/  ST.E desc[UR4][R8.64+0x90], R60 ;  /* 0x0000903c08007985 */ /* 0x000fe2000c101904 */
[C---:B------:R-:W-:Y:S02]  /*3aeb0*/  R2UR UR4, R4.reuse ;  /* 0x00000000040472ca */ /* 0x040fe400000e0000 */
[C---:B------:R-:W-:Y:S01]  /*3aec0*/  R2UR UR5, R5.reuse ;  /* 0x00000000050572ca */ /* 0x040fe200000e0000 */
[----:B------:R-:W-:Y:S01]  /*3aed0*/  ST.E desc[UR6][R8.64+0x94], R61 ;  /* 0x0000943d08007985 */ /* 0x000fe2000c101906 */
        /* <DEDUP_REMOVED lines=268> */
[----:B------:R-:W-:-:S02]  /*3bfa0*/  R2UR UR4, R4 ;  /* 0x00000000040472ca */ /* 0x000fc400000e0000 */
[C---:B------:R-:W-:Y:S02]  /*3bfb0*/  R2UR UR5, R5.reuse ;  /* 0x00000000050572ca */ /* 0x040fe400000e0000 */
[----:B------:R-:W-:Y:S02]  /*3bfc0*/  R2UR UR6, R4 ;  /* 0x00000000040672ca */ /* 0x000fe400000e0000 */
[----:B------:R-:W-:-:S09]  /*3bfd0*/  R2UR UR7, R5 ;  /* 0x00000000050772ca */ /* 0x000fd200000e0000 */
[----:B--2---:R0:W-:Y:S04]  /*3bfe0*/  ST.E desc[UR4][R8.64], R3 ;  /* 0x0000000308007985 */ /* 0x0041e8000c101904 */
[----:B------:R-:W2:Y:S01]  /*3bff0*/  LD.E R7, desc[UR6][R8.64+0x4] ;  /* 0x0000040608077980 */ /* 0x000ea2000c101900 */
[C---:B------:R-:W-:Y:S02]  /*3c000*/  R2UR UR4, R4.reuse ;  /* 0x00000000040472ca */ /* 0x040fe400000e0000 */
        /* <DEDUP_REMOVED lines=10> */
[----:B------:R-:W3:Y:S01]  /*3c0b0*/  LD.E R13, desc[UR6][R8.64+0xc] ;  /* 0x00000c06080d7980 */ /* 0x000ee2000c101900 */
[C---:B------:R-:W-:Y:S02]  /*3c0c0*/  R2UR UR4, R4.reuse ;  /* 0x00000000040472ca */ /* 0x040fe400000e0000 */
[C---:B------:R-:W-:Y:S02]  /*3c0d0*/  R2UR UR5, R5.reuse ;  /* 0x00000000050572ca */ /* 0x040fe400000e0000 */
[----:B------:R-:W-:Y:S02]  /*3c0e0*/  R2UR UR6, R4 ;  /* 0x00000000040672ca */ /* 0x000fe400000e0000 */
[----:B------:R-:W-:-:S09]  /*3c0f0*/  R2UR UR7, R5 ;  /* 0x00000000050772ca */ /* 0x000fd200000e0000 */
[----:B---3--:R3:W-:Y:S04]  /*3c100*/  ST.E desc[UR4][R8.64+0xc], R13 ;  /* 0x00000c0d08007985 */ /* 0x0087e8000c101904 */
[----:B0-----:R-:W4:Y:S01]  /*3c110*/  LD.E R3, desc[UR6][R8.64+0x10] ;  /* 0x0000100608037980 */ /* 0x001f22000c101900 */
[C---:B------:R-:W-:Y:S02]  /*3c120*/  R2UR UR4, R4.reuse ;  /* 0x00000000040472ca */ /* 0x040fe400000e0000 */
[C---:B------:R-:W-:Y:S02]  /*3c130*/  R2UR UR5, R5.reuse ;  /* 0x00000000050572ca */ /* 0x040fe400000e0000 */
[----:B------:R-:W-:Y:S02]  /*3c140*/  R2UR UR6, R4 ;  /* 0x00000000040672ca */ /* 0x000fe400000e0000 */
[----:B------:R-:W-:-:S09]  /*3c150*/  R2UR UR7, R5 ;  /* 0x00000000050772ca */ /* 0x000fd200000e0000 */
[----:B----4-:R0:W-:Y:S04]  /*3c160*/  ST.E desc[UR4][R8.64+0x10], R3 ;  /* 0x0000100308007985 */ /* 0x0101e8000c101904 */
[----:B-1----:R-:W4:Y:S01]  /*3c170*/  LD.E R7, desc[UR6][R8.64+0x14] ;  /* 0x0000140608077980 */ /* 0x002f22000c101900 */
[C---:B------:R-:W-:Y:S02]  /*3c180*/  R2UR UR4, R4.reuse ;  /* 0x00000000040472ca */ /* 0x040fe400000e0000 */
[C---:B------:R-:W-:Y:S02]  /*3c190*/  R2UR UR5, R5.reuse ;  /* 0x00000000050572ca */ /* 0x040fe400000e0000 */
[----:B------:R-:W-:Y:S02]  /*3c1a0*/  R2UR UR6, R4 ;  /* 0x00000000040672ca */ /* 0x000fe400000e0000 */
[----:B------:R-:W-:-:S09]  /*3c1b0*/  R2UR UR7, R5 ;  /* 0x00000000050772ca */ /* 0x000fd200000e0000 */
[----:B----4-:R1:W-:Y:S04]  /*3c1c0*/  ST.E desc[UR4][R8.64+0x14], R7 ;  /* 0x0000140708007985 */ /* 0x0103e8000c101904 */
[----:B--2---:R-:W2:Y:S01]  /*3c1d0*/  LD.E R11, desc[UR6][R8.64+0x18] ;  /* 0x00001806080b7980 */ /* 0x004ea2000c101900 */
[C---:B------:R-:W-:Y:S02]  /*3c1e0*/  R2UR UR4, R4.reuse ;  /* 0x00000000040472ca */ /* 0x040fe400000e0000 */
[C---:B------:R-:W-:Y:S02]  /*3c1f0*/  R2UR UR5, R5.reuse ;  /* 0x00000000050572ca */ /* 0x040fe400000e0000 */
[----:B------:R-:W-:Y:S02]  /*3c200*/  R2UR UR6, R4 ;  /* 0x00000000040672ca */ /* 0x000fe400000e0000 */
[----:B------:R-:W-:-:S09]  /*3c210*/  R2UR UR7, R5 ;  /* 0x00000000050772ca */ /* 0x000fd200000e0000 */
[----:B--2---:R2:W-:Y:S04]  /*3c220*/  ST.E desc[UR4][R8.64+0x18], R11 ;  /* 0x0000180b08007985 */ /* 0x0045e8000c101904 */
[----:B---3--:R-:W3:Y:S01]  /*3c230*/  LD.E R13, desc[UR6][R8.64+0x1c] ;  /* 0x00001c06080d7980 */ /* 0x008ee2000c101900 */
        /* <DEDUP_REMOVED lines=719> */
[----:B---3--:R-:W2:Y:S01]  /*3ef30*/  LD.E R13, desc[UR6][R8.64+0x1fc] ;  /* 0x0001fc06080d7980 */ /* 0x008ea2000c101900 */
[----:B------:R-:W-:Y:S02]  /*3ef40*/  R2UR UR4, R4 ;  /* 0x00000000040472ca */ /* 0x000fe400000e0000 */
[----:B------:R-:W-:-:S13]  /*3ef50*/  R2UR UR5, R5 ;  /* 0x00000000050572ca */ /* 0x000fda00000e0000 */
[----:B--2---:R0:W-:Y:S01]  /*3ef60*/  ST.E desc[UR4][R8.64+0x1fc], R13 ;  /* 0x0001fc0d08007985 */ /* 0x0041e2000c101904 */
        /* <DEDUP_REMOVED lines=8> */
[----:B------:R-:W-:Y:S05]  /*3eff0*/  @P0 BRA `(.L_x_2311) ;  /* 0x0000000000300947 */ /* 0x000fea0003800000 */
[----:B0-----:R-:W2:Y:S04]  /*3f000*/  LDL.64 R8, [R6+0x40] ;  /* 0x0000400006087983 */ /* 0x001ea80000100a00 */
[----:B------:R-:W3:Y:S01]  /*3f010*/  LDL.64 R10, [R6] ;  /* 0x00000000060a7983 */ /* 0x000ee20000100a00 */
[C---:B------:R-:W-:Y:S02]  /*3f020*/  R2UR UR4, R4.reuse ;  /* 0x00000000040472ca */ /* 0x040fe400000e0000 */
[C---:B------:R-:W-:Y:S02]  /*3f030*/  R2UR UR5, R5.reuse ;  /* 0x00000000050572ca */ /* 0x040fe400000e0000 */
[----:B------:R-:W-:Y:S02]  /*3f040*/  R2UR UR6, R4 ;  /* 0x00000000040672ca */ /* 0x000fe400000e0000 */
[----:B------:R-:W-:-:S09]  /*3f050*/  R2UR UR7, R5 ;  /* 0x00000000050772ca */ /* 0x000fd200000e0000 */
[----:B--2---:R-:W2:Y:S04]  /*3f060*/  LD.E.64 R8, desc[UR4][R8.64+0x30] ;  /* 0x0000300408087980 */ /* 0x004ea8000c101b00 */
[----:B---3--:R-:W3:Y:S01]  /*3f070*/  LD.E R10, desc[UR6][R10.64] ;  /* 0x000000060a0a7980 */ /* 0x008ee2000c101900 */
[----:B--2---:R-:W-:-:S05]  /*3f080*/  MOV R3, R8 ;  /* 0x0000000800037202 */ /* 0x004fca0000000f00 */
[----:B---3--:R-:W-:-:S05]  /*3f090*/  IMAD R3, R10, 0x8, R3 ;  /* 0x000000080a037824 */ /* 0x008fca00078e0203 */
[----:B------:R-:W-:-:S04]  /*3f0a0*/  PRMT R3, RZ, 0x654, R3 ;  /* 0x00000654ff037816 */ /* 0x000fc80000000003 */
[----:B------:R1:W-:Y:S03]  /*3f0b0*/  SYNCS.ARRIVE.TRANS64.RED.A1T0 RZ, [R3+URZ], RZ ;  /* 0x000000ff03ff79a7 */ /* 0x0003e6000810043f */
.L_x_2311:
[----:B------:R-:W-:Y:S02]  /*3f0c0*/  IMAD.MOV.U32 R4, RZ, RZ, R0 ;  /* 0x000000ffff047224 */ /* 0x000fe400078e0000 */
[----:B------:R-:W-:-:S04]  /*3f0d0*/  IMAD.MOV.U32 R5, RZ, RZ, 0x0 ;  /* 0x00000000ff057424 */ /* 0x000fc800078e00ff */
[----:B01----:R-:W-:Y:S05]  /*3f0e0*/  RET.REL.NODEC R4 `(_ZN7cutlass13device_kernelIN5flash11enable_sm90INS1_16FlashAttnFwdSm90INS1_25CollectiveMainloopFwdSm90ILi2EN4cute5tupleIJNS5_1CILi1EEES8_S8_EEENS6_IJNS7_ILi64EEESA_SA_EEELi512ENS_10bfloat16_tEfNS_4arch4Sm90ELb0ELb1ELb1ELb0ELb0ELb0ELb1ELb0ELb0ELb1ELb1ELb0EEENS1_21CollectiveEpilogueFwdINS6_IJSA_NS7_ILi512EEESA_EEES9_SC_SE_Li256ELb0ELb1ELb1ELb0EEENS1_19SingleTileSchedulerILb0ELb1ELb1ELi64EEEEEEEEEvNT_6ParamsE) ;  /* 0xfffffc0c04c47950 */ /* 0x003fea0003c3ffff */
.L_x_2287:
[----:B0-----:R0:W1:Y:S02]  /*3f0f0*/  SYNCS.PHASECHK.TRANS64.TRYWAIT P0, [R14+URZ], R15 ;  /* 0x0000000f0e0075a7 */ /* 0x001064000800017f */
[----:B-1----:R-:W-:Y:S05]  /*3f100*/  @!P0 NANOSLEEP.SYNCS 0x989680 ;  /* 0x009896800000895d */ /* 0x002fea0003900000 */
[----:B------:R-:W1:Y:S02]  /*3f110*/  @!P0 SYNCS.PHASECHK.TRANS64 P0, [R14+URZ], R15 ;  /* 0x0000000f0e0085a7 */ /* 0x000e64000800007f */
[----:B-1----:R-:W-:Y:S05]  /*3f120*/  @!P0 BRA `(.L_x_2287) ;  /* 0xfffffffc00f08947 */ /* 0x002fea000383ffff */
[----:B------:R-:W-:Y:S05]  /*3f130*/  BRA `(.L_x_2286) ;  /* 0xffffff0c00147947 */ /* 0x000fea000383ffff */
.L_x_2289:
[----:B0-----:R0:W1:Y:S02]  /*3f140*/  SYNCS.PHASECHK.TRANS64.TRYWAIT P0, [R10+URZ+0x38810], R15 ;  /* 0x0388100f0a0075a7 */ /* 0x001064000800017f */
[----:B-1----:R-:W-:Y:S05]  /*3f150*/  @!P0 NANOSLEEP.SYNCS 0x989680 ;  /* 0x009896800000895d */ /* 0x002fea0003900000 */
[----:B------:R-:W1:Y:S02]  /*3f160*/  @!P0 SYNCS.PHASECHK.TRANS64 P0, [R10+URZ+0x38810], R15 ;  /* 0x0388100f0a0085a7 */ /* 0x000e64000800007f */
[----:B-1----:R-:W-:Y:S05]  /*3f170*/  @!P0 BRA `(.L_x_2289) ;  /* 0xfffffffc00f08947 */ /* 0x002fea000383ffff */
[----:B------:R-:W-:Y:S05]  /*3f180*/  BRA `(.L_x_2312) ;  /* 0xffffff1000687947 */ /* 0x000fea000383ffff */
.L_x_2296:
[----:B0-----:R0:W1:Y:S02]  /*3f190*/  SYNCS.PHASECHK.TRANS64.TRYWAIT P0, [R14+URZ], R15 ;  /* 0x0000000f0e0075a7 */ /* 0x001064000800017f */
[----:B-1----:R-:W-:Y:S05]  /*3f1a0*/  @!P0 NANOSLEEP.SYNCS 0x989680 ;  /* 0x009896800000895d */ /* 0x002fea0003900000 */
[----:B------:R-:W1:Y:S02]  /*3f1b0*/  @!P0 SYNCS.PHASECHK.TRANS64 P0, [R14+URZ], R15 ;  /* 0x0000000f0e0085a7 */ /* 0x000e64000800007f */
[----:B-1----:R-:W-:Y:S05]  /*3f1c0*/  @!P0 BRA `(.L_x_2296) ;  /* 0xfffffffc00f08947 */ /* 0x002fea000383ffff */
[----:B------:R-:W-:Y:S05]  /*3f1d0*/  BRA `(.L_x_2295) ;  /* 0xffffff1400047947 */ /* 0x000fea000383ffff */
.L_x_2313:
        /* <DEDUP_REMOVED lines=10> */
.L_x_6045:


//--------------------- .text._ZN7cutlass13device_kernelIN5flash11enable_sm90INS1_16FlashAttnFwdSm90INS1_25CollectiveMainloopFwdSm90ILi2EN4cute5tupleIJNS5_1CILi1EEES8_S8_EEENS6_IJNS7_ILi64EEESA_SA_EEELi512ENS_10bfloat16_tEfNS_4arch4Sm90ELb0ELb1ELb1ELb1ELb0ELb0ELb0ELb0ELb0ELb1ELb1ELb0EEENS1_21CollectiveEpilogueFwdINS6_IJSA_NS7_ILi512EEESA_EEES9_SC_SE_Li256ELb1ELb1ELb1ELb0EEENS1_36VarlenDynamicPersistentTileSchedulerILi64ELi64ELi256ELi128ELb1ELb1ELb1ELb1ELb0ELb1EEEEEEEEEvNT_6ParamsE --------------------------
	.section	.text._ZN7cutlass13device_kernelIN5flash11enable_sm90INS1_16FlashAttnFwdSm90INS1_25CollectiveMainloopFwdSm90ILi2EN4cute5tupleIJNS5_1CILi1EEES8_S8_EEENS6_IJNS7_ILi64EEESA_SA_EEELi512ENS_10bfloat16_tEfNS_4arch4Sm90ELb0ELb1ELb1ELb1ELb0ELb0ELb0ELb0ELb0ELb1ELb1ELb0EEENS1_21CollectiveEpilogueFwdINS6_IJSA_NS7_ILi512EEESA_EEES9_SC_SE_Li256ELb1ELb1ELb1ELb0EEENS1_36VarlenDynamicPersistentTileSchedulerILi64ELi64ELi256ELi128ELb1ELb1ELb1ELb1ELb0ELb1EEEEEEEEEvNT_6ParamsE,"ax",@progbits
	.align	128
.text._ZN7cutlass13device_kernelIN5flash11enable_sm90INS1_16FlashAttnFwdSm90INS1_25CollectiveMainloopFwdSm90ILi2EN4cute5tupleIJNS5_1CILi1EEES8_S8_EEENS6_IJNS7_ILi64EEESA_SA_EEELi512ENS_10bfloat16_tEfNS_4arch4Sm90ELb0ELb1ELb1ELb1ELb0ELb0ELb0ELb0ELb0ELb1ELb1ELb0EEENS1_21CollectiveEpilogueFwdINS6_IJSA_NS7_ILi512EEESA_EEES9_SC_SE_Li256ELb1ELb1ELb1ELb0EEENS1_36VarlenDynamicPersistentTileSchedulerILi64ELi64ELi256ELi128ELb1ELb1ELb1ELb1ELb0ELb1EEEEEEEEEvNT_6ParamsE:
        .type           _ZN7cutlass13device_kernelIN5flash11enable_sm90INS1_16FlashAttnFwdSm90INS1_25CollectiveMainloopFwdSm90ILi2EN4cute5tupleIJNS5_1CILi1EEES8_S8_EEENS6_IJNS7_ILi64EEESA_SA_EEELi512ENS_10bfloat16_tEfNS_4arch4Sm90ELb0ELb1ELb1ELb1ELb0ELb0ELb0ELb0ELb0ELb1ELb1ELb0EEENS1_21CollectiveEpilogueFwdINS6_IJSA_NS7_ILi512EEESA_EEES9_SC_SE_Li256ELb1ELb1ELb1ELb0EEENS1_36VarlenDynamicPersistentTileSchedulerILi64ELi64ELi256ELi128ELb1ELb1ELb1ELb1ELb0ELb1EEEEEEEEEvNT_6ParamsE,@function
        .size           _ZN7cutlass13device_kernelIN5flash11enable_sm90INS1_16FlashAttnFwdSm90INS1_25CollectiveMainloopFwdSm90ILi2EN4cute5tupleIJNS5_1CILi1EEES8_S8_EEENS6_IJNS7_ILi64EEESA_SA_EEELi512ENS_10bfloat16_tEfNS_4arch4Sm90ELb0ELb1ELb1ELb1ELb0ELb0ELb0ELb0ELb0ELb1ELb1ELb0EEENS1_21CollectiveEpilogueFwdINS6_IJSA_NS7_ILi512EEESA_EEES9_SC_SE_Li256ELb1ELb1ELb1ELb0EEENS1_36VarlenDynamicPersistentTileSchedulerILi64ELi64ELi256ELi128ELb1ELb1ELb1ELb1ELb0ELb1EEEEEEEEEvNT_6ParamsE,(.L_x_6047 - _ZN7cutlass13device_kernelIN5flash11enable_sm90INS1_16FlashAttnFwdSm90INS1_25CollectiveMainloopFwdSm90ILi2EN4cute5tupleIJNS5_1CILi1EEES8_S8_EEENS6_IJNS7_ILi64EEESA_SA_EEELi512ENS_10bfloat16_tEfNS_4arch4Sm90ELb0ELb1ELb1ELb1ELb0ELb0ELb0ELb0ELb0ELb1ELb1ELb0EEENS1_21CollectiveEpilogueFwdINS6_IJSA_NS7_ILi512EEESA_EEES9_SC_SE_Li256ELb1ELb1ELb1ELb0EEENS1_36VarlenDynamicPersistentTileSchedulerILi64ELi64ELi256ELi128ELb1ELb1ELb1ELb1ELb0ELb1EEEEEEEEEvNT_6ParamsE)
        .other          _ZN7cutlass13device_kernelIN5flash11enable_sm90INS1_16FlashAttnFwdSm90INS1_25CollectiveMainloopFwdSm90ILi2EN4cute5tupleIJNS5_1CILi1EEES8_S8_EEENS6_IJNS7_ILi64EEESA_SA_EEELi512ENS_10bfloat16_tEfNS_4arch4Sm90ELb0ELb1ELb1ELb1ELb0ELb0ELb0ELb0ELb0ELb1ELb1ELb0EEENS1_21CollectiveEpilogueFwdINS6_IJSA_NS7_ILi512EEESA_EEES9_SC_SE_Li256ELb1ELb1ELb1ELb0EEENS1_36VarlenDynamicPersistentTileSchedulerILi64ELi64ELi256ELi128ELb1ELb1ELb1ELb1ELb0ELb1EEEEEEEEEvNT_6ParamsE,@"STO_CUDA_ENTRY STV_DEFAULT"
_ZN7cutlass13device_kernelIN5flash11enable_sm90INS1_16FlashAttnFwdSm90INS1_25CollectiveMainloopFwdSm90ILi2EN4cute5tupleIJNS5_1CILi1EEES8_S8_EEENS6_IJNS7_ILi64EEESA_SA_EEELi512ENS_10bfloat16_tEfNS_4arch4Sm90ELb0ELb1ELb1ELb1ELb0ELb0ELb0ELb0ELb0ELb1ELb1ELb0EEENS1_21CollectiveEpilogueFwdINS6_IJSA_NS7_ILi512EEESA_EEES9_SC_SE_Li256ELb1ELb1ELb1ELb0EEENS1_36VarlenDynamicPersistentTileSchedulerILi64ELi64ELi256ELi128ELb1ELb1ELb1ELb1ELb0ELb1EEEEEEEEEvNT_6ParamsE:
        /* <DEDUP_REMOVED lines=18> */
.L_x_2315:
[----:B------:R-:W-:Y:S05]  /*0120*/  BSYNC B0 ;  /* 0x0000000000007941 */ /* 0x000fea0003800000 */
.L_x_2314:
        /* <DEDUP_REMOVED lines=37> */
.L_x_2316:
        /* <DEDUP_REMOVED lines=22> */
.L_x_2317:
        /* <DEDUP_REMOVED lines=18> */
.L_x_2318:
        /* <DEDUP_REMOVED lines=22> */
.L_x_2319:
        /* <DEDUP_REMOVED lines=22> */
.L_x_2320:
[----:B------:R-:W-:Y:S01]  /*08c0*/  PLOP3.LUT P0, PT, PT, PT, UP0, 0x80, 0x0 ;  /* 0x000000000000781c */ /* 0x000fe20003f0f008 */
[----:B------:R-:W-:Y:S01]  /*08d0*/  UMOV UR36, 0x1 ;  /* 0x0000000100247882 */ /* 0x000fe20000000000 */
[----:B------:R-:W-:Y:S01]  /*08e0*/  NOP ;  /* 0x0000000000007918 */ /* 0x000fe20000000000 */
[----:B------:R-:W-:Y:S01]  /*08f0*/  USEL UR36, UR36, 0x2, !UP0 ;  /* 0x0000000224247887 */ /* 0x000fe2000c000000 */
[----:B------:R-:W-:Y:S01]  /*0900*/  ULDC.64 UR40, c[0x0][0x208] ;  /* 0x0000820000287ab9 */ /* 0x000fe20000000a00 */
[----:B012-4-:R-:W-:Y:S08]  /*0910*/  BAR.SYNC.DEFER_BLOCKING 0x0 ;  /* 0x0000000000007b1d */ /* 0x017ff00000010000 */
[----:B------:R-:W-:Y:S05]  /*0920*/  @!P0 BRA `(.L_x_2321) ;  /* 0x0000012800c08947 */ /* 0x000fea0003800000 */
.L_x_2322:
        /* <DEDUP_REMOVED lines=25> */
[----:B------:R-:W-:Y:S01]  /*0ac0*/  R2UR UR5, R9 ;  /* 0x00000000090572ca */ /* 0x000fe200000e0000 */
[----:B------:R-:W-:Y:S01]  /*0ad0*/  UMOV UR37, URZ ;  /* 0x0000003f00257c82 */ /* 0x000fe20008000000 */
        /* <DEDUP_REMOVED lines=9> */
[----:B------:R-:W-:Y:S01]  /*0b70*/  IMAD.IADD R10, R6, 0x1, -R11 ;  /* 0x00000001060a7824 */ /* 0x000fe200078e0a0b */
[----:B------:R-:W-:Y:S02]  /*0b80*/  SHF.R.S32.HI R7, RZ, 0x1f, R2 ;  /* 0x0000001fff077819 */ /* 0x000fe40000011402 */
[----:B------:R-:W-:Y:S01]  /*0b90*/  LEA.HI R2, R0, R5, RZ, 0x1 ;  /* 0x0000000500027211 */ /* 0x000fe200078f08ff */
[----:B------:R-:W-:Y:S01]  /*0ba0*/  IMAD.IADD R0, R6, 0x1, -R3 ;  /* 0x0000000106007824 */ /* 0x000fe200078e0a03 */
[----:B------:R-:W-:Y:S02]  /*0bb0*/  LEA.HI R7, R7, R4, RZ, 0x2 ;  /* 0x0000000407077211 */ /* 0x000fe400078f10ff */
[----:B------:R-:W-:Y:S02]  /*0bc0*/  LOP3.LUT R2, R2, 0x1ffffffe, RZ, 0xc0, !PT ;  /* 0x1ffffffe02027812 */ /* 0x000fe400078ec0ff */
[----:B------:R-:W-:-:S02]  /*0bd0*/  SHF.R.S32.HI R3, RZ, 0x1f, R0 ;  /* 0x0000001fff037819 */ /* 0x000fc40000011400 */
[----:B------:R-:W-:Y:S01]  /*0be0*/  SHF.R.S32.HI R221, RZ, 0x7, R8 ;  /* 0x00000007ffdd7819 */ /* 0x000fe20000011408 */
[----:B------:R-:W-:Y:S01]  /*0bf0*/  IMAD.IADD R2, R5, 0x1, -R2 ;  /* 0x0000000105027824 */ /* 0x000fe200078e0a02 */
[----:B------:R-:W-:Y:S02]  /*0c00*/  LEA.HI R5, R3, R0, RZ, 0x3 ;  /* 0x0000000003057211 */ /* 0x000fe400078f18ff */
[----:B------:R-:W-:Y:S01]  /*0c10*/  LOP3.LUT R7, R7, 0x3ffffc, RZ, 0xc0, !PT ;  /* 0x003ffffc07077812 */ /* 0x000fe200078ec0ff */
[----:B------:R-:W-:Y:S01]  /*0c20*/  IMAD R12, R221, 0x100, R0 ;  /* 0x00000100dd0c7824 */ /* 0x000fe200078e0200 */
[----:B------:R-:W-:Y:S01]  /*0c30*/  LOP3.LUT R9, R8, 0xffffff80, RZ, 0xc0, !PT ;  /* 0xffffff8008097812 */ /* 0x000fe200078ec0ff */
[----:B------:R-:W-:Y:S01]  /*0c40*/  IMAD.SHL.U32 R2, R2, 0x8, RZ ;  /* 0x0000000802027824 */ /* 0x000fe200078e00ff */
[----:B------:R-:W-:Y:S01]  /*0c50*/  LOP3.LUT R187, R220, 0xfffffff8, RZ, 0xc0, !PT ;  /* 0xfffffff8dcbb7812 */ /* 0x000fe200078ec0ff */
[----:B------:R-:W-:Y:S01]  /*0c60*/  IMAD.IADD R7, R4, 0x1, -R7 ;  /* 0x0000000104077824 */ /* 0x000fe200078e0a07 */
[C---:B------:R-:W-:Y:S01]  /*0c70*/  LOP3.LUT R11, R5.reuse, 0xfffffff8, RZ, 0xc0, !PT ;  /* 0xfffffff8050b7812 */ /* 0x040fe200078ec0ff */
[----:B------:R-:W-:Y:S01]  /*0c80*/  IMAD.SHL.U32 R5, R5, 0x40, RZ ;  /* 0x0000004005057824 */ /* 0x000fe200078e00ff */
[----:B------:R-:W-:Y:S01]  /*0c90*/  LEA.HI R8, R8, R221, RZ, 0x1 ;  /* 0x000000dd08087211 */ /* 0x000fe200078f08ff */
[C---:B------:R-:W-:Y:S01]  /*0ca0*/  IMAD.IADD R9, R6.reuse, 0x1, -R9 ;  /* 0x0000000106097824 */ /* 0x040fe200078e0a09 */
[----:B------:R-:W-:Y:S01]  /*0cb0*/  SHF.R.S32.HI R220, RZ, 0x3, R220 ;  /* 0x00000003ffdc7819 */ /* 0x000fe200000114dc */
[----:B------:R-:W-:Y:S01]  /*0cc0*/  IMAD.IADD R187, R6, 0x1, -R187 ;  /* 0x0000000106bb7824 */ /* 0x000fe200078e0abb */
[----:B------:R-:W-:Y:S01]  /*0cd0*/  LEA.HI R6, R10, R10, RZ, 0x1 ;  /* 0x0000000a0a067211 */ /* 0x000fe200078f08ff */
[----:B------:R-:W-:Y:S01]  /*0ce0*/  IMAD.IADD R11, R0, 0x1, -R11 ;  /* 0x00000001000b7824 */ /* 0x000fe200078e0a0b */
[----:B------:R-:W-:Y:S01]  /*0cf0*/  LOP3.LUT R8, R8, 0xfffffe, RZ, 0xc0, !PT ;  /* 0x00fffffe08087812 */ /* 0x000fe200078ec0ff */
[----:B------:R-:W-:Y:S01]  /*0d00*/  IMAD R15, R7, 0x10, R12 ;  /* 0x00000010070f7824 */ /* 0x000fe200078e020c */
[----:B------:R-:W-:Y:S01]  /*0d10*/  LOP3.LUT R7, R5, 0x7ffffe00, RZ, 0xc0, !PT ;  /* 0x7ffffe0005077812 */ /* 0x000fe200078ec0ff */
[----:B------:R-:W-:Y:S01]  /*0d20*/  IMAD.SHL.U32 R5, R11, 0x40, RZ ;  /* 0x000000400b057824 */ /* 0x000fe200078e00ff */
[----:B------:R-:W-:Y:S01]  /*0d30*/  LOP3.LUT R3, R6, 0x1ffffffe, RZ, 0xc0, !PT ;  /* 0x1ffffffe06037812 */ /* 0x000fe200078ec0ff */
[----:B------:R-:W-:Y:S01]  /*0d40*/  IMAD.IADD R8, R221, 0x1, -R8 ;  /* 0x00000001dd087824 */ /* 0x000fe200078e0a08 */
[----:B------:R-:W-:Y:S01]  /*0d50*/  SHF.R.S32.HI R6, RZ, 0x1f, R9 ;  /* 0x0000001fff067819 */ /* 0x000fe20000011409 */
[----:B------:R-:W-:Y:S01]  /*0d60*/  IMAD R7, R4, 0x400, R7 ;  /* 0x0000040004077824 */ /* 0x000fe200078e0207 */
[----:B------:R-:W-:Y:S01]  /*0d70*/  LOP3.LUT R5, R5, 0x1c0, RZ, 0xc0, !PT ;  /* 0x000001c005057812 */ /* 0x000fe200078ec0ff */
[----:B------:R-:W-:Y:S01]  /*0d80*/  IMAD.IADD R13, R10, 0x1, -R3 ;  /* 0x000000010a0d7824 */ /* 0x000fe200078e0a03 */
[----:B------:R-:W-:Y:S01]  /*0d90*/  LEA.HI R3, R6, R9, RZ, 0x2 ;  /* 0x0000000906037211 */ /* 0x000fe200078f10ff */
[--C-:B------:R-:W-:Y:S01]  /*0da0*/  IMAD.U32 R4, R15, 0x40, R2.reuse ;  /* 0x000000400f047824 */ /* 0x100fe200078e0002 */
[----:B------:R-:W-:Y:S01]  /*0db0*/  LOP3.LUT R2, R5, 0x8, R2, 0xf8, !PT ;  /* 0x0000000805027812 */ /* 0x000fe200078ef802 */
[----:B------:R-:W-:Y:S01]  /*0dc0*/  IMAD.SHL.U32 R185, R187, 0x8, RZ ;  /* 0x00000008bbb97824 */ /* 0x000fe200078e00ff */
[----:B------:R-:W-:-:S02]  /*0dd0*/  SHF.R.U32.HI R5, RZ, 0x3, R5 ;  /* 0x00000003ff057819 */ /* 0x000fc40000011605 */
[----:B------:R-:W-:Y:S01]  /*0de0*/  LOP3.LUT R10, R3, 0x7ffffffc, RZ, 0xc0, !PT ;  /* 0x7ffffffc030a7812 */ /* 0x000fe200078ec0ff */
[----:B------:R0:W-:Y:S01]  /*0df0*/  STL [R1+0x44], R4 ;  /* 0x0000440401007387 */ /* 0x0001e20000100800 */
[--C-:B------:R-:W-:Y:S01]  /*0e00*/  SHF.R.S32.HI R0, RZ, 0x2, R3.reuse ;  /* 0x00000002ff007819 */ /* 0x100fe20000011403 */
[----:B------:R-:W-:Y:S01]  /*0e10*/  VIADD R188, R185, 0x40 ;  /* 0x00000040b9bc7836 */ /* 0x000fe20000000000 */
[----:B------:R-:W-:Y:S01]  /*0e20*/  SHF.R.S32.HI R3, RZ, 0x1f, R3 ;  /* 0x0000001fff037819 */ /* 0x000fe20000011403 */
[----:B------:R-:W-:Y:S01]  /*0e30*/  IMAD.IADD R10, R9, 0x1, -R10 ;  /* 0x00000001090a7824 */ /* 0x000fe200078e0a0a */
[----:B------:R-:W-:Y:S02]  /*0e40*/  LOP3.LUT R2, R2, R5, RZ, 0x3c, !PT ;  /* 0x0000000502027212 */ /* 0x000fe400078e3cff */
[----:B------:R-:W-:Y:S02]  /*0e50*/  LEA.HI R3, R3, R0, RZ, 0x3 ;  /* 0x0000000003037211 */ /* 0x000fe400078f18ff */
[----:B------:R-:W-:Y:S01]  /*0e60*/  R2P PR, R11, 0x6 ;  /* 0x000000060b007804 */ /* 0x000fe20000000000 */
[----:B------:R-:W-:Y:S01]  /*0e70*/  IMAD.IADD R7, R7, 0x1, R2 ;  /* 0x0000000107077824 */ /* 0x000fe200078e0202 */
[----:B------:R-:W-:Y:S01]  /*0e80*/  LEA.HI R6, R6, R9, RZ, 0x5 ;  /* 0x0000000906067211 */ /* 0x000fe200078f28ff */
[----:B0-----:R-:W-:Y:S01]  /*0e90*/  IMAD.SHL.U32 R4, R8, 0x100, RZ ;  /* 0x0000010008047824 */ /* 0x001fe200078e00ff */
[----:B------:R-:W-:Y:S01]  /*0ea0*/  LOP3.LUT R3, R3, 0xfffffff8, RZ, 0xc0, !PT ;  /* 0xfffffff803037812 */ /* 0x000fe200078ec0ff */
[----:B------:R-:W-:Y:S01]  /*0eb0*/  IMAD.SHL.U32 R2, R10, 0x2, RZ ;  /* 0x000000020a027824 */ /* 0x000fe200078e00ff */
[----:B------:R-:W-:-:S02]  /*0ec0*/  LEA R19, R7, UR46, 0x1 ;  /* 0x0000002e07137c11 */ /* 0x000fc4000f8e08ff */
[----:B------:R-:W-:Y:S01]  /*0ed0*/  SHF.R.S32.HI R6, RZ, 0x5, R6 ;  /* 0x00000005ff067819 */ /* 0x000fe20000011406 */
[----:B------:R-:W-:Y:S01]  /*0ee0*/  IMAD.IADD R17, R2, 0x1, R4 ;  /* 0x0000000102117824 */ /* 0x000fe200078e0204 */
[----:B------:R-:W-:Y:S01]  /*0ef0*/  SEL R23, R23, 0xffffffc0, !P2 ;  /* 0xffffffc017177807 */ /* 0x000fe20005000000 */
[----:B------:R-:W-:Y:S01]  /*0f00*/  IMAD.IADD R3, R0, 0x1, -R3 ;  /* 0x0000000100037824 */ /* 0x000fe200078e0a03 */
[----:B------:R0:W-:Y:S01]  /*0f10*/  STL [R1+0x40], R4 ;  /* 0x0000400401007387 */ /* 0x0001e20000100800 */
[C---:B------:R-:W-:Y:S01]  /*0f20*/  VIADD R219, R17.reuse, 0x8 ;  /* 0x0000000811db7836 */ /* 0x040fe20000000000 */
[----:B------:R-:W-:Y:S01]  /*0f30*/  SHF.R.S32.HI R0, RZ, 0x1f, R17 ;  /* 0x0000001fff007819 */ /* 0x000fe20000011411 */
[C---:B------:R-:W-:Y:S02]  /*0f40*/  VIADD R218, R17.reuse, 0x10 ;  /* 0x0000001011da7836 */ /* 0x040fe40000000000 */
[C---:B------:R-:W-:Y:S02]  /*0f50*/  VIADD R217, R17.reuse, 0x18 ;  /* 0x0000001811d97836 */ /* 0x040fe40000000000 */
[----:B------:R-:W-:-:S02]  /*0f60*/  VIADD R216, R17, 0x20 ;  /* 0x0000002011d87836 */ /* 0x000fc40000000000 */
[C---:B------:R-:W-:Y:S01]  /*0f70*/  VIADD R215, R17.reuse, 0x28 ;  /* 0x0000002811d77836 */ /* 0x040fe20000000000 */
[----:B0-----:R-:W-:Y:S01]  /*0f80*/  SHF.R.S32.HI R4, RZ, 0x1f, R219 ;  /* 0x0000001fff047819 */ /* 0x001fe200000114db */
[----:B------:R-:W-:Y:S01]  /*0f90*/  VIADD R214, R17, 0x30 ;  /* 0x0000003011d67836 */ /* 0x000fe20000000000 */
[----:B------:R-:W-:Y:S01]  /*0fa0*/  SHF.R.S32.HI R0, RZ, 0x1f, R217 ;  /* 0x0000001fff007819 */ /* 0x000fe200000114d9 */
[----:B------:R-:W-:Y:S01]  /*0fb0*/  VIADD R184, R19, 0x26800 ;  /* 0x0002680013b87836 */ /* 0x000fe20000000000 */
[----:B------:R-:W-:Y:S01]  /*0fc0*/  SHF.R.S32.HI R4, RZ, 0x1f, R216 ;  /* 0x0000001fff047819 */ /* 0x000fe200000114d8 */
[C---:B------:R-:W-:Y:S01]  /*0fd0*/  VIADD R213, R17.reuse, 0x38 ;  /* 0x0000003811d57836 */ /* 0x040fe20000000000 */
[----:B------:R-:W-:Y:S01]  /*0fe0*/  SHF.R.S32.HI R0, RZ, 0x1f, R214 ;  /* 0x0000001fff007819 */ /* 0x000fe200000114d6 */
[C---:B------:R-:W-:Y:S02]  /*0ff0*/  VIADD R212, R17.reuse, 0x40 ;  /* 0x0000004011d47836 */ /* 0x040fe40000000000 */
[C---:B------:R-:W-:Y:S01]  /*1000*/  VIADD R211, R17.reuse, 0x48 ;  /* 0x0000004811d37836 */ /* 0x040fe20000000000 */
[----:B------:R-:W-:Y:S01]  /*1010*/  SHF.R.S32.HI R4, RZ, 0x1f, R213 ;  /* 0x0000001fff047819 */ /* 0x000fe200000114d5 */
[----:B------:R-:W-:Y:S01]  /*1020*/  IMAD R16, R6, 0x10, R3 ;  /* 0x0000001006107824 */ /* 0x000fe200078e0203 */
        /* <DEDUP_REMOVED lines=51> */
[----:B------:R-:W-:Y:S01]  /*1360*/  IMAD R186, R13, 0x8, R16 ;  /* 0x000000080dba7824 */ /* 0x000fe200078e0210 */
[----:B------:R-:W-:Y:S01]  /*1370*/  SHF.R.S32.HI R222, RZ, 0x1f, R189 ;  /* 0x0000001fffde7819 */ /* 0x000fe200000114bd */
[----:B------:R-:W-:-:S07]  /*1380*/  IMAD.IADD R23, R23, 0x1, R22 ;  /* 0x0000000117177824 */ /* 0x000fce00078e0216 */
.L_x_2435:
[----:B------:R-:W-:Y:S02]  /*1390*/  ULDC.64 UR8, c[0x0][0xa28] ;  /* 0x00028a0000087ab9 */ /* 0x000fe40000000a00 */
[----:B------:R-:W-:-:S04]  /*13a0*/  UISETP.NE.U32.AND UP0, UPT, UR8, URZ, UPT ;  /* 0x0000003f0800728c */ /* 0x000fc8000bf05070 */
[----:B------:R-:W-:-:S03]  /*13b0*/  UISETP.NE.AND.EX UP0, UPT, UR9, URZ, UPT, UP0 ;  /* 0x0000003f0900728c */ /* 0x000fc6000bf05300 */
[----:B------:R-:W-:Y:S02]  /*13c0*/  ULDC.64 UR8, c[0x0][0xa18] ;  /* 0x0002860000087ab9 */ /* 0x000fe40000000a00 */
[----:B------:R-:W-:Y:S01]  /*13d0*/  UISETP.NE.U32.AND UP1, UPT, UR8, URZ, UPT ;  /* 0x0000003f0800728c */ /* 0x000fe2000bf25070 */
[----:B------:R-:W-:-:S03]  /*13e0*/  PLOP3.LUT P0, PT, PT, PT, UP0, 0x80, 0x0 ;  /* 0x000000000000781c */ /* 0x000fc60003f0f008 */
[----:B------:R-:W-:-:S03]  /*13f0*/  UISETP.NE.AND.EX UP1, UPT, UR9, URZ, UPT, UP1 ;  /* 0x0000003f0900728c */ /* 0x000fc6000bf25310 */
[----:B------:R-:W-:Y:S02]  /*1400*/  @UP0 ULDC.64 UR8, c[0x0][0xa28] ;  /* 0x00028a0000080ab9 */ /* 0x000fe40000000a00 */
[----:B------:R-:W-:Y:S01]  /*1410*/  @UP0 UIMAD.WIDE UR8, UR6, 0x4, UR8 ;  /* 0x00000004060808a5 */ /* 0x000fe2000f8e0208 */
[----:B------:R-:W-:-:S05]  /*1420*/  PLOP3.LUT P2, PT, PT, PT, UP1, 0x80, 0x0 ;  /* 0x000000000000781c */ /* 0x000fca0003f4f018 */
[----:B------:R-:W-:Y:S01]  /*1430*/  @UP1 ULDC.64 UR10, c[0x0][0xa18] ;  /* 0x00028600000a1ab9 */ /* 0x000fe20000000a00 */
[----:B0---4-:R-:W-:Y:S02]  /*1440*/  IMAD.U32 R4, RZ, RZ, UR8 ;  /* 0x00000008ff047e24 */ /* 0x011fe4000f8e00ff */
[----:B------:R-:W-:Y:S01]  /*1450*/  IMAD.U32 R5, RZ, RZ, UR9 ;  /* 0x00000009ff057e24 */ /* 0x000fe2000f8e00ff */
[----:B------:R-:W-:Y:S02]  /*1460*/  @UP1 UIMAD.WIDE UR8, UR6, 0x4, UR10 ;  /* 0x00000004060818a5 */ /* 0x000fe4000f8e020a */
[----:B------:R-:W-:Y:S02]  /*1470*/  ULOP3.LUT UR4, UR7, 0xff000000, URZ, 0xc0, !UPT ;  /* 0xff00000007047892 */ /* 0x000fe4000f8ec03f */
[----:B--2---:R-:W2:Y:S01]  /*1480*/  @P0 LDG.E R4, desc[UR40][R4.64] ;  /* 0x0000002804040981 */ /* 0x004ea2000c1e1900 */
[----:B------:R-:W-:Y:S01]  /*1490*/  ULDC.64 UR10, c[0x0][0xa20] ;  /* 0x00028800000a7ab9 */ /* 0x000fe20000000a00 */
[----:B-1----:R-:W-:-:S02]  /*14a0*/  IMAD.U32 R6, RZ, RZ, UR8 ;  /* 0x00000008ff067e24 */ /* 0x002fc4000f8e00ff */
[----:B------:R-:W-:Y:S01]  /*14b0*/  IMAD.U32 R7, RZ, RZ, UR9 ;  /* 0x00000009ff077e24 */ /* 0x000fe2000f8e00ff */
[----:B------:R-:W-:-:S04]  /*14c0*/  ULDC.64 UR8, c[0x0][0x418] ;  /* 0x0001060000087ab9 */ /* 0x000fc80000000a00 */
[----:B---3--:R-:W3:Y:S01]  /*14d0*/  @P2 LDG.E R6, desc[UR40][R6.64] ;  /* 0x0000002806062981 */ /* 0x008ee2000c1e1900 */
[----:B------:R-:W-:Y:S01]  /*14e0*/  UISETP.NE.U32.AND UP0, UPT, UR8, URZ, UPT ;  /* 0x0000003f0800728c */ /* 0x000fe2000bf05070 */
[----:B------:R-:W-:Y:S01]  /*14f0*/  ISETP.NE.U32.AND P1, PT, RZ, UR10, PT ;  /* 0x0000000aff007c0c */ /* 0x000fe2000bf25070 */
[----:B------:R-:W-:Y:S02]  /*1500*/  ULOP3.LUT UR45, UR7, 0xff0000, URZ, 0xc0, !UPT ;  /* 0x00ff0000072d7892 */ /* 0x000fe4000f8ec03f */
[----:B------:R-:W-:Y:S01]  /*1510*/  UISETP.NE.AND.EX UP0, UPT, UR9, URZ, UPT, UP0 ;  /* 0x0000003f0900728c */ /* 0x000fe2000bf05300 */
[----:B------:R-:W-:Y:S01]  /*1520*/  ISETP.NE.AND.EX P1, PT, RZ, UR11, PT, P1 ;  /* 0x0000000bff007c0c */ /* 0x000fe2000bf25310 */
[----:B------:R-:W-:Y:S01]  /*1530*/  ULDC UR8, c[0x0][0x424] ;  /* 0x0001090000087ab9 */ /* 0x000fe20000000800 */
[----:B------:R-:W-:Y:S02]  /*1540*/  USHF.R.U32.HI UR4, URZ, 0x8, UR4 ;  /* 0x000000083f047899 */ /* 0x000fe40008011604 */
[----:B------:R-:W-:Y:S01]  /*1550*/  USEL UR8, UR8, 0x1, UP0 ;  /* 0x0000000108087887 */ /* 0x000fe20008000000 */
[----:B------:R-:W-:Y:S01]  /*1560*/  ULDC UR9, c[0x0][0x2f0] ;  /* 0x0000bc0000097ab9 */ /* 0x000fe20000000800 */
[----:B------:R-:W-:Y:S01]  /*1570*/  UMOV UR49, URZ ;  /* 0x0000003f00317c82 */ /* 0x000fe20008000000 */
[----:B------:R-:W-:Y:S01]  /*1580*/  ULEA.HI UR45, UR45, UR4, URZ, 0x10 ;  /* 0x000000042d2d7291 */ /* 0x000fe2000f8f803f */
[----:B------:R-:W-:Y:S01]  /*1590*/  ULDC UR51, c[0x0][0x288] ;  /* 0x0000a20000337ab9 */ /* 0x000fe20000000800 */
[----:B------:R-:W-:-:S02]  /*15a0*/  UIMAD UR4, UR8, UR9, URZ ;  /* 0x00000009080472a4 */ /* 0x000fc4000f8e023f */
[----:B------:R-:W-:Y:S01]  /*15b0*/  ULOP3.LUT UR44, UR7, 0xffff, URZ, 0xc0, !UPT ;  /* 0x0000ffff072c7892 */ /* 0x000fe2000f8ec03f */
[----:B--2---:R-:W-:Y:S02]  /*15c0*/  @P0 R2UR UR49, R4 ;  /* 0x00000000043102ca */ /* 0x004fe400000e0000 */
        /* <DEDUP_REMOVED lines=15> */
.L_x_2323:
[----:B------:R-:W-:Y:S01]  /*16c0*/  UMOV UR43, UR6 ;  /* 0x00000006002b7c82 */ /* 0x000fe20008000000 */
[----:B------:R-:W-:Y:S05]  /*16d0*/  @!P1 BRA `(.L_x_2324) ;  /* 0x00000000001c9947 */ /* 0x000fea0003800000 */
[----:B------:R-:W-:Y:S02]  /*16e0*/  ULDC.64 UR8, c[0x0][0xa20] ;  /* 0x0002880000087ab9 */ /* 0x000fe40000000a00 */
[----:B------:R-:W-:-:S06]  /*16f0*/  UIMAD.WIDE UR6, UR6, 0x4, UR8 ;  /* 0x00000004060678a5 */ /* 0x000fcc000f8e0208 */
[----:B------:R-:W-:Y:S02]  /*1700*/  IMAD.U32 R4, RZ, RZ, UR6 ;  /* 0x00000006ff047e24 */ /* 0x000fe4000f8e00ff */
[----:B------:R-:W-:-:S05]  /*1710*/  IMAD.U32 R5, RZ, RZ, UR7 ;  /* 0x00000007ff057e24 */ /* 0x000fca000f8e00ff */
[----:B------:R-:W2:Y:S02]  /*1720*/  LDG.E R4, desc[UR40][R4.64] ;  /* 0x0000002804047981 */ /* 0x000ea4000c1e1900 */
[----:B--2---:R-:W-:Y:S01]  /*1730*/  R2UR UR4, R4 ;  /* 0x00000000040472ca */ /* 0x004fe200000e0000 */
[----:B------:R-:W-:-:S14]  /*1740*/  BRA `(.L_x_2325) ;  /* 0x0000000000347947 */ /* 0x000fdc0003800000 */
.L_x_2324:
        /* <DEDUP_REMOVED lines=13> */
.L_x_2325:
[----:B------:R-:W-:Y:S02]  /*1820*/  UISETP.NE.AND UP0, UPT, UR47, 0x1, UPT ;  /* 0x000000012f00788c */ /* 0x000fe4000bf05270 */
[----:B------:R-:W-:Y:S02]  /*1830*/  UIADD3 UR49, UR4, -UR49, URZ ;  /* 0x8000003104317290 */ /* 0x000fe4000fffe03f */
[----:B------:R-:W-:Y:S02]  /*1840*/  USHF.L.U32 UR42, UR5, 0x6, URZ ;  /* 0x00000006052a7899 */ /* 0x000fe4000800063f */
[----:B------:R-:W-:Y:S01]  /*1850*/  UIADD3 UR4, UR49, 0x3f, URZ ;  /* 0x0000003f31047890 */ /* 0x000fe2000fffe03f */
[----:B------:R-:W-:-:S03]  /*1860*/  PLOP3.LUT P0, PT, PT, PT, UP0, 0x80, 0x0 ;  /* 0x000000000000781c */ /* 0x000fc60003f0f008 */
[----:B------:R-:W-:-:S04]  /*1870*/  USHF.R.S32.HI UR6, URZ, 0x1f, UR4 ;  /* 0x0000001f3f067899 */ /* 0x000fc80008011404 */
[----:B------:R-:W-:-:S04]  /*1880*/  ULEA.HI UR6, UR6, UR4, URZ, 0x6 ;  /* 0x0000000406067291 */ /* 0x000fc8000f8f303f */
[----:B------:R-:W-:Y:S02]  /*1890*/  USHF.R.S32.HI UR6, URZ, 0x6, UR6 ;  /* 0x000000063f067899 */ /* 0x000fe40008011406 */
[----:B------:R-:W-:Y:S10]  /*18a0*/  @!P0 BRA `(.L_x_2326) ;  /* 0x0000002400108947 */ /* 0x000ff40003800000 */
[----:B------:R-:W-:Y:S01]  /*18b0*/  ULDC UR4, c[0x0][0x448] ;  /* 0x0001120000047ab9 */ /* 0x000fe20000000800 */
[----:B------:R-:W-:Y:S02]  /*18c0*/  UIADD3 UR7, UR42, 0x3f, URZ ;  /* 0x0000003f2a077890 */ /* 0x000fe4000fffe03f */
[----:B------:R-:W-:Y:S02]  /*18d0*/  UISETP.NE.AND UP0, UPT, UR4, 0x1, UPT ;  /* 0x000000010400788c */ /* 0x000fe4000bf05270 */
[----:B------:R-:W-:Y:S01]  /*18e0*/  UIADD3 UR10, UR49, 0x1, -UR51 ;  /* 0x00000001310a7890 */ /* 0x000fe2000fffe833 */
[----:B------:R-:W-:Y:S02]  /*18f0*/  ULDC.64 UR4, c[0x0][0x9e0] ;  /* 0x0002780000047ab9 */ /* 0x000fe40000000a00 */
[----:B------:R-:W-:-:S06]  /*1900*/  UISETP.GE.AND UP1, UPT, UR5, 0x1, UPT ;  /* 0x000000010500788c */ /* 0x000fcc000bf26270 */
        /* <DEDUP_REMOVED lines=18> */
.L_x_2328:
[----:B------:R-:W-:-:S11]  /*1a30*/  UISETP.NE.AND UP1, UPT, UR5, 0x1, UPT ;  /* 0x000000010500788c */ /* 0x000fd6000bf25270 */
[----:B------:R-:W-:Y:S02]  /*1a40*/  @UP1 ULDC.64 UR10, c[0x0][0x9e8] ;  /* 0x00027a00000a1ab9 */ /* 0x000fe40000000a00 */
[----:B------:R-:W-:-:S04]  /*1a50*/  UIMAD.WIDE.U32 UR8, UR7, UR10, URZ ;  /* 0x0000000a070872a5 */ /* 0x000fc8000f8e003f */
[----:B------:R-:W-:-:S12]  /*1a60*/  @UP1 USHF.R.U32.HI UR7, URZ, UR11, UR9 ;  /* 0x0000000b3f071299 */ /* 0x000fd80008011609 */
.L_x_2329:
[----:B------:R-:W-:-:S04]  /*1a70*/  UIMAD UR7, UR7, UR5, UR5 ;  /* 0x00000005070772a4 */ /* 0x000fc8000f8e0205 */
[----:B------:R-:W-:-:S04]  /*1a80*/  UISETP.LT.AND UP1, UPT, UR4, UR7, UPT ;  /* 0x000000070400728c */ /* 0x000fc8000bf21270 */
[----:B------:R-:W-:-:S12]  /*1a90*/  USEL UR4, UR4, UR7, UP1 ;  /* 0x0000000704047287 */ /* 0x000fd80008800000 */
.L_x_2327:
[----:B------:R-:W-:Y:S01]  /*1aa0*/  UIADD3 UR4, UR4, 0x3f, URZ ;  /* 0x0000003f04047890 */ /* 0x000fe2000fffe03f */
[----:B------:R-:W-:Y:S01]  /*1ab0*/  @UP0 ULDC UR8, c[0x0][0x44c] ;  /* 0x0001130000080ab9 */ /* 0x000fe20000000800 */
[----:B------:R-:W-:Y:S02]  /*1ac0*/  @UP0 ULDC UR10, c[0x0][0x450] ;  /* 0x00011400000a0ab9 */ /* 0x000fe40000000800 */
[----:B------:R-:W-:Y:S02]  /*1ad0*/  USHF.R.S32.HI UR7, URZ, 0x1f, UR4 ;  /* 0x0000001f3f077899 */ /* 0x000fe40008011404 */
[----:B------:R-:W-:Y:S02]  /*1ae0*/  UIMAD.WIDE.U32 UR8, UR42, UR8, URZ ;  /* 0x000000082a0872a5 */ /* 0x000fe4000f8e003f */
[----:B------:R-:W-:-:S03]  /*1af0*/  ULEA.HI UR7, UR7, UR4, URZ, 0x6 ;  /* 0x0000000407077291 */ /* 0x000fc6000f8f303f */
[----:B------:R-:W-:Y:S01]  /*1b00*/  UMOV UR4, UR42 ;  /* 0x0000002a00047c82 */ /* 0x000fe20008000000 */
[----:B------:R-:W-:Y:S02]  /*1b10*/  @UP0 USHF.R.U32.HI UR4, URZ, UR10, UR9 ;  /* 0x0000000a3f040299 */ /* 0x000fe40008011609 */
[----:B------:R-:W-:Y:S02]  /*1b20*/  USHF.R.S32.HI UR7, URZ, 0x6, UR7 ;  /* 0x000000063f077899 */ /* 0x000fe40008011407 */
[----:B------:R-:W-:Y:S02]  /*1b30*/  UIADD3 UR49, UR4, UR49, -UR51 ;  /* 0x0000003104317290 */ /* 0x000fe4000fffe833 */
        /* <DEDUP_REMOVED lines=15> */
.L_x_2331:
[----:B------:R-:W-:-:S11]  /*1c30*/  UISETP.NE.AND UP0, UPT, UR5, 0x1, UPT ;  /* 0x000000010500788c */ /* 0x000fd6000bf05270 */
[----:B------:R-:W-:Y:S02]  /*1c40*/  @UP0 ULDC.64 UR10, c[0x0][0x9e8] ;  /* 0x00027a00000a0ab9 */ /* 0x000fe40000000a00 */
[----:B------:R-:W-:-:S04]  /*1c50*/  UIMAD.WIDE.U32 UR6, UR49, UR10, URZ ;  /* 0x0000000a310672a5 */ /* 0x000fc8000f8e003f */
[----:B------:R-:W-:-:S12]  /*1c60*/  @UP0 USHF.R.U32.HI UR49, URZ, UR11, UR7 ;  /* 0x0000000b3f310299 */ /* 0x000fd80008011607 */
.L_x_2332:
[----:B------:R-:W-:-:S04]  /*1c70*/  UIMAD UR5, UR49, UR5, URZ ;  /* 0x00000005310572a4 */ /* 0x000fc8000f8e023f */
[----:B------:R-:W-:-:S04]  /*1c80*/  UISETP.LT.AND UP0, UPT, UR4, UR5, UPT ;  /* 0x000000050400728c */ /* 0x000fc8000bf01270 */
[----:B------:R-:W-:-:S12]  /*1c90*/  USEL UR4, UR4, UR5, !UP0 ;  /* 0x0000000504047287 */ /* 0x000fd8000c000000 */
.L_x_2330:
[----:B------:R-:W-:Y:S02]  /*1ca0*/  USHF.R.S32.HI UR5, URZ, 0x1f, UR4 ;  /* 0x0000001f3f057899 */ /* 0x000fe40008011404 */
[----:B------:R-:W-:Y:S02]  /*1cb0*/  ULOP3.LUT UR20, UR45, 0xff, URZ, 0xc0, !UPT ;  /* 0x000000ff2d147892 */ /* 0x000fe4000f8ec03f */
[----:B------:R-:W-:-:S03]  /*1cc0*/  ULEA.HI UR5, UR5, UR4, URZ, 0x6 ;  /* 0x0000000405057291 */ /* 0x000fc6000f8f303f */
[----:B------:R-:W-:Y:S01]  /*1cd0*/  UMOV UR4, URZ ;  /* 0x0000003f00047c82 */ /* 0x000fe20008000000 */
[----:B------:R-:W-:-:S04]  /*1ce0*/  USHF.R.S32.HI UR5, URZ, 0x6, UR5 ;  /* 0x000000063f057899 */ /* 0x000fc80008011405 */
[----:B------:R-:W-:-:S04]  /*1cf0*/  UISETP.LT.AND UP0, UPT, URZ, UR5, UPT ;  /* 0x000000053f00728c */ /* 0x000fc8000bf01270 */
[----:B------:R-:W-:-:S04]  /*1d00*/  USEL UR10, URZ, UR5, !UP0 ;  /* 0x000000053f0a7287 */ /* 0x000fc8000c000000 */
[----:B------:R-:W-:-:S06]  /*1d10*/  UISETP.GT.AND UP0, UPT, UR9, UR10, UPT ;  /* 0x0000000a0900728c */ /* 0x000fcc000bf04270 */
[----:B------:R-:W-:-:S13]  /*1d20*/  PLOP3.LUT P0, PT, PT, PT, UP0, 0x80, 0x0 ;  /* 0x000000000000781c */ /* 0x000fda0003f0f008 */
[----:B------:R-:W-:Y:S05]  /*1d30*/  @!P0 BRA `(.L_x_2333) ;  /* 0x0000000000948947 */ /* 0x000fea0003800000 */
[----:B------:R-:W-:-:S04]  /*1d40*/  USHF.R.U32.HI UR11, URZ, 0x10, UR45 ;  /* 0x000000103f0b7899 */ /* 0x000fc8000801162d */
[----:B------:R-:W-:-:S11]  /*1d50*/  UISETP.NE.AND UP0, UPT, UR11, URZ, UPT ;  /* 0x0000003f0b00728c */ /* 0x000fd6000bf05270 */
[----:B------:R-:W-:Y:S02]  /*1d60*/  @!UP0 ULDC UR11, c[0x0][0x9f0] ;  /* 0x00027c00000b8ab9 */ /* 0x000fe40000000800 */
        /* <DEDUP_REMOVED lines=9> */
[----:B------:R-:W-:-:S05]  /*1e00*/  IABS R5, R5 ;  /* 0x0000000500057213 */ /* 0x000fca0000000000 */
[----:B------:R-:W0:Y:S01]  /*1e10*/  I2F.RP R0, UR12 ;  /* 0x0000000c00007d06 */ /* 0x000e220008209400 */
[----:B------:R-:W-:-:S05]  /*1e20*/  IMAD.MOV.U32 R4, RZ, RZ, R5 ;  /* 0x000000ffff047224 */ /* 0x000fca00078e0005 */
[----:B------:R-:W-:Y:S02]  /*1e30*/  R2UR UR8, R4 ;  /* 0x00000000040872ca */ /* 0x000fe400000e0000 */
        /* <DEDUP_REMOVED lines=21> */
.L_x_2333:
[----:B------:R-:W-:Y:S01]  /*1f90*/  UIMAD UR20, UR20, UR4, UR10 ;  /* 0x00000004141472a4 */ /* 0x000fe2000f8e020a */
[----:B------:R-:W-:Y:S01]  /*1fa0*/  IMAD.U32 R0, RZ, RZ, UR9 ;  /* 0x00000009ff007e24 */ /* 0x000fe2000f8e00ff */
[----:B------:R-:W-:Y:S01]  /*1fb0*/  PLOP3.LUT P0, PT, PT, PT, PT, 0x80, 0x0 ;  /* 0x000000000000781c */ /* 0x000fe20003f0f070 */
[----:B------:R-:W-:Y:S01]  /*1fc0*/  IMAD.U32 R3, RZ, RZ, UR4 ;  /* 0x00000004ff037e24 */ /* 0x000fe2000f8e00ff */
[----:B------:R-:W-:Y:S01]  /*1fd0*/  CS2R R150, SRZ ;  /* 0x0000000000967805 */ /* 0x000fe2000001ff00 */
[----:B------:R-:W-:Y:S01]  /*1fe0*/  IMAD.MOV.U32 R12, RZ, RZ, RZ ;  /* 0x000000ffff0c7224 */ /* 0x000fe200078e00ff */
[----:B------:R-:W-:Y:S02]  /*1ff0*/  CS2R R148, SRZ ;  /* 0x0000000000947805 */ /* 0x000fe4000001ff00 */
[----:B------:R-:W-:Y:S02]  /*2000*/  CS2R R146, SRZ ;  /* 0x0000000000927805 */ /* 0x000fe4000001ff00 */
[----:B------:R-:W-:Y:S01]  /*2010*/  VIADDMNMX R0, R3, UR20, R0, PT ;  /* 0x0000001403007c46 */ /* 0x000fe2000b800100 */
[----:B------:R-:W-:Y:S01]  /*2020*/  IMAD.MOV.U32 R3, RZ, RZ, RZ ;  /* 0x000000ffff037224 */ /* 0x000fe200078e00ff */
[----:B------:R-:W-:-:S02]  /*2030*/  CS2R R144, SRZ ;  /* 0x0000000000907805 */ /* 0x000fc4000001ff00 */
[----:B------:R-:W-:Y:S02]  /*2040*/  CS2R R142, SRZ ;  /* 0x00000000008e7805 */ /* 0x000fe4000001ff00 */
[----:B------:R-:W-:Y:S02]  /*2050*/  R2UR UR22, R0 ;  /* 0x00000000001672ca */ /* 0x000fe400000e0000 */
        /* <DEDUP_REMOVED lines=12> */
[----:B------:R-:W-:Y:S01]  /*2120*/  UISETP.GT.AND UP0, UPT, UR22, UR20, UPT ;  /* 0x000000141600728c */ /* 0x000fe2000bf04270 */
[----:B------:R-:W-:Y:S02]  /*2130*/  CS2R R116, SRZ ;  /* 0x0000000000747805 */ /* 0x000fe4000001ff00 */
[----:B------:R-:W-:Y:S02]  /*2140*/  CS2R R114, SRZ ;  /* 0x0000000000727805 */ /* 0x000fe4000001ff00 */
[----:B------:R-:W-:Y:S02]  /*2150*/  CS2R R112, SRZ ;  /* 0x0000000000707805 */ /* 0x000fe4000001ff00 */
[----:B------:R-:W-:-:S02]  /*2160*/  CS2R R110, SRZ ;  /* 0x00000000006e7805 */ /* 0x000fc4000001ff00 */
[----:B------:R-:W-:Y:S02]  /*2170*/  CS2R R108, SRZ ;  /* 0x00000000006c7805 */ /* 0x000fe4000001ff00 */
[----:B------:R-:W-:Y:S02]  /*2180*/  PLOP3.LUT P1, PT, PT, PT, UP0, 0x80, 0x0 ;  /* 0x000000000000781c */ /* 0x000fe40003f2f008 */
        /* <DEDUP_REMOVED lines=44> */
[----:B------:R-:W-:Y:S02]  /*2450*/  ISETP.NE.AND P0, PT, RZ, UR47, PT ;  /* 0x0000002fff007c0c */ /* 0x000fe4000bf05270 */
[----:B0-----:R-:W-:Y:S01]  /*2460*/  R2UR UR4, R0 ;  /* 0x00000000000472ca */ /* 0x001fe200000e0000 */
[----:B------:R-:W-:-:S05]  /*2470*/  IMAD.MOV.U32 R0, RZ, RZ, 0x1 ;  /* 0x00000001ff007424 */ /* 0x000fca00078e00ff */
[----:B------:R-:W-:-:S04]  /*2480*/  SEL R0, R0, 0x2, !P0 ;  /* 0x0000000200007807 */ /* 0x000fc80004000000 */
[----:B------:R-:W-:-:S03]  /*2490*/  LOP3.LUT R0, R0, 0x1, RZ, 0xfc, !PT ;  /* 0x0000000100007812 */ /* 0x000fc600078efcff */
[----:B------:R-:W-:Y:S01]  /*24a0*/  ULEA.HI UR5, UR4, UR4, URZ, 0x1 ;  /* 0x0000000404057291 */ /* 0x000fe2000f8f083f */
[----:B------:R-:W-:-:S03]  /*24b0*/  ISETP.NE.AND P0, PT, R0, 0x3, PT ;  /* 0x000000030000780c */ /* 0x000fc60003f05270 */
        /* <DEDUP_REMOVED lines=9> */
.L_x_2335:
[----:B------:R-:W-:Y:S01]  /*2550*/  ULEA UR23, UR37, UR46, 0x3 ;  /* 0x0000002e25177291 */ /* 0x000fe2000f8e183f */
[----:B------:R-:W-:-:S05]  /*2560*/  IMAD.U32 R0, RZ, RZ, UR38 ;  /* 0x00000026ff007e24 */ /* 0x000fca000f8e00ff */
[----:B------:R-:W-:-:S04]  /*2570*/  SHF.L.U32 R0, R0, 0x1f, RZ ;  /* 0x0000001f00007819 */ /* 0x000fc800000006ff */
[----:B------:R-:W0:Y:S02]  /*2580*/  SYNCS.PHASECHK.TRANS64.TRYWAIT P1, [UR23+0x28c50], R0 ;  /* 0x028c5000ff0075a7 */ /* 0x000e240008020157 */
[----:B0-----:R-:W-:Y:S05]  /*2590*/  @!P1 BRA `(.L_x_2336) ;  /* 0x0000018c004c9947 */ /* 0x001fea0003800000 */
.L_x_2586:
        /* <DEDUP_REMOVED lines=9> */
[----:B------:R-:W-:-:S02]  /*2630*/  UIADD3 UR6, UR18, 0x80, URZ ;  /* 0x0000008012067890 */ /* 0x000fc4000fffe03f */
[----:B------:R-:W-:Y:S01]  /*2640*/  ULOP3.LUT UR16, UR4, 0x10000, URZ, 0xfc, !UPT ;  /* 0x0001000004107892 */ /* 0x000fe2000f8efc3f */
[----:B------:R-:W-:Y:S01]  /*2650*/  UMOV UR7, 0x40000040 ;  /* 0x4000004000077882 */ /* 0x000fe20000000000 */
[----:B------:R-:W-:Y:S02]  /*2660*/  UMOV UR5, 0x40000040 ;  /* 0x4000004000057882 */ /* 0x000fe40000000000 */
[----:B------:R-:W-:Y:S02]  /*2670*/  UIADD3 UR4, UR16, 0x2, URZ ;  /* 0x0000000210047890 */ /* 0x000fe4000fffe03f */
[----:B------:R-:W-:Y:S02]  /*2680*/  UIADD3 UR10, UR18, 0x100, URZ ;  /* 0x00000100120a7890 */ /* 0x000fe4000fffe03f */
[----:B------:R-:W-:Y:S01]  /*2690*/  UIADD3 UR8, UR16, 0x4, URZ ;  /* 0x0000000410087890 */ /* 0x000fe2000fffe03f */
[----:B------:R-:W-:Y:S01]  /*26a0*/  UMOV UR11, 0x40000040 ;  /* 0x40000040000b7882 */ /* 0x000fe20000000000 */
[----:B------:R-:W-:Y:S01]  /*26b0*/  WARPGROUP.ARRIVE ;  /* 0x00000000000079c5 */ /* 0x000fe20000000000 */
[----:B------:R-:W-:Y:S01]  /*26c0*/  UMOV UR9, 0x40000040 ;  /* 0x4000004000097882 */ /* 0x000fe20000000000 */
[----:B------:R-:W-:-:S02]  /*26d0*/  UIADD3 UR14, UR18, 0x180, URZ ;  /* 0x00000180120e7890 */ /* 0x000fc4000fffe03f */
[----:B------:R-:W-:Y:S02]  /*26e0*/  UIADD3 UR12, UR16, 0x6, URZ ;  /* 0x00000006100c7890 */ /* 0x000fe4000fffe03f */
[----:B------:R-:W-:Y:S01]  /*26f0*/  HGMMA.64x256x16.F32.BF16 R24, gdesc[UR16].tnspB, RZ, !UPT, gsb0 ;  /* 0x43e00000101879f0 */ /* 0x000fe2000c0018ff */
[----:B------:R-:W-:Y:S01]  /*2700*/  UMOV UR15, 0x40000040 ;  /* 0x40000040000f7882 */ /* 0x000fe20000000000 */
        /* <DEDUP_REMOVED lines=9> */
[----:B------:R-:W-:-:S06]  /*27a0*/  UISETP.GE.AND UP0, UPT, UR6, UR20, UPT ;  /* 0x000000140600728c */ /* 0x000fcc000bf06270 */
[----:B------:R-:W-:Y:S01]  /*27b0*/  PLOP3.LUT P1, PT, PT, PT, UP0, 0x80, 0x0 ;  /* 0x000000000000781c */ /* 0x000fe20003f2f008 */
        /* <DEDUP_REMOVED lines=12> */
.L_x_2342:
[----:B------:R-:W-:Y:S01]  /*2880*/  BAR.SYNC.DEFER_BLOCKING 0xe, 0x100 ;  /* 0x0384000000007b1d */ /* 0x000fe20000010000 */
[----:B------:R-:W-:Y:S01]  /*2890*/  IMAD.U32 R3, RZ, RZ, UR37 ;  /* 0x00000025ff037e24 */ /* 0x000fe2000f8e00ff */
[----:B------:R-:W-:-:S03]  /*28a0*/  UIADD3 UR37, UR37, 0x1, URZ ;  /* 0x0000000125257890 */ /* 0x000fc6000fffe03f */
[----:B01----:R-:W-:Y:S01]  /*28b0*/  IMAD R0, R3, 0x40, R16 ;  /* 0x0000004003007824 */ /* 0x003fe200078e0210 */
[----:B------:R-:W-:Y:S01]  /*28c0*/  UISETP.NE.AND UP0, UPT, UR37, 0x2, UPT ;  /* 0x000000022500788c */ /* 0x000fe2000bf05270 */
[----:B------:R-:W-:Y:S01]  /*28d0*/  UMOV UR6, UR22 ;  /* 0x0000001600067c82 */ /* 0x000fe20008000000 */
[----:B------:R-:W-:Y:S02]  /*28e0*/  UIADD3 UR22, UR22, -0x1, URZ ;  /* 0xffffffff16167890 */ /* 0x000fe4000fffe03f */
[----:B------:R-:W-:Y:S01]  /*28f0*/  LEA R0, R0, UR46, 0x2 ;  /* 0x0000002e00007c11 */ /* 0x000fe2000f8e10ff */
[----:B------:R-:W-:Y:S02]  /*2900*/  UISETP.GT.AND UP1, UPT, UR6, UR20, UPT ;  /* 0x000000140600728c */ /* 0x000fe4000bf24270 */
[----:B------:R-:W-:Y:S02]  /*2910*/  USEL UR6, URZ, 0x1, UP0 ;  /* 0x000000013f067887 */ /* 0x000fe40008000000 */
[----:B------:R-:W-:-:S02]  /*2920*/  USEL UR37, UR37, URZ, UP0 ;  /* 0x0000003f25257287 */ /* 0x000fc40008000000 */
        /* <DEDUP_REMOVED lines=133> */
.L_x_2338:
[----:B------:R-:W-:Y:S01]  /*3180*/  ULEA UR23, UR37, UR46, 0x3 ;  /* 0x0000002e25177291 */ /* 0x000fe2000f8e183f */
[----:B------:R-:W-:-:S05]  /*3190*/  IMAD.U32 R0, RZ, RZ, UR38 ;  /* 0x00000026ff007e24 */ /* 0x000fca000f8e00ff */
[----:B------:R-:W-:-:S04]  /*31a0*/  SHF.L.U32 R0, R0, 0x1f, RZ ;  /* 0x0000001f00007819 */ /* 0x000fc800000006ff */
[----:B------:R0:W1:Y:S01]  /*31b0*/  SYNCS.PHASECHK.TRANS64.TRYWAIT P1, [UR23+0x28c50], R0 ;  /* 0x028c5000ff0075a7 */ /* 0x0000620008020157 */
[----:B------:R-:W-:Y:S05]  /*31c0*/  @!P0 BRA `(.L_x_2339) ;  /* 0x0000000000048947 */ /* 0x000fea0003800000 */
[----:B------:R-:W-:Y:S01]  /*31d0*/  BPT.TRAP 0x1 ;  /* 0x000000040000795c */ /* 0x000fe20000300000 */
.L_x_2339:
[----:B-1----:R-:W-:Y:S05]  /*31e0*/  @P1 BRA `(.L_x_2340) ;  /* 0x0000000000081947 */ /* 0x002fea0003800000 */
[----:B------:R-:W1:Y:S02]  /*31f0*/  SYNCS.PHASECHK.TRANS64.TRYWAIT P1, [UR23+0x28c50], R0 ;  /* 0x028c5000ff0075a7 */ /* 0x000e640008020157 */
[----:B-1----:R-:W-:Y:S05]  /*3200*/  @!P1 BRA `(.L_x_2341) ;  /* 0x0000018000489947 */ /* 0x002fea0003800000 */
.L_x_2340:
[----:B------:R-:W-:Y:S01]  /*3210*/  ULEA UR18, UR37, UR21, 0xc ;  /* 0x0000001525127291 */ /* 0x000fe2000f8e603f */
[----:B------:R-:W-:Y:S01]  /*3220*/  WARPGROUP.ARRIVE ;  /* 0x00000000000079c5 */ /* 0x000fe20000000000 */
[----:B------:R-:W-:Y:S01]  /*3230*/  UMOV UR19, 0x40000040 ;  /* 0x4000004000137882 */ /* 0x000fe20000000000 */
[----:B------:R-:W-:Y:S01]  /*3240*/  UMOV UR7, 0x40000040 ;  /* 0x4000004000077882 */ /* 0x000fe20000000000 */
[----:B------:R-:W-:Y:S01]  /*3250*/  UIADD3 UR6, UR18, 0x80, URZ ;  /* 0x0000008012067890 */ /* 0x000fe2000fffe03f */
[----:B01----:R-:W-:Y:S01]  /*3260*/  IMAD.U32 R0, RZ, RZ, UR23 ;  /* 0x00000017ff007e24 */ /* 0x003fe2000f8e00ff */
[----:B------:R-:W-:Y:S01]  /*3270*/  UIADD3 UR10, UR18, 0x100, URZ ;  /* 0x00000100120a7890 */ /* 0x000fe2000fffe03f */
[----:B------:R-:W-:Y:S01]  /*3280*/  PLOP3.LUT P1, PT, PT, PT, UP1, 0x80, 0x0 ;  /* 0x000000000000781c */ /* 0x000fe20003f2f018 */
[----:B------:R-:W-:Y:S01]  /*3290*/  UMOV UR11, 0x40000040 ;  /* 0x40000040000b7882 */ /* 0x000fe20000000000 */
        /* <DEDUP_REMOVED lines=21> */
.L_x_2337:
[----:B------:R-:W-:Y:S01]  /*33f0*/  BAR.SYNC.DEFER_BLOCKING 0xe, 0x100 ;  /* 0x0384000000007b1d */ /* 0x000fe20000010000 */
[----:B------:R-:W-:Y:S01]  /*3400*/  IMAD.U32 R3, RZ, RZ, UR37 ;  /* 0x00000025ff037e24 */ /* 0x000fe2000f8e00ff */
[----:B------:R-:W-:Y:S01]  /*3410*/  UIADD3 UR37, UR37, 0x1, URZ ;  /* 0x0000000125257890 */ /* 0x000fe2000fffe03f */
[----:B------:R-:W-:Y:S01]  /*3420*/  PLOP3.LUT P0, PT, PT, PT, PT, 0x8, 0x0 ;  /* 0x000000000000781c */ /* 0x000fe20003f0e170 */
[----:B------:R-:W-:Y:S02]  /*3430*/  IMAD.MOV.U32 R12, RZ, RZ, RZ ;  /* 0x000000ffff0c7224 */ /* 0x000fe400078e00ff */
[----:B01----:R-:W-:Y:S01]  /*3440*/  IMAD R0, R3, 0x40, R16 ;  /* 0x0000004003007824 */ /* 0x003fe200078e0210 */
        /* <DEDUP_REMOVED lines=138> */
.L_x_2326:
        /* <DEDUP_REMOVED lines=24> */
.L_x_2344:
[----:B------:R-:W-:-:S11]  /*3e70*/  UISETP.NE.AND UP1, UPT, UR5, 0x1, UPT ;  /* 0x000000010500788c */ /* 0x000fd6000bf25270 */
[----:B------:R-:W-:Y:S02]  /*3e80*/  @UP1 ULDC.64 UR10, c[0x0][0x9e8] ;  /* 0x00027a00000a1ab9 */ /* 0x000fe40000000a00 */
[----:B------:R-:W-:-:S04]  /*3e90*/  UIMAD.WIDE.U32 UR8, UR7, UR10, URZ ;  /* 0x0000000a070872a5 */ /* 0x000fc8000f8e003f */
[----:B------:R-:W-:-:S12]  /*3ea0*/  @UP1 USHF.R.U32.HI UR7, URZ, UR11, UR9 ;  /* 0x0000000b3f071299 */ /* 0x000fd80008011609 */
.L_x_2345:
[----:B------:R-:W-:-:S04]  /*3eb0*/  UIMAD UR7, UR7, UR5, UR5 ;  /* 0x00000005070772a4 */ /* 0x000fc8000f8e0205 */
[----:B------:R-:W-:-:S04]  /*3ec0*/  UISETP.LT.AND UP1, UPT, UR4, UR7, UPT ;  /* 0x000000070400728c */ /* 0x000fc8000bf21270 */
[----:B------:R-:W-:-:S12]  /*3ed0*/  USEL UR4, UR4, UR7, UP1 ;  /* 0x0000000704047287 */ /* 0x000fd80008800000 */
.L_x_2343:
[----:B------:R-:W-:Y:S01]  /*3ee0*/  UIADD3 UR4, UR4, 0x3f, URZ ;  /* 0x0000003f04047890 */ /* 0x000fe2000fffe03f */
[----:B------:R-:W-:Y:S01]  /*3ef0*/  @UP0 ULDC UR8, c[0x0][0x44c] ;  /* 0x0001130000080ab9 */ /* 0x000fe20000000800 */
[----:B------:R-:W-:Y:S02]  /*3f00*/  @UP0 ULDC UR10, c[0x0][0x450] ;  /* 0x00011400000a0ab9 */ /* 0x000fe40000000800 */
[----:B------:R-:W-:Y:S02]  /*3f10*/  USHF.R.S32.HI UR7, URZ, 0x1f, UR4 ;  /* 0x0000001f3f077899 */ /* 0x000fe40008011404 */
[----:B------:R-:W-:Y:S02]  /*3f20*/  UIMAD.WIDE.U32 UR8, UR42, UR8, URZ ;  /* 0x000000082a0872a5 */ /* 0x000fe4000f8e003f */
[----:B------:R-:W-:-:S03]  /*3f30*/  ULEA.HI UR7, UR7, UR4, URZ, 0x6 ;  /* 0x0000000407077291 */ /* 0x000fc6000f8f303f */
[----:B------:R-:W-:Y:S01]  /*3f40*/  UMOV UR4, UR42 ;  /* 0x0000002a00047c82 */ /* 0x000fe20008000000 */
[----:B------:R-:W-:Y:S02]  /*3f50*/  USHF.R.S32.HI UR7, URZ, 0x6, UR7 ;  /* 0x000000063f077899 */ /* 0x000fe40008011407 */
[----:B------:R-:W-:Y:S02]  /*3f60*/  @UP0 USHF.R.U32.HI UR4, URZ, UR10, UR9 ;  /* 0x0000000a3f040299 */ /* 0x000fe40008011609 */
[----:B------:R-:W-:Y:S02]  /*3f70*/  UISETP.LT.AND UP0, UPT, UR6, UR7, UPT ;  /* 0x000000070600728c */ /* 0x000fe4000bf01270 */
[----:B------:R-:W-:Y:S01]  /*3f80*/  UIADD3 UR4, UR4, UR49, -UR51 ;  /* 0x0000003104047290 */ /* 0x000fe2000fffe833 */
        /* <DEDUP_REMOVED lines=14> */
.L_x_2347:
[----:B------:R-:W-:-:S11]  /*4070*/  UISETP.NE.AND UP0, UPT, UR5, 0x1, UPT ;  /* 0x000000010500788c */ /* 0x000fd6000bf05270 */
[----:B------:R-:W-:Y:S02]  /*4080*/  @UP0 ULDC.64 UR10, c[0x0][0x9e8] ;  /* 0x00027a00000a0ab9 */ /* 0x000fe40000000a00 */
[----:B------:R-:W-:-:S04]  /*4090*/  UIMAD.WIDE.U32 UR8, UR4, UR10, URZ ;  /* 0x0000000a040872a5 */ /* 0x000fc8000f8e003f */
[----:B------:R-:W-:-:S12]  /*40a0*/  @UP0 USHF.R.U32.HI UR4, URZ, UR11, UR9 ;  /* 0x0000000b3f040299 */ /* 0x000fd80008011609 */
.L_x_2348:
[----:B------:R-:W-:-:S04]  /*40b0*/  UIMAD UR4, UR4, UR5, URZ ;  /* 0x00000005040472a4 */ /* 0x000fc8000f8e023f */
[----:B------:R-:W-:-:S04]  /*40c0*/  UISETP.LT.AND UP0, UPT, UR7, UR4, UPT ;  /* 0x000000040700728c */ /* 0x000fc8000bf01270 */
[----:B------:R-:W-:-:S12]  /*40d0*/  USEL UR7, UR7, UR4, !UP0 ;  /* 0x0000000407077287 */ /* 0x000fd8000c000000 */
.L_x_2346:
[----:B------:R-:W-:Y:S02]  /*40e0*/  USHF.R.S32.HI UR4, URZ, 0x1f, UR7 ;  /* 0x0000001f3f047899 */ /* 0x000fe40008011407 */
[----:B------:R-:W-:Y:S02]  /*40f0*/  ULOP3.LUT UR10, UR45, 0xff, URZ, 0xc0, !UPT ;  /* 0x000000ff2d0a7892 */ /* 0x000fe4000f8ec03f */
[----:B------:R-:W-:-:S04]  /*4100*/  ULEA.HI UR4, UR4, UR7, URZ, 0x6 ;  /* 0x0000000704047291 */ /* 0x000fc8000f8f303f */
[----:B------:R-:W-:-:S04]  /*4110*/  USHF.R.S32.HI UR4, URZ, 0x6, UR4 ;  /* 0x000000063f047899 */ /* 0x000fc80008011404 */
[----:B------:R-:W-:-:S04]  /*4120*/  UISETP.LT.AND UP0, UPT, URZ, UR4, UPT ;  /* 0x000000043f00728c */ /* 0x000fc8000bf01270 */
[----:B------:R-:W-:-:S03]  /*4130*/  USEL UR48, URZ, UR4, !UP0 ;  /* 0x000000043f307287 */ /* 0x000fc6000c000000 */
[----:B------:R-:W-:Y:S01]  /*4140*/  UMOV UR4, URZ ;  /* 0x0000003f00047c82 */ /* 0x000fe20008000000 */
        /* <DEDUP_REMOVED lines=40> */
.L_x_2349:
        /* <DEDUP_REMOVED lines=12> */
[----:B------:R-:W-:Y:S02]  /*4490*/  ISETP.GT.AND P1, PT, R168, UR48, PT ;  /* 0x00000030a8007c0c */ /* 0x000fe4000bf24270 */
        /* <DEDUP_REMOVED lines=90> */
.L_x_2350:
[----:B------:R-:W-:Y:S01]  /*4a40*/  ULEA.HI UR4, UR39, UR39, URZ, 0x1 ;  /* 0x0000002727047291 */ /* 0x000fe2000f8f083f */
[----:B------:R-:W-:Y:S01]  /*4a50*/  IMAD.MOV.U32 R3, RZ, RZ, 0x1 ;  /* 0x00000001ff037424 */ /* 0x000fe200078e00ff */
[----:B------:R-:W-:Y:S02]  /*4a60*/  ISETP.NE.AND P0, PT, RZ, UR47, PT ;  /* 0x0000002fff007c0c */ /* 0x000fe4000bf05270 */
[----:B------:R-:W-:Y:S02]  /*4a70*/  ULOP3.LUT UR4, UR4, 0xfffffffe, URZ, 0xc0, !UPT ;  /* 0xfffffffe04047892 */ /* 0x000fe4000f8ec03f */
[----:B------:R-:W-:Y:S02]  /*4a80*/  SEL R3, R3, 0x2, !P0 ;  /* 0x0000000203037807 */ /* 0x000fe40004000000 */
[----:B------:R-:W-:Y:S02]  /*4a90*/  UIADD3 UR4, UR39, -UR4, URZ ;  /* 0x8000000427047290 */ /* 0x000fe4000fffe03f */
[----:B------:R-:W-:-:S04]  /*4aa0*/  LOP3.LUT R3, R3, 0x1, RZ, 0xfc, !PT ;  /* 0x0000000103037812 */ /* 0x000fc800078efcff */
[----:B------:R-:W-:Y:S01]  /*4ab0*/  IMAD.U32 R0, RZ, RZ, UR4 ;  /* 0x00000004ff007e24 */ /* 0x000fe2000f8e00ff */
[----:B------:R-:W-:-:S04]  /*4ac0*/  ISETP.NE.AND P0, PT, R3, 0x3, PT ;  /* 0x000000030300780c */ /* 0x000fc80003f05270 */
[----:B------:R-:W-:-:S04]  /*4ad0*/  SHF.L.U32 R0, R0, 0x1f, RZ ;  /* 0x0000001f00007819 */ /* 0x000fc800000006ff */
[----:B------:R-:W0:Y:S02]  /*4ae0*/  SYNCS.PHASECHK.TRANS64.TRYWAIT P1, [UR46+0x28c00], R0 ;  /* 0x028c0000ff0075a7 */ /* 0x000e24000802016e */
[----:B0-----:R-:W-:Y:S05]  /*4af0*/  @!P1 BRA `(.L_x_2351) ;  /* 0x0000016800249947 */ /* 0x001fea0003800000 */
.L_x_2587:
[----:B------:R-:W-:Y:S05]  /*4b00*/  @!P0 BRA `(.L_x_2352) ;  /* 0x0000000000048947 */ /* 0x000fea0003800000 */
[----:B------:R-:W-:Y:S01]  /*4b10*/  BPT.TRAP 0x1 ;  /* 0x000000040000795c */ /* 0x000fe20000300000 */
.L_x_2352:
[----:B------:R-:W-:Y:S02]  /*4b20*/  IMAD.U32 R7, RZ, RZ, UR37 ;  /* 0x00000025ff077e24 */ /* 0x000fe4000f8e00ff */
[----:B------:R-:W-:-:S03]  /*4b30*/  IMAD.U32 R8, RZ, RZ, UR38 ;  /* 0x00000026ff087e24 */ /* 0x000fc6000f8e00ff */
[----:B------:R-:W-:Y:S02]  /*4b40*/  LEA R7, R7, UR46, 0x3 ;  /* 0x0000002e07077c11 */ /* 0x000fe4000f8e18ff */
[----:B------:R-:W-:-:S04]  /*4b50*/  SHF.L.U32 R8, R8, 0x1f, RZ ;  /* 0x0000001f08087819 */ /* 0x000fc800000006ff */
[----:B------:R1:W2:Y:S01]  /*4b60*/  SYNCS.PHASECHK.TRANS64.TRYWAIT P1, [R7+URZ+0x28c30], R8 ;  /* 0x028c3008070075a7 */ /* 0x0002a2000802017f */
[----:B------:R-:W-:Y:S05]  /*4b70*/  @!P0 BRA `(.L_x_2353) ;  /* 0x0000000000048947 */ /* 0x000fea0003800000 */
[----:B------:R-:W-:Y:S01]  /*4b80*/  BPT.TRAP 0x1 ;  /* 0x000000040000795c */ /* 0x000fe20000300000 */
.L_x_2353:
[----:B--2---:R-:W-:Y:S05]  /*4b90*/  @P1 BRA `(.L_x_2354) ;  /* 0x0000000000081947 */ /* 0x004fea0003800000 */
[----:B------:R-:W2:Y:S02]  /*4ba0*/  SYNCS.PHASECHK.TRANS64.TRYWAIT P1, [R7+URZ+0x28c30], R8 ;  /* 0x028c3008070075a7 */ /* 0x000ea4000802017f */
[----:B--2---:R-:W-:Y:S05]  /*4bb0*/  @!P1 BRA `(.L_x_2355) ;  /* 0x00000168000c9947 */ /* 0x004fea0003800000 */
.L_x_2354:
        /* <DEDUP_REMOVED lines=15> */
[----:B------:R-:W-:Y:S01]  /*4cb0*/  VIADD R4, R186, UR42 ;  /* 0x0000002aba047c36 */ /* 0x000fe20008000000 */
[----:B------:R-:W-:Y:S01]  /*4cc0*/  UMOV UR7, 0x40000040 ;  /* 0x4000004000077882 */ /* 0x000fe20000000000 */
[----:B------:R-:W-:Y:S01]  /*4cd0*/  UMOV UR5, 0x40000040 ;  /* 0x4000004000057882 */ /* 0x000fe20000000000 */
[----:B------:R-:W-:Y:S01]  /*4ce0*/  ULOP3.LUT UR4, UR4, 0x3fff, URZ, 0xc0, !UPT ;  /* 0x00003fff04047892 */ /* 0x000fe2000f8ec03f */
[----:B------:R-:W-:Y:S01]  /*4cf0*/  IMAD.MOV.U32 R5, RZ, RZ, R4 ;  /* 0x000000ffff057224 */ /* 0x000fe200078e0004 */
[----:B------:R-:W-:Y:S01]  /*4d00*/  UMOV UR11, 0x40000040 ;  /* 0x40000040000b7882 */ /* 0x000fe20000000000 */
[----:B------:R-:W-:Y:S01]  /*4d10*/  UMOV UR9, 0x40000040 ;  /* 0x4000004000097882 */ /* 0x000fe20000000000 */
[----:B------:R-:W-:Y:S01]  /*4d20*/  ULEA UR18, UR37, UR18, 0x9 ;  /* 0x0000001225127291 */ /* 0x000fe2000f8e483f */
[----:B------:R-:W-:Y:S01]  /*4d30*/  IMAD.MOV.U32 R9, RZ, RZ, -0x40 ;  /* 0xffffffc0ff097424 */ /* 0x000fe200078e00ff */
[----:B------:R-:W-:-:S02]  /*4d40*/  ULOP3.LUT UR16, UR4, 0x10000, URZ, 0xfc, !UPT ;  /* 0x0001000004107892 */ /* 0x000fc4000f8efc3f */
[----:B------:R-:W-:Y:S01]  /*4d50*/  UIADD3 UR6, UR18, 0x2, URZ ;  /* 0x0000000212067890 */ /* 0x000fe2000fffe03f */
[----:B------:R-:W-:Y:S01]  /*4d60*/  IMAD R9, R168, R9, 0x41 ;  /* 0x00000041a8097424 */ /* 0x000fe200078e0209 */
[----:B------:R-:W-:Y:S02]  /*4d70*/  UIADD3 UR4, UR16, 0x2, URZ ;  /* 0x0000000210047890 */ /* 0x000fe4000fffe03f */
[----:B------:R-:W-:Y:S02]  /*4d80*/  UIADD3 UR10, UR18, 0x4, URZ ;  /* 0x00000004120a7890 */ /* 0x000fe4000fffe03f */
[----:B------:R-:W-:Y:S02]  /*4d90*/  UIADD3 UR8, UR16, 0x4, URZ ;  /* 0x0000000410087890 */ /* 0x000fe4000fffe03f */
[----:B------:R-:W-:Y:S01]  /*4da0*/  HGMMA.64x64x16.F32.BF16 R24, gdesc[UR16], RZ, !UPT, gsb0 ;  /* 0x00e00000101879f0 */ /* 0x000fe2000c0018ff */
[----:B------:R-:W-:Y:S02]  /*4db0*/  UIADD3 UR14, UR18, 0x6, URZ ;  /* 0x00000006120e7890 */ /* 0x000fe4000fffe03f */
[----:B------:R-:W-:Y:S01]  /*4dc0*/  UIADD3 UR12, UR16, 0x6, URZ ;  /* 0x00000006100c7890 */ /* 0x000fe2000fffe03f */
[----:B------:R-:W-:Y:S01]  /*4dd0*/  UMOV UR15, 0x40000040 ;  /* 0x40000040000f7882 */ /* 0x000fe20000000000 */
[----:B------:R-:W-:Y:S01]  /*4de0*/  UMOV UR13, 0x40000040 ;  /* 0x40000040000d7882 */ /* 0x000fe20000000000 */
[----:B------:R-:W-:-:S02]  /*4df0*/  ULDC UR20, c[0x0][0x9dc] ;  /* 0x0002770000147ab9 */ /* 0x000fc40000000800 */
[----:B------:R-:W-:Y:S01]  /*4e00*/  ULOP3.LUT UR20, URZ, UR20, URZ, 0x33, !UPT ;  /* 0x000000143f147292 */ /* 0x000fe2000f8e333f */
[----:B------:R-:W-:Y:S02]  /*4e10*/  WARPGROUP.DEPBAR.LE gsb0, 0x0 ;  /* 0x00008000000079c5 */ /* 0x000fe40000010000 */
[----:B------:R-:W-:-:S06]  /*4e20*/  WARPGROUP.ARRIVE ;  /* 0x00000000000079c5 */ /* 0x000fcc0000000000 */
[----:B------:R-:W-:Y:S01]  /*4e30*/  HGMMA.64x64x16.F32.BF16 R24, gdesc[UR4], R24, gsb0 ;  /* 0x00e00000041879f0 */ /* 0x000fe20008001818 */
[----:B------:R-:W-:Y:S01]  /*4e40*/  ULDC UR7, c[0x0][0x448] ;  /* 0x0001120000077ab9 */ /* 0x000fe20000000800 */
[----:B------:R-:W-:Y:S01]  /*4e50*/  ULDC UR6, c[0x0][0x9d8] ;  /* 0x0002760000067ab9 */ /* 0x000fe20000000800 */
[----:B------:R-:W-:-:S06]  /*4e60*/  UISETP.NE.AND UP0, UPT, UR7, 0x1, UPT ;  /* 0x000000010700788c */ /* 0x000fcc000bf05270 */
[----:B------:R-:W-:Y:S02]  /*4e70*/  PLOP3.LUT P2, PT, PT, PT, UP0, 0x80, 0x0 ;  /* 0x000000000000781c */ /* 0x000fe40003f4f008 */
[----:B------:R-:W-:-:S03]  /*4e80*/  PLOP3.LUT P3, PT, PT, PT, UP0, 0x80, 0x0 ;  /* 0x000000000000781c */ /* 0x000fc60003f6f008 */
[----:B------:R-:W-:-:S08]  /*4e90*/  @UP0 ULDC UR7, c[0x0][0x44c] ;  /* 0x0001130000070ab9 */ /* 0x000fd00000000800 */
[----:B------:R-:W-:Y:S01]  /*4ea0*/  @P2 IMAD.HI.U32 R6, R4, UR7, RZ ;  /* 0x0000000704062c27 */ /* 0x000fe2000f8e00ff */
[----:B------:R-:W-:-:S03]  /*4eb0*/  @UP0 ULDC UR7, c[0x0][0x450] ;  /* 0x0001140000070ab9 */ /* 0x000fc60000000800 */
[----:B------:R-:W-:Y:S01]  /*4ec0*/  @!P1 VIADD R4, R7, 0x28c40 ;  /* 0x00028c4007049836 */ /* 0x000fe20000000000 */
[----:B------:R-:W-:-:S04]  /*4ed0*/  @P3 SHF.R.U32.HI R5, RZ, UR7, R6 ;  /* 0x00000007ff053c19 */ /* 0x000fc80008011606 */
[----:B------:R-:W-:Y:S01]  /*4ee0*/  @!P1 PRMT R4, RZ, 0x654, R4 ;  /* 0x00000654ff049816 */ /* 0x000fe20000000004 */
[----:B------:R-:W-:Y:S02]  /*4ef0*/  WARPGROUP.DEPBAR.LE gsb0, 0x0 ;  /* 0x00008000000079c5 */ /* 0x000fe40000010000 */
[----:B------:R-:W-:-:S06]  /*4f00*/  WARPGROUP.ARRIVE ;  /* 0x00000000000079c5 */ /* 0x000fcc0000000000 */
[----:B------:R-:W-:Y:S03]  /*4f10*/  HGMMA.64x64x16.F32.BF16 R24, gdesc[UR8], R24, gsb0 ;  /* 0x00e00000081879f0 */ /* 0x000fe60008001818 */
[----:B------:R-:W-:Y:S02]  /*4f20*/  WARPGROUP.DEPBAR.LE gsb0, 0x0 ;  /* 0x00008000000079c5 */ /* 0x000fe40000010000 */
[----:B------:R-:W-:-:S06]  /*4f30*/  WARPGROUP.ARRIVE ;  /* 0x00000000000079c5 */ /* 0x000fcc0000000000 */
[----:B------:R-:W-:Y:S01]  /*4f40*/  HGMMA.64x64x16.F32.BF16 R24, gdesc[UR12], R24, gsb0 ;  /* 0x00e000000c1879f0 */ /* 0x000fe20008001818 */
[----:B------:R-:W-:Y:S02]  /*4f50*/  ULDC.64 UR14, c[0x0][0x9e0] ;  /* 0x00027800000e7ab9 */ /* 0x000fe40000000a00 */
[----:B------:R-:W-:-:S06]  /*4f60*/  UISETP.GE.AND UP1, UPT, UR15, 0x1, UPT ;  /* 0x000000010f00788c */ /* 0x000fcc000bf26270 */
[----:B------:R-:W-:Y:S01]  /*4f70*/  PLOP3.LUT P2, PT, PT, PT, UP1, 0x40, 0x0 ;  /* 0x000000000000781c */ /* 0x000fe20003f4e818 */
[----:B------:R-:W-:Y:S02]  /*4f80*/  WARPGROUP.DEPBAR.LE gsb0, 0x0 ;  /* 0x00008000000079c5 */ /* 0x000fe40000010000 */
[----:B------:R-:W-:Y:S01]  /*4f90*/  FMUL.FTZ R38, R38, UR6 ;  /* 0x0000000626267c20 */ /* 0x000fe20008410000 */
[----:B------:R-:W-:Y:S01]  /*4fa0*/  FMUL.FTZ R24, R24, UR6 ;  /* 0x0000000618187c20 */ /* 0x000fe20008410000 */
[----:B------:R-:W-:Y:S01]  /*4fb0*/  FMUL.FTZ R25, R25, UR6 ;  /* 0x0000000619197c20 */ /* 0x000fe20008410000 */
[----:B------:R-:W-:Y:S01]  /*4fc0*/  FMUL.FTZ R3, R26, UR6 ;  /* 0x000000061a037c20 */ /* 0x000fe20008410000 */
[----:B------:R0:W3:Y:S01]  /*4fd0*/  MUFU.TANH R14, R38 ;  /* 0x00000026000e7308 */ /* 0x0000e20000002400 */
        /* <DEDUP_REMOVED lines=8> */
[----:B0-----:R-:W0:Y:S01]  /*5060*/  SHFL.IDX PT, R38, R5, RZ, 0x1c1f ;  /* 0x001c1fff05267589 */ /* 0x001e2200000e0000 */
        /* <DEDUP_REMOVED lines=17> */
[----:B------:R-:W0:Y:S01]  /*5180*/  MUFU.TANH R24, R24 ;  /* 0x0000001800187308 */ /* 0x000e220000002400 */
[----:B------:R-:W-:Y:S01]  /*5190*/  FMUL.FTZ R34, R34, UR6 ;  /* 0x0000000622227c20 */ /* 0x000fe20008410000 */
[----:B------:R-:W-:Y:S01]  /*51a0*/  FMUL.FTZ R27, R27, UR6 ;  /* 0x000000061b1b7c20 */ /* 0x000fe20008410000 */
[----:B------:R-:W-:Y:S01]  /*51b0*/  FMUL.FTZ R31, R31, UR6 ;  /* 0x000000061f1f7c20 */ /* 0x000fe20008410000 */
[----:B------:R-:W-:Y:S01]  /*51c0*/  LEA R26, R168, 0xffffffc0, 0x6 ;  /* 0xffffffc0a81a7811 */ /* 0x000fe200078e30ff */
[----:B------:R-:W-:Y:S01]  /*51d0*/  FMUL.FTZ R35, R35, UR6 ;  /* 0x0000000623237c20 */ /* 0x000fe20008410000 */
[----:B----4-:R-:W-:-:S02]  /*51e0*/  IADD3 R4, -R2, UR49, R9 ;  /* 0x0000003102047c10 */ /* 0x010fc4000fffe109 */
[----:B------:R-:W4:Y:S03]  /*51f0*/  MUFU.TANH R25, R25 ;  /* 0x0000001900197308 */ /* 0x000f260000002400 */
[----:B------:R-:W-:-:S05]  /*5200*/  VIADD R4, R4, -UR51 ;  /* 0x8000003304047c36 */ /* 0x000fca0008000000 */
        /* <DEDUP_REMOVED lines=27> */
[----:B-----5:R-:W-:-:S07]  /*53c0*/  VIADD R34, R4, UR14 ;  /* 0x0000000e04227c36 */ /* 0x020fce0008000000 */
[----:B------:R5:W2:Y:S01]  /*53d0*/  MUFU.TANH R11, R31 ;  /* 0x0000001f000b7308 */ /* 0x000aa20000002400 */
[----:B-1----:R-:W-:-:S07]  /*53e0*/  IADD3 R27, -R2, UR49, -R26 ;  /* 0x00000031021b7c10 */ /* 0x002fce000fffe91a */
[----:B------:R1:W2:Y:S01]  /*53f0*/  MUFU.TANH R13, R35 ;  /* 0x00000023000d7308 */ /* 0x0002a20000002400 */
[----:B-----5:R-:W-:Y:S01]  /*5400*/  VIADD R31, R4, UR20 ;  /* 0x00000014041f7c36 */ /* 0x020fe20008000000 */
[----:B0-----:R-:W-:-:S03]  /*5410*/  VIADDMNMX R4, R38, R34, R27, PT ;  /* 0x0000002226047246 */ /* 0x001fc6000380011b */
[----:B------:R-:W-:Y:S02]  /*5420*/  IMAD.IADD R6, R31, 0x1, R38 ;  /* 0x000000011f067824 */ /* 0x000fe400078e0226 */
[----:B-1----:R-:W-:Y:S01]  /*5430*/  VIADD R35, R9, 0xffffffff ;  /* 0xffffffff09237836 */ /* 0x002fe20000000000 */
[----:B---34-:R-:W-:Y:S06]  /*5440*/  @P2 BRA `(.L_x_2356) ;  /* 0x00000000005c2947 */ /* 0x018fec0003800000 */
[----:B------:R-:W-:Y:S01]  /*5450*/  IMAD.U32 R9, RZ, RZ, UR51 ;  /* 0x00000033ff097e24 */ /* 0x000fe2000f8e00ff */
[----:B------:R-:W-:Y:S04]  /*5460*/  BSSY B0, `(.L_x_2357) ;  /* 0x0000011000007945 */ /* 0x000fe80003800000 */
[----:B------:R-:W-:-:S04]  /*5470*/  IADD3 R9, -R9, UR49, R38 ;  /* 0x0000003109097c10 */ /* 0x000fc8000fffe126 */
        /* <DEDUP_REMOVED lines=10> */
.L_x_2358:
[----:B------:R-:W-:-:S06]  /*5520*/  UISETP.NE.AND UP2, UPT, UR15, 0x1, UPT ;  /* 0x000000010f00788c */ /* 0x000fcc000bf45270 */
[----:B------:R-:W-:-:S05]  /*5530*/  PLOP3.LUT P2, PT, PT, PT, UP2, 0x80, 0x0 ;  /* 0x000000000000781c */ /* 0x000fca0003f4f028 */
[----:B------:R-:W-:-:S08]  /*5540*/  @UP2 ULDC.64 UR6, c[0x0][0x9e8] ;  /* 0x00027a0000062ab9 */ /* 0x000fd00000000a00 */
[----:B------:R-:W-:-:S05]  /*5550*/  @P2 IMAD.HI.U32 R38, R9, UR6, RZ ;  /* 0x0000000609262c27 */ /* 0x000fca000f8e00ff */
[----:B------:R-:W-:-:S07]  /*5560*/  @P2 SHF.R.U32.HI R9, RZ, UR7, R38 ;  /* 0x00000007ff092c19 */ /* 0x000fce0008011626 */
.L_x_2359:
[----:B------:R-:W-:Y:S05]  /*5570*/  BSYNC B0 ;  /* 0x0000000000007941 */ /* 0x000fea0003800000 */
.L_x_2357:
[----:B------:R-:W-:-:S04]  /*5580*/  IMAD R9, R9, UR15, -R26 ;  /* 0x0000000f09097c24 */ /* 0x000fc8000f8e0a1a */
[----:B------:R-:W-:-:S05]  /*5590*/  IMAD.IADD R9, R9, 0x1, -R2 ;  /* 0x0000000109097824 */ /* 0x000fca00078e0a02 */
[----:B------:R-:W-:Y:S02]  /*55a0*/  VIMNMX R6, R6, R9, !PT ;  /* 0x0000000906067248 */ /* 0x000fe40007fe0100 */
[----:B------:R-:W-:-:S07]  /*55b0*/  VIADDMNMX R4, R9, UR15, R4, PT ;  /* 0x0000000f09047c46 */ /* 0x000fce000b800104 */
.L_x_2356:
[C---:B------:R-:W-:Y:S02]  /*55c0*/  ISETP.GE.AND P2, PT, R35.reuse, 0x2, PT ;  /* 0x000000022300780c */ /* 0x040fe40003f46270 */
[C---:B------:R-:W-:Y:S02]  /*55d0*/  ISETP.GE.AND P6, PT, R35.reuse, 0xa, PT ;  /* 0x0000000a2300780c */ /* 0x040fe40003fc6270 */
[----:B------:R-:W-:Y:S02]  /*55e0*/  ISETP.GT.AND P4, PT, R6, 0x1, !P2 ;  /* 0x000000010600780c */ /* 0x000fe40005784270 */
[----:B------:R-:W-:Y:S02]  /*55f0*/  ISETP.GE.AND P3, PT, R35, 0x9, PT ;  /* 0x000000092300780c */ /* 0x000fe40003f66270 */
[----:B------:R-:W-:Y:S02]  /*5600*/  ISETP.LT.OR P4, PT, R4, 0x2, P4 ;  /* 0x000000020400780c */ /* 0x000fe40002781670 */
[----:B------:R-:W-:-:S02]  /*5610*/  ISETP.GT.AND P5, PT, R6, 0x8, !P3 ;  /* 0x000000080600780c */ /* 0x000fc40005fa4270 */
[----:B------:R-:W-:Y:S02]  /*5620*/  FSEL R38, R25, -INF , !P4 ;  /* 0xff80000019267808 */ /* 0x000fe40006000000 */
[----:B------:R-:W-:Y:S02]  /*5630*/  ISETP.GT.AND P4, PT, R6, 0x9, !P6 ;  /* 0x000000090600780c */ /* 0x000fe40007784270 */
[----:B------:R-:W-:Y:S02]  /*5640*/  P2R R25, PR, RZ, 0x40 ;  /* 0x00000040ff197803 */ /* 0x000fe40000000000 */
        /* <DEDUP_REMOVED lines=27> */
[C---:B------:R-:W-:Y:S02]  /*5800*/  ISETP.GE.AND P5, PT, R35.reuse, 0x22, PT ;  /* 0x000000222300780c */ /* 0x040fe40003fa6270 */
        /* <DEDUP_REMOVED lines=34> */
[----:B------:R-:W-:Y:S01]  /*5a30*/  ISETP.GE.AND P6, PT, R35, 0x3a, PT ;  /* 0x0000003a2300780c */ /* 0x000fe20003fc6270 */
[----:B------:R-:W0:Y:S03]  /*5a40*/  SHFL.IDX PT, R24, R5, 0x1, 0x1c1f ;  /* 0x003c1f0005187f89 */ /* 0x000e2600000e0000 */
[----:B------:R-:W-:Y:S02]  /*5a50*/  P2R R35, PR, RZ, 0x40 ;  /* 0x00000040ff237803 */ /* 0x000fe40000000000 */
[----:B------:R-:W-:-:S04]  /*5a60*/  ISETP.GT.AND P6, PT, R6, 0x39, !P6 ;  /* 0x000000390600780c */ /* 0x000fc800077c4270 */
[----:B------:R-:W-:-:S04]  /*5a70*/  ISETP.LT.OR P6, PT, R4, 0x3a, P6 ;  /* 0x0000003a0400780c */ /* 0x000fc800037c1670 */
[----:B------:R-:W-:Y:S02]  /*5a80*/  FSEL R72, R53, -INF , !P6 ;  /* 0xff80000035487808 */ /* 0x000fe40007000000 */
[----:B------:R-:W-:Y:S02]  /*5a90*/  PLOP3.LUT P6, PT, PT, PT, UP1, 0x40, 0x0 ;  /* 0x000000000000781c */ /* 0x000fe40003fce818 */
[----:B0-----:R-:W-:Y:S01]  /*5aa0*/  VIADDMNMX R4, R24, R34, R27, PT ;  /* 0x0000002218047246 */ /* 0x001fe2000380011b */
[----:B------:R-:W-:-:S10]  /*5ab0*/  IMAD.IADD R6, R31, 0x1, R24 ;  /* 0x000000011f067824 */ /* 0x000fd400078e0218 */
[----:B------:R-:W-:Y:S05]  /*5ac0*/  @P6 BRA `(.L_x_2360) ;  /* 0x0000000000646947 */ /* 0x000fea0003800000 */
        /* <DEDUP_REMOVED lines=9> */
[----:B------:R-:W-:Y:S01]  /*5b60*/  @P6 IMAD.HI.U32 R24, R5, UR6, RZ ;  /* 0x0000000605186c27 */ /* 0x000fe2000f8e00ff */
[----:B------:R-:W-:-:S13]  /*5b70*/  PLOP3.LUT P6, PT, PT, PT, UP2, 0x80, 0x0 ;  /* 0x000000000000781c */ /* 0x000fda0003fcf028 */
[----:B------:R-:W-:-:S04]  /*5b80*/  @P6 SHF.R.U32.HI R5, RZ, UR7, R24 ;  /* 0x00000007ff056c19 */ /* 0x000fc80008011618 */
[----:B------:R-:W-:Y:S01]  /*5b90*/  LOP3.LUT R5, RZ, R5, RZ, 0x33, !PT ;  /* 0x00000005ff057212 */ /* 0x000fe200078e33ff */
[----:B------:R-:W-:Y:S06]  /*5ba0*/  BRA `(.L_x_2363) ;  /* 0x0000000000187947 */ /* 0x000fec0003800000 */
.L_x_2362:
[----:B------:R-:W-:-:S06]  /*5bb0*/  UISETP.NE.AND UP2, UPT, UR15, 0x1, UPT ;  /* 0x000000010f00788c */ /* 0x000fcc000bf45270 */
[----:B------:R-:W-:-:S05]  /*5bc0*/  PLOP3.LUT P6, PT, PT, PT, UP2, 0x80, 0x0 ;  /* 0x000000000000781c */ /* 0x000fca0003fcf028 */
[----:B------:R-:W-:-:S08]  /*5bd0*/  @UP2 ULDC.64 UR6, c[0x0][0x9e8] ;  /* 0x00027a0000062ab9 */ /* 0x000fd00000000a00 */
[----:B------:R-:W-:Y:S01]  /*5be0*/  @P6 IMAD.HI.U32 R24, R5, UR6, RZ ;  /* 0x0000000605186c27 */ /* 0x000fe2000f8e00ff */
[----:B------:R-:W-:-:S13]  /*5bf0*/  PLOP3.LUT P6, PT, PT, PT, UP2, 0x80, 0x0 ;  /* 0x000000000000781c */ /* 0x000fda0003fcf028 */
[----:B------:R-:W-:-:S07]  /*5c00*/  @P6 SHF.R.U32.HI R5, RZ, UR7, R24 ;  /* 0x00000007ff056c19 */ /* 0x000fce0008011618 */
.L_x_2363:
[----:B------:R-:W-:Y:S05]  /*5c10*/  BSYNC B0 ;  /* 0x0000000000007941 */ /* 0x000fea0003800000 */
.L_x_2361:
[----:B------:R-:W-:-:S04]  /*5c20*/  IMAD R5, R5, UR15, -R26 ;  /* 0x0000000f05057c24 */ /* 0x000fc8000f8e0a1a */
[----:B------:R-:W-:-:S05]  /*5c30*/  IMAD.IADD R5, R5, 0x1, -R2 ;  /* 0x0000000105057824 */ /* 0x000fca00078e0a02 */
[----:B------:R-:W-:Y:S02]  /*5c40*/  VIMNMX R6, R6, R5, !PT ;  /* 0x0000000506067248 */ /* 0x000fe40007fe0100 */
[----:B------:R-:W-:-:S07]  /*5c50*/  VIADDMNMX R4, R5, UR15, R4, PT ;  /* 0x0000000f05047c46 */ /* 0x000fce000b800104 */
.L_x_2360:
[----:B------:R-:W-:Y:S01]  /*5c60*/  BAR.SYNC.DEFER_BLOCKING 0xf, 0x100 ;  /* 0x03c4000000007b1d */ /* 0x000fe20000010000 */
[----:B------:R-:W-:Y:S02]  /*5c70*/  ISETP.GT.AND P2, PT, R6, 0x1, !P2 ;  /* 0x000000010600780c */ /* 0x000fe40005744270 */
[----:B------:R-:W-:Y:S02]  /*5c80*/  FMNMX.FTZ R5, R32, R38, !PT ;  /* 0x0000002620057209 */ /* 0x000fe40007810000 */
[----:B------:R-:W-:Y:S01]  /*5c90*/  ISETP.LT.OR P2, PT, R4, 0x2, P2 ;  /* 0x000000020400780c */ /* 0x000fe20001741670 */
[----:B------:R-:W-:Y:S01]  /*5ca0*/  ULDC UR10, c[0x0][0x988] ;  /* 0x00026200000a7ab9 */ /* 0x000fe20000000800 */
[----:B------:R-:W-:Y:S02]  /*5cb0*/  FMNMX.FTZ R5, R42, R5, !PT ;  /* 0x000000052a057209 */ /* 0x000fe40007810000 */
[----:B------:R-:W-:Y:S02]  /*5cc0*/  FSEL R10, R10, -INF , !P2 ;  /* 0xff8000000a0a7808 */ /* 0x000fe40005000000 */
[----:B------:R-:W-:-:S02]  /*5cd0*/  ISETP.NE.AND P2, PT, R25, RZ, PT ;  /* 0x000000ff1900720c */ /* 0x000fc40003f45270 */
[----:B------:R-:W-:Y:S02]  /*5ce0*/  FMNMX.FTZ R5, R56, R5, !PT ;  /* 0x0000000538057209 */ /* 0x000fe40007810000 */
[----:B------:R-:W-:Y:S02]  /*5cf0*/  ISETP.GT.AND P2, PT, R6, 0x9, !P2 ;  /* 0x000000090600780c */ /* 0x000fe40005744270 */
[----:B------:R-:W-:Y:S02]  /*5d00*/  FMNMX.FTZ R5, R58, R5, !PT ;  /* 0x000000053a057209 */ /* 0x000fe40007810000 */
[----:B------:R-:W-:Y:S02]  /*5d10*/  ISETP.LT.OR P2, PT, R4, 0xa, P2 ;  /* 0x0000000a0400780c */ /* 0x000fe40001741670 */
[----:B------:R-:W-:Y:S02]  /*5d20*/  FMNMX.FTZ R5, R60, R5, !PT ;  /* 0x000000053c057209 */ /* 0x000fe40007810000 */
[----:B--2---:R-:W-:-:S02]  /*5d30*/  FSEL R11, R11, -INF , !P2 ;  /* 0xff8000000b0b7808 */ /* 0x004fc40005000000 */
[----:B------:R-:W-:Y:S02]  /*5d40*/  ISETP.NE.AND P2, PT, R28, RZ, PT ;  /* 0x000000ff1c00720c */ /* 0x000fe40003f45270 */
[----:B------:R-:W-:Y:S02]  /*5d50*/  FMNMX.FTZ R5, R62, R5, !PT ;  /* 0x000000053e057209 */ /* 0x000fe40007810000 */
[----:B------:R-:W-:Y:S02]  /*5d60*/  ISETP.GT.AND P2, PT, R6, 0x10, !P2 ;  /* 0x000000100600780c */ /* 0x000fe40005744270 */
[----:B------:R-:W-:Y:S02]  /*5d70*/  FMNMX.FTZ R5, R64, R5, !PT ;  /* 0x0000000540057209 */ /* 0x000fe40007810000 */
[----:B------:R-:W-:Y:S02]  /*5d80*/  ISETP.LT.OR P2, PT, R4, 0x11, P2 ;  /* 0x000000110400780c */ /* 0x000fe40001741670 */
[----:B------:R-:W-:-:S02]  /*5d90*/  FMNMX.FTZ R5, R40, R5, !PT ;  /* 0x0000000528057209 */ /* 0x000fc40007810000 */
[----:B------:R-:W-:Y:S02]  /*5da0*/  FSEL R12, R12, -INF , !P2 ;  /* 0xff8000000c0c7808 */ /* 0x000fe40005000000 */
[----:B------:R-:W-:Y:S02]  /*5db0*/  ISETP.NE.AND P2, PT, R29, RZ, PT ;  /* 0x000000ff1d00720c */ /* 0x000fe40003f45270 */
[----:B------:R-:W-:Y:S02]  /*5dc0*/  FMNMX.FTZ R5, R66, R5, !PT ;  /* 0x0000000542057209 */ /* 0x000fe40007810000 */
[----:B------:R-:W-:Y:S02]  /*5dd0*/  ISETP.GT.AND P2, PT, R6, 0x11, !P2 ;  /* 0x000000110600780c */ /* 0x000fe40005744270 */
[----:B------:R-:W-:Y:S02]  /*5de0*/  FMNMX.FTZ R5, R44, R5, !PT ;  /* 0x000000052c057209 */ /* 0x000fe40007810000 */
[----:B------:R-:W-:-:S02]  /*5df0*/  ISETP.LT.OR P2, PT, R4, 0x12, P2 ;  /* 0x000000120400780c */ /* 0x000fc40001741670 */
[----:B------:R-:W-:Y:S02]  /*5e00*/  FMNMX.FTZ R5, R68, R5, !PT ;  /* 0x0000000544057209 */ /* 0x000fe40007810000 */
[----:B------:R-:W-:Y:S02]  /*5e10*/  FSEL R13, R13, -INF , !P2 ;  /* 0xff8000000d0d7808 */ /* 0x000fe40005000000 */
[----:B------:R-:W-:Y:S02]  /*5e20*/  ISETP.NE.AND P2, PT, R33, RZ, PT ;  /* 0x000000ff2100720c */ /* 0x000fe40003f45270 */
[----:B------:R-:W-:Y:S02]  /*5e30*/  FMNMX.FTZ R5, R48, R5, !PT ;  /* 0x0000000530057209 */ /* 0x000fe40007810000 */
[----:B------:R-:W-:Y:S02]  /*5e40*/  ISETP.GT.AND P2, PT, R6, 0x18, !P2 ;  /* 0x000000180600780c */ /* 0x000fe40005744270 */
[----:B------:R-:W-:-:S02]  /*5e50*/  FMNMX.FTZ R5, R70, R5, !PT ;  /* 0x0000000546057209 */ /* 0x000fc40007810000 */
[----:B------:R-:W-:Y:S02]  /*5e60*/  ISETP.LT.OR P2, PT, R4, 0x19, P2 ;  /* 0x000000190400780c */ /* 0x000fe40001741670 */
[----:B------:R-:W-:Y:S02]  /*5e70*/  FMNMX.FTZ R5, R52, R5, !PT ;  /* 0x0000000534057209 */ /* 0x000fe40007810000 */
[----:B------:R-:W-:Y:S02]  /*5e80*/  FSEL R14, R14, -INF , !P2 ;  /* 0xff8000000e0e7808 */ /* 0x000fe40005000000 */
[----:B------:R-:W-:Y:S02]  /*5e90*/  ISETP.NE.AND P2, PT, R36, RZ, PT ;  /* 0x000000ff2400720c */ /* 0x000fe40003f45270 */
[C---:B------:R-:W-:Y:S02]  /*5ea0*/  ISETP.GT.AND P3, PT, R6.reuse, 0x8, !P3 ;  /* 0x000000080600780c */ /* 0x040fe40005f64270 */
[----:B------:R-:W-:-:S02]  /*5eb0*/  ISETP.GT.AND P2, PT, R6, 0x19, !P2 ;  /* 0x000000190600780c */ /* 0x000fc40005744270 */
[----:B------:R-:W-:Y:S02]  /*5ec0*/  FMNMX.FTZ R27, R72, R5, !PT ;  /* 0x00000005481b7209 */ /* 0x000fe40007810000 */
[C---:B------:R-:W-:Y:S02]  /*5ed0*/  ISETP.LT.OR P2, PT, R4.reuse, 0x1a, P2 ;  /* 0x0000001a0400780c */ /* 0x040fe40001741670 */
[----:B------:R-:W-:Y:S01]  /*5ee0*/  ISETP.LT.OR P3, PT, R4, 0x9, P3 ;  /* 0x000000090400780c */ /* 0x000fe20001f61670 */
[----:B------:R-:W0:Y:S01]  /*5ef0*/  SHFL.BFLY PT, R26, R27, 0x2, 0x1f ;  /* 0x0c401f001b1a7f89 */ /* 0x000e2200000e0000 */
[----:B------:R-:W-:Y:S02]  /*5f00*/  FSEL R15, R15, -INF , !P2 ;  /* 0xff8000000f0f7808 */ /* 0x000fe40005000000 */
[----:B------:R-:W-:Y:S02]  /*5f10*/  ISETP.NE.AND P2, PT, R37, RZ, PT ;  /* 0x000000ff2500720c */ /* 0x000fe40003f45270 */
[----:B------:R-:W-:-:S02]  /*5f20*/  ISETP.NE.AND P6, PT, R9, RZ, PT ;  /* 0x000000ff0900720c */ /* 0x000fc40003fc5270 */
[----:B------:R-:W-:Y:S02]  /*5f30*/  ISETP.GT.AND P2, PT, R6, 0x20, !P2 ;  /* 0x000000200600780c */ /* 0x000fe40005744270 */
[----:B------:R-:W-:Y:S02]  /*5f40*/  FSEL R9, R30, -INF , !P3 ;  /* 0xff8000001e097808 */ /* 0x000fe40005800000 */
[----:B------:R-:W-:Y:S02]  /*5f50*/  ISETP.LT.OR P2, PT, R4, 0x21, P2 ;  /* 0x000000210400780c */ /* 0x000fe40001741670 */
[----:B------:R-:W-:Y:S02]  /*5f60*/  ISETP.NE.AND P3, PT, R41, RZ, PT ;  /* 0x000000ff2900720c */ /* 0x000fe40003f65270 */
[----:B------:R-:W-:Y:S02]  /*5f70*/  FSEL R20, R20, -INF , !P2 ;  /* 0xff80000014147808 */ /* 0x000fe40005000000 */
[----:B------:R-:W-:-:S02]  /*5f80*/  ISETP.NE.AND P2, PT, R39, RZ, PT ;  /* 0x000000ff2700720c */ /* 0x000fc40003f45270 */
[C---:B------:R-:W-:Y:S02]  /*5f90*/  ISETP.GT.AND P4, PT, R6.reuse, 0x31, !P4 ;  /* 0x000000310600780c */ /* 0x040fe40006784270 */
[C---:B------:R-:W-:Y:S02]  /*5fa0*/  ISETP.GT.AND P2, PT, R6.reuse, 0x21, !P2 ;  /* 0x000000210600780c */ /* 0x040fe40005744270 */
[----:B------:R-:W-:Y:S02]  /*5fb0*/  ISETP.GT.AND P5, PT, R6, 0x38, !P5 ;  /* 0x000000380600780c */ /* 0x000fe40006fa4270 */
[----:B------:R-:W-:Y:S02]  /*5fc0*/  ISETP.LT.OR P2, PT, R4, 0x22, P2 ;  /* 0x000000220400780c */ /* 0x000fe40001741670 */
[----:B0-----:R-:W-:Y:S02]  /*5fd0*/  FMNMX.FTZ R28, R27, R26, !PT ;  /* 0x0000001a1b1c7209 */ /* 0x001fe40007810000 */
[----:B------:R-:W-:-:S02]  /*5fe0*/  FSEL R21, R21, -INF , !P2 ;  /* 0xff80000015157808 */ /* 0x000fc40005000000 */
[----:B------:R-:W-:Y:S01]  /*5ff0*/  ISETP.GT.AND P2, PT, R6, 0x28, !P3 ;  /* 0x000000280600780c */ /* 0x000fe20005f44270 */
[----:B------:R-:W0:Y:S01]  /*6000*/  SHFL.BFLY PT, R29, R28, 0x1, 0x1f ;  /* 0x0c201f001c1d7f89 */ /* 0x000e2200000e0000 */
[----:B------:R-:W-:Y:S02]  /*6010*/  ISETP.NE.AND P3, PT, R45, RZ, PT ;  /* 0x000000ff2d00720c */ /* 0x000fe40003f65270 */
[----:B------:R-:W-:Y:S02]  /*6020*/  ISETP.LT.OR P2, PT, R4, 0x29, P2 ;  /* 0x000000290400780c */ /* 0x000fe40001741670 */
[----:B------:R-:W-:Y:S02]  /*6030*/  ISETP.GT.AND P3, PT, R6, 0x30, !P3 ;  /* 0x000000300600780c */ /* 0x000fe40005f64270 */
[----:B------:R-:W-:Y:S02]  /*6040*/  FSEL R24, R46, -INF , !P2 ;  /* 0xff8000002e187808 */ /* 0x000fe40005000000 */
[----:B------:R-:W-:-:S02]  /*6050*/  ISETP.GT.AND P2, PT, R6, RZ, !P6 ;  /* 0x000000ff0600720c */ /* 0x000fc40007744270 */
[----:B------:R-:W-:Y:S02]  /*6060*/  ISETP.NE.AND P6, PT, R35, RZ, PT ;  /* 0x000000ff2300720c */ /* 0x000fe40003fc5270 */
[C---:B------:R-:W-:Y:S02]  /*6070*/  ISETP.LT.OR P2, PT, R4.reuse, 0x1, P2 ;  /* 0x000000010400780c */ /* 0x040fe40001741670 */
[----:B------:R-:W-:Y:S02]  /*6080*/  ISETP.LT.OR P3, PT, R4, 0x31, P3 ;  /* 0x000000310400780c */ /* 0x000fe40001f61670 */
[----:B------:R-:W-:Y:S02]  /*6090*/  FSEL R3, R3, -INF , !P2 ;  /* 0xff80000003037808 */ /* 0x000fe40005000000 */
[----:B------:R-:W-:Y:S02]  /*60a0*/  ISETP.NE.AND P2, PT, R43, RZ, PT ;  /* 0x000000ff2b00720c */ /* 0x000fe40003f45270 */
[----:B------:R-:W-:-:S02]  /*60b0*/  FMNMX.FTZ R26, R3, R10, !PT ;  /* 0x0000000a031a7209 */ /* 0x000fc40007810000 */
[----:B------:R-:W-:Y:S02]  /*60c0*/  ISETP.GT.AND P2, PT, R6, 0x29, !P2 ;  /* 0x000000290600780c */ /* 0x000fe40005744270 */
[----:B------:R-:W-:Y:S02]  /*60d0*/  FMNMX.FTZ R26, R9, R26, !PT ;  /* 0x0000001a091a7209 */ /* 0x000fe40007810000 */
[C---:B------:R-:W-:Y:S02]  /*60e0*/  ISETP.LT.OR P2, PT, R4.reuse, 0x2a, P2 ;  /* 0x0000002a0400780c */ /* 0x040fe40001741670 */
[----:B------:R-:W-:Y:S02]  /*60f0*/  FMNMX.FTZ R5, R11, R26, !PT ;  /* 0x0000001a0b057209 */ /* 0x000fe40007810000 */
[----:B------:R-:W-:Y:S02]  /*6100*/  ISETP.LT.OR P4, PT, R4, 0x32, P4 ;  /* 0x000000320400780c */ /* 0x000fe40002781670 */
[----:B------:R-:W-:-:S02]  /*6110*/  FMNMX.FTZ R26, R12, R5, !PT ;  /* 0x000000050c1a7209 */ /* 0x000fc40007810000 */
[----:B0-----:R-:W-:Y:S02]  /*6120*/  FMNMX.FTZ R5, R28, R29, !PT ;  /* 0x0000001d1c057209 */ /* 0x001fe40007810000 */
[----:B------:R-:W-:Y:S02]  /*6130*/  FMNMX.FTZ R25, R13, R26, !PT ;  /* 0x0000001a0d197209 */ /* 0x000fe40007810000 */
[----:B------:R-:W-:Y:S01]  /*6140*/  ISETP.LT.OR P5, PT, R4, 0x39, P5 ;  /* 0x000000390400780c */ /* 0x000fe20002fa1670 */
[----:B------:R-:W-:Y:S01]  /*6150*/  FMUL.FTZ R28, R5, UR10 ;  /* 0x0000000a051c7c20 */ /* 0x000fe20008410000 */
[----:B------:R-:W-:Y:S02]  /*6160*/  FMNMX.FTZ R26, R14, R25, !PT ;  /* 0x000000190e1a7209 */ /* 0x000fe40007810000 */
[----:B------:R-:W-:Y:S02]  /*6170*/  FSEL R25, R47, -INF , !P2 ;  /* 0xff8000002f197808 */ /* 0x000fe40005000000 */
[----:B------:R-:W-:-:S02]  /*6180*/  FMNMX.FTZ R27, R15, R26, !PT ;  /* 0x0000001a0f1b7209 */ /* 0x000fc40007810000 */
[----:B------:R-:W-:Y:S02]  /*6190*/  FSETP.NEU.FTZ.AND P2, PT, R5, -INF , PT ;  /* 0xff8000000500780b */ /* 0x000fe40003f5d000 */
[----:B------:R-:W-:Y:S02]  /*61a0*/  FMNMX.FTZ R26, R20, R27, !PT ;  /* 0x0000001b141a7209 */ /* 0x000fe40007810000 */
[----:B------:R-:W-:Y:S02]  /*61b0*/  FSEL R31, R28, RZ, P2 ;  /* 0x000000ff1c1f7208 */ /* 0x000fe40001000000 */
[----:B------:R-:W-:Y:S02]  /*61c0*/  FMNMX.FTZ R27, R21, R26, !PT ;  /* 0x0000001a151b7209 */ /* 0x000fe40007810000 */
[----:B------:R-:W-:Y:S01]  /*61d0*/  ISETP.GT.AND P2, PT, R6, 0x39, !P6 ;  /* 0x000000390600780c */ /* 0x000fe20007744270 */
[--C-:B------:R-:W-:Y:S01]  /*61e0*/  FFMA.FTZ R30, R32, UR10, -R31.reuse ;  /* 0x0000000a201e7c23 */ /* 0x100fe2000801081f */
[----:B------:R-:W-:Y:S01]  /*61f0*/  FMNMX.FTZ R6, R24, R27, !PT ;  /* 0x0000001b18067209 */ /* 0x000fe20007810000 */
[--C-:B------:R-:W-:Y:S01]  /*6200*/  FFMA.FTZ R34, R56, UR10, -R31.reuse ;  /* 0x0000000a38227c23 */ /* 0x100fe2000801081f */
[----:B------:R-:W-:Y:S01]  /*6210*/  FSEL R26, R50, -INF , !P3 ;  /* 0xff800000321a7808 */ /* 0x000fe20005800000 */
[----:B------:R0:W-:Y:S01]  /*6220*/  MUFU.EX2 R152, R30 ;  /* 0x0000001e00987308 */ /* 0x0001e20000000800 */
        /* <DEDUP_REMOVED lines=8> */
[----:B------:R-:W-:Y:S01]  /*62b0*/  FSEL R4, R54, -INF , !P5 ;  /* 0xff80000036047808 */ /* 0x000fe20006800000 */
[--C-:B0-----:R-:W-:Y:S01]  /*62c0*/  FFMA.FTZ R30, R42, UR10, -R31.reuse ;  /* 0x0000000a2a1e7c23 */ /* 0x101fe2000801081f */
[----:B------:R-:W-:Y:S01]  /*62d0*/  FMNMX.FTZ R29, R27, R6, !PT ;  /* 0x000000061b1d7209 */ /* 0x000fe20007810000 */
[--C-:B------:R-:W-:Y:S01]  /*62e0*/  FFMA.FTZ R42, R68, UR10, -R31.reuse ;  /* 0x0000000a442a7c23 */ /* 0x100fe2000801081f */
[----:B------:R-:W-:Y:S01]  /*62f0*/  FSEL R28, R55, -INF , !P2 ;  /* 0xff800000371c7808 */ /* 0x000fe20005000000 */
[--C-:B------:R-:W-:Y:S01]  /*6300*/  FFMA.FTZ R39, R64, UR10, -R31.reuse ;  /* 0x0000000a40277c23 */ /* 0x100fe2000801081f */
[----:B------:R-:W-:Y:S01]  /*6310*/  FMNMX.FTZ R29, R4, R29, !PT ;  /* 0x0000001d041d7209 */ /* 0x000fe20007810000 */
[----:B------:R-:W-:Y:S01]  /*6320*/  MUFU.EX2 R154, R30 ;  /* 0x0000001e009a7308 */ /* 0x000fe20000000800 */
[--C-:B-1----:R-:W-:Y:S01]  /*6330*/  FFMA.FTZ R34, R66, UR10, -R31.reuse ;  /* 0x0000000a42227c23 */ /* 0x102fe2000801081f */
[--C-:B------:R-:W-:Y:S01]  /*6340*/  FFMA.FTZ R40, R40, UR10, -R31.reuse ;  /* 0x0000000a28287c23 */ /* 0x100fe2000801081f */
[----:B------:R-:W-:Y:S01]  /*6350*/  FMNMX.FTZ R29, R28, R29, !PT ;  /* 0x0000001d1c1d7209 */ /* 0x000fe20007810000 */
[----:B------:R-:W-:-:S04]  /*6360*/  FFMA.FTZ R45, R70, UR10, -R31 ;  /* 0x0000000a462d7c23 */ /* 0x000fc8000801081f */
[----:B------:R-:W0:Y:S01]  /*6370*/  SHFL.BFLY PT, R6, R29, 0x2, 0x1f ;  /* 0x0c401f001d067f89 */ /* 0x000e2200000e0000 */
[----:B------:R-:W-:Y:S08]  /*6380*/  MUFU.EX2 R41, R34 ;  /* 0x0000002200297308 */ /* 0x000ff00000000800 */
[----:B------:R1:W-:Y:S08]  /*6390*/  MUFU.EX2 R33, R32 ;  /* 0x0000002000217308 */ /* 0x0003f00000000800 */
[----:B------:R-:W-:Y:S01]  /*63a0*/  MUFU.EX2 R36, R36 ;  /* 0x0000002400247308 */ /* 0x000fe20000000800 */
[----:B-1----:R-:W-:Y:S01]  /*63b0*/  FFMA.FTZ R32, R60, UR10, -R31 ;  /* 0x0000000a3c207c23 */ /* 0x002fe2000801081f */
[----:B0-----:R-:W-:-:S06]  /*63c0*/  FMNMX.FTZ R30, R29, R6, !PT ;  /* 0x000000061d1e7209 */ /* 0x001fcc0007810000 */
[----:B------:R-:W-:Y:S01]  /*63d0*/  MUFU.EX2 R43, R42 ;  /* 0x0000002a002b7308 */ /* 0x000fe20000000800 */
[----:B------:R-:W0:Y:S07]  /*63e0*/  SHFL.BFLY PT, R29, R30, 0x1, 0x1f ;  /* 0x0c201f001e1d7f89 */ /* 0x000e2e00000e0000 */
[----:B------:R1:W2:Y:S08]  /*63f0*/  MUFU.EX2 R37, R32 ;  /* 0x0000002000257308 */ /* 0x0002b00000000800 */
[----:B------:R-:W-:Y:S01]  /*6400*/  MUFU.EX2 R38, R38 ;  /* 0x0000002600267308 */ /* 0x000fe20000000800 */
[--C-:B-1----:R-:W-:Y:S01]  /*6410*/  FFMA.FTZ R32, R44, UR10, -R31.reuse ;  /* 0x0000000a2c207c23 */ /* 0x102fe2000801081f */
[----:B------:R-:W-:-:S06]  /*6420*/  FFMA.FTZ R44, R48, UR10, -R31 ;  /* 0x0000000a302c7c23 */ /* 0x000fcc000801081f */
[----:B------:R-:W1:Y:S01]  /*6430*/  MUFU.EX2 R39, R39 ;  /* 0x0000002700277308 */ /* 0x000e620000000800 */
[----:B--2---:R-:W-:Y:S02]  /*6440*/  F2FP.BF16.F32.PACK_AB R156, R37, R36 ;  /* 0x00000024259c723e */ /* 0x004fe400000010ff */
[----:B0-----:R-:W-:Y:S01]  /*6450*/  FMNMX.FTZ R6, R30, R29, !PT ;  /* 0x0000001d1e067209 */ /* 0x001fe20007810000 */
[--C-:B------:R-:W-:Y:S01]  /*6460*/  FFMA.FTZ R29, R52, UR10, -R31.reuse ;  /* 0x0000000a341d7c23 */ /* 0x100fe2000801081f */
[----:B------:R-:W-:Y:S02]  /*6470*/  FFMA.FTZ R31, R72, UR10, -R31 ;  /* 0x0000000a481f7c23 */ /* 0x000fe4000801081f */
[C---:B------:R-:W-:Y:S01]  /*6480*/  FSETP.NEU.FTZ.AND P2, PT, R6.reuse, -INF , PT ;  /* 0xff8000000600780b */ /* 0x040fe20003f5d000 */
[----:B------:R-:W-:Y:S01]  /*6490*/  FMUL.FTZ R30, R6, UR10 ;  /* 0x0000000a061e7c20 */ /* 0x000fe20008410000 */
[----:B------:R-:W0:Y:S04]  /*64a0*/  MUFU.EX2 R40, R40 ;  /* 0x0000002800287308 */ /* 0x000e280000000800 */
[----:B------:R-:W-:-:S02]  /*64b0*/  FSEL R34, R30, RZ, P2 ;  /* 0x000000ff1e227208 */ /* 0x000fc40001000000 */
[----:B-1----:R-:W-:Y:S02]  /*64c0*/  F2FP.BF16.F32.PACK_AB R158, R39, R38 ;  /* 0x00000026279e723e */ /* 0x002fe400000010ff */
        /* <DEDUP_REMOVED lines=18> */
[----:B------:R-:W-:Y:S01]  /*65f0*/  FFMA.FTZ R28, R28, UR10, -R34 ;  /* 0x0000000a1c1c7c23 */ /* 0x000fe20008010822 */
[----:B0-----:R-:W-:-:S05]  /*6600*/  F2FP.BF16.F32.PACK_AB R160, R41, R40 ;  /* 0x0000002829a0723e */ /* 0x001fca00000010ff */
[----:B------:R-:W0:Y:S08]  /*6610*/  MUFU.EX2 R9, R9 ;  /* 0x0000000900097308 */ /* 0x000e300000000800 */
[----:B------:R2:W3:Y:S01]  /*6620*/  MUFU.EX2 R42, R11 ;  /* 0x0000000b002a7308 */ /* 0x0004e20000000800 */
[----:B-1----:R-:W-:Y:S01]  /*6630*/  FADD.FTZ R46, R3, R10 ;  /* 0x0000000a032e7221 */ /* 0x002fe20000010000 */
[----:B------:R-:W-:-:S06]  /*6640*/  F2FP.BF16.F32.PACK_AB R153, R10, R3 ;  /* 0x000000030a99723e */ /* 0x000fcc00000010ff */
[----:B------:R-:W1:Y:S01]  /*6650*/  MUFU.EX2 R12, R12 ;  /* 0x0000000c000c7308 */ /* 0x000e620000000800 */
[----:B--2---:R-:W-:Y:S01]  /*6660*/  FADD.FTZ R11, R152, R33 ;  /* 0x00000021980b7221 */ /* 0x004fe20000010000 */
[----:B------:R-:W-:-:S03]  /*6670*/  F2FP.BF16.F32.PACK_AB R152, R33, R152 ;  /* 0x000000982198723e */ /* 0x000fc600000010ff */
[----:B------:R-:W-:Y:S01]  /*6680*/  FADD.FTZ R48, R154, R11 ;  /* 0x0000000b9a307221 */ /* 0x000fe20000010000 */
[----:B0-----:R-:W-:Y:S01]  /*6690*/  FADD.FTZ R11, R9, R46 ;  /* 0x0000002e090b7221 */ /* 0x001fe20000010000 */
[C---:B------:R-:W-:Y:S01]  /*66a0*/  F2FP.BF16.F32.PACK_AB R154, R35.reuse, R154 ;  /* 0x0000009a239a723e */ /* 0x040fe200000010ff */
[----:B------:R-:W0:Y:S01]  /*66b0*/  MUFU.EX2 R13, R13 ;  /* 0x0000000d000d7308 */ /* 0x000e220000000800 */
[----:B------:R-:W-:Y:S01]  /*66c0*/  FADD.FTZ R31, R35, R48 ;  /* 0x00000030231f7221 */ /* 0x000fe20000010000 */
[C---:B---3--:R-:W-:Y:S01]  /*66d0*/  FADD.FTZ R11, R42.reuse, R11 ;  /* 0x0000000b2a0b7221 */ /* 0x048fe20000010000 */
[----:B------:R-:W-:Y:S02]  /*66e0*/  F2FP.BF16.F32.PACK_AB R155, R42, R9 ;  /* 0x000000092a9b723e */ /* 0x000fe400000010ff */
[----:B------:R-:W-:-:S03]  /*66f0*/  FADD.FTZ R46, R36, R31 ;  /* 0x0000001f242e7221 */ /* 0x000fc60000010000 */
[----:B------:R-:W2:Y:S01]  /*6700*/  MUFU.EX2 R14, R14 ;  /* 0x0000000e000e7308 */ /* 0x000ea20000000800 */
[----:B------:R-:W-:Y:S01]  /*6710*/  FADD.FTZ R31, R37, R46 ;  /* 0x0000002e251f7221 */ /* 0x000fe20000010000 */
[----:B-1----:R-:W-:Y:S01]  /*6720*/  FADD.FTZ R34, R12, R11 ;  /* 0x0000000b0c227221 */ /* 0x002fe20000010000 */
[----:B------:R1:W-:Y:S02]  /*6730*/  STSM.16.M88.4 [R19+0x26800], R152 ;  /* 0x0268009813007844 */ /* 0x0003e40000000200 */
[----:B------:R-:W-:-:S03]  /*6740*/  FADD.FTZ R46, R38, R31 ;  /* 0x0000001f262e7221 */ /* 0x000fc60000010000 */
[----:B------:R-:W3:Y:S01]  /*6750*/  MUFU.EX2 R15, R15 ;  /* 0x0000000f000f7308 */ /* 0x000ee20000000800 */
[----:B0-----:R-:W-:Y:S01]  /*6760*/  FADD.FTZ R11, R13, R34 ;  /* 0x000000220d0b7221 */ /* 0x001fe20000010000 */
[----:B------:R-:W-:Y:S01]  /*6770*/  FADD.FTZ R31, R39, R46 ;  /* 0x0000002e271f7221 */ /* 0x000fe20000010000 */
[----:B------:R-:W-:-:S03]  /*6780*/  F2FP.BF16.F32.PACK_AB R157, R13, R12 ;  /* 0x0000000c0d9d723e */ /* 0x000fc600000010ff */
[----:B------:R-:W-:Y:S02]  /*6790*/  FADD.FTZ R36, R40, R31 ;  /* 0x0000001f28247221 */ /* 0x000fe40000010000 */
[----:B------:R-:W0:Y:S01]  /*67a0*/  MUFU.EX2 R20, R20 ;  /* 0x0000001400147308 */ /* 0x000e220000000800 */
[----:B--2---:R-:W-:Y:S01]  /*67b0*/  FADD.FTZ R34, R14, R11 ;  /* 0x0000000b0e227221 */ /* 0x004fe20000010000 */
[----:B------:R-:W-:-:S06]  /*67c0*/  FADD.FTZ R33, R41, R36 ;  /* 0x0000002429217221 */ /* 0x000fcc0000010000 */
[----:B------:R-:W2:Y:S01]  /*67d0*/  MUFU.EX2 R21, R21 ;  /* 0x0000001500157308 */ /* 0x000ea20000000800 */
[C---:B---3--:R-:W-:Y:S01]  /*67e0*/  FADD.FTZ R31, R15.reuse, R34 ;  /* 0x000000220f1f7221 */ /* 0x048fe20000010000 */
[----:B------:R-:W-:-:S05]  /*67f0*/  F2FP.BF16.F32.PACK_AB R159, R15, R14 ;  /* 0x0000000e0f9f723e */ /* 0x000fca00000010ff */
[----:B------:R1:W-:Y:S01]  /*6800*/  STSM.16.M88.4 [R22], R156 ;  /* 0x0000009c16007844 */ /* 0x0003e20000000200 */
[----:B------:R-:W3:Y:S01]  /*6810*/  MUFU.EX2 R32, R32 ;  /* 0x0000002000207308 */ /* 0x000ee20000000800 */
[----:B0-----:R-:W-:-:S07]  /*6820*/  FADD.FTZ R10, R20, R31 ;  /* 0x0000001f140a7221 */ /* 0x001fce0000010000 */
[----:B------:R-:W0:Y:S01]  /*6830*/  MUFU.EX2 R24, R24 ;  /* 0x0000001800187308 */ /* 0x000e220000000800 */
[C---:B--2---:R-:W-:Y:S01]  /*6840*/  FADD.FTZ R3, R21.reuse, R10 ;  /* 0x0000000a15037221 */ /* 0x044fe20000010000 */
[----:B------:R-:W-:-:S06]  /*6850*/  F2FP.BF16.F32.PACK_AB R161, R21, R20 ;  /* 0x0000001415a1723e */ /* 0x000fcc00000010ff */
[----:B------:R-:W2:Y:S01]  /*6860*/  MUFU.EX2 R25, R25 ;  /* 0x0000001900197308 */ /* 0x000ea20000000800 */
[----:B---3--:R-:W-:Y:S01]  /*6870*/  FADD.FTZ R10, R32, R33 ;  /* 0x00000021200a7221 */ /* 0x008fe20000010000 */
[----:B------:R-:W-:-:S03]  /*6880*/  F2FP.BF16.F32.PACK_AB R162, R43, R32 ;  /* 0x000000202ba2723e */ /* 0x000fc600000010ff */
[----:B------:R-:W-:-:S03]  /*6890*/  FADD.FTZ R43, R43, R10 ;  /* 0x0000000a2b2b7221 */ /* 0x000fc60000010000 */
[----:B------:R-:W-:Y:S01]  /*68a0*/  MUFU.EX2 R44, R44 ;  /* 0x0000002c002c7308 */ /* 0x000fe20000000800 */
[----:B0-----:R-:W-:-:S07]  /*68b0*/  FADD.FTZ R12, R24, R3 ;  /* 0x00000003180c7221 */ /* 0x001fce0000010000 */
[----:B------:R-:W0:Y:S01]  /*68c0*/  MUFU.EX2 R45, R45 ;  /* 0x0000002d002d7308 */ /* 0x000e220000000800 */
[C---:B--2---:R-:W-:Y:S01]  /*68d0*/  F2FP.BF16.F32.PACK_AB R163, R25.reuse, R24 ;  /* 0x0000001819a3723e */ /* 0x044fe200000010ff */
[----:B------:R-:W-:-:S04]  /*68e0*/  FADD.FTZ R25, R25, R12 ;  /* 0x0000000c19197221 */ /* 0x000fc80000010000 */
[----:B------:R1:W-:Y:S02]  /*68f0*/  STSM.16.M88.4 [R184], R160 ;  /* 0x000000a0b8007844 */ /* 0x0003e40000000200 */
[----:B------:R-:W-:Y:S08]  /*6900*/  MUFU.EX2 R26, R26 ;  /* 0x0000001a001a7308 */ /* 0x000ff00000000800 */
[----:B------:R-:W2:Y:S01]  /*6910*/  MUFU.EX2 R27, R27 ;  /* 0x0000001b001b7308 */ /* 0x000ea20000000800 */
[----:B0-----:R-:W-:Y:S01]  /*6920*/  F2FP.BF16.F32.PACK_AB R164, R45, R44 ;  /* 0x0000002c2da4723e */ /* 0x001fe200000010ff */
[----:B------:R-:W-:-:S04]  /*6930*/  FADD.FTZ R44, R44, R43 ;  /* 0x0000002b2c2c7221 */ /* 0x000fc80000010000 */
[----:B------:R-:W-:Y:S02]  /*6940*/  FADD.FTZ R44, R45, R44 ;  /* 0x0000002c2d2c7221 */ /* 0x000fe40000010000 */
[----:B------:R-:W0:Y:S08]  /*6950*/  MUFU.EX2 R29, R29 ;  /* 0x0000001d001d7308 */ /* 0x000e300000000800 */
[----:B------:R-:W-:Y:S01]  /*6960*/  MUFU.EX2 R4, R4 ;  /* 0x0000000400047308 */ /* 0x000fe20000000800 */
[----:B--2---:R-:W-:Y:S01]  /*6970*/  F2FP.BF16.F32.PACK_AB R165, R27, R26 ;  /* 0x0000001a1ba5723e */ /* 0x004fe200000010ff */
[----:B------:R-:W-:-:S04]  /*6980*/  FADD.FTZ R26, R26, R25 ;  /* 0x000000191a1a7221 */ /* 0x000fc80000010000 */
[----:B------:R-:W-:Y:S02]  /*6990*/  FADD.FTZ R27, R27, R26 ;  /* 0x0000001a1b1b7221 */ /* 0x000fe40000010000 */
        /* <DEDUP_REMOVED lines=10> */
.L_x_2364:
[----:B------:R0:W2:Y:S01]  /*6a40*/  SYNCS.PHASECHK.TRANS64.TRYWAIT P2, [R7+URZ+0x28c50], R8 ;  /* 0x028c5008070075a7 */ /* 0x0000a2000804017f */
[----:B------:R-:W-:Y:S05]  /*6a50*/  @!P0 BRA `(.L_x_2365) ;  /* 0x0000000000048947 */ /* 0x000fea0003800000 */
[----:B------:R-:W-:Y:S01]  /*6a60*/  BPT.TRAP 0x1 ;  /* 0x000000040000795c */ /* 0x000fe20000300000 */
.L_x_2365:
[----:B--2---:R-:W-:Y:S05]  /*6a70*/  @P2 BRA `(.L_x_2366) ;  /* 0x0000000000082947 */ /* 0x004fea0003800000 */
[----:B------:R-:W2:Y:S02]  /*6a80*/  SYNCS.PHASECHK.TRANS64.TRYWAIT P2, [R7+URZ+0x28c50], R8 ;  /* 0x028c5008070075a7 */ /* 0x000ea4000804017f */
[----:B--2---:R-:W-:Y:S05]  /*6a90*/  @!P2 BRA `(.L_x_2367) ;  /* 0x000001480068a947 */ /* 0x004fea0003800000 */
.L_x_2366:
[----:B------:R-:W-:Y:S01]  /*6aa0*/  ULEA UR11, UR37, UR50, 0xc ;  /* 0x00000032250b7291 */ /* 0x000fe2000f8e603f */
[----:B------:R-:W-:Y:S01]  /*6ab0*/  WARPGROUP.ARRIVE ;  /* 0x00000000000079c5 */ /* 0x000fe20000000000 */
[----:B------:R-:W-:Y:S01]  /*6ac0*/  UMOV UR7, 0x40000040 ;  /* 0x4000004000077882 */ /* 0x000fe20000000000 */
[----:B------:R-:W-:Y:S01]  /*6ad0*/  R2UR UR21, R168 ;  /* 0x00000000a81572ca */ /* 0x000fe200000e0000 */
[----:B------:R-:W-:Y:S01]  /*6ae0*/  @UP0 ULDC UR18, c[0x0][0x450] ;  /* 0x0001140000120ab9 */ /* 0x000fe20000000800 */
[----:B------:R-:W-:Y:S01]  /*6af0*/  PLOP3.LUT P2, PT, PT, PT, UP1, 0x40, 0x0 ;  /* 0x000000000000781c */ /* 0x000fe20003f4e818 */
[----:B0-2---:R-:W-:Y:S01]  /*6b00*/  @!P1 VIADD R7, R7, 0x28c60 ;  /* 0x00028c6007079836 */ /* 0x005fe20000000000 */
[----:B------:R-:W-:Y:S02]  /*6b10*/  UMOV UR6, UR11 ;  /* 0x0000000b00067c82 */ /* 0x000fe40008000000 */
[----:B------:R-:W-:Y:S01]  /*6b20*/  HGMMA.64x256x16.F32.BF16 R24, R152, gdesc[UR4].tnspB, RZ, !UPT, gsb0 ;  /* 0x43e0000498187df0 */ /* 0x000fe2000c0018ff */
[----:B------:R-:W-:Y:S01]  /*6b30*/  UIADD3 UR6, UR11, 0x80, URZ ;  /* 0x000000800b067890 */ /* 0x000fe2000fffe03f */
[----:B------:R-:W-:Y:S01]  /*6b40*/  @!P1 PRMT R7, RZ, 0x654, R7 ;  /* 0x00000654ff079816 */ /* 0x000fe20000000007 */
[----:B------:R-:W-:-:S04]  /*6b50*/  UMOV UR7, 0x40000040 ;  /* 0x4000004000077882 */ /* 0x000fc80000000000 */
[----:B------:R-:W-:Y:S01]  /*6b60*/  UIADD3 UR21, UR21, -0x2, URZ ;  /* 0xfffffffe15157890 */ /* 0x000fe2000fffe03f */
[----:B------:R-:W-:Y:S02]  /*6b70*/  WARPGROUP.DEPBAR.LE gsb0, 0x0 ;  /* 0x00008000000079c5 */ /* 0x000fe40000010000 */
[----:B------:R-:W-:-:S15]  /*6b80*/  WARPGROUP.ARRIVE ;  /* 0x00000000000079c5 */ /* 0x000fde0000000000 */
[----:B------:R-:W-:-:S03]  /*6b90*/  NOP ;  /* 0x0000000000007918 */ /* 0x000fc60000000000 */
        /* <DEDUP_REMOVED lines=8> */
[----:B------:R-:W-:Y:S02]  /*6c20*/  UMOV UR7, 0x40000040 ;  /* 0x4000004000077882 */ /* 0x000fe40000000000 */
[----:B------:R-:W-:Y:S01]  /*6c30*/  UMOV UR11, UR42 ;  /* 0x0000002a000b7c82 */ /* 0x000fe20008000000 */
[----:B------:R-:W-:Y:S02]  /*6c40*/  WARPGROUP.DEPBAR.LE gsb0, 0x0 ;  /* 0x00008000000079c5 */ /* 0x000fe40000010000 */
[----:B------:R-:W-:-:S15]  /*6c50*/  WARPGROUP.ARRIVE ;  /* 0x00000000000079c5 */ /* 0x000fde0000000000 */
[----:B------:R-:W-:-:S06]  /*6c60*/  NOP ;  /* 0x0000000000007918 */ /* 0x000fcc0000000000 */
[----:B------:R-:W-:Y:S01]  /*6c70*/  HGMMA.64x256x16.F32.BF16 R24, R164, gdesc[UR4].tnspB, R24, gsb0 ;  /* 0x43e00004a4187df0 */ /* 0x000fe20008001818 */
[----:B------:R-:W-:Y:S02]  /*6c80*/  @UP0 ULDC UR6, c[0x0][0x44c] ;  /* 0x0001130000060ab9 */ /* 0x000fe40000000800 */
[----:B------:R-:W-:-:S04]  /*6c90*/  UIMAD.WIDE.U32 UR6, UR42, UR6, URZ ;  /* 0x000000062a0672a5 */ /* 0x000fc8000f8e003f */
[----:B------:R-:W-:-:S04]  /*6ca0*/  @UP0 USHF.R.U32.HI UR11, URZ, UR18, UR7 ;  /* 0x000000123f0b0299 */ /* 0x000fc80008011607 */
[----:B------:R-:W-:-:S04]  /*6cb0*/  UIADD3 UR6, UR11, UR49, -UR51 ;  /* 0x000000310b067290 */ /* 0x000fc8000fffe833 */
[----:B------:R-:W-:Y:S01]  /*6cc0*/  UIADD3 UR14, UR6, UR14, URZ ;  /* 0x0000000e060e7290 */ /* 0x000fe2000fffe03f */
        /* <DEDUP_REMOVED lines=21> */
.L_x_2369:
[----:B------:R-:W-:-:S11]  /*6e20*/  UISETP.NE.AND UP2, UPT, UR15, 0x1, UPT ;  /* 0x000000010f00788c */ /* 0x000fd6000bf45270 */
[----:B------:R-:W-:Y:S02]  /*6e30*/  @UP2 ULDC.64 UR18, c[0x0][0x9e8] ;  /* 0x00027a0000122ab9 */ /* 0x000fe40000000a00 */
[----:B------:R-:W-:-:S04]  /*6e40*/  UIMAD.WIDE.U32 UR6, UR11, UR18, URZ ;  /* 0x000000120b0672a5 */ /* 0x000fc8000f8e003f */
[----:B------:R-:W-:-:S12]  /*6e50*/  @UP2 USHF.R.U32.HI UR11, URZ, UR19, UR7 ;  /* 0x000000133f0b2299 */ /* 0x000fd80008011607 */
.L_x_2370:
[----:B------:R-:W-:-:S04]  /*6e60*/  UIMAD UR11, UR11, UR15, UR15 ;  /* 0x0000000f0b0b72a4 */ /* 0x000fc8000f8e020f */
[----:B------:R-:W-:-:S04]  /*6e70*/  UISETP.LT.AND UP2, UPT, UR14, UR11, UPT ;  /* 0x0000000b0e00728c */ /* 0x000fc8000bf41270 */
[----:B------:R-:W-:-:S12]  /*6e80*/  USEL UR14, UR14, UR11, UP2 ;  /* 0x0000000b0e0e7287 */ /* 0x000fd80009000000 */
.L_x_2368:
[----:B------:R-:W-:Y:S01]  /*6e90*/  USHF.R.S32.HI UR6, URZ, 0x1f, UR14 ;  /* 0x0000001f3f067899 */ /* 0x000fe2000801140e */
[----:B------:R-:W-:Y:S01]  /*6ea0*/  ULDC UR25, c[0x0][0x9e4] ;  /* 0x0002790000197ab9 */ /* 0x000fe20000000800 */
[----:B------:R-:W-:Y:S02]  /*6eb0*/  ULDC UR26, c[0x0][0x9d8] ;  /* 0x00027600001a7ab9 */ /* 0x000fe40000000800 */
[----:B------:R-:W-:Y:S01]  /*6ec0*/  ULEA.HI UR6, UR6, UR14, URZ, 0x6 ;  /* 0x0000000e06067291 */ /* 0x000fe2000f8f303f */
[----:B------:R-:W-:Y:S01]  /*6ed0*/  ULDC UR23, c[0x0][0x988] ;  /* 0x0002620000177ab9 */ /* 0x000fe20000000800 */
[----:B------:R-:W-:Y:S02]  /*6ee0*/  ULDC UR27, c[0x0][0x9e0] ;  /* 0x00027800001b7ab9 */ /* 0x000fe40000000800 */
[----:B------:R-:W-:-:S04]  /*6ef0*/  USHF.R.S32.HI UR6, URZ, 0x6, UR6 ;  /* 0x000000063f067899 */ /* 0x000fc80008011406 */
[----:B------:R-:W-:-:S04]  /*6f00*/  UISETP.LT.AND UP2, UPT, UR48, UR6, UPT ;  /* 0x000000063000728c */ /* 0x000fc8000bf41270 */
[----:B------:R-:W-:-:S04]  /*6f10*/  USEL UR22, UR48, UR6, !UP2 ;  /* 0x0000000630167287 */ /* 0x000fc8000d000000 */
[----:B------:R-:W-:-:S06]  /*6f20*/  UISETP.GE.AND UP2, UPT, UR21, UR22, UPT ;  /* 0x000000161500728c */ /* 0x000fcc000bf46270 */
[----:B------:R-:W-:-:S13]  /*6f30*/  PLOP3.LUT P2, PT, PT, PT, UP2, 0x80, 0x0 ;  /* 0x000000000000781c */ /* 0x000fda0003f4f028 */
[----:B------:R-:W-:Y:S05]  /*6f40*/  @!P2 BRA `(.L_x_2371) ;  /* 0x000000280058a947 */ /* 0x000fea0003800000 */
.L_x_2388:
[----:B------:R-:W-:-:S04]  /*6f50*/  UIADD3 UR24, UR37, 0x1, URZ ;  /* 0x0000000125187890 */ /* 0x000fc8000fffe03f */
[----:B------:R-:W-:-:S04]  /*6f60*/  UISETP.NE.AND UP2, UPT, UR24, 0x2, UPT ;  /* 0x000000021800788c */ /* 0x000fc8000bf45270 */
[----:B------:R-:W-:Y:S02]  /*6f70*/  USEL UR6, URZ, 0x1, UP2 ;  /* 0x000000013f067887 */ /* 0x000fe40009000000 */
[----:B------:R-:W-:Y:S02]  /*6f80*/  USEL UR24, UR24, URZ, UP2 ;  /* 0x0000003f18187287 */ /* 0x000fe40009000000 */
[----:B------:R-:W-:Y:S01]  /*6f90*/  ULOP3.LUT UR38, UR38, UR6, URZ, 0x3c, !UPT ;  /* 0x0000000626267292 */ /* 0x000fe2000f8e3c3f */
[----:B--2---:R-:W-:Y:S11]  /*6fa0*/  @!P0 BRA `(.L_x_2372) ;  /* 0x0000000000048947 */ /* 0x004ff60003800000 */
[----:B------:R-:W-:Y:S01]  /*6fb0*/  BPT.TRAP 0x1 ;  /* 0x000000040000795c */ /* 0x000fe20000300000 */
.L_x_2372:
[----:B------:R-:W-:Y:S01]  /*6fc0*/  ULEA UR28, UR24, UR46, 0x3 ;  /* 0x0000002e181c7291 */ /* 0x000fe2000f8e183f */
[----:B0-----:R-:W-:-:S05]  /*6fd0*/  IMAD.U32 R7, RZ, RZ, UR38 ;  /* 0x00000026ff077e24 */ /* 0x001fca000f8e00ff */
[----:B------:R-:W-:-:S04]  /*6fe0*/  SHF.L.U32 R7, R7, 0x1f, RZ ;  /* 0x0000001f07077819 */ /* 0x000fc800000006ff */
[----:B------:R0:W2:Y:S01]  /*6ff0*/  SYNCS.PHASECHK.TRANS64.TRYWAIT P2, [UR28+0x28c30], R7 ;  /* 0x028c3007ff0075a7 */ /* 0x0000a2000804015c */
[----:B------:R-:W-:Y:S05]  /*7000*/  @!P0 BRA `(.L_x_2373) ;  /* 0x0000000000048947 */ /* 0x000fea0003800000 */
[----:B------:R-:W-:Y:S01]  /*7010*/  BPT.TRAP 0x1 ;  /* 0x000000040000795c */ /* 0x000fe20000300000 */
.L_x_2373:
[----:B--2---:R-:W-:Y:S05]  /*7020*/  @P2 BRA `(.L_x_2374) ;  /* 0x0000000000082947 */ /* 0x004fea0003800000 */
[----:B------:R-:W2:Y:S02]  /*7030*/  SYNCS.PHASECHK.TRANS64.TRYWAIT P2, [UR28+0x28c30], R7 ;  /* 0x028c3007ff0075a7 */ /* 0x000ea4000804015c */
[----:B--2---:R-:W-:Y:S05]  /*7040*/  @!P2 BRA `(.L_x_2375) ;  /* 0x000001440010a947 */ /* 0x004fea0003800000 */
.L_x_2374:
[----:B------:R-:W-:Y:S01]  /*7050*/  R2UR UR18, R0 ;  /* 0x00000000001272ca */ /* 0x000fe200000e0000 */
[----:B-1----:R-:W-:Y:S01]  /*7060*/  WARPGROUP.ARRIVE ;  /* 0x00000000000079c5 */ /* 0x002fe20000000000 */
[----:B------:R-:W-:Y:S01]  /*7070*/  UMOV UR19, 0x40000040 ;  /* 0x4000004000137882 */ /* 0x000fe20000000000 */
[----:B------:R-:W-:Y:S01]  /*7080*/  UMOV UR7, 0x40000040 ;  /* 0x4000004000077882 */ /* 0x000fe20000000000 */
[----:B------:R-:W-:Y:S01]  /*7090*/  UMOV UR11, 0x40000040 ;  /* 0x40000040000b7882 */ /* 0x000fe20000000000 */
[----:B------:R-:W-:Y:S01]  /*70a0*/  UMOV UR15, 0x40000040 ;  /* 0x40000040000f7882 */ /* 0x000fe20000000000 */
[----:B------:R-:W-:Y:S02]  /*70b0*/  PLOP3.LUT P2, PT, PT, PT, UP0, 0x80, 0x0 ;  /* 0x000000000000781c */ /* 0x000fe40003f4f008 */
[----:B------:R-:W-:-:S05]  /*70c0*/  PLOP3.LUT P3, PT, PT, PT, UP0, 0x80, 0x0 ;  /* 0x000000000000781c */ /* 0x000fca0003f6f008 */
[----:B------:R-:W-:-:S04]  /*70d0*/  ULEA UR18, UR24, UR18, 0x9 ;  /* 0x0000001218127291 */ /* 0x000fc8000f8e483f */
[----:B------:R-:W-:Y:S02]  /*70e0*/  UIADD3 UR6, UR18, 0x2, URZ ;  /* 0x0000000212067890 */ /* 0x000fe4000fffe03f */
[----:B------:R-:W-:Y:S02]  /*70f0*/  UIADD3 UR10, UR18, 0x4, URZ ;  /* 0x00000004120a7890 */ /* 0x000fe4000fffe03f */
[----:B------:R-:W-:Y:S02]  /*7100*/  UIADD3 UR14, UR18, 0x6, URZ ;  /* 0x00000006120e7890 */ /* 0x000fe4000fffe03f */
[----:B------:R-:W-:Y:S03]  /*7110*/  HGMMA.64x64x16.F32.BF16 R152, gdesc[UR16], RZ, !UPT, gsb0 ;  /* 0x00e00000109879f0 */ /* 0x000fe6000c0018ff */
[----:B------:R-:W-:Y:S02]  /*7120*/  WARPGROUP.DEPBAR.LE gsb0, 0x0 ;  /* 0x00008000000079c5 */ /* 0x000fe40000010000 */
[----:B------:R-:W-:-:S06]  /*7130*/  WARPGROUP.ARRIVE ;  /* 0x00000000000079c5 */ /* 0x000fcc0000000000 */
[----:B------:R-:W-:Y:S01]  /*7140*/  HGMMA.64x64x16.F32.BF16 R152, gdesc[UR4], R152, gsb0 ;  /* 0x00e00000049879f0 */ /* 0x000fe20008001898 */
[----:B------:R-:W-:Y:S02]  /*7150*/  @UP0 ULDC UR6, c[0x0][0x44c] ;  /* 0x0001130000060ab9 */ /* 0x000fe40000000800 */
        /* <DEDUP_REMOVED lines=10> */
[----:B------:R-:W-:Y:S02]  /*7200*/  VIADD R172, R186, UR42 ;  /* 0x0000002abaac7c36 */ /* 0x000fe40008000000 */
[----:B------:R-:W-:Y:S01]  /*7210*/  FMUL.FTZ R12, R152, UR26 ;  /* 0x0000001a980c7c20 */ /* 0x000fe20008410000 */
[----:B------:R-:W-:Y:S01]  /*7220*/  FMUL.FTZ R152, R162, UR26 ;  /* 0x0000001aa2987c20 */ /* 0x000fe20008410000 */
[----:B------:R-:W-:Y:S01]  /*7230*/  FMUL.FTZ R162, R168, UR26 ;  /* 0x0000001aa8a27c20 */ /* 0x000fe20008410000 */
[----:B--2---:R-:W-:Y:S01]  /*7240*/  @P2 IMAD.HI.U32 R8, R172, UR6, RZ ;  /* 0x00000006ac082c27 */ /* 0x004fe2000f8e00ff */
[----:B------:R-:W-:-:S03]  /*7250*/  @UP0 ULDC UR6, c[0x0][0x450] ;  /* 0x0001140000060ab9 */ /* 0x000fc60000000800 */
[----:B------:R-:W-:Y:S01]  /*7260*/  FMUL.FTZ R11, R155, UR26 ;  /* 0x0000001a9b0b7c20 */ /* 0x000fe20008410000 */
[----:B------:R-:W-:Y:S01]  /*7270*/  FMUL.FTZ R155, R161, UR26 ;  /* 0x0000001aa19b7c20 */ /* 0x000fe20008410000 */
[----:B------:R-:W-:Y:S01]  /*7280*/  IMAD.U32 R168, RZ, RZ, UR28 ;  /* 0x0000001cffa87e24 */ /* 0x000fe2000f8e00ff */
[----:B------:R-:W-:Y:S01]  /*7290*/  @P3 SHF.R.U32.HI R172, RZ, UR6, R8 ;  /* 0x00000006ffac3c19 */ /* 0x000fe20008011608 */
[----:B------:R-:W-:Y:S01]  /*72a0*/  USHF.L.U32 UR6, UR21, 0x6, URZ ;  /* 0x0000000615067899 */ /* 0x000fe2000800063f */
[----:B------:R-:W-:Y:S01]  /*72b0*/  FMUL.FTZ R161, R171, UR26 ;  /* 0x0000001aaba17c20 */ /* 0x000fe20008410000 */
[----:B------:R-:W-:Y:S02]  /*72c0*/  @!P1 VIADD R8, R168, 0x28c40 ;  /* 0x00028c40a8089836 */ /* 0x000fe40000000000 */
[----:B------:R-:W-:Y:S01]  /*72d0*/  FMUL.FTZ R171, R176, UR26 ;  /* 0x0000001ab0ab7c20 */ /* 0x000fe20008410000 */
[----:B------:R-:W-:Y:S01]  /*72e0*/  FMUL.FTZ R176, R180, UR26 ;  /* 0x0000001ab4b07c20 */ /* 0x000fe20008410000 */
[----:B------:R-:W-:-:S02]  /*72f0*/  IMAD.U32 R180, RZ, RZ, UR51 ;  /* 0x00000033ffb47e24 */ /* 0x000fc4000f8e00ff */
[----:B------:R-:W-:Y:S01]  /*7300*/  FMUL.FTZ R21, R157, UR26 ;  /* 0x0000001a9d157c20 */ /* 0x000fe20008410000 */
[----:B------:R-:W-:Y:S01]  /*7310*/  @!P1 PRMT R8, RZ, 0x654, R8 ;  /* 0x00000654ff089816 */ /* 0x000fe20000000008 */
        /* <DEDUP_REMOVED lines=11> */
[----:B-1----:R-:W-:-:S02]  /*73d0*/  IMAD.U32 R8, RZ, RZ, UR6 ;  /* 0x00000006ff087e24 */ /* 0x002fc4000f8e00ff */
[----:B------:R-:W-:Y:S01]  /*73e0*/  FMUL.FTZ R163, R169, UR26 ;  /* 0x0000001aa9a37c20 */ /* 0x000fe20008410000 */
[----:B------:R-:W-:Y:S01]  /*73f0*/  FMUL.FTZ R160, R170, UR26 ;  /* 0x0000001aaaa07c20 */ /* 0x000fe20008410000 */
[----:B------:R-:W-:Y:S01]  /*7400*/  FMUL.FTZ R164, R174, UR26 ;  /* 0x0000001aaea47c20 */ /* 0x000fe20008410000 */
[----:B------:R-:W-:Y:S01]  /*7410*/  FMUL.FTZ R165, R175, UR26 ;  /* 0x0000001aafa57c20 */ /* 0x000fe20008410000 */
[----:B------:R-:W-:Y:S01]  /*7420*/  IADD3 R8, -R2, 0x1, -R8 ;  /* 0x0000000102087810 */ /* 0x000fe20007ffe908 */
[----:B------:R-:W-:Y:S01]  /*7430*/  FMUL.FTZ R173, R177, UR26 ;  /* 0x0000001ab1ad7c20 */ /* 0x000fe20008410000 */
[----:B------:R-:W-:Y:S01]  /*7440*/  FMUL.FTZ R169, R178, UR26 ;  /* 0x0000001ab2a97c20 */ /* 0x000fe20008410000 */
[----:B------:R-:W-:Y:S01]  /*7450*/  FMUL.FTZ R170, R179, UR26 ;  /* 0x0000001ab3aa7c20 */ /* 0x000fe20008410000 */
[----:B------:R-:W-:Y:S01]  /*7460*/  IADD3 R180, -R180, UR49, R8 ;  /* 0x00000031b4b47c10 */ /* 0x000fe2000fffe108 */
[----:B------:R-:W-:Y:S01]  /*7470*/  FMUL.FTZ R177, R181, UR26 ;  /* 0x0000001ab5b17c20 */ /* 0x000fe20008410000 */
[----:B------:R-:W1:Y:S01]  /*7480*/  SHFL.IDX PT, R8, R172, RZ, 0x1c1f ;  /* 0x001c1fffac087589 */ /* 0x000e6200000e0000 */
[----:B------:R-:W-:Y:S01]  /*7490*/  FMUL.FTZ R174, R182, UR26 ;  /* 0x0000001ab6ae7c20 */ /* 0x000fe20008410000 */
[----:B------:R-:W-:Y:S01]  /*74a0*/  FMUL.FTZ R175, R183, UR26 ;  /* 0x0000001ab7af7c20 */ /* 0x000fe20008410000 */
[----:B------:R-:W-:Y:S01]  /*74b0*/  PLOP3.LUT P2, PT, PT, PT, UP1, 0x40, 0x0 ;  /* 0x000000000000781c */ /* 0x000fe20003f4e818 */
[----:B------:R-:W2:Y:S01]  /*74c0*/  MUFU.TANH R12, R12 ;  /* 0x0000000c000c7308 */ /* 0x000ea20000002400 */
[----:B------:R-:W-:-:S02]  /*74d0*/  VIADD R181, R180, UR27 ;  /* 0x0000001bb4b57c36 */ /* 0x000fc40008000000 */
[----:B------:R-:W-:-:S05]  /*74e0*/  VIADD R180, R180, UR20 ;  /* 0x00000014b4b47c36 */ /* 0x000fca0008000000 */
[----:B------:R-:W3:Y:S08]  /*74f0*/  MUFU.TANH R13, R13 ;  /* 0x0000000d000d7308 */ /* 0x000ef00000002400 */
[----:B------:R-:W4:Y:S01]  /*7500*/  MUFU.TANH R10, R10 ;  /* 0x0000000a000a7308 */ /* 0x000f220000002400 */
[C---:B-1----:R-:W-:Y:S02]  /*7510*/  IMAD.IADD R179, R8.reuse, 0x1, R181 ;  /* 0x0000000108b37824 */ /* 0x042fe400078e02b5 */
[----:B------:R-:W-:-:S05]  /*7520*/  IMAD.IADD R178, R8, 0x1, R180 ;  /* 0x0000000108b27824 */ /* 0x000fca00078e02b4 */
[----:B------:R-:W1:Y:S08]  /*7530*/  MUFU.TANH R11, R11 ;  /* 0x0000000b000b7308 */ /* 0x000e700000002400 */
        /* <DEDUP_REMOVED lines=27> */
[----:B------:R-:W0:Y:S01]  /*76f0*/  MUFU.TANH R175, R175 ;  /* 0x000000af00af7308 */ /* 0x000e220000002400 */
[----:B-1234-:R-:W-:Y:S05]  /*7700*/  @P2 BRA `(.L_x_2376) ;  /* 0x00000000005c2947 */ /* 0x01efea0003800000 */
[----:B------:R-:W-:Y:S01]  /*7710*/  IMAD.U32 R182, RZ, RZ, UR51 ;  /* 0x00000033ffb67e24 */ /* 0x000fe2000f8e00ff */
[----:B------:R-:W-:Y:S04]  /*7720*/  BSSY B0, `(.L_x_2377) ;  /* 0x0000011000007945 */ /* 0x000fe80003800000 */
[----:B------:R-:W-:-:S04]  /*7730*/  IADD3 R182, -R182, UR49, R8 ;  /* 0x00000031b6b67c10 */ /* 0x000fc8000fffe108 */
        /* <DEDUP_REMOVED lines=10> */
.L_x_2378:
[----:B------:R-:W-:-:S05]  /*77e0*/  IMAD.U32 R183, RZ, RZ, UR25 ;  /* 0x00000019ffb77e24 */ /* 0x000fca000f8e00ff */
[----:B------:R-:W-:-:S13]  /*77f0*/  ISETP.NE.AND P2, PT, R183, 0x1, PT ;  /* 0x00000001b700780c */ /* 0x000fda0003f45270 */
[----:B------:R-:W1:Y:S02]  /*7800*/  @P2 LDC.64 R8, c[0x0][0x9e8] ;  /* 0x00027a00ff082b82 */ /* 0x000e640000000a00 */
[----:B-1----:R-:W-:-:S05]  /*7810*/  @P2 IMAD.HI.U32 R8, R182, R8, RZ ;  /* 0x00000008b6082227 */ /* 0x002fca00078e00ff */
[----:B------:R-:W-:-:S07]  /*7820*/  @P2 SHF.R.U32.HI R182, RZ, R9, R8 ;  /* 0x00000009ffb62219 */ /* 0x000fce0000011608 */
.L_x_2379:
[----:B------:R-:W-:Y:S05]  /*7830*/  BSYNC B0 ;  /* 0x0000000000007941 */ /* 0x000fea0003800000 */
.L_x_2377:
[----:B------:R-:W-:-:S04]  /*7840*/  IMAD R182, R182, R183, -UR6 ;  /* 0x80000006b6b67e24 */ /* 0x000fc8000f8e02b7 */
[----:B------:R-:W-:-:S05]  /*7850*/  IMAD.IADD R182, R182, 0x1, -R2 ;  /* 0x00000001b6b67824 */ /* 0x000fca00078e0a02 */
[----:B------:R-:W-:Y:S02]  /*7860*/  VIMNMX R178, R178, R182, !PT ;  /* 0x000000b6b2b27248 */ /* 0x000fe40007fe0100 */
[----:B------:R-:W-:-:S07]  /*7870*/  VIADDMNMX R179, R182, R183, R179, PT ;  /* 0x000000b7b6b37246 */ /* 0x000fce00038001b3 */
.L_x_2376:
[----:B------:R-:W-:Y:S01]  /*7880*/  UISETP.GT.AND UP2, UPT, UR21, -0x1, UPT ;  /* 0xffffffff1500788c */ /* 0x000fe2000bf44270 */
[----:B------:R-:W1:Y:S05]  /*7890*/  SHFL.IDX PT, R172, R172, 0x1, 0x1c1f ;  /* 0x003c1f00acac7f89 */ /* 0x000e6a00000e0000 */
[----:B------:R-:W-:-:S04]  /*78a0*/  PLOP3.LUT P2, PT, PT, PT, UP2, 0x80, 0x0 ;  /* 0x000000000000781c */ /* 0x000fc80003f4f028 */
[C---:B------:R-:W-:Y:S02]  /*78b0*/  ISETP.GT.AND P5, PT, R178.reuse, RZ, P2 ;  /* 0x000000ffb200720c */ /* 0x040fe400017a4270 */
[C---:B------:R-:W-:Y:S02]  /*78c0*/  ISETP.GT.AND P4, PT, R178.reuse, 0x1, P2 ;  /* 0x00000001b200780c */ /* 0x040fe40001784270 */
[----:B------:R-:W-:Y:S02]  /*78d0*/  ISETP.LT.OR P5, PT, R179, 0x1, P5 ;  /* 0x00000001b300780c */ /* 0x000fe40002fa1670 */
[----:B------:R-:W-:Y:S02]  /*78e0*/  ISETP.GT.AND P6, PT, R178, 0x8, P2 ;  /* 0x00000008b200780c */ /* 0x000fe400017c4270 */
[----:B------:R-:W-:Y:S02]  /*78f0*/  FSEL R12, R12, -INF , !P5 ;  /* 0xff8000000c0c7808 */ /* 0x000fe40006800000 */
[----:B------:R-:W-:-:S02]  /*7900*/  ISETP.GT.AND P5, PT, R178, 0x10, P2 ;  /* 0x00000010b200780c */ /* 0x000fc400017a4270 */
[----:B------:R-:W-:Y:S02]  /*7910*/  ISETP.GT.AND P3, PT, R178, 0x9, P2 ;  /* 0x00000009b200780c */ /* 0x000fe40001764270 */
[----:B------:R-:W-:Y:S01]  /*7920*/  ISETP.LT.OR P5, PT, R179, 0x11, P5 ;  /* 0x00000011b300780c */ /* 0x000fe20002fa1670 */
[--C-:B-1----:R-:W-:Y:S01]  /*7930*/  IMAD.IADD R181, R181, 0x1, R172.reuse ;  /* 0x00000001b5b57824 */ /* 0x102fe200078e02ac */
[C---:B------:R-:W-:Y:S01]  /*7940*/  ISETP.LT.OR P4, PT, R179.reuse, 0x2, P4 ;  /* 0x00000002b300780c */ /* 0x040fe20002781670 */
[----:B------:R-:W-:Y:S01]  /*7950*/  IMAD.IADD R180, R180, 0x1, R172 ;  /* 0x00000001b4b47824 */ /* 0x000fe200078e02ac */
[----:B0-----:R-:W-:Y:S02]  /*7960*/  FSEL R154, R154, -INF , !P5 ;  /* 0xff8000009a9a7808 */ /* 0x001fe40006800000 */
        /* <DEDUP_REMOVED lines=28> */
[----:B------:R-:W-:Y:S02]  /*7b30*/  FSEL R166, R166, -INF , !P6 ;  /* 0xff800000a6a67808 */ /* 0x000fe40007000000 */
[----:B------:R-:W-:Y:S02]  /*7b40*/  FSEL R167, R167, -INF , !P3 ;  /* 0xff800000a7a77808 */ /* 0x000fe40005800000 */
[C---:B------:R-:W-:Y:S02]  /*7b50*/  ISETP.GT.AND P4, PT, R178.reuse, 0x31, P2 ;  /* 0x00000031b200780c */ /* 0x040fe40001784270 */
[----:B------:R-:W-:-:S02]  /*7b60*/  ISETP.GT.AND P6, PT, R178, 0x38, P2 ;  /* 0x00000038b200780c */ /* 0x000fc400017c4270 */
[----:B------:R-:W-:Y:S02]  /*7b70*/  ISETP.GT.AND P3, PT, R178, 0x39, P2 ;  /* 0x00000039b200780c */ /* 0x000fe40001764270 */
[C---:B------:R-:W-:Y:S02]  /*7b80*/  ISETP.LT.OR P4, PT, R179.reuse, 0x32, P4 ;  /* 0x00000032b300780c */ /* 0x040fe40002781670 */
[C---:B------:R-:W-:Y:S02]  /*7b90*/  ISETP.LT.OR P6, PT, R179.reuse, 0x39, P6 ;  /* 0x00000039b300780c */ /* 0x040fe400037c1670 */
[----:B------:R-:W-:Y:S02]  /*7ba0*/  ISETP.LT.OR P3, PT, R179, 0x3a, P3 ;  /* 0x0000003ab300780c */ /* 0x000fe40001f61670 */
[----:B------:R-:W-:Y:S02]  /*7bb0*/  FSEL R173, R173, -INF , !P4 ;  /* 0xff800000adad7808 */ /* 0x000fe40006000000 */
[----:B------:R-:W-:-:S02]  /*7bc0*/  FSEL R176, R176, -INF , !P6 ;  /* 0xff800000b0b07808 */ /* 0x000fc40007000000 */
[----:B------:R-:W-:Y:S01]  /*7bd0*/  FSEL R177, R177, -INF , !P3 ;  /* 0xff800000b1b17808 */ /* 0x000fe20005800000 */
[----:B------:R-:W-:Y:S06]  /*7be0*/  @P5 BRA `(.L_x_2380) ;  /* 0x00000000005c5947 */ /* 0x000fec0003800000 */
        /* <DEDUP_REMOVED lines=13> */
.L_x_2382:
[----:B------:R-:W-:-:S05]  /*7cc0*/  IMAD.U32 R178, RZ, RZ, UR25 ;  /* 0x00000019ffb27e24 */ /* 0x000fca000f8e00ff */
[----:B------:R-:W-:-:S13]  /*7cd0*/  ISETP.NE.AND P3, PT, R178, 0x1, PT ;  /* 0x00000001b200780c */ /* 0x000fda0003f65270 */
[----:B------:R-:W0:Y:S02]  /*7ce0*/  @P3 LDC.64 R8, c[0x0][0x9e8] ;  /* 0x00027a00ff083b82 */ /* 0x000e240000000a00 */
[----:B0-----:R-:W-:-:S05]  /*7cf0*/  @P3 IMAD.HI.U32 R8, R172, R8, RZ ;  /* 0x00000008ac083227 */ /* 0x001fca00078e00ff */
[----:B------:R-:W-:-:S07]  /*7d00*/  @P3 SHF.R.U32.HI R172, RZ, R9, R8 ;  /* 0x00000009ffac3219 */ /* 0x000fce0000011608 */
.L_x_2383:
[----:B------:R-:W-:Y:S05]  /*7d10*/  BSYNC B0 ;  /* 0x0000000000007941 */ /* 0x000fea0003800000 */
.L_x_2381:
[----:B------:R-:W-:-:S04]  /*7d20*/  IMAD R172, R172, R178, -UR6 ;  /* 0x80000006acac7e24 */ /* 0x000fc8000f8e02b2 */
[----:B------:R-:W-:-:S05]  /*7d30*/  IMAD.IADD R172, R172, 0x1, -R2 ;  /* 0x00000001acac7824 */ /* 0x000fca00078e0a02 */
[----:B------:R-:W-:Y:S02]  /*7d40*/  VIMNMX R180, R180, R172, !PT ;  /* 0x000000acb4b47248 */ /* 0x000fe40007fe0100 */
[----:B------:R-:W-:-:S07]  /*7d50*/  VIADDMNMX R181, R172, R178, R181, PT ;  /* 0x000000b2acb57246 */ /* 0x000fce00038001b5 */
.L_x_2380:
[----:B------:R-:W-:Y:S01]  /*7d60*/  FMNMX.FTZ R8, R12, R5, !PT ;  /* 0x000000050c087209 */ /* 0x000fe20007810000 */
[----:B------:R-:W-:Y:S01]  /*7d70*/  UMOV UR10, UR23 ;  /* 0x00000017000a7c82 */ /* 0x000fe20008000000 */
[----:B------:R-:W-:Y:S02]  /*7d80*/  LOP3.LUT R18, R18, 0xffffdfff, RZ, 0xc0, !PT ;  /* 0xffffdfff12127812 */ /* 0x000fe400078ec0ff */
[----:B------:R-:W-:Y:S02]  /*7d90*/  FMNMX.FTZ R8, R13, R8, !PT ;  /* 0x000000080d087209 */ /* 0x000fe40007810000 */
[----:B------:R-:W-:Y:S02]  /*7da0*/  @P0 LOP3.LUT R18, R18, 0x2000, RZ, 0xfc, !PT ;  /* 0x0000200012120812 */ /* 0x000fe400078efcff */
[----:B------:R-:W-:Y:S02]  /*7db0*/  FMNMX.FTZ R8, R20, R8, !PT ;  /* 0x0000000814087209 */ /* 0x000fe40007810000 */
[----:B------:R-:W-:-:S02]  /*7dc0*/  ISETP.GT.AND P0, PT, R180, 0x31, P2 ;  /* 0x00000031b400780c */ /* 0x000fc40001704270 */
[----:B------:R-:W-:Y:S02]  /*7dd0*/  FMNMX.FTZ R8, R21, R8, !PT ;  /* 0x0000000815087209 */ /* 0x000fe40007810000 */
[----:B------:R-:W-:Y:S02]  /*7de0*/  LOP3.LUT R18, R18, 0xffffefff, RZ, 0xc0, !PT ;  /* 0xffffefff12127812 */ /* 0x000fe400078ec0ff */
[----:B------:R-:W-:Y:S02]  /*7df0*/  FMNMX.FTZ R8, R154, R8, !PT ;  /* 0x000000089a087209 */ /* 0x000fe40007810000 */
[----:B------:R-:W-:Y:S02]  /*7e00*/  @P1 LOP3.LUT R18, R18, 0x1000, RZ, 0xfc, !PT ;  /* 0x0000100012121812 */ /* 0x000fe400078efcff */
[----:B------:R-:W-:Y:S02]  /*7e10*/  FMNMX.FTZ R8, R155, R8, !PT ;  /* 0x000000089b087209 */ /* 0x000fe40007810000 */
[----:B------:R-:W-:-:S02]  /*7e20*/  LOP3.LUT R18, R18, 0xfffffffd, RZ, 0xc0, !PT ;  /* 0xfffffffd12127812 */ /* 0x000fc400078ec0ff */
[----:B------:R-:W-:Y:S02]  /*7e30*/  FMNMX.FTZ R8, R158, R8, !PT ;  /* 0x000000089e087209 */ /* 0x000fe40007810000 */
[C---:B------:R-:W-:Y:S02]  /*7e40*/  ISETP.GT.AND P3, PT, R180.reuse, 0x1, P2 ;  /* 0x00000001b400780c */ /* 0x040fe40001764270 */
[----:B------:R-:W-:Y:S02]  /*7e50*/  FMNMX.FTZ R8, R159, R8, !PT ;  /* 0x000000089f087209 */ /* 0x000fe40007810000 */
[----:B------:R-:W-:Y:S02]  /*7e60*/  ISETP.GT.AND P4, PT, R180, 0x8, P2 ;  /* 0x00000008b400780c */ /* 0x000fe40001784270 */
[----:B------:R-:W-:Y:S02]  /*7e70*/  FMNMX.FTZ R8, R162, R8, !PT ;  /* 0x00000008a2087209 */ /* 0x000fe40007810000 */
[----:B------:R-:W-:-:S02]  /*7e80*/  ISETP.GT.AND P5, PT, R180, 0x9, P2 ;  /* 0x00000009b400780c */ /* 0x000fc400017a4270 */
[----:B------:R-:W-:Y:S02]  /*7e90*/  FMNMX.FTZ R8, R163, R8, !PT ;  /* 0x00000008a3087209 */ /* 0x000fe40007810000 */
[----:B------:R-:W-:Y:S02]  /*7ea0*/  @P0 LOP3.LUT R18, R18, 0x2, RZ, 0xfc, !PT ;  /* 0x0000000212120812 */ /* 0x000fe400078efcff */
[----:B------:R-:W-:Y:S02]  /*7eb0*/  FMNMX.FTZ R8, R166, R8, !PT ;  /* 0x00000008a6087209 */ /* 0x000fe40007810000 */
[----:B------:R-:W-:Y:S02]  /*7ec0*/  ISETP.LT.OR P3, PT, R181, 0x2, P3 ;  /* 0x00000002b500780c */ /* 0x000fe40001f61670 */
[----:B------:R-:W-:Y:S02]  /*7ed0*/  FMNMX.FTZ R8, R167, R8, !PT ;  /* 0x00000008a7087209 */ /* 0x000fe40007810000 */
[----:B------:R-:W-:-:S02]  /*7ee0*/  ISETP.LT.OR P4, PT, R181, 0x9, P4 ;  /* 0x00000009b500780c */ /* 0x000fc40002781670 */
[----:B------:R-:W-:Y:S02]  /*7ef0*/  FMNMX.FTZ R8, R171, R8, !PT ;  /* 0x00000008ab087209 */ /* 0x000fe40007810000 */
[----:B------:R-:W-:Y:S02]  /*7f00*/  ISETP.LT.OR P5, PT, R181, 0xa, P5 ;  /* 0x0000000ab500780c */ /* 0x000fe40002fa1670 */
[----:B------:R-:W-:Y:S02]  /*7f10*/  FMNMX.FTZ R8, R173, R8, !PT ;  /* 0x00000008ad087209 */ /* 0x000fe40007810000 */
[----:B------:R-:W-:Y:S02]  /*7f20*/  ISETP.GT.AND P0, PT, R180, 0x38, P2 ;  /* 0x00000038b400780c */ /* 0x000fe40001704270 */
[----:B------:R-:W-:Y:S02]  /*7f30*/  FMNMX.FTZ R8, R176, R8, !PT ;  /* 0x00000008b0087209 */ /* 0x000fe40007810000 */
[----:B------:R-:W-:-:S02]  /*7f40*/  FSEL R11, R11, -INF , !P3 ;  /* 0xff8000000b0b7808 */ /* 0x000fc40005800000 */
[----:B------:R-:W-:Y:S02]  /*7f50*/  FSEL R14, R14, -INF , !P4 ;  /* 0xff8000000e0e7808 */ /* 0x000fe40006000000 */
[----:B------:R-:W-:Y:S02]  /*7f60*/  FSEL R15, R15, -INF , !P5 ;  /* 0xff8000000f0f7808 */ /* 0x000fe40006800000 */
[C---:B------:R-:W-:Y:S02]  /*7f70*/  ISETP.GT.AND P6, PT, R180.reuse, 0x10, P2 ;  /* 0x00000010b400780c */ /* 0x040fe400017c4270 */
[C---:B------:R-:W-:Y:S02]  /*7f80*/  ISETP.GT.AND P3, PT, R180.reuse, 0x11, P2 ;  /* 0x00000011b400780c */ /* 0x040fe40001764270 */
[C---:B------:R-:W-:Y:S02]  /*7f90*/  ISETP.GT.AND P4, PT, R180.reuse, 0x18, P2 ;  /* 0x00000018b400780c */ /* 0x040fe40001784270 */
[----:B------:R-:W-:-:S02]  /*7fa0*/  ISETP.GT.AND P5, PT, R180, 0x19, P2 ;  /* 0x00000019b400780c */ /* 0x000fc400017a4270 */
[----:B------:R-:W-:Y:S02]  /*7fb0*/  FMNMX.FTZ R8, R177, R8, !PT ;  /* 0x00000008b1087209 */ /* 0x000fe40007810000 */
[C---:B------:R-:W-:Y:S02]  /*7fc0*/  ISETP.LT.OR P6, PT, R181.reuse, 0x11, P6 ;  /* 0x00000011b500780c */ /* 0x040fe400037c1670 */
[C---:B------:R-:W-:Y:S01]  /*7fd0*/  ISETP.LT.OR P3, PT, R181.reuse, 0x12, P3 ;  /* 0x00000012b500780c */ /* 0x040fe20001f61670 */
[----:B------:R-:W0:Y:S01]  /*7fe0*/  SHFL.BFLY PT, R9, R8, 0x2, 0x1f ;  /* 0x0c401f0008097f89 */ /* 0x000e2200000e0000 */
[C---:B------:R-:W-:Y:S02]  /*7ff0*/  ISETP.LT.OR P4, PT, R181.reuse, 0x19, P4 ;  /* 0x00000019b500780c */ /* 0x040fe40002781670 */
[----:B------:R-:W-:Y:S02]  /*8000*/  ISETP.LT.OR P5, PT, R181, 0x1a, P5 ;  /* 0x0000001ab500780c */ /* 0x000fe40002fa1670 */
[----:B------:R-:W-:-:S02]  /*8010*/  LOP3.LUT R18, R18, 0xfffffff7, RZ, 0xc0, !PT ;  /* 0xfffffff712127812 */ /* 0x000fc400078ec0ff */
[----:B------:R-:W-:Y:S02]  /*8020*/  FSEL R152, R152, -INF , !P6 ;  /* 0xff80000098987808 */ /* 0x000fe40007000000 */
[----:B------:R-:W-:Y:S02]  /*8030*/  FSEL R153, R153, -INF , !P3 ;  /* 0xff80000099997808 */ /* 0x000fe40005800000 */
[----:B------:R-:W-:Y:S02]  /*8040*/  FSEL R156, R156, -INF , !P4 ;  /* 0xff8000009c9c7808 */ /* 0x000fe40006000000 */
[----:B------:R-:W-:Y:S02]  /*8050*/  FSEL R157, R157, -INF , !P5 ;  /* 0xff8000009d9d7808 */ /* 0x000fe40006800000 */
[----:B------:R-:W-:Y:S02]  /*8060*/  @P0 LOP3.LUT R18, R18, 0x8, RZ, 0xfc, !PT ;  /* 0x0000000812120812 */ /* 0x000fe400078efcff */
[----:B------:R-:W-:-:S02]  /*8070*/  ISETP.GT.AND P1, PT, R180, 0x20, P2 ;  /* 0x00000020b400780c */ /* 0x000fc40001724270 */
[C---:B------:R-:W-:Y:S02]  /*8080*/  ISETP.GT.AND P3, PT, R180.reuse, 0x21, P2 ;  /* 0x00000021b400780c */ /* 0x040fe40001764270 */
[C---:B------:R-:W-:Y:S02]  /*8090*/  ISETP.GT.AND P4, PT, R180.reuse, 0x28, P2 ;  /* 0x00000028b400780c */ /* 0x040fe40001784270 */
[C---:B------:R-:W-:Y:S02]  /*80a0*/  ISETP.GT.AND P5, PT, R180.reuse, 0x29, P2 ;  /* 0x00000029b400780c */ /* 0x040fe400017a4270 */
[C---:B------:R-:W-:Y:S02]  /*80b0*/  ISETP.GT.AND P6, PT, R180.reuse, 0x30, P2 ;  /* 0x00000030b400780c */ /* 0x040fe400017c4270 */
[C---:B------:R-:W-:Y:S02]  /*80c0*/  ISETP.GT.AND P0, PT, R180.reuse, RZ, P2 ;  /* 0x000000ffb400720c */ /* 0x040fe40001704270 */
[----:B------:R-:W-:-:S02]  /*80d0*/  ISETP.GT.AND P2, PT, R180, 0x39, P2 ;  /* 0x00000039b400780c */ /* 0x000fc40001744270 */
[----:B------:R-:W-:Y:S02]  /*80e0*/  LOP3.LUT R18, R18, 0xffffffdf, RZ, 0xc0, !PT ;  /* 0xffffffdf12127812 */ /* 0x000fe400078ec0ff */
[C---:B------:R-:W-:Y:S02]  /*80f0*/  ISETP.LT.OR P1, PT, R181.reuse, 0x21, P1 ;  /* 0x00000021b500780c */ /* 0x040fe40000f21670 */
[----:B0-----:R-:W-:Y:S02]  /*8100*/  FMNMX.FTZ R8, R8, R9, !PT ;  /* 0x0000000908087209 */ /* 0x001fe40007810000 */
[C---:B------:R-:W-:Y:S02]  /*8110*/  ISETP.LT.OR P0, PT, R181.reuse, 0x1, P0 ;  /* 0x00000001b500780c */ /* 0x040fe40000701670 */
[----:B------:R-:W-:Y:S01]  /*8120*/  ISETP.LT.OR P6, PT, R181, 0x31, P6 ;  /* 0x00000031b500780c */ /* 0x000fe200037c1670 */
[----:B------:R-:W0:Y:S01]  /*8130*/  SHFL.BFLY PT, R9, R8, 0x1, 0x1f ;  /* 0x0c201f0008097f89 */ /* 0x000e2200000e0000 */
[----:B------:R-:W-:-:S02]  /*8140*/  FSEL R10, R10, -INF , !P0 ;  /* 0xff8000000a0a7808 */ /* 0x000fc40004000000 */
[----:B------:R-:W-:-:S04]  /*8150*/  @P2 LOP3.LUT R18, R18, 0x20, RZ, 0xfc, !PT ;  /* 0x0000002012122812 */ /* 0x000fc800078efcff */
[C---:B------:R-:W-:Y:S02]  /*8160*/  LOP3.LUT P2, RZ, R18.reuse, 0x8, RZ, 0xc0, !PT ;  /* 0x0000000812ff7812 */ /* 0x040fe4000784c0ff */
[----:B------:R-:W-:Y:S02]  /*8170*/  LOP3.LUT R18, R18, 0xfffffeff, RZ, 0xc0, !PT ;  /* 0xfffffeff12127812 */ /* 0x000fe400078ec0ff */
[C---:B------:R-:W-:Y:S02]  /*8180*/  ISETP.LT.OR P2, PT, R181.reuse, 0x39, P2 ;  /* 0x00000039b500780c */ /* 0x040fe40001741670 */
[----:B------:R-:W-:Y:S02]  /*8190*/  @P1 LOP3.LUT R18, R18, 0x100, RZ, 0xfc, !PT ;  /* 0x0000010012121812 */ /* 0x000fe400078efcff */
[----:B------:R-:W-:Y:S02]  /*81a0*/  ISETP.LT.OR P1, PT, R181, 0x22, P3 ;  /* 0x00000022b500780c */ /* 0x000fe40001f21670 */
[----:B------:R-:W-:-:S02]  /*81b0*/  LOP3.LUT P3, RZ, R18, 0x2, RZ, 0xc0, !PT ;  /* 0x0000000212ff7812 */ /* 0x000fc4000786c0ff */
[----:B------:R-:W-:Y:S02]  /*81c0*/  LOP3.LUT R18, R18, 0xffffffbf, RZ, 0xc0, !PT ;  /* 0xffffffbf12127812 */ /* 0x000fe400078ec0ff */
[----:B------:R-:W-:Y:S02]  /*81d0*/  ISETP.LT.OR P3, PT, R181, 0x32, P3 ;  /* 0x00000032b500780c */ /* 0x000fe40001f61670 */
[----:B------:R-:W-:Y:S02]  /*81e0*/  FSEL R174, R174, -INF , !P2 ;  /* 0xff800000aeae7808 */ /* 0x000fe40005000000 */
[----:B0-----:R-:W-:Y:S02]  /*81f0*/  FMNMX.FTZ R8, R8, R9, !PT ;  /* 0x0000000908087209 */ /* 0x001fe40007810000 */
[----:B------:R-:W-:Y:S02]  /*8200*/  FSEL R170, R170, -INF , !P3 ;  /* 0xff800000aaaa7808 */ /* 0x000fe40005800000 */
[----:B------:R-:W-:-:S02]  /*8210*/  @P1 LOP3.LUT R18, R18, 0x40, RZ, 0xfc, !PT ;  /* 0x0000004012121812 */ /* 0x000fc400078efcff */
[C---:B------:R-:W-:Y:S02]  /*8220*/  ISETP.LT.OR P1, PT, R181.reuse, 0x29, P4 ;  /* 0x00000029b500780c */ /* 0x040fe40002721670 */
[C---:B------:R-:W-:Y:S02]  /*8230*/  LOP3.LUT P4, RZ, R18.reuse, 0x20, RZ, 0xc0, !PT ;  /* 0x0000002012ff7812 */ /* 0x040fe4000788c0ff */
[----:B------:R-:W-:Y:S02]  /*8240*/  LOP3.LUT R18, R18, 0xffffffef, RZ, 0xc0, !PT ;  /* 0xffffffef12127812 */ /* 0x000fe400078ec0ff */
[----:B------:R-:W-:Y:S02]  /*8250*/  ISETP.LT.OR P4, PT, R181, 0x3a, P4 ;  /* 0x0000003ab500780c */ /* 0x000fe40002781670 */
[----:B------:R-:W-:Y:S02]  /*8260*/  ISETP.NE.AND P2, PT, R17, RZ, PT ;  /* 0x000000ff1100720c */ /* 0x000fe40003f45270 */
[----:B------:R-:W-:-:S03]  /*8270*/  FSEL R175, R175, -INF , !P4 ;  /* 0xff800000afaf7808 */ /* 0x000fc60006000000 */
[----:B------:R-:W-:Y:S02]  /*8280*/  @P1 LOP3.LUT R18, R18, 0x10, RZ, 0xfc, !PT ;  /* 0x0000001012121812 */ /* 0x000fe400078efcff */
[----:B------:R-:W-:Y:S02]  /*8290*/  ISETP.LT.OR P1, PT, R181, 0x2a, P5 ;  /* 0x0000002ab500780c */ /* 0x000fe40002f21670 */
[----:B------:R-:W-:Y:S02]  /*82a0*/  FSETP.NEU.FTZ.AND P5, PT, R8, -INF , PT ;  /* 0xff8000000800780b */ /* 0x000fe40003fbd000 */
[----:B------:R-:W-:Y:S02]  /*82b0*/  LOP3.LUT R18, R18, 0xffffbfff, RZ, 0xc0, !PT ;  /* 0xffffbfff12127812 */ /* 0x000fe400078ec0ff */
[----:B------:R-:W-:-:S05]  /*82c0*/  FSEL R9, R8, RZ, P5 ;  /* 0x000000ff08097208 */ /* 0x000fca0002800000 */
[----:B------:R-:W-:Y:S01]  /*82d0*/  FADD.FTZ R5, -R9, R5 ;  /* 0x0000000509057221 */ /* 0x000fe20000010100 */
[----:B------:R-:W-:Y:S01]  /*82e0*/  FMUL.FTZ R9, R8, UR10 ;  /* 0x0000000a08097c20 */ /* 0x000fe20008410000 */
[----:B------:R-:W-:Y:S02]  /*82f0*/  @P1 LOP3.LUT R18, R18, 0x4000, RZ, 0xfc, !PT ;  /* 0x0000400012121812 */ /* 0x000fe400078efcff */
[----:B------:R-:W-:Y:S02]  /*8300*/  FMUL.FTZ R5, R5, UR10 ;  /* 0x0000000a05057c20 */ /* 0x000fe40008410000 */
[----:B------:R-:W-:Y:S02]  /*8310*/  FSEL R9, R9, RZ, P5 ;  /* 0x000000ff09097208 */ /* 0x000fe40002800000 */
[----:B------:R-:W-:-:S03]  /*8320*/  LOP3.LUT R18, R18, 0xffff7fff, RZ, 0xc0, !PT ;  /* 0xffff7fff12127812 */ /* 0x000fc600078ec0ff */
        /* <DEDUP_REMOVED lines=15> */
[----:B------:R-:W-:Y:S01]  /*8420*/  FFMA.FTZ R177, R177, UR10, -R9 ;  /* 0x0000000ab1b17c23 */ /* 0x000fe20008010809 */
[----:B------:R-:W-:Y:S01]  /*8430*/  FMNMX.FTZ R9, R10, R6, !PT ;  /* 0x000000060a097209 */ /* 0x000fe20007810000 */
[----:B------:R-:W-:Y:S01]  /*8440*/  MUFU.EX2 R12, R12 ;  /* 0x0000000c000c7308 */ /* 0x000fe20000000800 */
[----:B------:R-:W-:-:S02]  /*8450*/  @P6 LOP3.LUT R18, R18, 0x8000, RZ, 0xfc, !PT ;  /* 0x0000800012126812 */ /* 0x000fc400078efcff */
[----:B------:R-:W-:Y:S02]  /*8460*/  FMNMX.FTZ R9, R11, R9, !PT ;  /* 0x000000090b097209 */ /* 0x000fe40007810000 */
[----:B------:R-:W-:Y:S02]  /*8470*/  LOP3.LUT P6, RZ, R18, 0x100, RZ, 0xc0, !PT ;  /* 0x0000010012ff7812 */ /* 0x000fe400078cc0ff */
[----:B------:R-:W-:Y:S01]  /*8480*/  FMNMX.FTZ R9, R14, R9, !PT ;  /* 0x000000090e097209 */ /* 0x000fe20007810000 */
[----:B------:R-:W-:Y:S01]  /*8490*/  MUFU.EX2 R13, R13 ;  /* 0x0000000d000d7308 */ /* 0x000fe20000000800 */
[----:B------:R-:W-:Y:S02]  /*84a0*/  LOP3.LUT P1, RZ, R18, 0x40, RZ, 0xc0, !PT ;  /* 0x0000004012ff7812 */ /* 0x000fe4000782c0ff */
[----:B------:R-:W-:Y:S02]  /*84b0*/  FMNMX.FTZ R9, R15, R9, !PT ;  /* 0x000000090f097209 */ /* 0x000fe40007810000 */
[----:B------:R-:W-:-:S02]  /*84c0*/  FSEL R160, R160, -INF , !P6 ;  /* 0xff800000a0a07808 */ /* 0x000fc40007000000 */
[----:B------:R-:W-:Y:S01]  /*84d0*/  FMNMX.FTZ R9, R152, R9, !PT ;  /* 0x0000000998097209 */ /* 0x000fe20007810000 */
[----:B------:R-:W-:Y:S01]  /*84e0*/  MUFU.EX2 R20, R20 ;  /* 0x0000001400147308 */ /* 0x000fe20000000800 */
[----:B------:R-:W-:Y:S02]  /*84f0*/  LOP3.LUT P5, RZ, R18, 0x10, RZ, 0xc0, !PT ;  /* 0x0000001012ff7812 */ /* 0x000fe400078ac0ff */
[----:B------:R-:W-:Y:S02]  /*8500*/  FMNMX.FTZ R9, R153, R9, !PT ;  /* 0x0000000999097209 */ /* 0x000fe40007810000 */
[----:B------:R-:W-:Y:S02]  /*8510*/  FSEL R161, R161, -INF , !P1 ;  /* 0xff800000a1a17808 */ /* 0x000fe40004800000 */
[----:B------:R-:W-:Y:S01]  /*8520*/  FMNMX.FTZ R9, R156, R9, !PT ;  /* 0x000000099c097209 */ /* 0x000fe20007810000 */
[----:B------:R-:W-:Y:S01]  /*8530*/  MUFU.EX2 R21, R21 ;  /* 0x0000001500157308 */ /* 0x000fe20000000800 */
[----:B------:R-:W-:-:S02]  /*8540*/  LOP3.LUT P1, RZ, R18, 0x4000, RZ, 0xc0, !PT ;  /* 0x0000400012ff7812 */ /* 0x000fc4000782c0ff */
[----:B------:R-:W-:Y:S02]  /*8550*/  FMNMX.FTZ R9, R157, R9, !PT ;  /* 0x000000099d097209 */ /* 0x000fe40007810000 */
[----:B------:R-:W-:Y:S02]  /*8560*/  FSEL R164, R164, -INF , !P5 ;  /* 0xff800000a4a47808 */ /* 0x000fe40006800000 */
[----:B------:R-:W-:Y:S01]  /*8570*/  FMNMX.FTZ R9, R160, R9, !PT ;  /* 0x00000009a0097209 */ /* 0x000fe20007810000 */
[----:B------:R-:W-:Y:S01]  /*8580*/  MUFU.EX2 R155, R155 ;  /* 0x0000009b009b7308 */ /* 0x000fe20000000800 */
[----:B------:R-:W-:Y:S02]  /*8590*/  LOP3.LUT P6, RZ, R18, 0x8000, RZ, 0xc0, !PT ;  /* 0x0000800012ff7812 */ /* 0x000fe400078cc0ff */
[----:B------:R-:W-:Y:S02]  /*85a0*/  FMNMX.FTZ R9, R161, R9, !PT ;  /* 0x00000009a1097209 */ /* 0x000fe40007810000 */
[----:B------:R-:W-:-:S02]  /*85b0*/  FSEL R165, R165, -INF , !P1 ;  /* 0xff800000a5a57808 */ /* 0x000fc40004800000 */
[----:B------:R-:W-:Y:S01]  /*85c0*/  FMNMX.FTZ R9, R164, R9, !PT ;  /* 0x00000009a4097209 */ /* 0x000fe20007810000 */
[----:B------:R-:W-:Y:S01]  /*85d0*/  MUFU.EX2 R158, R158 ;  /* 0x0000009e009e7308 */ /* 0x000fe20000000800 */
[----:B------:R-:W-:Y:S02]  /*85e0*/  FSEL R169, R169, -INF , !P6 ;  /* 0xff800000a9a97808 */ /* 0x000fe40007000000 */
[----:B------:R-:W-:Y:S02]  /*85f0*/  FMNMX.FTZ R9, R165, R9, !PT ;  /* 0x00000009a5097209 */ /* 0x000fe40007810000 */
[C---:B------:R-:W-:Y:S02]  /*8600*/  LOP3.LUT P0, RZ, R18.reuse, 0x2000, RZ, 0xc0, !PT ;  /* 0x0000200012ff7812 */ /* 0x040fe4000780c0ff */
[----:B------:R-:W-:Y:S01]  /*8610*/  FMNMX.FTZ R9, R169, R9, !PT ;  /* 0x00000009a9097209 */ /* 0x000fe20007810000 */
[----:B------:R-:W-:Y:S01]  /*8620*/  MUFU.EX2 R159, R159 ;  /* 0x0000009f009f7308 */ /* 0x000fe20000000800 */
[----:B------:R-:W-:-:S02]  /*8630*/  LOP3.LUT P1, RZ, R18, 0x1000, RZ, 0xc0, !PT ;  /* 0x0000100012ff7812 */ /* 0x000fc4000782c0ff */
[----:B------:R-:W-:-:S04]  /*8640*/  FMNMX.FTZ R9, R170, R9, !PT ;  /* 0x00000009aa097209 */ /* 0x000fc80007810000 */
[----:B------:R-:W-:Y:S01]  /*8650*/  FMNMX.FTZ R9, R174, R9, !PT ;  /* 0x00000009ae097209 */ /* 0x000fe20007810000 */
[----:B------:R-:W-:Y:S03]  /*8660*/  MUFU.EX2 R162, R162 ;  /* 0x000000a200a27308 */ /* 0x000fe60000000800 */
[----:B------:R-:W-:-:S05]  /*8670*/  FMNMX.FTZ R9, R175, R9, !PT ;  /* 0x00000009af097209 */ /* 0x000fca0007810000 */
[----:B------:R-:W0:Y:S01]  /*8680*/  SHFL.BFLY PT, R172, R9, 0x2, 0x1f ;  /* 0x0c401f0009ac7f89 */ /* 0x000e2200000e0000 */
[----:B------:R-:W-:Y:S08]  /*8690*/  MUFU.EX2 R163, R163 ;  /* 0x000000a300a37308 */ /* 0x000ff00000000800 */
[----:B------:R-:W-:Y:S08]  /*86a0*/  MUFU.EX2 R166, R166 ;  /* 0x000000a600a67308 */ /* 0x000ff00000000800 */
[----:B------:R-:W-:Y:S01]  /*86b0*/  MUFU.EX2 R167, R167 ;  /* 0x000000a700a77308 */ /* 0x000fe20000000800 */
[----:B0-----:R-:W-:-:S07]  /*86c0*/  FMNMX.FTZ R9, R9, R172, !PT ;  /* 0x000000ac09097209 */ /* 0x001fce0007810000 */
[----:B------:R-:W-:Y:S01]  /*86d0*/  MUFU.EX2 R173, R173 ;  /* 0x000000ad00ad7308 */ /* 0x000fe20000000800 */
[----:B------:R-:W0:Y:S07]  /*86e0*/  SHFL.BFLY PT, R172, R9, 0x1, 0x1f ;  /* 0x0c201f0009ac7f89 */ /* 0x000e2e00000e0000 */
[----:B------:R-:W-:Y:S08]  /*86f0*/  MUFU.EX2 R176, R176 ;  /* 0x000000b000b07308 */ /* 0x000ff00000000800 */
[----:B------:R-:W-:Y:S01]  /*8700*/  MUFU.EX2 R177, R177 ;  /* 0x000000b100b17308 */ /* 0x000fe20000000800 */
[----:B0-----:R-:W-:-:S07]  /*8710*/  FMNMX.FTZ R9, R9, R172, !PT ;  /* 0x000000ac09097209 */ /* 0x001fce0007810000 */
[----:B------:R0:W-:Y:S01]  /*8720*/  MUFU.EX2 R172, R154 ;  /* 0x0000009a00ac7308 */ /* 0x0001e20000000800 */
[----:B------:R-:W-:-:S04]  /*8730*/  FSETP.NEU.FTZ.AND P3, PT, R9, -INF , PT ;  /* 0xff8000000900780b */ /* 0x000fc80003f7d000 */
[----:B0-----:R-:W-:-:S05]  /*8740*/  FSEL R154, R9, RZ, P3 ;  /* 0x000000ff099a7208 */ /* 0x001fca0001800000 */
[----:B------:R-:W-:Y:S02]  /*8750*/  FADD.FTZ R154, -R154, R6 ;  /* 0x000000069a9a7221 */ /* 0x000fe40000010100 */
[----:B------:R0:W1:Y:S02]  /*8760*/  MUFU.EX2 R6, R5 ;  /* 0x0000000500067308 */ /* 0x0000640000000800 */
[----:B0-----:R-:W-:Y:S01]  /*8770*/  FMUL.FTZ R5, R154, UR10 ;  /* 0x0000000a9a057c20 */ /* 0x001fe20008410000 */
[----:B------:R-:W-:-:S04]  /*8780*/  IMAD.U32 R154, RZ, RZ, UR37 ;  /* 0x00000025ff9a7e24 */ /* 0x000fc8000f8e00ff */
[----:B------:R-:W-:Y:S01]  /*8790*/  @!P2 IMAD R154, R154, 0x40, R16 ;  /* 0x000000409a9aa824 */ /* 0x000fe200078e0210 */
[----:B------:R-:W0:Y:S01]  /*87a0*/  MUFU.EX2 R5, R5 ;  /* 0x0000000500057308 */ /* 0x000e220000000800 */
[----:B-1----:R-:W-:Y:S01]  /*87b0*/  FFMA.FTZ R3, R6, R3, R12 ;  /* 0x0000000306037223 */ /* 0x002fe2000001000c */
[-C--:B------:R-:W-:Y:S02]  /*87c0*/  FMUL.FTZ R24, R24, R6.reuse ;  /* 0x0000000618187220 */ /* 0x080fe40000410000 */
[----:B------:R-:W-:Y:S01]  /*87d0*/  @!P2 LEA R154, R154, UR46, 0x2 ;  /* 0x0000002e9a9aac11 */ /* 0x000fe2000f8e10ff */
[-C--:B------:R-:W-:Y:S01]  /*87e0*/  FMUL.FTZ R25, R25, R6.reuse ;  /* 0x0000000619197220 */ /* 0x080fe20000410000 */
[----:B------:R-:W-:Y:S01]  /*87f0*/  FADD.FTZ R3, R13, R3 ;  /* 0x000000030d037221 */ /* 0x000fe20000010000 */
[-C--:B------:R-:W-:Y:S01]  /*8800*/  FMUL.FTZ R28, R28, R6.reuse ;  /* 0x000000061c1c7220 */ /* 0x080fe20000410000 */
[-C--:B------:R-:W-:Y:S01]  /*8810*/  FMUL.FTZ R29, R29, R6.reuse ;  /* 0x000000061d1d7220 */ /* 0x080fe20000410000 */
[----:B------:R-:W-:Y:S01]  /*8820*/  @!P2 STS [R154+0x28800], R6 ;  /* 0x028800069a00a388 */ /* 0x000fe20000000800 */
[----:B------:R-:W-:Y:S01]  /*8830*/  FADD.FTZ R3, R20, R3 ;  /* 0x0000000314037221 */ /* 0x000fe20000010000 */
[-C--:B------:R-:W-:Y:S01]  /*8840*/  FMUL.FTZ R32, R32, R6.reuse ;  /* 0x0000000620207220 */ /* 0x080fe20000410000 */
[-C--:B------:R-:W-:Y:S01]  /*8850*/  FMUL.FTZ R33, R33, R6.reuse ;  /* 0x0000000621217220 */ /* 0x080fe20000410000 */
[-C--:B------:R-:W-:Y:S01]  /*8860*/  FMUL.FTZ R36, R36, R6.reuse ;  /* 0x0000000624247220 */ /* 0x080fe20000410000 */
[----:B------:R-:W-:Y:S01]  /*8870*/  FADD.FTZ R3, R21, R3 ;  /* 0x0000000315037221 */ /* 0x000fe20000010000 */
[-C--:B------:R-:W-:Y:S01]  /*8880*/  FMUL.FTZ R37, R37, R6.reuse ;  /* 0x0000000625257220 */ /* 0x080fe20000410000 */
[-C--:B------:R-:W-:Y:S01]  /*8890*/  FMUL.FTZ R40, R40, R6.reuse ;  /* 0x0000000628287220 */ /* 0x080fe20000410000 */
[----:B0-----:R0:W-:Y:S01]  /*88a0*/  @!P2 STS [R154+0x28820], R5 ;  /* 0x028820059a00a388 */ /* 0x0011e20000000800 */
[----:B------:R-:W-:Y:S01]  /*88b0*/  FADD.FTZ R3, R172, R3 ;  /* 0x00000003ac037221 */ /* 0x000fe20000010000 */
[-C--:B------:R-:W-:Y:S01]  /*88c0*/  FMUL.FTZ R41, R41, R6.reuse ;  /* 0x0000000629297220 */ /* 0x080fe20000410000 */
[-C--:B------:R-:W-:Y:S01]  /*88d0*/  FMUL.FTZ R44, R44, R6.reuse ;  /* 0x000000062c2c7220 */ /* 0x080fe20000410000 */
[-C--:B------:R-:W-:Y:S01]  /*88e0*/  FMUL.FTZ R45, R45, R6.reuse ;  /* 0x000000062d2d7220 */ /* 0x080fe20000410000 */
[----:B------:R-:W-:Y:S01]  /*88f0*/  FADD.FTZ R3, R155, R3 ;  /* 0x000000039b037221 */ /* 0x000fe20000010000 */
[-C--:B------:R-:W-:Y:S01]  /*8900*/  FMUL.FTZ R48, R48, R6.reuse ;  /* 0x0000000630307220 */ /* 0x080fe20000410000 */
[-C--:B------:R-:W-:Y:S01]  /*8910*/  FMUL.FTZ R49, R49, R6.reuse ;  /* 0x0000000631317220 */ /* 0x080fe20000410000 */
[----:B------:R-:W-:Y:S01]  /*8920*/  FMUL.FTZ R52, R52, R6 ;  /* 0x0000000634347220 */ /* 0x000fe20000410000 */
[----:B------:R-:W-:Y:S01]  /*8930*/  FADD.FTZ R3, R158, R3 ;  /* 0x000000039e037221 */ /* 0x000fe20000010000 */
[----:B0-----:R-:W-:Y:S01]  /*8940*/  FMUL.FTZ R154, R9, UR10 ;  /* 0x0000000a099a7c20 */ /* 0x001fe20008410000 */
[----:B------:R-:W-:Y:S01]  /*8950*/  F2FP.BF16.F32.PACK_AB R158, R159, R158 ;  /* 0x0000009e9f9e723e */ /* 0x000fe200000010ff */
[-C--:B------:R-:W-:Y:S01]  /*8960*/  FMUL.FTZ R53, R53, R6.reuse ;  /* 0x0000000635357220 */ /* 0x080fe20000410000 */
[----:B------:R-:W-:Y:S01]  /*8970*/  FADD.FTZ R3, R159, R3 ;  /* 0x000000039f037221 */ /* 0x000fe20000010000 */
[-C--:B------:R-:W-:Y:S01]  /*8980*/  FMUL.FTZ R56, R56, R6.reuse ;  /* 0x0000000638387220 */ /* 0x080fe20000410000 */
[----:B------:R-:W-:Y:S01]  /*8990*/  FSEL R154, R154, RZ, P3 ;  /* 0x000000ff9a9a7208 */ /* 0x000fe20001800000 */
[-C--:B------:R-:W-:Y:S01]  /*89a0*/  FMUL.FTZ R57, R57, R6.reuse ;  /* 0x0000000639397220 */ /* 0x080fe20000410000 */
[----:B------:R-:W-:Y:S01]  /*89b0*/  FADD.FTZ R3, R162, R3 ;  /* 0x00000003a2037221 */ /* 0x000fe20000010000 */
[-C--:B------:R-:W-:Y:S01]  /*89c0*/  FMUL.FTZ R60, R60, R6.reuse ;  /* 0x000000063c3c7220 */ /* 0x080fe20000410000 */
[----:B------:R-:W-:Y:S01]  /*89d0*/  FMUL.FTZ R61, R61, R6 ;  /* 0x000000063d3d7220 */ /* 0x000fe20000410000 */
[--C-:B------:R-:W-:Y:S01]  /*89e0*/  FFMA.FTZ R10, R10, UR10, -R154.reuse ;  /* 0x0000000a0a0a7c23 */ /* 0x100fe2000801089a */
[--C-:B------:R-:W-:Y:S01]  /*89f0*/  FFMA.FTZ R11, R11, UR10, -R154.reuse ;  /* 0x0000000a0b0b7c23 */ /* 0x100fe2000801089a */
[--C-:B------:R-:W-:Y:S01]  /*8a00*/  FFMA.FTZ R14, R14, UR10, -R154.reuse ;  /* 0x0000000a0e0e7c23 */ /* 0x100fe2000801089a */
[--C-:B------:R-:W-:Y:S01]  /*8a10*/  FFMA.FTZ R15, R15, UR10, -R154.reuse ;  /* 0x0000000a0f0f7c23 */ /* 0x100fe2000801089a */
[--C-:B------:R-:W-:Y:S01]  /*8a20*/  FFMA.FTZ R178, R152, UR10, -R154.reuse ;  /* 0x0000000a98b27c23 */ /* 0x100fe2000801089a */
[--C-:B------:R-:W-:Y:S01]  /*8a30*/  FFMA.FTZ R153, R153, UR10, -R154.reuse ;  /* 0x0000000a99997c23 */ /* 0x100fe2000801089a */
[----:B------:R-:W0:Y:S01]  /*8a40*/  MUFU.EX2 R10, R10 ;  /* 0x0000000a000a7308 */ /* 0x000e220000000800 */
[----:B------:R-:W-:Y:S01]  /*8a50*/  F2FP.BF16.F32.PACK_AB R152, R13, R12 ;  /* 0x0000000c0d98723e */ /* 0x000fe200000010ff */
[--C-:B------:R-:W-:Y:S01]  /*8a60*/  FFMA.FTZ R179, R156, UR10, -R154.reuse ;  /* 0x0000000a9cb37c23 */ /* 0x100fe2000801089a */
[--C-:B------:R-:W-:Y:S01]  /*8a70*/  FFMA.FTZ R157, R157, UR10, -R154.reuse ;  /* 0x0000000a9d9d7c23 */ /* 0x100fe2000801089a */
[--C-:B------:R-:W-:Y:S01]  /*8a80*/  FFMA.FTZ R180, R160, UR10, -R154.reuse ;  /* 0x0000000aa0b47c23 */ /* 0x100fe2000801089a */
[--C-:B------:R-:W-:Y:S01]  /*8a90*/  FFMA.FTZ R161, R161, UR10, -R154.reuse ;  /* 0x0000000aa1a17c23 */ /* 0x100fe2000801089a */
[--C-:B------:R-:W-:Y:S01]  /*8aa0*/  FFMA.FTZ R181, R164, UR10, -R154.reuse ;  /* 0x0000000aa4b57c23 */ /* 0x100fe2000801089a */
[--C-:B------:R-:W-:Y:S01]  /*8ab0*/  FFMA.FTZ R165, R165, UR10, -R154.reuse ;  /* 0x0000000aa5a57c23 */ /* 0x100fe2000801089a */
[----:B------:R-:W1:Y:S01]  /*8ac0*/  MUFU.EX2 R11, R11 ;  /* 0x0000000b000b7308 */ /* 0x000e620000000800 */
[C---:B------:R-:W-:Y:S01]  /*8ad0*/  FADD.FTZ R3, R163.reuse, R3 ;  /* 0x00000003a3037221 */ /* 0x040fe20000010000 */
[----:B------:R-:W-:Y:S01]  /*8ae0*/  F2FP.BF16.F32.PACK_AB R160, R163, R162 ;  /* 0x000000a2a3a0723e */ /* 0x000fe200000010ff */
[--C-:B------:R-:W-:Y:S01]  /*8af0*/  FFMA.FTZ R169, R169, UR10, -R154.reuse ;  /* 0x0000000aa9a97c23 */ /* 0x100fe2000801089a */
[--C-:B------:R-:W-:Y:S01]  /*8b00*/  FFMA.FTZ R170, R170, UR10, -R154.reuse ;  /* 0x0000000aaaaa7c23 */ /* 0x100fe2000801089a */
[--C-:B------:R-:W-:Y:S01]  /*8b10*/  FFMA.FTZ R175, R175, UR10, -R154.reuse ;  /* 0x0000000aafaf7c23 */ /* 0x100fe2000801089a */
[----:B------:R-:W-:Y:S01]  /*8b20*/  FADD.FTZ R3, R166, R3 ;  /* 0x00000003a6037221 */ /* 0x000fe20000010000 */
[----:B------:R-:W-:Y:S01]  /*8b30*/  FFMA.FTZ R174, R174, UR10, -R154 ;  /* 0x0000000aaeae7c23 */ /* 0x000fe2000801089a */
[----:B------:R-:W2:Y:S01]  /*8b40*/  MUFU.EX2 R14, R14 ;  /* 0x0000000e000e7308 */ /* 0x000ea20000000800 */
[----:B0-----:R-:W-:Y:S01]  /*8b50*/  FFMA.FTZ R4, R5, R4, R10 ;  /* 0x0000000405047223 */ /* 0x001fe2000001000a */
[C---:B------:R-:W-:Y:S01]  /*8b60*/  FADD.FTZ R3, R167.reuse, R3 ;  /* 0x00000003a7037221 */ /* 0x040fe20000010000 */
[----:B------:R-:W-:Y:S01]  /*8b70*/  F2FP.BF16.F32.PACK_AB R162, R167, R166 ;  /* 0x000000a6a7a2723e */ /* 0x000fe200000010ff */
[----:B------:R-:W-:Y:S01]  /*8b80*/  FMUL.FTZ R64, R64, R6 ;  /* 0x0000000640407220 */ /* 0x000fe20000410000 */
[----:B------:R-:W-:Y:S01]  /*8b90*/  F2FP.BF16.F32.PACK_AB R156, R155, R172 ;  /* 0x000000ac9b9c723e */ /* 0x000fe200000010ff */
[----:B------:R-:W-:Y:S01]  /*8ba0*/  FMUL.FTZ R65, R65, R6 ;  /* 0x0000000641417220 */ /* 0x000fe20000410000 */
[----:B------:R-:W-:Y:S01]  /*8bb0*/  F2FP.BF16.F32.PACK_AB R154, R21, R20 ;  /* 0x00000014159a723e */ /* 0x000fe200000010ff */
[----:B------:R-:W0:Y:S01]  /*8bc0*/  MUFU.EX2 R15, R15 ;  /* 0x0000000f000f7308 */ /* 0x000e220000000800 */
[----:B-1----:R-:W-:Y:S01]  /*8bd0*/  FADD.FTZ R4, R11, R4 ;  /* 0x000000040b047221 */ /* 0x002fe20000010000 */
[----:B------:R-:W-:Y:S01]  /*8be0*/  F2FP.BF16.F32.PACK_AB R166, R177, R176 ;  /* 0x000000b0b1a6723e */ /* 0x000fe200000010ff */
        /* <DEDUP_REMOVED lines=12> */
[----:B------:R-:W-:Y:S01]  /*8cb0*/  FMUL.FTZ R88, R88, R6 ;  /* 0x0000000658587220 */ /* 0x000fe20000410000 */
[----:B------:R2:W3:Y:S01]  /*8cc0*/  MUFU.EX2 R12, R153 ;  /* 0x00000099000c7308 */ /* 0x0004e20000000800 */
[C---:B0-----:R-:W-:Y:S01]  /*8cd0*/  FADD.FTZ R4, R15.reuse, R4 ;  /* 0x000000040f047221 */ /* 0x041fe20000010000 */
[----:B------:R-:W-:Y:S01]  /*8ce0*/  F2FP.BF16.F32.PACK_AB R155, R15, R14 ;  /* 0x0000000e0f9b723e */ /* 0x000fe200000010ff */
[-C--:B------:R-:W-:Y:S01]  /*8cf0*/  FMUL.FTZ R89, R89, R6.reuse ;  /* 0x0000000659597220 */ /* 0x080fe20000410000 */
[-C--:B------:R-:W-:Y:S01]  /*8d00*/  FMUL.FTZ R92, R92, R6.reuse ;  /* 0x000000065c5c7220 */ /* 0x080fe20000410000 */
[-C--:B------:R-:W-:Y:S01]  /*8d10*/  FMUL.FTZ R93, R93, R6.reuse ;  /* 0x000000065d5d7220 */ /* 0x080fe20000410000 */
[-C--:B------:R-:W-:Y:S01]  /*8d20*/  FMUL.FTZ R96, R96, R6.reuse ;  /* 0x0000000660607220 */ /* 0x080fe20000410000 */
[----:B------:R-:W-:Y:S01]  /*8d30*/  FMUL.FTZ R97, R97, R6 ;  /* 0x0000000661617220 */ /* 0x000fe20000410000 */
        /* <DEDUP_REMOVED lines=20> */
[-C--:B------:R-:W-:Y:S01]  /*8e80*/  FMUL.FTZ R121, R121, R6.reuse ;  /* 0x0000000679797220 */ /* 0x080fe20000410000 */
[-C--:B------:R-:W-:Y:S01]  /*8e90*/  FMUL.FTZ R124, R124, R6.reuse ;  /* 0x000000067c7c7220 */ /* 0x080fe20000410000 */
[-C--:B------:R-:W-:Y:S01]  /*8ea0*/  FMUL.FTZ R125, R125, R6.reuse ;  /* 0x000000067d7d7220 */ /* 0x080fe20000410000 */
[-C--:B------:R-:W-:Y:S01]  /*8eb0*/  FMUL.FTZ R128, R128, R6.reuse ;  /* 0x0000000680807220 */ /* 0x080fe20000410000 */
[-C--:B------:R-:W-:Y:S01]  /*8ec0*/  FMUL.FTZ R129, R129, R6.reuse ;  /* 0x0000000681817220 */ /* 0x080fe20000410000 */
[----:B------:R-:W0:Y:S01]  /*8ed0*/  MUFU.EX2 R161, R161 ;  /* 0x000000a100a17308 */ /* 0x000e220000000800 */
[C---:B--2---:R-:W-:Y:S01]  /*8ee0*/  FADD.FTZ R4, R13.reuse, R4 ;  /* 0x000000040d047221 */ /* 0x044fe20000010000 */
[----:B------:R-:W-:Y:S01]  /*8ef0*/  F2FP.BF16.F32.PACK_AB R159, R13, R159 ;  /* 0x0000009f0d9f723e */ /* 0x000fe200000010ff */
[----:B------:R1:W-:Y:S01]  /*8f00*/  STSM.16.M88.4 [R19+0x26800], R152 ;  /* 0x0268009813007844 */ /* 0x0003e20000000200 */
[-C--:B------:R-:W-:Y:S01]  /*8f10*/  FMUL.FTZ R132, R132, R6.reuse ;  /* 0x0000000684847220 */ /* 0x080fe20000410000 */
[-C--:B------:R-:W-:Y:S01]  /*8f20*/  FMUL.FTZ R133, R133, R6.reuse ;  /* 0x0000000685857220 */ /* 0x080fe20000410000 */
[-C--:B------:R-:W-:Y:S01]  /*8f30*/  FMUL.FTZ R136, R136, R6.reuse ;  /* 0x0000000688887220 */ /* 0x080fe20000410000 */
[----:B------:R1:W-:Y:S01]  /*8f40*/  STSM.16.M88.4 [R22], R156 ;  /* 0x0000009c16007844 */ /* 0x0003e20000000200 */
[----:B------:R-:W2:Y:S01]  /*8f50*/  MUFU.EX2 R163, R181 ;  /* 0x000000b500a37308 */ /* 0x000ea20000000800 */
        /* <DEDUP_REMOVED lines=8> */
[C---:B0-----:R-:W-:Y:S01]  /*8fe0*/  FADD.FTZ R4, R161.reuse, R4 ;  /* 0x00000004a1047221 */ /* 0x041fe20000010000 */
[----:B------:R-:W-:Y:S01]  /*8ff0*/  F2FP.BF16.F32.PACK_AB R161, R161, R180 ;  /* 0x000000b4a1a1723e */ /* 0x000fe200000010ff */
[----:B------:R-:W-:Y:S01]  /*9000*/  FMUL.FTZ R149, R149, R6 ;  /* 0x0000000695957220 */ /* 0x000fe20000410000 */
[-C--:B------:R-:W-:Y:S01]  /*9010*/  FMUL.FTZ R26, R26, R5.reuse ;  /* 0x000000051a1a7220 */ /* 0x080fe20000410000 */
[-C--:B------:R-:W-:Y:S01]  /*9020*/  FMUL.FTZ R27, R27, R5.reuse ;  /* 0x000000051b1b7220 */ /* 0x080fe20000410000 */
[-C--:B------:R-:W-:Y:S01]  /*9030*/  FMUL.FTZ R30, R30, R5.reuse ;  /* 0x000000051e1e7220 */ /* 0x080fe20000410000 */
[-C--:B------:R-:W-:Y:S01]  /*9040*/  FMUL.FTZ R31, R31, R5.reuse ;  /* 0x000000051f1f7220 */ /* 0x080fe20000410000 */
[----:B------:R-:W0:Y:S01]  /*9050*/  MUFU.EX2 R169, R169 ;  /* 0x000000a900a97308 */ /* 0x000e220000000800 */
[----:B--2---:R-:W-:Y:S01]  /*9060*/  FADD.FTZ R4, R163, R4 ;  /* 0x00000004a3047221 */ /* 0x004fe20000010000 */
[-C--:B------:R-:W-:Y:S01]  /*9070*/  FMUL.FTZ R34, R34, R5.reuse ;  /* 0x0000000522227220 */ /* 0x080fe20000410000 */
[-C--:B------:R-:W-:Y:S01]  /*9080*/  FMUL.FTZ R35, R35, R5.reuse ;  /* 0x0000000523237220 */ /* 0x080fe20000410000 */
[-C--:B------:R-:W-:Y:S01]  /*9090*/  FMUL.FTZ R38, R38, R5.reuse ;  /* 0x0000000526267220 */ /* 0x080fe20000410000 */
        /* <DEDUP_REMOVED lines=10> */
[----:B------:R1:W-:Y:S01]  /*9140*/  STSM.16.M88.4 [R184], R160 ;  /* 0x000000a0b8007844 */ /* 0x0003e20000000200 */
[----:B------:R-:W3:Y:S01]  /*9150*/  MUFU.EX2 R164, R171 ;  /* 0x000000ab00a47308 */ /* 0x000ee20000000800 */
        /* <DEDUP_REMOVED lines=8> */
[C---:B--2---:R-:W-:Y:S01]  /*91e0*/  FADD.FTZ R4, R170.reuse, R4 ;  /* 0x00000004aa047221 */ /* 0x044fe20000010000 */
[----:B------:R-:W-:Y:S01]  /*91f0*/  F2FP.BF16.F32.PACK_AB R165, R170, R169 ;  /* 0x000000a9aaa5723e */ /* 0x000fe200000010ff */
[-C--:B------:R-:W-:Y:S01]  /*9200*/  FMUL.FTZ R66, R66, R5.reuse ;  /* 0x0000000542427220 */ /* 0x080fe20000410000 */
[-C--:B------:R-:W-:Y:S01]  /*9210*/  FMUL.FTZ R67, R67, R5.reuse ;  /* 0x0000000543437220 */ /* 0x080fe20000410000 */
[-C--:B------:R-:W-:Y:S01]  /*9220*/  FMUL.FTZ R70, R70, R5.reuse ;  /* 0x0000000546467220 */ /* 0x080fe20000410000 */
[-C--:B------:R-:W-:Y:S01]  /*9230*/  FMUL.FTZ R71, R71, R5.reuse ;  /* 0x0000000547477220 */ /* 0x080fe20000410000 */
[-C--:B------:R-:W-:Y:S01]  /*9240*/  FMUL.FTZ R74, R74, R5.reuse ;  /* 0x000000054a4a7220 */ /* 0x080fe20000410000 */
[----:B------:R-:W2:Y:S01]  /*9250*/  MUFU.EX2 R175, R175 ;  /* 0x000000af00af7308 */ /* 0x000ea20000000800 */
[----:B---3--:R-:W-:Y:S01]  /*9260*/  FADD.FTZ R3, R164, R3 ;  /* 0x00000003a4037221 */ /* 0x008fe20000010000 */
[----:B------:R-:W-:Y:S01]  /*9270*/  F2FP.BF16.F32.PACK_AB R164, R173, R164 ;  /* 0x000000a4ada4723e */ /* 0x000fe200000010ff */
[-C--:B------:R-:W-:Y:S01]  /*9280*/  FMUL.FTZ R75, R75, R5.reuse ;  /* 0x000000054b4b7220 */ /* 0x080fe20000410000 */
[-C--:B------:R-:W-:Y:S01]  /*9290*/  FMUL.FTZ R78, R78, R5.reuse ;  /* 0x000000054e4e7220 */ /* 0x080fe20000410000 */
[----:B------:R-:W-:Y:S01]  /*92a0*/  FADD.FTZ R3, R173, R3 ;  /* 0x00000003ad037221 */ /* 0x000fe20000010000 */
[-C--:B------:R-:W-:Y:S01]  /*92b0*/  FMUL.FTZ R79, R79, R5.reuse ;  /* 0x000000054f4f7220 */ /* 0x080fe20000410000 */
[-C--:B------:R-:W-:Y:S01]  /*92c0*/  FMUL.FTZ R82, R82, R5.reuse ;  /* 0x0000000552527220 */ /* 0x080fe20000410000 */
[-C--:B------:R-:W-:Y:S01]  /*92d0*/  FMUL.FTZ R83, R83, R5.reuse ;  /* 0x0000000553537220 */ /* 0x080fe20000410000 */
[----:B0-----:R-:W-:Y:S01]  /*92e0*/  FADD.FTZ R4, R167, R4 ;  /* 0x00000004a7047221 */ /* 0x001fe20000010000 */
[----:B------:R-:W-:Y:S01]  /*92f0*/  FADD.FTZ R3, R176, R3 ;  /* 0x00000003b0037221 */ /* 0x000fe20000010000 */
[-C--:B------:R-:W-:Y:S01]  /*9300*/  FMUL.FTZ R86, R86, R5.reuse ;  /* 0x0000000556567220 */ /* 0x080fe20000410000 */
[-C--:B------:R-:W-:Y:S01]  /*9310*/  FMUL.FTZ R87, R87, R5.reuse ;  /* 0x0000000557577220 */ /* 0x080fe20000410000 */
[-C--:B------:R-:W-:Y:S01]  /*9320*/  FMUL.FTZ R90, R90, R5.reuse ;  /* 0x000000055a5a7220 */ /* 0x080fe20000410000 */
[----:B------:R-:W-:Y:S01]  /*9330*/  FADD.FTZ R3, R177, R3 ;  /* 0x00000003b1037221 */ /* 0x000fe20000010000 */
[-C--:B------:R-:W-:Y:S01]  /*9340*/  FMUL.FTZ R91, R91, R5.reuse ;  /* 0x000000055b5b7220 */ /* 0x080fe20000410000 */
[----:B------:R-:W-:Y:S01]  /*9350*/  FMUL.FTZ R94, R94, R5 ;  /* 0x000000055e5e7220 */ /* 0x000fe20000410000 */
[C---:B--2---:R-:W-:Y:S01]  /*9360*/  F2FP.BF16.F32.PACK_AB R167, R175.reuse, R167 ;  /* 0x000000a7afa7723e */ /* 0x044fe200000010ff */
[----:B------:R-:W-:Y:S01]  /*9370*/  FADD.FTZ R4, R175, R4 ;  /* 0x00000004af047221 */ /* 0x000fe20000010000 */
[-C--:B------:R-:W-:Y:S01]  /*9380*/  FMUL.FTZ R95, R95, R5.reuse ;  /* 0x000000055f5f7220 */ /* 0x080fe20000410000 */
[-C--:B------:R-:W-:Y:S01]  /*9390*/  FMUL.FTZ R98, R98, R5.reuse ;  /* 0x0000000562627220 */ /* 0x080fe20000410000 */
[-C--:B------:R-:W-:Y:S01]  /*93a0*/  FMUL.FTZ R99, R99, R5.reuse ;  /* 0x0000000563637220 */ /* 0x080fe20000410000 */
[----:B------:R1:W-:Y:S01]  /*93b0*/  STSM.16.M88.4 [R23], R164 ;  /* 0x000000a417007844 */ /* 0x0003e20000000200 */
        /* <DEDUP_REMOVED lines=26> */
[----:B-1----:R-:W-:Y:S06]  /*9560*/  @!P0 BRA `(.L_x_2384) ;  /* 0x0000000000048947 */ /* 0x002fec0003800000 */
[----:B------:R-:W-:Y:S01]  /*9570*/  BPT.TRAP 0x1 ;  /* 0x000000040000795c */ /* 0x000fe20000300000 */
.L_x_2384:
[----:B------:R0:W1:Y:S01]  /*9580*/  SYNCS.PHASECHK.TRANS64.TRYWAIT P2, [UR28+0x28c50], R7 ;  /* 0x028c5007ff0075a7 */ /* 0x000062000804015c */
[----:B------:R-:W-:Y:S05]  /*9590*/  @!P0 BRA `(.L_x_2385) ;  /* 0x0000000000048947 */ /* 0x000fea0003800000 */
[----:B------:R-:W-:Y:S01]  /*95a0*/  BPT.TRAP 0x1 ;  /* 0x000000040000795c */ /* 0x000fe20000300000 */
.L_x_2385:
[----:B-1----:R-:W-:Y:S05]  /*95b0*/  @P2 BRA `(.L_x_2386) ;  /* 0x0000000000082947 */ /* 0x002fea0003800000 */
[----:B------:R-:W1:Y:S02]  /*95c0*/  SYNCS.PHASECHK.TRANS64.TRYWAIT P2, [UR28+0x28c50], R7 ;  /* 0x028c5007ff0075a7 */ /* 0x000e64000804015c */
[----:B-1----:R-:W-:Y:S05]  /*95d0*/  @!P2 BRA `(.L_x_2387) ;  /* 0x0000011c00c4a947 */ /* 0x002fea0003800000 */
.L_x_2386:
        /* <DEDUP_REMOVED lines=42> */
[----:B------:R-:W-:Y:S01]  /*9880*/  IMAD.MOV.U32 R6, RZ, RZ, R9 ;  /* 0x000000ffff067224 */ /* 0x000fe200078e0009 */
[----:B------:R-:W-:Y:S01]  /*9890*/  UMOV UR37, UR24 ;  /* 0x0000001800257c82 */ /* 0x000fe20008000000 */
[----:B------:R-:W-:-:S07]  /*98a0*/  IMAD.MOV.U32 R5, RZ, RZ, R8 ;  /* 0x000000ffff057224 */ /* 0x000fce00078e0008 */
.L_x_2371:
[----:B------:R-:W-:Y:S01]  /*98b0*/  ULDC UR6, c[0x0][0x448] ;  /* 0x0001120000067ab9 */ /* 0x000fe20000000800 */
[----:B------:R-:W-:Y:S01]  /*98c0*/  ULDC UR15, c[0x0][0x9e4] ;  /* 0x00027900000f7ab9 */ /* 0x000fe20000000800 */
[----:B------:R-:W-:Y:S02]  /*98d0*/  UISETP.NE.AND UP0, UPT, UR6, 0x1, UPT ;  /* 0x000000010600788c */ /* 0x000fe4000bf05270 */
[----:B------:R-:W-:Y:S02]  /*98e0*/  UISETP.GE.AND UP1, UPT, UR15, 0x1, UPT ;  /* 0x000000010f00788c */ /* 0x000fe4000bf26270 */
[----:B------:R-:W-:Y:S02]  /*98f0*/  UIADD3 UR11, UR42, 0x3f, URZ ;  /* 0x0000003f2a0b7890 */ /* 0x000fe4000fffe03f */
[----:B------:R-:W-:Y:S02]  /*9900*/  UIADD3 UR14, UR49, 0x1, -UR51 ;  /* 0x00000001310e7890 */ /* 0x000fe4000fffe833 */
[----:B------:R-:W-:-:S03]  /*9910*/  PLOP3.LUT P5, PT, PT, PT, UP1, 0x80, 0x0 ;  /* 0x000000000000781c */ /* 0x000fc60003faf018 */
[----:B------:R-:W-:Y:S01]  /*9920*/  @UP0 ULDC UR6, c[0x0][0x44c] ;  /* 0x0001130000060ab9 */ /* 0x000fe20000000800 */
[----:B------:R-:W-:Y:S01]  /*9930*/  @UP0 ULDC UR18, c[0x0][0x450] ;  /* 0x0001140000120ab9 */ /* 0x000fe20000000800 */
[----:B------:R-:W-:-:S04]  /*9940*/  UIMAD.WIDE.U32 UR6, UR11, UR6, URZ ;  /* 0x000000060b0672a5 */ /* 0x000fc8000f8e003f */
[----:B------:R-:W-:-:S04]  /*9950*/  @UP0 USHF.R.U32.HI UR11, URZ, UR18, UR7 ;  /* 0x000000123f0b0299 */ /* 0x000fc80008011607 */
[----:B------:R-:W-:-:S03]  /*9960*/  UIADD3 UR11, UR14, UR11, URZ ;  /* 0x0000000b0e0b7290 */ /* 0x000fc6000fffe03f */
        /* <DEDUP_REMOVED lines=13> */
.L_x_2390:
[----:B------:R-:W-:-:S11]  /*9a40*/  UISETP.NE.AND UP1, UPT, UR15, 0x1, UPT ;  /* 0x000000010f00788c */ /* 0x000fd6000bf25270 */
[----:B------:R-:W-:Y:S02]  /*9a50*/  @UP1 ULDC.64 UR18, c[0x0][0x9e8] ;  /* 0x00027a0000121ab9 */ /* 0x000fe40000000a00 */
[----:B------:R-:W-:-:S04]  /*9a60*/  UIMAD.WIDE.U32 UR6, UR11, UR18, URZ ;  /* 0x000000120b0672a5 */ /* 0x000fc8000f8e003f */
[----:B------:R-:W-:-:S12]  /*9a70*/  @UP1 USHF.R.U32.HI UR11, URZ, UR19, UR7 ;  /* 0x000000133f0b1299 */ /* 0x000fd80008011607 */
.L_x_2391:
[----:B------:R-:W-:-:S04]  /*9a80*/  UIMAD UR11, UR11, UR15, URZ ;  /* 0x0000000f0b0b72a4 */ /* 0x000fc8000f8e023f */
[----:B------:R-:W-:-:S04]  /*9a90*/  UISETP.LT.AND UP1, UPT, UR14, UR11, UPT ;  /* 0x0000000b0e00728c */ /* 0x000fc8000bf21270 */
[----:B------:R-:W-:-:S12]  /*9aa0*/  USEL UR14, UR14, UR11, !UP1 ;  /* 0x0000000b0e0e7287 */ /* 0x000fd8000c800000 */
.L_x_2389:
        /* <DEDUP_REMOVED lines=12> */
[----:B------:R-:W-:Y:S01]  /*9b70*/  UMOV UR24, UR37 ;  /* 0x0000002500187c82 */ /* 0x000fe20008000000 */
[----:B------:R-:W-:Y:S01]  /*9b80*/  ULDC UR25, c[0x0][0x9d8] ;  /* 0x0002760000197ab9 */ /* 0x000fe20000000800 */
[----:B------:R-:W-:-:S05]  /*9b90*/  ULDC UR21, c[0x0][0x988] ;  /* 0x0002620000157ab9 */ /* 0x000fca0000000800 */
.L_x_2401:
        /* <DEDUP_REMOVED lines=10> */
.L_x_2393:
[----:B------:R-:W-:Y:S01]  /*9c40*/  ULEA UR26, UR37, UR46, 0x3 ;  /* 0x0000002e251a7291 */ /* 0x000fe2000f8e183f */
[----:B0-----:R-:W-:-:S05]  /*9c50*/  IMAD.U32 R7, RZ, RZ, UR38 ;  /* 0x00000026ff077e24 */ /* 0x001fca000f8e00ff */
[----:B------:R-:W-:-:S04]  /*9c60*/  SHF.L.U32 R7, R7, 0x1f, RZ ;  /* 0x0000001f07077819 */ /* 0x000fc800000006ff */
[----:B------:R0:W3:Y:S01]  /*9c70*/  SYNCS.PHASECHK.TRANS64.TRYWAIT P2, [UR26+0x28c30], R7 ;  /* 0x028c3007ff0075a7 */ /* 0x0000e2000804015a */
[----:B------:R-:W-:Y:S05]  /*9c80*/  @!P0 BRA `(.L_x_2394) ;  /* 0x0000000000048947 */ /* 0x000fea0003800000 */
[----:B------:R-:W-:Y:S01]  /*9c90*/  BPT.TRAP 0x1 ;  /* 0x000000040000795c */ /* 0x000fe20000300000 */
.L_x_2394:
[----:B---3--:R-:W-:Y:S05]  /*9ca0*/  @P2 BRA `(.L_x_2395) ;  /* 0x0000000000082947 */ /* 0x008fea0003800000 */
[----:B------:R-:W3:Y:S02]  /*9cb0*/  SYNCS.PHASECHK.TRANS64.TRYWAIT P2, [UR26+0x28c30], R7 ;  /* 0x028c3007ff0075a7 */ /* 0x000ee4000804015a */
[----:B---3--:R-:W-:Y:S05]  /*9cc0*/  @!P2 BRA `(.L_x_2396) ;  /* 0x00000118001ca947 */ /* 0x008fea0003800000 */
.L_x_2395:
[----:B------:R-:W-:Y:S01]  /*9cd0*/  R2UR UR18, R0 ;  /* 0x00000000001272ca */ /* 0x000fe200000e0000 */
[----:B-12---:R-:W-:Y:S01]  /*9ce0*/  WARPGROUP.ARRIVE ;  /* 0x00000000000079c5 */ /* 0x006fe20000000000 */
[----:B------:R-:W-:Y:S01]  /*9cf0*/  UMOV UR19, 0x40000040 ;  /* 0x4000004000137882 */ /* 0x000fe20000000000 */
[----:B------:R-:W-:Y:S01]  /*9d00*/  UMOV UR7, 0x40000040 ;  /* 0x4000004000077882 */ /* 0x000fe20000000000 */
[----:B------:R-:W-:Y:S01]  /*9d10*/  UMOV UR11, 0x40000040 ;  /* 0x40000040000b7882 */ /* 0x000fe20000000000 */
[----:B------:R-:W-:Y:S01]  /*9d20*/  UMOV UR15, 0x40000040 ;  /* 0x40000040000f7882 */ /* 0x000fe20000000000 */
[----:B------:R-:W-:-:S07]  /*9d30*/  ISETP.NE.AND P2, PT, R17, RZ, PT ;  /* 0x000000ff1100720c */ /* 0x000fce0003f45270 */
[----:B------:R-:W-:-:S04]  /*9d40*/  ULEA UR18, UR37, UR18, 0x9 ;  /* 0x0000001225127291 */ /* 0x000fc8000f8e483f */
[----:B------:R-:W-:Y:S02]  /*9d50*/  UIADD3 UR6, UR18, 0x2, URZ ;  /* 0x0000000212067890 */ /* 0x000fe4000fffe03f */
[----:B------:R-:W-:Y:S02]  /*9d60*/  UIADD3 UR10, UR18, 0x4, URZ ;  /* 0x00000004120a7890 */ /* 0x000fe4000fffe03f */
[----:B------:R-:W-:Y:S02]  /*9d70*/  UIADD3 UR14, UR18, 0x6, URZ ;  /* 0x00000006120e7890 */ /* 0x000fe4000fffe03f */
[----:B------:R-:W-:Y:S03]  /*9d80*/  HGMMA.64x64x16.F32.BF16 R152, gdesc[UR16], RZ, !UPT, gsb0 ;  /* 0x00e00000109879f0 */ /* 0x000fe6000c0018ff */
        /* <DEDUP_REMOVED lines=8> */
[----:B------:R-:W-:-:S06]  /*9e10*/  WARPGROUP.ARRIVE ;  /* 0x00000000000079c5 */ /* 0x000fcc0000000000 */
[----:B------:R-:W-:Y:S03]  /*9e20*/  HGMMA.64x64x16.F32.BF16 R152, gdesc[UR12], R152, gsb0 ;  /* 0x00e000000c9879f0 */ /* 0x000fe60008001898 */
[----:B------:R-:W-:Y:S02]  /*9e30*/  WARPGROUP.DEPBAR.LE gsb0, 0x0 ;  /* 0x00008000000079c5 */ /* 0x000fe40000010000 */
[----:B---3--:R-:W-:Y:S01]  /*9e40*/  FMUL.FTZ R6, R152, UR25 ;  /* 0x0000001998067c20 */ /* 0x008fe20008410000 */
        /* <DEDUP_REMOVED lines=246> */
[----:B------:R-:W-:Y:S01]  /*adb0*/  FMUL.FTZ R38, R38, R8 ;  /* 0x0000000826267220 */ /* 0x000fe20000410000 */
        /* <DEDUP_REMOVED lines=120> */
.L_x_2397:
[----:B------:R1:W2:Y:S01]  /*b540*/  SYNCS.PHASECHK.TRANS64.TRYWAIT P2, [UR26+0x28c50], R7 ;  /* 0x028c5007ff0075a7 */ /* 0x0002a2000804015a */
[----:B------:R-:W-:Y:S05]  /*b550*/  @!P0 BRA `(.L_x_2398) ;  /* 0x0000000000048947 */ /* 0x000fea0003800000 */
[----:B------:R-:W-:Y:S01]  /*b560*/  BPT.TRAP 0x1 ;  /* 0x000000040000795c */ /* 0x000fe20000300000 */
.L_x_2398:
[----:B--2---:R-:W-:Y:S05]  /*b570*/  @P2 BRA `(.L_x_2399) ;  /* 0x0000000000082947 */ /* 0x004fea0003800000 */
[----:B------:R-:W2:Y:S02]  /*b580*/  SYNCS.PHASECHK.TRANS64.TRYWAIT P2, [UR26+0x28c50], R7 ;  /* 0x028c5007ff0075a7 */ /* 0x000ea4000804015a */
[----:B--2---:R-:W-:Y:S05]  /*b590*/  @!P2 BRA `(.L_x_2400) ;  /* 0x000001000000a947 */ /* 0x004fea0003800000 */
.L_x_2399:
        /* <DEDUP_REMOVED lines=40> */
[----:B------:R-:W-:-:S05]  /*b820*/  UMOV UR21, UR23 ;  /* 0x0000001700157c82 */ /* 0x000fca0008000000 */
.L_x_2392:
[----:B------:R-:W-:-:S06]  /*b830*/  UISETP.GE.AND UP1, UPT, UR21, UR48, UPT ;  /* 0x000000301500728c */ /* 0x000fcc000bf26270 */
[----:B------:R-:W-:-:S13]  /*b840*/  PLOP3.LUT P2, PT, PT, PT, UP1, 0x80, 0x0 ;  /* 0x000000000000781c */ /* 0x000fda0003f4f018 */
[----:B------:R-:W-:Y:S05]  /*b850*/  @!P2 BRA `(.L_x_2402) ;  /* 0x0000002400e4a947 */ /* 0x000fea0003800000 */
[----:B------:R-:W-:Y:S01]  /*b860*/  IMAD.MOV.U32 R10, RZ, RZ, R6 ;  /* 0x000000ffff0a7224 */ /* 0x000fe200078e0006 */
[----:B------:R-:W-:Y:S01]  /*b870*/  UMOV UR23, UR37 ;  /* 0x0000002500177c82 */ /* 0x000fe20008000000 */
[----:B------:R-:W-:Y:S01]  /*b880*/  IMAD.MOV.U32 R11, RZ, RZ, R5 ;  /* 0x000000ffff0b7224 */ /* 0x000fe200078e0005 */
[----:B------:R-:W-:Y:S01]  /*b890*/  ULDC UR24, c[0x0][0x9e4] ;  /* 0x0002790000187ab9 */ /* 0x000fe20000000800 */
[----:B------:R-:W-:Y:S01]  /*b8a0*/  ULDC UR25, c[0x0][0x9d8] ;  /* 0x0002760000197ab9 */ /* 0x000fe20000000800 */
[----:B------:R-:W-:Y:S01]  /*b8b0*/  ULDC UR22, c[0x0][0x988] ;  /* 0x0002620000167ab9 */ /* 0x000fe20000000800 */
[----:B------:R-:W-:-:S05]  /*b8c0*/  ULDC UR26, c[0x0][0x9e0] ;  /* 0x00027800001a7ab9 */ /* 0x000fca0000000800 */
.L_x_2419:
[----:B------:R-:W-:-:S04]  /*b8d0*/  UIADD3 UR37, UR23, 0x1, URZ ;  /* 0x0000000117257890 */ /* 0x000fc8000fffe03f */
[----:B------:R-:W-:-:S04]  /*b8e0*/  UISETP.NE.AND UP1, UPT, UR37, 0x2, UPT ;  /* 0x000000022500788c */ /* 0x000fc8000bf25270 */
[----:B------:R-:W-:Y:S02]  /*b8f0*/  USEL UR6, URZ, 0x1, UP1 ;  /* 0x000000013f067887 */ /* 0x000fe40008800000 */
[----:B------:R-:W-:Y:S02]  /*b900*/  USEL UR37, UR37, URZ, UP1 ;  /* 0x0000003f25257287 */ /* 0x000fe40008800000 */
[----:B------:R-:W-:Y:S01]  /*b910*/  ULOP3.LUT UR38, UR38, UR6, URZ, 0x3c, !UPT ;  /* 0x0000000626267292 */ /* 0x000fe2000f8e3c3f */
[----:B---3--:R-:W-:Y:S11]  /*b920*/  @!P0 BRA `(.L_x_2403) ;  /* 0x0000000000048947 */ /* 0x008ff60003800000 */
[----:B------:R-:W-:Y:S01]  /*b930*/  BPT.TRAP 0x1 ;  /* 0x000000040000795c */ /* 0x000fe20000300000 */
.L_x_2403:
[----:B------:R-:W-:Y:S01]  /*b940*/  ULEA UR27, UR37, UR46, 0x3 ;  /* 0x0000002e251b7291 */ /* 0x000fe2000f8e183f */
[----:B01----:R-:W-:-:S05]  /*b950*/  IMAD.U32 R7, RZ, RZ, UR38 ;  /* 0x00000026ff077e24 */ /* 0x003fca000f8e00ff */
[----:B------:R-:W-:-:S04]  /*b960*/  SHF.L.U32 R7, R7, 0x1f, RZ ;  /* 0x0000001f07077819 */ /* 0x000fc800000006ff */
[----:B------:R0:W1:Y:S01]  /*b970*/  SYNCS.PHASECHK.TRANS64.TRYWAIT P2, [UR27+0x28c30], R7 ;  /* 0x028c3007ff0075a7 */ /* 0x000062000804015b */
[----:B------:R-:W-:Y:S05]  /*b980*/  @!P0 BRA `(.L_x_2404) ;  /* 0x0000000000048947 */ /* 0x000fea0003800000 */
[----:B------:R-:W-:Y:S01]  /*b990*/  BPT.TRAP 0x1 ;  /* 0x000000040000795c */ /* 0x000fe20000300000 */
.L_x_2404:
[----:B-1----:R-:W-:Y:S05]  /*b9a0*/  @P2 BRA `(.L_x_2405) ;  /* 0x0000000000082947 */ /* 0x002fea0003800000 */
[----:B------:R-:W1:Y:S02]  /*b9b0*/  SYNCS.PHASECHK.TRANS64.TRYWAIT P2, [UR27+0x28c30], R7 ;  /* 0x028c3007ff0075a7 */ /* 0x000e64000804015b */
[----:B-1----:R-:W-:Y:S05]  /*b9c0*/  @!P2 BRA `(.L_x_2406) ;  /* 0x000000fc0008a947 */ /* 0x002fea0003800000 */
.L_x_2405:
[----:B------:R-:W-:Y:S01]  /*b9d0*/  R2UR UR18, R0 ;  /* 0x00000000001272ca */ /* 0x000fe200000e0000 */
[----:B--2---:R-:W-:Y:S01]  /*b9e0*/  WARPGROUP.ARRIVE ;  /* 0x00000000000079c5 */ /* 0x004fe20000000000 */
[----:B------:R-:W-:Y:S01]  /*b9f0*/  UMOV UR19, 0x40000040 ;  /* 0x4000004000137882 */ /* 0x000fe20000000000 */
[----:B------:R-:W-:Y:S01]  /*ba00*/  UMOV UR7, 0x40000040 ;  /* 0x4000004000077882 */ /* 0x000fe20000000000 */
[----:B------:R-:W-:Y:S01]  /*ba10*/  UMOV UR11, 0x40000040 ;  /* 0x40000040000b7882 */ /* 0x000fe20000000000 */
[----:B------:R-:W-:Y:S01]  /*ba20*/  UMOV UR15, 0x40000040 ;  /* 0x40000040000f7882 */ /* 0x000fe20000000000 */
[----:B------:R-:W-:Y:S01]  /*ba30*/  PLOP3.LUT P2, PT, PT, PT, UP0, 0x80, 0x0 ;  /* 0x000000000000781c */ /* 0x000fe20003f4f008 */
[----:B------:R-:W-:Y:S02]  /*ba40*/  IMAD.U32 R20, RZ, RZ, UR27 ;  /* 0x0000001bff147e24 */ /* 0x000fe4000f8e00ff */
[----:B------:R-:W-:-:S04]  /*ba50*/  IMAD.U32 R9, RZ, RZ, UR51 ;  /* 0x00000033ff097e24 */ /* 0x000fc8000f8e00ff */
        /* <DEDUP_REMOVED lines=20> */
[----:B------:R-:W-:Y:S02]  /*bba0*/  VIADD R172, R186, UR42 ;  /* 0x0000002abaac7c36 */ /* 0x000fe40008000000 */
[----:B------:R-:W-:Y:S01]  /*bbb0*/  FMUL.FTZ R13, R158, UR25 ;  /* 0x000000199e0d7c20 */ /* 0x000fe20008410000 */
[----:B------:R-:W-:Y:S01]  /*bbc0*/  FMUL.FTZ R158, R167, UR25 ;  /* 0x00000019a79e7c20 */ /* 0x000fe20008410000 */
[----:B------:R-:W-:Y:S01]  /*bbd0*/  FMUL.FTZ R167, R178, UR25 ;  /* 0x00000019b2a77c20 */ /* 0x000fe20008410000 */
[----:B------:R-:W-:Y:S01]  /*bbe0*/  @P2 IMAD.HI.U32 R8, R172, UR6, RZ ;  /* 0x00000006ac082c27 */ /* 0x000fe2000f8e00ff */
[----:B------:R-:W-:-:S03]  /*bbf0*/  @UP0 ULDC UR6, c[0x0][0x450] ;  /* 0x0001140000060ab9 */ /* 0x000fc60000000800 */
[----:B------:R-:W-:Y:S01]  /*bc00*/  FMUL.FTZ R5, R152, UR25 ;  /* 0x0000001998057c20 */ /* 0x000fe20008410000 */
[----:B------:R-:W-:Y:S01]  /*bc10*/  FMUL.FTZ R14, R153, UR25 ;  /* 0x00000019990e7c20 */ /* 0x000fe20008410000 */
[----:B------:R-:W-:Y:S01]  /*bc20*/  FMUL.FTZ R12, R155, UR25 ;  /* 0x000000199b0c7c20 */ /* 0x000fe20008410000 */
[----:B------:R-:W-:Y:S01]  /*bc30*/  @P2 SHF.R.U32.HI R172, RZ, UR6, R8 ;  /* 0x00000006ffac2c19 */ /* 0x000fe20008011608 */
[----:B------:R-:W-:Y:S01]  /*bc40*/  @!P1 VIADD R8, R20, 0x28c40 ;  /* 0x00028c4014089836 */ /* 0x000fe20000000000 */
[----:B------:R-:W-:Y:S01]  /*bc50*/  USHF.L.U32 UR6, UR21, 0x6, URZ ;  /* 0x0000000615067899 */ /* 0x000fe2000800063f */
[----:B------:R-:W-:Y:S01]  /*bc60*/  FMUL.FTZ R21, R156, UR25 ;  /* 0x000000199c157c20 */ /* 0x000fe20008410000 */
[----:B------:R-:W-:Y:S01]  /*bc70*/  FMUL.FTZ R152, R157, UR25 ;  /* 0x000000199d987c20 */ /* 0x000fe20008410000 */
[----:B------:R-:W2:Y:S01]  /*bc80*/  SHFL.IDX PT, R178, R172, RZ, 0x1c1f ;  /* 0x001c1fffacb27589 */ /* 0x000ea200000e0000 */
[----:B------:R-:W-:Y:S01]  /*bc90*/  @!P1 PRMT R8, RZ, 0x654, R8 ;  /* 0x00000654ff089816 */ /* 0x000fe20000000008 */
[----:B-1----:R-:W-:Y:S01]  /*bca0*/  FMUL.FTZ R6, R154, UR25 ;  /* 0x000000199a067c20 */ /* 0x002fe20008410000 */
        /* <DEDUP_REMOVED lines=20> */
[----:B------:R-:W3:Y:S01]  /*bdf0*/  MUFU.TANH R5, R5 ;  /* 0x0000000500057308 */ /* 0x000ee20000002400 */
[----:B-1----:R-:W-:-:S05]  /*be00*/  IMAD.U32 R8, RZ, RZ, UR6 ;  /* 0x00000006ff087e24 */ /* 0x002fca000f8e00ff */
[----:B------:R-:W-:Y:S02]  /*be10*/  IADD3 R8, -R2, 0x1, -R8 ;  /* 0x0000000102087810 */ /* 0x000fe40007ffe908 */
[----:B------:R-:W1:Y:S02]  /*be20*/  MUFU.TANH R14, R14 ;  /* 0x0000000e000e7308 */ /* 0x000e640000002400 */
[----:B------:R-:W-:-:S06]  /*be30*/  IADD3 R8, -R9, UR49, R8 ;  /* 0x0000003109087c10 */ /* 0x000fcc000fffe108 */
[----:B------:R-:W4:Y:S01]  /*be40*/  MUFU.TANH R6, R6 ;  /* 0x0000000600067308 */ /* 0x000f220000002400 */
[C---:B------:R-:W-:Y:S02]  /*be50*/  VIADD R182, R8.reuse, UR26 ;  /* 0x0000001a08b67c36 */ /* 0x040fe40008000000 */
[----:B------:R-:W-:Y:S02]  /*be60*/  VIADD R181, R8, UR20 ;  /* 0x0000001408b57c36 */ /* 0x000fe40008000000 */
[--C-:B--2---:R-:W-:Y:S02]  /*be70*/  IMAD.IADD R180, R182, 0x1, R178.reuse ;  /* 0x00000001b6b47824 */ /* 0x104fe400078e02b2 */
[----:B------:R-:W-:Y:S01]  /*be80*/  IMAD.IADD R179, R181, 0x1, R178 ;  /* 0x00000001b5b37824 */ /* 0x000fe200078e02b2 */
[----:B------:R-:W2:Y:S08]  /*be90*/  MUFU.TANH R12, R12 ;  /* 0x0000000c000c7308 */ /* 0x000eb00000002400 */
        /* <DEDUP_REMOVED lines=28> */
[----:B-1234-:R-:W-:Y:S05]  /*c060*/  @!P5 BRA `(.L_x_2407) ;  /* 0x00000000005cd947 */ /* 0x01efea0003800000 */
        /* <DEDUP_REMOVED lines=13> */
.L_x_2409:
[----:B------:R-:W-:-:S05]  /*c140*/  IMAD.U32 R183, RZ, RZ, UR24 ;  /* 0x00000018ffb77e24 */ /* 0x000fca000f8e00ff */
[----:B------:R-:W-:-:S13]  /*c150*/  ISETP.NE.AND P2, PT, R183, 0x1, PT ;  /* 0x00000001b700780c */ /* 0x000fda0003f45270 */
[----:B------:R-:W1:Y:S02]  /*c160*/  @P2 LDC.64 R8, c[0x0][0x9e8] ;  /* 0x00027a00ff082b82 */ /* 0x000e640000000a00 */
[----:B-1----:R-:W-:-:S05]  /*c170*/  @P2 IMAD.HI.U32 R8, R178, R8, RZ ;  /* 0x00000008b2082227 */ /* 0x002fca00078e00ff */
[----:B------:R-:W-:-:S07]  /*c180*/  @P2 SHF.R.U32.HI R178, RZ, R9, R8 ;  /* 0x00000009ffb22219 */ /* 0x000fce0000011608 */
.L_x_2410:
[----:B------:R-:W-:Y:S05]  /*c190*/  BSYNC B0 ;  /* 0x0000000000007941 */ /* 0x000fea0003800000 */
.L_x_2408:
[----:B------:R-:W-:-:S04]  /*c1a0*/  IMAD R178, R178, R183, -UR6 ;  /* 0x80000006b2b27e24 */ /* 0x000fc8000f8e02b7 */
[----:B------:R-:W-:-:S05]  /*c1b0*/  IMAD.IADD R178, R178, 0x1, -R2 ;  /* 0x00000001b2b27824 */ /* 0x000fca00078e0a02 */
[----:B------:R-:W-:Y:S02]  /*c1c0*/  VIMNMX R179, R179, R178, !PT ;  /* 0x000000b2b3b37248 */ /* 0x000fe40007fe0100 */
[----:B------:R-:W-:-:S07]  /*c1d0*/  VIADDMNMX R180, R178, R183, R180, PT ;  /* 0x000000b7b2b47246 */ /* 0x000fce00038001b4 */
.L_x_2407:
        /* <DEDUP_REMOVED lines=9> */
[C---:B------:R-:W-:Y:S02]  /*c270*/  ISETP.LT.OR P6, PT, R180.reuse, 0x2, P6 ;  /* 0x00000002b400780c */ /* 0x040fe400037c1670 */
[----:B------:R-:W-:Y:S01]  /*c280*/  ISETP.LT.OR P3, PT, R180, 0x9, P3 ;  /* 0x00000009b400780c */ /* 0x000fe20001f61670 */
[--C-:B-1----:R-:W-:Y:S01]  /*c290*/  IMAD.IADD R182, R182, 0x1, R172.reuse ;  /* 0x00000001b6b67824 */ /* 0x102fe200078e02ac */
[----:B------:R-:W-:Y:S01]  /*c2a0*/  ISETP.LT.OR P4, PT, R180, 0xa, P4 ;  /* 0x0000000ab400780c */ /* 0x000fe20002781670 */
[----:B------:R-:W-:Y:S01]  /*c2b0*/  IMAD.IADD R181, R181, 0x1, R172 ;  /* 0x00000001b5b57824 */ /* 0x000fe200078e02ac */
        /* <DEDUP_REMOVED lines=38> */
[----:B------:R-:W-:Y:S01]  /*c520*/  FSEL R177, R177, -INF , !P4 ;  /* 0xff800000b1b17808 */ /* 0x000fe20006000000 */
[----:B------:R-:W-:Y:S06]  /*c530*/  @!P5 BRA `(.L_x_2411) ;  /* 0x00000000005cd947 */ /* 0x000fec0003800000 */
        /* <DEDUP_REMOVED lines=13> */
.L_x_2413:
[----:B------:R-:W-:-:S05]  /*c610*/  IMAD.U32 R5, RZ, RZ, UR24 ;  /* 0x00000018ff057e24 */ /* 0x000fca000f8e00ff */
[----:B------:R-:W-:-:S13]  /*c620*/  ISETP.NE.AND P3, PT, R5, 0x1, PT ;  /* 0x000000010500780c */ /* 0x000fda0003f65270 */
[----:B------:R-:W0:Y:S02]  /*c630*/  @P3 LDC.64 R8, c[0x0][0x9e8] ;  /* 0x00027a00ff083b82 */ /* 0x000e240000000a00 */
[----:B0-----:R-:W-:-:S05]  /*c640*/  @P3 IMAD.HI.U32 R8, R172, R8, RZ ;  /* 0x00000008ac083227 */ /* 0x001fca00078e00ff */
[----:B------:R-:W-:-:S07]  /*c650*/  @P3 SHF.R.U32.HI R172, RZ, R9, R8 ;  /* 0x00000009ffac3219 */ /* 0x000fce0000011608 */
.L_x_2414:
[----:B------:R-:W-:Y:S05]  /*c660*/  BSYNC B0 ;  /* 0x0000000000007941 */ /* 0x000fea0003800000 */
.L_x_2412:
[----:B------:R-:W-:-:S04]  /*c670*/  IMAD R172, R172, R5, -UR6 ;  /* 0x80000006acac7e24 */ /* 0x000fc8000f8e0205 */
[----:B------:R-:W-:-:S05]  /*c680*/  IMAD.IADD R172, R172, 0x1, -R2 ;  /* 0x00000001acac7824 */ /* 0x000fca00078e0a02 */
[----:B------:R-:W-:Y:S02]  /*c690*/  VIMNMX R181, R181, R172, !PT ;  /* 0x000000acb5b57248 */ /* 0x000fe40007fe0100 */
[----:B------:R-:W-:-:S07]  /*c6a0*/  VIADDMNMX R182, R172, R5, R182, PT ;  /* 0x00000005acb67246 */ /* 0x000fce00038001b6 */
.L_x_2411:
        /* <DEDUP_REMOVED lines=22> */
[----:B------:R-:W-:Y:S02]  /*c810*/  ISETP.GT.AND P4, PT, R181, 0x1, P2 ;  /* 0x00000001b500780c */ /* 0x000fe40001784270 */
[----:B------:R-:W-:Y:S02]  /*c820*/  FMNMX.FTZ R5, R170, R5, !PT ;  /* 0x00000005aa057209 */ /* 0x000fe40007810000 */
[----:B------:R-:W-:-:S02]  /*c830*/  ISETP.LT.OR P6, PT, R182, 0x1, P6 ;  /* 0x00000001b600780c */ /* 0x000fc400037c1670 */
[----:B------:R-:W-:Y:S02]  /*c840*/  FMNMX.FTZ R5, R171, R5, !PT ;  /* 0x00000005ab057209 */ /* 0x000fe40007810000 */
[----:B------:R-:W-:Y:S02]  /*c850*/  ISETP.LT.OR P4, PT, R182, 0x2, P4 ;  /* 0x00000002b600780c */ /* 0x000fe40002781670 */
[----:B------:R-:W-:Y:S02]  /*c860*/  FMNMX.FTZ R5, R175, R5, !PT ;  /* 0x00000005af057209 */ /* 0x000fe40007810000 */
[----:B------:R-:W-:Y:S02]  /*c870*/  FSEL R12, R12, -INF , !P4 ;  /* 0xff8000000c0c7808 */ /* 0x000fe40006000000 */
[----:B------:R-:W-:Y:S02]  /*c880*/  FMNMX.FTZ R5, R176, R5, !PT ;  /* 0x00000005b0057209 */ /* 0x000fe40007810000 */
[----:B------:R-:W-:-:S02]  /*c890*/  ISETP.GT.AND P4, PT, R181, 0x10, P2 ;  /* 0x00000010b500780c */ /* 0x000fc40001784270 */
[----:B------:R-:W-:Y:S02]  /*c8a0*/  FMNMX.FTZ R5, R177, R5, !PT ;  /* 0x00000005b1057209 */ /* 0x000fe40007810000 */
[----:B------:R-:W-:-:S03]  /*c8b0*/  ISETP.LT.OR P4, PT, R182, 0x11, P4 ;  /* 0x00000011b600780c */ /* 0x000fc60002781670 */
[----:B------:R-:W0:Y:S01]  /*c8c0*/  SHFL.BFLY PT, R8, R5, 0x2, 0x1f ;  /* 0x0c401f0005087f89 */ /* 0x000e2200000e0000 */
[----:B------:R-:W-:Y:S02]  /*c8d0*/  FSEL R153, R153, -INF , !P4 ;  /* 0xff80000099997808 */ /* 0x000fe40006000000 */
[----:B------:R-:W-:-:S04]  /*c8e0*/  ISETP.GT.AND P4, PT, R181, 0x19, P2 ;  /* 0x00000019b500780c */ /* 0x000fc80001784270 */
[----:B------:R-:W-:-:S04]  /*c8f0*/  ISETP.LT.OR P4, PT, R182, 0x1a, P4 ;  /* 0x0000001ab600780c */ /* 0x000fc80002781670 */
[----:B------:R-:W-:Y:S02]  /*c900*/  FSEL R158, R158, -INF , !P4 ;  /* 0xff8000009e9e7808 */ /* 0x000fe40006000000 */
[----:B------:R-:W-:-:S04]  /*c910*/  ISETP.GT.AND P4, PT, R181, 0x28, P2 ;  /* 0x00000028b500780c */ /* 0x000fc80001784270 */
[----:B------:R-:W-:-:S04]  /*c920*/  ISETP.LT.OR P4, PT, R182, 0x29, P4 ;  /* 0x00000029b600780c */ /* 0x000fc80002781670 */
[----:B------:R-:W-:Y:S02]  /*c930*/  FSEL R163, R163, -INF , !P4 ;  /* 0xff800000a3a37808 */ /* 0x000fe40006000000 */
[----:B------:R-:W-:Y:S02]  /*c940*/  ISETP.GT.AND P4, PT, R181, 0x30, P2 ;  /* 0x00000030b500780c */ /* 0x000fe40001784270 */
[----:B0-----:R-:W-:Y:S02]  /*c950*/  FMNMX.FTZ R5, R5, R8, !PT ;  /* 0x0000000805057209 */ /* 0x001fe40007810000 */
[----:B------:R-:W-:-:S03]  /*c960*/  ISETP.LT.OR P4, PT, R182, 0x31, P4 ;  /* 0x00000031b600780c */ /* 0x000fc60002781670 */
[----:B------:R-:W0:Y:S01]  /*c970*/  SHFL.BFLY PT, R8, R5, 0x1, 0x1f ;  /* 0x0c201f0005087f89 */ /* 0x000e2200000e0000 */
[----:B------:R-:W-:Y:S02]  /*c980*/  FSEL R167, R167, -INF , !P4 ;  /* 0xff800000a7a77808 */ /* 0x000fe40006000000 */
[----:B0-----:R-:W-:-:S04]  /*c990*/  FMNMX.FTZ R5, R5, R8, !PT ;  /* 0x0000000805057209 */ /* 0x001fc80007810000 */
[C---:B------:R-:W-:Y:S01]  /*c9a0*/  FSETP.NEU.FTZ.AND P3, PT, R5.reuse, -INF , PT ;  /* 0xff8000000500780b */ /* 0x040fe20003f7d000 */
[----:B------:R-:W-:-:S03]  /*c9b0*/  FMUL.FTZ R8, R5, UR10 ;  /* 0x0000000a05087c20 */ /* 0x000fc60008410000 */
[----:B------:R-:W-:Y:S02]  /*c9c0*/  FSEL R9, R5, RZ, P3 ;  /* 0x000000ff05097208 */ /* 0x000fe40001800000 */
[----:B------:R-:W-:Y:S02]  /*c9d0*/  FSEL R8, R8, RZ, P3 ;  /* 0x000000ff08087208 */ /* 0x000fe40001800000 */
[----:B------:R-:W-:Y:S01]  /*c9e0*/  ISETP.GT.AND P3, PT, R181, 0x8, P2 ;  /* 0x00000008b500780c */ /* 0x000fe20001764270 */
[----:B------:R-:W-:Y:S02]  /*c9f0*/  FADD.FTZ R9, -R9, R11 ;  /* 0x0000000b09097221 */ /* 0x000fe40000010100 */
        /* <DEDUP_REMOVED lines=16> */
[----:B------:R-:W-:Y:S01]  /*cb00*/  FMUL.FTZ R8, R9, UR10 ;  /* 0x0000000a09087c20 */ /* 0x000fe20008410000 */
[----:B------:R-:W-:Y:S01]  /*cb10*/  MUFU.EX2 R152, R178 ;  /* 0x000000b200987308 */ /* 0x000fe20000000800 */
[----:B------:R-:W-:-:S04]  /*cb20*/  ISETP.LT.OR P3, PT, R182, 0x9, P3 ;  /* 0x00000009b600780c */ /* 0x000fc80001f61670 */
[----:B------:R-:W-:Y:S02]  /*cb30*/  FSEL R13, R13, -INF , !P3 ;  /* 0xff8000000d0d7808 */ /* 0x000fe40005800000 */
[----:B------:R-:W-:Y:S01]  /*cb40*/  ISETP.GT.AND P3, PT, R181, 0x11, P2 ;  /* 0x00000011b500780c */ /* 0x000fe20001764270 */
[----:B------:R-:W0:Y:S03]  /*cb50*/  MUFU.EX2 R8, R8 ;  /* 0x0000000800087308 */ /* 0x000e260000000800 */
[----:B------:R-:W-:-:S04]  /*cb60*/  ISETP.LT.OR P3, PT, R182, 0x12, P3 ;  /* 0x00000012b600780c */ /* 0x000fc80001f61670 */
[----:B------:R-:W-:Y:S01]  /*cb70*/  FSEL R154, R154, -INF , !P3 ;  /* 0xff8000009a9a7808 */ /* 0x000fe20005800000 */
[----:B------:R-:W1:Y:S01]  /*cb80*/  MUFU.EX2 R14, R14 ;  /* 0x0000000e000e7308 */ /* 0x000e620000000800 */
[----:B------:R-:W-:-:S04]  /*cb90*/  ISETP.GT.AND P3, PT, R181, 0x20, P2 ;  /* 0x00000020b500780c */ /* 0x000fc80001764270 */
[----:B------:R-:W-:-:S03]  /*cba0*/  ISETP.LT.OR P3, PT, R182, 0x21, P3 ;  /* 0x00000021b600780c */ /* 0x000fc60001f61670 */
[----:B------:R-:W2:Y:S01]  /*cbb0*/  MUFU.EX2 R21, R21 ;  /* 0x0000001500157308 */ /* 0x000ea20000000800 */
[----:B0-----:R-:W-:Y:S01]  /*cbc0*/  FFMA.FTZ R3, R8, R3, R152 ;  /* 0x0000000308037223 */ /* 0x001fe20000010098 */
[----:B------:R-:W-:Y:S01]  /*cbd0*/  FSEL R160, R160, -INF , !P3 ;  /* 0xff800000a0a07808 */ /* 0x000fe20005800000 */
[-C--:B------:R-:W-:Y:S01]  /*cbe0*/  FMUL.FTZ R24, R24, R8.reuse ;  /* 0x0000000818187220 */ /* 0x080fe20000410000 */
[----:B------:R-:W-:Y:S01]  /*cbf0*/  ISETP.GT.AND P3, PT, R181, 0x29, P2 ;  /* 0x00000029b500780c */ /* 0x000fe20001764270 */
[-C--:B------:R-:W-:Y:S01]  /*cc00*/  FMUL.FTZ R25, R25, R8.reuse ;  /* 0x0000000819197220 */ /* 0x080fe20000410000 */
[-C--:B------:R-:W-:Y:S01]  /*cc10*/  FMUL.FTZ R28, R28, R8.reuse ;  /* 0x000000081c1c7220 */ /* 0x080fe20000410000 */
[----:B------:R-:W-:Y:S01]  /*cc20*/  FMUL.FTZ R29, R29, R8 ;  /* 0x000000081d1d7220 */ /* 0x000fe20000410000 */
[----:B------:R-:W-:Y:S01]  /*cc30*/  ISETP.LT.OR P3, PT, R182, 0x2a, P3 ;  /* 0x0000002ab600780c */ /* 0x000fe20001f61670 */
[C---:B-1----:R-:W-:Y:S01]  /*cc40*/  FADD.FTZ R3, R14.reuse, R3 ;  /* 0x000000030e037221 */ /* 0x042fe20000010000 */
[----:B------:R-:W-:Y:S01]  /*cc50*/  F2FP.BF16.F32.PACK_AB R152, R14, R152 ;  /* 0x000000980e98723e */ /* 0x000fe200000010ff */
[----:B------:R-:W0:Y:S01]  /*cc60*/  MUFU.EX2 R11, R11 ;  /* 0x0000000b000b7308 */ /* 0x000e220000000800 */
[----:B------:R-:W-:Y:S01]  /*cc70*/  FSEL R14, R6, -INF , !P6 ;  /* 0xff800000060e7808 */ /* 0x000fe20007000000 */
[-C--:B------:R-:W-:Y:S01]  /*cc80*/  FMUL.FTZ R32, R32, R8.reuse ;  /* 0x0000000820207220 */ /* 0x080fe20000410000 */
[----:B------:R-:W-:Y:S01]  /*cc90*/  FSEL R166, R166, -INF , !P3 ;  /* 0xff800000a6a67808 */ /* 0x000fe20005800000 */
[----:B------:R-:W-:Y:S01]  /*cca0*/  FMUL.FTZ R33, R33, R8 ;  /* 0x0000000821217220 */ /* 0x000fe20000410000 */
[----:B------:R-:W-:Y:S01]  /*ccb0*/  FMNMX.FTZ R6, R14, R10, !PT ;  /* 0x0000000a0e067209 */ /* 0x000fe20007810000 */
[----:B--2---:R-:W-:Y:S01]  /*ccc0*/  FADD.FTZ R3, R21, R3 ;  /* 0x0000000315037221 */ /* 0x004fe20000010000 */
[C---:B------:R-:W-:Y:S01]  /*ccd0*/  ISETP.GT.AND P3, PT, R181.reuse, 0x31, P2 ;  /* 0x00000031b500780c */ /* 0x040fe20001764270 */
[----:B------:R-:W1:Y:S01]  /*cce0*/  MUFU.EX2 R156, R156 ;  /* 0x0000009c009c7308 */ /* 0x000e620000000800 */
[----:B------:R-:W-:Y:S01]  /*ccf0*/  FMNMX.FTZ R6, R12, R6, !PT ;  /* 0x000000060c067209 */ /* 0x000fe20007810000 */
[-C--:B------:R-:W-:Y:S01]  /*cd00*/  FMUL.FTZ R36, R36, R8.reuse ;  /* 0x0000000824247220 */ /* 0x080fe20000410000 */
[----:B------:R-:W-:Y:S01]  /*cd10*/  ISETP.GT.AND P6, PT, R181, 0x38, P2 ;  /* 0x00000038b500780c */ /* 0x000fe200017c4270 */
[----:B------:R-:W-:Y:S01]  /*cd20*/  FMUL.FTZ R37, R37, R8 ;  /* 0x0000000825257220 */ /* 0x000fe20000410000 */
[----:B------:R-:W-:Y:S01]  /*cd30*/  FMNMX.FTZ R6, R13, R6, !PT ;  /* 0x000000060d067209 */ /* 0x000fe20007810000 */
[----:B------:R-:W-:Y:S01]  /*cd40*/  FMUL.FTZ R40, R40, R8 ;  /* 0x0000000828287220 */ /* 0x000fe20000410000 */
[----:B------:R-:W-:Y:S01]  /*cd50*/  ISETP.LT.OR P3, PT, R182, 0x32, P3 ;  /* 0x00000032b600780c */ /* 0x000fe20001f61670 */
[----:B------:R-:W2:Y:S01]  /*cd60*/  MUFU.EX2 R157, R157 ;  /* 0x0000009d009d7308 */ /* 0x000ea20000000800 */
[----:B------:R-:W-:Y:S01]  /*cd70*/  FMNMX.FTZ R6, R15, R6, !PT ;  /* 0x000000060f067209 */ /* 0x000fe20007810000 */
[----:B0-----:R-:W-:Y:S01]  /*cd80*/  FADD.FTZ R3, R11, R3 ;  /* 0x000000030b037221 */ /* 0x001fe20000010000 */
[----:B------:R-:W-:Y:S01]  /*cd90*/  ISETP.GT.AND P2, PT, R181, 0x39, P2 ;  /* 0x00000039b500780c */ /* 0x000fe20001744270 */
[----:B------:R-:W-:Y:S01]  /*cda0*/  FMUL.FTZ R41, R41, R8 ;  /* 0x0000000829297220 */ /* 0x000fe20000410000 */
[----:B------:R-:W-:Y:S01]  /*cdb0*/  FMNMX.FTZ R6, R153, R6, !PT ;  /* 0x0000000699067209 */ /* 0x000fe20007810000 */
[----:B------:R-:W-:Y:S01]  /*cdc0*/  FMUL.FTZ R44, R44, R8 ;  /* 0x000000082c2c7220 */ /* 0x000fe20000410000 */
[----:B------:R-:W-:Y:S01]  /*cdd0*/  ISETP.LT.OR P6, PT, R182, 0x39, P6 ;  /* 0x00000039b600780c */ /* 0x000fe200037c1670 */
[----:B------:R-:W0:Y:S01]  /*cde0*/  MUFU.EX2 R159, R159 ;  /* 0x0000009f009f7308 */ /* 0x000e220000000800 */
[----:B------:R-:W-:Y:S01]  /*cdf0*/  FMNMX.FTZ R6, R154, R6, !PT ;  /* 0x000000069a067209 */ /* 0x000fe20007810000 */
[----:B-1----:R-:W-:Y:S01]  /*ce00*/  FADD.FTZ R3, R156, R3 ;  /* 0x000000039c037221 */ /* 0x002fe20000010000 */
[----:B------:R-:W-:Y:S01]  /*ce10*/  FSEL R169, R169, -INF , !P3 ;  /* 0xff800000a9a97808 */ /* 0x000fe20005800000 */
[----:B------:R-:W-:Y:S01]  /*ce20*/  FMUL.FTZ R45, R45, R8 ;  /* 0x000000082d2d7220 */ /* 0x000fe20000410000 */
[----:B------:R-:W-:Y:S01]  /*ce30*/  FMNMX.FTZ R6, R155, R6, !PT ;  /* 0x000000069b067209 */ /* 0x000fe20007810000 */
[----:B------:R-:W-:Y:S01]  /*ce40*/  FMUL.FTZ R48, R48, R8 ;  /* 0x0000000830307220 */ /* 0x000fe20000410000 */
[----:B------:R-:W-:Y:S01]  /*ce50*/  ISETP.LT.OR P2, PT, R182, 0x3a, P2 ;  /* 0x0000003ab600780c */ /* 0x000fe20001741670 */
[----:B------:R-:W1:Y:S01]  /*ce60*/  MUFU.EX2 R162, R162 ;  /* 0x000000a200a27308 */ /* 0x000e620000000800 */
[----:B------:R-:W-:Y:S01]  /*ce70*/  FMNMX.FTZ R6, R158, R6, !PT ;  /* 0x000000069e067209 */ /* 0x000fe20007810000 */
[----:B--2---:R-:W-:Y:S01]  /*ce80*/  FADD.FTZ R3, R157, R3 ;  /* 0x000000039d037221 */ /* 0x004fe20000010000 */
[----:B------:R-:W-:Y:S01]  /*ce90*/  FSEL R173, R173, -INF , !P6 ;  /* 0xff800000adad7808 */ /* 0x000fe20007000000 */
[----:B------:R-:W-:Y:S01]  /*cea0*/  FMUL.FTZ R49, R49, R8 ;  /* 0x0000000831317220 */ /* 0x000fe20000410000 */
[----:B------:R-:W-:Y:S01]  /*ceb0*/  FMNMX.FTZ R6, R160, R6, !PT ;  /* 0x00000006a0067209 */ /* 0x000fe20007810000 */
[----:B------:R-:W-:Y:S01]  /*cec0*/  FMUL.FTZ R52, R52, R8 ;  /* 0x0000000834347220 */ /* 0x000fe20000410000 */
[----:B------:R-:W-:Y:S01]  /*ced0*/  FSEL R174, R174, -INF , !P2 ;  /* 0xff800000aeae7808 */ /* 0x000fe20005000000 */
[----:B------:R-:W2:Y:S01]  /*cee0*/  MUFU.EX2 R164, R164 ;  /* 0x000000a400a47308 */ /* 0x000ea20000000800 */
[----:B------:R-:W-:Y:S01]  /*cef0*/  FMNMX.FTZ R6, R161, R6, !PT ;  /* 0x00000006a1067209 */ /* 0x000fe20007810000 */
[----:B0-----:R-:W-:Y:S01]  /*cf00*/  FADD.FTZ R3, R159, R3 ;  /* 0x000000039f037221 */ /* 0x001fe20000010000 */
[----:B------:R-:W-:Y:S01]  /*cf10*/  ISETP.NE.AND P3, PT, R17, RZ, PT ;  /* 0x000000ff1100720c */ /* 0x000fe20003f65270 */
[----:B------:R-:W-:Y:S01]  /*cf20*/  FMUL.FTZ R53, R53, R8 ;  /* 0x0000000835357220 */ /* 0x000fe20000410000 */
[----:B------:R-:W-:Y:S01]  /*cf30*/  FMNMX.FTZ R6, R163, R6, !PT ;  /* 0x00000006a3067209 */ /* 0x000fe20007810000 */
[----:B------:R-:W-:Y:S01]  /*cf40*/  FMUL.FTZ R56, R56, R8 ;  /* 0x0000000838387220 */ /* 0x000fe20000410000 */
[----:B------:R-:W-:Y:S01]  /*cf50*/  F2FP.BF16.F32.PACK_AB R156, R157, R156 ;  /* 0x0000009c9d9c723e */ /* 0x000fe200000010ff */
[----:B------:R-:W0:Y:S01]  /*cf60*/  MUFU.EX2 R165, R165 ;  /* 0x000000a500a57308 */ /* 0x000e220000000800 */
[----:B------:R-:W-:Y:S01]  /*cf70*/  FMNMX.FTZ R6, R166, R6, !PT ;  /* 0x00000006a6067209 */ /* 0x000fe20007810000 */
[----:B-1----:R-:W-:Y:S01]  /*cf80*/  FADD.FTZ R3, R162, R3 ;  /* 0x00000003a2037221 */ /* 0x002fe20000010000 */
[-C--:B------:R-:W-:Y:S01]  /*cf90*/  FMUL.FTZ R57, R57, R8.reuse ;  /* 0x0000000839397220 */ /* 0x080fe20000410000 */
[----:B------:R-:W-:Y:S01]  /*cfa0*/  FMUL.FTZ R60, R60, R8 ;  /* 0x000000083c3c7220 */ /* 0x000fe20000410000 */
[----:B------:R-:W-:Y:S01]  /*cfb0*/  FMNMX.FTZ R6, R167, R6, !PT ;  /* 0x00000006a7067209 */ /* 0x000fe20007810000 */
[-C--:B------:R-:W-:Y:S01]  /*cfc0*/  FMUL.FTZ R61, R61, R8.reuse ;  /* 0x000000083d3d7220 */ /* 0x080fe20000410000 */
[----:B------:R-:W-:Y:S01]  /*cfd0*/  FMUL.FTZ R64, R64, R8 ;  /* 0x0000000840407220 */ /* 0x000fe20000410000 */
[----:B------:R-:W1:Y:S01]  /*cfe0*/  MUFU.EX2 R168, R168 ;  /* 0x000000a800a87308 */ /* 0x000e620000000800 */
[----:B------:R-:W-:Y:S01]  /*cff0*/  FMNMX.FTZ R6, R169, R6, !PT ;  /* 0x00000006a9067209 */ /* 0x000fe20007810000 */
[----:B--2---:R-:W-:Y:S01]  /*d000*/  FADD.FTZ R3, R164, R3 ;  /* 0x00000003a4037221 */ /* 0x004fe20000010000 */
[-C--:B------:R-:W-:Y:S01]  /*d010*/  FMUL.FTZ R65, R65, R8.reuse ;  /* 0x0000000841417220 */ /* 0x080fe20000410000 */
[----:B------:R-:W-:Y:S01]  /*d020*/  FMUL.FTZ R68, R68, R8 ;  /* 0x0000000844447220 */ /* 0x000fe20000410000 */
[----:B------:R-:W-:Y:S01]  /*d030*/  FMNMX.FTZ R6, R173, R6, !PT ;  /* 0x00000006ad067209 */ /* 0x000fe20007810000 */
[-C--:B------:R-:W-:Y:S01]  /*d040*/  FMUL.FTZ R69, R69, R8.reuse ;  /* 0x0000000845457220 */ /* 0x080fe20000410000 */
[----:B------:R-:W-:Y:S01]  /*d050*/  FMUL.FTZ R72, R72, R8 ;  /* 0x0000000848487220 */ /* 0x000fe20000410000 */
[----:B------:R-:W2:Y:S01]  /*d060*/  MUFU.EX2 R170, R170 ;  /* 0x000000aa00aa7308 */ /* 0x000ea20000000800 */
[----:B------:R-:W-:Y:S01]  /*d070*/  FMNMX.FTZ R6, R174, R6, !PT ;  /* 0x00000006ae067209 */ /* 0x000fe20007810000 */
[----:B0-----:R-:W-:Y:S01]  /*d080*/  FADD.FTZ R3, R165, R3 ;  /* 0x00000003a5037221 */ /* 0x001fe20000010000 */
[-C--:B------:R-:W-:Y:S01]  /*d090*/  FMUL.FTZ R73, R73, R8.reuse ;  /* 0x0000000849497220 */ /* 0x080fe20000410000 */
[-C--:B------:R-:W-:Y:S01]  /*d0a0*/  FMUL.FTZ R76, R76, R8.reuse ;  /* 0x000000084c4c7220 */ /* 0x080fe20000410000 */
[-C--:B------:R-:W-:Y:S01]  /*d0b0*/  FMUL.FTZ R77, R77, R8.reuse ;  /* 0x000000084d4d7220 */ /* 0x080fe20000410000 */
[----:B------:R-:W0:Y:S01]  /*d0c0*/  SHFL.BFLY PT, R9, R6, 0x2, 0x1f ;  /* 0x0c401f0006097f89 */ /* 0x000e2200000e0000 */
        /* <DEDUP_REMOVED lines=17> */
[----:B------:R-:W-:Y:S01]  /*d1e0*/  MUFU.EX2 R177, R177 ;  /* 0x000000b100b17308 */ /* 0x000fe20000000800 */
[----:B---3--:R-:W-:Y:S01]  /*d1f0*/  FADD.FTZ R3, R171, R3 ;  /* 0x00000003ab037221 */ /* 0x008fe20000010000 */
[-C--:B------:R-:W-:Y:S01]  /*d200*/  FMUL.FTZ R105, R105, R8.reuse ;  /* 0x0000000869697220 */ /* 0x080fe20000410000 */
[-C--:B------:R-:W-:Y:S01]  /*d210*/  FMUL.FTZ R108, R108, R8.reuse ;  /* 0x000000086c6c7220 */ /* 0x080fe20000410000 */
[-C--:B------:R-:W-:Y:S01]  /*d220*/  FMUL.FTZ R109, R109, R8.reuse ;  /* 0x000000086d6d7220 */ /* 0x080fe20000410000 */
[-C--:B------:R-:W-:Y:S01]  /*d230*/  FMUL.FTZ R112, R112, R8.reuse ;  /* 0x0000000870707220 */ /* 0x080fe20000410000 */
[----:B0-----:R-:W-:Y:S01]  /*d240*/  FMNMX.FTZ R6, R6, R9, !PT ;  /* 0x0000000906067209 */ /* 0x001fe20007810000 */
[-C--:B------:R-:W-:Y:S01]  /*d250*/  FMUL.FTZ R113, R113, R8.reuse ;  /* 0x0000000871717220 */ /* 0x080fe20000410000 */
[-C--:B------:R-:W-:Y:S01]  /*d260*/  FMUL.FTZ R116, R116, R8.reuse ;  /* 0x0000000874747220 */ /* 0x080fe20000410000 */
[----:B-1----:R-:W-:Y:S01]  /*d270*/  FADD.FTZ R3, R175, R3 ;  /* 0x00000003af037221 */ /* 0x002fe20000010000 */
[-C--:B------:R-:W-:Y:S01]  /*d280*/  FMUL.FTZ R117, R117, R8.reuse ;  /* 0x0000000875757220 */ /* 0x080fe20000410000 */
[----:B------:R-:W0:Y:S01]  /*d290*/  SHFL.BFLY PT, R9, R6, 0x1, 0x1f ;  /* 0x0c201f0006097f89 */ /* 0x000e2200000e0000 */
        /* <DEDUP_REMOVED lines=16> */
[----:B0-----:R-:W-:-:S04]  /*d3a0*/  FMNMX.FTZ R6, R6, R9, !PT ;  /* 0x0000000906067209 */ /* 0x001fc80007810000 */
[C---:B------:R-:W-:Y:S01]  /*d3b0*/  FSETP.NEU.FTZ.AND P2, PT, R6.reuse, -INF , PT ;  /* 0xff8000000600780b */ /* 0x040fe20003f5d000 */
[----:B------:R-:W-:-:S03]  /*d3c0*/  FMUL.FTZ R172, R6, UR10 ;  /* 0x0000000a06ac7c20 */ /* 0x000fc60008410000 */
[----:B------:R-:W-:Y:S02]  /*d3d0*/  FSEL R9, R6, RZ, P2 ;  /* 0x000000ff06097208 */ /* 0x000fe40001000000 */
[----:B------:R-:W-:-:S03]  /*d3e0*/  FSEL R172, R172, RZ, P2 ;  /* 0x000000ffacac7208 */ /* 0x000fc60001000000 */
[----:B------:R-:W-:Y:S01]  /*d3f0*/  FADD.FTZ R9, -R9, R10 ;  /* 0x0000000a09097221 */ /* 0x000fe20000010100 */
[----:B------:R-:W-:Y:S02]  /*d400*/  IMAD.U32 R10, RZ, RZ, UR23 ;  /* 0x00000017ff0a7e24 */ /* 0x000fe4000f8e00ff */
[--C-:B------:R-:W-:Y:S01]  /*d410*/  FFMA.FTZ R14, R14, UR10, -R172.reuse ;  /* 0x0000000a0e0e7c23 */ /* 0x100fe200080108ac */
[--C-:B------:R-:W-:Y:S01]  /*d420*/  FFMA.FTZ R12, R12, UR10, -R172.reuse ;  /* 0x0000000a0c0c7c23 */ /* 0x100fe200080108ac */
[----:B------:R-:W-:Y:S01]  /*d430*/  FMUL.FTZ R9, R9, UR10 ;  /* 0x0000000a09097c20 */ /* 0x000fe20008410000 */
[----:B------:R-:W-:Y:S01]  /*d440*/  FFMA.FTZ R13, R13, UR10, -R172 ;  /* 0x0000000a0d0d7c23 */ /* 0x000fe200080108ac */
[----:B------:R-:W-:Y:S02]  /*d450*/  @!P3 IMAD R10, R10, 0x40, R16 ;  /* 0x000000400a0ab824 */ /* 0x000fe400078e0210 */
[--C-:B------:R-:W-:Y:S01]  /*d460*/  FFMA.FTZ R15, R15, UR10, -R172.reuse ;  /* 0x0000000a0f0f7c23 */ /* 0x100fe200080108ac */
[----:B------:R-:W-:Y:S01]  /*d470*/  MUFU.EX2 R14, R14 ;  /* 0x0000000e000e7308 */ /* 0x000fe20000000800 */
[--C-:B------:R-:W-:Y:S01]  /*d480*/  FFMA.FTZ R153, R153, UR10, -R172.reuse ;  /* 0x0000000a99997c23 */ /* 0x100fe200080108ac */
[--C-:B------:R-:W-:Y:S01]  /*d490*/  FFMA.FTZ R155, R155, UR10, -R172.reuse ;  /* 0x0000000a9b9b7c23 */ /* 0x100fe200080108ac */
[----:B------:R-:W-:Y:S01]  /*d4a0*/  @!P3 LEA R10, R10, UR46, 0x2 ;  /* 0x0000002e0a0abc11 */ /* 0x000fe2000f8e10ff */
[--C-:B------:R-:W-:Y:S01]  /*d4b0*/  FFMA.FTZ R178, R158, UR10, -R172.reuse ;  /* 0x0000000a9eb27c23 */ /* 0x100fe200080108ac */
[----:B------:R-:W-:Y:S01]  /*d4c0*/  F2FP.BF16.F32.PACK_AB R158, R162, R159 ;  /* 0x0000009fa29e723e */ /* 0x000fe200000010ff */
[--C-:B------:R-:W-:Y:S01]  /*d4d0*/  FFMA.FTZ R179, R160, UR10, -R172.reuse ;  /* 0x0000000aa0b37c23 */ /* 0x100fe200080108ac */
[--C-:B------:R-:W-:Y:S01]  /*d4e0*/  FFMA.FTZ R161, R161, UR10, -R172.reuse ;  /* 0x0000000aa1a17c23 */ /* 0x100fe200080108ac */
[----:B------:R-:W0:Y:S01]  /*d4f0*/  MUFU.EX2 R9, R9 ;  /* 0x0000000900097308 */ /* 0x000e220000000800 */
[----:B------:R-:W-:Y:S01]  /*d500*/  @!P3 STS [R10+0x28800], R8 ;  /* 0x028800080a00b388 */ /* 0x000fe20000000800 */
[--C-:B------:R-:W-:Y:S01]  /*d510*/  FFMA.FTZ R163, R163, UR10, -R172.reuse ;  /* 0x0000000aa3a37c23 */ /* 0x100fe200080108ac */
[--C-:B------:R-:W-:Y:S01]  /*d520*/  FFMA.FTZ R180, R166, UR10, -R172.reuse ;  /* 0x0000000aa6b47c23 */ /* 0x100fe200080108ac */
[--C-:B------:R-:W-:Y:S01]  /*d530*/  FFMA.FTZ R167, R167, UR10, -R172.reuse ;  /* 0x0000000aa7a77c23 */ /* 0x100fe200080108ac */
[--C-:B------:R-:W-:Y:S01]  /*d540*/  FFMA.FTZ R169, R169, UR10, -R172.reuse ;  /* 0x0000000aa9a97c23 */ /* 0x100fe200080108ac */
[----:B------:R-:W-:Y:S01]  /*d550*/  F2FP.BF16.F32.PACK_AB R160, R165, R164 ;  /* 0x000000a4a5a0723e */ /* 0x000fe200000010ff */
[----:B------:R-:W-:Y:S01]  /*d560*/  FFMA.FTZ R173, R173, UR10, -R172 ;  /* 0x0000000aadad7c23 */ /* 0x000fe200080108ac */
[----:B------:R-:W1:Y:S01]  /*d570*/  MUFU.EX2 R12, R12 ;  /* 0x0000000c000c7308 */ /* 0x000e620000000800 */
[----:B------:R-:W-:-:S02]  /*d580*/  F2FP.BF16.F32.PACK_AB R162, R170, R168 ;  /* 0x000000a8aaa2723e */ /* 0x000fc400000010ff */
[----:B------:R-:W-:-:S05]  /*d590*/  F2FP.BF16.F32.PACK_AB R164, R175, R171 ;  /* 0x000000abafa4723e */ /* 0x000fca00000010ff */
[----:B------:R-:W2:Y:S01]  /*d5a0*/  MUFU.EX2 R13, R13 ;  /* 0x0000000d000d7308 */ /* 0x000ea20000000800 */
[----:B0-----:R0:W-:Y:S01]  /*d5b0*/  @!P3 STS [R10+0x28820], R9 ;  /* 0x028820090a00b388 */ /* 0x0011e20000000800 */
[----:B------:R-:W-:Y:S01]  /*d5c0*/  FFMA.FTZ R4, R9, R4, R14 ;  /* 0x0000000409047223 */ /* 0x000fe2000001000e */
[-C--:B------:R-:W-:Y:S01]  /*d5d0*/  FMUL.FTZ R26, R26, R9.reuse ;  /* 0x000000091a1a7220 */ /* 0x080fe20000410000 */
[-C--:B------:R-:W-:Y:S01]  /*d5e0*/  FMUL.FTZ R27, R27, R9.reuse ;  /* 0x000000091b1b7220 */ /* 0x080fe20000410000 */
[-C--:B------:R-:W-:Y:S01]  /*d5f0*/  FMUL.FTZ R30, R30, R9.reuse ;  /* 0x000000091e1e7220 */ /* 0x080fe20000410000 */
[-C--:B------:R-:W-:Y:S01]  /*d600*/  FMUL.FTZ R31, R31, R9.reuse ;  /* 0x000000091f1f7220 */ /* 0x080fe20000410000 */
[-C--:B------:R-:W-:Y:S01]  /*d610*/  FMUL.FTZ R34, R34, R9.reuse ;  /* 0x0000000922227220 */ /* 0x080fe20000410000 */
[----:B------:R-:W3:Y:S01]  /*d620*/  MUFU.EX2 R15, R15 ;  /* 0x0000000f000f7308 */ /* 0x000ee20000000800 */
[----:B-1----:R-:W-:Y:S01]  /*d630*/  FADD.FTZ R4, R12, R4 ;  /* 0x000000040c047221 */ /* 0x002fe20000010000 */
[----:B------:R-:W-:Y:S01]  /*d640*/  FMUL.FTZ R35, R35, R9 ;  /* 0x0000000923237220 */ /* 0x000fe20000410000 */
[--C-:B0-----:R-:W-:Y:S01]  /*d650*/  FFMA.FTZ R10, R154, UR10, -R172.reuse ;  /* 0x0000000a9a0a7c23 */ /* 0x101fe200080108ac */
[----:B------:R-:W-:Y:S01]  /*d660*/  FFMA.FTZ R172, R174, UR10, -R172 ;  /* 0x0000000aaeac7c23 */ /* 0x000fe200080108ac */
[----:B------:R-:W-:Y:S01]  /*d670*/  F2FP.BF16.F32.PACK_AB R154, R11, R21 ;  /* 0x000000150b9a723e */ /* 0x000fe200000010ff */
[-C--:B------:R-:W-:Y:S01]  /*d680*/  FMUL.FTZ R38, R38, R9.reuse ;  /* 0x0000000926267220 */ /* 0x080fe20000410000 */
[-C--:B------:R-:W-:Y:S01]  /*d690*/  FMUL.FTZ R39, R39, R9.reuse ;  /* 0x0000000927277220 */ /* 0x080fe20000410000 */
[----:B------:R0:W1:Y:S01]  /*d6a0*/  MUFU.EX2 R157, R153 ;  /* 0x00000099009d7308 */ /* 0x0000620000000800 */
        /* <DEDUP_REMOVED lines=8> */
[----:B---3--:R-:W-:Y:S01]  /*d730*/  FADD.FTZ R4, R15, R4 ;  /* 0x000000040f047221 */ /* 0x008fe20000010000 */
[----:B0-----:R-:W-:Y:S01]  /*d740*/  F2FP.BF16.F32.PACK_AB R153, R12, R14 ;  /* 0x0000000e0c99723e */ /* 0x001fe200000010ff */
        /* <DEDUP_REMOVED lines=12> */
[----:B------:R-:W-:Y:S01]  /*d810*/  FMUL.FTZ R74, R74, R9 ;  /* 0x000000094a4a7220 */ /* 0x000fe20000410000 */
[----:B------:R-:W1:Y:S01]  /*d820*/  MUFU.EX2 R178, R178 ;  /* 0x000000b200b27308 */ /* 0x000e620000000800 */
[C---:B--2---:R-:W-:Y:S01]  /*d830*/  FADD.FTZ R4, R10.reuse, R4 ;  /* 0x000000040a047221 */ /* 0x044fe20000010000 */
[----:B0-----:R-:W-:Y:S01]  /*d840*/  F2FP.BF16.F32.PACK_AB R155, R15, R13 ;  /* 0x0000000d0f9b723e */ /* 0x001fe200000010ff */
[----:B------:R-:W-:Y:S01]  /*d850*/  BAR.SYNC.DEFER_BLOCKING 0xf, 0x100 ;  /* 0x03c4000000007b1d */ /* 0x000fe20000010000 */
[----:B------:R-:W-:Y:S01]  /*d860*/  F2FP.BF16.F32.PACK_AB R157, R10, R157 ;  /* 0x0000009d0a9d723e */ /* 0x000fe200000010ff */
        /* <DEDUP_REMOVED lines=11> */
[----:B------:R-:W-:Y:S01]  /*d920*/  FMUL.FTZ R94, R94, R9 ;  /* 0x000000095e5e7220 */ /* 0x000fe20000410000 */
[----:B------:R-:W2:Y:S01]  /*d930*/  MUFU.EX2 R161, R161 ;  /* 0x000000a100a17308 */ /* 0x000ea20000000800 */
[C---:B-1----:R-:W-:Y:S01]  /*d940*/  FADD.FTZ R4, R178.reuse, R4 ;  /* 0x00000004b2047221 */ /* 0x042fe20000010000 */
[----:B------:R-:W-:Y:S01]  /*d950*/  F2FP.BF16.F32.PACK_AB R159, R178, R159 ;  /* 0x0000009fb29f723e */ /* 0x000fe200000010ff */
[-C--:B------:R-:W-:Y:S01]  /*d960*/  FMUL.FTZ R95, R95, R9.reuse ;  /* 0x000000095f5f7220 */ /* 0x080fe20000410000 */
[-C--:B------:R-:W-:Y:S01]  /*d970*/  FMUL.FTZ R98, R98, R9.reuse ;  /* 0x0000000962627220 */ /* 0x080fe20000410000 */
[-C--:B------:R-:W-:Y:S01]  /*d980*/  FMUL.FTZ R99, R99, R9.reuse ;  /* 0x0000000963637220 */ /* 0x080fe20000410000 */
[-C--:B------:R-:W-:Y:S01]  /*d990*/  FMUL.FTZ R102, R102, R9.reuse ;  /* 0x0000000966667220 */ /* 0x080fe20000410000 */
[-C--:B------:R-:W-:Y:S01]  /*d9a0*/  FMUL.FTZ R103, R103, R9.reuse ;  /* 0x0000000967677220 */ /* 0x080fe20000410000 */
[----:B------:R-:W1:Y:S01]  /*d9b0*/  MUFU.EX2 R163, R163 ;  /* 0x000000a300a37308 */ /* 0x000e620000000800 */
[----:B0-----:R-:W-:Y:S01]  /*d9c0*/  FADD.FTZ R4, R179, R4 ;  /* 0x00000004b3047221 */ /* 0x001fe20000010000 */
[----:B------:R0:W-:Y:S01]  /*d9d0*/  STSM.16.M88.4 [R19+0x26800], R152 ;  /* 0x0268009813007844 */ /* 0x0001e20000000200 */
[-C--:B------:R-:W-:Y:S01]  /*d9e0*/  FMUL.FTZ R106, R106, R9.reuse ;  /* 0x000000096a6a7220 */ /* 0x080fe20000410000 */
[-C--:B------:R-:W-:Y:S01]  /*d9f0*/  FMUL.FTZ R107, R107, R9.reuse ;  /* 0x000000096b6b7220 */ /* 0x080fe20000410000 */
[-C--:B------:R-:W-:Y:S01]  /*da00*/  FMUL.FTZ R110, R110, R9.reuse ;  /* 0x000000096e6e7220 */ /* 0x080fe20000410000 */
[----:B------:R0:W-:Y:S01]  /*da10*/  STSM.16.M88.4 [R22], R156 ;  /* 0x0000009c16007844 */ /* 0x0001e20000000200 */
[----:B------:R-:W-:Y:S01]  /*da20*/  FMUL.FTZ R111, R111, R9 ;  /* 0x000000096f6f7220 */ /* 0x000fe20000410000 */
[----:B------:R-:W3:Y:S01]  /*da30*/  MUFU.EX2 R180, R180 ;  /* 0x000000b400b47308 */ /* 0x000ee20000000800 */
        /* <DEDUP_REMOVED lines=24> */
[----:B--2---:R-:W-:Y:S01]  /*dbc0*/  FADD.FTZ R4, R165, R4 ;  /* 0x00000004a5047221 */ /* 0x004fe20000010000 */
[-C--:B------:R-:W-:Y:S01]  /*dbd0*/  FMUL.FTZ R143, R143, R9.reuse ;  /* 0x000000098f8f7220 */ /* 0x080fe20000410000 */
[-C--:B------:R-:W-:Y:S01]  /*dbe0*/  FMUL.FTZ R146, R146, R9.reuse ;  /* 0x0000000992927220 */ /* 0x080fe20000410000 */
[-C--:B------:R-:W-:Y:S01]  /*dbf0*/  FMUL.FTZ R147, R147, R9.reuse ;  /* 0x0000000993937220 */ /* 0x080fe20000410000 */
[-C--:B------:R-:W-:Y:S01]  /*dc00*/  FMUL.FTZ R150, R150, R9.reuse ;  /* 0x0000000996967220 */ /* 0x080fe20000410000 */
[----:B------:R-:W-:-:S02]  /*dc10*/  FMUL.FTZ R151, R151, R9 ;  /* 0x0000000997977220 */ /* 0x000fc40000410000 */
[----:B------:R-:W2:Y:S01]  /*dc20*/  MUFU.EX2 R167, R173 ;  /* 0x000000ad00a77308 */ /* 0x000ea20000000800 */
[C---:B-1----:R-:W-:Y:S01]  /*dc30*/  FADD.FTZ R4, R169.reuse, R4 ;  /* 0x00000004a9047221 */ /* 0x042fe20000010000 */
[----:B------:R-:W-:-:S06]  /*dc40*/  F2FP.BF16.F32.PACK_AB R165, R169, R165 ;  /* 0x000000a5a9a5723e */ /* 0x000fcc00000010ff */
[----:B------:R-:W1:Y:S01]  /*dc50*/  MUFU.EX2 R172, R172 ;  /* 0x000000ac00ac7308 */ /* 0x000e620000000800 */
[----:B---3--:R-:W-:Y:S01]  /*dc60*/  FADD.FTZ R3, R166, R3 ;  /* 0x00000003a6037221 */ /* 0x008fe20000010000 */
[----:B------:R-:W-:-:S03]  /*dc70*/  F2FP.BF16.F32.PACK_AB R166, R177, R166 ;  /* 0x000000a6b1a6723e */ /* 0x000fc600000010ff */
[----:B------:R-:W-:Y:S01]  /*dc80*/  FADD.FTZ R3, R177, R3 ;  /* 0x00000003b1037221 */ /* 0x000fe20000010000 */
[----:B--2---:R-:W-:Y:S01]  /*dc90*/  FADD.FTZ R11, R167, R4 ;  /* 0x00000004a70b7221 */ /* 0x004fe20000010000 */
[----:B-1----:R-:W-:-:S03]  /*dca0*/  F2FP.BF16.F32.PACK_AB R167, R172, R167 ;  /* 0x000000a7aca7723e */ /* 0x002fc600000010ff */
[----:B------:R-:W-:Y:S02]  /*dcb0*/  FADD.FTZ R4, R172, R11 ;  /* 0x0000000bac047221 */ /* 0x000fe40000010000 */
[----:B------:R0:W-:Y:S01]  /*dcc0*/  STSM.16.M88.4 [R23], R164 ;  /* 0x000000a417007844 */ /* 0x0001e20000000200 */
[----:B------:R-:W-:Y:S05]  /*dcd0*/  @!P0 BRA `(.L_x_2415) ;  /* 0x0000000000048947 */ /* 0x000fea0003800000 */
[----:B------:R-:W-:Y:S01]  /*dce0*/  BPT.TRAP 0x1 ;  /* 0x000000040000795c */ /* 0x000fe20000300000 */
.L_x_2415:
[----:B------:R1:W2:Y:S01]  /*dcf0*/  SYNCS.PHASECHK.TRANS64.TRYWAIT P2, [UR27+0x28c50], R7 ;  /* 0x028c5007ff0075a7 */ /* 0x0002a2000804015b */
[----:B------:R-:W-:Y:S05]  /*dd00*/  @!P0 BRA `(.L_x_2416) ;  /* 0x0000000000048947 */ /* 0x000fea0003800000 */
[----:B------:R-:W-:Y:S01]  /*dd10*/  BPT.TRAP 0x1 ;  /* 0x000000040000795c */ /* 0x000fe20000300000 */
.L_x_2416:
[----:B--2---:R-:W-:Y:S05]  /*dd20*/  @P2 BRA `(.L_x_2417) ;  /* 0x0000000000082947 */ /* 0x004fea0003800000 */
[----:B------:R-:W2:Y:S02]  /*dd30*/  SYNCS.PHASECHK.TRANS64.TRYWAIT P2, [UR27+0x28c50], R7 ;  /* 0x028c5007ff0075a7 */ /* 0x000ea4000804015b */
[----:B--2---:R-:W-:Y:S05]  /*dd40*/  @!P2 BRA `(.L_x_2418) ;  /* 0x000000d80040a947 */ /* 0x004fea0003800000 */
.L_x_2417:
[----:B------:R-:W-:Y:S01]  /*dd50*/  ULEA UR11, UR37, UR50, 0xc ;  /* 0x00000032250b7291 */ /* 0x000fe2000f8e603f */
[----:B------:R-:W-:Y:S01]  /*dd60*/  WARPGROUP.ARRIVE ;  /* 0x00000000000079c5 */ /* 0x000fe20000000000 */
[----:B------:R-:W-:Y:S01]  /*dd70*/  UMOV UR7, 0x40000040 ;  /* 0x4000004000077882 */ /* 0x000fe20000000000 */
[----:B------:R-:W-:Y:S01]  /*dd80*/  UISETP.GT.AND UP1, UPT, UR21, UR48, UPT ;  /* 0x000000301500728c */ /* 0x000fe2000bf24270 */
[----:B--2---:R-:W-:Y:S01]  /*dd90*/  @!P1 VIADD R20, R20, 0x28c60 ;  /* 0x00028c6014149836 */ /* 0x004fe20000000000 */
        /* <DEDUP_REMOVED lines=37> */
.L_x_2402:
[----:B------:R-:W0:Y:S01]  /*dff0*/  SHFL.BFLY PT, R0, R3, 0x2, 0x1f ;  /* 0x0c401f0003007f89 */ /* 0x000e2200000e0000 */
[----:B------:R-:W-:Y:S08]  /*e000*/  BAR.ARV 0x8, 0x100 ;  /* 0x0204000000007b1d */ /* 0x000ff00000002000 */
[----:B------:R-:W-:Y:S01]  /*e010*/  BAR.SYNC.DEFER_BLOCKING 0xf, 0x100 ;  /* 0x03c4000000007b1d */ /* 0x000fe20000010000 */
[----:B------:R-:W-:Y:S01]  /*e020*/  ISETP.NE.AND P0, PT, R17, RZ, PT ;  /* 0x000000ff1100720c */ /* 0x000fe20003f05270 */
[----:B------:R-:W-:Y:S01]  /*e030*/  IMAD.U32 R13, RZ, RZ, UR37 ;  /* 0x00000025ff0d7e24 */ /* 0x000fe2000f8e00ff */
[----:B------:R-:W-:Y:S01]  /*e040*/  UIADD3 UR37, UR37, 0x1, URZ ;  /* 0x0000000125257890 */ /* 0x000fe2000fffe03f */
[----:B------:R-:W-:Y:S01]  /*e050*/  IMAD.MOV.U32 R12, RZ, RZ, -0x800000 ;  /* 0xff800000ff0c7424 */ /* 0x000fe200078e00ff */
[----:B------:R-:W-:-:S02]  /*e060*/  UIADD3 UR39, UR39, 0x1, URZ ;  /* 0x0000000127277890 */ /* 0x000fc4000fffe03f */
[----:B------:R-:W-:Y:S01]  /*e070*/  UISETP.NE.AND UP0, UPT, UR37, 0x2, UPT ;  /* 0x000000022500788c */ /* 0x000fe2000bf05270 */
[----:B------:R-:W4:Y:S03]  /*e080*/  SHFL.BFLY PT, R9, R4, 0x2, 0x1f ;  /* 0x0c401f0004097f89 */ /* 0x000f2600000e0000 */
[----:B------:R-:W-:Y:S01]  /*e090*/  USEL UR4, URZ, 0x1, UP0 ;  /* 0x000000013f047887 */ /* 0x000fe20008000000 */
[----:B01----:R-:W-:Y:S01]  /*e0a0*/  FADD.FTZ R7, R0, R3 ;  /* 0x0000000300077221 */ /* 0x003fe20000010000 */
[----:B------:R-:W-:Y:S01]  /*e0b0*/  IMAD.MOV.U32 R3, RZ, RZ, RZ ;  /* 0x000000ffff037224 */ /* 0x000fe200078e00ff */
[----:B------:R-:W-:Y:S02]  /*e0c0*/  USEL UR37, UR37, URZ, UP0 ;  /* 0x0000003f25257287 */ /* 0x000fe40008000000 */
[----:B------:R-:W-:Y:S01]  /*e0d0*/  ULOP3.LUT UR38, UR38, UR4, URZ, 0x3c, !UPT ;  /* 0x0000000426267292 */ /* 0x000fe2000f8e3c3f */
[----:B------:R-:W0:Y:S01]  /*e0e0*/  SHFL.BFLY PT, R0, R7, 0x1, 0x1f ;  /* 0x0c201f0007007f89 */ /* 0x000e2200000e0000 */
[----:B----4-:R-:W-:Y:S01]  /*e0f0*/  FADD.FTZ R9, R9, R4 ;  /* 0x0000000409097221 */ /* 0x010fe20000010000 */
[----:B------:R-:W-:-:S04]  /*e100*/  @!P0 IMAD R4, R13, 0x40, R16 ;  /* 0x000000400d048824 */ /* 0x000fc800078e0210 */
[----:B------:R-:W1:Y:S01]  /*e110*/  SHFL.BFLY PT, R8, R9, 0x1, 0x1f ;  /* 0x0c201f0009087f89 */ /* 0x000e6200000e0000 */
[----:B0-----:R-:W-:Y:S01]  /*e120*/  FADD.FTZ R10, R7, R0 ;  /* 0x00000000070a7221 */ /* 0x001fe20000010000 */
[----:B------:R-:W-:-:S04]  /*e130*/  IMAD.MOV.U32 R0, RZ, RZ, RZ ;  /* 0x000000ffff007224 */ /* 0x000fc800078e00ff */
[----:B------:R-:W-:-:S13]  /*e140*/  FSETP.NE.FTZ.AND P1, PT, R10, RZ, PT ;  /* 0x000000ff0a00720b */ /* 0x000fda0003f35000 */
[----:B------:R-:W0:Y:S01]  /*e150*/  @P1 MUFU.RCP R3, R10 ;  /* 0x0000000a00031308 */ /* 0x000e220000001000 */
[----:B-1----:R-:W-:Y:S01]  /*e160*/  FADD.FTZ R11, R9, R8 ;  /* 0x00000008090b7221 */ /* 0x002fe20000010000 */
[----:B------:R-:W-:Y:S01]  /*e170*/  @!P0 LEA R8, R4, UR46, 0x2 ;  /* 0x0000002e04088c11 */ /* 0x000fe2000f8e10ff */
[----:B------:R-:W-:-:S03]  /*e180*/  IMAD.U32 R9, RZ, RZ, UR10 ;  /* 0x0000000aff097e24 */ /* 0x000fc6000f8e00ff */
[----:B------:R-:W-:Y:S02]  /*e190*/  FSETP.NE.FTZ.AND P2, PT, R11, RZ, PT ;  /* 0x000000ff0b00720b */ /* 0x000fe40003f55000 */
[----:B------:R-:W1:Y:S01]  /*e1a0*/  @P1 MUFU.LG2 R7, R10 ;  /* 0x0000000a00071308 */ /* 0x000e620000000c00 */
[----:B------:R-:W-:Y:S01]  /*e1b0*/  @P1 FMUL.FTZ R9, R9, 0.69314718246459960938 ;  /* 0x3f31721809091820 */ /* 0x000fe20000410000 */
[----:B0-----:R-:W-:Y:S01]  /*e1c0*/  @!P0 STS [R8+0x28800], R3 ;  /* 0x0288000308008388 */ /* 0x001fe20000000800 */
[-C--:B------:R-:W-:Y:S01]  /*e1d0*/  FMUL.FTZ R24, R24, R3.reuse ;  /* 0x0000000318187220 */ /* 0x080fe20000410000 */
[----:B------:R-:W-:-:S07]  /*e1e0*/  FMUL.FTZ R25, R25, R3 ;  /* 0x0000000319197220 */ /* 0x000fce0000410000 */
[----:B------:R-:W0:Y:S01]  /*e1f0*/  @P2 MUFU.RCP R0, R11 ;  /* 0x0000000b00002308 */ /* 0x000e220000001000 */
[-C--:B------:R-:W-:Y:S01]  /*e200*/  FMUL.FTZ R28, R28, R3.reuse ;  /* 0x000000031c1c7220 */ /* 0x080fe20000410000 */
[-C--:B------:R-:W-:Y:S01]  /*e210*/  FMUL.FTZ R29, R29, R3.reuse ;  /* 0x000000031d1d7220 */ /* 0x080fe20000410000 */
[-C--:B------:R-:W-:Y:S01]  /*e220*/  FMUL.FTZ R32, R32, R3.reuse ;  /* 0x0000000320207220 */ /* 0x080fe20000410000 */
[-C--:B------:R-:W-:Y:S01]  /*e230*/  FMUL.FTZ R33, R33, R3.reuse ;  /* 0x0000000321217220 */ /* 0x080fe20000410000 */
[----:B-1----:R-:W-:Y:S01]  /*e240*/  @P1 FMUL.FTZ R7, R7, 0.69314718246459960938 ;  /* 0x3f31721807071820 */ /* 0x002fe20000410000 */
[-C--:B------:R-:W-:Y:S01]  /*e250*/  FMUL.FTZ R36, R36, R3.reuse ;  /* 0x0000000324247220 */ /* 0x080fe20000410000 */
[-C--:B------:R-:W-:Y:S01]  /*e260*/  FMUL.FTZ R37, R37, R3.reuse ;  /* 0x0000000325257220 */ /* 0x080fe20000410000 */
        /* <DEDUP_REMOVED lines=130> */
.L_x_2334:
[----:B------:R-:W0:Y:S08]  /*ea90*/  S2UR UR4, SR_CgaCtaId ;  /* 0x00000000000479c3 */ /* 0x000e300000008800 */
[----:B------:R-:W-:Y:S01]  /*eaa0*/  BAR.SYNC.DEFER_BLOCKING 0x5, 0x180 ;  /* 0x0146000000007b1d */ /* 0x000fe20000010000 */
[----:B------:R-:W-:-:S05]  /*eab0*/  USHF.R.U32.HI UR9, URZ, 0x10, UR45 ;  /* 0x000000103f097899 */ /* 0x000fca000801162d */
        /* <DEDUP_REMOVED lines=9> */
[----:B------:R-:W3:Y:S01]  /*eb50*/  LDL R0, [R1+0x44] ;  /* 0x0000440001007983 */ /* 0x000ee20000100800 */
[----:B------:R-:W0:Y:S01]  /*eb60*/  S2UR UR4, SR_SWINHI ;  /* 0x00000000000479c3 */ /* 0x000e220000002f00 */
[----:B------:R-:W-:Y:S01]  /*eb70*/  F2FP.BF16.F32.PACK_AB R4, R25, R24 ;  /* 0x000000181904723e */ /* 0x000fe200000010ff */
[----:B------:R-:W-:Y:S01]  /*eb80*/  ULDC.64 UR14, c[0x0][0xc00] ;  /* 0x00030000000e7ab9 */ /* 0x000fe20000000a00 */
[----:B------:R-:W-:Y:S01]  /*eb90*/  F2FP.BF16.F32.PACK_AB R5, R27, R26 ;  /* 0x0000001a1b05723e */ /* 0x000fe200000010ff */
[----:B------:R-:W-:Y:S01]  /*eba0*/  ULDC.64 UR12, c[0x0][0xc00] ;  /* 0x00030000000c7ab9 */ /* 0x000fe20000000a00 */
[----:B------:R-:W-:Y:S01]  /*ebb0*/  F2FP.BF16.F32.PACK_AB R8, R33, R32 ;  /* 0x000000202108723e */ /* 0x000fe200000010ff */
[----:B------:R-:W-:Y:S01]  /*ebc0*/  UIMAD.WIDE UR12, UR43, 0x4, UR12 ;  /* 0x000000042b0c78a5 */ /* 0x000fe2000f8e020c */
[----:B------:R-:W-:Y:S02]  /*ebd0*/  F2FP.BF16.F32.PACK_AB R10, R37, R36 ;  /* 0x00000024250a723e */ /* 0x000fe400000010ff */
[----:B------:R-:W-:Y:S01]  /*ebe0*/  F2FP.BF16.F32.PACK_AB R11, R39, R38 ;  /* 0x00000026270b723e */ /* 0x000fe200000010ff */
[----:B------:R-:W-:Y:S01]  /*ebf0*/  UMOV UR10, UR46 ;  /* 0x0000002e000a7c82 */ /* 0x000fe20008000000 */
[----:B0-----:R-:W-:Y:S01]  /*ec00*/  UMOV UR11, UR4 ;  /* 0x00000004000b7c82 */ /* 0x001fe20008000000 */
[----:B------:R-:W-:Y:S01]  /*ec10*/  ULDC UR4, c[0x0][0xad4] ;  /* 0x0002b50000047ab9 */ /* 0x000fe20000000800 */
[----:B------:R-:W-:-:S02]  /*ec20*/  IMAD.U32 R14, RZ, RZ, UR10 ;  /* 0x0000000aff0e7e24 */ /* 0x000fc4000f8e00ff */
[----:B------:R-:W-:Y:S01]  /*ec30*/  IMAD.U32 R15, RZ, RZ, UR11 ;  /* 0x0000000bff0f7e24 */ /* 0x000fe2000f8e00ff */
[----:B------:R-:W-:Y:S02]  /*ec40*/  ULDC.64 UR10, c[0x0][0xc08] ;  /* 0x00030200000a7ab9 */ /* 0x000fe40000000a00 */
[----:B------:R-:W-:-:S04]  /*ec50*/  UISETP.NE.U32.AND UP0, UPT, UR10, URZ, UPT ;  /* 0x0000003f0a00728c */ /* 0x000fc8000bf05070 */
[----:B------:R-:W-:-:S11]  /*ec60*/  UISETP.NE.AND.EX UP0, UPT, UR11, URZ, UPT, UP0 ;  /* 0x0000003f0b00728c */ /* 0x000fd6000bf05300 */
[----:B------:R-:W-:Y:S02]  /*ec70*/  @UP0 ULDC.64 UR10, c[0x0][0xc08] ;  /* 0x00030200000a0ab9 */ /* 0x000fe40000000a00 */
[----:B------:R-:W-:Y:S01]  /*ec80*/  @UP0 UIMAD.WIDE UR10, UR43, 0x4, UR10 ;  /* 0x000000042b0a08a5 */ /* 0x000fe2000f8e020a */
[----:B------:R-:W-:Y:S01]  /*ec90*/  BAR.SYNC.DEFER_BLOCKING 0x1, 0x100 ;  /* 0x0044000000007b1d */ /* 0x000fe20000010000 */
[----:B---3--:R-:W-:-:S03]  /*eca0*/  IMAD.WIDE R20, R0, 0x2, R14 ;  /* 0x0000000200147825 */ /* 0x008fc600078e020e */
        /* <DEDUP_REMOVED lines=11> */
[--C-:B0-----:R-:W-:Y:S01]  /*ed60*/  IMAD.X R5, RZ, RZ, R21.reuse, P0 ;  /* 0x000000ffff057224 */ /* 0x101fe200000e0615 */
[----:B------:R-:W-:Y:S02]  /*ed70*/  LOP3.LUT R4, R0, R9, RZ, 0x3c, !PT ;  /* 0x0000000900047212 */ /* 0x000fe400078e3cff */
[----:B------:R-:W-:Y:S02]  /*ed80*/  IADD3 R153, P0, R20, 0x40, RZ ;  /* 0x0000004014997810 */ /* 0x000fe40007f1e0ff */
[----:B------:R-:W-:Y:S02]  /*ed90*/  MOV R0, R4 ;  /* 0x0000000400007202 */ /* 0x000fe40000000f00 */
[----:B------:R-:W-:Y:S01]  /*eda0*/  LOP3.LUT R4, R153, 0x380, RZ, 0xc0, !PT ;  /* 0x0000038099047812 */ /* 0x000fe200078ec0ff */
[----:B------:R-:W-:Y:S01]  /*edb0*/  IMAD.X R7, RZ, RZ, R21, P0 ;  /* 0x000000ffff077224 */ /* 0x000fe200000e0615 */
[----:B------:R-:W-:-:S02]  /*edc0*/  F2FP.BF16.F32.PACK_AB R9, R35, R34 ;  /* 0x000000222309723e */ /* 0x000fc400000010ff */
[----:B------:R-:W-:Y:S02]  /*edd0*/  SHF.R.U64 R4, R4, 0x3, RZ ;  /* 0x0000000304047819 */ /* 0x000fe400000012ff */
[----:B------:R-:W-:Y:S01]  /*ede0*/  F2FP.BF16.F32.PACK_AB R5, R43, R42 ;  /* 0x0000002a2b05723e */ /* 0x000fe200000010ff */
[----:B------:R0:W-:Y:S01]  /*edf0*/  STSM.16.M88.4 [R0], R8 ;  /* 0x0000000800007844 */ /* 0x0001e20000000200 */
[----:B------:R-:W-:Y:S02]  /*ee00*/  LOP3.LUT R6, R4, R153, RZ, 0x3c, !PT ;  /* 0x0000009904067212 */ /* 0x000fe400078e3cff */
[----:B------:R-:W-:Y:S02]  /*ee10*/  IADD3 R153, P0, R20, 0x60, RZ ;  /* 0x0000006014997810 */ /* 0x000fe40007f1e0ff */
[----:B------:R-:W-:Y:S02]  /*ee20*/  MOV R13, R6 ;  /* 0x00000006000d7202 */ /* 0x000fe40000000f00 */
[----:B------:R-:W-:-:S02]  /*ee30*/  F2FP.BF16.F32.PACK_AB R4, R41, R40 ;  /* 0x000000282904723e */ /* 0x000fc400000010ff */
[----:B------:R-:W-:Y:S02]  /*ee40*/  F2FP.BF16.F32.PACK_AB R6, R45, R44 ;  /* 0x0000002c2d06723e */ /* 0x000fe400000010ff */
[----:B------:R-:W-:Y:S02]  /*ee50*/  F2FP.BF16.F32.PACK_AB R7, R47, R46 ;  /* 0x0000002e2f07723e */ /* 0x000fe400000010ff */
[----:B0-----:R-:W-:-:S03]  /*ee60*/  LOP3.LUT R0, R153, 0x380, RZ, 0xc0, !PT ;  /* 0x0000038099007812 */ /* 0x001fc600078ec0ff */
[----:B------:R0:W-:Y:S01]  /*ee70*/  STSM.16.M88.4 [R13], R4 ;  /* 0x000000040d007844 */ /* 0x0001e20000000200 */
[----:B------:R-:W-:Y:S02]  /*ee80*/  F2FP.BF16.F32.PACK_AB R8, R49, R48 ;  /* 0x000000303108723e */ /* 0x000fe400000010ff */
[----:B------:R-:W-:Y:S02]  /*ee90*/  SHF.R.U64 R0, R0, 0x3, RZ ;  /* 0x0000000300007819 */ /* 0x000fe400000012ff */
[----:B------:R-:W-:Y:S02]  /*eea0*/  F2FP.BF16.F32.PACK_AB R9, R51, R50 ;  /* 0x000000323309723e */ /* 0x000fe400000010ff */
[----:B------:R-:W-:Y:S02]  /*eeb0*/  F2FP.BF16.F32.PACK_AB R10, R53, R52 ;  /* 0x00000034350a723e */ /* 0x000fe400000010ff */
[----:B------:R-:W-:Y:S01]  /*eec0*/  F2FP.BF16.F32.PACK_AB R11, R55, R54 ;  /* 0x00000036370b723e */ /* 0x000fe200000010ff */
[----:B0-----:R-:W-:Y:S01]  /*eed0*/  IMAD.X R5, RZ, RZ, R21, P0 ;  /* 0x000000ffff057224 */ /* 0x001fe200000e0615 */
[----:B------:R-:W-:-:S02]  /*eee0*/  LOP3.LUT R4, R0, R153, RZ, 0x3c, !PT ;  /* 0x0000009900047212 */ /* 0x000fc400078e3cff */
[----:B------:R-:W-:Y:S02]  /*eef0*/  IADD3 R153, P0, R20, 0x2000, RZ ;  /* 0x0000200014997810 */ /* 0x000fe40007f1e0ff */
[----:B------:R-:W-:Y:S02]  /*ef00*/  MOV R0, R4 ;  /* 0x0000000400007202 */ /* 0x000fe40000000f00 */
[----:B------:R-:W-:Y:S01]  /*ef10*/  LOP3.LUT R4, R153, 0x380, RZ, 0xc0, !PT ;  /* 0x0000038099047812 */ /* 0x000fe200078ec0ff */
[----:B------:R-:W-:Y:S01]  /*ef20*/  IMAD.X R7, RZ, RZ, R21, P0 ;  /* 0x000000ffff077224 */ /* 0x000fe200000e0615 */
[----:B------:R-:W-:Y:S01]  /*ef30*/  F2FP.BF16.F32.PACK_AB R5, R59, R58 ;  /* 0x0000003a3b05723e */ /* 0x000fe200000010ff */
[----:B------:R0:W-:Y:S01]  /*ef40*/  STSM.16.M88.4 [R0], R8 ;  /* 0x0000000800007844 */ /* 0x0001e20000000200 */
[----:B------:R-:W-:-:S04]  /*ef50*/  SHF.R.U64 R4, R4, 0x3, RZ ;  /* 0x0000000304047819 */ /* 0x000fc800000012ff */
[----:B------:R-:W-:Y:S02]  /*ef60*/  LOP3.LUT R6, R4, R153, RZ, 0x3c, !PT ;  /* 0x0000009904067212 */ /* 0x000fe400078e3cff */
[----:B------:R-:W-:Y:S02]  /*ef70*/  IADD3 R153, P0, R20, 0x2020, RZ ;  /* 0x0000202014997810 */ /* 0x000fe40007f1e0ff */
[----:B------:R-:W-:Y:S02]  /*ef80*/  MOV R13, R6 ;  /* 0x00000006000d7202 */ /* 0x000fe40000000f00 */
[----:B------:R-:W-:Y:S02]  /*ef90*/  F2FP.BF16.F32.PACK_AB R4, R57, R56 ;  /* 0x000000383904723e */ /* 0x000fe400000010ff */
[----:B------:R-:W-:Y:S02]  /*efa0*/  F2FP.BF16.F32.PACK_AB R6, R61, R60 ;  /* 0x0000003c3d06723e */ /* 0x000fe400000010ff */
[----:B------:R-:W-:-:S02]  /*efb0*/  F2FP.BF16.F32.PACK_AB R7, R63, R62 ;  /* 0x0000003e3f07723e */ /* 0x000fc400000010ff */
[----:B0-----:R-:W-:Y:S02]  /*efc0*/  LOP3.LUT R0, R153, 0x380, RZ, 0xc0, !PT ;  /* 0x0000038099007812 */ /* 0x001fe400078ec0ff */
[----:B------:R-:W-:Y:S01]  /*efd0*/  F2FP.BF16.F32.PACK_AB R8, R65, R64 ;  /* 0x000000404108723e */ /* 0x000fe200000010ff */
[----:B------:R0:W-:Y:S01]  /*efe0*/  STSM.16.M88.4 [R13], R4 ;  /* 0x000000040d007844 */ /* 0x0001e20000000200 */
        /* <DEDUP_REMOVED lines=94> */
[C---:B------:R-:W-:Y:S02]  /*f5d0*/  IADD3 R153, P1, R20.reuse, 0x6040, RZ ;  /* 0x0000604014997810 */ /* 0x040fe40007f3e0ff */
[----:B------:R-:W-:Y:S02]  /*f5e0*/  IADD3 R7, P0, R20, 0x6060, RZ ;  /* 0x0000606014077810 */ /* 0x000fe40007f1e0ff */
[----:B------:R-:W-:Y:S01]  /*f5f0*/  MOV R0, R4 ;  /* 0x0000000400007202 */ /* 0x000fe20000000f00 */
[--C-:B------:R-:W-:Y:S01]  /*f600*/  IMAD.X R5, RZ, RZ, R21.reuse, P1 ;  /* 0x000000ffff057224 */ /* 0x100fe200008e0615 */
[----:B------:R-:W-:Y:S01]  /*f610*/  LOP3.LUT R4, R153, 0x380, RZ, 0xc0, !PT ;  /* 0x0000038099047812 */ /* 0x000fe200078ec0ff */
[----:B------:R-:W-:Y:S01]  /*f620*/  IMAD.X R21, RZ, RZ, R21, P0 ;  /* 0x000000ffff157224 */ /* 0x000fe200000e0615 */
[----:B------:R-:W-:Y:S01]  /*f630*/  LOP3.LUT R6, R7, 0x380, RZ, 0xc0, !PT ;  /* 0x0000038007067812 */ /* 0x000fe200078ec0ff */
[----:B------:R0:W-:Y:S01]  /*f640*/  STSM.16.M88.4 [R0], R8 ;  /* 0x0000000800007844 */ /* 0x0001e20000000200 */
[----:B------:R-:W-:-:S02]  /*f650*/  SHF.R.U64 R4, R4, 0x3, RZ ;  /* 0x0000000304047819 */ /* 0x000fc400000012ff */
[----:B------:R-:W-:Y:S02]  /*f660*/  SHF.R.U64 R6, R6, 0x3, RZ ;  /* 0x0000000306067819 */ /* 0x000fe400000012ff */
[----:B------:R-:W-:Y:S02]  /*f670*/  LOP3.LUT R4, R4, R153, RZ, 0x3c, !PT ;  /* 0x0000009904047212 */ /* 0x000fe400078e3cff */
[----:B------:R-:W-:Y:S02]  /*f680*/  LOP3.LUT R20, R6, R7, RZ, 0x3c, !PT ;  /* 0x0000000706147212 */ /* 0x000fe400078e3cff */
[----:B------:R-:W-:Y:S02]  /*f690*/  F2FP.BF16.F32.PACK_AB R6, R141, R140 ;  /* 0x0000008c8d06723e */ /* 0x000fe400000010ff */
[----:B------:R-:W-:Y:S02]  /*f6a0*/  F2FP.BF16.F32.PACK_AB R7, R143, R142 ;  /* 0x0000008e8f07723e */ /* 0x000fe400000010ff */
[----:B------:R-:W-:-:S02]  /*f6b0*/  MOV R20, R20 ;  /* 0x0000001400147202 */ /* 0x000fc40000000f00 */
[----:B------:R-:W-:Y:S02]  /*f6c0*/  PLOP3.LUT P1, PT, PT, PT, UP0, 0x80, 0x0 ;  /* 0x000000000000781c */ /* 0x000fe40003f2f008 */
[----:B0-----:R-:W-:Y:S02]  /*f6d0*/  MOV R0, R4 ;  /* 0x0000000400007202 */ /* 0x001fe40000000f00 */
[----:B------:R-:W-:Y:S02]  /*f6e0*/  F2FP.BF16.F32.PACK_AB R4, R137, R136 ;  /* 0x000000888904723e */ /* 0x000fe400000010ff */
[----:B------:R-:W-:Y:S02]  /*f6f0*/  F2FP.BF16.F32.PACK_AB R5, R139, R138 ;  /* 0x0000008a8b05723e */ /* 0x000fe400000010ff */
[----:B------:R-:W-:Y:S02]  /*f700*/  F2FP.BF16.F32.PACK_AB R8, R145, R144 ;  /* 0x000000909108723e */ /* 0x000fe400000010ff */
[----:B------:R-:W-:Y:S01]  /*f710*/  F2FP.BF16.F32.PACK_AB R9, R147, R146 ;  /* 0x000000929309723e */ /* 0x000fe200000010ff */
[----:B------:R0:W-:Y:S01]  /*f720*/  STSM.16.M88.4 [R0], R4 ;  /* 0x0000000400007844 */ /* 0x0001e20000000200 */
[----:B------:R-:W-:-:S02]  /*f730*/  F2FP.BF16.F32.PACK_AB R10, R149, R148 ;  /* 0x00000094950a723e */ /* 0x000fc400000010ff */
[----:B------:R-:W-:Y:S02]  /*f740*/  F2FP.BF16.F32.PACK_AB R11, R151, R150 ;  /* 0x00000096970b723e */ /* 0x000fe400000010ff */
[----:B------:R-:W-:-:S03]  /*f750*/  ISETP.NE.U32.AND P0, PT, RZ, UR14, PT ;  /* 0x0000000eff007c0c */ /* 0x000fc6000bf05070 */
[----:B------:R1:W-:Y:S01]  /*f760*/  STSM.16.M88.4 [R20], R8 ;  /* 0x0000000814007844 */ /* 0x0003e20000000200 */
[----:B------:R-:W-:Y:S01]  /*f770*/  BAR.SYNC.DEFER_BLOCKING 0x1, 0x100 ;  /* 0x0044000000007b1d */ /* 0x000fe20000010000 */
[----:B------:R-:W-:Y:S01]  /*f780*/  ISETP.NE.AND.EX P0, PT, RZ, UR15, PT, P0 ;  /* 0x0000000fff007c0c */ /* 0x000fe2000bf05300 */
[----:B0-----:R-:W-:Y:S02]  /*f790*/  IMAD.U32 R4, RZ, RZ, UR10 ;  /* 0x0000000aff047e24 */ /* 0x001fe4000f8e00ff */
[----:B------:R-:W-:-:S05]  /*f7a0*/  IMAD.U32 R5, RZ, RZ, UR11 ;  /* 0x0000000bff057e24 */ /* 0x000fca000f8e00ff */
[----:B------:R0:W3:Y:S02]  /*f7b0*/  @P1 LDG.E R6, desc[UR40][R4.64] ;  /* 0x0000002804061981 */ /* 0x0000e4000c1e1900 */
[----:B0-----:R-:W-:Y:S02]  /*f7c0*/  IMAD.U32 R4, RZ, RZ, UR12 ;  /* 0x0000000cff047e24 */ /* 0x001fe4000f8e00ff */
[----:B------:R-:W-:-:S05]  /*f7d0*/  IMAD.U32 R5, RZ, RZ, UR13 ;  /* 0x0000000dff057e24 */ /* 0x000fca000f8e00ff */
[----:B------:R1:W5:Y:S01]  /*f7e0*/  @P0 LDG.E R0, desc[UR40][R4.64] ;  /* 0x0000002804000981 */ /* 0x000362000c1e1900 */
[----:B------:R-:W-:Y:S01]  /*f7f0*/  UISETP.NE.AND UP0, UPT, UR9, URZ, UPT ;  /* 0x0000003f0900728c */ /* 0x000fe2000bf05270 */
[----:B------:R-:W-:Y:S01]  /*f800*/  ULDC UR8, c[0x0][0xa88] ;  /* 0x0002a20000087ab9 */ /* 0x000fe20000000800 */
[----:B------:R-:W-:Y:S02]  /*f810*/  ULOP3.LUT UR45, UR45, 0xff, URZ, 0xc0, !UPT ;  /* 0x000000ff2d2d7892 */ /* 0x000fe4000f8ec03f */
[----:B------:R-:W-:Y:S01]  /*f820*/  USEL UR10, UR9, UR4, UP0 ;  /* 0x00000004090a7287 */ /* 0x000fe20008000000 */
[----:B---3--:R-:W-:Y:S01]  /*f830*/  @P1 R2UR UR8, R6 ;  /* 0x00000000060812ca */ /* 0x008fe200000e0000 */
[----:B-1----:R-:W-:-:S14]  /*f840*/  @P1 BRA `(.L_x_2422) ;  /* 0x0000000000281947 */ /* 0x002fdc0003800000 */
[----:B------:R-:W-:Y:S05]  /*f850*/  @!P0 BRA `(.L_x_2422) ;  /* 0x0000000000248947 */ /* 0x000fea0003800000 */
[----:B------:R-:W-:Y:S02]  /*f860*/  IMAD.U32 R4, RZ, RZ, UR12 ;  /* 0x0000000cff047e24 */ /* 0x000fe4000f8e00ff */
[----:B------:R-:W-:Y:S02]  /*f870*/  IMAD.U32 R6, RZ, RZ, UR12 ;  /* 0x0000000cff067e24 */ /* 0x000fe4000f8e00ff */
[----:B------:R-:W-:Y:S02]  /*f880*/  IMAD.U32 R5, RZ, RZ, UR13 ;  /* 0x0000000dff057e24 */ /* 0x000fe4000f8e00ff */
[----:B------:R-:W-:-:S03]  /*f890*/  IMAD.U32 R7, RZ, RZ, UR13 ;  /* 0x0000000dff077e24 */ /* 0x000fc6000f8e00ff */
[----:B------:R-:W3:Y:S04]  /*f8a0*/  LDG.E R4, desc[UR40][R4.64] ;  /* 0x0000002804047981 */ /* 0x000ee8000c1e1900 */
[----:B------:R-:W4:Y:S01]  /*f8b0*/  LDG.E R6, desc[UR40][R6.64+0x4] ;  /* 0x0000042806067981 */ /* 0x000f22000c1e1900 */
[----:B---3--:R-:W-:Y:S02]  /*f8c0*/  R2UR UR4, R4 ;  /* 0x00000000040472ca */ /* 0x008fe400000e0000 */
[----:B----4-:R-:W-:-:S13]  /*f8d0*/  R2UR UR8, R6 ;  /* 0x00000000060872ca */ /* 0x010fda00000e0000 */
[----:B------:R-:W-:-:S12]  /*f8e0*/  UIADD3 UR8, -UR4, UR8, URZ ;  /* 0x0000000804087290 */ /* 0x000fd8000fffe13f */
.L_x_2422:
        /* <DEDUP_REMOVED lines=11> */
[----:B------:R-:W3:Y:S01]  /*f9a0*/  LDL R11, [R1+0x40] ;  /* 0x00004000010b7983 */ /* 0x000ee20000100800 */
[----:B------:R-:W0:Y:S01]  /*f9b0*/  LDC R0, c[0x0][0xbe8] ;  /* 0x0002fa00ff007b82 */ /* 0x000e220000000800 */
[----:B------:R-:W-:Y:S01]  /*f9c0*/  UISETP.GT.AND UP1, UPT, UR10, 0x1, UPT ;  /* 0x000000010a00788c */ /* 0x000fe2000bf24270 */
[----:B------:R-:W-:Y:S01]  /*f9d0*/  VIADD R9, R186, UR42 ;  /* 0x0000002aba097c36 */ /* 0x000fe20008000000 */
[----:B------:R-:W-:Y:S01]  /*f9e0*/  UMOV UR20, 0x9b8 ;  /* 0x000009b800147882 */ /* 0x000fe20000000000 */
[----:B------:R-:W-:Y:S01]  /*f9f0*/  UISETP.NE.U32.AND UP0, UPT, UR14, URZ, UPT ;  /* 0x0000003f0e00728c */ /* 0x000fe2000bf05070 */
[----:B------:R-:W-:Y:S01]  /*fa00*/  VIADD R20, R16, UR42 ;  /* 0x0000002a10147c36 */ /* 0x000fe20008000000 */
[----:B------:R-:W-:Y:S01]  /*fa10*/  USEL UR20, UR20, 0x978, UP1 ;  /* 0x0000097814147887 */ /* 0x000fe20008800000 */
[----:B------:R-:W-:Y:S01]  /*fa20*/  IMAD.MOV.U32 R5, RZ, RZ, R9 ;  /* 0x000000ffff057224 */ /* 0x000fe200078e0009 */
[----:B------:R-:W-:Y:S02]  /*fa30*/  UISETP.NE.AND.EX UP0, UPT, UR15, URZ, UPT, UP0 ;  /* 0x0000003f0f00728c */ /* 0x000fe4000bf05300 */
[----:B------:R-:W-:-:S02]  /*fa40*/  USEL UR16, UR45, URZ, UP1 ;  /* 0x0000003f2d107287 */ /* 0x000fc40008800000 */
[----:B------:R-:W-:Y:S02]  /*fa50*/  USEL UR18, UR43, URZ, !UP0 ;  /* 0x0000003f2b127287 */ /* 0x000fe4000c000000 */
[----:B------:R-:W-:-:S04]  /*fa60*/  USHF.R.S32.HI UR17, URZ, 0x1f, UR43 ;  /* 0x0000001f3f117899 */ /* 0x000fc8000801142b */
[----:B------:R-:W-:Y:S01]  /*fa70*/  ULDC.64 UR14, c[0x0][UR20+0x228] ;  /* 0x00008a00140e7abb */ /* 0x000fe20008000a00 */
[----:B------:R-:W-:Y:S01]  /*fa80*/  ULDC.64 UR10, c[0x0][UR20+0x220] ;  /* 0x00008800140a7abb */ /* 0x000fe20008000a00 */
[----:B------:R-:W-:Y:S02]  /*fa90*/  UIMAD.WIDE.U32 UR22, UR14, UR16, URZ ;  /* 0x000000100e1672a5 */ /* 0x000fe4000f8e003f */
[----:B------:R-:W-:Y:S01]  /*faa0*/  UIMAD UR21, UR15, UR16, URZ ;  /* 0x000000100f1572a4 */ /* 0x000fe2000f8e023f */
[----:B0-----:R-:W-:Y:S01]  /*fab0*/  ISETP.NE.AND P0, PT, R0, 0x1, PT ;  /* 0x000000010000780c */ /* 0x001fe20003f05270 */
[----:B------:R-:W-:Y:S01]  /*fac0*/  UIMAD.WIDE.U32 UR14, UR10, UR18, URZ ;  /* 0x000000120a0e72a5 */ /* 0x000fe2000f8e003f */
[----:B------:R-:W-:Y:S01]  /*fad0*/  ULDC.64 UR12, c[0x0][UR20+0x218] ;  /* 0x00008600140c7abb */ /* 0x000fe20008000a00 */
[----:B------:R-:W-:Y:S02]  /*fae0*/  USEL UR19, UR17, URZ, !UP0 ;  /* 0x0000003f11137287 */ /* 0x000fe4000c000000 */
[----:B------:R-:W-:-:S02]  /*faf0*/  UIMAD UR18, UR11, UR18, URZ ;  /* 0x000000120b1272a4 */ /* 0x000fc4000f8e023f */
[----:B------:R-:W-:Y:S02]  /*fb00*/  UIMAD.WIDE.U32 UR16, UR12, UR44, URZ ;  /* 0x0000002c0c1072a5 */ /* 0x000fe4000f8e003f */
[----:B------:R-:W-:Y:S02]  /*fb10*/  UIMAD UR12, UR13, UR44, URZ ;  /* 0x0000002c0d0c72a4 */ /* 0x000fe4000f8e023f */
[----:B------:R-:W-:Y:S02]  /*fb20*/  UIMAD UR18, UR10, UR19, UR18 ;  /* 0x000000130a1272a4 */ /* 0x000fe4000f8e0212 */
[----:B------:R-:W0:Y:S01]  /*fb30*/  @P0 LDC R4, c[0x0][0xbec] ;  /* 0x0002fb00ff040b82 */ /* 0x000e220000000800 */
[----:B------:R-:W-:Y:S02]  /*fb40*/  UIADD3 UR21, UR23, UR21, URZ ;  /* 0x0000001517157290 */ /* 0x000fe4000fffe03f */
[----:B------:R-:W-:Y:S02]  /*fb50*/  UIADD3 UR10, UR17, UR12, URZ ;  /* 0x0000000c110a7290 */ /* 0x000fe4000fffe03f */
[----:B------:R-:W-:-:S02]  /*fb60*/  UIADD3 UR16, UP0, UP2, UR14, UR16, UR4 ;  /* 0x000000100e107290 */ /* 0x000fc4000fa1e004 */
[----:B------:R-:W-:Y:S01]  /*fb70*/  UIADD3 UR12, UR15, UR18, URZ ;  /* 0x000000120f0c7290 */ /* 0x000fe2000fffe03f */
[----:B------:R-:W1:Y:S01]  /*fb80*/  @P0 LDC R7, c[0x0][0xbf0] ;  /* 0x0002fc00ff070b82 */ /* 0x000e620000000800 */
[----:B------:R-:W-:Y:S02]  /*fb90*/  IMAD.U32 R6, RZ, RZ, UR21 ;  /* 0x00000015ff067e24 */ /* 0x000fe4000f8e00ff */
[----:B------:R-:W-:-:S03]  /*fba0*/  UIADD3.X UR12, UR12, UR10, UR24, UP0, UP2 ;  /* 0x0000000a0c0c7290 */ /* 0x000fc600087e4418 */
[----:B------:R-:W-:Y:S01]  /*fbb0*/  ULDC.64 UR10, c[0x0][UR20+0x210] ;  /* 0x00008400140a7abb */ /* 0x000fe20008000a00 */
[----:B0-----:R-:W-:-:S05]  /*fbc0*/  @P0 IMAD.HI.U32 R4, R9, R4, RZ ;  /* 0x0000000409040227 */ /* 0x001fca00078e00ff */
[----:B-1----:R-:W-:Y:S01]  /*fbd0*/  @P0 SHF.R.U32.HI R5, RZ, R7, R4 ;  /* 0x00000007ff050219 */ /* 0x002fe20000011604 */
[----:B------:R-:W-:-:S04]  /*fbe0*/  IMAD.U32 R4, RZ, RZ, UR22 ;  /* 0x00000016ff047e24 */ /* 0x000fc8000f8e00ff */
[--C-:B------:R-:W-:Y:S01]  /*fbf0*/  IMAD.MOV R7, RZ, RZ, -R5.reuse ;  /* 0x000000ffff077224 */ /* 0x100fe200078e0a05 */
[----:B------:R-:W-:Y:S02]  /*fc00*/  IADD3 R4, P0, P2, R5, UR16, R4 ;  /* 0x0000001005047c10 */ /* 0x000fe4000fa1e004 */
[----:B------:R-:W-:Y:S01]  /*fc10*/  SHF.R.S32.HI R5, RZ, 0x1f, R5 ;  /* 0x0000001fff057819 */ /* 0x000fe20000011405 */
[----:B------:R-:W-:-:S03]  /*fc20*/  IMAD R7, R0, R7, R9 ;  /* 0x0000000700077224 */ /* 0x000fc600078e0209 */
        /* <DEDUP_REMOVED lines=9> */
[----:B------:R-:W-:Y:S02]  /*fcc0*/  IMAD.IADD R5, R5, 0x1, R9 ;  /* 0x0000000105057824 */ /* 0x000fe400078e0209 */
[----:B------:R-:W-:Y:S03]  /*fcd0*/  SHFL.IDX PT, R6, R8, 0x1, 0x1c1f ;  /* 0x003c1f0008067f89 */ /* 0x000fe600000e0000 */
[----:B------:R-:W-:Y:S02]  /*fce0*/  LEA.HI.X R10, R4, UR13, R5, 0x2, P0 ;  /* 0x0000000d040a7c11 */ /* 0x000fe400080f1405 */
[----:B------:R-:W-:Y:S04]  /*fcf0*/  SHFL.IDX PT, R4, R8, RZ, 0x1c1f ;  /* 0x001c1fff08047589 */ /* 0x000fe800000e0000 */
[----:B------:R-:W0:Y:S04]  /*fd00*/  SHFL.IDX PT, R5, R10, RZ, 0x1c1f ;  /* 0x001c1fff0a057589 */ /* 0x000e2800000e0000 */
[----:B------:R-:W1:Y:S01]  /*fd10*/  SHFL.IDX PT, R7, R10, 0x1, 0x1c1f ;  /* 0x003c1f000a077f89 */ /* 0x000e6200000e0000 */
[----:B---3--:R-:W-:-:S02]  /*fd20*/  IMAD.MOV R9, RZ, RZ, -R11 ;  /* 0x000000ffff097224 */ /* 0x008fc400078e0a0b */
[----:B------:R-:W-:Y:S02]  /*fd30*/  IMAD R11, R0, UR8, RZ ;  /* 0x00000008000b7c24 */ /* 0x000fe4000f8e02ff */
[----:B------:R-:W-:Y:S01]  /*fd40*/  VIADD R0, R20, 0x8 ;  /* 0x0000000814007836 */ /* 0x000fe20000000000 */
[----:B------:R-:W-:-:S04]  /*fd50*/  ISETP.NE.AND P0, PT, R2, R9, PT ;  /* 0x000000090200720c */ /* 0x000fc80003f05270 */
[-C--:B------:R-:W-:Y:S02]  /*fd60*/  ISETP.GE.OR P2, PT, R20, R11.reuse, P0 ;  /* 0x0000000b1400720c */ /* 0x080fe40000746670 */
[----:B------:R-:W-:-:S11]  /*fd70*/  ISETP.GE.OR P0, PT, R0, R11, P0 ;  /* 0x0000000b0000720c */ /* 0x000fd60000706670 */
[----:B0-----:R0:W-:Y:S04]  /*fd80*/  @!P2 ST.E desc[UR40][R4.64], R3 ;  /* 0x000000030400a985 */ /* 0x0011e8000c101928 */
[----:B-1----:R0:W-:Y:S02]  /*fd90*/  @!P0 ST.E desc[UR40][R6.64], R12 ;  /* 0x0000000c06008985 */ /* 0x0021e4000c101928 */
.L_x_2423:
[----:B------:R-:W-:Y:S05]  /*fda0*/  @P1 BRA `(.L_x_2424) ;  /* 0x0000001000481947 */ /* 0x000fea0003800000 */
[----:B0-----:R-:W-:Y:S01]  /*fdb0*/  IMAD R3, R220, 0x40, R185 ;  /* 0x00000040dc037824 */ /* 0x001fe200078e02b9 */
[----:B------:R-:W0:Y:S01]  /*fdc0*/  LDC R81, c[0x0][0xbe8] ;  /* 0x0002fa00ff517b82 */ /* 0x000e220000000800 */
[----:B------:R-:W-:Y:S01]  /*fdd0*/  ULDC UR16, c[0x0][0xac8] ;  /* 0x0002b20000107ab9 */ /* 0x000fe20000000800 */
[----:B------:R-:W-:Y:S01]  /*fde0*/  ULDC.64 UR14, c[0x0][0xaa0] ;  /* 0x0002a800000e7ab9 */ /* 0x000fe20000000a00 */
[----:B------:R-:W-:-:S03]  /*fdf0*/  IMAD.WIDE R14, R3, 0x2, R14 ;  /* 0x00000002030e7825 */ /* 0x000fc600078e020e */
[C---:B------:R-:W-:Y:S02]  /*fe00*/  IADD3 R41, P2, R14.reuse, 0x7000, RZ ;  /* 0x000070000e297810 */ /* 0x040fe40007f5e0ff */
[----:B------:R-:W-:Y:S02]  /*fe10*/  IADD3 R9, P3, R14, 0x1000, RZ ;  /* 0x000010000e097810 */ /* 0x000fe40007f7e0ff */
[----:B------:R-:W-:Y:S02]  /*fe20*/  LOP3.LUT R40, R41, 0x380, RZ, 0xc0, !PT ;  /* 0x0000038029287812 */ /* 0x000fe400078ec0ff */
[----:B------:R-:W-:Y:S02]  /*fe30*/  LOP3.LUT R8, R9, 0x380, RZ, 0xc0, !PT ;  /* 0x0000038009087812 */ /* 0x000fe400078ec0ff */
[----:B------:R-:W-:Y:S02]  /*fe40*/  SHF.R.U64 R40, R40, 0x3, RZ ;  /* 0x0000000328287819 */ /* 0x000fe400000012ff */
[----:B------:R-:W-:-:S02]  /*fe50*/  SHF.R.U64 R8, R8, 0x3, RZ ;  /* 0x0000000308087819 */ /* 0x000fc400000012ff */
[----:B------:R-:W-:Y:S02]  /*fe60*/  IADD3 R33, P0, R14, 0x5000, RZ ;  /* 0x000050000e217810 */ /* 0x000fe40007f1e0ff */
[----:B------:R-:W-:Y:S01]  /*fe70*/  LOP3.LUT R40, R40, R41, RZ, 0x3c, !PT ;  /* 0x0000002928287212 */ /* 0x000fe200078e3cff */
[--C-:B------:R-:W-:Y:S01]  /*fe80*/  IMAD.X R41, RZ, RZ, R15.reuse, P2 ;  /* 0x000000ffff297224 */ /* 0x100fe200010e060f */
[----:B------:R-:W-:Y:S01]  /*fe90*/  LOP3.LUT R8, R8, R9, RZ, 0x3c, !PT ;  /* 0x0000000908087212 */ /* 0x000fe200078e3cff */
[----:B------:R-:W-:Y:S01]  /*fea0*/  IMAD.X R9, RZ, RZ, R15, P3 ;  /* 0x000000ffff097224 */ /* 0x000fe200018e060f */
[C---:B------:R-:W-:Y:S02]  /*feb0*/  IADD3 R69, P2, R14.reuse, 0xe000, RZ ;  /* 0x0000e0000e457810 */ /* 0x040fe40007f5e0ff */
[----:B------:R-:W-:Y:S01]  /*fec0*/  LOP3.LUT R32, R33, 0x380, RZ, 0xc0, !PT ;  /* 0x0000038021207812 */ /* 0x000fe200078ec0ff */
[----:B------:R-:W-:Y:S01]  /*fed0*/  UIMAD UR12, UR24, UR14, URZ ;  /* 0x0000000e180c72a4 */ /* 0x000fe2000f8e023f */
[C---:B------:R-:W-:Y:S01]  /*fee0*/  IADD3 R45, P3, R14.reuse, 0x8000, RZ ;  /* 0x000080000e2d7810 */ /* 0x040fe20007f7e0ff */
[C---:B------:R-:W-:Y:S01]  /*fef0*/  VIADD R101, R185.reuse, 0x80 ;  /* 0x00000080b9657836 */ /* 0x040fe20000000000 */
[----:B------:R-:W-:Y:S01]  /*ff00*/  IADD3 R37, P1, R14, 0x6000, RZ ;  /* 0x000060000e257810 */ /* 0x000fe20007f3e0ff */
[----:B------:R-:W-:Y:S01]  /*ff10*/  VIADD R97, R185, 0xc0 ;  /* 0x000000c0b9617836 */ /* 0x000fe20000000000 */
[----:B------:R-:W-:Y:S01]  /*ff20*/  LOP3.LUT R68, R69, 0x380, RZ, 0xc0, !PT ;  /* 0x0000038045447812 */ /* 0x000fe200078ec0ff */
[----:B------:R-:W-:Y:S01]  /*ff30*/  UIMAD.WIDE.U32 UR10, UR4, UR14, URZ ;  /* 0x0000000e040a72a5 */ /* 0x000fe2000f8e003f */
[----:B------:R-:W-:Y:S01]  /*ff40*/  SHF.R.U64 R32, R32, 0x3, RZ ;  /* 0x0000000320207819 */ /* 0x000fe200000012ff */
[----:B------:R-:W-:Y:S01]  /*ff50*/  VIADD R99, R185, 0x100 ;  /* 0x00000100b9637836 */ /* 0x000fe20000000000 */
[----:B------:R-:W-:Y:S01]  /*ff60*/  LOP3.LUT R44, R45, 0x380, RZ, 0xc0, !PT ;  /* 0x000003802d2c7812 */ /* 0x000fe200078ec0ff */
[----:B------:R-:W-:Y:S01]  /*ff70*/  VIADD R91, R185, 0x140 ;  /* 0x00000140b95b7836 */ /* 0x000fe20000000000 */
[----:B------:R-:W-:Y:S01]  /*ff80*/  LOP3.LUT R36, R37, 0x380, RZ, 0xc0, !PT ;  /* 0x0000038025247812 */ /* 0x000fe200078ec0ff */
[----:B------:R-:W5:Y:S01]  /*ff90*/  LD.E.128 R8, desc[UR40][R8.64] ;  /* 0x0000002808087980 */ /* 0x000f62000c101d00 */
[----:B------:R-:W-:-:S02]  /*ffa0*/  SHF.R.U64 R68, R68, 0x3, RZ ;  /* 0x0000000344447819 */ /* 0x000fc400000012ff */
[----:B------:R-:W-:Y:S01]  /*ffb0*/  LOP3.LUT R32, R32, R33, RZ, 0x3c, !PT ;  /* 0x0000002120207212 */ /* 0x000fe200078e3cff */
[--C-:B------:R-:W-:Y:S01]  /*ffc0*/  IMAD.X R33, RZ, RZ, R15.reuse, P0 ;  /* 0x000000ffff217224 */ /* 0x100fe200000e060f */
[----:B------:R-:W-:Y:S01]  /*ffd0*/  SHF.R.U64 R44, R44, 0x3, RZ ;  /* 0x000000032c2c7819 */ /* 0x000fe200000012ff */
[----:B------:R-:W5:Y:S01]  /*ffe0*/  LD.E.128 R40, desc[UR40][R40.64] ;  /* 0x0000002828287980 */ /* 0x000f62000c101d00 */
[----:B------:R-:W-:Y:S02]  /*fff0*/  SHF.R.U64 R36, R36, 0x3, RZ ;  /* 0x0000000324247819 */ /* 0x000fe400000012ff */
[----:B------:R-:W-:Y:S01]  /*10000*/  IADD3 R61, P0, R14, 0xc000, RZ ;  /* 0x0000c0000e3d7810 */ /* 0x000fe20007f1e0ff */
[----:B------:R-:W-:Y:S01]  /*10010*/  UIMAD UR12, UR4, UR15, UR12 ;  /* 0x0000000f040c72a4 */ /* 0x000fe2000f8e020c */
[----:B------:R-:W-:Y:S01]  /*10020*/  LOP3.LUT R68, R68, R69, RZ, 0x3c, !PT ;  /* 0x0000004544447212 */ /* 0x000fe200078e3cff */
[--C-:B------:R-:W-:Y:S01]  /*10030*/  IMAD.X R69, RZ, RZ, R15.reuse, P2 ;  /* 0x000000ffff457224 */ /* 0x100fe200010e060f */
[----:B------:R-:W-:Y:S01]  /*10040*/  LOP3.LUT R44, R44, R45, RZ, 0x3c, !PT ;  /* 0x0000002d2c2c7212 */ /* 0x000fe200078e3cff */
[--C-:B------:R-:W-:Y:S01]  /*10050*/  IMAD.X R45, RZ, RZ, R15.reuse, P3 ;  /* 0x000000ffff2d7224 */ /* 0x100fe200018e060f */
[----:B0-----:R-:W-:Y:S01]  /*10060*/  ISETP.NE.AND P2, PT, R81, 0x1, PT ;  /* 0x000000015100780c */ /* 0x001fe20003f45270 */
[----:B------:R-:W5:Y:S01]  /*10070*/  LD.E.128 R32, desc[UR40][R32.64] ;  /* 0x0000002820207980 */ /* 0x000f62000c101d00 */
[----:B------:R-:W-:Y:S01]  /*10080*/  LOP3.LUT R36, R36, R37, RZ, 0x3c, !PT ;  /* 0x0000002524247212 */ /* 0x000fe200078e3cff */
[----:B------:R-:W-:Y:S01]  /*10090*/  IMAD.X R37, RZ, RZ, R15, P1 ;  /* 0x000000ffff257224 */ /* 0x000fe200008e060f */
[----:B------:R-:W-:-:S02]  /*100a0*/  LOP3.LUT R60, R61, 0x380, RZ, 0xc0, !PT ;  /* 0x000003803d3c7812 */ /* 0x000fc400078ec0ff */
[C---:B------:R-:W-:Y:S02]  /*100b0*/  IADD3 R13, P4, R14.reuse, 0x2000, RZ ;  /* 0x000020000e0d7810 */ /* 0x040fe40007f9e0ff */
[C---:B------:R-:W-:Y:S02]  /*100c0*/  IADD3 R25, P5, R14.reuse, 0x3000, RZ ;  /* 0x000030000e197810 */ /* 0x040fe40007fbe0ff */
[C---:B------:R-:W-:Y:S01]  /*100d0*/  IADD3 R29, P6, R14.reuse, 0x4000, RZ ;  /* 0x000040000e1d7810 */ /* 0x040fe20007fde0ff */
[----:B------:R-:W-:Y:S01]  /*100e0*/  UIADD3 UR11, UR11, UR12, URZ ;  /* 0x0000000c0b0b7290 */ /* 0x000fe2000fffe03f */
[C---:B------:R-:W-:Y:S01]  /*100f0*/  IADD3 R3, P3, R14.reuse, 0xf000, RZ ;  /* 0x0000f0000e037810 */ /* 0x040fe20007f7e0ff */
[----:B------:R-:W0:Y:S01]  /*10100*/  @P2 LDC R21, c[0x0][0xbec] ;  /* 0x0002fb00ff152b82 */ /* 0x000e220000000800 */
[----:B------:R-:W-:Y:S01]  /*10110*/  IADD3 R65, P1, R14, 0xd000, RZ ;  /* 0x0000d0000e417810 */ /* 0x000fe20007f3e0ff */
[----:B------:R-:W-:Y:S01]  /*10120*/  ULDC.64 UR12, c[0x0][0xae8] ;  /* 0x0002ba00000c7ab9 */ /* 0x000fe20000000a00 */
[----:B------:R-:W-:Y:S01]  /*10130*/  SHF.R.U64 R60, R60, 0x3, RZ ;  /* 0x000000033c3c7819 */ /* 0x000fe200000012ff */
[----:B------:R-:W-:Y:S01]  /*10140*/  USHF.R.S32.HI UR4, URZ, 0x1f, UR9 ;  /* 0x0000001f3f047899 */ /* 0x000fe20008011409 */
[----:B------:R-:W-:Y:S01]  /*10150*/  LOP3.LUT R0, R3, 0x380, RZ, 0xc0, !PT ;  /* 0x0000038003007812 */ /* 0x000fe200078ec0ff */
[--C-:B------:R-:W-:Y:S01]  /*10160*/  IMAD.X R73, RZ, RZ, R15.reuse, P3 ;  /* 0x000000ffff497224 */ /* 0x100fe200018e060f */
[----:B------:R-:W-:Y:S01]  /*10170*/  LOP3.LUT R64, R65, 0x380, RZ, 0xc0, !PT ;  /* 0x0000038041407812 */ /* 0x000fe200078ec0ff */
[----:B------:R-:W1:Y:S01]  /*10180*/  @P2 LDC R77, c[0x0][0xbf0] ;  /* 0x0002fc00ff4d2b82 */ /* 0x000e620000000800 */
[----:B------:R-:W-:Y:S01]  /*10190*/  LOP3.LUT R60, R60, R61, RZ, 0x3c, !PT ;  /* 0x0000003d3c3c7212 */ /* 0x000fe200078e3cff */
[----:B------:R-:W-:Y:S01]  /*101a0*/  IMAD.X R61, RZ, RZ, R15, P0 ;  /* 0x000000ffff3d7224 */ /* 0x000fe200000e060f */
[----:B------:R-:W-:Y:S01]  /*101b0*/  SHF.R.U64 R0, R0, 0x3, RZ ;  /* 0x0000000300007819 */ /* 0x000fe200000012ff */
[----:B------:R-:W5:Y:S01]  /*101c0*/  LD.E.128 R36, desc[UR40][R36.64] ;  /* 0x0000002824247980 */ /* 0x000f62000c101d00 */
[----:B------:R-:W-:-:S02]  /*101d0*/  SHF.R.U64 R64, R64, 0x3, RZ ;  /* 0x0000000340407819 */ /* 0x000fc400000012ff */
[----:B------:R-:W-:Y:S01]  /*101e0*/  ISETP.GE.AND P0, PT, R188, UR16, PT ;  /* 0x00000010bc007c0c */ /* 0x000fe2000bf06270 */
[----:B------:R-:W5:Y:S01]  /*101f0*/  LD.E.128 R44, desc[UR40][R44.64] ;  /* 0x000000282c2c7980 */ /* 0x000f62000c101d00 */
[----:B------:R-:W-:Y:S02]  /*10200*/  LOP3.LUT R72, R0, R3, RZ, 0x3c, !PT ;  /* 0x0000000300487212 */ /* 0x000fe400078e3cff */
[----:B------:R-:W-:Y:S01]  /*10210*/  LOP3.LUT R64, R64, R65, RZ, 0x3c, !PT ;  /* 0x0000004140407212 */ /* 0x000fe200078e3cff */
[----:B------:R-:W-:Y:S01]  /*10220*/  IMAD.X R65, RZ, RZ, R15, P1 ;  /* 0x000000ffff417224 */ /* 0x000fe200008e060f */
[----:B------:R-:W-:Y:S01]  /*10230*/  SEL R3, RZ, 0xffffffff, P0 ;  /* 0xffffffffff037807 */ /* 0x000fe20000000000 */
[----:B------:R-:W5:Y:S01]  /*10240*/  LD.E.128 R68, desc[UR40][R68.64] ;  /* 0x0000002844447980 */ /* 0x000f62000c101d00 */
[----:B------:R-:W-:Y:S02]  /*10250*/  ISETP.GE.AND P1, PT, R185, UR16, PT ;  /* 0x00000010b9007c0c */ /* 0x000fe4000bf26270 */
[----:B------:R-:W-:Y:S01]  /*10260*/  LOP3.LUT R12, R13, 0x380, RZ, 0xc0, !PT ;  /* 0x000003800d0c7812 */ /* 0x000fe200078ec0ff */
[----:B------:R-:W-:Y:S01]  /*10270*/  IMAD.SHL.U32 R3, R3, 0x2, RZ ;  /* 0x0000000203037824 */ /* 0x000fe200078e00ff */
[----:B------:R-:W-:-:S02]  /*10280*/  SEL R0, RZ, 0x1, P1 ;  /* 0x00000001ff007807 */ /* 0x000fc40000800000 */
[----:B------:R-:W-:Y:S02]  /*10290*/  LOP3.LUT R24, R25, 0x380, RZ, 0xc0, !PT ;  /* 0x0000038019187812 */ /* 0x000fe400078ec0ff */
[----:B------:R-:W-:Y:S01]  /*102a0*/  LOP3.LUT R28, R29, 0x380, RZ, 0xc0, !PT ;  /* 0x000003801d1c7812 */ /* 0x000fe200078ec0ff */
[----:B------:R-:W-:Y:S01]  /*102b0*/  UIMAD.WIDE.U32 UR10, UR44, UR12, UR10 ;  /* 0x0000000c2c0a72a5 */ /* 0x000fe2000f8e000a */
[----:B------:R-:W-:Y:S01]  /*102c0*/  LOP3.LUT R3, R3, 0x2, R0, 0xe2, !PT ;  /* 0x0000000203037812 */ /* 0x000fe200078ee200 */
[----:B------:R-:W-:Y:S01]  /*102d0*/  IMAD R0, R187, 0x20, R220 ;  /* 0x00000020bb007824 */ /* 0x000fe200078e02dc */
[----:B------:R-:W-:Y:S01]  /*102e0*/  ISETP.GE.AND P1, PT, R101, UR16, PT ;  /* 0x0000001065007c0c */ /* 0x000fe2000bf26270 */
[----:B------:R-:W5:Y:S01]  /*102f0*/  LD.E.128 R60, desc[UR40][R60.64] ;  /* 0x000000283c3c7980 */ /* 0x000f62000c101d00 */
[----:B------:R-:W-:Y:S01]  /*10300*/  ISETP.GE.AND P0, PT, R97, UR16, PT ;  /* 0x0000001061007c0c */ /* 0x000fe2000bf06270 */
[----:B------:R-:W-:Y:S01]  /*10310*/  VIADD R80, R0, UR42 ;  /* 0x0000002a00507c36 */ /* 0x000fe20008000000 */
[----:B------:R-:W-:Y:S01]  /*10320*/  SHF.R.U64 R12, R12, 0x3, RZ ;  /* 0x000000030c0c7819 */ /* 0x000fe200000012ff */
[----:B------:R-:W5:Y:S01]  /*10330*/  LD.E.128 R64, desc[UR40][R64.64] ;  /* 0x0000002840407980 */ /* 0x000f62000c101d00 */
[----:B------:R-:W-:-:S02]  /*10340*/  SHF.R.U64 R24, R24, 0x3, RZ ;  /* 0x0000000318187819 */ /* 0x000fc400000012ff */
[----:B------:R-:W-:Y:S01]  /*10350*/  SHF.R.U64 R28, R28, 0x3, RZ ;  /* 0x000000031c1c7819 */ /* 0x000fe200000012ff */
[----:B------:R-:W5:Y:S01]  /*10360*/  LD.E.128 R72, desc[UR40][R72.64] ;  /* 0x0000002848487980 */ /* 0x000f62000c101d00 */
[----:B------:R-:W-:Y:S02]  /*10370*/  SEL R20, RZ, 0xffffffff, P1 ;  /* 0xffffffffff147807 */ /* 0x000fe40000800000 */
[----:B------:R-:W-:Y:S01]  /*10380*/  SEL R0, RZ, 0xffffffff, P0 ;  /* 0xffffffffff007807 */ /* 0x000fe20000000000 */
[----:B------:R-:W-:Y:S01]  /*10390*/  UIMAD UR11, UR44, UR13, UR11 ;  /* 0x0000000d2c0b72a4 */ /* 0x000fe2000f8e020b */
[----:B------:R-:W-:Y:S01]  /*103a0*/  LOP3.LUT R12, R12, R13, RZ, 0x3c, !PT ;  /* 0x0000000d0c0c7212 */ /* 0x000fe200078e3cff */
[--C-:B------:R-:W-:Y:S01]  /*103b0*/  IMAD.X R13, RZ, RZ, R15.reuse, P4 ;  /* 0x000000ffff0d7224 */ /* 0x100fe200020e060f */
[----:B------:R-:W-:Y:S01]  /*103c0*/  LOP3.LUT R24, R24, R25, RZ, 0x3c, !PT ;  /* 0x0000001918187212 */ /* 0x000fe200078e3cff */
[--C-:B------:R-:W-:Y:S01]  /*103d0*/  IMAD.X R25, RZ, RZ, R15.reuse, P5 ;  /* 0x000000ffff197224 */ /* 0x100fe200028e060f */
[----:B------:R-:W-:Y:S01]  /*103e0*/  LOP3.LUT R28, R28, R29, RZ, 0x3c, !PT ;  /* 0x0000001d1c1c7212 */ /* 0x000fe200078e3cff */
[----:B------:R-:W-:Y:S01]  /*103f0*/  IMAD.X R29, RZ, RZ, R15, P6 ;  /* 0x000000ffff1d7224 */ /* 0x000fe200030e060f */
[----:B------:R-:W-:Y:S01]  /*10400*/  IADD3 R49, P4, R14, 0x9000, RZ ;  /* 0x000090000e317810 */ /* 0x000fe20007f9e0ff */
[----:B------:R-:W-:Y:S01]  /*10410*/  IMAD.SHL.U32 R20, R20, 0x4, RZ ;  /* 0x0000000414147824 */ /* 0x000fe200078e00ff */
[C---:B------:R-:W-:Y:S01]  /*10420*/  IADD3 R53, P5, R14.reuse, 0xa000, RZ ;  /* 0x0000a0000e357810 */ /* 0x040fe20007fbe0ff */
[----:B------:R-:W-:Y:S01]  /*10430*/  ULDC.64 UR12, c[0x0][0xaf0] ;  /* 0x0002bc00000c7ab9 */ /* 0x000fe20000000a00 */
[----:B------:R-:W-:Y:S01]  /*10440*/  IADD3 R57, P6, R14, 0xb000, RZ ;  /* 0x0000b0000e397810 */ /* 0x000fe20007fde0ff */
[----:B------:R-:W-:Y:S01]  /*10450*/  IMAD.SHL.U32 R79, R0, 0x8, RZ ;  /* 0x00000008004f7824 */ /* 0x000fe200078e00ff */
[----:B------:R-:W-:Y:S01]  /*10460*/  UIMAD UR4, UR4, UR12, URZ ;  /* 0x0000000c040472a4 */ /* 0x000fe2000f8e023f */
[----:B0-----:R-:W-:Y:S01]  /*10470*/  @P2 IMAD.HI.U32 R0, R80, R21, RZ ;  /* 0x0000001550002227 */ /* 0x001fe200078e00ff */
[----:B------:R-:W-:Y:S01]  /*10480*/  LOP3.LUT R48, R49, 0x380, RZ, 0xc0, !PT ;  /* 0x0000038031307812 */ /* 0x000fe200078ec0ff */
[----:B------:R-:W5:Y:S01]  /*10490*/  LD.E.128 R24, desc[UR40][R24.64] ;  /* 0x0000002818187980 */ /* 0x000f62000c101d00 */
[----:B------:R-:W-:-:S02]  /*104a0*/  LOP3.LUT R52, R53, 0x380, RZ, 0xc0, !PT ;  /* 0x0000038035347812 */ /* 0x000fc400078ec0ff */
[----:B------:R-:W-:Y:S01]  /*104b0*/  LOP3.LUT R56, R57, 0x380, RZ, 0xc0, !PT ;  /* 0x0000038039387812 */ /* 0x000fe200078ec0ff */
[----:B------:R-:W5:Y:S01]  /*104c0*/  LD.E.128 R28, desc[UR40][R28.64] ;  /* 0x000000281c1c7980 */ /* 0x000f62000c101d00 */
[----:B------:R-:W-:Y:S02]  /*104d0*/  LOP3.LUT R5, R14, 0x380, RZ, 0xc0, !PT ;  /* 0x000003800e057812 */ /* 0x000fe400078ec0ff */
[----:B------:R-:W-:Y:S01]  /*104e0*/  LOP3.LUT R76, R20, 0x4, R3, 0xe2, !PT ;  /* 0x00000004144c7812 */ /* 0x000fe200078ee203 */
[----:B------:R-:W-:Y:S01]  /*104f0*/  IMAD.MOV.U32 R3, RZ, RZ, R80 ;  /* 0x000000ffff037224 */ /* 0x000fe200078e0050 */
[----:B------:R-:W-:Y:S01]  /*10500*/  UIMAD UR4, UR9, UR13, UR4 ;  /* 0x0000000d090472a4 */ /* 0x000fe2000f8e0204 */
[----:B-1----:R-:W-:Y:S01]  /*10510*/  @P2 SHF.R.U32.HI R3, RZ, R77, R0 ;  /* 0x0000004dff032219 */ /* 0x002fe20000011600 */
[----:B------:R-:W-:Y:S01]  /*10520*/  UIMAD.WIDE.U32 UR10, UR9, UR12, UR10 ;  /* 0x0000000c090a72a5 */ /* 0x000fe2000f8e000a */
[----:B------:R-:W-:Y:S02]  /*10530*/  SHF.R.U64 R48, R48, 0x3, RZ ;  /* 0x0000000330307819 */ /* 0x000fe400000012ff */
[----:B------:R-:W-:-:S02]  /*10540*/  SHF.R.U64 R52, R52, 0x3, RZ ;  /* 0x0000000334347819 */ /* 0x000fc400000012ff */
[----:B------:R-:W-:Y:S02]  /*10550*/  SHF.R.U64 R56, R56, 0x3, RZ ;  /* 0x0000000338387819 */ /* 0x000fe400000012ff */
[----:B------:R-:W-:Y:S01]  /*10560*/  SHF.R.U64 R5, R5, 0x3, RZ ;  /* 0x0000000305057819 */ /* 0x000fe200000012ff */
[----:B------:R-:W-:Y:S01]  /*10570*/  UIADD3 UR4, UR11, UR4, URZ ;  /* 0x000000040b047290 */ /* 0x000fe2000fffe03f */
[----:B------:R-:W-:Y:S02]  /*10580*/  ISETP.GE.AND P0, PT, R99, UR16, PT ;  /* 0x0000001063007c0c */ /* 0x000fe4000bf06270 */
[--C-:B------:R-:W-:Y:S01]  /*10590*/  SHF.R.S32.HI R77, RZ, 0x1f, R3.reuse ;  /* 0x0000001fff4d7819 */ /* 0x100fe20000011403 */
[----:B------:R-:W-:Y:S01]  /*105a0*/  IMAD.U32 R20, RZ, RZ, UR10 ;  /* 0x0000000aff147e24 */ /* 0x000fe2000f8e00ff */
[----:B------:R-:W-:Y:S01]  /*105b0*/  LOP3.LUT R76, R79, 0x8, R76, 0xe2, !PT ;  /* 0x000000084f4c7812 */ /* 0x000fe200078ee24c */
[----:B------:R-:W-:Y:S01]  /*105c0*/  IMAD.U32 R21, RZ, RZ, UR11 ;  /* 0x0000000bff157e24 */ /* 0x000fe2000f8e00ff */
        /* <DEDUP_REMOVED lines=8> */
[----:B------:R-:W-:Y:S01]  /*10650*/  ULDC.64 UR10, c[0x0][0xae0] ;  /* 0x0002b800000a7ab9 */ /* 0x000fe20000000a00 */
[----:B------:R-:W-:Y:S01]  /*10660*/  IMAD.MOV.U32 R5, RZ, RZ, R15 ;  /* 0x000000ffff057224 */ /* 0x000fe200078e000f */
[----:B------:R-:W-:Y:S01]  /*10670*/  SEL R0, RZ, 0xffffffff, P0 ;  /* 0xffffffffff007807 */ /* 0x000fe20000000000 */
[----:B------:R-:W-:Y:S01]  /*10680*/  IMAD R78, R77, UR10, RZ ;  /* 0x0000000a4d4e7c24 */ /* 0x000fe2000f8e02ff */
[----:B------:R-:W-:Y:S01]  /*10690*/  ISETP.GE.AND P0, PT, R91, UR16, PT ;  /* 0x000000105b007c0c */ /* 0x000fe2000bf06270 */
[----:B------:R-:W-:Y:S01]  /*106a0*/  IMAD.U32 R21, RZ, RZ, UR4 ;  /* 0x00000004ff157e24 */ /* 0x000fe2000f8e00ff */
[----:B------:R-:W5:Y:S01]  /*106b0*/  LD.E.128 R12, desc[UR40][R12.64] ;  /* 0x000000280c0c7980 */ /* 0x000f62000c101d00 */
[----:B------:R-:W-:-:S02]  /*106c0*/  IMAD R77, R81, R79, R80 ;  /* 0x0000004f514d7224 */ /* 0x000fc400078e0250 */
[----:B------:R-:W-:Y:S01]  /*106d0*/  IMAD.SHL.U32 R83, R0, 0x10, RZ ;  /* 0x0000001000537824 */ /* 0x000fe200078e00ff */
[----:B------:R-:W5:Y:S01]  /*106e0*/  LD.E.128 R4, desc[UR40][R4.64] ;  /* 0x0000002804047980 */ /* 0x000f62000c101d00 */
[C---:B------:R-:W-:Y:S01]  /*106f0*/  IMAD R79, R3.reuse, UR11, R78 ;  /* 0x0000000b034f7c24 */ /* 0x040fe2000f8e024e */
[----:B------:R-:W-:Y:S01]  /*10700*/  SEL R0, RZ, 0xffffffff, P0 ;  /* 0xffffffffff007807 */ /* 0x000fe20000000000 */
[----:B------:R-:W-:Y:S01]  /*10710*/  IMAD.WIDE.U32 R20, R3, UR10, R20 ;  /* 0x0000000a03147c25 */ /* 0x000fe2000f8e0014 */
[----:B------:R-:W5:Y:S01]  /*10720*/  LD.E.128 R48, desc[UR40][R48.64] ;  /* 0x0000002830307980 */ /* 0x000f62000c101d00 */
[----:B------:R-:W-:Y:S01]  /*10730*/  SHF.R.S32.HI R3, RZ, 0x1f, R77 ;  /* 0x0000001fff037819 */ /* 0x000fe2000001144d */
[----:B------:R-:W-:Y:S02]  /*10740*/  ULDC.64 UR10, c[0x0][0xad8] ;  /* 0x0002b600000a7ab9 */ /* 0x000fe40000000a00 */
[----:B------:R-:W5:Y:S01]  /*10750*/  LD.E.128 R52, desc[UR40][R52.64] ;  /* 0x0000002834347980 */ /* 0x000f62000c101d00 */
[----:B------:R-:W-:-:S03]  /*10760*/  VIADD R93, R185, 0x180 ;  /* 0x00000180b95d7836 */ /* 0x000fc60000000000 */
[----:B------:R-:W5:Y:S01]  /*10770*/  LD.E.128 R56, desc[UR40][R56.64] ;  /* 0x0000002838387980 */ /* 0x000f62000c101d00 */
[----:B------:R-:W-:Y:S01]  /*10780*/  @!PT LDS RZ, [RZ] ;  /* 0x00000000fffff984 */ /* 0x000fe20000000800 */
[----:B------:R-:W-:Y:S01]  /*10790*/  @!PT LDS RZ, [RZ] ;  /* 0x00000000fffff984 */ /* 0x000fe20000000800 */
[----:B------:R-:W-:Y:S01]  /*107a0*/  @!PT LDS RZ, [RZ] ;  /* 0x00000000fffff984 */ /* 0x000fe20000000800 */
[----:B------:R-:W-:Y:S01]  /*107b0*/  @!PT LDS RZ, [RZ] ;  /* 0x00000000fffff984 */ /* 0x000fe20000000800 */
[----:B------:R0:W-:Y:S06]  /*107c0*/  MEMBAR.ALL.CTA ;  /* 0x0000000000007992 */ /* 0x0001ec0000008000 */
[----:B0-----:R-:W0:Y:S01]  /*107d0*/  FENCE.VIEW.ASYNC.S ;  /* 0x00000000000073c6 */ /* 0x001e220000000000 */
[----:B------:R-:W-:Y:S01]  /*107e0*/  LOP3.LUT R76, R83, 0x10, R76, 0xe2, !PT ;  /* 0x00000010534c7812 */ /* 0x000fe200078ee24c */
[----:B------:R-:W-:Y:S01]  /*107f0*/  IMAD.SHL.U32 R83, R0, 0x20, RZ ;  /* 0x0000002000537824 */ /* 0x000fe200078e00ff */
[----:B------:R-:W-:Y:S01]  /*10800*/  ISETP.GE.AND P0, PT, R93, UR16, PT ;  /* 0x000000105d007c0c */ /* 0x000fe2000bf06270 */
[----:B------:R-:W-:-:S02]  /*10810*/  IMAD.IADD R21, R21, 0x1, R79 ;  /* 0x0000000115157824 */ /* 0x000fc400078e024f */
[----:B------:R-:W-:Y:S02]  /*10820*/  IMAD R0, R3, UR10, RZ ;  /* 0x0000000a03007c24 */ /* 0x000fe4000f8e02ff */
[----:B------:R-:W-:Y:S02]  /*10830*/  VIADD R88, R220, UR42 ;  /* 0x0000002adc587c36 */ /* 0x000fe40008000000 */
[----:B------:R-:W-:Y:S01]  /*10840*/  IMAD R89, R81, UR8, RZ ;  /* 0x0000000851597c24 */ /* 0x000fe2000f8e02ff */
[----:B------:R-:W-:Y:S01]  /*10850*/  UIADD3 UR4, UR46, 0x28c20, URZ ;  /* 0x00028c202e047890 */ /* 0x000fe2000fffe03f */
[C---:B------:R-:W-:Y:S01]  /*10860*/  IMAD R79, R77.reuse, UR11, R0 ;  /* 0x0000000b4d4f7c24 */ /* 0x040fe2000f8e0200 */
[----:B------:R-:W-:Y:S01]  /*10870*/  SEL R3, RZ, 0x40, P0 ;  /* 0x00000040ff037807 */ /* 0x000fe20000000000 */
[----:B------:R-:W-:Y:S01]  /*10880*/  IMAD.WIDE.U32 R20, R77, UR10, R20 ;  /* 0x0000000a4d147c25 */ /* 0x000fe2000f8e0014 */
[----:B------:R-:W-:Y:S01]  /*10890*/  ISETP.GE.AND P0, PT, R88, R89, PT ;  /* 0x000000595800720c */ /* 0x000fe20003f06270 */
[----:B------:R-:W-:Y:S01]  /*108a0*/  ULDC.64 UR10, c[0x0][0xa80] ;  /* 0x0002a000000a7ab9 */ /* 0x000fe20000000a00 */
[----:B------:R-:W-:Y:S01]  /*108b0*/  UPRMT UR4, URZ, 0x654, UR4 ;  /* 0x000006543f047896 */ /* 0x000fe20008000004 */
[----:B------:R-:W-:Y:S01]  /*108c0*/  VIADD R95, R185, 0x1c0 ;  /* 0x000001c0b95f7836 */ /* 0x000fe20000000000 */
[----:B------:R-:W-:Y:S01]  /*108d0*/  LEA R86, P2, R20, UR10, 0x1 ;  /* 0x0000000a14567c11 */ /* 0x000fe2000f8408ff */
[----:B------:R-:W-:Y:S01]  /*108e0*/  IMAD.IADD R21, R21, 0x1, R79 ;  /* 0x0000000115157824 */ /* 0x000fe200078e024f */
[----:B------:R-:W-:-:S02]  /*108f0*/  LOP3.LUT R76, R83, 0x20, R76, 0xe2, !PT ;  /* 0x00000020534c7812 */ /* 0x000fc400078ee24c */
[----:B------:R-:W-:Y:S02]  /*10900*/  ISETP.GE.AND P1, PT, R95, UR16, PT ;  /* 0x000000105f007c0c */ /* 0x000fe4000bf26270 */
[----:B------:R-:W-:Y:S01]  /*10910*/  LEA.HI.X R87, R20, UR11, R21, 0x1, P2 ;  /* 0x0000000b14577c11 */ /* 0x000fe200090f0c15 */
[----:B0-----:R-:W-:Y:S01]  /*10920*/  SYNCS.ARRIVE.TRANS64.RED.A1T0 RZ, [UR4], RZ ;  /* 0x000000ffffff79a7 */ /* 0x001fe20008100404 */
[----:B------:R-:W-:Y:S01]  /*10930*/  LOP3.LUT R3, R76, R3, RZ, 0xfc, !PT ;  /* 0x000000034c037212 */ /* 0x000fe200078efcff */
[----:B------:R0:W1:Y:S01]  /*10940*/  SHFL.IDX PT, R20, R86, RZ, 0x181f ;  /* 0x00181fff56147589 */ /* 0x00006200000e0000 */
[----:B------:R-:W-:Y:S01]  /*10950*/  SEL R0, RZ, 0x80, P1 ;  /* 0x00000080ff007807 */ /* 0x000fe20000800000 */
[----:B------:R-:W-:Y:S02]  /*10960*/  BSSY B1, `(.L_x_2425) ;  /* 0x000002a000017945 */ /* 0x000fe40003800000 */
[----:B------:R0:W3:Y:S01]  /*10970*/  SHFL.IDX PT, R21, R87, RZ, 0x181f ;  /* 0x00181fff57157589 */ /* 0x0000e200000e0000 */
[----:B------:R-:W-:-:S02]  /*10980*/  LOP3.LUT R0, R3, R0, RZ, 0xfc, !PT ;  /* 0x0000000003007212 */ /* 0x000fc400078efcff */
        /* <DEDUP_REMOVED lines=9> */
[CC--:B-1----:R-:W-:Y:S01]  /*10a20*/  @!P1 LEA R76, P2, R188.reuse, R20.reuse, 0x1 ;  /* 0x00000014bc4c9211 */ /* 0x0c2fe200078408ff */
[----:B---3--:R-:W-:Y:S02]  /*10a30*/  @!P0 IMAD.WIDE R78, R185, 0x2, R20 ;  /* 0x00000002b94e8825 */ /* 0x008fe400078e0214 */
[----:B------:R-:W-:Y:S02]  /*10a40*/  @!P4 LEA R80, P5, R101, R20, 0x1 ;  /* 0x000000146550c211 */ /* 0x000fe400078a08ff */
[----:B------:R-:W-:Y:S01]  /*10a50*/  @!P1 LEA.HI.X R77, R188, R21, R152, 0x1, P2 ;  /* 0x00000015bc4d9211 */ /* 0x000fe200010f0c98 */
[----:B-----5:R1:W-:Y:S01]  /*10a60*/  @!P0 ST.E.128 desc[UR40][R78.64], R4 ;  /* 0x000000044e008985 */ /* 0x0203e2000c101d28 */
[----:B------:R-:W-:Y:S02]  /*10a70*/  ISETP.GE.AND P2, PT, R99, UR16, PT ;  /* 0x0000001063007c0c */ /* 0x000fe4000bf46270 */
[----:B------:R-:W-:Y:S01]  /*10a80*/  LOP3.LUT P0, RZ, R3, 0x40, RZ, 0xc0, !PT ;  /* 0x0000004003ff7812 */ /* 0x000fe2000780c0ff */
[----:B------:R3:W-:Y:S01]  /*10a90*/  @!P1 ST.E.128 desc[UR40][R76.64], R12 ;  /* 0x0000000c4c009985 */ /* 0x0007e2000c101d28 */
[----:B------:R-:W-:-:S02]  /*10aa0*/  ISETP.GE.AND P1, PT, R91, UR16, PT ;  /* 0x000000105b007c0c */ /* 0x000fc4000bf26270 */
[-C--:B------:R-:W-:Y:S02]  /*10ab0*/  @!P3 LEA R82, P6, R97, R20.reuse, 0x1 ;  /* 0x000000146152b211 */ /* 0x080fe400078c08ff */
        /* <DEDUP_REMOVED lines=13> */
[----:B---3--:R-:W-:Y:S01]  /*10b90*/  SHF.R.S32.HI R13, RZ, 0x1f, R95 ;  /* 0x0000001fff0d7819 */ /* 0x008fe2000001145f */
[----:B------:R4:W-:Y:S01]  /*10ba0*/  @!P1 ST.E.128 desc[UR40][R4.64], R52 ;  /* 0x0000003404009985 */ /* 0x0009e2000c101d28 */
[----:B------:R-:W-:-:S02]  /*10bb0*/  @P0 LEA.HI.X R7, R93, R21, R7, 0x1, P5 ;  /* 0x000000155d070211 */ /* 0x000fc400028f0c07 */
[----:B------:R-:W-:-:S03]  /*10bc0*/  @P6 LEA R12, P5, R95, R20, 0x1 ;  /* 0x000000145f0c6211 */ /* 0x000fc600078a08ff */
[----:B------:R4:W-:Y:S01]  /*10bd0*/  @P0 ST.E.128 desc[UR40][R6.64], R60 ;  /* 0x0000003c06000985 */ /* 0x0009e2000c101d28 */
[----:B------:R-:W-:-:S05]  /*10be0*/  @P6 LEA.HI.X R13, R95, R21, R13, 0x1, P5 ;  /* 0x000000155f0d6211 */ /* 0x000fca00028f0c0d */
[----:B------:R4:W-:Y:S04]  /*10bf0*/  @P6 ST.E.128 desc[UR40][R12.64], R68 ;  /* 0x000000440c006985 */ /* 0x0009e8000c101d28 */
.L_x_2426:
[----:B------:R-:W-:Y:S05]  /*10c00*/  BSYNC B1 ;  /* 0x0000000000017941 */ /* 0x000fea0003800000 */
.L_x_2425:
[----:B----45:R-:W-:Y:S01]  /*10c10*/  VIADD R6, R88, 0x20 ;  /* 0x0000002058067836 */ /* 0x030fe20000000000 */
[----:B------:R4:W0:Y:S04]  /*10c20*/  SHFL.IDX PT, R5, R87, 0x1, 0x181f ;  /* 0x00381f0057057f89 */ /* 0x00082800000e0000 */
[----:B------:R-:W-:Y:S01]  /*10c30*/  ISETP.GE.AND P0, PT, R6, R89, PT ;  /* 0x000000590600720c */ /* 0x000fe20003f06270 */
[----:B------:R4:W0:-:S12]  /*10c40*/  SHFL.IDX PT, R4, R86, 0x1, 0x181f ;  /* 0x00381f0056047f89 */ /* 0x00081800000e0000 */
[----:B----4-:R-:W-:Y:S05]  /*10c50*/  @P0 BRA `(.L_x_2427) ;  /* 0x0000002400dc0947 */ /* 0x010fea0003800000 */
[----:B------:R-:W-:Y:S02]  /*10c60*/  ISETP.GE.AND P0, PT, R185, UR16, PT ;  /* 0x00000010b9007c0c */ /* 0x000fe4000bf06270 */
[----:B------:R-:W-:Y:S02]  /*10c70*/  ISETP.GE.AND P4, PT, R188, UR16, PT ;  /* 0x00000010bc007c0c */ /* 0x000fe4000bf86270 */
[----:B------:R-:W-:Y:S02]  /*10c80*/  ISETP.GE.AND P3, PT, R101, UR16, PT ;  /* 0x0000001065007c0c */ /* 0x000fe4000bf66270 */
[----:B------:R-:W-:Y:S02]  /*10c90*/  ISETP.GE.AND P2, PT, R97, UR16, PT ;  /* 0x0000001061007c0c */ /* 0x000fe4000bf46270 */
[----:B------:R-:W-:Y:S02]  /*10ca0*/  ISETP.GE.AND P1, PT, R99, UR16, PT ;  /* 0x0000001063007c0c */ /* 0x000fe4000bf26270 */
[----:B------:R-:W-:-:S02]  /*10cb0*/  SHF.R.S32.HI R15, RZ, 0x1f, R101 ;  /* 0x0000001fff0f7819 */ /* 0x000fc40000011465 */
[----:B---3--:R-:W-:Y:S01]  /*10cc0*/  SHF.R.S32.HI R21, RZ, 0x1f, R97 ;  /* 0x0000001fff157819 */ /* 0x008fe20000011461 */
[----:B0-----:R-:W-:Y:S02]  /*10cd0*/  @!P0 IMAD.WIDE R6, R185, 0x2, R4 ;  /* 0x00000002b9068825 */ /* 0x001fe400078e0204 */
[CC--:B------:R-:W-:Y:S02]  /*10ce0*/  @!P4 LEA R12, P5, R188.reuse, R4.reuse, 0x1 ;  /* 0x00000004bc0cc211 */ /* 0x0c0fe400078a08ff */
[-C--:B------:R-:W-:Y:S01]  /*10cf0*/  @!P3 LEA R14, P6, R101, R4.reuse, 0x1 ;  /* 0x00000004650eb211 */ /* 0x080fe200078c08ff */
[----:B------:R0:W-:Y:S01]  /*10d00*/  @!P0 ST.E.128 desc[UR40][R6.64], R8 ;  /* 0x0000000806008985 */ /* 0x0001e2000c101d28 */
[----:B------:R-:W-:Y:S02]  /*10d10*/  ISETP.GE.AND P0, PT, R91, UR16, PT ;  /* 0x000000105b007c0c */ /* 0x000fe4000bf06270 */
[----:B------:R-:W-:Y:S02]  /*10d20*/  @!P4 LEA.HI.X R13, R188, R5, R152, 0x1, P5 ;  /* 0x00000005bc0dc211 */ /* 0x000fe400028f0c98 */
[----:B-1----:R-:W-:-:S02]  /*10d30*/  @!P2 LEA R20, P5, R97, R4, 0x1 ;  /* 0x000000046114a211 */ /* 0x002fc400078a08ff */
[-C--:B------:R-:W-:Y:S01]  /*10d40*/  @!P3 LEA.HI.X R15, R101, R5.reuse, R15, 0x1, P6 ;  /* 0x00000005650fb211 */ /* 0x080fe200030f0c0f */
[----:B------:R1:W-:Y:S01]  /*10d50*/  @!P4 ST.E.128 desc[UR40][R12.64], R24 ;  /* 0x000000180c00c985 */ /* 0x0003e2000c101d28 */
[----:B------:R-:W-:Y:S02]  /*10d60*/  LOP3.LUT P6, RZ, R3, 0x40, RZ, 0xc0, !PT ;  /* 0x0000004003ff7812 */ /* 0x000fe400078cc0ff */
[----:B------:R-:W-:Y:S01]  /*10d70*/  @!P2 LEA.HI.X R21, R97, R5, R21, 0x1, P5 ;  /* 0x000000056115a211 */ /* 0x000fe200028f0c15 */
[----:B------:R1:W-:Y:S01]  /*10d80*/  @!P3 ST.E.128 desc[UR40][R14.64], R32 ;  /* 0x000000200e00b985 */ /* 0x0003e2000c101d28 */
[----:B------:R-:W-:-:S03]  /*10d90*/  SHF.R.S32.HI R3, RZ, 0x1f, R99 ;  /* 0x0000001fff037819 */ /* 0x000fc60000011463 */
[----:B------:R1:W-:Y:S01]  /*10da0*/  @!P2 ST.E.128 desc[UR40][R20.64], R40 ;  /* 0x000000281400a985 */ /* 0x0003e2000c101d28 */
[----:B0-----:R-:W-:-:S04]  /*10db0*/  @!P1 LEA R6, P5, R99, R4, 0x1 ;  /* 0x0000000463069211 */ /* 0x001fc800078a08ff */
[-C--:B------:R-:W-:Y:S02]  /*10dc0*/  @!P1 LEA.HI.X R7, R99, R5.reuse, R3, 0x1, P5 ;  /* 0x0000000563079211 */ /* 0x080fe400028f0c03 */
[----:B------:R-:W-:Y:S02]  /*10dd0*/  SHF.R.S32.HI R3, RZ, 0x1f, R91 ;  /* 0x0000001fff037819 */ /* 0x000fe4000001145b */
[C---:B------:R-:W-:Y:S01]  /*10de0*/  @!P0 LEA R8, P5, R91.reuse, R4, 0x1 ;  /* 0x000000045b088211 */ /* 0x040fe200078a08ff */
[----:B------:R1:W-:Y:S03]  /*10df0*/  @!P1 ST.E.128 desc[UR40][R6.64], R48 ;  /* 0x0000003006009985 */ /* 0x0003e6000c101d28 */
[----:B------:R-:W-:Y:S02]  /*10e00*/  @!P0 LEA.HI.X R9, R91, R5, R3, 0x1, P5 ;  /* 0x000000055b098211 */ /* 0x000fe400028f0c03 */
[----:B------:R-:W-:-:S02]  /*10e10*/  SHF.R.S32.HI R3, RZ, 0x1f, R93 ;  /* 0x0000001fff037819 */ /* 0x000fc4000001145d */
[C---:B------:R-:W-:Y:S01]  /*10e20*/  @P6 LEA R10, P5, R93.reuse, R4, 0x1 ;  /* 0x000000045d0a6211 */ /* 0x040fe200078a08ff */
[----:B------:R1:W-:Y:S01]  /*10e30*/  @!P0 ST.E.128 desc[UR40][R8.64], R56 ;  /* 0x0000003808008985 */ /* 0x0003e2000c101d28 */
[----:B------:R-:W-:Y:S02]  /*10e40*/  LOP3.LUT P0, RZ, R0, 0x80, RZ, 0xc0, !PT ;  /* 0x0000008000ff7812 */ /* 0x000fe4000780c0ff */
[----:B------:R-:W-:-:S05]  /*10e50*/  @P6 LEA.HI.X R11, R93, R5, R3, 0x1, P5 ;  /* 0x000000055d0b6211 */ /* 0x000fca00028f0c03 */
[----:B------:R1:W-:Y:S06]  /*10e60*/  @P6 ST.E.128 desc[UR40][R10.64], R64 ;  /* 0x000000400a006985 */ /* 0x0003ec000c101d28 */
[----:B------:R-:W-:Y:S05]  /*10e70*/  @!P0 BRA `(.L_x_2427) ;  /* 0x0000002400548947 */ /* 0x000fea0003800000 */
[----:B------:R-:W-:Y:S02]  /*10e80*/  LEA R4, P0, R95, R4, 0x1 ;  /* 0x000000045f047211 */ /* 0x000fe400078008ff */
[----:B------:R-:W-:-:S04]  /*10e90*/  SHF.R.S32.HI R0, RZ, 0x1f, R95 ;  /* 0x0000001fff007819 */ /* 0x000fc8000001145f */
[----:B------:R-:W-:-:S05]  /*10ea0*/  LEA.HI.X R5, R95, R5, R0, 0x1, P0 ;  /* 0x000000055f057211 */ /* 0x000fca00000f0c00 */
[----:B------:R0:W-:Y:S01]  /*10eb0*/  ST.E.128 desc[UR40][R4.64], R72 ;  /* 0x0000004804007985 */ /* 0x0001e2000c101d28 */
[----:B------:R-:W-:Y:S05]  /*10ec0*/  BRA `(.L_x_2427) ;  /* 0x0000002400407947 */ /* 0x000fea0003800000 */
.L_x_2424:
[----:B------:R-:W-:Y:S01]  /*10ed0*/  ULDC.64 UR14, c[0x0][0xb08] ;  /* 0x0002c200000e7ab9 */ /* 0x000fe20000000a00 */
[----:B0-----:R-:W-:Y:S01]  /*10ee0*/  VIADD R4, R186, UR42 ;  /* 0x0000002aba047c36 */ /* 0x001fe20008000000 */
[----:B------:R-:W-:Y:S01]  /*10ef0*/  UIMAD UR12, UR24, UR14, URZ ;  /* 0x0000000e180c72a4 */ /* 0x000fe2000f8e023f */
[----:B------:R-:W-:Y:S01]  /*10f00*/  BSSY B1, `(.L_x_2428) ;  /* 0x00000c6000017945 */ /* 0x000fe20003800000 */
[----:B------:R-:W-:Y:S01]  /*10f10*/  UIMAD.WIDE.U32 UR10, UR4, UR14, URZ ;  /* 0x0000000e040a72a5 */ /* 0x000fe2000f8e003f */
[----:B------:R-:W-:Y:S01]  /*10f20*/  IMAD.MOV.U32 R3, RZ, RZ, R4 ;  /* 0x000000ffff037224 */ /* 0x000fe200078e0004 */
[----:B------:R-:W-:Y:S01]  /*10f30*/  UIMAD UR12, UR4, UR15, UR12 ;  /* 0x0000000f040c72a4 */ /* 0x000fe2000f8e020c */
[----:B------:R-:W-:Y:S01]  /*10f40*/  SHF.R.S32.HI R21, RZ, 0x1f, R205 ;  /* 0x0000001fff157819 */ /* 0x000fe200000114cd */
[----:B------:R-:W-:Y:S01]  /*10f50*/  ULDC UR14, c[0x0][0xbe8] ;  /* 0x0002fa00000e7ab9 */ /* 0x000fe20000000800 */
[----:B------:R-:W-:Y:S01]  /*10f60*/  USHF.R.S32.HI UR4, URZ, 0x1f, UR9 ;  /* 0x0000001f3f047899 */ /* 0x000fe20008011409 */
[----:B------:R-:W-:Y:S01]  /*10f70*/  SHF.R.S32.HI R152, RZ, 0x1f, R206 ;  /* 0x0000001fff987819 */ /* 0x000fe200000114ce */
[----:B------:R-:W-:Y:S01]  /*10f80*/  UIADD3 UR11, UR11, UR12, URZ ;  /* 0x0000000c0b0b7290 */ /* 0x000fe2000fffe03f */
[----:B------:R-:W-:Y:S01]  /*10f90*/  SHF.R.S32.HI R153, RZ, 0x1f, R207 ;  /* 0x0000001fff997819 */ /* 0x000fe200000114cf */
[----:B------:R-:W-:Y:S01]  /*10fa0*/  UISETP.NE.AND UP0, UPT, UR14, 0x1, UPT ;  /* 0x000000010e00788c */ /* 0x000fe2000bf05270 */
[----:B------:R-:W-:Y:S01]  /*10fb0*/  SHF.R.S32.HI R154, RZ, 0x1f, R208 ;  /* 0x0000001fff9a7819 */ /* 0x000fe200000114d0 */
[----:B------:R-:W-:Y:S01]  /*10fc0*/  ULDC.64 UR12, c[0x0][0xb38] ;  /* 0x0002ce00000c7ab9 */ /* 0x000fe20000000a00 */
[----:B------:R-:W-:Y:S01]  /*10fd0*/  UIMAD UR8, UR8, UR14, URZ ;  /* 0x0000000e080872a4 */ /* 0x000fe2000f8e023f */
[----:B------:R-:W-:Y:S01]  /*10fe0*/  SHF.R.S32.HI R155, RZ, 0x1f, R209 ;  /* 0x0000001fff9b7819 */ /* 0x000fe200000114d1 */
[----:B------:R-:W-:Y:S01]  /*10ff0*/  UIMAD.WIDE.U32 UR10, UR44, UR12, UR10 ;  /* 0x0000000c2c0a72a5 */ /* 0x000fe2000f8e000a */
[----:B------:R-:W-:-:S02]  /*11000*/  PLOP3.LUT P0, PT, PT, PT, UP0, 0x80, 0x0 ;  /* 0x000000000000781c */ /* 0x000fc40003f0f008 */
[----:B------:R-:W-:Y:S01]  /*11010*/  SHF.R.S32.HI R156, RZ, 0x1f, R210 ;  /* 0x0000001fff9c7819 */ /* 0x000fe200000114d2 */
[----:B------:R-:W-:Y:S01]  /*11020*/  UIMAD UR11, UR44, UR13, UR11 ;  /* 0x0000000d2c0b72a4 */ /* 0x000fe2000f8e020b */
[----:B------:R-:W-:Y:S02]  /*11030*/  SHF.R.S32.HI R157, RZ, 0x1f, R211 ;  /* 0x0000001fff9d7819 */ /* 0x000fe400000114d3 */
[----:B------:R-:W-:Y:S01]  /*11040*/  ULDC.64 UR12, c[0x0][0xb40] ;  /* 0x0002d000000c7ab9 */ /* 0x000fe20000000a00 */
[----:B------:R-:W-:Y:S01]  /*11050*/  SHF.R.S32.HI R158, RZ, 0x1f, R212 ;  /* 0x0000001fff9e7819 */ /* 0x000fe200000114d4 */
[----:B------:R-:W-:Y:S01]  /*11060*/  UIMAD UR4, UR4, UR12, URZ ;  /* 0x0000000c040472a4 */ /* 0x000fe2000f8e023f */
[----:B------:R-:W-:Y:S01]  /*11070*/  SHF.R.S32.HI R159, RZ, 0x1f, R213 ;  /* 0x0000001fff9f7819 */ /* 0x000fe200000114d5 */
[----:B------:R-:W-:Y:S01]  /*11080*/  UIMAD.WIDE.U32 UR10, UR9, UR12, UR10 ;  /* 0x0000000c090a72a5 */ /* 0x000fe2000f8e000a */
[----:B------:R-:W-:Y:S01]  /*11090*/  SHF.R.S32.HI R160, RZ, 0x1f, R214 ;  /* 0x0000001fffa07819 */ /* 0x000fe200000114d6 */
[----:B------:R-:W-:Y:S01]  /*110a0*/  UIMAD UR4, UR9, UR13, UR4 ;  /* 0x0000000d090472a4 */ /* 0x000fe2000f8e0204 */
[----:B------:R-:W-:-:S02]  /*110b0*/  SHF.R.S32.HI R161, RZ, 0x1f, R215 ;  /* 0x0000001fffa17819 */ /* 0x000fc400000114d7 */
[----:B------:R-:W-:Y:S01]  /*110c0*/  @UP0 ULDC UR9, c[0x0][0xbec] ;  /* 0x0002fb0000090ab9 */ /* 0x000fe20000000800 */
[----:B------:R-:W-:Y:S01]  /*110d0*/  UIADD3 UR11, UR11, UR4, URZ ;  /* 0x000000040b0b7290 */ /* 0x000fe2000fffe03f */
[----:B------:R-:W-:Y:S01]  /*110e0*/  @P0 IMAD.HI.U32 R0, R4, UR9, RZ ;  /* 0x0000000904000c27 */ /* 0x000fe2000f8e00ff */
[----:B------:R-:W-:Y:S01]  /*110f0*/  ULDC.64 UR12, c[0x0][0xb48] ;  /* 0x0002d200000c7ab9 */ /* 0x000fe20000000a00 */
[----:B------:R-:W-:Y:S01]  /*11100*/  @UP0 ULDC UR4, c[0x0][0xbf0] ;  /* 0x0002fc0000040ab9 */ /* 0x000fe20000000800 */
[----:B------:R-:W-:Y:S01]  /*11110*/  UIMAD.WIDE.U32 UR10, UR45, UR12, UR10 ;  /* 0x0000000c2d0a72a5 */ /* 0x000fe2000f8e000a */
[----:B------:R-:W-:Y:S02]  /*11120*/  SHF.R.S32.HI R162, RZ, 0x1f, R216 ;  /* 0x0000001fffa27819 */ /* 0x000fe400000114d8 */
[----:B------:R-:W-:Y:S01]  /*11130*/  @P0 SHF.R.U32.HI R3, RZ, UR4, R0 ;  /* 0x00000004ff030c19 */ /* 0x000fe20008011600 */
[----:B------:R-:W-:Y:S01]  /*11140*/  UIMAD UR45, UR45, UR13, UR11 ;  /* 0x0000000d2d2d72a4 */ /* 0x000fe2000f8e020b */
[----:B------:R-:W-:Y:S01]  /*11150*/  SHF.R.S32.HI R13, RZ, 0x1f, R217 ;  /* 0x0000001fff0d7819 */ /* 0x000fe200000114d9 */
[----:B------:R-:W-:Y:S01]  /*11160*/  IMAD.U32 R5, RZ, RZ, UR11 ;  /* 0x0000000bff057e24 */ /* 0x000fe2000f8e00ff */
[--C-:B------:R-:W-:Y:S01]  /*11170*/  SHF.R.S32.HI R0, RZ, 0x1f, R3.reuse ;  /* 0x0000001fff007819 */ /* 0x100fe20000011403 */
[----:B------:R-:W-:Y:S01]  /*11180*/  IMAD.MOV R7, RZ, RZ, -R3 ;  /* 0x000000ffff077224 */ /* 0x000fe200078e0a03 */
[----:B------:R-:W-:Y:S01]  /*11190*/  ULDC.64 UR12, c[0x0][0xb30] ;  /* 0x0002cc00000c7ab9 */ /* 0x000fe20000000a00 */
[----:B------:R-:W-:Y:S01]  /*111a0*/  IMAD.U32 R5, RZ, RZ, UR45 ;  /* 0x0000002dff057e24 */ /* 0x000fe2000f8e00ff */
[----:B------:R-:W-:Y:S01]  /*111b0*/  UIADD3 UR4, UR46, 0x28c20, URZ ;  /* 0x00028c202e047890 */ /* 0x000fe2000fffe03f */
[----:B------:R-:W-:Y:S01]  /*111c0*/  IMAD R7, R7, UR14, R4 ;  /* 0x0000000e07077c24 */ /* 0x000fe2000f8e0204 */
[----:B------:R-:W-:Y:S01]  /*111d0*/  SHF.R.S32.HI R163, RZ, 0x1f, R218 ;  /* 0x0000001fffa37819 */ /* 0x000fe200000114da */
[----:B------:R-:W-:Y:S01]  /*111e0*/  IMAD R0, R0, UR12, RZ ;  /* 0x0000000c00007c24 */ /* 0x000fe2000f8e02ff */
[----:B------:R-:W-:Y:S01]  /*111f0*/  UPRMT UR4, URZ, 0x654, UR4 ;  /* 0x000006543f047896 */ /* 0x000fe20008000004 */
[----:B------:R-:W-:Y:S01]  /*11200*/  IMAD.U32 R4, RZ, RZ, UR10 ;  /* 0x0000000aff047e24 */ /* 0x000fe2000f8e00ff */
[----:B------:R-:W-:Y:S01]  /*11210*/  ULDC.64 UR10, c[0x0][0xb28] ;  /* 0x0002ca00000a7ab9 */ /* 0x000fe20000000a00 */
[C---:B------:R-:W-:Y:S01]  /*11220*/  IMAD R9, R3.reuse, UR13, R0 ;  /* 0x0000000d03097c24 */ /* 0x040fe2000f8e0200 */
[----:B------:R-:W-:Y:S01]  /*11230*/  SHF.R.S32.HI R0, RZ, 0x1f, R7 ;  /* 0x0000001fff007819 */ /* 0x000fe20000011407 */
[----:B------:R-:W-:Y:S01]  /*11240*/  IMAD.WIDE.U32 R4, R3, UR12, R4 ;  /* 0x0000000c03047c25 */ /* 0x000fe2000f8e0004 */
[----:B------:R-:W-:-:S02]  /*11250*/  SHF.R.S32.HI R164, RZ, 0x1f, R219 ;  /* 0x0000001fffa47819 */ /* 0x000fc400000114db */
[----:B------:R-:W-:Y:S01]  /*11260*/  SHF.R.S32.HI R165, RZ, 0x1f, R17 ;  /* 0x0000001fffa57819 */ /* 0x000fe20000011411 */
[----:B------:R-:W-:Y:S01]  /*11270*/  IMAD R0, R0, UR10, RZ ;  /* 0x0000000a00007c24 */ /* 0x000fe2000f8e02ff */
[----:B------:R-:W-:Y:S01]  /*11280*/  SYNCS.ARRIVE.TRANS64.RED.A1T0 RZ, [UR4], RZ ;  /* 0x000000ffffff79a7 */ /* 0x000fe20008100404 */
[----:B------:R-:W-:Y:S02]  /*11290*/  IMAD.IADD R5, R5, 0x1, R9 ;  /* 0x0000000105057824 */ /* 0x000fe400078e0209 */
[C---:B------:R-:W-:Y:S02]  /*112a0*/  IMAD R3, R7.reuse, UR11, R0 ;  /* 0x0000000b07037c24 */ /* 0x040fe4000f8e0200 */
[----:B------:R-:W-:Y:S02]  /*112b0*/  VIADD R0, R16, UR42 ;  /* 0x0000002a10007c36 */ /* 0x000fe40008000000 */
[----:B------:R-:W-:Y:S01]  /*112c0*/  IMAD.WIDE.U32 R4, R7, UR10, R4 ;  /* 0x0000000a07047c25 */ /* 0x000fe2000f8e0004 */
[----:B------:R-:W-:-:S02]  /*112d0*/  ULDC.64 UR10, c[0x0][0xb00] ;  /* 0x0002c000000a7ab9 */ /* 0x000fc40000000a00 */
[----:B------:R-:W-:Y:S01]  /*112e0*/  ISETP.GE.AND P0, PT, R0, UR8, PT ;  /* 0x0000000800007c0c */ /* 0x000fe2000bf06270 */
[----:B------:R-:W-:Y:S01]  /*112f0*/  IMAD.IADD R5, R5, 0x1, R3 ;  /* 0x0000000105057824 */ /* 0x000fe200078e0203 */
[----:B------:R-:W-:-:S04]  /*11300*/  LEA R3, P1, R4, UR10, 0x2 ;  /* 0x0000000a04037c11 */ /* 0x000fc8000f8210ff */
[----:B------:R-:W-:Y:S01]  /*11310*/  LEA.HI.X R10, R4, UR11, R5, 0x2, P1 ;  /* 0x0000000b040a7c11 */ /* 0x000fe200088f1405 */
[----:B------:R0:W1:Y:S04]  /*11320*/  SHFL.IDX PT, R11, R3, RZ, 0x1c1f ;  /* 0x001c1fff030b7589 */ /* 0x00006800000e0000 */
[----:B------:R0:W3:Y:S02]  /*11330*/  SHFL.IDX PT, R12, R10, RZ, 0x1c1f ;  /* 0x001c1fff0a0c7589 */ /* 0x0000e400000e0000 */
        /* <DEDUP_REMOVED lines=8> */
[-C--:B---3--:R-:W-:Y:S02]  /*113c0*/  @!P3 LEA.HI.X R5, R17, R12.reuse, R165, 0x2, P0 ;  /* 0x0000000c1105b211 */ /* 0x088fe400000f14a5 */
[----:B------:R-:W-:Y:S02]  /*113d0*/  ISETP.GE.AND P0, PT, R216, UR4, PT ;  /* 0x00000004d8007c0c */ /* 0x000fe4000bf06270 */
[----:B------:R-:W-:Y:S01]  /*113e0*/  @!P4 LEA.HI.X R7, R219, R12, R164, 0x2, P5 ;  /* 0x0000000cdb07c211 */ /* 0x000fe200028f14a4 */
[----:B------:R1:W-:Y:S01]  /*113f0*/  @!P3 ST.E.64 desc[UR40][R4.64], R24 ;  /* 0x000000180400b985 */ /* 0x0003e2000c101b28 */
[----:B------:R-:W-:-:S03]  /*11400*/  ISETP.GE.AND P3, PT, R215, UR4, PT ;  /* 0x00000004d7007c0c */ /* 0x000fc6000bf66270 */
[----:B------:R3:W-:Y:S01]  /*11410*/  @!P4 ST.E.64 desc[UR40][R6.64], R28 ;  /* 0x0000001c0600c985 */ /* 0x0007e2000c101b28 */
[----:B------:R-:W-:Y:S02]  /*11420*/  ISETP.GE.AND P4, PT, R214, UR4, PT ;  /* 0x00000004d6007c0c */ /* 0x000fe4000bf86270 */
[CC--:B-1----:R-:W-:Y:S02]  /*11430*/  @!P2 LEA R4, P6, R218.reuse, R11.reuse, 0x2 ;  /* 0x0000000bda04a211 */ /* 0x0c2fe400078c10ff */
[CC--:B---3--:R-:W-:Y:S02]  /*11440*/  @!P1 LEA R6, P5, R217.reuse, R11.reuse, 0x2 ;  /* 0x0000000bd9069211 */ /* 0x0c8fe400078a10ff */
        /* <DEDUP_REMOVED lines=10> */
[----:B---3--:R-:W-:-:S02]  /*114f0*/  @!P4 LEA R6, P2, R214, R11, 0x2 ;  /* 0x0000000bd606c211 */ /* 0x008fc400078410ff */
[-C--:B------:R-:W-:Y:S02]  /*11500*/  @!P3 LEA.HI.X R5, R215, R12.reuse, R161, 0x2, P1 ;  /* 0x0000000cd705b211 */ /* 0x080fe400008f14a1 */
[----:B------:R-:W-:Y:S02]  /*11510*/  ISETP.GE.AND P1, PT, R211, UR4, PT ;  /* 0x00000004d3007c0c */ /* 0x000fe4000bf26270 */
[----:B------:R-:W-:Y:S01]  /*11520*/  @!P4 LEA.HI.X R7, R214, R12, R160, 0x2, P2 ;  /* 0x0000000cd607c211 */ /* 0x000fe200010f14a0 */
[----:B------:R1:W-:Y:S01]  /*11530*/  @!P3 ST.E.64 desc[UR40][R4.64], R44 ;  /* 0x0000002c0400b985 */ /* 0x0003e2000c101b28 */
[----:B------:R-:W-:Y:S02]  /*11540*/  ISETP.GE.AND P2, PT, R210, UR4, PT ;  /* 0x00000004d2007c0c */ /* 0x000fe4000bf46270 */
[----:B----4-:R-:W-:Y:S01]  /*11550*/  @!P5 LEA R8, P6, R213, R11, 0x2 ;  /* 0x0000000bd508d211 */ /* 0x010fe200078c10ff */
[----:B------:R3:W-:Y:S01]  /*11560*/  @!P4 ST.E.64 desc[UR40][R6.64], R48 ;  /* 0x000000300600c985 */ /* 0x0007e2000c101b28 */
[----:B------:R-:W-:-:S02]  /*11570*/  ISETP.GE.AND P3, PT, R209, UR4, PT ;  /* 0x00000004d1007c0c */ /* 0x000fc4000bf66270 */
[----:B------:R-:W-:Y:S02]  /*11580*/  @!P5 LEA.HI.X R9, R213, R12, R159, 0x2, P6 ;  /* 0x0000000cd509d211 */ /* 0x000fe400030f149f */
[----:B------:R-:W-:-:S03]  /*11590*/  ISETP.GE.AND P4, PT, R208, UR4, PT ;  /* 0x00000004d0007c0c */ /* 0x000fc6000bf86270 */
[----:B------:R4:W-:Y:S01]  /*115a0*/  @!P5 ST.E.64 desc[UR40][R8.64], R52 ;  /* 0x000000340800d985 */ /* 0x0009e2000c101b28 */
[CC--:B-1----:R-:W-:Y:S02]  /*115b0*/  @!P0 LEA R4, P6, R212.reuse, R11.reuse, 0x2 ;  /* 0x0000000bd4048211 */ /* 0x0c2fe400078c10ff */
[CC--:B---3--:R-:W-:Y:S02]  /*115c0*/  @!P1 LEA R6, P5, R211.reuse, R11.reuse, 0x2 ;  /* 0x0000000bd3069211 */ /* 0x0c8fe400078a10ff */
        /* <DEDUP_REMOVED lines=21> */
[----:B-1----:R-:W-:-:S04]  /*11720*/  @!P0 LEA R4, P4, R206, R11, 0x2 ;  /* 0x0000000bce048211 */ /* 0x002fc800078810ff */
[-C--:B------:R-:W-:Y:S02]  /*11730*/  @!P0 LEA.HI.X R5, R206, R12.reuse, R152, 0x2, P4 ;  /* 0x0000000cce058211 */ /* 0x080fe400020f1498 */
[----:B------:R-:W-:Y:S02]  /*11740*/  ISETP.GE.AND P4, PT, R202, UR4, PT ;  /* 0x00000004ca007c0c */ /* 0x000fe4000bf86270 */
[CC--:B---3--:R-:W-:Y:S01]  /*11750*/  @!P1 LEA R6, P3, R205.reuse, R11.reuse, 0x2 ;  /* 0x0000000bcd069211 */ /* 0x0c8fe200078610ff */
        /* <DEDUP_REMOVED lines=11> */
[----:B---3--:R-:W-:-:S03]  /*11810*/  @!P4 LEA R6, P0, R202, R11, 0x2 ;  /* 0x0000000bca06c211 */ /* 0x008fc600078010ff */
[----:B------:R1:W-:Y:S01]  /*11820*/  @!P5 ST.E.64 desc[UR40][R4.64], R92 ;  /* 0x0000005c0400d985 */ /* 0x0003e2000c101b28 */
[----:B------:R-:W-:Y:S02]  /*11830*/  ISETP.GE.AND P5, PT, R197, UR4, PT ;  /* 0x00000004c5007c0c */ /* 0x000fe4000bfa6270 */
[-C--:B------:R-:W-:Y:S02]  /*11840*/  @!P4 LEA.HI.X R7, R202, R12.reuse, R235, 0x2, P0 ;  /* 0x0000000cca07c211 */ /* 0x080fe400000f14eb */
[----:B------:R-:W-:Y:S02]  /*11850*/  ISETP.GE.AND P0, PT, R198, UR4, PT ;  /* 0x00000004c6007c0c */ /* 0x000fe4000bf06270 */
[C---:B----4-:R-:W-:Y:S01]  /*11860*/  @!P3 LEA R8, P6, R201.reuse, R11, 0x2 ;  /* 0x0000000bc908b211 */ /* 0x050fe200078c10ff */
[----:B------:R3:W-:Y:S01]  /*11870*/  @!P4 ST.E.64 desc[UR40][R6.64], R96 ;  /* 0x000000600600c985 */ /* 0x0007e2000c101b28 */
[----:B------:R-:W-:Y:S02]  /*11880*/  ISETP.GE.AND P4, PT, R196, UR4, PT ;  /* 0x00000004c4007c0c */ /* 0x000fe4000bf86270 */
[----:B------:R-:W-:-:S02]  /*11890*/  @!P3 LEA.HI.X R9, R201, R12, R234, 0x2, P6 ;  /* 0x0000000cc909b211 */ /* 0x000fc400030f14ea */
[----:B-1----:R-:W-:-:S03]  /*118a0*/  @!P2 LEA R4, P6, R200, R11, 0x2 ;  /* 0x0000000bc804a211 */ /* 0x002fc600078c10ff */
[----:B------:R1:W-:Y:S01]  /*118b0*/  @!P3 ST.E.64 desc[UR40][R8.64], R100 ;  /* 0x000000640800b985 */ /* 0x0003e2000c101b28 */
[----:B------:R-:W-:Y:S02]  /*118c0*/  @!P2 LEA.HI.X R5, R200, R12, R233, 0x2, P6 ;  /* 0x0000000cc805a211 */ /* 0x000fe400030f14e9 */
[----:B---3--:R-:W-:-:S03]  /*118d0*/  @!P1 LEA R6, P3, R199, R11, 0x2 ;  /* 0x0000000bc7069211 */ /* 0x008fc600078610ff */
[----:B------:R3:W-:Y:S01]  /*118e0*/  @!P2 ST.E.64 desc[UR40][R4.64], R104 ;  /* 0x000000680400a985 */ /* 0x0007e2000c101b28 */
[-C--:B------:R-:W-:Y:S02]  /*118f0*/  @!P1 LEA.HI.X R7, R199, R12.reuse, R232, 0x2, P3 ;  /* 0x0000000cc7079211 */ /* 0x080fe400018f14e8 */
[----:B------:R-:W-:Y:S02]  /*11900*/  ISETP.GE.AND P3, PT, R195, UR4, PT ;  /* 0x00000004c3007c0c */ /* 0x000fe4000bf66270 */
[CC--:B-1----:R-:W-:Y:S01]  /*11910*/  @!P0 LEA R8, P6, R198.reuse, R11.reuse, 0x2 ;  /* 0x0000000bc6088211 */ /* 0x0c2fe200078c10ff */
[----:B------:R1:W-:Y:S03]  /*11920*/  @!P1 ST.E.64 desc[UR40][R6.64], R108 ;  /* 0x0000006c06009985 */ /* 0x0003e6000c101b28 */
[----:B------:R-:W-:Y:S02]  /*11930*/  @!P0 LEA.HI.X R9, R198, R12, R231, 0x2, P6 ;  /* 0x0000000cc6098211 */ /* 0x000fe400030f14e7 */
[----:B---3--:R-:W-:-:S03]  /*11940*/  @!P5 LEA R4, P1, R197, R11, 0x2 ;  /* 0x0000000bc504d211 */ /* 0x008fc600078210ff */
        /* <DEDUP_REMOVED lines=17> */
[C---:B---3--:R-:W-:Y:S01]  /*11a60*/  @!P1 LEA R6, P6, R193.reuse, R11, 0x2 ;  /* 0x0000000bc1069211 */ /* 0x048fe200078c10ff */
[----:B------:R3:W-:Y:S03]  /*11a70*/  @!P0 ST.E.64 desc[UR40][R4.64], R128 ;  /* 0x0000008004008985 */ /* 0x0007e6000c101b28 */
[----:B------:R-:W-:-:S03]  /*11a80*/  @!P1 LEA.HI.X R7, R193, R12, R226, 0x2, P6 ;  /* 0x0000000cc1079211 */ /* 0x000fc600030f14e2 */
[CC--:B-1----:R-:W-:Y:S02]  /*11a90*/  @!P3 LEA R8, P6, R191.reuse, R11.reuse, 0x2 ;  /* 0x0000000bbf08b211 */ /* 0x0c2fe400078c10ff */
[----:B------:R1:W-:Y:S02]  /*11aa0*/  @!P1 ST.E.64 desc[UR40][R6.64], R132 ;  /* 0x0000008406009985 */ /* 0x0003e4000c101b28 */
[----:B------:R-:W-:Y:S02]  /*11ab0*/  @!P3 LEA.HI.X R9, R191, R12, R224, 0x2, P6 ;  /* 0x0000000cbf09b211 */ /* 0x000fe400030f14e0 */
[----:B---3--:R-:W-:-:S04]  /*11ac0*/  @!P4 LEA R4, P0, R192, R11, 0x2 ;  /* 0x0000000bc004c211 */ /* 0x008fc800078010ff */
        /* <DEDUP_REMOVED lines=9> */
.L_x_2429:
[----:B------:R-:W-:Y:S05]  /*11b60*/  BSYNC B1 ;  /* 0x0000000000017941 */ /* 0x000fea0003800000 */
.L_x_2428:
[----:B------:R-:W-:Y:S01]  /*11b70*/  VIADD R0, R0, 0x8 ;  /* 0x0000000800007836 */ /* 0x000fe20000000000 */
[----:B------:R0:W0:Y:S04]  /*11b80*/  SHFL.IDX PT, R20, R10, 0x1, 0x1c1f ;  /* 0x003c1f000a147f89 */ /* 0x00002800000e0000 */
[----:B------:R-:W-:Y:S01]  /*11b90*/  ISETP.GE.AND P0, PT, R0, UR8, PT ;  /* 0x0000000800007c0c */ /* 0x000fe2000bf06270 */
[----:B------:R0:W0:-:S12]  /*11ba0*/  SHFL.IDX PT, R24, R3, 0x1, 0x1c1f ;  /* 0x003c1f0003187f89 */ /* 0x00001800000e0000 */
[----:B------:R-:W-:Y:S05]  /*11bb0*/  @P0 BRA `(.L_x_2427) ;  /* 0x0000001800040947 */ /* 0x000fea0003800000 */
[----:B------:R-:W-:Y:S02]  /*11bc0*/  ULDC UR4, c[0x0][0xac8] ;  /* 0x0002b20000047ab9 */ /* 0x000fe40000000800 */
[----:B------:R-:W-:Y:S02]  /*11bd0*/  ISETP.GE.AND P4, PT, R17, UR4, PT ;  /* 0x0000000411007c0c */ /* 0x000fe4000bf86270 */
[----:B------:R-:W-:Y:S02]  /*11be0*/  ISETP.GE.AND P2, PT, R219, UR4, PT ;  /* 0x00000004db007c0c */ /* 0x000fe4000bf46270 */
[----:B------:R-:W-:Y:S02]  /*11bf0*/  ISETP.GE.AND P1, PT, R218, UR4, PT ;  /* 0x00000004da007c0c */ /* 0x000fe4000bf26270 */
[----:B------:R-:W-:-:S07]  /*11c00*/  ISETP.GE.AND P0, PT, R217, UR4, PT ;  /* 0x00000004d9007c0c */ /* 0x000fce000bf06270 */
[-C--:B0---4-:R-:W-:Y:S02]  /*11c10*/  @!P4 LEA R4, P3, R17, R24.reuse, 0x2 ;  /* 0x000000181104c211 */ /* 0x091fe400078610ff */
[----:B------:R-:W-:Y:S02]  /*11c20*/  @!P2 LEA R6, P6, R219, R24, 0x2 ;  /* 0x00000018db06a211 */ /* 0x000fe400078c10ff */
[----:B------:R-:W-:Y:S02]  /*11c30*/  @!P4 LEA.HI.X R5, R17, R20, R165, 0x2, P3 ;  /* 0x000000141105c211 */ /* 0x000fe400018f14a5 */
        /* <DEDUP_REMOVED lines=9> */
[----:B-1----:R-:W-:Y:S01]  /*11cd0*/  @!P0 LEA.HI.X R11, R217, R20, R13, 0x2, P6 ;  /* 0x00000014d90b8211 */ /* 0x002fe200030f140d */
[----:B------:R1:W-:Y:S01]  /*11ce0*/  @!P1 ST.E.64 desc[UR40][R8.64], R34 ;  /* 0x0000002208009985 */ /* 0x0003e2000c101b28 */
[----:B0-----:R-:W-:-:S03]  /*11cf0*/  @!P3 LEA R4, P1, R216, R24, 0x2 ;  /* 0x00000018d804b211 */ /* 0x001fc600078210ff */
[----:B------:R0:W-:Y:S01]  /*11d00*/  @!P0 ST.E.64 desc[UR40][R10.64], R38 ;  /* 0x000000260a008985 */ /* 0x0001e2000c101b28 */
[----:B------:R-:W-:Y:S02]  /*11d10*/  ISETP.GE.AND P0, PT, R213, UR4, PT ;  /* 0x00000004d5007c0c */ /* 0x000fe4000bf06270 */
[C---:B---3--:R-:W-:Y:S02]  /*11d20*/  @!P4 LEA R12, P2, R215.reuse, R24, 0x2 ;  /* 0x00000018d70cc211 */ /* 0x048fe400078410ff */
        /* <DEDUP_REMOVED lines=9> */
[-C--:B----4-:R-:W-:Y:S02]  /*11dc0*/  @!P0 LEA R6, P6, R213, R24.reuse, 0x2 ;  /* 0x00000018d5068211 */ /* 0x090fe400078c10ff */
[----:B------:R-:W-:Y:S01]  /*11dd0*/  ISETP.GE.AND P4, PT, R209, UR4, PT ;  /* 0x00000004d1007c0c */ /* 0x000fe2000bf86270 */
[----:B------:R4:W-:Y:S01]  /*11de0*/  @!P5 ST.E.64 desc[UR40][R14.64], R50 ;  /* 0x000000320e00d985 */ /* 0x0009e2000c101b28 */
[----:B-1----:R-:W-:-:S02]  /*11df0*/  @!P1 LEA R8, P5, R212, R24, 0x2 ;  /* 0x00000018d4089211 */ /* 0x002fc400078a10ff */
        /* <DEDUP_REMOVED lines=8> */
[-C--:B---3--:R-:W-:Y:S01]  /*11e80*/  @!P3 LEA R4, P6, R210, R24.reuse, 0x2 ;  /* 0x00000018d204b211 */ /* 0x088fe200078c10ff */
[----:B------:R3:W-:Y:S01]  /*11e90*/  @!P2 ST.E.64 desc[UR40][R10.64], R62 ;  /* 0x0000003e0a00a985 */ /* 0x0007e2000c101b28 */
[C---:B-----5:R-:W-:Y:S02]  /*11ea0*/  @!P4 LEA R12, P2, R209.reuse, R24, 0x2 ;  /* 0x00000018d10cc211 */ /* 0x060fe400078410ff */
[----:B------:R-:W-:Y:S02]  /*11eb0*/  ISETP.GE.AND P1, PT, R206, UR4, PT ;  /* 0x00000004ce007c0c */ /* 0x000fe4000bf26270 */
[-C--:B------:R-:W-:Y:S02]  /*11ec0*/  @!P3 LEA.HI.X R5, R210, R20.reuse, R156, 0x2, P6 ;  /* 0x00000014d205b211 */ /* 0x080fe400030f149c */
[----:B------:R-:W-:Y:S02]  /*11ed0*/  @!P4 LEA.HI.X R13, R209, R20, R155, 0x2, P2 ;  /* 0x00000014d10dc211 */ /* 0x000fe400010f149b */
[----:B------:R-:W-:Y:S01]  /*11ee0*/  ISETP.GE.AND P2, PT, R205, UR4, PT ;  /* 0x00000004cd007c0c */ /* 0x000fe2000bf46270 */
[----:B------:R-:W-:Y:S01]  /*11ef0*/  @!P3 ST.E.64 desc[UR40][R4.64], R66 ;  /* 0x000000420400b985 */ /* 0x000fe2000c101b28 */
[----:B----4-:R-:W-:-:S03]  /*11f00*/  @!P5 LEA R14, P6, R208, R24, 0x2 ;  /* 0x00000018d00ed211 */ /* 0x010fc600078c10ff */
[----:B------:R4:W-:Y:S01]  /*11f10*/  @!P4 ST.E.64 desc[UR40][R12.64], R70 ;  /* 0x000000460c00c985 */ /* 0x0009e2000c101b28 */
[----:B------:R-:W-:Y:S02]  /*11f20*/  @!P5 LEA.HI.X R15, R208, R20, R154, 0x2, P6 ;  /* 0x00000014d00fd211 */ /* 0x000fe400030f149a */
[CC--:B0-----:R-:W-:Y:S02]  /*11f30*/  @!P0 LEA R6, P4, R207.reuse, R24.reuse, 0x2 ;  /* 0x00000018cf068211 */ /* 0x0c1fe400078810ff */
[----:B-1----:R-:W-:Y:S01]  /*11f40*/  @!P1 LEA R8, P3, R206, R24, 0x2 ;  /* 0x00000018ce089211 */ /* 0x002fe200078610ff */
[----:B------:R0:W-:Y:S01]  /*11f50*/  @!P5 ST.E.64 desc[UR40][R14.64], R74 ;  /* 0x0000004a0e00d985 */ /* 0x0001e2000c101b28 */
[----:B------:R-:W-:Y:S02]  /*11f60*/  @!P0 LEA.HI.X R7, R207, R20, R153, 0x2, P4 ;  /* 0x00000014cf078211 */ /* 0x000fe400020f1499 */
[----:B------:R-:W-:Y:S02]  /*11f70*/  ISETP.GE.AND P4, PT, R203, UR4, PT ;  /* 0x00000004cb007c0c */ /* 0x000fe4000bf86270 */
[----:B------:R-:W-:Y:S01]  /*11f80*/  ISETP.GE.AND P5, PT, R204, UR4, PT ;  /* 0x00000004cc007c0c */ /* 0x000fe2000bfa6270 */
[----:B------:R1:W-:Y:S01]  /*11f90*/  @!P0 ST.E.64 desc[UR40][R6.64], R78 ;  /* 0x0000004e06008985 */ /* 0x0003e2000c101b28 */
        /* <DEDUP_REMOVED lines=18> */
[-C--:B-1----:R-:W-:Y:S02]  /*120c0*/  @!P2 LEA R6, P6, R201, R24.reuse, 0x2 ;  /* 0x00000018c906a211 */ /* 0x082fe400078c10ff */
[----:B------:R-:W-:Y:S01]  /*120d0*/  ISETP.GE.AND P4, PT, R197, UR4, PT ;  /* 0x00000004c5007c0c */ /* 0x000fe2000bf86270 */
[----:B------:R1:W-:Y:S01]  /*120e0*/  @!P3 ST.E.64 desc[UR40][R14.64], R98 ;  /* 0x000000620e00b985 */ /* 0x0003e2000c101b28 */
[----:B---3--:R-:W-:Y:S02]  /*120f0*/  @!P1 LEA R8, P3, R200, R24, 0x2 ;  /* 0x00000018c8089211 */ /* 0x008fe400078610ff */
[----:B------:R-:W-:Y:S02]  /*12100*/  @!P2 LEA.HI.X R7, R201, R20, R234, 0x2, P6 ;  /* 0x00000014c907a211 */ /* 0x000fe400030f14ea */
[----:B----4-:R-:W-:-:S02]  /*12110*/  @!P0 LEA R10, P6, R199, R24, 0x2 ;  /* 0x00000018c70a8211 */ /* 0x010fc400078c10ff */
[-C--:B------:R-:W-:Y:S01]  /*12120*/  @!P1 LEA.HI.X R9, R200, R20.reuse, R233, 0x2, P3 ;  /* 0x00000014c8099211 */ /* 0x080fe200018f14e9 */
[----:B------:R3:W-:Y:S01]  /*12130*/  @!P2 ST.E.64 desc[UR40][R6.64], R102 ;  /* 0x000000660600a985 */ /* 0x0007e2000c101b28 */
[----:B------:R-:W-:Y:S02]  /*12140*/  ISETP.GE.AND P3, PT, R196, UR4, PT ;  /* 0x00000004c4007c0c */ /* 0x000fe4000bf66270 */
[----:B------:R-:W-:Y:S01]  /*12150*/  @!P0 LEA.HI.X R11, R199, R20, R232, 0x2, P6 ;  /* 0x00000014c70b8211 */ /* 0x000fe200030f14e8 */
[----:B------:R4:W-:Y:S01]  /*12160*/  @!P1 ST.E.64 desc[UR40][R8.64], R106 ;  /* 0x0000006a08009985 */ /* 0x0009e2000c101b28 */
[-C--:B0-----:R-:W-:Y:S02]  /*12170*/  @!P5 LEA R4, P1, R198, R24.reuse, 0x2 ;  /* 0x00000018c604d211 */ /* 0x081fe400078210ff */
[----:B-----5:R-:W-:Y:S01]  /*12180*/  @!P4 LEA R12, P2, R197, R24, 0x2 ;  /* 0x00000018c50cc211 */ /* 0x020fe200078410ff */
[----:B------:R-:W-:Y:S01]  /*12190*/  @!P0 ST.E.64 desc[UR40][R10.64], R110 ;  /* 0x0000006e0a008985 */ /* 0x000fe2000c101b28 */
[----:B------:R-:W-:-:S02]  /*121a0*/  ISETP.GE.AND P0, PT, R195, UR4, PT ;  /* 0x00000004c3007c0c */ /* 0x000fc4000bf06270 */
[----:B------:R-:W-:Y:S02]  /*121b0*/  @!P5 LEA.HI.X R5, R198, R20, R231, 0x2, P1 ;  /* 0x00000014c605d211 */ /* 0x000fe400008f14e7 */
[----:B------:R-:W-:Y:S02]  /*121c0*/  ISETP.GE.AND P1, PT, R194, UR4, PT ;  /* 0x00000004c2007c0c */ /* 0x000fe4000bf26270 */
[C---:B-1----:R-:W-:Y:S01]  /*121d0*/  @!P3 LEA R14, P6, R196.reuse, R24, 0x2 ;  /* 0x00000018c40eb211 */ /* 0x042fe200078c10ff */
[----:B------:R0:W-:Y:S01]  /*121e0*/  @!P5 ST.E.64 desc[UR40][R4.64], R114 ;  /* 0x000000720400d985 */ /* 0x0001e2000c101b28 */
[-C--:B------:R-:W-:Y:S02]  /*121f0*/  @!P4 LEA.HI.X R13, R197, R20.reuse, R230, 0x2, P2 ;  /* 0x00000014c50dc211 */ /* 0x080fe400010f14e6 */
[----:B------:R-:W-:Y:S02]  /*12200*/  @!P3 LEA.HI.X R15, R196, R20, R229, 0x2, P6 ;  /* 0x00000014c40fb211 */ /* 0x000fe400030f14e5 */
[----:B------:R-:W-:Y:S01]  /*12210*/  ISETP.GE.AND P2, PT, R191, UR4, PT ;  /* 0x00000004bf007c0c */ /* 0x000fe2000bf46270 */
[----:B------:R1:W-:Y:S01]  /*12220*/  @!P4 ST.E.64 desc[UR40][R12.64], R118 ;  /* 0x000000760c00c985 */ /* 0x0003e2000c101b28 */
[----:B------:R-:W-:-:S02]  /*12230*/  ISETP.GE.AND P4, PT, R193, UR4, PT ;  /* 0x00000004c1007c0c */ /* 0x000fc4000bf86270 */
[C---:B---3--:R-:W-:Y:S01]  /*12240*/  @!P0 LEA R6, P5, R195.reuse, R24, 0x2 ;  /* 0x00000018c3068211 */ /* 0x048fe200078a10ff */
[----:B------:R3:W-:Y:S01]  /*12250*/  @!P3 ST.E.64 desc[UR40][R14.64], R122 ;  /* 0x0000007a0e00b985 */ /* 0x0007e2000c101b28 */
[----:B------:R-:W-:Y:S02]  /*12260*/  ISETP.GE.AND P3, PT, R192, UR4, PT ;  /* 0x00000004c0007c0c */ /* 0x000fe4000bf66270 */
[----:B------:R-:W-:Y:S02]  /*12270*/  @!P0 LEA.HI.X R7, R195, R20, R228, 0x2, P5 ;  /* 0x00000014c3078211 */ /* 0x000fe400028f14e4 */
[----:B------:R-:W-:Y:S02]  /*12280*/  ISETP.GE.AND P5, PT, R190, UR4, PT ;  /* 0x00000004be007c0c */ /* 0x000fe4000bfa6270 */
[-C--:B----4-:R-:W-:Y:S01]  /*12290*/  @!P1 LEA R8, P6, R194, R24.reuse, 0x2 ;  /* 0x00000018c2089211 */ /* 0x090fe200078c10ff */
[----:B------:R4:W-:Y:S02]  /*122a0*/  @!P0 ST.E.64 desc[UR40][R6.64], R126 ;  /* 0x0000007e06008985 */ /* 0x0009e4000c101b28 */
[----:B0-----:R-:W-:-:S02]  /*122b0*/  @!P4 LEA R4, P0, R193, R24, 0x2 ;  /* 0x00000018c104c211 */ /* 0x001fc400078010ff */
[----:B------:R-:W-:Y:S02]  /*122c0*/  @!P1 LEA.HI.X R9, R194, R20, R227, 0x2, P6 ;  /* 0x00000014c2099211 */ /* 0x000fe400030f14e3 */
[----:B------:R-:W-:Y:S02]  /*122d0*/  @!P3 LEA R10, P6, R192, R24, 0x2 ;  /* 0x00000018c00ab211 */ /* 0x000fe400078c10ff */
[----:B------:R-:W-:Y:S01]  /*122e0*/  @!P4 LEA.HI.X R5, R193, R20, R226, 0x2, P0 ;  /* 0x00000014c105c211 */ /* 0x000fe200000f14e2 */
[----:B------:R4:W-:Y:S01]  /*122f0*/  @!P1 ST.E.64 desc[UR40][R8.64], R130 ;  /* 0x0000008208009985 */ /* 0x0009e2000c101b28 */
[-C--:B-1----:R-:W-:Y:S02]  /*12300*/  @!P2 LEA R12, P1, R191, R24.reuse, 0x2 ;  /* 0x00000018bf0ca211 */ /* 0x082fe400078210ff */
[----:B---3--:R-:W-:Y:S01]  /*12310*/  @!P5 LEA R14, P0, R190, R24, 0x2 ;  /* 0x00000018be0ed211 */ /* 0x008fe200078010ff */
        /* <DEDUP_REMOVED lines=9> */
[----:B----4-:R-:W-:-:S04]  /*123b0*/  LEA R4, P0, R189, R24, 0x2 ;  /* 0x00000018bd047211 */ /* 0x010fc800078010ff */
[----:B------:R-:W-:-:S05]  /*123c0*/  LEA.HI.X R5, R189, R20, R222, 0x2, P0 ;  /* 0x00000014bd057211 */ /* 0x000fca00000f14de */
[----:B------:R0:W-:Y:S01]  /*123d0*/  ST.E.64 desc[UR40][R4.64], R150 ;  /* 0x0000009604007985 */ /* 0x0001e2000c101b28 */
[----:B------:R-:W-:Y:S05]  /*123e0*/  BRA `(.L_x_2427) ;  /* 0x0000000c00f87947 */ /* 0x000fea0003800000 */
.L_x_2421:
        /* <DEDUP_REMOVED lines=9> */
[----:B------:R-:W-:Y:S01]  /*12480*/  UISETP.NE.U32.AND UP1, UPT, UR10, URZ, UPT ;  /* 0x0000003f0a00728c */ /* 0x000fe2000bf25070 */
[----:B------:R-:W-:Y:S02]  /*12490*/  ULDC UR4, c[0x0][0xa88] ;  /* 0x0002a20000047ab9 */ /* 0x000fe40000000800 */
[----:B------:R-:W4:Y:S01]  /*124a0*/  @P1 LDG.E R9, desc[UR40][R4.64] ;  /* 0x0000002804091981 */ /* 0x000f22000c1e1900 */
[----:B------:R-:W-:Y:S01]  /*124b0*/  UISETP.NE.AND.EX UP1, UPT, UR11, URZ, UPT, UP1 ;  /* 0x0000003f0b00728c */ /* 0x000fe2000bf25310 */
[----:B------:R-:W-:-:S05]  /*124c0*/  IMAD.U32 R0, RZ, RZ, UR4 ;  /* 0x00000004ff007e24 */ /* 0x000fca000f8e00ff */
[----:B------:R-:W-:-:S05]  /*124d0*/  PLOP3.LUT P2, PT, PT, PT, UP1, 0x80, 0x0 ;  /* 0x000000000000781c */ /* 0x000fca0003f4f018 */
[----:B------:R-:W-:Y:S02]  /*124e0*/  @UP1 ULDC.64 UR10, c[0x0][0xc08] ;  /* 0x00030200000a1ab9 */ /* 0x000fe40000000a00 */
[----:B------:R-:W-:-:S06]  /*124f0*/  @UP1 UIMAD.WIDE UR10, UR43, 0x4, UR10 ;  /* 0x000000042b0a18a5 */ /* 0x000fcc000f8e020a */
[----:B------:R-:W-:Y:S02]  /*12500*/  IMAD.U32 R6, RZ, RZ, UR10 ;  /* 0x0000000aff067e24 */ /* 0x000fe4000f8e00ff */
[----:B------:R-:W-:-:S05]  /*12510*/  IMAD.U32 R7, RZ, RZ, UR11 ;  /* 0x0000000bff077e24 */ /* 0x000fca000f8e00ff */
[----:B------:R0:W5:Y:S01]  /*12520*/  @P2 LDG.E R0, desc[UR40][R6.64] ;  /* 0x0000002806002981 */ /* 0x000162000c1e1900 */
[----:B------:R-:W-:Y:S01]  /*12530*/  UISETP.NE.AND UP1, UPT, UR9, URZ, UPT ;  /* 0x0000003f0900728c */ /* 0x000fe2000bf25270 */
[----:B------:R-:W-:Y:S01]  /*12540*/  UMOV UR4, URZ ;  /* 0x0000003f00047c82 */ /* 0x000fe20008000000 */
[----:B------:R-:W1:Y:S09]  /*12550*/  S2R R8, SR_TID.X ;  /* 0x0000000000087919 */ /* 0x000e720000002100 */
[----:B------:R-:W-:Y:S01]  /*12560*/  @!UP1 ULDC UR9, c[0x0][0xad4] ;  /* 0x0002b50000099ab9 */ /* 0x000fe20000000800 */
[----:B-1----:R-:W-:-:S05]  /*12570*/  VIADD R3, R8, 0xffffff80 ;  /* 0xffffff8008037836 */ /* 0x002fca0000000000 */
[----:B------:R-:W-:Y:S02]  /*12580*/  ISETP.GT.AND P0, PT, R3, 0x3f, PT ;  /* 0x0000003f0300780c */ /* 0x000fe40003f04270 */
[----:B----4-:R-:W-:Y:S01]  /*12590*/  @P1 R2UR UR4, R9 ;  /* 0x00000000090412ca */ /* 0x010fe200000e0000 */
[----:B0-----:R-:W-:-:S14]  /*125a0*/  @P2 BRA `(.L_x_2430) ;  /* 0x0000000000102947 */ /* 0x001fdc0003800000 */
[----:B------:R-:W-:Y:S05]  /*125b0*/  @!P1 BRA `(.L_x_2430) ;  /* 0x00000000000c9947 */ /* 0x000fea0003800000 */
[----:B------:R-:W4:Y:S04]  /*125c0*/  LDG.E R3, desc[UR40][R4.64] ;  /* 0x0000002804037981 */ /* 0x000f28000c1e1900 */
[----:B-----5:R-:W4:Y:S02]  /*125d0*/  LDG.E R0, desc[UR40][R4.64+0x4] ;  /* 0x0000042804007981 */ /* 0x020f24000c1e1900 */
[----:B----4-:R-:W-:-:S07]  /*125e0*/  IMAD.IADD R0, R0, 0x1, -R3 ;  /* 0x0000000100007824 */ /* 0x010fce00078e0a03 */
.L_x_2430:
[----:B------:R-:W-:Y:S01]  /*125f0*/  USHF.R.S32.HI UR16, URZ, 0x1f, UR43 ;  /* 0x0000001f3f107899 */ /* 0x000fe2000801142b */
[----:B------:R-:W-:Y:S01]  /*12600*/  BSSY B1, `(.L_x_2431) ;  /* 0x000003a000017945 */ /* 0x000fe20003800000 */
[----:B------:R-:W-:Y:S02]  /*12610*/  USHF.R.S32.HI UR24, URZ, 0x1f, UR4 ;  /* 0x0000001f3f187899 */ /* 0x000fe40008011404 */
[----:B------:R-:W-:Y:S02]  /*12620*/  USEL UR8, UR43, URZ, !UP0 ;  /* 0x0000003f2b087287 */ /* 0x000fe4000c000000 */
[----:B------:R-:W-:Y:S01]  /*12630*/  USEL UR16, UR16, URZ, !UP0 ;  /* 0x0000003f10107287 */ /* 0x000fe2000c000000 */
[----:B------:R-:W-:Y:S11]  /*12640*/  @P0 BRA `(.L_x_2432) ;  /* 0x0000000000d40947 */ /* 0x000ff60003800000 */
[----:B------:R-:W0:Y:S01]  /*12650*/  LDC R9, c[0x0][0xbe8] ;  /* 0x0002fa00ff097b82 */ /* 0x000e220000000800 */
[----:B------:R-:W-:-:S05]  /*12660*/  IMAD.U32 R5, RZ, RZ, UR42 ;  /* 0x0000002aff057e24 */ /* 0x000fca000f8e00ff */
[----:B------:R-:W-:Y:S01]  /*12670*/  IADD3 R6, R5, -0x80, R8 ;  /* 0xffffff8005067810 */ /* 0x000fe20007ffe008 */
[----:B0----5:R-:W-:-:S05]  /*12680*/  IMAD R3, R0, R9, RZ ;  /* 0x0000000900037224 */ /* 0x021fca00078e02ff */
[----:B------:R-:W-:-:S13]  /*12690*/  ISETP.GE.AND P0, PT, R6, R3, PT ;  /* 0x000000030600720c */ /* 0x000fda0003f06270 */
[----:B------:R-:W-:Y:S05]  /*126a0*/  @P0 BRA `(.L_x_2432) ;  /* 0x0000000000bc0947 */ /* 0x000fea0003800000 */
[----:B------:R-:W-:Y:S01]  /*126b0*/  ISETP.NE.AND P0, PT, R9, 0x1, PT ;  /* 0x000000010900780c */ /* 0x000fe20003f05270 */
[----:B------:R-:W-:Y:S01]  /*126c0*/  UISETP.GT.AND UP0, UPT, UR9, 0x1, UPT ;  /* 0x000000010900788c */ /* 0x000fe2000bf04270 */
[----:B------:R-:W-:Y:S01]  /*126d0*/  UMOV UR20, 0x9b8 ;  /* 0x000009b800147882 */ /* 0x000fe20000000000 */
[----:B------:R-:W-:Y:S02]  /*126e0*/  ULOP3.LUT UR17, UR45, 0xff, URZ, 0xc0, !UPT ;  /* 0x000000ff2d117892 */ /* 0x000fe4000f8ec03f */
[----:B------:R-:W-:Y:S02]  /*126f0*/  USEL UR20, UR20, 0x978, UP0 ;  /* 0x0000097814147887 */ /* 0x000fe40008000000 */
[----:B------:R-:W-:-:S06]  /*12700*/  USEL UR17, UR17, URZ, UP0 ;  /* 0x0000003f11117287 */ /* 0x000fcc0008000000 */
[----:B------:R-:W0:Y:S04]  /*12710*/  @P0 LDC R3, c[0x0][0xbec] ;  /* 0x0002fb00ff030b82 */ /* 0x000e280000000800 */
[----:B------:R-:W-:Y:S01]  /*12720*/  ULDC.64 UR14, c[0x0][UR20+0x220] ;  /* 0x00008800140e7abb */ /* 0x000fe20008000a00 */
[----:B------:R-:W-:Y:S01]  /*12730*/  ULDC.64 UR12, c[0x0][UR20+0x218] ;  /* 0x00008600140c7abb */ /* 0x000fe20008000a00 */
[----:B------:R-:W-:Y:S02]  /*12740*/  ULDC.64 UR18, c[0x0][UR20+0x228] ;  /* 0x00008a0014127abb */ /* 0x000fe40008000a00 */
[----:B------:R-:W1:Y:S01]  /*12750*/  @P0 LDC R5, c[0x0][0xbf0] ;  /* 0x0002fc00ff050b82 */ /* 0x000e620000000800 */
[----:B------:R-:W-:Y:S02]  /*12760*/  UIMAD UR15, UR15, UR8, URZ ;  /* 0x000000080f0f72a4 */ /* 0x000fe4000f8e023f */
[----:B------:R-:W-:-:S02]  /*12770*/  UIMAD.WIDE.U32 UR10, UR12, UR44, URZ ;  /* 0x0000002c0c0a72a5 */ /* 0x000fc4000f8e003f */
[----:B------:R-:W-:Y:S02]  /*12780*/  UIMAD UR21, UR13, UR44, URZ ;  /* 0x0000002c0d1572a4 */ /* 0x000fe4000f8e023f */
[----:B------:R-:W-:Y:S02]  /*12790*/  UIMAD.WIDE.U32 UR22, UR18, UR17, URZ ;  /* 0x00000011121672a5 */ /* 0x000fe4000f8e003f */
[----:B------:R-:W-:Y:S02]  /*127a0*/  UIMAD.WIDE.U32 UR12, UR14, UR8, URZ ;  /* 0x000000080e0c72a5 */ /* 0x000fe4000f8e003f */
[----:B------:R-:W-:Y:S02]  /*127b0*/  UIMAD UR17, UR19, UR17, URZ ;  /* 0x00000011131172a4 */ /* 0x000fe4000f8e023f */
[----:B------:R-:W-:Y:S02]  /*127c0*/  UIMAD UR15, UR14, UR16, UR15 ;  /* 0x000000100e0f72a4 */ /* 0x000fe4000f8e020f */
[----:B------:R-:W-:Y:S01]  /*127d0*/  UIADD3 UR10, UP1, UP2, UR12, UR10, UR4 ;  /* 0x0000000a0c0a7290 */ /* 0x000fe2000fa3e004 */
[----:B0-----:R-:W-:Y:S01]  /*127e0*/  @P0 IMAD.HI.U32 R4, R6, R3, RZ ;  /* 0x0000000306040227 */ /* 0x001fe200078e00ff */
[----:B------:R-:W-:-:S02]  /*127f0*/  UIADD3 UR17, UR23, UR17, URZ ;  /* 0x0000001117117290 */ /* 0x000fc4000fffe03f */
[----:B------:R-:W-:Y:S01]  /*12800*/  UIADD3 UR21, UR11, UR21, URZ ;  /* 0x000000150b157290 */ /* 0x000fe2000fffe03f */
[----:B------:R-:W-:Y:S01]  /*12810*/  IMAD.MOV.U32 R3, RZ, RZ, R6 ;  /* 0x000000ffff037224 */ /* 0x000fe200078e0006 */
[----:B------:R-:W-:Y:S02]  /*12820*/  UIADD3 UR12, UR13, UR15, URZ ;  /* 0x0000000f0d0c7290 */ /* 0x000fe4000fffe03f */
[----:B------:R-:W-:Y:S01]  /*12830*/  IMAD.U32 R8, RZ, RZ, UR17 ;  /* 0x00000011ff087e24 */ /* 0x000fe2000f8e00ff */
[----:B-1----:R-:W-:Y:S01]  /*12840*/  @P0 SHF.R.U32.HI R3, RZ, R5, R4 ;  /* 0x00000005ff030219 */ /* 0x002fe20000011604 */
[----:B------:R-:W-:Y:S01]  /*12850*/  IMAD.U32 R4, RZ, RZ, UR22 ;  /* 0x00000016ff047e24 */ /* 0x000fe2000f8e00ff */
[----:B------:R-:W-:Y:S01]  /*12860*/  UIADD3.X UR12, UR12, UR21, UR24, UP1, UP2 ;  /* 0x000000150c0c7290 */ /* 0x000fe20008fe4418 */
[----:B------:R-:W-:Y:S01]  /*12870*/  IMAD.U32 R5, RZ, RZ, UR23 ;  /* 0x00000017ff057e24 */ /* 0x000fe2000f8e00ff */
[--C-:B------:R-:W-:Y:S01]  /*12880*/  SHF.R.S32.HI R5, RZ, 0x1f, R3.reuse ;  /* 0x0000001fff057819 */ /* 0x100fe20000011403 */
[----:B------:R-:W-:Y:S01]  /*12890*/  IMAD.MOV R7, RZ, RZ, -R3 ;  /* 0x000000ffff077224 */ /* 0x000fe200078e0a03 */
[----:B------:R-:W-:Y:S01]  /*128a0*/  IADD3 R4, P0, P1, R3, UR10, R4 ;  /* 0x0000000a03047c10 */ /* 0x000fe2000f91e004 */
[----:B------:R-:W-:-:S02]  /*128b0*/  ULDC.64 UR10, c[0x0][UR20+0x210] ;  /* 0x00008400140a7abb */ /* 0x000fc40008000a00 */
[----:B------:R-:W-:Y:S01]  /*128c0*/  IMAD R7, R9, R7, R6 ;  /* 0x0000000709077224 */ /* 0x000fe200078e0206 */
[----:B------:R-:W-:Y:S01]  /*128d0*/  IADD3.X R5, R5, UR12, R8, P0, P1 ;  /* 0x0000000c05057c10 */ /* 0x000fe200087e2408 */
[----:B------:R-:W-:Y:S01]  /*128e0*/  ULDC.64 UR12, c[0x0][0xba8] ;  /* 0x0002ea00000c7ab9 */ /* 0x000fe20000000a00 */
[----:B------:R-:W-:Y:S01]  /*128f0*/  @!UP0 ULDC UR12, c[0x0][0xb50] ;  /* 0x0002d400000c8ab9 */ /* 0x000fe20000000800 */
[C---:B------:R-:W-:Y:S01]  /*12900*/  IMAD R6, R7.reuse, UR11, RZ ;  /* 0x0000000b07067c24 */ /* 0x040fe2000f8e02ff */
[----:B------:R-:W-:Y:S01]  /*12910*/  SHF.R.S32.HI R3, RZ, 0x1f, R7 ;  /* 0x0000001fff037819 */ /* 0x000fe20000011407 */
        /* <DEDUP_REMOVED lines=8> */
.L_x_2432:
[----:B------:R-:W-:Y:S05]  /*129a0*/  BSYNC B1 ;  /* 0x0000000000017941 */ /* 0x000fea0003800000 */
.L_x_2431:
[----:B------:R-:W-:-:S06]  /*129b0*/  UISETP.GT.AND UP0, UPT, UR9, 0x1, UPT ;  /* 0x000000010900788c */ /* 0x000fcc000bf04270 */
[----:B------:R-:W-:-:S13]  /*129c0*/  PLOP3.LUT P0, PT, PT, PT, UP0, 0x80, 0x0 ;  /* 0x000000000000781c */ /* 0x000fda0003f0f008 */
[----:B------:R-:W-:Y:S05]  /*129d0*/  @P0 BRA `(.L_x_2427) ;  /* 0x00000008007c0947 */ /* 0x000fea0003800000 */
[----:B------:R-:W1:Y:S01]  /*129e0*/  LDC R11, c[0x0][0xbe8] ;  /* 0x0002fa00ff0b7b82 */ /* 0x000e620000000800 */
[----:B------:R-:W-:Y:S01]  /*129f0*/  ULDC UR14, c[0x0][0xac8] ;  /* 0x0002b200000e7ab9 */ /* 0x000fe20000000800 */
[----:B------:R-:W-:Y:S01]  /*12a00*/  ULDC.64 UR12, c[0x0][0xaa0] ;  /* 0x0002a800000c7ab9 */ /* 0x000fe20000000a00 */
[----:B------:R-:W-:Y:S01]  /*12a10*/  ISETP.GE.AND P1, PT, R188, UR14, PT ;  /* 0x0000000ebc007c0c */ /* 0x000fe2000bf26270 */
[----:B------:R-:W-:Y:S01]  /*12a20*/  UIMAD UR9, UR24, UR12, URZ ;  /* 0x0000000c180972a4 */ /* 0x000fe2000f8e023f */
[C---:B------:R-:W-:Y:S01]  /*12a30*/  ISETP.GE.AND P2, PT, R185.reuse, UR14, PT ;  /* 0x0000000eb9007c0c */ /* 0x040fe2000bf46270 */
[----:B------:R-:W-:Y:S01]  /*12a40*/  UIMAD.WIDE.U32 UR10, UR4, UR12, URZ ;  /* 0x0000000c040a72a5 */ /* 0x000fe2000f8e003f */
[----:B------:R-:W-:Y:S01]  /*12a50*/  SEL R4, RZ, 0xffffffff, P1 ;  /* 0xffffffffff047807 */ /* 0x000fe20000800000 */
[----:B------:R-:W-:Y:S01]  /*12a60*/  UIMAD UR9, UR4, UR13, UR9 ;  /* 0x0000000d040972a4 */ /* 0x000fe2000f8e0209 */
[----:B0-----:R-:W-:Y:S01]  /*12a70*/  SEL R3, RZ, 0x1, P2 ;  /* 0x00000001ff037807 */ /* 0x001fe20001000000 */
[C---:B------:R-:W-:Y:S01]  /*12a80*/  VIADD R37, R185.reuse, 0x80 ;  /* 0x00000080b9257836 */ /* 0x040fe20000000000 */
[----:B------:R-:W-:Y:S01]  /*12a90*/  ULDC.64 UR12, c[0x0][0xae8] ;  /* 0x0002ba00000c7ab9 */ /* 0x000fe20000000a00 */
[----:B------:R-:W-:Y:S01]  /*12aa0*/  IMAD.SHL.U32 R4, R4, 0x2, RZ ;  /* 0x0000000204047824 */ /* 0x000fe200078e00ff */
[----:B------:R-:W-:Y:S01]  /*12ab0*/  UIADD3 UR11, UR11, UR9, URZ ;  /* 0x000000090b0b7290 */ /* 0x000fe2000fffe03f */
[----:B------:R-:W-:Y:S01]  /*12ac0*/  VIADD R29, R185, 0xc0 ;  /* 0x000000c0b91d7836 */ /* 0x000fe20000000000 */
[----:B------:R-:W-:Y:S01]  /*12ad0*/  ISETP.GE.AND P1, PT, R37, UR14, PT ;  /* 0x0000000e25007c0c */ /* 0x000fe2000bf26270 */
[----:B------:R-:W-:Y:S01]  /*12ae0*/  VIADD R31, R185, 0x100 ;  /* 0x00000100b91f7836 */ /* 0x000fe20000000000 */
[----:B------:R-:W-:Y:S01]  /*12af0*/  LOP3.LUT R6, R4, 0x2, R3, 0xe2, !PT ;  /* 0x0000000204067812 */ /* 0x000fe200078ee203 */
[----:B------:R-:W-:Y:S01]  /*12b00*/  IMAD R3, R187, 0x20, R220 ;  /* 0x00000020bb037824 */ /* 0x000fe200078e02dc */
[----:B------:R-:W-:Y:S01]  /*12b10*/  UIMAD.WIDE.U32 UR10, UR44, UR12, UR10 ;  /* 0x0000000c2c0a72a5 */ /* 0x000fe2000f8e000a */
[----:B------:R-:W-:Y:S01]  /*12b20*/  VIADD R35, R185, 0x140 ;  /* 0x00000140b9237836 */ /* 0x000fe20000000000 */
[----:B------:R-:W-:Y:S01]  /*12b30*/  BSSY B1, `(.L_x_2433) ;  /* 0x0000065000017945 */ /* 0x000fe20003800000 */
[----:B------:R-:W-:Y:S01]  /*12b40*/  VIADD R8, R3, UR42 ;  /* 0x0000002a03087c36 */ /* 0x000fe20008000000 */
[----:B------:R-:W-:Y:S01]  /*12b50*/  SEL R3, RZ, 0xffffffff, P1 ;  /* 0xffffffffff037807 */ /* 0x000fe20000800000 */
[----:B------:R-:W-:Y:S01]  /*12b60*/  UIMAD UR11, UR44, UR13, UR11 ;  /* 0x0000000d2c0b72a4 */ /* 0x000fe2000f8e020b */
[----:B-1----:R-:W-:Y:S01]  /*12b70*/  ISETP.NE.AND P0, PT, R11, 0x1, PT ;  /* 0x000000010b00780c */ /* 0x002fe20003f05270 */
[----:B------:R-:W-:Y:S01]  /*12b80*/  VIADD R27, R185, 0x180 ;  /* 0x00000180b91b7836 */ /* 0x000fe20000000000 */
[----:B------:R-:W-:Y:S01]  /*12b90*/  ISETP.GE.AND P1, PT, R29, UR14, PT ;  /* 0x0000000e1d007c0c */ /* 0x000fe2000bf26270 */
[----:B------:R-:W-:Y:S01]  /*12ba0*/  ULDC.64 UR12, c[0x0][0xaf0] ;  /* 0x0002bc00000c7ab9 */ /* 0x000fe20000000a00 */
[----:B------:R-:W-:Y:S01]  /*12bb0*/  IMAD.SHL.U32 R9, R3, 0x4, RZ ;  /* 0x0000000403097824 */ /* 0x000fe200078e00ff */
[----:B------:R-:W-:Y:S01]  /*12bc0*/  UIMAD UR16, UR16, UR12, URZ ;  /* 0x0000000c101072a4 */ /* 0x000fe2000f8e023f */
[----:B------:R-:W-:Y:S01]  /*12bd0*/  IMAD.MOV.U32 R3, RZ, RZ, R8 ;  /* 0x000000ffff037224 */ /* 0x000fe200078e0008 */
[----:B------:R-:W-:Y:S01]  /*12be0*/  SHF.R.S32.HI R30, RZ, 0x1f, R31 ;  /* 0x0000001fff1e7819 */ /* 0x000fe2000001141f */
[----:B-----5:R-:W-:Y:S01]  /*12bf0*/  IMAD R25, R0, R11, RZ ;  /* 0x0000000b00197224 */ /* 0x020fe200078e02ff */
[----:B------:R-:W-:Y:S01]  /*12c00*/  UIMAD UR4, UR8, UR13, UR16 ;  /* 0x0000000d080472a4 */ /* 0x000fe2000f8e0210 */
[----:B------:R-:W-:Y:S01]  /*12c10*/  LOP3.LUT R6, R9, 0x4, R6, 0xe2, !PT ;  /* 0x0000000409067812 */ /* 0x000fe200078ee206 */
[----:B------:R-:W-:Y:S01]  /*12c20*/  UIMAD.WIDE.U32 UR8, UR8, UR12, UR10 ;  /* 0x0000000c080872a5 */ /* 0x000fe2000f8e000a */
[----:B------:R-:W-:Y:S01]  /*12c30*/  VIADD R26, R220, UR42 ;  /* 0x0000002adc1a7c36 */ /* 0x000fe20008000000 */
[----:B------:R-:W0:Y:S01]  /*12c40*/  @P0 LDC R5, c[0x0][0xbec] ;  /* 0x0002fb00ff050b82 */ /* 0x000e220000000800 */
[----:B------:R-:W-:Y:S01]  /*12c50*/  VIADD R33, R185, 0x1c0 ;  /* 0x000001c0b9217836 */ /* 0x000fe20000000000 */
[----:B------:R-:W-:Y:S01]  /*12c60*/  UIADD3 UR4, UR9, UR4, URZ ;  /* 0x0000000409047290 */ /* 0x000fe2000fffe03f */
[----:B------:R-:W-:-:S02]  /*12c70*/  SHF.R.S32.HI R32, RZ, 0x1f, R27 ;  /* 0x0000001fff207819 */ /* 0x000fc4000001141b */
[----:B------:R-:W-:Y:S02]  /*12c80*/  SHF.R.S32.HI R34, RZ, 0x1f, R37 ;  /* 0x0000001fff227819 */ /* 0x000fe40000011425 */
[----:B------:R-:W-:Y:S01]  /*12c90*/  SHF.R.S32.HI R28, RZ, 0x1f, R33 ;  /* 0x0000001fff1c7819 */ /* 0x000fe20000011421 */
[----:B------:R-:W1:Y:S01]  /*12ca0*/  @P0 LDC R7, c[0x0][0xbf0] ;  /* 0x0002fc00ff070b82 */ /* 0x000e620000000800 */
[----:B------:R-:W-:Y:S02]  /*12cb0*/  SHF.R.S32.HI R36, RZ, 0x1f, R29 ;  /* 0x0000001fff247819 */ /* 0x000fe4000001141d */
[----:B------:R-:W-:Y:S02]  /*12cc0*/  SHF.R.S32.HI R38, RZ, 0x1f, R35 ;  /* 0x0000001fff267819 */ /* 0x000fe40000011423 */
[----:B------:R-:W-:Y:S01]  /*12cd0*/  SHF.R.S32.HI R39, RZ, 0x1f, R188 ;  /* 0x0000001fff277819 */ /* 0x000fe200000114bc */
[----:B0-----:R-:W-:Y:S01]  /*12ce0*/  @P0 IMAD.HI.U32 R4, R8, R5, RZ ;  /* 0x0000000508040227 */ /* 0x001fe200078e00ff */
[----:B------:R-:W-:-:S02]  /*12cf0*/  SEL R5, RZ, 0xffffffff, P1 ;  /* 0xffffffffff057807 */ /* 0x000fc40000800000 */
[----:B------:R-:W-:-:S04]  /*12d00*/  ISETP.GE.AND P1, PT, R33, UR14, PT ;  /* 0x0000000e21007c0c */ /* 0x000fc8000bf26270 */
[----:B------:R-:W-:Y:S02]  /*12d10*/  SEL R0, RZ, 0x80, P1 ;  /* 0x00000080ff007807 */ /* 0x000fe40000800000 */
[----:B-1----:R-:W-:Y:S01]  /*12d20*/  @P0 SHF.R.U32.HI R3, RZ, R7, R4 ;  /* 0x00000007ff030219 */ /* 0x002fe20000011604 */
[----:B------:R-:W-:Y:S01]  /*12d30*/  IMAD.SHL.U32 R7, R5, 0x8, RZ ;  /* 0x0000000805077824 */ /* 0x000fe200078e00ff */
[----:B------:R-:W-:Y:S01]  /*12d40*/  ISETP.GE.AND P0, PT, R31, UR14, PT ;  /* 0x0000000e1f007c0c */ /* 0x000fe2000bf06270 */
[----:B------:R-:W-:Y:S02]  /*12d50*/  IMAD.U32 R4, RZ, RZ, UR8 ;  /* 0x00000008ff047e24 */ /* 0x000fe4000f8e00ff */
[----:B------:R-:W-:Y:S01]  /*12d60*/  IMAD.U32 R5, RZ, RZ, UR9 ;  /* 0x00000009ff057e24 */ /* 0x000fe2000f8e00ff */
[----:B------:R-:W-:Y:S01]  /*12d70*/  LOP3.LUT R10, R7, 0x8, R6, 0xe2, !PT ;  /* 0x00000008070a7812 */ /* 0x000fe200078ee206 */
[--C-:B------:R-:W-:Y:S01]  /*12d80*/  IMAD.MOV R7, RZ, RZ, -R3.reuse ;  /* 0x000000ffff077224 */ /* 0x100fe200078e0a03 */
[----:B------:R-:W-:Y:S01]  /*12d90*/  SHF.R.S32.HI R6, RZ, 0x1f, R3 ;  /* 0x0000001fff067819 */ /* 0x000fe20000011403 */
[----:B------:R-:W-:Y:S01]  /*12da0*/  ULDC.64 UR8, c[0x0][0xae0] ;  /* 0x0002b80000087ab9 */ /* 0x000fe20000000a00 */
[----:B------:R-:W-:Y:S01]  /*12db0*/  SEL R9, RZ, 0xffffffff, P0 ;  /* 0xffffffffff097807 */ /* 0x000fe20000000000 */
[----:B------:R-:W-:Y:S01]  /*12dc0*/  IMAD.U32 R5, RZ, RZ, UR4 ;  /* 0x00000004ff057e24 */ /* 0x000fe2000f8e00ff */
[----:B------:R-:W-:Y:S01]  /*12dd0*/  ISETP.GE.AND P0, PT, R35, UR14, PT ;  /* 0x0000000e23007c0c */ /* 0x000fe2000bf06270 */
[----:B------:R-:W-:-:S02]  /*12de0*/  IMAD R6, R6, UR8, RZ ;  /* 0x0000000806067c24 */ /* 0x000fc4000f8e02ff */
[----:B------:R-:W-:Y:S01]  /*12df0*/  IMAD R7, R11, R7, R8 ;  /* 0x000000070b077224 */ /* 0x000fe200078e0208 */
[----:B------:R-:W-:Y:S01]  /*12e00*/  SEL R8, RZ, 0xffffffff, P0 ;  /* 0xffffffffff087807 */ /* 0x000fe20000000000 */
[----:B------:R-:W-:Y:S01]  /*12e10*/  IMAD.SHL.U32 R13, R9, 0x10, RZ ;  /* 0x00000010090d7824 */ /* 0x000fe200078e00ff */
[----:B------:R-:W-:Y:S01]  /*12e20*/  ISETP.GE.AND P0, PT, R27, UR14, PT ;  /* 0x0000000e1b007c0c */ /* 0x000fe2000bf06270 */
[C---:B------:R-:W-:Y:S02]  /*12e30*/  IMAD R9, R3.reuse, UR9, R6 ;  /* 0x0000000903097c24 */ /* 0x040fe4000f8e0206 */
[----:B------:R-:W-:Y:S01]  /*12e40*/  IMAD.WIDE.U32 R4, R3, UR8, R4 ;  /* 0x0000000803047c25 */ /* 0x000fe2000f8e0004 */
[----:B------:R-:W-:Y:S01]  /*12e50*/  SHF.R.S32.HI R3, RZ, 0x1f, R7 ;  /* 0x0000001fff037819 */ /* 0x000fe20000011407 */
[----:B------:R-:W-:Y:S01]  /*12e60*/  ULDC.64 UR8, c[0x0][0xad8] ;  /* 0x0002b60000087ab9 */ /* 0x000fe20000000a00 */
[----:B------:R-:W-:Y:S01]  /*12e70*/  LOP3.LUT R10, R13, 0x10, R10, 0xe2, !PT ;  /* 0x000000100d0a7812 */ /* 0x000fe200078ee20a */
[----:B------:R-:W-:-:S02]  /*12e80*/  IMAD.IADD R5, R5, 0x1, R9 ;  /* 0x0000000105057824 */ /* 0x000fc400078e0209 */
[----:B------:R-:W-:Y:S02]  /*12e90*/  IMAD R6, R3, UR8, RZ ;  /* 0x0000000803067c24 */ /* 0x000fe4000f8e02ff */
[----:B------:R-:W-:-:S04]  /*12ea0*/  IMAD.WIDE.U32 R4, R7, UR8, R4 ;  /* 0x0000000807047c25 */ /* 0x000fc8000f8e0004 */
[----:B------:R-:W-:Y:S01]  /*12eb0*/  IMAD R3, R7, UR9, R6 ;  /* 0x0000000907037c24 */ /* 0x000fe2000f8e0206 */
[----:B------:R-:W-:Y:S01]  /*12ec0*/  ULDC.64 UR8, c[0x0][0xa80] ;  /* 0x0002a00000087ab9 */ /* 0x000fe20000000a00 */
[----:B------:R-:W-:Y:S01]  /*12ed0*/  SEL R7, RZ, 0x40, P0 ;  /* 0x00000040ff077807 */ /* 0x000fe20000000000 */
[----:B------:R-:W-:Y:S01]  /*12ee0*/  IMAD.SHL.U32 R9, R8, 0x20, RZ ;  /* 0x0000002008097824 */ /* 0x000fe200078e00ff */
[----:B---3--:R-:W-:Y:S01]  /*12ef0*/  LEA R20, P0, R4, UR8, 0x1 ;  /* 0x0000000804147c11 */ /* 0x008fe2000f8008ff */
[----:B------:R-:W-:-:S03]  /*12f00*/  IMAD.IADD R3, R5, 0x1, R3 ;  /* 0x0000000105037824 */ /* 0x000fc600078e0203 */
[----:B------:R-:W-:Y:S01]  /*12f10*/  LOP3.LUT R10, R9, 0x20, R10, 0xe2, !PT ;  /* 0x00000020090a7812 */ /* 0x000fe200078ee20a */
[----:B------:R0:W1:Y:S01]  /*12f20*/  SHFL.IDX PT, R6, R20, RZ, 0x181f ;  /* 0x00181fff14067589 */ /* 0x00006200000e0000 */
[----:B------:R-:W-:Y:S02]  /*12f30*/  LEA.HI.X R3, R4, UR9, R3, 0x1, P0 ;  /* 0x0000000904037c11 */ /* 0x000fe400080f0c03 */
[----:B------:R-:W-:Y:S02]  /*12f40*/  ISETP.GE.AND P0, PT, R26, R25, PT ;  /* 0x000000191a00720c */ /* 0x000fe40003f06270 */
[----:B------:R-:W-:Y:S02]  /*12f50*/  LOP3.LUT R21, R10, R7, RZ, 0xfc, !PT ;  /* 0x000000070a157212 */ /* 0x000fe400078efcff */
[----:B------:R0:W3:Y:S02]  /*12f60*/  SHFL.IDX PT, R7, R3, RZ, 0x181f ;  /* 0x00181fff03077589 */ /* 0x0000e400000e0000 */
[----:B------:R-:W-:-:S07]  /*12f70*/  LOP3.LUT R24, R21, R0, RZ, 0xfc, !PT ;  /* 0x0000000015187212 */ /* 0x000fce00078efcff */
[----:B0-----:R-:W-:Y:S05]  /*12f80*/  @P0 BRA `(.L_x_2434) ;  /* 0x00000000007c0947 */ /* 0x001fea0003800000 */
[----:B------:R-:W-:Y:S02]  /*12f90*/  ISETP.GE.AND P2, PT, R188, UR14, PT ;  /* 0x0000000ebc007c0c */ /* 0x000fe4000bf46270 */
[----:B------:R-:W-:Y:S02]  /*12fa0*/  ISETP.GE.AND P1, PT, R185, UR14, PT ;  /* 0x0000000eb9007c0c */ /* 0x000fe4000bf26270 */
[----:B------:R-:W-:Y:S02]  /*12fb0*/  ISETP.GE.AND P5, PT, R37, UR14, PT ;  /* 0x0000000e25007c0c */ /* 0x000fe4000bfa6270 */
[----:B------:R-:W-:-:S07]  /*12fc0*/  ISETP.GE.AND P3, PT, R29, UR14, PT ;  /* 0x0000000e1d007c0c */ /* 0x000fce000bf66270 */
[CC--:B-1----:R-:W-:Y:S02]  /*12fd0*/  @!P2 LEA R8, P0, R188.reuse, R6.reuse, 0x1 ;  /* 0x00000006bc08a211 */ /* 0x0c2fe400078008ff */
[----:B---3--:R-:W-:Y:S02]  /*12fe0*/  @!P1 IMAD.WIDE R4, R185, 0x2, R6 ;  /* 0x00000002b9049825 */ /* 0x008fe400078e0206 */
        /* <DEDUP_REMOVED lines=13> */
[-C--:B------:R-:W-:Y:S01]  /*130c0*/  @!P2 LEA R4, P5, R31, R6.reuse, 0x1 ;  /* 0x000000061f04a211 */ /* 0x080fe200078a08ff */
        /* <DEDUP_REMOVED lines=11> */
.L_x_2434:
[----:B------:R-:W-:Y:S05]  /*13180*/  BSYNC B1 ;  /* 0x0000000000017941 */ /* 0x000fea0003800000 */
.L_x_2433:
[----:B------:R-:W-:Y:S01]  /*13190*/  VIADD R0, R26, 0x20 ;  /* 0x000000201a007836 */ /* 0x000fe20000000000 */
[----:B---34-:R4:W0:Y:S04]  /*131a0*/  SHFL.IDX PT, R7, R3, 0x1, 0x181f ;  /* 0x00381f0003077f89 */ /* 0x01882800000e0000 */
[----:B------:R-:W-:Y:S01]  /*131b0*/  ISETP.GE.AND P0, PT, R0, R25, PT ;  /* 0x000000190000720c */ /* 0x000fe20003f06270 */
[----:B-1----:R4:W1:-:S12]  /*131c0*/  SHFL.IDX PT, R6, R20, 0x1, 0x181f ;  /* 0x00381f0014067f89 */ /* 0x00285800000e0000 */
[----:B----4-:R-:W-:Y:S05]  /*131d0*/  @P0 BRA `(.L_x_2427) ;  /* 0x00000000007c0947 */ /* 0x010fea0003800000 */
[----:B------:R-:W-:Y:S02]  /*131e0*/  ISETP.GE.AND P1, PT, R185, UR14, PT ;  /* 0x0000000eb9007c0c */ /* 0x000fe4000bf26270 */
[----:B------:R-:W-:Y:S02]  /*131f0*/  ISETP.GE.AND P5, PT, R188, UR14, PT ;  /* 0x0000000ebc007c0c */ /* 0x000fe4000bfa6270 */
[----:B------:R-:W-:Y:S02]  /*13200*/  ISETP.GE.AND P4, PT, R37, UR14, PT ;  /* 0x0000000e25007c0c */ /* 0x000fe4000bf86270 */
[----:B------:R-:W-:Y:S02]  /*13210*/  ISETP.GE.AND P3, PT, R29, UR14, PT ;  /* 0x0000000e1d007c0c */ /* 0x000fe4000bf66270 */
[----:B------:R-:W-:-:S05]  /*13220*/  ISETP.GE.AND P2, PT, R31, UR14, PT ;  /* 0x0000000e1f007c0c */ /* 0x000fca000bf46270 */
[----:B01----:R-:W-:Y:S02]  /*13230*/  @!P1 IMAD.WIDE R4, R185, 0x2, R6 ;  /* 0x00000002b9049825 */ /* 0x003fe400078e0206 */
        /* <DEDUP_REMOVED lines=25> */
.L_x_2427:
[----:B------:R-:W-:Y:S05]  /*133d0*/  BSYNC B0 ;  /* 0x0000000000007941 */ /* 0x000fea0003800000 */
.L_x_2420:
[----:B------:R-:W-:Y:S02]  /*133e0*/  ULDC UR4, c[0x0][0xc3c] ;  /* 0x00030f0000047ab9 */ /* 0x000fe40000000800 */
[----:B------:R-:W-:-:S06]  /*133f0*/  UISETP.GE.AND UP0, UPT, UR6, UR4, UPT ;  /* 0x000000040600728c */ /* 0x000fcc000bf06270 */
[----:B------:R-:W-:-:S13]  /*13400*/  PLOP3.LUT P0, PT, PT, PT, UP0, 0x80, 0x0 ;  /* 0x000000000000781c */ /* 0x000fda0003f0f008 */
[----:B------:R-:W-:Y:S05]  /*13410*/  @!P0 BRA `(.L_x_2435) ;  /* 0xfffffedc00dc8947 */ /* 0x000fea000383ffff */
[----:B------:R-:W-:Y:S05]  /*13420*/  EXIT ;  /* 0x000000000000794d */ /* 0x000fea0003800000 */
.L_x_2321:
        /* <DEDUP_REMOVED lines=18> */
.L_x_2436:
        /* <DEDUP_REMOVED lines=43> */
.L_x_2440:
        /* <DEDUP_REMOVED lines=38> */
[----:B------:R-:W-:-:S07]  /*13a60*/  IMAD.MOV.U32 R5, RZ, RZ, R2 ;  /* 0x000000ffff057224 */ /* 0x000fce00078e0002 */
.L_x_2438:
[----:B------:R-:W-:Y:S02]  /*13a70*/  IMAD.IADD R10, R9, 0x1, -R4 ;  /* 0x00000001090a7824 */ /* 0x000fe400078e0a04 */
[----:B------:R-:W-:Y:S02]  /*13a80*/  IMAD.MOV.U32 R3, RZ, RZ, RZ ;  /* 0x000000ffff037224 */ /* 0x000fe400078e00ff */
[----:B------:R-:W-:-:S05]  /*13a90*/  IMAD R2, R5, UR5, R10 ;  /* 0x0000000505027c24 */ /* 0x000fca000f8e020a */
[----:B------:R-:W-:-:S13]  /*13aa0*/  ISETP.GT.AND P0, PT, R2, UR6, PT ;  /* 0x0000000602007c0c */ /* 0x000fda000bf04270 */
[----:B------:R-:W-:-:S04]  /*13ab0*/  VOTE.ANY R2, PT, !P0 ;  /* 0x0000000000027806 */ /* 0x000fc800040e0100 */
[----:B------:R-:W0:Y:S01]  /*13ac0*/  POPC R9, R2 ;  /* 0x0000000200097309 */ /* 0x000e220000000000 */
[----:B------:R-:W-:Y:S01]  /*13ad0*/  ISETP.NE.AND P0, PT, R2, RZ, PT ;  /* 0x000000ff0200720c */ /* 0x000fe20003f05270 */
[----:B0-----:R0:W1:Y:S04]  /*13ae0*/  SHFL.IDX PT, R8, R8, R9, 0x1f ;  /* 0x00001f0908087589 */ /* 0x00106800000e0000 */
[----:B------:R0:W2:Y:S08]  /*13af0*/  SHFL.IDX PT, R4, R7, R9, 0x1f ;  /* 0x00001f0907047589 */ /* 0x0000b000000e0000 */
[----:B------:R-:W-:Y:S05]  /*13b00*/  @!P0 BRA `(.L_x_2441) ;  /* 0x0000000000088947 */ /* 0x000fea0003800000 */
[----:B------:R-:W-:-:S05]  /*13b10*/  VIADD R2, R9, 0xffffffff ;  /* 0xffffffff09027836 */ /* 0x000fca0000000000 */
[----:B------:R3:W4:Y:S02]  /*13b20*/  SHFL.IDX PT, R3, R5, R2, 0x1f ;  /* 0x00001f0205037589 */ /* 0x00072400000e0000 */
.L_x_2441:
[----:B---34-:R-:W-:Y:S01]  /*13b30*/  IMAD R2, R3, UR5, R10 ;  /* 0x0000000503027c24 */ /* 0x018fe2000f8e020a */
[----:B-1----:R-:W-:Y:S01]  /*13b40*/  ISETP.NE.AND P0, PT, R8, 0x1, PT ;  /* 0x000000010800780c */ /* 0x002fe20003f05270 */
[----:B------:R-:W-:-:S03]  /*13b50*/  VIADD R14, R9, UR4 ;  /* 0x00000004090e7c36 */ /* 0x000fc60008000000 */
[----:B------:R1:W-:Y:S01]  /*13b60*/  STL [R1], R2 ;  /* 0x0000000201007387 */ /* 0x0003e20000100800 */
[----:B------:R-:W-:-:S03]  /*13b70*/  IADD3 R5, -R2, UR6, RZ ;  /* 0x0000000602057c10 */ /* 0x000fc6000fffe1ff */
[----:B------:R1:W-:Y:S05]  /*13b80*/  STL [R1+0xc], R14 ;  /* 0x00000c0e01007387 */ /* 0x0003ea0000100800 */
[----:B------:R-:W-:Y:S05]  /*13b90*/  @!P0 BRA `(.L_x_2442) ;  /* 0x0000000000e08947 */ /* 0x000fea0003800000 */
[----:B0-2---:R-:W-:Y:S02]  /*13ba0*/  IABS R7, R4 ;  /* 0x0000000400077213 */ /* 0x005fe40000000000 */
[----:B------:R-:W-:Y:S02]  /*13bb0*/  IABS R9, R8 ;  /* 0x0000000800097213 */ /* 0x000fe40000000000 */
[----:B------:R-:W0:Y:S08]  /*13bc0*/  I2F.RP R10, R7 ;  /* 0x00000007000a7306 */ /* 0x000e300000209400 */
[----:B------:R-:W2:Y:S08]  /*13bd0*/  I2F.RP R11, R9 ;  /* 0x00000009000b7306 */ /* 0x000eb00000209400 */
[----:B0-----:R-:W1:Y:S08]  /*13be0*/  MUFU.RCP R10, R10 ;  /* 0x0000000a000a7308 */ /* 0x001e700000001000 */
[----:B--2---:R-:W-:Y:S01]  /*13bf0*/  MUFU.RCP R11, R11 ;  /* 0x0000000b000b7308 */ /* 0x004fe20000001000 */
[----:B-1----:R-:W-:Y:S01]  /*13c00*/  VIADD R2, R10, 0xffffffe ;  /* 0x0ffffffe0a027836 */ /* 0x002fe20000000000 */
[----:B------:R-:W-:-:S06]  /*13c10*/  IABS R10, R4 ;  /* 0x00000004000a7213 */ /* 0x000fcc0000000000 */
[----:B------:R0:W1:Y:S02]  /*13c20*/  F2I.FTZ.U32.TRUNC.NTZ R3, R2 ;  /* 0x0000000200037305 */ /* 0x000064000021f000 */
[----:B0-----:R-:W-:Y:S02]  /*13c30*/  IMAD.MOV.U32 R2, RZ, RZ, RZ ;  /* 0x000000ffff027224 */ /* 0x001fe400078e00ff */
[----:B-1----:R-:W-:-:S04]  /*13c40*/  IMAD.MOV R12, RZ, RZ, -R3 ;  /* 0x000000ffff0c7224 */ /* 0x002fc800078e0a03 */
[----:B------:R-:W-:-:S04]  /*13c50*/  IMAD R13, R12, R7, RZ ;  /* 0x000000070c0d7224 */ /* 0x000fc800078e02ff */
[----:B------:R-:W-:Y:S01]  /*13c60*/  IMAD.HI.U32 R3, R3, R13, R2 ;  /* 0x0000000d03037227 */ /* 0x000fe200078e0002 */
[----:B------:R-:W-:-:S03]  /*13c70*/  IABS R2, R5 ;  /* 0x0000000500027213 */ /* 0x000fc60000000000 */
[----:B------:R-:W-:Y:S02]  /*13c80*/  IMAD.MOV R13, RZ, RZ, -R10 ;  /* 0x000000ffff0d7224 */ /* 0x000fe400078e0a0a */
[----:B------:R-:W-:-:S04]  /*13c90*/  IMAD.HI.U32 R10, R3, R2, RZ ;  /* 0x00000002030a7227 */ /* 0x000fc800078e00ff */
[----:B------:R-:W-:Y:S02]  /*13ca0*/  IMAD R2, R10, R13, R2 ;  /* 0x0000000d0a027224 */ /* 0x000fe400078e0202 */
[----:B------:R-:W-:-:S03]  /*13cb0*/  VIADD R3, R11, 0xffffffe ;  /* 0x0ffffffe0b037836 */ /* 0x000fc60000000000 */
[----:B------:R-:W-:-:S03]  /*13cc0*/  ISETP.GT.U32.AND P1, PT, R7, R2, PT ;  /* 0x000000020700720c */ /* 0x000fc60003f24070 */
[----:B------:R-:W0:Y:S10]  /*13cd0*/  F2I.FTZ.U32.TRUNC.NTZ R3, R3 ;  /* 0x0000000300037305 */ /* 0x000e34000021f000 */
[----:B------:R-:W-:-:S02]  /*13ce0*/  @!P1 IMAD.IADD R2, R2, 0x1, -R7 ;  /* 0x0000000102029824 */ /* 0x000fc400078e0a07 */
[----:B------:R-:W-:Y:S01]  /*13cf0*/  @!P1 VIADD R10, R10, 0x1 ;  /* 0x000000010a0a9836 */ /* 0x000fe20000000000 */
[----:B------:R-:W-:Y:S02]  /*13d00*/  ISETP.NE.AND P1, PT, R4, RZ, PT ;  /* 0x000000ff0400720c */ /* 0x000fe40003f25270 */
[----:B------:R-:W-:Y:S01]  /*13d10*/  ISETP.GE.U32.AND P0, PT, R2, R7, PT ;  /* 0x000000070200720c */ /* 0x000fe20003f06070 */
[----:B0-----:R-:W-:-:S04]  /*13d20*/  IMAD.MOV R2, RZ, RZ, -R3 ;  /* 0x000000ffff027224 */ /* 0x001fc800078e0a03 */
[----:B------:R-:W-:Y:S02]  /*13d30*/  IMAD R7, R2, R9, RZ ;  /* 0x0000000902077224 */ /* 0x000fe400078e02ff */
[----:B------:R-:W-:-:S04]  /*13d40*/  IMAD.MOV.U32 R2, RZ, RZ, RZ ;  /* 0x000000ffff027224 */ /* 0x000fc800078e00ff */
        /* <DEDUP_REMOVED lines=17> */
[----:B------:R-:W-:Y:S01]  /*13e60*/  ISETP.GE.AND P2, PT, R2, RZ, PT ;  /* 0x000000ff0200720c */ /* 0x000fe20003f46270 */
[----:B------:R-:W-:-:S04]  /*13e70*/  IMAD.MOV R2, RZ, RZ, -R10 ;  /* 0x000000ffff027224 */ /* 0x000fc800078e0a0a */
[----:B------:R-:W-:Y:S02]  /*13e80*/  IMAD R2, R4, R2, R5 ;  /* 0x0000000204027224 */ /* 0x000fe400078e0205 */
        /* <DEDUP_REMOVED lines=8> */
[----:B------:R-:W-:Y:S05]  /*13f10*/  BRA `(.L_x_2443) ;  /* 0x0000000000f47947 */ /* 0x000fea0003800000 */
.L_x_2442:
[----:B-1----:R-:W1:Y:S02]  /*13f20*/  LDC.64 R2, c[0x0][0xc90] ;  /* 0x00032400ff027b82 */ /* 0x002e640000000a00 */
[----:B-1----:R-:W-:-:S05]  /*13f30*/  IMAD.WIDE R2, R14, 0x4, R2 ;  /* 0x000000040e027825 */ /* 0x002fca00078e0202 */
[----:B0-----:R0:W2:Y:S02]  /*13f40*/  LDG.E R7, desc[UR40][R2.64] ;  /* 0x0000002802077981 */ /* 0x0010a4000c1e1900 */
[----:B0-----:R-:W-:Y:S02]  /*13f50*/  IMAD.MOV.U32 R2, RZ, RZ, RZ ;  /* 0x000000ffff027224 */ /* 0x001fe400078e00ff */
[----:B--2---:R-:W-:-:S05]  /*13f60*/  IMAD R8, R4, R7, RZ ;  /* 0x0000000704087224 */ /* 0x004fca00078e02ff */
[----:B------:R-:W-:-:S04]  /*13f70*/  IABS R9, R8 ;  /* 0x0000000800097213 */ /* 0x000fc80000000000 */
[----:B------:R-:W0:Y:S08]  /*13f80*/  I2F.RP R10, R9 ;  /* 0x00000009000a7306 */ /* 0x000e300000209400 */
[----:B0-----:R-:W0:Y:S02]  /*13f90*/  MUFU.RCP R10, R10 ;  /* 0x0000000a000a7308 */ /* 0x001e240000001000 */
[----:B0-----:R-:W-:-:S06]  /*13fa0*/  VIADD R11, R10, 0xffffffe ;  /* 0x0ffffffe0a0b7836 */ /* 0x001fcc0000000000 */
[----:B------:R-:W0:Y:S02]  /*13fb0*/  F2I.FTZ.U32.TRUNC.NTZ R3, R11 ;  /* 0x0000000b00037305 */ /* 0x000e24000021f000 */
[----:B0-----:R-:W-:-:S04]  /*13fc0*/  IMAD.MOV R12, RZ, RZ, -R3 ;  /* 0x000000ffff0c7224 */ /* 0x001fc800078e0a03 */
[----:B------:R-:W-:-:S04]  /*13fd0*/  IMAD R13, R12, R9, RZ ;  /* 0x000000090c0d7224 */ /* 0x000fc800078e02ff */
[----:B------:R-:W-:Y:S01]  /*13fe0*/  IMAD.HI.U32 R2, R3, R13, R2 ;  /* 0x0000000d03027227 */ /* 0x000fe200078e0002 */
[----:B------:R-:W-:Y:S02]  /*13ff0*/  IABS R13, R5 ;  /* 0x00000005000d7213 */ /* 0x000fe40000000000 */
[----:B------:R-:W-:-:S03]  /*14000*/  IABS R3, R8 ;  /* 0x0000000800037213 */ /* 0x000fc60000000000 */
[----:B------:R-:W-:-:S04]  /*14010*/  IMAD.HI.U32 R2, R2, R13, RZ ;  /* 0x0000000d02027227 */ /* 0x000fc800078e00ff */
[----:B------:R-:W-:-:S04]  /*14020*/  IMAD.MOV R3, RZ, RZ, -R3 ;  /* 0x000000ffff037224 */ /* 0x000fc800078e0a03 */
        /* <DEDUP_REMOVED lines=11> */
[----:B------:R-:W-:Y:S02]  /*140e0*/  IMAD R9, R7, R2, RZ ;  /* 0x0000000207097224 */ /* 0x000fe400078e02ff */
[----:B------:R-:W-:Y:S02]  /*140f0*/  IMAD.MOV R2, RZ, RZ, -R2 ;  /* 0x000000ffff027224 */ /* 0x000fe400078e0a02 */
[----:B------:R-:W-:Y:S02]  /*14100*/  IMAD.MOV R10, RZ, RZ, -R9 ;  /* 0x000000ffff0a7224 */ /* 0x000fe400078e0a09 */
[----:B------:R-:W-:Y:S02]  /*14110*/  IMAD R8, R8, R2, R5 ;  /* 0x0000000208087224 */ /* 0x000fe400078e0205 */
[----:B------:R-:W-:Y:S01]  /*14120*/  IMAD.MOV.U32 R2, RZ, RZ, RZ ;  /* 0x000000ffff027224 */ /* 0x000fe200078e00ff */
[----:B------:R-:W-:Y:S02]  /*14130*/  VIADDMNMX R7, R10, UR5, R7, PT ;  /* 0x000000050a077c46 */ /* 0x000fe4000b800107 */
[----:B------:R-:W-:-:S02]  /*14140*/  IADD3 R9, R9, 0x1000000, R8 ;  /* 0x0100000009097810 */ /* 0x000fc40007ffe008 */
[----:B------:R-:W-:-:S04]  /*14150*/  IABS R10, R7 ;  /* 0x00000007000a7213 */ /* 0x000fc80000000000 */
[----:B------:R-:W0:Y:S08]  /*14160*/  I2F.RP R11, R10 ;  /* 0x0000000a000b7306 */ /* 0x000e300000209400 */
[----:B0-----:R-:W0:Y:S02]  /*14170*/  MUFU.RCP R11, R11 ;  /* 0x0000000b000b7308 */ /* 0x001e240000001000 */
[----:B0-----:R-:W-:Y:S01]  /*14180*/  VIADD R3, R11, 0xffffffe ;  /* 0x0ffffffe0b037836 */ /* 0x001fe20000000000 */
[----:B------:R-:W-:-:S05]  /*14190*/  IABS R11, R7 ;  /* 0x00000007000b7213 */ /* 0x000fca0000000000 */
[----:B------:R-:W0:Y:S02]  /*141a0*/  F2I.FTZ.U32.TRUNC.NTZ R3, R3 ;  /* 0x0000000300037305 */ /* 0x000e24000021f000 */
[----:B0-----:R-:W-:-:S04]  /*141b0*/  IMAD.MOV R5, RZ, RZ, -R3 ;  /* 0x000000ffff057224 */ /* 0x001fc800078e0a03 */
[----:B------:R-:W-:-:S04]  /*141c0*/  IMAD R5, R5, R10, RZ ;  /* 0x0000000a05057224 */ /* 0x000fc800078e02ff */
[----:B------:R-:W-:Y:S01]  /*141d0*/  IMAD.HI.U32 R2, R3, R5, R2 ;  /* 0x0000000503027227 */ /* 0x000fe200078e0002 */
[----:B------:R-:W-:-:S03]  /*141e0*/  IABS R5, R8 ;  /* 0x0000000800057213 */ /* 0x000fc60000000000 */
[----:B------:R-:W-:Y:S02]  /*141f0*/  IMAD.MOV R3, RZ, RZ, -R11 ;  /* 0x000000ffff037224 */ /* 0x000fe400078e0a0b */
        /* <DEDUP_REMOVED lines=11> */
[----:B------:R-:W-:Y:S01]  /*142b0*/  @!P1 LOP3.LUT R2, RZ, R7, RZ, 0x33, !PT ;  /* 0x00000007ff029212 */ /* 0x000fe200078e33ff */
[----:B------:R-:W-:-:S04]  /*142c0*/  IMAD.MOV R7, RZ, RZ, -R7 ;  /* 0x000000ffff077224 */ /* 0x000fc800078e0a07 */
[----:B------:R-:W-:-:S05]  /*142d0*/  IMAD R3, R2, R7, R9 ;  /* 0x0000000702037224 */ /* 0x000fca00078e0209 */
[----:B------:R1:W-:Y:S02]  /*142e0*/  STL [R1+0x8], R3 ;  /* 0x0000080301007387 */ /* 0x0003e40000100800 */
.L_x_2443:
[----:B01----:R-:W-:-:S05]  /*142f0*/  LOP3.LUT R3, RZ, R2, RZ, 0x33, !PT ;  /* 0x00000002ff037212 */ /* 0x003fca00078e33ff */
[----:B------:R-:W-:-:S05]  /*14300*/  IMAD.IADD R2, R4, 0x1, R3 ;  /* 0x0000000104027824 */ /* 0x000fca00078e0203 */
[----:B------:R1:W-:Y:S01]  /*14310*/  STL [R1+0x4], R2 ;  /* 0x0000040201007387 */ /* 0x0003e20000100800 */
[----:B------:R-:W-:Y:S05]  /*14320*/  BRA `(.L_x_2444) ;  /* 0x0000000000107947 */ /* 0x000fea0003800000 */
.L_x_2439:
[----:B------:R-:W-:Y:S01]  /*14330*/  IMAD.U32 R2, RZ, RZ, UR6 ;  /* 0x00000006ff027e24 */ /* 0x000fe2000f8e00ff */
[----:B------:R0:W-:Y:S04]  /*14340*/  STL [R1+0x4], RZ ;  /* 0x000004ff01007387 */ /* 0x0001e80000100800 */
[----:B------:R0:W-:Y:S04]  /*14350*/  STL [R1+0x8], RZ ;  /* 0x000008ff01007387 */ /* 0x0001e80000100800 */
[----:B------:R0:W-:Y:S02]  /*14360*/  STL [R1], R2 ;  /* 0x0000000201007387 */ /* 0x0001e40000100800 */
.L_x_2444:
[----:B------:R-:W2:Y:S04]  /*14370*/  LDL R8, [R1] ;  /* 0x0000000001087983 */ /* 0x000ea80000100800 */
[----:B------:R-:W2:Y:S04]  /*14380*/  LDL R9, [R1+0x4] ;  /* 0x0000040001097983 */ /* 0x000ea80000100800 */
[----:B------:R-:W2:Y:S04]  /*14390*/  LDL R10, [R1+0x8] ;  /* 0x00000800010a7983 */ /* 0x000ea80000100800 */
[----:B------:R-:W2:Y:S01]  /*143a0*/  LDL R11, [R1+0xc] ;  /* 0x00000c00010b7983 */ /* 0x000ea20000100800 */
[----:B------:R-:W-:-:S13]  /*143b0*/  ISETP.NE.AND P0, PT, R0, RZ, PT ;  /* 0x000000ff0000720c */ /* 0x000fda0003f05270 */
[----:B------:R-:W3:Y:S01]  /*143c0*/  @!P0 S2R R3, SR_CgaCtaId ;  /* 0x0000000000038919 */ /* 0x000ee20000008800 */
[----:B------:R-:W-:-:S04]  /*143d0*/  @!P0 MOV R0, 0x400 ;  /* 0x0000040000008802 */ /* 0x000fc80000000f00 */
[----:B---3--:R-:W-:-:S05]  /*143e0*/  @!P0 LEA R0, R3, R0, 0x18 ;  /* 0x0000000003008211 */ /* 0x008fca00078ec0ff */
[----:B--2---:R2:W-:Y:S01]  /*143f0*/  @!P0 STS.128 [R0+0x28cd0], R8 ;  /* 0x028cd00800008388 */ /* 0x0045e20000000c00 */
[----:B------:R-:W-:Y:S06]  /*14400*/  BAR.ARV 0x5, 0x180 ;  /* 0x0146000000007b1d */ /* 0x000fec0000002000 */
.L_x_2437:
[----:B--2---:R-:W2:Y:S01]  /*14410*/  LDL R0, [R1+0xc] ;  /* 0x00000c0001007983 */ /* 0x004ea20000100800 */
[----:B------:R-:W-:-:S03]  /*14420*/  ULDC UR4, c[0x0][0xc3c] ;  /* 0x00030f0000047ab9 */ /* 0x000fc60000000800 */
[----:B------:R3:W-:Y:S01]  /*14430*/  STL [R1+0x10], RZ ;  /* 0x000010ff01007387 */ /* 0x0007e20000100800 */
[----:B--2---:R-:W-:Y:S01]  /*14440*/  ISETP.GE.AND P0, PT, R0, UR4, PT ;  /* 0x0000000400007c0c */ /* 0x004fe2000bf06270 */
[----:B------:R-:W-:-:S05]  /*14450*/  IMAD.MOV.U32 R0, RZ, RZ, 0x1 ;  /* 0x00000001ff007424 */ /* 0x000fca00078e00ff */
[----:B------:R3:W-:Y:S04]  /*14460*/  STL [R1+0x14], R0 ;  /* 0x0000140001007387 */ /* 0x0007e80000100800 */
[----:B------:R3:W-:Y:S03]  /*14470*/  STL [R1+0x48], RZ ;  /* 0x000048ff01007387 */ /* 0x0007e60000100800 */
[----:B------:R-:W-:Y:S05]  /*14480*/  @P0 BRA `(.L_x_2445) ;  /* 0x00000068009c0947 */ /* 0x000fea0003800000 */
[----:B------:R-:W2:Y:S01]  /*14490*/  S2UR UR5, SR_CgaCtaId ;  /* 0x00000000000579c3 */ /* 0x000ea20000008800 */
[C---:B---3--:R-:W-:Y:S01]  /*144a0*/  IMAD.SHL.U32 R0, R6.reuse, 0x8, RZ ;  /* 0x0000000806007824 */ /* 0x048fe200078e00ff */
[----:B------:R-:W-:Y:S01]  /*144b0*/  LOP3.LUT R4, R6, 0x7f, RZ, 0xc0, !PT ;  /* 0x0000007f06047812 */ /* 0x000fe200078ec0ff */
[----:B------:R-:W-:Y:S01]  /*144c0*/  UMOV UR4, 0x400 ;  /* 0x0000040000047882 */ /* 0x000fe20000000000 */
[----:B------:R-:W-:Y:S01]  /*144d0*/  BSSY B8, `(.L_x_2445) ;  /* 0x00006a2000087945 */ /* 0x000fe20003800000 */
[----:B------:R-:W-:Y:S01]  /*144e0*/  ULDC UR37, c[0x0][0xc] ;  /* 0x0000030000257ab9 */ /* 0x000fe20000000800 */
[----:B------:R-:W-:Y:S01]  /*144f0*/  LOP3.LUT R3, R0, 0x1f8, RZ, 0xc0, !PT ;  /* 0x000001f800037812 */ /* 0x000fe200078ec0ff */
[----:B01----:R-:W-:Y:S01]  /*14500*/  IMAD.SHL.U32 R2, R4, 0x8, RZ ;  /* 0x0000000804027824 */ /* 0x003fe200078e00ff */
[----:B------:R-:W-:Y:S01]  /*14510*/  ULDC.64 UR38, c[0x0][0x198] ;  /* 0x0000660000267ab9 */ /* 0x000fe20000000a00 */
[----:B------:R-:W-:Y:S01]  /*14520*/  IMAD.MOV.U32 R0, RZ, RZ, 0x1 ;  /* 0x00000001ff007424 */ /* 0x000fe200078e00ff */
[----:B------:R-:W-:Y:S01]  /*14530*/  LOP3.LUT R3, R3, 0x38, R6, 0x78, !PT ;  /* 0x0000003803037812 */ /* 0x000fe200078e7806 */
[----:B------:R-:W-:-:S03]  /*14540*/  IMAD.SHL.U32 R6, R6, 0x10, RZ ;  /* 0x0000001006067824 */ /* 0x000fc600078e00ff */
[----:B------:R-:W-:Y:S02]  /*14550*/  LOP3.LUT R2, R3, 0x200, R2, 0xf8, !PT ;  /* 0x0000020003027812 */ /* 0x000fe400078ef802 */
[----:B------:R-:W-:-:S04]  /*14560*/  SHF.R.U32.HI R3, RZ, 0x3, R4 ;  /* 0x00000003ff037819 */ /* 0x000fc80000011604 */
[----:B------:R-:W-:Y:S01]  /*14570*/  LOP3.LUT R3, R3, 0x70, R6, 0xf8, !PT ;  /* 0x0000007003037812 */ /* 0x000fe200078ef806 */
[----:B--2---:R-:W-:-:S06]  /*14580*/  ULEA UR4, UR5, UR4, 0x18 ;  /* 0x0000000405047291 */ /* 0x004fcc000f8ec03f */
[----:B------:R-:W-:-:S04]  /*14590*/  IMAD.U32 R19, RZ, RZ, UR4 ;  /* 0x00000004ff137e24 */ /* 0x000fc8000f8e00ff */
[----:B------:R-:W-:-:S05]  /*145a0*/  IMAD R2, R2, 0x2, R19 ;  /* 0x0000000202027824 */ /* 0x000fca00078e0213 */
[----:B------:R0:W-:Y:S04]  /*145b0*/  STL [R1+0x54], R2 ;  /* 0x0000540201007387 */ /* 0x0001e80000100800 */
[----:B------:R0:W-:Y:S04]  /*145c0*/  STL [R1+0x48], RZ ;  /* 0x000048ff01007387 */ /* 0x0001e80000100800 */
[----:B------:R0:W-:Y:S04]  /*145d0*/  STL [R1+0x14], R0 ;  /* 0x0000140001007387 */ /* 0x0001e80000100800 */
[----:B------:R0:W-:Y:S02]  /*145e0*/  STL [R1+0x10], RZ ;  /* 0x000010ff01007387 */ /* 0x0001e40000100800 */
.L_x_2573:
[----:B--2---:R-:W2:Y:S01]  /*145f0*/  LDL R9, [R1+0xc] ;  /* 0x00000c0001097983 */ /* 0x004ea20000100800 */
[----:B------:R-:W-:Y:S05]  /*14600*/  YIELD ;  /* 0x0000000000007946 */ /* 0x000fea0003800000 */
[----:B------:R-:W-:Y:S01]  /*14610*/  ULDC.64 UR4, c[0x0][0xa28] ;  /* 0x00028a0000047ab9 */ /* 0x000fe20000000a00 */
[----:B0-----:R-:W-:Y:S01]  /*14620*/  IMAD.MOV.U32 R0, RZ, RZ, RZ ;  /* 0x000000ffff007224 */ /* 0x001fe200078e00ff */
[----:B------:R-:W-:Y:S01]  /*14630*/  ISETP.NE.U32.AND P0, PT, RZ, UR4, PT ;  /* 0x00000004ff007c0c */ /* 0x000fe2000bf05070 */
[----:B-1----:R-:W0:Y:S01]  /*14640*/  LDC.64 R4, c[0x0][0xa00] ;  /* 0x00028000ff047b82 */ /* 0x002e220000000a00 */
[----:B------:R-:W-:Y:S01]  /*14650*/  IMAD.MOV.U32 R10, RZ, RZ, RZ ;  /* 0x000000ffff0a7224 */ /* 0x000fe200078e00ff */
[----:B------:R-:W-:Y:S01]  /*14660*/  ULDC.64 UR6, c[0x0][0xa08] ;  /* 0x0002820000067ab9 */ /* 0x000fe20000000a00 */
[----:B------:R-:W-:Y:S01]  /*14670*/  ISETP.NE.AND.EX P0, PT, RZ, UR5, PT, P0 ;  /* 0x00000005ff007c0c */ /* 0x000fe2000bf05300 */
[----:B------:R-:W-:-:S12]  /*14680*/  ULDC.64 UR4, c[0x0][0xa18] ;  /* 0x0002860000047ab9 */ /* 0x000fd80000000a00 */
[----:B------:R-:W2:Y:S02]  /*14690*/  @P0 LDC.64 R2, c[0x0][0xa28] ;  /* 0x00028a00ff020b82 */ /* 0x000ea40000000a00 */
[----:B--2---:R-:W-:-:S05]  /*146a0*/  @P0 IMAD.WIDE R2, R9, 0x4, R2 ;  /* 0x0000000409020825 */ /* 0x004fca00078e0202 */
[----:B------:R1:W5:Y:S01]  /*146b0*/  @P0 LDG.E R0, desc[UR40][R2.64] ;  /* 0x0000002802000981 */ /* 0x000362000c1e1900 */
[----:B------:R-:W-:Y:S01]  /*146c0*/  ISETP.NE.U32.AND P0, PT, RZ, UR4, PT ;  /* 0x00000004ff007c0c */ /* 0x000fe2000bf05070 */
[----:B0-----:R-:W-:Y:S01]  /*146d0*/  IMAD.WIDE R4, R9, 0x4, R4 ;  /* 0x0000000409047825 */ /* 0x001fe200078e0204 */
[----:B------:R-:W-:Y:S02]  /*146e0*/  ISETP.NE.U32.AND P1, PT, RZ, UR6, PT ;  /* 0x00000006ff007c0c */ /* 0x000fe4000bf25070 */
[----:B------:R-:W-:Y:S01]  /*146f0*/  ISETP.NE.AND.EX P2, PT, RZ, UR5, PT, P0 ;  /* 0x00000005ff007c0c */ /* 0x000fe2000bf45300 */
[----:B------:R-:W-:Y:S01]  /*14700*/  ULDC.64 UR4, c[0x0][0xa00] ;  /* 0x0002800000047ab9 */ /* 0x000fe20000000a00 */
[----:B------:R-:W-:Y:S01]  /*14710*/  ISETP.NE.AND.EX P1, PT, RZ, UR7, PT, P1 ;  /* 0x00000007ff007c0c */ /* 0x000fe2000bf25310 */
[----:B------:R-:W-:Y:S01]  /*14720*/  IMAD.MOV.U32 R8, RZ, RZ, RZ ;  /* 0x000000ffff087224 */ /* 0x000fe200078e00ff */
[----:B------:R-:W-:Y:S01]  /*14730*/  ISETP.NE.U32.AND P0, PT, RZ, UR4, PT ;  /* 0x00000004ff007c0c */ /* 0x000fe2000bf05070 */
[----:B-1----:R-:W0:Y:S03]  /*14740*/  LDC.64 R2, c[0x0][0xa08] ;  /* 0x00028200ff027b82 */ /* 0x002e260000000a00 */
[----:B------:R-:W-:-:S05]  /*14750*/  ISETP.NE.AND.EX P0, PT, RZ, UR5, PT, P0 ;  /* 0x00000005ff007c0c */ /* 0x000fca000bf05300 */
[----:B------:R-:W1:Y:S08]  /*14760*/  @P2 LDC.64 R6, c[0x0][0xa18] ;  /* 0x00028600ff062b82 */ /* 0x000e700000000a00 */
[----:B------:R-:W2:Y:S01]  /*14770*/  @P0 LDG.E R10, desc[UR40][R4.64] ;  /* 0x00000028040a0981 */ /* 0x000ea2000c1e1900 */
[----:B------:R-:W-:Y:S01]  /*14780*/  ULDC UR4, c[0x0][0x288] ;  /* 0x0000a20000047ab9 */ /* 0x000fe20000000800 */
[----:B0-----:R-:W-:-:S05]  /*14790*/  IMAD.WIDE R2, R9, 0x4, R2 ;  /* 0x0000000409027825 */ /* 0x001fca00078e0202 */
[----:B------:R-:W5:Y:S01]  /*147a0*/  @P1 LDG.E R8, desc[UR40][R2.64] ;  /* 0x0000002802081981 */ /* 0x000f62000c1e1900 */
[----:B-1----:R-:W-:-:S03]  /*147b0*/  @P2 IMAD.WIDE R6, R9, 0x4, R6 ;  /* 0x0000000409062825 */ /* 0x002fc600078e0206 */
        /* <DEDUP_REMOVED lines=14> */
[----:B------:R-:W0:Y:S04]  /*148a0*/  LDG.E R6, desc[UR40][R4.64] ;  /* 0x0000002804067981 */ /* 0x000e28000c1e1900 */
[----:B------:R-:W0:Y:S02]  /*148b0*/  LDG.E R4, desc[UR40][R4.64+0x4] ;  /* 0x0000042804047981 */ /* 0x000e24000c1e1900 */
[----:B0-----:R-:W-:-:S05]  /*148c0*/  IMAD.IADD R10, R4, 0x1, -R6 ;  /* 0x00000001040a7824 */ /* 0x001fca00078e0a06 */
[----:B------:R1:W-:Y:S02]  /*148d0*/  STL [R1+0x28], R10 ;  /* 0x0000280a01007387 */ /* 0x0003e40000100800 */
.L_x_2446:
[----:B------:R-:W2:Y:S01]  /*148e0*/  LDL.LU R5, [R1+0x8] ;  /* 0x0000080001057983 */ /* 0x000ea20000300800 */
[----:B------:R-:W-:Y:S02]  /*148f0*/  ULDC.64 UR4, c[0x0][0xa20] ;  /* 0x0002880000047ab9 */ /* 0x000fe40000000a00 */
[----:B------:R-:W-:-:S04]  /*14900*/  ISETP.NE.U32.AND P0, PT, RZ, UR4, PT ;  /* 0x00000004ff007c0c */ /* 0x000fc8000bf05070 */
[----:B------:R-:W-:Y:S02]  /*14910*/  ISETP.NE.AND.EX P0, PT, RZ, UR5, PT, P0 ;  /* 0x00000005ff007c0c */ /* 0x000fe4000bf05300 */
[C---:B--2---:R-:W-:Y:S02]  /*14920*/  LOP3.LUT R6, R5.reuse, 0xff000000, RZ, 0xc0, !PT ;  /* 0xff00000005067812 */ /* 0x044fe400078ec0ff */
[C---:B------:R-:W-:Y:S02]  /*14930*/  LOP3.LUT R4, R5.reuse, 0xff0000, RZ, 0xc0, !PT ;  /* 0x00ff000005047812 */ /* 0x040fe400078ec0ff */
[----:B------:R-:W-:Y:S02]  /*14940*/  SHF.R.U32.HI R6, RZ, 0x8, R6 ;  /* 0x00000008ff067819 */ /* 0x000fe40000011606 */
[----:B------:R-:W-:Y:S02]  /*14950*/  LOP3.LUT R17, R5, 0xffff, RZ, 0xc0, !PT ;  /* 0x0000ffff05117812 */ /* 0x000fe400078ec0ff */
[----:B------:R-:W-:Y:S01]  /*14960*/  LEA.HI R6, R4, R6, RZ, 0x10 ;  /* 0x0000000604067211 */ /* 0x000fe200078f80ff */
[----:B-----5:R-:W-:-:S05]  /*14970*/  IMAD.IADD R4, R8, 0x1, R0 ;  /* 0x0000000108047824 */ /* 0x020fca00078e0200 */
[----:B------:R2:W-:Y:S01]  /*14980*/  STL [R1+0x18], R4 ;  /* 0x0000180401007387 */ /* 0x0005e20000100800 */
[----:B------:R-:W-:Y:S05]  /*14990*/  @!P0 BRA `(.L_x_2447) ;  /* 0x0000000000108947 */ /* 0x000fea0003800000 */
[----:B------:R-:W3:Y:S02]  /*149a0*/  LDC.64 R2, c[0x0][0xa20] ;  /* 0x00028800ff027b82 */ /* 0x000ee40000000a00 */
[----:B---3--:R-:W-:-:S05]  /*149b0*/  IMAD.WIDE R2, R9, 0x4, R2 ;  /* 0x0000000409027825 */ /* 0x008fca00078e0202 */
[----:B------:R3:W5:Y:S01]  /*149c0*/  LDG.E R7, desc[UR40][R2.64] ;  /* 0x0000002802077981 */ /* 0x000762000c1e1900 */
[----:B------:R-:W-:Y:S05]  /*149d0*/  BRA `(.L_x_2448) ;  /* 0x0000000000107947 */ /* 0x000fea0003800000 */
.L_x_2447:
[----:B------:R-:W-:Y:S05]  /*149e0*/  @!P1 BRA `(.L_x_2448) ;  /* 0x00000000000c9947 */ /* 0x000fea0003800000 */
[----:B------:R-:W3:Y:S04]  /*149f0*/  LDG.E R7, desc[UR40][R2.64] ;  /* 0x0000002802077981 */ /* 0x000ee8000c1e1900 */
[----:B------:R-:W3:Y:S02]  /*14a00*/  LDG.E R2, desc[UR40][R2.64+0x4] ;  /* 0x0000042802027981 */ /* 0x000ee4000c1e1900 */
[----:B---3--:R-:W-:-:S07]  /*14a10*/  IMAD.IADD R7, R2, 0x1, -R7 ;  /* 0x0000000102077824 */ /* 0x008fce00078e0a07 */
.L_x_2448:
[----:B--2---:R-:W2:Y:S01]  /*14a20*/  LDL.LU R4, [R1+0x4] ;  /* 0x0000040001047983 */ /* 0x004ea20000300800 */
[----:B---3--:R-:W3:Y:S01]  /*14a30*/  LDC R2, c[0x0][0x448] ;  /* 0x00011200ff027b82 */ /* 0x008ee20000000800 */
[----:B-----5:R-:W-:Y:S01]  /*14a40*/  IMAD.IADD R0, R7, 0x1, -R0 ;  /* 0x0000000107007824 */ /* 0x020fe200078e0a00 */
[----:B---3--:R-:W-:-:S13]  /*14a50*/  ISETP.NE.AND P1, PT, R2, 0x1, PT ;  /* 0x000000010200780c */ /* 0x008fda0003f25270 */
[----:B------:R-:W3:Y:S08]  /*14a60*/  @P1 LDC R3, c[0x0][0x44c] ;  /* 0x00011300ff031b82 */ /* 0x000ef00000000800 */
[----:B------:R-:W4:Y:S01]  /*14a70*/  @P1 LDC R2, c[0x0][0x450] ;  /* 0x00011400ff021b82 */ /* 0x000f220000000800 */
[----:B--2---:R-:W-:-:S04]  /*14a80*/  IMAD.SHL.U32 R11, R4, 0x40, RZ ;  /* 0x00000040040b7824 */ /* 0x004fc800078e00ff */
[----:B------:R-:W-:Y:S01]  /*14a90*/  VIADD R4, R11, 0x3f ;  /* 0x0000003f0b047836 */ /* 0x000fe20000000000 */
[----:B------:R2:W-:Y:S03]  /*14aa0*/  STL [R1+0x24], R11 ;  /* 0x0000240b01007387 */ /* 0x0005e60000100800 */
[----:B---3--:R-:W-:-:S04]  /*14ab0*/  @P1 IMAD.HI.U32 R3, R4, R3, RZ ;  /* 0x0000000304031227 */ /* 0x008fc800078e00ff */
[----:B------:R-:W-:Y:S01]  /*14ac0*/  IMAD.MOV.U32 R7, RZ, RZ, R4 ;  /* 0x000000ffff077224 */ /* 0x000fe200078e0004 */
[----:B----4-:R-:W-:Y:S01]  /*14ad0*/  @P1 SHF.R.U32.HI R7, RZ, R2, R3 ;  /* 0x00000002ff071219 */ /* 0x010fe20000011603 */
[----:B------:R-:W-:-:S05]  /*14ae0*/  VIADD R4, R0, 0x3f ;  /* 0x0000003f00047836 */ /* 0x000fca0000000000 */
[----:B------:R-:W-:-:S04]  /*14af0*/  SHF.R.S32.HI R2, RZ, 0x1f, R4 ;  /* 0x0000001fff027819 */ /* 0x000fc80000011404 */
[----:B------:R-:W-:Y:S02]  /*14b00*/  LEA.HI R4, R2, R4, RZ, 0x6 ;  /* 0x0000000402047211 */ /* 0x000fe400078f30ff */
[----:B------:R-:W-:Y:S02]  /*14b10*/  IADD3 R2, R0, 0x1, -R10 ;  /* 0x0000000100027810 */ /* 0x000fe40007ffe80a */
[----:B------:R-:W-:-:S03]  /*14b20*/  SHF.R.S32.HI R9, RZ, 0x6, R4 ;  /* 0x00000006ff097819 */ /* 0x000fc60000011404 */
[----:B------:R-:W-:Y:S02]  /*14b30*/  IMAD.IADD R7, R2, 0x1, R7 ;  /* 0x0000000102077824 */ /* 0x000fe400078e0207 */
[----:B------:R-:W3:Y:S01]  /*14b40*/  LDC.64 R2, c[0x0][0x9e0] ;  /* 0x00027800ff027b82 */ /* 0x000ee20000000a00 */
[----:B------:R2:W-:Y:S01]  /*14b50*/  STL [R1+0x58], R9 ;  /* 0x0000580901007387 */ /* 0x0005e20000100800 */
[----:B---3--:R-:W-:Y:S01]  /*14b60*/  ISETP.GE.AND P2, PT, R3, 0x1, PT ;  /* 0x000000010300780c */ /* 0x008fe20003f46270 */
[----:B------:R-:W-:-:S12]  /*14b70*/  IMAD.IADD R2, R7, 0x1, R2 ;  /* 0x0000000107027824 */ /* 0x000fd800078e0202 */
[----:B--2---:R-:W-:Y:S05]  /*14b80*/  @!P2 BRA `(.L_x_2449) ;  /* 0x000000000048a947 */ /* 0x004fea0003800000 */
[C---:B------:R-:W-:Y:S01]  /*14b90*/  ISETP.GT.AND P0, PT, R7.reuse, RZ, PT ;  /* 0x000000ff0700720c */ /* 0x040fe20003f04270 */
[----:B------:R-:W-:Y:S01]  /*14ba0*/  BSSY B0, `(.L_x_2450) ;  /* 0x000000e000007945 */ /* 0x000fe20003800000 */
[----:B------:R-:W-:-:S11]  /*14bb0*/  VIADD R8, R7, 0xffffffff ;  /* 0xffffffff07087836 */ /* 0x000fd60000000000 */
[----:B------:R-:W-:Y:S05]  /*14bc0*/  @P0 BRA `(.L_x_2451) ;  /* 0x00000000001c0947 */ /* 0x000fea0003800000 */
[----:B------:R-:W-:Y:S01]  /*14bd0*/  ISETP.NE.AND P0, PT, R3, 0x1, PT ;  /* 0x000000010300780c */ /* 0x000fe20003f05270 */
[----:B------:R-:W-:-:S12]  /*14be0*/  IMAD.MOV R7, RZ, RZ, -R7 ;  /* 0x000000ffff077224 */ /* 0x000fd800078e0a07 */
[----:B------:R-:W2:Y:S02]  /*14bf0*/  @P0 LDC.64 R4, c[0x0][0x9e8] ;  /* 0x00027a00ff040b82 */ /* 0x000ea40000000a00 */
[----:B--2---:R-:W-:-:S05]  /*14c00*/  @P0 IMAD.HI.U32 R4, R7, R4, RZ ;  /* 0x0000000407040227 */ /* 0x004fca00078e00ff */
[----:B------:R-:W-:-:S04]  /*14c10*/  @P0 SHF.R.U32.HI R7, RZ, R5, R4 ;  /* 0x00000005ff070219 */ /* 0x000fc80000011604 */
[----:B------:R-:W-:Y:S01]  /*14c20*/  LOP3.LUT R8, RZ, R7, RZ, 0x33, !PT ;  /* 0x00000007ff087212 */ /* 0x000fe200078e33ff */
[----:B------:R-:W-:Y:S06]  /*14c30*/  BRA `(.L_x_2452) ;  /* 0x0000000000107947 */ /* 0x000fec0003800000 */
.L_x_2451:
[----:B------:R-:W-:-:S13]  /*14c40*/  ISETP.NE.AND P0, PT, R3, 0x1, PT ;  /* 0x000000010300780c */ /* 0x000fda0003f05270 */
[----:B------:R-:W2:Y:S02]  /*14c50*/  @P0 LDC.64 R4, c[0x0][0x9e8] ;  /* 0x00027a00ff040b82 */ /* 0x000ea40000000a00 */
[----:B--2---:R-:W-:-:S05]  /*14c60*/  @P0 IMAD.HI.U32 R4, R8, R4, RZ ;  /* 0x0000000408040227 */ /* 0x004fca00078e00ff */
[----:B------:R-:W-:-:S07]  /*14c70*/  @P0 SHF.R.U32.HI R8, RZ, R5, R4 ;  /* 0x00000005ff080219 */ /* 0x000fce0000011604 */
.L_x_2452:
[----:B------:R-:W-:Y:S05]  /*14c80*/  BSYNC B0 ;  /* 0x0000000000007941 */ /* 0x000fea0003800000 */
.L_x_2450:
[----:B------:R-:W-:-:S05]  /*14c90*/  IMAD R8, R8, R3, R3 ;  /* 0x0000000308087224 */ /* 0x000fca00078e0203 */
[----:B------:R-:W-:-:S07]  /*14ca0*/  VIMNMX R2, R2, R8, PT ;  /* 0x0000000802027248 */ /* 0x000fce0003fe0100 */
.L_x_2449:
[----:B------:R-:W2:Y:S01]  /*14cb0*/  @P1 LDC R4, c[0x0][0x44c] ;  /* 0x00011300ff041b82 */ /* 0x000ea20000000800 */
[----:B------:R-:W-:Y:S01]  /*14cc0*/  IMAD.MOV.U32 R5, RZ, RZ, R11 ;  /* 0x000000ffff057224 */ /* 0x000fe200078e000b */
[----:B------:R-:W-:Y:S01]  /*14cd0*/  ULDC UR4, c[0x0][0x9dc] ;  /* 0x0002770000047ab9 */ /* 0x000fe20000000800 */
[----:B------:R-:W-:-:S05]  /*14ce0*/  VIADD R2, R2, 0x3f ;  /* 0x0000003f02027836 */ /* 0x000fca0000000000 */
[----:B------:R-:W3:Y:S01]  /*14cf0*/  @P1 LDC R7, c[0x0][0x450] ;  /* 0x00011400ff071b82 */ /* 0x000ee20000000800 */
[----:B--2---:R-:W-:-:S05]  /*14d00*/  @P1 IMAD.HI.U32 R4, R11, R4, RZ ;  /* 0x000000040b041227 */ /* 0x004fca00078e00ff */
[----:B---3--:R-:W-:-:S04]  /*14d10*/  @P1 SHF.R.U32.HI R5, RZ, R7, R4 ;  /* 0x00000007ff051219 */ /* 0x008fc80000011604 */
[----:B------:R-:W-:Y:S02]  /*14d20*/  IADD3 R7, R5, R0, -R10 ;  /* 0x0000000005077210 */ /* 0x000fe40007ffe80a */
[----:B------:R-:W-:-:S04]  /*14d30*/  SHF.R.S32.HI R0, RZ, 0x1f, R2 ;  /* 0x0000001fff007819 */ /* 0x000fc80000011402 */
[----:B------:R-:W-:Y:S01]  /*14d40*/  LEA.HI R0, R0, R2, RZ, 0x6 ;  /* 0x0000000200007211 */ /* 0x000fe200078f30ff */
[----:B------:R-:W-:-:S03]  /*14d50*/  VIADD R2, R7, -UR4 ;  /* 0x8000000407027c36 */ /* 0x000fc60008000000 */
[----:B------:R-:W-:-:S04]  /*14d60*/  SHF.R.S32.HI R4, RZ, 0x6, R0 ;  /* 0x00000006ff047819 */ /* 0x000fc80000011400 */
[----:B------:R-:W-:Y:S01]  /*14d70*/  VIMNMX R0, R9, R4, PT ;  /* 0x0000000409007248 */ /* 0x000fe20003fe0100 */
[----:B------:R2:W-:Y:S01]  /*14d80*/  STL [R1+0x50], R4 ;  /* 0x0000500401007387 */ /* 0x0005e20000100800 */
[----:B------:R-:W-:Y:S05]  /*14d90*/  @!P2 BRA `(.L_x_2453) ;  /* 0x000000000044a947 */ /* 0x000fea0003800000 */
[----:B------:R-:W-:Y:S01]  /*14da0*/  ISETP.GT.AND P0, PT, R7, -0x1, PT ;  /* 0xffffffff0700780c */ /* 0x000fe20003f04270 */
[----:B------:R-:W-:-:S12]  /*14db0*/  BSSY B0, `(.L_x_2454) ;  /* 0x000000d000007945 */ /* 0x000fd80003800000 */
[----:B------:R-:W-:Y:S05]  /*14dc0*/  @P0 BRA `(.L_x_2455) ;  /* 0x00000000001c0947 */ /* 0x000fea0003800000 */
[----:B------:R-:W-:Y:S02]  /*14dd0*/  ISETP.NE.AND P0, PT, R3, 0x1, PT ;  /* 0x000000010300780c */ /* 0x000fe40003f05270 */
[----:B------:R-:W-:-:S11]  /*14de0*/  LOP3.LUT R7, RZ, R7, RZ, 0x33, !PT ;  /* 0x00000007ff077212 */ /* 0x000fd600078e33ff */
[----:B--2---:R-:W2:Y:S02]  /*14df0*/  @P0 LDC.64 R4, c[0x0][0x9e8] ;  /* 0x00027a00ff040b82 */ /* 0x004ea40000000a00 */
[----:B--2---:R-:W-:-:S05]  /*14e00*/  @P0 IMAD.HI.U32 R4, R7, R4, RZ ;  /* 0x0000000407040227 */ /* 0x004fca00078e00ff */
[----:B------:R-:W-:-:S04]  /*14e10*/  @P0 SHF.R.U32.HI R7, RZ, R5, R4 ;  /* 0x00000005ff070219 */ /* 0x000fc80000011604 */
[----:B------:R-:W-:Y:S01]  /*14e20*/  LOP3.LUT R7, RZ, R7, RZ, 0x33, !PT ;  /* 0x00000007ff077212 */ /* 0x000fe200078e33ff */
[----:B------:R-:W-:Y:S06]  /*14e30*/  BRA `(.L_x_2456) ;  /* 0x0000000000107947 */ /* 0x000fec0003800000 */
.L_x_2455:
[----:B------:R-:W-:-:S13]  /*14e40*/  ISETP.NE.AND P0, PT, R3, 0x1, PT ;  /* 0x000000010300780c */ /* 0x000fda0003f05270 */
[----:B--2---:R-:W2:Y:S02]  /*14e50*/  @P0 LDC.64 R4, c[0x0][0x9e8] ;  /* 0x00027a00ff040b82 */ /* 0x004ea40000000a00 */
[----:B--2---:R-:W-:-:S05]  /*14e60*/  @P0 IMAD.HI.U32 R4, R7, R4, RZ ;  /* 0x0000000407040227 */ /* 0x004fca00078e00ff */
[----:B------:R-:W-:-:S07]  /*14e70*/  @P0 SHF.R.U32.HI R7, RZ, R5, R4 ;  /* 0x00000005ff070219 */ /* 0x000fce0000011604 */
.L_x_2456:
[----:B------:R-:W-:Y:S05]  /*14e80*/  BSYNC B0 ;  /* 0x0000000000007941 */ /* 0x000fea0003800000 */
.L_x_2454:
[----:B------:R-:W-:-:S05]  /*14e90*/  IMAD R3, R7, R3, RZ ;  /* 0x0000000307037224 */ /* 0x000fca00078e02ff */
[----:B------:R-:W-:-:S07]  /*14ea0*/  VIMNMX R2, R2, R3, !PT ;  /* 0x0000000302027248 */ /* 0x000fce0007fe0100 */
.L_x_2453:
[----:B------:R-:W-:Y:S01]  /*14eb0*/  SHF.R.S32.HI R3, RZ, 0x1f, R2 ;  /* 0x0000001fff037819 */ /* 0x000fe20000011402 */
[----:B------:R-:W-:Y:S01]  /*14ec0*/  IMAD.MOV.U32 R5, RZ, RZ, RZ ;  /* 0x000000ffff057224 */ /* 0x000fe200078e00ff */
[----:B--2---:R-:W-:Y:S01]  /*14ed0*/  SHF.R.U32.HI R4, RZ, 0x10, R6 ;  /* 0x00000010ff047819 */ /* 0x004fe20000011606 */
[----:B------:R-:W-:Y:S01]  /*14ee0*/  BSSY B0, `(.L_x_2457) ;  /* 0x0000029000007945 */ /* 0x000fe20003800000 */
[----:B------:R-:W-:Y:S01]  /*14ef0*/  LEA.HI R3, R3, R2, RZ, 0x6 ;  /* 0x0000000203037211 */ /* 0x000fe200078f30ff */
[----:B01----:R-:W-:Y:S01]  /*14f00*/  IMAD.MOV.U32 R10, RZ, RZ, R5 ;  /* 0x000000ffff0a7224 */ /* 0x003fe200078e0005 */
[----:B------:R-:W-:Y:S02]  /*14f10*/  ISETP.NE.AND P0, PT, R4, RZ, PT ;  /* 0x000000ff0400720c */ /* 0x000fe40003f05270 */
[----:B------:R-:W-:Y:S02]  /*14f20*/  SHF.R.S32.HI R3, RZ, 0x6, R3 ;  /* 0x00000006ff037819 */ /* 0x000fe40000011403 */
[----:B------:R-:W-:-:S02]  /*14f30*/  LOP3.LUT R8, R6, 0xff, RZ, 0xc0, !PT ;  /* 0x000000ff06087812 */ /* 0x000fc400078ec0ff */
[----:B------:R-:W-:-:S04]  /*14f40*/  VIMNMX R9, RZ, R3, !PT ;  /* 0x00000003ff097248 */ /* 0x000fc80007fe0100 */
[----:B------:R-:W-:Y:S01]  /*14f50*/  ISETP.GT.AND P1, PT, R0, R9, PT ;  /* 0x000000090000720c */ /* 0x000fe20003f24270 */
[----:B------:R0:W-:Y:S02]  /*14f60*/  STL [R1+0x34], R9 ;  /* 0x0000340901007387 */ /* 0x0001e40000100800 */
[----:B------:R-:W1:Y:S02]  /*14f70*/  @!P0 LDC R4, c[0x0][0x9f0] ;  /* 0x00027c00ff048b82 */ /* 0x000e640000000800 */
[----:B------:R0:W-:Y:S04]  /*14f80*/  STL [R1+0x38], R5 ;  /* 0x0000380501007387 */ /* 0x0001e80000100800 */
[----:B------:R0:W-:Y:S04]  /*14f90*/  STL [R1+0x4c], R8 ;  /* 0x00004c0801007387 */ /* 0x0001e80000100800 */
[----:B------:R-:W-:Y:S05]  /*14fa0*/  @!P1 BRA `(.L_x_2458) ;  /* 0x0000000000709947 */ /* 0x000fea0003800000 */
[-C--:B01----:R-:W-:Y:S02]  /*14fb0*/  IABS R5, R4.reuse ;  /* 0x0000000400057213 */ /* 0x083fe40000000000 */
[----:B------:R-:W-:Y:S02]  /*14fc0*/  IABS R7, R4 ;  /* 0x0000000400077213 */ /* 0x000fe40000000000 */
[----:B------:R-:W0:Y:S03]  /*14fd0*/  I2F.RP R2, R5 ;  /* 0x0000000500027306 */ /* 0x000e260000209400 */
[----:B------:R-:W-:-:S05]  /*14fe0*/  IMAD.MOV R7, RZ, RZ, -R7 ;  /* 0x000000ffff077224 */ /* 0x000fca00078e0a07 */
[----:B0-----:R-:W0:Y:S02]  /*14ff0*/  MUFU.RCP R2, R2 ;  /* 0x0000000200027308 */ /* 0x001e240000001000 */
[----:B0-----:R-:W-:-:S06]  /*15000*/  VIADD R2, R2, 0xffffffe ;  /* 0x0ffffffe02027836 */ /* 0x001fcc0000000000 */
[----:B------:R-:W0:Y:S02]  /*15010*/  F2I.FTZ.U32.TRUNC.NTZ R3, R2 ;  /* 0x0000000200037305 */ /* 0x000e24000021f000 */
[----:B0-----:R-:W-:-:S04]  /*15020*/  IMAD.MOV R2, RZ, RZ, -R3 ;  /* 0x000000ffff027224 */ /* 0x001fc800078e0a03 */
[----:B------:R-:W-:Y:S02]  /*15030*/  IMAD R6, R2, R5, RZ ;  /* 0x0000000502067224 */ /* 0x000fe400078e02ff */
[----:B------:R-:W-:-:S04]  /*15040*/  IMAD.MOV.U32 R2, RZ, RZ, RZ ;  /* 0x000000ffff027224 */ /* 0x000fc800078e00ff */
[----:B------:R-:W-:Y:S01]  /*15050*/  IMAD.HI.U32 R6, R3, R6, R2 ;  /* 0x0000000603067227 */ /* 0x000fe200078e0002 */
[----:B------:R-:W-:-:S05]  /*15060*/  IADD3 R3, R4, -0x1, R0 ;  /* 0xffffffff04037810 */ /* 0x000fca0007ffe000 */
[----:B------:R-:W-:-:S05]  /*15070*/  IMAD.IADD R3, R3, 0x1, -R9 ;  /* 0x0000000103037824 */ /* 0x000fca00078e0a09 */
[----:B------:R-:W-:Y:S02]  /*15080*/  IABS R2, R3 ;  /* 0x0000000300027213 */ /* 0x000fe40000000000 */
[----:B------:R-:W-:-:S03]  /*15090*/  LOP3.LUT R3, R3, R4, RZ, 0x3c, !PT ;  /* 0x0000000403037212 */ /* 0x000fc600078e3cff */
        /* <DEDUP_REMOVED lines=13> */
.L_x_2458:
[----:B------:R-:W-:Y:S05]  /*15170*/  BSYNC B0 ;  /* 0x0000000000007941 */ /* 0x000fea0003800000 */
.L_x_2457:
[----:B------:R-:W-:Y:S01]  /*15180*/  IMAD.MOV.U32 R3, RZ, RZ, R10 ;  /* 0x000000ffff037224 */ /* 0x000fe200078e000a */
[----:B------:R-:W-:Y:S03]  /*15190*/  BSSY B7, `(.L_x_2459) ;  /* 0x00004b8000077945 */ /* 0x000fe60003800000 */
[----:B------:R-:W-:-:S05]  /*151a0*/  IMAD R2, R8, R3, R9 ;  /* 0x0000000308027224 */ /* 0x000fca00078e0209 */
[----:B------:R-:W-:Y:S01]  /*151b0*/  VIADDMNMX R0, R2, R3, R0, PT ;  /* 0x0000000302007246 */ /* 0x000fe20003800100 */
[----:B------:R3:W-:Y:S03]  /*151c0*/  STL [R1+0x1c], R2 ;  /* 0x00001c0201007387 */ /* 0x0007e60000100800 */
[----:B------:R-:W-:Y:S01]  /*151d0*/  ISETP.GT.AND P0, PT, R0, R2, PT ;  /* 0x000000020000720c */ /* 0x000fe20003f04270 */
[----:B------:R3:W-:-:S12]  /*151e0*/  STL [R1+0x30], R0 ;  /* 0x0000300001007387 */ /* 0x0007d80000100800 */
[----:B---3--:R-:W-:Y:S05]  /*151f0*/  @P0 BRA `(.L_x_2460) ;  /* 0x0000000000480947 */ /* 0x008fea0003800000 */
[----:B------:R-:W3:Y:S02]  /*15200*/  S2R R2, SR_TID.X ;  /* 0x0000000000027919 */ /* 0x000ee40000002100 */
[----:B---3--:R-:W-:-:S04]  /*15210*/  LOP3.LUT R2, R2, 0x7f, RZ, 0xc0, !PT ;  /* 0x0000007f02027812 */ /* 0x008fc800078ec0ff */
[----:B------:R-:W-:-:S13]  /*15220*/  ISETP.NE.AND P0, PT, R2, RZ, PT ;  /* 0x000000ff0200720c */ /* 0x000fda0003f05270 */
[----:B------:R-:W-:Y:S05]  /*15230*/  @P0 BRA `(.L_x_2461) ;  /* 0x0000004800b40947 */ /* 0x000fea0003800000 */
[----:B0-----:R-:W0:Y:S01]  /*15240*/  S2R R5, SR_LANEID ;  /* 0x0000000000057919 */ /* 0x001e220000000000 */
[----:B------:R-:W-:Y:S01]  /*15250*/  VOTEU.ANY UR4, UPT, PT ;  /* 0x0000000000047886 */ /* 0x000fe200038e0100 */
[----:B------:R-:W3:Y:S01]  /*15260*/  LDC.64 R2, c[0x0][0xc60] ;  /* 0x00031800ff027b82 */ /* 0x000ee20000000a00 */
[----:B------:R-:W0:Y:S02]  /*15270*/  FLO.U32 R0, UR4 ;  /* 0x0000000400007d00 */ /* 0x000e2400080e0000 */
[----:B0-----:R-:W-:-:S06]  /*15280*/  ISETP.EQ.U32.AND P0, PT, R0, R5, PT ;  /* 0x000000050000720c */ /* 0x001fcc0003f02070 */
[----:B------:R-:W3:Y:S07]  /*15290*/  POPC R5, UR4 ;  /* 0x0000000400057d09 */ /* 0x000eee0008000000 */
[----:B---3--:R-:W3:Y:S01]  /*152a0*/  @P0 ATOMG.E.ADD.STRONG.GPU PT, R3, desc[UR40][R2.64], R5 ;  /* 0x00000005020309a8 */ /* 0x008ee200081ee1e8 */
[----:B-1----:R-:W0:Y:S02]  /*152b0*/  S2R R4, SR_LTMASK ;  /* 0x0000000000047919 */ /* 0x002e240000003900 */
[----:B0-----:R-:W-:-:S04]  /*152c0*/  LOP3.LUT R4, R4, UR4, RZ, 0xc0, !PT ;  /* 0x0000000404047c12 */ /* 0x001fc8000f8ec0ff */
[----:B------:R-:W0:Y:S01]  /*152d0*/  POPC R7, R4 ;  /* 0x0000000400077309 */ /* 0x000e220000000000 */
[----:B---3--:R-:W0:Y:S02]  /*152e0*/  SHFL.IDX PT, R0, R3, R0, 0x1f ;  /* 0x00001f0003007589 */ /* 0x008e2400000e0000 */
[----:B0-----:R-:W-:-:S05]  /*152f0*/  IADD3 R0, R0, UR37, R7 ;  /* 0x0000002500007c10 */ /* 0x001fca000fffe007 */
[----:B------:R4:W-:Y:S01]  /*15300*/  STL [R1], R0 ;  /* 0x0000000001007387 */ /* 0x0009e20000100800 */
[----:B------:R-:W-:Y:S05]  /*15310*/  BRA `(.L_x_2461) ;  /* 0x00000048007c7947 */ /* 0x000fea0003800000 */
.L_x_2460:
        /* <DEDUP_REMOVED lines=13> */
[----:B--2---:R-:W-:Y:S02]  /*153f0*/  IMAD.U32 R10, RZ, RZ, UR4 ;  /* 0x00000004ff0a7e24 */ /* 0x004fe4000f8e00ff */
[----:B------:R-:W-:Y:S02]  /*15400*/  IMAD.U32 R11, RZ, RZ, UR5 ;  /* 0x00000005ff0b7e24 */ /* 0x000fe4000f8e00ff */
[----:B------:R-:W-:Y:S02]  /*15410*/  IMAD.MOV.U32 R8, RZ, RZ, 0x70 ;  /* 0x00000070ff087424 */ /* 0x000fe400078e00ff */
[----:B------:R-:W-:Y:S02]  /*15420*/  IMAD.MOV.U32 R12, RZ, RZ, 0x1 ;  /* 0x00000001ff0c7424 */ /* 0x000fe400078e00ff */
[----:B------:R-:W-:-:S07]  /*15430*/  IMAD.MOV.U32 R13, RZ, RZ, RZ ;  /* 0x000000ffff0d7224 */ /* 0x000fce00078e00ff */
[----:B------:R-:W-:-:S07]  /*15440*/  LEPC R20, `(.L_x_2463) ;  /* 0x000000001014794e */ /* 0x000fce0000000000 */
[----:B-1----:R-:W-:Y:S05]  /*15450*/  CALL.ABS.NOINC R2 ;  /* 0x0000000002007343 */ /* 0x002fea0003c00000 */
.L_x_2463:
[----:B------:R-:W-:Y:S05]  /*15460*/  BSYNC B6 ;  /* 0x0000000000067941 */ /* 0x000fea0003800000 */
.L_x_2462:
        /* <DEDUP_REMOVED lines=10> */
[----:B0-----:R-:W-:Y:S02]  /*15510*/  IMAD.U32 R5, RZ, RZ, UR7 ;  /* 0x00000007ff057e24 */ /* 0x001fe4000f8e00ff */
[----:B------:R-:W-:Y:S02]  /*15520*/  IMAD.U32 R6, RZ, RZ, UR8 ;  /* 0x00000008ff067e24 */ /* 0x000fe4000f8e00ff */
[----:B------:R-:W-:-:S02]  /*15530*/  IMAD.U32 R7, RZ, RZ, UR9 ;  /* 0x00000009ff077e24 */ /* 0x000fc4000f8e00ff */
[----:B--2---:R-:W-:Y:S02]  /*15540*/  IMAD.U32 R10, RZ, RZ, UR4 ;  /* 0x00000004ff0a7e24 */ /* 0x004fe4000f8e00ff */
[----:B------:R-:W-:Y:S02]  /*15550*/  IMAD.U32 R11, RZ, RZ, UR5 ;  /* 0x00000005ff0b7e24 */ /* 0x000fe4000f8e00ff */
[----:B------:R-:W-:Y:S02]  /*15560*/  IMAD.MOV.U32 R8, RZ, RZ, 0x70 ;  /* 0x00000070ff087424 */ /* 0x000fe400078e00ff */
[----:B------:R-:W-:Y:S02]  /*15570*/  IMAD.MOV.U32 R12, RZ, RZ, 0x1 ;  /* 0x00000001ff0c7424 */ /* 0x000fe400078e00ff */
[----:B---3--:R-:W-:-:S07]  /*15580*/  IMAD.MOV.U32 R13, RZ, RZ, RZ ;  /* 0x000000ffff0d7224 */ /* 0x008fce00078e00ff */
[----:B------:R-:W-:-:S07]  /*15590*/  LEPC R20, `(.L_x_2466) ;  /* 0x000000001014794e */ /* 0x000fce0000000000 */
[----:B----4-:R-:W-:Y:S05]  /*155a0*/  CALL.ABS.NOINC R2 ;  /* 0x0000000002007343 */ /* 0x010fea0003c00000 */
.L_x_2466:
        /* <DEDUP_REMOVED lines=15> */
.L_x_2465:
[----:B------:R-:W-:Y:S05]  /*156a0*/  BSYNC B6 ;  /* 0x0000000000067941 */ /* 0x000fea0003800000 */
.L_x_2464:
[----:B------:R-:W3:Y:S01]  /*156b0*/  LDL R0, [R1+0xc] ;  /* 0x00000c0001007983 */ /* 0x000ee20000100800 */
[----:B------:R-:W-:Y:S02]  /*156c0*/  ULDC.64 UR4, c[0x0][0x9f8] ;  /* 0x00027e0000047ab9 */ /* 0x000fe40000000a00 */
[----:B------:R-:W-:Y:S01]  /*156d0*/  ISETP.NE.U32.AND P0, PT, RZ, UR4, PT ;  /* 0x00000004ff007c0c */ /* 0x000fe2000bf05070 */
[----:B------:R-:W4:Y:S03]  /*156e0*/  LDL R16, [R1+0x30] ;  /* 0x0000300001107983 */ /* 0x000f260000100800 */
[----:B------:R-:W-:Y:S01]  /*156f0*/  ISETP.NE.AND.EX P0, PT, RZ, UR5, PT, P0 ;  /* 0x00000005ff007c0c */ /* 0x000fe2000bf05300 */
[----:B------:R-:W-:-:S12]  /*15700*/  ULDC.64 UR4, c[0x0][0xa08] ;  /* 0x0002820000047ab9 */ /* 0x000fd80000000a00 */
[----:B------:R-:W5:Y:S01]  /*15710*/  @P0 LDC.64 R2, c[0x0][0x9f8] ;  /* 0x00027e00ff020b82 */ /* 0x000f620000000a00 */
[----:B---3--:R-:W-:Y:S02]  /*15720*/  IMAD.MOV.U32 R7, RZ, RZ, R0 ;  /* 0x000000ffff077224 */ /* 0x008fe400078e0000 */
[----:B-----5:R-:W-:-:S05]  /*15730*/  @P0 IMAD.WIDE R2, R0, 0x4, R2 ;  /* 0x0000000400020825 */ /* 0x020fca00078e0202 */
[----:B------:R3:W0:Y:S01]  /*15740*/  @P0 LDG.E R7, desc[UR40][R2.64] ;  /* 0x0000002802070981 */ /* 0x000622000c1e1900 */
[----:B----4-:R-:W-:Y:S01]  /*15750*/  VIADD R0, R16, 0xffffffff ;  /* 0xffffffff10007836 */ /* 0x010fe20000000000 */
[----:B---3--:R-:W3:Y:S02]  /*15760*/  LDC.64 R2, c[0x0][0x418] ;  /* 0x00010600ff027b82 */ /* 0x008ee40000000a00 */
[----:B---3--:R-:W-:Y:S01]  /*15770*/  LOP3.LUT P0, RZ, R2, UR4, RZ, 0xfc, !PT ;  /* 0x0000000402ff7c12 */ /* 0x008fe2000f80fcff */
[----:B------:R-:W-:-:S03]  /*15780*/  UMOV UR4, 0xffffffff ;  /* 0xffffffff00047882 */ /* 0x000fc60000000000 */
[----:B------:R-:W-:Y:S02]  /*15790*/  LOP3.LUT P0, RZ, R3, UR5, RZ, 0xfc, P0 ;  /* 0x0000000503ff7c12 */ /* 0x000fe4000800fcff */
[----:B0-----:R-:W-:Y:S01]  /*157a0*/  SHF.R.S32.HI R8, RZ, 0x1f, R7 ;  /* 0x0000001fff087819 */ /* 0x001fe20000011407 */
[----:B------:R0:W-:Y:S01]  /*157b0*/  STL [R1+0x4], R7 ;  /* 0x0000040701007387 */ /* 0x0001e20000100800 */
[----:B------:R-:W-:-:S03]  /*157c0*/  SEL R16, R7, RZ, !P0 ;  /* 0x000000ff07107207 */ /* 0x000fc60004000000 */
[----:B------:R0:W-:Y:S01]  /*157d0*/  STL [R1+0x8], R8 ;  /* 0x0000080801007387 */ /* 0x0001e20000100800 */
[----:B------:R-:W-:Y:S05]  /*157e0*/  BRA.DIV UR4, `(.L_x_2467) ;  /* 0x0000005e04ac7947 */ /* 0x000fea000b800000 */
[----:B-1----:R-:W1:Y:S02]  /*157f0*/  S2R R4, SR_TID.X ;  /* 0x0000000000047919 */ /* 0x002e640000002100 */
[----:B-1----:R-:W-:-:S04]  /*15800*/  SHF.R.U32.HI R4, RZ, 0x5, R4 ;  /* 0x00000005ff047819 */ /* 0x002fc80000011604 */
[----:B------:R-:W-:-:S05]  /*15810*/  LOP3.LUT R4, R4, 0x3, RZ, 0xc0, !PT ;  /* 0x0000000304047812 */ /* 0x000fca00078ec0ff */
[----:B------:R1:W3:Y:S02]  /*15820*/  SHFL.IDX PT, R14, R4, RZ, 0x1f ;  /* 0x00001fff040e7589 */ /* 0x0002e400000e0000 */
.L_x_2590:
        /* <DEDUP_REMOVED lines=9> */
.L_x_2593:
        /* <DEDUP_REMOVED lines=9> */
[----:B-1----:R-:W1:Y:S02]  /*15950*/  @P0 LDC.64 R4, c[0x0][0x440] ;  /* 0x00011000ff040b82 */ /* 0x002e640000000a00 */
        /* <DEDUP_REMOVED lines=14> */
.L_x_2470:
[----:B------:R-:W4:Y:S04]  /*15a40*/  LDL R0, [R1+0x10] ;  /* 0x0000100001007983 */ /* 0x000f280000100800 */
[----:B---3--:R-:W3:Y:S01]  /*15a50*/  LDL R2, [R1+0x14] ;  /* 0x0000140001027983 */ /* 0x008ee20000100800 */
[----:B----4-:R-:W-:Y:S01]  /*15a60*/  IMAD R0, R0, 0x8, R19 ;  /* 0x0000000800007824 */ /* 0x010fe200078e0213 */
[----:B---3--:R-:W-:-:S04]  /*15a70*/  SHF.L.U32 R2, R2, 0x1f, RZ ;  /* 0x0000001f02027819 */ /* 0x008fc800000006ff */
[----:B------:R-:W3:Y:S02]  /*15a80*/  SYNCS.PHASECHK.TRANS64.TRYWAIT P0, [R0+URZ+0x28c40], R2 ;  /* 0x028c4002000075a7 */ /* 0x000ee4000800017f */
[----:B---3--:R-:W-:Y:S05]  /*15a90*/  @!P0 BRA `(.L_x_2471) ;  /* 0x0000005c00548947 */ /* 0x008fea0003800000 */
.L_x_2594:
        /* <DEDUP_REMOVED lines=11> */
.L_x_2472:
[----:B------:R-:W4:Y:S04]  /*15b50*/  LDL R3, [R1+0x10] ;  /* 0x0000100001037983 */ /* 0x000f280000100800 */
[----:B-1----:R-:W2:Y:S04]  /*15b60*/  LDL R4, [R1+0x20] ;  /* 0x0000200001047983 */ /* 0x002ea80000100800 */
        /* <DEDUP_REMOVED lines=21> */
.L_x_2468:
[----:B------:R-:W3:Y:S01]  /*15cc0*/  LDL.LU R3, [R1+0x3c] ;  /* 0x00003c0001037983 */ /* 0x000ee20000300800 */
[----:B------:R-:W-:Y:S05]  /*15cd0*/  WARPSYNC.ALL ;  /* 0x0000000000007948 */ /* 0x000fea0003800000 */
[----:B------:R-:W-:Y:S01]  /*15ce0*/  ULDC.64 UR4, c[0x0][0x298] ;  /* 0x0000a60000047ab9 */ /* 0x000fe20000000a00 */
[----:B------:R-:W-:Y:S01]  /*15cf0*/  BSSY B6, `(.L_x_2473) ;  /* 0x000001c000067945 */ /* 0x000fe20003800000 */
[----:B------:R-:W-:Y:S01]  /*15d00*/  BAR.SYNC.DEFER_BLOCKING 0x8, 0x100 ;  /* 0x0204000000007b1d */ /* 0x000fe20000010000 */
[----:B---3--:R-:W-:Y:S01]  /*15d10*/  SHF.R.S32.HI R0, RZ, 0x1f, R3 ;  /* 0x0000001fff007819 */ /* 0x008fe20000011403 */
[----:B-1----:R-:W-:-:S04]  /*15d20*/  IMAD.WIDE.U32 R4, R3, UR4, RZ ;  /* 0x0000000403047c25 */ /* 0x002fc8000f8e00ff */
[----:B------:R-:W-:Y:S01]  /*15d30*/  IMAD R2, R0, UR4, RZ ;  /* 0x0000000400027c24 */ /* 0x000fe2000f8e02ff */
[----:B------:R1:W-:Y:S01]  /*15d40*/  STL.64 [R1+0x40], R4 ;  /* 0x0000400401007387 */ /* 0x0003e20000100a00 */
[----:B------:R-:W-:Y:S02]  /*15d50*/  VIADD R0, R19, 0x20400 ;  /* 0x0002040013007836 */ /* 0x000fe40000000000 */
[----:B------:R-:W-:-:S03]  /*15d60*/  IMAD R2, R3, UR5, R2 ;  /* 0x0000000503027c24 */ /* 0x000fc6000f8e0202 */
[----:B------:R-:W-:Y:S01]  /*15d70*/  LOP3.LUT P0, RZ, R0, 0x3ff, RZ, 0xc0, !PT ;  /* 0x000003ff00ff7812 */ /* 0x000fe2000780c0ff */
[----:B------:R-:W-:-:S05]  /*15d80*/  IMAD.IADD R0, R5, 0x1, R2 ;  /* 0x0000000105007824 */ /* 0x000fca00078e0202 */
[----:B------:R1:W-:Y:S07]  /*15d90*/  STL [R1+0x3c], R0 ;  /* 0x00003c0001007387 */ /* 0x0003ee0000100800 */
        /* <DEDUP_REMOVED lines=9> */
[----:B0-----:R-:W-:-:S02]  /*15e30*/  IMAD.U32 R7, RZ, RZ, UR7 ;  /* 0x00000007ff077e24 */ /* 0x001fc4000f8e00ff */
[----:B--2---:R-:W-:Y:S02]  /*15e40*/  IMAD.U32 R10, RZ, RZ, UR8 ;  /* 0x00000008ff0a7e24 */ /* 0x004fe4000f8e00ff */
[----:B------:R-:W-:Y:S02]  /*15e50*/  IMAD.U32 R11, RZ, RZ, UR9 ;  /* 0x00000009ff0b7e24 */ /* 0x000fe4000f8e00ff */
[----:B------:R-:W-:Y:S02]  /*15e60*/  IMAD.MOV.U32 R8, RZ, RZ, 0x70 ;  /* 0x00000070ff087424 */ /* 0x000fe400078e00ff */
[----:B------:R-:W-:Y:S02]  /*15e70*/  IMAD.MOV.U32 R12, RZ, RZ, 0x1 ;  /* 0x00000001ff0c7424 */ /* 0x000fe400078e00ff */
[----:B------:R-:W-:-:S07]  /*15e80*/  IMAD.MOV.U32 R13, RZ, RZ, RZ ;  /* 0x000000ffff0d7224 */ /* 0x000fce00078e00ff */
[----:B------:R-:W-:-:S07]  /*15e90*/  LEPC R20, `(.L_x_2474) ;  /* 0x000000001014794e */ /* 0x000fce0000000000 */
[----:B-1----:R-:W-:Y:S05]  /*15ea0*/  CALL.ABS.NOINC R2 ;  /* 0x0000000002007343 */ /* 0x002fea0003c00000 */
.L_x_2474:
[----:B------:R-:W-:Y:S05]  /*15eb0*/  BSYNC B6 ;  /* 0x0000000000067941 */ /* 0x000fea0003800000 */
.L_x_2473:
[----:B-1----:R-:W3:Y:S01]  /*15ec0*/  LDL.LU R0, [R1+0x3c] ;  /* 0x00003c0001007983 */ /* 0x002ee20000300800 */
[----:B------:R-:W-:Y:S01]  /*15ed0*/  ULDC.64 UR6, c[0x0][0xa00] ;  /* 0x0002800000067ab9 */ /* 0x000fe20000000a00 */
[----:B------:R-:W-:Y:S01]  /*15ee0*/  ULDC.64 UR4, c[0x0][0x2d8] ;  /* 0x0000b60000047ab9 */ /* 0x000fe20000000a00 */
[----:B0-----:R-:W0:Y:S01]  /*15ef0*/  LDC R7, c[0x0][0x448] ;  /* 0x00011200ff077b82 */ /* 0x001e220000000800 */
[----:B------:R-:W3:Y:S04]  /*15f00*/  LDL.LU.64 R2, [R1+0x40] ;  /* 0x0000400001027983 */ /* 0x000ee80000300a00 */
[----:B------:R-:W4:Y:S04]  /*15f10*/  LDL R5, [R1+0xc] ;  /* 0x00000c0001057983 */ /* 0x000f280000100800 */
[----:B------:R-:W2:Y:S01]  /*15f20*/  LDL R12, [R1+0x24] ;  /* 0x00002400010c7983 */ /* 0x000ea20000100800 */
[----:B------:R-:W-:Y:S01]  /*15f30*/  ISETP.NE.U32.AND P0, PT, RZ, UR6, PT ;  /* 0x00000006ff007c0c */ /* 0x000fe2000bf05070 */
[----:B------:R-:W-:-:S03]  /*15f40*/  ULDC UR6, c[0x0][0x2b8] ;  /* 0x0000ae0000067ab9 */ /* 0x000fc60000000800 */
[----:B------:R-:W-:Y:S01]  /*15f50*/  ISETP.NE.AND.EX P0, PT, RZ, UR7, PT, P0 ;  /* 0x00000007ff007c0c */ /* 0x000fe2000bf05300 */
[----:B------:R-:W1:Y:S02]  /*15f60*/  S2R R8, SR_TID.X ;  /* 0x0000000000087919 */ /* 0x000e640000002100 */
[----:B-1----:R-:W-:Y:S02]  /*15f70*/  IMAD.SHL.U32 R8, R8, 0x10, RZ ;  /* 0x0000001008087824 */ /* 0x002fe400078e00ff */
[----:B---3--:R-:W-:Y:S01]  /*15f80*/  IMAD.MOV.U32 R3, RZ, RZ, R0 ;  /* 0x000000ffff037224 */ /* 0x008fe200078e0000 */
[----:B----4-:R-:W-:-:S04]  /*15f90*/  SHF.R.S32.HI R0, RZ, 0x1f, R5 ;  /* 0x0000001fff007819 */ /* 0x010fc80000011405 */
[----:B------:R-:W-:Y:S02]  /*15fa0*/  SEL R4, R0, RZ, !P0 ;  /* 0x000000ff00047207 */ /* 0x000fe40004000000 */
[----:B------:R-:W-:Y:S02]  /*15fb0*/  SEL R0, R5, RZ, !P0 ;  /* 0x000000ff05007207 */ /* 0x000fe40004000000 */
[----:B------:R-:W1:Y:S01]  /*15fc0*/  S2R R5, SR_TID.X ;  /* 0x0000000000057919 */ /* 0x000e620000002100 */
[----:B------:R-:W-:-:S04]  /*15fd0*/  IMAD.WIDE.U32 R2, R17, UR4, R2 ;  /* 0x0000000411027c25 */ /* 0x000fc8000f8e0002 */
[----:B------:R-:W-:Y:S01]  /*15fe0*/  IMAD R3, R17, UR5, R3 ;  /* 0x0000000511037c24 */ /* 0x000fe2000f8e0203 */
[----:B------:R-:W-:Y:S02]  /*15ff0*/  ULDC.64 UR4, c[0x0][0x2e0] ;  /* 0x0000b80000047ab9 */ /* 0x000fe40000000a00 */
[----:B------:R-:W-:Y:S02]  /*16000*/  IMAD R4, R4, UR4, RZ ;  /* 0x0000000404047c24 */ /* 0x000fe4000f8e02ff */
[----:B------:R-:W-:-:S04]  /*16010*/  IMAD.WIDE.U32 R2, R0, UR4, R2 ;  /* 0x0000000400027c25 */ /* 0x000fc8000f8e0002 */
[----:B------:R-:W-:Y:S01]  /*16020*/  IMAD R0, R0, UR5, R4 ;  /* 0x0000000500007c24 */ /* 0x000fe2000f8e0204 */
[----:B0-----:R-:W-:Y:S01]  /*16030*/  ISETP.NE.AND P0, PT, R7, 0x1, PT ;  /* 0x000000010700780c */ /* 0x001fe20003f05270 */
[----:B------:R-:W0:Y:S01]  /*16040*/  S2R R9, SR_TID.X ;  /* 0x0000000000097919 */ /* 0x000e220000002100 */
[----:B------:R-:W-:-:S11]  /*16050*/  ULDC.64 UR4, c[0x0][0x2d0] ;  /* 0x0000b40000047ab9 */ /* 0x000fd60000000a00 */
[----:B------:R-:W3:Y:S01]  /*16060*/  @P0 LDC R6, c[0x0][0x450] ;  /* 0x00011400ff060b82 */ /* 0x000ee20000000800 */
[----:B-1----:R-:W-:-:S04]  /*16070*/  LOP3.LUT R5, R5, 0x7f, RZ, 0xc0, !PT ;  /* 0x0000007f05057812 */ /* 0x002fc800078ec0ff */
[----:B------:R-:W-:-:S04]  /*16080*/  SHF.R.U32.HI R5, RZ, 0x3, R5 ;  /* 0x00000003ff057819 */ /* 0x000fc80000011605 */
[----:B------:R-:W-:Y:S02]  /*16090*/  LOP3.LUT R8, R5, 0x70, R8, 0xf8, !PT ;  /* 0x0000007005087812 */ /* 0x000fe400078ef808 */
[----:B------:R-:W1:Y:S03]  /*160a0*/  @P0 LDC R5, c[0x0][0x44c] ;  /* 0x00011300ff050b82 */ /* 0x000e660000000800 */
[----:B--2---:R-:W-:Y:S02]  /*160b0*/  IMAD.IADD R4, R8, 0x1, R12 ;  /* 0x0000000108047824 */ /* 0x004fe400078e020c */
[----:B------:R2:W5:Y:S01]  /*160c0*/  LDL R8, [R1+0x54] ;  /* 0x0000540001087983 */ /* 0x0005620000100800 */
[----:B------:R-:W-:Y:S02]  /*160d0*/  IMAD.IADD R3, R3, 0x1, R0 ;  /* 0x0000000103037824 */ /* 0x000fe400078e0200 */
[----:B------:R-:W-:Y:S01]  /*160e0*/  IMAD.MOV.U32 R0, RZ, RZ, R4 ;  /* 0x000000ffff007224 */ /* 0x000fe200078e0004 */
[----:B------:R-:W4:Y:S01]  /*160f0*/  S2R R10, SR_TID.X ;  /* 0x00000000000a7919 */ /* 0x000f220000002100 */
[----:B-1----:R-:W-:-:S05]  /*16100*/  @P0 IMAD.HI.U32 R5, R4, R5, RZ ;  /* 0x0000000504050227 */ /* 0x002fca00078e00ff */
[----:B---3--:R-:W-:-:S05]  /*16110*/  @P0 SHF.R.U32.HI R0, RZ, R6, R5 ;  /* 0x00000006ff000219 */ /* 0x008fca0000011605 */
        /* <DEDUP_REMOVED lines=8> */
[----:B------:R-:W-:Y:S01]  /*161a0*/  SHF.R.S32.HI R0, RZ, 0x1f, R4 ;  /* 0x0000001fff007819 */ /* 0x000fe20000011404 */
[----:B0-----:R-:W-:-:S04]  /*161b0*/  IMAD.SHL.U32 R9, R9, 0x8, RZ ;  /* 0x0000000809097824 */ /* 0x001fc800078e00ff */
[----:B------:R-:W-:Y:S02]  /*161c0*/  IMAD R0, R0, UR4, RZ ;  /* 0x0000000400007c24 */ /* 0x000fe4000f8e02ff */
[----:B------:R-:W-:-:S04]  /*161d0*/  IMAD.WIDE.U32 R2, R4, UR4, R2 ;  /* 0x0000000404027c25 */ /* 0x000fc8000f8e0002 */
[----:B------:R-:W-:Y:S01]  /*161e0*/  IMAD R0, R4, UR5, R0 ;  /* 0x0000000504007c24 */ /* 0x000fe2000f8e0200 */
[----:B------:R-:W-:Y:S01]  /*161f0*/  ULDC.64 UR4, c[0x0][0x280] ;  /* 0x0000a00000047ab9 */ /* 0x000fe20000000a00 */
[----:B------:R-:W-:Y:S02]  /*16200*/  LOP3.LUT R9, R9, 0x38, RZ, 0xc0, !PT ;  /* 0x0000003809097812 */ /* 0x000fe400078ec0ff */
[----:B------:R-:W-:Y:S01]  /*16210*/  IMAD.IADD R0, R3, 0x1, R0 ;  /* 0x0000000103007824 */ /* 0x000fe200078e0200 */
[----:B------:R-:W-:Y:S01]  /*16220*/  LEA R4, P1, R2, UR4, 0x1 ;  /* 0x0000000402047c11 */ /* 0x000fe2000f8208ff */
[----:B------:R-:W-:Y:S01]  /*16230*/  UMOV UR4, 0xffffffff ;  /* 0xffffffff00047882 */ /* 0x000fe20000000000 */
[----:B----4-:R-:W-:Y:S02]  /*16240*/  LOP3.LUT R10, R10, 0x7f, RZ, 0xc0, !PT ;  /* 0x0000007f0a0a7812 */ /* 0x010fe400078ec0ff */
[----:B------:R-:W-:Y:S02]  /*16250*/  ISETP.GE.AND P0, PT, R9, UR6, PT ;  /* 0x0000000609007c0c */ /* 0x000fe4000bf06270 */
[----:B------:R-:W-:-:S02]  /*16260*/  LEA.HI.X R0, R2, UR5, R0, 0x1, P1 ;  /* 0x0000000502007c11 */ /* 0x000fc400088f0c00 */
[----:B------:R-:W-:Y:S01]  /*16270*/  SHF.R.U32.HI R10, RZ, 0x3, R10 ;  /* 0x00000003ff0a7819 */ /* 0x000fe2000001160a */
[----:B--2---:R-:W-:Y:S08]  /*16280*/  BRA.DIV UR4, `(.L_x_2475) ;  /* 0x00000056046c7947 */ /* 0x004ff0000b800000 */
[----:B------:R-:W2:Y:S04]  /*16290*/  LDL.LU R6, [R1+0x28] ;  /* 0x0000280001067983 */ /* 0x000ea80000300800 */
[----:B------:R-:W3:Y:S01]  /*162a0*/  LDL.LU R5, [R1+0x24] ;  /* 0x0000240001057983 */ /* 0x000ee20000300800 */
[----:B--2---:R-:W-:-:S03]  /*162b0*/  IMAD R2, R6, R7, RZ ;  /* 0x0000000706027224 */ /* 0x004fc600078e02ff */
[----:B------:R-:W0:Y:S01]  /*162c0*/  SHFL.IDX PT, R7, R4, RZ, 0x181f ;  /* 0x00181fff04077589 */ /* 0x000e2200000e0000 */
[----:B---3--:R-:W-:-:S03]  /*162d0*/  IMAD.IADD R3, R10, 0x1, R5 ;  /* 0x000000010a037824 */ /* 0x008fc600078e0205 */
[----:B------:R-:W1:Y:S01]  /*162e0*/  SHFL.IDX PT, R6, R0, RZ, 0x181f ;  /* 0x00181fff00067589 */ /* 0x000e6200000e0000 */
[C---:B------:R-:W-:Y:S01]  /*162f0*/  VIADD R5, R3.reuse, 0x10 ;  /* 0x0000001003057836 */ /* 0x040fe20000000000 */
        /* <DEDUP_REMOVED lines=19> */
[----:B------:R-:W-:Y:S04]  /*16430*/  SHFL.IDX PT, R4, R4, 0x3, 0x181f ;  /* 0x00781f0004047f89 */ /* 0x000fe800000e0000 */
[----:B0-----:R-:W0:Y:S04]  /*16440*/  SHFL.IDX PT, R6, R0, 0x2, 0x181f ;  /* 0x00581f0000067f89 */ /* 0x001e2800000e0000 */
[----:B------:R-:W2:Y:S01]  /*16450*/  SHFL.IDX PT, R0, R0, 0x3, 0x181f ;  /* 0x00781f0000007f89 */ /* 0x000ea200000e0000 */
[----:B-1----:R-:W-:-:S05]  /*16460*/  @!P1 LEA R5, P2, R9, R5, 0x1 ;  /* 0x0000000509059211 */ /* 0x002fca00078408ff */
[----:B0-----:R-:W-:-:S04]  /*16470*/  @!P1 IMAD.X R6, RZ, RZ, R6, P2 ;  /* 0x000000ffff069224 */ /* 0x001fc800010e0606 */
[----:B------:R-:W-:Y:S02]  /*16480*/  @!P1 IMAD.MOV.U32 R7, RZ, RZ, R6 ;  /* 0x000000ffff079224 */ /* 0x000fe400078e0006 */
[----:B------:R-:W-:-:S05]  /*16490*/  @!P1 IMAD.MOV.U32 R6, RZ, RZ, R5 ;  /* 0x000000ffff069224 */ /* 0x000fca00078e0005 */
[----:B--2---:R0:W-:Y:S02]  /*164a0*/  @!P1 LDGSTS.E.BYPASS.LTC128B.128 [R8+0x21400], desc[UR40][R6.64], !P0 ;  /* 0x2140000006089fae */ /* 0x0041e4000c101d68 */
.L_x_2603:
[----:B------:R-:W-:-:S05]  /*164b0*/  VIADD R3, R3, 0x30 ;  /* 0x0000003003037836 */ /* 0x000fca0000000000 */
[----:B------:R-:W-:-:S13]  /*164c0*/  ISETP.GE.AND P1, PT, R3, R2, PT ;  /* 0x000000020300720c */ /* 0x000fda0003f26270 */
[----:B------:R-:W-:-:S05]  /*164d0*/  @!P1 LEA R2, P2, R9, R4, 0x1 ;  /* 0x0000000409029211 */ /* 0x000fca00078408ff */
[----:B------:R-:W-:-:S05]  /*164e0*/  @!P1 IMAD.X R3, RZ, RZ, R0, P2 ;  /* 0x000000ffff039224 */ /* 0x000fca00010e0600 */
[----:B------:R-:W-:Y:S01]  /*164f0*/  @!PT LDS RZ, [RZ] ;  /* 0x00000000fffff984 */ /* 0x000fe20000000800 */
[----:B------:R-:W-:Y:S01]  /*16500*/  @!PT LDS RZ, [RZ] ;  /* 0x00000000fffff984 */ /* 0x000fe20000000800 */
[----:B------:R-:W-:Y:S01]  /*16510*/  @!PT LDS RZ, [RZ] ;  /* 0x00000000fffff984 */ /* 0x000fe20000000800 */
[----:B------:R1:W-:Y:S01]  /*16520*/  @!P1 LDGSTS.E.BYPASS.LTC128B.128 [R8+0x21c00], desc[UR40][R2.64], !P0 ;  /* 0x21c0000002089fae */ /* 0x0003e2000c101d68 */
[----:B------:R-:W-:Y:S01]  /*16530*/  PLOP3.LUT P0, PT, PT, PT, PT, 0x80, 0x0 ;  /* 0x000000000000781c */ /* 0x000fe20003f0f070 */
[----:B------:R-:W-:-:S12]  /*16540*/  NOP ;  /* 0x0000000000007918 */ /* 0x000fd80000000000 */
.L_x_2476:
[----:B------:R-:W-:Y:S02]  /*16550*/  PLOP3.LUT P1, PT, P1, P0, PT, 0xa2, 0x0 ;  /* 0x000000000000781c */ /* 0x000fe40000f21472 */
[----:B------:R-:W-:-:S08]  /*16560*/  @P0 R2UR P1, UR4, R19 ;  /* 0x00000000130402ca */ /* 0x000fd00000020000 */
[----:B------:R-:W-:-:S05]  /*16570*/  @P0 PLOP3.LUT P0, PT, P1, PT, PT, 0x80, 0x0 ;  /* 0x000000000000081c */ /* 0x000fca0000f0f070 */
[----:B------:R-:W-:Y:S01]  /*16580*/  @!P1 SYNCS.ARRIVE.TRANS64.RED.A0T1 RZ, [UR4+0x28c00], RZ ;  /* 0x028c00ffffff99a7 */ /* 0x000fe20008200404 */
[----:B------:R-:W-:Y:S07]  /*16590*/  @!P1 ARRIVES.LDGSTSBAR.64.TRANSCNT [UR4+0x28c00] ;  /* 0x028c0000ff0099b0 */ /* 0x000fee0008000a84 */
[----:B------:R-:W-:Y:S05]  /*165a0*/  @P0 BRA.U.ANY `(.L_x_2476) ;  /* 0xfffffffd00e80947 */ /* 0x000fea000393ffff */
[----:B-1----:R-:W2:Y:S02]  /*165b0*/  LDL.LU R2, [R1+0x48] ;  /* 0x0000480001027983 */ /* 0x002ea40000300800 */
        /* <DEDUP_REMOVED lines=9> */
[----:B------:R-:W2:Y:S03]  /*16650*/  SYNCS.PHASECHK.TRANS64.TRYWAIT P0, [R19+URZ+0x28c20], R0 ;  /* 0x028c2000130075a7 */ /* 0x000ea6000800017f */
[----:B-12---:R-:W-:Y:S05]  /*16660*/  @!P0 BRA `(.L_x_2478) ;  /* 0x0000005400b88947 */ /* 0x006fea0003800000 */
.L_x_2604:
[----:B------:R-:W-:Y:S05]  /*16670*/  BSYNC B0 ;  /* 0x0000000000007941 */ /* 0x000fea0003800000 */
.L_x_2477:
[----:B------:R-:W-:Y:S01]  /*16680*/  LOP3.LUT P0, RZ, R18, 0x1, RZ, 0xc0, !PT ;  /* 0x0000000112ff7812 */ /* 0x000fe2000780c0ff */
[----:B------:R-:W-:-:S12]  /*16690*/  BSSY B0, `(.L_x_2479) ;  /* 0x0000097000007945 */ /* 0x000fd80003800000 */
[----:B------:R-:W-:Y:S05]  /*166a0*/  @!P0 BRA `(.L_x_2480) ;  /* 0x0000000800548947 */ /* 0x000fea0003800000 */
[----:B------:R-:W1:Y:S04]  /*166b0*/  LDL R4, [R1+0x10] ;  /* 0x0000100001047983 */ /* 0x000e680000100800 */
[----:B------:R-:W2:Y:S01]  /*166c0*/  LDL R2, [R1+0x14] ;  /* 0x0000140001027983 */ /* 0x000ea20000100800 */
[----:B------:R-:W-:Y:S01]  /*166d0*/  BSSY B1, `(.L_x_2481) ;  /* 0x0000008000017945 */ /* 0x000fe20003800000 */
[----:B------:R-:W3:Y:S02]  /*166e0*/  S2R R3, SR_TID.X ;  /* 0x0000000000037919 */ /* 0x000ee40000002100 */
[----:B---3--:R-:W-:-:S04]  /*166f0*/  LOP3.LUT R3, R3, 0x7f, RZ, 0xc0, !PT ;  /* 0x0000007f03037812 */ /* 0x008fc800078ec0ff */
[----:B------:R-:W-:Y:S01]  /*16700*/  ISETP.NE.AND P1, PT, R3, RZ, PT ;  /* 0x000000ff0300720c */ /* 0x000fe20003f25270 */
[----:B-1----:R-:W-:Y:S01]  /*16710*/  IMAD R0, R4, 0x8, R19 ;  /* 0x0000000804007824 */ /* 0x002fe200078e0213 */
[----:B--2---:R-:W-:-:S04]  /*16720*/  SHF.L.U32 R2, R2, 0x1f, RZ ;  /* 0x0000001f02027819 */ /* 0x004fc800000006ff */
[----:B------:R-:W1:Y:S02]  /*16730*/  SYNCS.PHASECHK.TRANS64.TRYWAIT P0, [R0+URZ+0x28c60], R2 ;  /* 0x028c6002000075a7 */ /* 0x000e64000800017f */
[----:B-1----:R-:W-:Y:S05]  /*16740*/  @!P0 BRA `(.L_x_2482) ;  /* 0x0000005400948947 */ /* 0x002fea0003800000 */
.L_x_2605:
[----:B------:R-:W-:Y:S05]  /*16750*/  BSYNC B1 ;  /* 0x0000000000017941 */ /* 0x000fea0003800000 */
.L_x_2481:
[----:B------:R-:W-:Y:S04]  /*16760*/  BSSY B1, `(.L_x_2483) ;  /* 0x0000009000017945 */ /* 0x000fe80003800000 */
[----:B------:R-:W-:Y:S05]  /*16770*/  @P1 BRA `(.L_x_2484) ;  /* 0x00000000001c1947 */ /* 0x000fea0003800000 */
[----:B------:R-:W2:Y:S01]  /*16780*/  S2R R3, SR_TID.X ;  /* 0x0000000000037919 */ /* 0x000ea20000002100 */
[----:B-1----:R-:W-:-:S04]  /*16790*/  IMAD.MOV.U32 R2, RZ, RZ, 0x10000 ;  /* 0x00010000ff027424 */ /* 0x002fc800078e00ff */
[----:B------:R3:W-:Y:S01]  /*167a0*/  SYNCS.ARRIVE.TRANS64 RZ, [R0+URZ+0x28c50], R2 ;  /* 0x028c500200ff79a7 */ /* 0x0007e2000800003f */
[----:B--2---:R-:W-:-:S04]  /*167b0*/  LOP3.LUT R3, R3, 0x1f, RZ, 0xc0, !PT ;  /* 0x0000001f03037812 */ /* 0x004fc800078ec0ff */
[----:B------:R-:W-:-:S13]  /*167c0*/  ISETP.NE.AND P0, PT, R3, RZ, PT ;  /* 0x000000ff0300720c */ /* 0x000fda0003f05270 */
[----:B---3--:R-:W-:Y:S05]  /*167d0*/  @!P0 BRA `(.L_x_2484) ;  /* 0x0000000000048947 */ /* 0x008fea0003800000 */
[----:B------:R-:W-:Y:S01]  /*167e0*/  BPT.TRAP 0x1 ;  /* 0x000000040000795c */ /* 0x000fe20000300000 */
.L_x_2484:
[----:B------:R-:W-:Y:S05]  /*167f0*/  BSYNC B1 ;  /* 0x0000000000017941 */ /* 0x000fea0003800000 */
.L_x_2483:
[----:B------:R-:W2:Y:S04]  /*16800*/  LDL R4, [R1+0x18] ;  /* 0x0000180001047983 */ /* 0x000ea80000100800 */
[----:B------:R-:W2:Y:S04]  /*16810*/  LDL.LU R3, [R1+0x20] ;  /* 0x0000200001037983 */ /* 0x000ea80000300800 */
[----:B-1----:R-:W3:Y:S01]  /*16820*/  LDL R2, [R1+0x10] ;  /* 0x0000100001027983 */ /* 0x002ee20000100800 */
        /* <DEDUP_REMOVED lines=10> */
.L_x_2485:
        /* <DEDUP_REMOVED lines=10> */
[----:B------:R-:W-:Y:S01]  /*16970*/  PLOP3.LUT P0, PT, PT, PT, PT, 0x80, 0x0 ;  /* 0x000000000000781c */ /* 0x000fe20003f0f070 */
[----:B------:R-:W-:Y:S01]  /*16980*/  VIADD R4, R2, 0x2400 ;  /* 0x0000240002047836 */ /* 0x000fe20000000000 */
[----:B------:R-:W-:Y:S01]  /*16990*/  UMOV UR6, 0x0 ;  /* 0x0000000000067882 */ /* 0x000fe20000000000 */
[----:B------:R-:W-:Y:S01]  /*169a0*/  UMOV UR7, 0x14f00000 ;  /* 0x14f0000000077882 */ /* 0x000fe20000000000 */
[----:B------:R-:W-:-:S09]  /*169b0*/  UMOV UR10, 0x40 ;  /* 0x00000040000a7882 */ /* 0x000fd20000000000 */
.L_x_2486:
        /* <DEDUP_REMOVED lines=15> */
.L_x_2487:
        /* <DEDUP_REMOVED lines=15> */
.L_x_2488:
        /* <DEDUP_REMOVED lines=15> */
.L_x_2489:
        /* <DEDUP_REMOVED lines=15> */
.L_x_2490:
        /* <DEDUP_REMOVED lines=15> */
.L_x_2491:
        /* <DEDUP_REMOVED lines=15> */
.L_x_2492:
        /* <DEDUP_REMOVED lines=10> */
.L_x_2480:
[----:B------:R-:W-:Y:S05]  /*17000*/  BSYNC B0 ;  /* 0x0000000000007941 */ /* 0x000fea0003800000 */
.L_x_2479:
[----:B------:R-:W1:Y:S04]  /*17010*/  LDL R4, [R1+0x30] ;  /* 0x0000300001047983 */ /* 0x000e680000100800 */
[----:B------:R-:W2:Y:S01]  /*17020*/  LDL R5, [R1+0x1c] ;  /* 0x00001c0001057983 */ /* 0x000ea20000100800 */
[----:B------:R-:W-:Y:S01]  /*17030*/  BSSY B0, `(.L_x_2493) ;  /* 0x00002b1000007945 */ /* 0x000fe20003800000 */
[----:B-1----:R-:W-:-:S05]  /*17040*/  VIADD R0, R4, 0xfffffffe ;  /* 0xfffffffe04007836 */ /* 0x002fca0000000000 */
[----:B--2---:R-:W-:-:S13]  /*17050*/  ISETP.GE.AND P0, PT, R0, R5, PT ;  /* 0x000000050000720c */ /* 0x004fda0003f06270 */
[----:B------:R-:W-:Y:S05]  /*17060*/  @!P0 BRA `(.L_x_2494) ;  /* 0x0000002800b48947 */ /* 0x000fea0003800000 */
[----:B------:R-:W2:Y:S04]  /*17070*/  LDL.LU R9, [R1+0x4c] ;  /* 0x00004c0001097983 */ /* 0x000ea80000300800 */
[----:B0-----:R-:W3:Y:S04]  /*17080*/  LDL.LU R8, [R1+0x38] ;  /* 0x0000380001087983 */ /* 0x001ee80000300800 */
[----:B------:R-:W4:Y:S04]  /*17090*/  LDL.LU R7, [R1+0x50] ;  /* 0x0000500001077983 */ /* 0x000f280000300800 */
[----:B------:R-:W5:Y:S04]  /*170a0*/  LDL.LU R6, [R1+0x34] ;  /* 0x0000340001067983 */ /* 0x000f680000300800 */
[----:B------:R-:W5:Y:S01]  /*170b0*/  LDL.LU R4, [R1+0x58] ;  /* 0x0000580001047983 */ /* 0x000f620000300800 */
[----:B------:R-:W-:Y:S01]  /*170c0*/  LOP3.LUT R5, RZ, R5, RZ, 0x33, !PT ;  /* 0x00000005ff057212 */ /* 0x000fe200078e33ff */
[----:B------:R-:W-:Y:S01]  /*170d0*/  BSSY B2, `(.L_x_2495) ;  /* 0x00000eb000027945 */ /* 0x000fe20003800000 */
[----:B--2---:R-:W-:-:S04]  /*170e0*/  VIADD R2, R9, 0x1 ;  /* 0x0000000109027836 */ /* 0x004fc80000000000 */
[----:B---3--:R-:W-:Y:S01]  /*170f0*/  IMAD R2, R2, R8, RZ ;  /* 0x0000000802027224 */ /* 0x008fe200078e02ff */
[----:B----4-:R-:W-:-:S04]  /*17100*/  LOP3.LUT R3, RZ, R7, RZ, 0x33, !PT ;  /* 0x00000007ff037212 */ /* 0x010fc800078e33ff */
[----:B------:R-:W-:-:S04]  /*17110*/  LOP3.LUT R2, RZ, R2, RZ, 0x33, !PT ;  /* 0x00000002ff027212 */ /* 0x000fc800078e33ff */
[----:B-----5:R-:W-:Y:S02]  /*17120*/  VIADDMNMX R2, R2, -R6, R3, !PT ;  /* 0x8000000602027246 */ /* 0x020fe40007800103 */
[----:B------:R-:W-:-:S04]  /*17130*/  LOP3.LUT R4, RZ, R4, RZ, 0x33, !PT ;  /* 0x00000004ff047212 */ /* 0x000fc800078e33ff */
[----:B------:R-:W-:-:S04]  /*17140*/  VIMNMX R4, R2, R4, !PT ;  /* 0x0000000402047248 */ /* 0x000fc80007fe0100 */
[----:B------:R-:W-:Y:S02]  /*17150*/  VIADDMNMX R5, R4, 0x2, R5, !PT ;  /* 0x0000000204057846 */ /* 0x000fe40007800105 */
[----:B------:R-:W-:-:S05]  /*17160*/  LOP3.LUT R2, RZ, R4, RZ, 0x33, !PT ;  /* 0x00000004ff027212 */ /* 0x000fca00078e33ff */
        /* <DEDUP_REMOVED lines=39> */
.L_x_2499:
        /* <DEDUP_REMOVED lines=8> */
.L_x_2606:
[----:B------:R-:W-:Y:S05]  /*17460*/  BSYNC B3 ;  /* 0x0000000000037941 */ /* 0x000fea0003800000 */
.L_x_2500:
        /* <DEDUP_REMOVED lines=9> */
.L_x_2503:
[----:B------:R-:W-:Y:S05]  /*17500*/  BSYNC B3 ;  /* 0x0000000000037941 */ /* 0x000fea0003800000 */
.L_x_2502:
[----:B------:R-:W2:Y:S04]  /*17510*/  LDL R6, [R1+0x10] ;  /* 0x0000100001067983 */ /* 0x000ea80000100800 */
[----:B------:R-:W3:Y:S01]  /*17520*/  LDL R7, [R1+0x18] ;  /* 0x0000180001077983 */ /* 0x000ee20000100800 */
[----:B------:R-:W-:Y:S01]  /*17530*/  IMAD.MOV.U32 R10, RZ, RZ, RZ ;  /* 0x000000ffff0a7224 */ /* 0x000fe200078e00ff */
        /* <DEDUP_REMOVED lines=10> */
.L_x_2504:
        /* <DEDUP_REMOVED lines=13> */
.L_x_2607:
[----:B------:R-:W-:Y:S05]  /*176b0*/  BSYNC B3 ;  /* 0x0000000000037941 */ /* 0x000fea0003800000 */
.L_x_2505:
        /* <DEDUP_REMOVED lines=11> */
.L_x_2508:
[----:B------:R-:W-:Y:S05]  /*17770*/  BSYNC B3 ;  /* 0x0000000000037941 */ /* 0x000fea0003800000 */
.L_x_2507:
[----:B-12---:R-:W2:Y:S01]  /*17780*/  LDL R2, [R1+0x10] ;  /* 0x0000100001027983 */ /* 0x006ea20000100800 */
        /* <DEDUP_REMOVED lines=9> */
.L_x_2509:
        /* <DEDUP_REMOVED lines=15> */
.L_x_2510:
        /* <DEDUP_REMOVED lines=15> */
.L_x_2511:
        /* <DEDUP_REMOVED lines=15> */
.L_x_2512:
        /* <DEDUP_REMOVED lines=15> */
.L_x_2513:
        /* <DEDUP_REMOVED lines=15> */
.L_x_2514:
        /* <DEDUP_REMOVED lines=15> */
.L_x_2515:
        /* <DEDUP_REMOVED lines=15> */
.L_x_2516:
        /* <DEDUP_REMOVED lines=10> */
.L_x_2498:
[----:B------:R-:W-:Y:S05]  /*17f50*/  BSYNC B1 ;  /* 0x0000000000017941 */ /* 0x000fea0003800000 */
.L_x_2497:
[----:B------:R-:W2:Y:S02]  /*17f60*/  LDL.LU R6, [R1+0x30] ;  /* 0x0000300001067983 */ /* 0x000ea40000300800 */
[----:B--2---:R-:W-:-:S07]  /*17f70*/  VIADD R0, R6, 0xfffffffd ;  /* 0xfffffffd06007836 */ /* 0x004fce0000000000 */
.L_x_2496:
[----:B------:R-:W-:Y:S05]  /*17f80*/  BSYNC B2 ;  /* 0x0000000000027941 */ /* 0x000fea0003800000 */
.L_x_2495:
[----:B------:R-:W-:-:S05]  /*17f90*/  VIADD R5, R5, 0xfffffffe ;  /* 0xfffffffe05057836 */ /* 0x000fca0000000000 */
[----:B------:R-:W-:-:S13]  /*17fa0*/  ISETP.NE.AND P0, PT, R5, R4, PT ;  /* 0x000000040500720c */ /* 0x000fda0003f05270 */
[----:B------:R-:W-:Y:S05]  /*17fb0*/  @!P0 BRA `(.L_x_2494) ;  /* 0x0000001800e08947 */ /* 0x000fea0003800000 */
.L_x_2557:
        /* <DEDUP_REMOVED lines=10> */
[----:B------:R-:W-:Y:S06]  /*18060*/  @!P1 BRA `(.L_x_2518) ;  /* 0x0000000c00349947 */ /* 0x000fec0003800000 */
        /* <DEDUP_REMOVED lines=24> */
.L_x_2519:
        /* <DEDUP_REMOVED lines=8> */
.L_x_2608:
[----:B------:R-:W-:Y:S05]  /*18270*/  BSYNC B2 ;  /* 0x0000000000027941 */ /* 0x000fea0003800000 */
.L_x_2520:
        /* <DEDUP_REMOVED lines=9> */
.L_x_2523:
[----:B------:R-:W-:Y:S05]  /*18310*/  BSYNC B2 ;  /* 0x0000000000027941 */ /* 0x000fea0003800000 */
.L_x_2522:
        /* <DEDUP_REMOVED lines=12> */
.L_x_2524:
        /* <DEDUP_REMOVED lines=13> */
.L_x_2609:
[----:B------:R-:W-:Y:S05]  /*184b0*/  BSYNC B2 ;  /* 0x0000000000027941 */ /* 0x000fea0003800000 */
.L_x_2525:
        /* <DEDUP_REMOVED lines=11> */
.L_x_2528:
[----:B------:R-:W-:Y:S05]  /*18570*/  BSYNC B2 ;  /* 0x0000000000027941 */ /* 0x000fea0003800000 */
.L_x_2527:
        /* <DEDUP_REMOVED lines=9> */
.L_x_2529:
        /* <DEDUP_REMOVED lines=15> */
.L_x_2530:
        /* <DEDUP_REMOVED lines=15> */
.L_x_2531:
        /* <DEDUP_REMOVED lines=15> */
.L_x_2532:
        /* <DEDUP_REMOVED lines=15> */
.L_x_2533:
        /* <DEDUP_REMOVED lines=15> */
.L_x_2534:
        /* <DEDUP_REMOVED lines=15> */
.L_x_2535:
        /* <DEDUP_REMOVED lines=15> */
.L_x_2536:
        /* <DEDUP_REMOVED lines=10> */
.L_x_2518:
[----:B------:R-:W-:Y:S05]  /*18d40*/  BSYNC B1 ;  /* 0x0000000000017941 */ /* 0x000fea0003800000 */
.L_x_2517:
        /* <DEDUP_REMOVED lines=35> */
.L_x_2539:
        /* <DEDUP_REMOVED lines=8> */
.L_x_2610:
[----:B------:R-:W-:Y:S05]  /*19000*/  BSYNC B2 ;  /* 0x0000000000027941 */ /* 0x000fea0003800000 */
.L_x_2540:
        /* <DEDUP_REMOVED lines=9> */
.L_x_2543:
[----:B------:R-:W-:Y:S05]  /*190a0*/  BSYNC B2 ;  /* 0x0000000000027941 */ /* 0x000fea0003800000 */
.L_x_2542:
        /* <DEDUP_REMOVED lines=13> */
.L_x_2544:
        /* <DEDUP_REMOVED lines=13> */
.L_x_2611:
[----:B------:R-:W-:Y:S05]  /*19250*/  BSYNC B2 ;  /* 0x0000000000027941 */ /* 0x000fea0003800000 */
.L_x_2545:
        /* <DEDUP_REMOVED lines=11> */
.L_x_2548:
[----:B------:R-:W-:Y:S05]  /*19310*/  BSYNC B2 ;  /* 0x0000000000027941 */ /* 0x000fea0003800000 */
.L_x_2547:
        /* <DEDUP_REMOVED lines=10> */
.L_x_2549:
        /* <DEDUP_REMOVED lines=15> */
.L_x_2550:
        /* <DEDUP_REMOVED lines=15> */
.L_x_2551:
        /* <DEDUP_REMOVED lines=15> */
.L_x_2552:
        /* <DEDUP_REMOVED lines=15> */
.L_x_2553:
        /* <DEDUP_REMOVED lines=15> */
.L_x_2554:
        /* <DEDUP_REMOVED lines=15> */
.L_x_2555:
        /* <DEDUP_REMOVED lines=15> */
.L_x_2556:
        /* <DEDUP_REMOVED lines=10> */
.L_x_2538:
[----:B------:R-:W-:Y:S05]  /*19af0*/  BSYNC B1 ;  /* 0x0000000000017941 */ /* 0x000fea0003800000 */
.L_x_2537:
[----:B------:R-:W2:Y:S01]  /*19b00*/  LDL R2, [R1+0x1c] ;  /* 0x00001c0001027983 */ /* 0x000ea20000100800 */
[----:B------:R-:W-:Y:S01]  /*19b10*/  VIADD R0, R0, 0xfffffffe ;  /* 0xfffffffe00007836 */ /* 0x000fe20000000000 */
[----:B--2---:R-:W-:-:S13]  /*19b20*/  ISETP.GT.AND P0, PT, R6, R2, PT ;  /* 0x000000020600720c */ /* 0x004fda0003f04270 */
[----:B------:R-:W-:Y:S05]  /*19b30*/  @P0 BRA `(.L_x_2557) ;  /* 0xffffffe400200947 */ /* 0x000fea000383ffff */
.L_x_2494:
[----:B------:R-:W-:Y:S05]  /*19b40*/  BSYNC B0 ;  /* 0x0000000000007941 */ /* 0x000fea0003800000 */
.L_x_2493:
        /* <DEDUP_REMOVED lines=19> */
[----:B0-----:R-:W0:Y:S02]  /*19c80*/  S2R R6, SR_LTMASK ;  /* 0x0000000000067919 */ /* 0x001e240000003900 */
[----:B0-----:R-:W-:-:S04]  /*19c90*/  LOP3.LUT R6, R6, UR4, RZ, 0xc0, !PT ;  /* 0x0000000406067c12 */ /* 0x001fc8000f8ec0ff */
[----:B------:R-:W0:Y:S01]  /*19ca0*/  POPC R7, R6 ;  /* 0x0000000600077309 */ /* 0x000e220000000000 */
[----:B--2---:R-:W0:Y:S02]  /*19cb0*/  SHFL.IDX PT, R4, R3, R4, 0x1f ;  /* 0x00001f0403047589 */ /* 0x004e2400000e0000 */
[----:B0-----:R-:W-:-:S05]  /*19cc0*/  IADD3 R2, R4, UR37, R7 ;  /* 0x0000002504027c10 */ /* 0x001fca000fffe007 */
[----:B------:R2:W-:Y:S02]  /*19cd0*/  STL [R1], R2 ;  /* 0x0000000201007387 */ /* 0x0005e40000100800 */
.L_x_2559:
[----:B------:R-:W-:Y:S05]  /*19ce0*/  BSYNC B0 ;  /* 0x0000000000007941 */ /* 0x000fea0003800000 */
.L_x_2558:
[----:B------:R-:W-:-:S05]  /*19cf0*/  SEL R0, R0, RZ, P0 ;  /* 0x000000ff00007207 */ /* 0x000fca0000000000 */
[----:B------:R3:W-:Y:S02]  /*19d00*/  STL [R1+0x10], R0 ;  /* 0x0000100001007387 */ /* 0x0007e40000100800 */
.L_x_2461:
[----:B------:R-:W-:Y:S05]  /*19d10*/  BSYNC B7 ;  /* 0x0000000000077941 */ /* 0x000fea0003800000 */
.L_x_2459:
        /* <DEDUP_REMOVED lines=8> */
[----:B01----:R-:W0:Y:S04]  /*19da0*/  LDS.128 R4, [R19+0x28cd0] ;  /* 0x028cd00013047984 */ /* 0x003e280000000c00 */
[----:B0-----:R1:W-:Y:S04]  /*19db0*/  STL.64 [R1], R4 ;  /* 0x0000000401007387 */ /* 0x0013e80000100a00 */
[----:B------:R1:W-:Y:S01]  /*19dc0*/  STL.64 [R1+0x8], R6 ;  /* 0x0000080601007387 */ /* 0x0003e20000100a00 */
[----:B------:R-:W-:Y:S06]  /*19dd0*/  BAR.ARV 0x4, 0x180 ;  /* 0x0106000000007b1d */ /* 0x000fec0000002000 */
[----:B------:R-:W-:Y:S05]  /*19de0*/  BRA `(.L_x_2561) ;  /* 0x0000001000307947 */ /* 0x000fea0003800000 */
.L_x_2560:
[----:B------:R-:W5:Y:S01]  /*19df0*/  S2R R16, SR_TID.X ;  /* 0x0000000000107919 */ /* 0x000f620000002100 */
[----:B------:R-:W-:Y:S01]  /*19e00*/  UMOV UR4, 0xffffffff ;  /* 0xffffffff00047882 */ /* 0x000fe20000000000 */
[----:B-----5:R-:W-:-:S04]  /*19e10*/  LOP3.LUT R16, R16, 0x1f, RZ, 0xc0, !PT ;  /* 0x0000001f10107812 */ /* 0x020fc800078ec0ff */
[----:B------:R-:W-:Y:S01]  /*19e20*/  ISETP.NE.AND P0, PT, R16, 0x1f, PT ;  /* 0x0000001f1000780c */ /* 0x000fe20003f05270 */
[----:B------:R-:W-:-:S12]  /*19e30*/  BRA.DIV UR4, `(.L_x_2562) ;  /* 0x0000002204647947 */ /* 0x000fd8000b800000 */
[----:B-1----:R-:W2:Y:S01]  /*19e40*/  LDL.LU R3, [R1] ;  /* 0x0000000001037983 */ /* 0x002ea20000300800 */
[----:B------:R-:W-:-:S03]  /*19e50*/  ULDC UR4, c[0x0][0xc3c] ;  /* 0x00030f0000047ab9 */ /* 0x000fc60000000800 */
[----:B0-----:R-:W3:Y:S01]  /*19e60*/  LDL R8, [R1+0xc] ;  /* 0x00000c0001087983 */ /* 0x001ee20000100800 */
[----:B--2---:R-:W-:Y:S02]  /*19e70*/  IMAD.MOV.U32 R10, RZ, RZ, R3 ;  /* 0x000000ffff0a7224 */ /* 0x004fe400078e0003 */
[----:B---34-:R-:W-:-:S05]  /*19e80*/  IMAD.IADD R0, R8, 0x1, R16 ;  /* 0x0000000108007824 */ /* 0x018fca00078e0210 */
        /* <DEDUP_REMOVED lines=16> */
[----:B---3--:R-:W-:Y:S01]  /*19f90*/  @!P1 IMAD.MOV.U32 R7, RZ, RZ, R6 ;  /* 0x000000ffff079224 */ /* 0x008fe200078e0006 */
        /* <DEDUP_REMOVED lines=19> */
.L_x_2621:
[----:B------:R-:W-:Y:S02]  /*1a0d0*/  ULDC UR4, c[0x0][0xc38] ;  /* 0x00030e0000047ab9 */ /* 0x000fe40000000800 */
[----:B------:R-:W-:-:S04]  /*1a0e0*/  IMAD.U32 R8, RZ, RZ, UR4 ;  /* 0x00000004ff087e24 */ /* 0x000fc8000f8e00ff */
[----:B-1----:R-:W-:-:S04]  /*1a0f0*/  IMAD R9, R14, R8, RZ ;  /* 0x000000080e097224 */ /* 0x002fc800078e02ff */
[----:B------:R-:W-:-:S05]  /*1a100*/  IMAD.IADD R0, R0, 0x1, R9 ;  /* 0x0000000100007824 */ /* 0x000fca00078e0209 */
[----:B------:R-:W-:-:S13]  /*1a110*/  ISETP.GT.AND P6, PT, R0, R4, PT ;  /* 0x000000040000720c */ /* 0x000fda0003fc4270 */
[----:B------:R-:W-:Y:S05]  /*1a120*/  @P6 BRA `(.L_x_2563) ;  /* 0x0000000000ac6947 */ /* 0x000fea0003800000 */
.L_x_2566:
        /* <DEDUP_REMOVED lines=37> */
.L_x_2629:
[----:B------:R-:W-:Y:S02]  /*1a380*/  ULDC UR4, c[0x0][0xc38] ;  /* 0x00030e0000047ab9 */ /* 0x000fe40000000800 */
[----:B------:R-:W-:-:S04]  /*1a390*/  IMAD.U32 R8, RZ, RZ, UR4 ;  /* 0x00000004ff087e24 */ /* 0x000fc8000f8e00ff */
[----:B-1----:R-:W-:-:S04]  /*1a3a0*/  IMAD R9, R14, R8, RZ ;  /* 0x000000080e097224 */ /* 0x002fc800078e02ff */
[----:B------:R-:W-:-:S05]  /*1a3b0*/  IMAD.IADD R0, R9, 0x1, R0 ;  /* 0x0000000109007824 */ /* 0x000fca00078e0200 */
[----:B------:R-:W-:-:S13]  /*1a3c0*/  ISETP.GT.AND P6, PT, R0, R4, PT ;  /* 0x000000040000720c */ /* 0x000fda0003fc4270 */
[----:B------:R-:W-:Y:S05]  /*1a3d0*/  @!P6 BRA `(.L_x_2566) ;  /* 0xfffffffc0054e947 */ /* 0x000fea000383ffff */
.L_x_2563:
[----:B------:R-:W-:Y:S01]  /*1a3e0*/  IMAD.IADD R9, R0, 0x1, -R9 ;  /* 0x0000000100097824 */ /* 0x000fe200078e0a09 */
[----:B------:R-:W-:-:S03]  /*1a3f0*/  UMOV UR4, 0xffffffff ;  /* 0xffffffff00047882 */ /* 0x000fc60000000000 */
[----:B------:R-:W-:-:S05]  /*1a400*/  IMAD R3, R2, R8, R9 ;  /* 0x0000000802037224 */ /* 0x000fca00078e0209 */
[----:B------:R-:W-:Y:S01]  /*1a410*/  ISETP.GT.AND P6, PT, R3, R4, PT ;  /* 0x000000040300720c */ /* 0x000fe20003fc4270 */
[----:B------:R-:W-:-:S12]  /*1a420*/  BRA.DIV UR4, `(.L_x_2567) ;  /* 0x0000002204f07947 */ /* 0x000fd8000b800000 */
[----:B------:R-:W2:Y:S01]  /*1a430*/  LDL.LU R11, [R1+0xc] ;  /* 0x00000c00010b7983 */ /* 0x000ea20000300800 */
[----:B------:R-:W-:-:S04]  /*1a440*/  VOTE.ANY R3, PT, !P6 ;  /* 0x0000000000037806 */ /* 0x000fc800070e0100 */
[----:B------:R-:W1:Y:S02]  /*1a450*/  POPC R10, R3 ;  /* 0x00000003000a7309 */ /* 0x000e640000000000 */
[----:B-1----:R2:W1:Y:S04]  /*1a460*/  SHFL.IDX PT, R0, R5, R10, 0x1f ;  /* 0x00001f0a05007589 */ /* 0x00246800000e0000 */
[----:B------:R3:W4:Y:S01]  /*1a470*/  SHFL.IDX PT, R7, R7, R10, 0x1f ;  /* 0x00001f0a07077589 */ /* 0x00072200000e0000 */
[----:B--2---:R-:W-:-:S05]  /*1a480*/  IMAD.IADD R5, R10, 0x1, R11 ;  /* 0x000000010a057824 */ /* 0x004fca00078e020b */
[----:B-1--4-:R3:W-:Y:S02]  /*1a490*/  STL [R1+0xc], R5 ;  /* 0x00000c0501007387 */ /* 0x0127e40000100800 */
.L_x_2634:
[----:B------:R-:W-:-:S13]  /*1a4a0*/  ISETP.NE.AND P0, PT, R3, RZ, PT ;  /* 0x000000ff0300720c */ /* 0x000fda0003f05270 */
[----:B------:R-:W-:Y:S05]  /*1a4b0*/  @!P0 BRA `(.L_x_2568) ;  /* 0x0000000000108947 */ /* 0x000fea0003800000 */
[----:B------:R-:W-:Y:S01]  /*1a4c0*/  UMOV UR4, 0xffffffff ;  /* 0xffffffff00047882 */ /* 0x000fe20000000000 */
[----:B------:R-:W-:Y:S02]  /*1a4d0*/  VIADD R12, R10, 0xffffffff ;  /* 0xffffffff0a0c7836 */ /* 0x000fe40000000000 */
[----:B------:R-:W-:Y:S05]  /*1a4e0*/  BRA.DIV UR4, `(.L_x_2569) ;  /* 0x0000002604287947 */ /* 0x000fea000b800000 */
[----:B------:R2:W4:Y:S02]  /*1a4f0*/  SHFL.IDX PT, R6, R2, R12, 0x1f ;  /* 0x00001f0c02067589 */ /* 0x00052400000e0000 */
.L_x_2568:
[----:B----4-:R-:W-:Y:S01]  /*1a500*/  IMAD R3, R6, R8, R9 ;  /* 0x0000000806037224 */ /* 0x010fe200078e0209 */
[----:B------:R-:W-:-:S03]  /*1a510*/  ISETP.NE.AND P0, PT, R7, 0x1, PT ;  /* 0x000000010700780c */ /* 0x000fc60003f05270 */
[----:B------:R-:W-:Y:S01]  /*1a520*/  IMAD.IADD R4, R4, 0x1, -R3 ;  /* 0x0000000104047824 */ /* 0x000fe200078e0a03 */
[----:B------:R4:W-:Y:S09]  /*1a530*/  STL [R1], R3 ;  /* 0x0000000301007387 */ /* 0x0009f20000100800 */
[----:B------:R-:W-:Y:S05]  /*1a540*/  @!P0 BRA `(.L_x_2570) ;  /* 0x0000000000e48947 */ /* 0x000fea0003800000 */
[----:B-1-3--:R-:W-:-:S04]  /*1a550*/  IABS R5, R0 ;  /* 0x0000000000057213 */ /* 0x00afc80000000000 */
[----:B------:R-:W1:Y:S08]  /*1a560*/  I2F.RP R6, R5 ;  /* 0x0000000500067306 */ /* 0x000e700000209400 */
[----:B-1----:R-:W1:Y:S02]  /*1a570*/  MUFU.RCP R6, R6 ;  /* 0x0000000600067308 */ /* 0x002e640000001000 */
[----:B-1----:R-:W-:-:S06]  /*1a580*/  VIADD R9, R6, 0xffffffe ;  /* 0x0ffffffe06097836 */ /* 0x002fcc0000000000 */
[----:B----4-:R-:W0:Y:S02]  /*1a590*/  F2I.FTZ.U32.TRUNC.NTZ R3, R9 ;  /* 0x0000000900037305 */ /* 0x010e24000021f000 */
[----:B0-2---:R-:W-:-:S04]  /*1a5a0*/  IMAD.MOV R2, RZ, RZ, -R3 ;  /* 0x000000ffff027224 */ /* 0x005fc800078e0a03 */
[----:B------:R-:W-:Y:S02]  /*1a5b0*/  IMAD R11, R2, R5, RZ ;  /* 0x00000005020b7224 */ /* 0x000fe400078e02ff */
[----:B------:R-:W-:-:S04]  /*1a5c0*/  IMAD.MOV.U32 R2, RZ, RZ, RZ ;  /* 0x000000ffff027224 */ /* 0x000fc800078e00ff */
[----:B------:R-:W-:Y:S01]  /*1a5d0*/  IMAD.HI.U32 R8, R3, R11, R2 ;  /* 0x0000000b03087227 */ /* 0x000fe200078e0002 */
[----:B------:R-:W-:Y:S02]  /*1a5e0*/  IABS R3, R4 ;  /* 0x0000000400037213 */ /* 0x000fe40000000000 */
[----:B------:R-:W-:-:S03]  /*1a5f0*/  IABS R2, R0 ;  /* 0x0000000000027213 */ /* 0x000fc60000000000 */
[----:B------:R-:W-:-:S04]  /*1a600*/  IMAD.HI.U32 R8, R8, R3, RZ ;  /* 0x0000000308087227 */ /* 0x000fc800078e00ff */
[----:B------:R-:W-:-:S04]  /*1a610*/  IMAD.MOV R2, RZ, RZ, -R2 ;  /* 0x000000ffff027224 */ /* 0x000fc800078e0a02 */
[----:B------:R-:W-:-:S05]  /*1a620*/  IMAD R2, R8, R2, R3 ;  /* 0x0000000208027224 */ /* 0x000fca00078e0203 */
[----:B------:R-:W-:-:S13]  /*1a630*/  ISETP.GT.U32.AND P1, PT, R5, R2, PT ;  /* 0x000000020500720c */ /* 0x000fda0003f24070 */
[----:B------:R-:W-:Y:S02]  /*1a640*/  @!P1 IMAD.IADD R2, R2, 0x1, -R5 ;  /* 0x0000000102029824 */ /* 0x000fe400078e0a05 */
[----:B------:R-:W-:Y:S01]  /*1a650*/  @!P1 VIADD R8, R8, 0x1 ;  /* 0x0000000108089836 */ /* 0x000fe20000000000 */
[----:B------:R-:W-:Y:S02]  /*1a660*/  ISETP.NE.AND P1, PT, R0, RZ, PT ;  /* 0x000000ff0000720c */ /* 0x000fe40003f25270 */
[----:B------:R-:W-:Y:S02]  /*1a670*/  ISETP.GE.U32.AND P0, PT, R2, R5, PT ;  /* 0x000000050200720c */ /* 0x000fe40003f06070 */
[----:B------:R-:W-:-:S04]  /*1a680*/  IABS R5, R7 ;  /* 0x0000000700057213 */ /* 0x000fc80000000000 */
        /* <DEDUP_REMOVED lines=9> */
[----:B------:R-:W-:-:S03]  /*1a720*/  LOP3.LUT R2, R4, R0, RZ, 0x3c, !PT ;  /* 0x0000000004027212 */ /* 0x000fc600078e3cff */
[----:B------:R-:W-:Y:S01]  /*1a730*/  IMAD.MOV.U32 R3, RZ, RZ, R8 ;  /* 0x000000ffff037224 */ /* 0x000fe200078e0008 */
[----:B------:R-:W-:Y:S02]  /*1a740*/  ISETP.GE.AND P2, PT, R2, RZ, PT ;  /* 0x000000ff0200720c */ /* 0x000fe40003f46270 */
[----:B------:R-:W-:-:S05]  /*1a750*/  IABS R8, R7 ;  /* 0x0000000700087213 */ /* 0x000fca0000000000 */
[----:B------:R-:W-:-:S06]  /*1a760*/  IMAD.MOV R8, RZ, RZ, -R8 ;  /* 0x000000ffff087224 */ /* 0x000fcc00078e0a08 */
        /* <DEDUP_REMOVED lines=9> */
[----:B------:R-:W-:Y:S01]  /*1a800*/  ISETP.GE.U32.AND P0, PT, R2, R5, PT ;  /* 0x000000050200720c */ /* 0x000fe20003f06070 */
[----:B------:R-:W-:Y:S01]  /*1a810*/  IMAD.MOV R5, RZ, RZ, -R3 ;  /* 0x000000ffff057224 */ /* 0x000fe200078e0a03 */
[----:B------:R-:W-:-:S03]  /*1a820*/  LOP3.LUT R2, R3, R7, RZ, 0x3c, !PT ;  /* 0x0000000703027212 */ /* 0x000fc600078e3cff */
[----:B------:R-:W-:Y:S01]  /*1a830*/  IMAD R4, R0, R5, R4 ;  /* 0x0000000500047224 */ /* 0x000fe200078e0204 */
        /* <DEDUP_REMOVED lines=10> */
.L_x_2570:
[----:B-1-3--:R-:W3:Y:S01]  /*1a8e0*/  LDL R5, [R1+0xc] ;  /* 0x00000c0001057983 */ /* 0x00aee20000100800 */
[----:B0-2-4-:R-:W3:Y:S02]  /*1a8f0*/  LDC.64 R2, c[0x0][0xc90] ;  /* 0x00032400ff027b82 */ /* 0x015ee40000000a00 */
[----:B---3--:R-:W-:-:S05]  /*1a900*/  IMAD.WIDE R2, R5, 0x4, R2 ;  /* 0x0000000405027825 */ /* 0x008fca00078e0202 */
[----:B------:R-:W2:Y:S02]  /*1a910*/  LDG.E R6, desc[UR40][R2.64] ;  /* 0x0000002802067981 */ /* 0x000ea4000c1e1900 */
[----:B--2---:R-:W-:-:S05]  /*1a920*/  IMAD R5, R0, R6, RZ ;  /* 0x0000000600057224 */ /* 0x004fca00078e02ff */
[----:B------:R-:W-:-:S04]  /*1a930*/  IABS R7, R5 ;  /* 0x0000000500077213 */ /* 0x000fc80000000000 */
[----:B------:R-:W0:Y:S08]  /*1a940*/  I2F.RP R10, R7 ;  /* 0x00000007000a7306 */ /* 0x000e300000209400 */
[----:B0-----:R-:W0:Y:S02]  /*1a950*/  MUFU.RCP R10, R10 ;  /* 0x0000000a000a7308 */ /* 0x001e240000001000 */
[----:B0-----:R-:W-:-:S06]  /*1a960*/  VIADD R11, R10, 0xffffffe ;  /* 0x0ffffffe0a0b7836 */ /* 0x001fcc0000000000 */
[----:B------:R-:W0:Y:S02]  /*1a970*/  F2I.FTZ.U32.TRUNC.NTZ R3, R11 ;  /* 0x0000000b00037305 */ /* 0x000e24000021f000 */
[----:B0-----:R-:W-:-:S04]  /*1a980*/  IMAD.MOV R2, RZ, RZ, -R3 ;  /* 0x000000ffff027224 */ /* 0x001fc800078e0a03 */
        /* <DEDUP_REMOVED lines=18> */
[----:B------:R-:W-:Y:S02]  /*1aab0*/  IMAD R7, R6, R2, RZ ;  /* 0x0000000206077224 */ /* 0x000fe400078e02ff */
[----:B------:R-:W-:Y:S02]  /*1aac0*/  IMAD.MOV R2, RZ, RZ, -R2 ;  /* 0x000000ffff027224 */ /* 0x000fe400078e0a02 */
[----:B------:R-:W-:Y:S02]  /*1aad0*/  IMAD.MOV R3, RZ, RZ, -R7 ;  /* 0x000000ffff037224 */ /* 0x000fe400078e0a07 */
[----:B------:R-:W-:-:S03]  /*1aae0*/  IMAD R4, R5, R2, R4 ;  /* 0x0000000205047224 */ /* 0x000fc600078e0204 */
[----:B------:R-:W-:Y:S02]  /*1aaf0*/  VIADDMNMX R6, R3, R8, R6, PT ;  /* 0x0000000803067246 */ /* 0x000fe40003800106 */
[----:B------:R-:W-:Y:S02]  /*1ab00*/  IADD3 R7, R7, 0x1000000, R4 ;  /* 0x0100000007077810 */ /* 0x000fe40007ffe004 */
        /* <DEDUP_REMOVED lines=25> */
[----:B------:R-:W-:Y:S02]  /*1aca0*/  IMAD R3, R2, R6, R7 ;  /* 0x0000000602037224 */ /* 0x000fe400078e0207 */
[----:B------:R-:W-:-:S03]  /*1acb0*/  IMAD.MOV.U32 R4, RZ, RZ, R2 ;  /* 0x000000ffff047224 */ /* 0x000fc600078e0002 */
[----:B------:R1:W-:Y:S04]  /*1acc0*/  STL [R1+0x8], R3 ;  /* 0x0000080301007387 */ /* 0x0003e80000100800 */
.L_x_2571:
[----:B-1----:R-:W-:-:S05]  /*1acd0*/  LOP3.LUT R3, RZ, R4, RZ, 0x33, !PT ;  /* 0x00000004ff037212 */ /* 0x002fca00078e33ff */
[----:B------:R-:W-:-:S05]  /*1ace0*/  IMAD.IADD R0, R0, 0x1, R3 ;  /* 0x0000000100007824 */ /* 0x000fca00078e0203 */
[----:B------:R1:W-:Y:S01]  /*1acf0*/  STL [R1+0x4], R0 ;  /* 0x0000040001007387 */ /* 0x0003e20000100800 */
[----:B------:R-:W-:Y:S05]  /*1ad00*/  BRA `(.L_x_2572) ;  /* 0x0000000000287947 */ /* 0x000fea0003800000 */
.L_x_2564:
        /* <DEDUP_REMOVED lines=10> */
.L_x_2572:
[----:B0-----:R-:W2:Y:S04]  /*1adb0*/  LDL R3, [R1+0x8] ;  /* 0x0000080001037983 */ /* 0x001ea80000100800 */
[----:B------:R-:W3:Y:S04]  /*1adc0*/  LDL R2, [R1+0xc] ;  /* 0x00000c0001027983 */ /* 0x000ee80000100800 */
[----:B------:R-:W4:Y:S04]  /*1add0*/  LDL R5, [R1+0x4] ;  /* 0x0000040001057983 */ /* 0x000f280000100800 */
[----:B------:R-:W4:Y:S01]  /*1ade0*/  LDL R4, [R1] ;  /* 0x0000000001047983 */ /* 0x000f220000100800 */
[----:B-1----:R-:W0:Y:S01]  /*1adf0*/  S2R R0, SR_TID.X ;  /* 0x0000000000007919 */ /* 0x002e220000002100 */
        /* <DEDUP_REMOVED lines=11> */
.L_x_2561:
[----:B---34-:R-:W3:Y:S01]  /*1aeb0*/  LDL R0, [R1+0xc] ;  /* 0x00000c0001007983 */ /* 0x018ee20000100800 */
[----:B------:R-:W-:Y:S02]  /*1aec0*/  ULDC UR4, c[0x0][0xc3c] ;  /* 0x00030f0000047ab9 */ /* 0x000fe40000000800 */
[----:B---3--:R-:W-:-:S13]  /*1aed0*/  ISETP.GE.AND P0, PT, R0, UR4, PT ;  /* 0x0000000400007c0c */ /* 0x008fda000bf06270 */
[----:B------:R-:W-:Y:S05]  /*1aee0*/  @!P0 BRA `(.L_x_2573) ;  /* 0xffffff9400c08947 */ /* 0x000fea000383ffff */
[----:B------:R-:W-:Y:S05]  /*1aef0*/  BSYNC B8 ;  /* 0x0000000000087941 */ /* 0x000fea0003800000 */
.L_x_2445:
[----:B---3--:R-:W3:Y:S01]  /*1af00*/  LDL.LU R0, [R1+0x48] ;  /* 0x0000480001007983 */ /* 0x008ee20000300800 */
[----:B------:R-:W-:Y:S01]  /*1af10*/  BSSY B0, `(.L_x_2574) ;  /* 0x000000b000007945 */ /* 0x000fe20003800000 */
[----:B01----:R-:W0:Y:S01]  /*1af20*/  S2R R5, SR_CgaCtaId ;  /* 0x0000000000057919 */ /* 0x003e220000008800 */
[----:B---3--:R-:W-:-:S05]  /*1af30*/  VIADD R0, R0, 0x1 ;  /* 0x0000000100007836 */ /* 0x008fca0000000000 */
[----:B--2---:R-:W-:-:S04]  /*1af40*/  LEA.HI R2, R0, R0, RZ, 0x1 ;  /* 0x0000000000027211 */ /* 0x004fc800078f08ff */
[----:B------:R-:W-:-:S05]  /*1af50*/  LOP3.LUT R3, R2, 0xfffffffe, RZ, 0xc0, !PT ;  /* 0xfffffffe02037812 */ /* 0x000fca00078ec0ff */
[----:B------:R-:W-:Y:S01]  /*1af60*/  IMAD.IADD R3, R0, 0x1, -R3 ;  /* 0x0000000100037824 */ /* 0x000fe200078e0a03 */
[----:B------:R-:W-:-:S04]  /*1af70*/  MOV R0, 0x400 ;  /* 0x0000040000007802 */ /* 0x000fc80000000f00 */
[----:B0-----:R-:W-:Y:S02]  /*1af80*/  LEA R0, R5, R0, 0x18 ;  /* 0x0000000005007211 */ /* 0x001fe400078ec0ff */
[----:B------:R-:W-:-:S04]  /*1af90*/  SHF.L.U32 R3, R3, 0x1f, RZ ;  /* 0x0000001f03037819 */ /* 0x000fc800000006ff */
[----:B------:R-:W0:Y:S02]  /*1afa0*/  SYNCS.PHASECHK.TRANS64.TRYWAIT P0, [R0+URZ+0x28c20], R3 ;  /* 0x028c2003000075a7 */ /* 0x000e24000800017f */
[----:B0-----:R-:W-:Y:S05]  /*1afb0*/  @!P0 BRA `(.L_x_2575) ;  /* 0x00000018009c8947 */ /* 0x001fea0003800000 */
.L_x_2637:
[----:B------:R-:W-:Y:S05]  /*1afc0*/  BSYNC B0 ;  /* 0x0000000000007941 */ /* 0x000fea0003800000 */
.L_x_2574:
[----:B------:R-:W-:-:S03]  /*1afd0*/  UMOV UR4, 0xffffffff ;  /* 0xffffffff00047882 */ /* 0x000fc60000000000 */
[----:B------:R-:W-:Y:S05]  /*1afe0*/  BRA.DIV UR4, `(.L_x_2576) ;  /* 0x0000001a04a47947 */ /* 0x000fea000b800000 */
[----:B------:R-:W1:Y:S02]  /*1aff0*/  S2R R2, SR_TID.X ;  /* 0x0000000000027919 */ /* 0x000e640000002100 */
[----:B-1----:R-:W-:-:S04]  /*1b000*/  SHF.R.U32.HI R2, RZ, 0x5, R2 ;  /* 0x00000005ff027819 */ /* 0x002fc80000011602 */
[----:B------:R-:W-:-:S05]  /*1b010*/  LOP3.LUT R2, R2, 0x3, RZ, 0xc0, !PT ;  /* 0x0000000302027812 */ /* 0x000fca00078ec0ff */
[----:B------:R1:W2:Y:S02]  /*1b020*/  SHFL.IDX PT, R14, R2, RZ, 0x1f ;  /* 0x00001fff020e7589 */ /* 0x0002a400000e0000 */
.L_x_2640:
[----:B--2---:R-:W-:Y:S01]  /*1b030*/  ISETP.NE.AND P0, PT, R14, RZ, PT ;  /* 0x000000ff0e00720c */ /* 0x004fe20003f05270 */
[----:B------:R-:W-:-:S12]  /*1b040*/  BSSY B0, `(.L_x_2577) ;  /* 0x0000027000007945 */ /* 0x000fd80003800000 */
[----:B------:R-:W-:Y:S05]  /*1b050*/  @P0 BRA `(.L_x_2578) ;  /* 0x0000000000940947 */ /* 0x000fea0003800000 */
[----:B------:R-:W-:-:S03]  /*1b060*/  UMOV UR4, 0xffffffff ;  /* 0xffffffff00047882 */ /* 0x000fc60000000000 */
[----:B------:R-:W-:Y:S05]  /*1b070*/  BRA.DIV UR4, `(.L_x_2579) ;  /* 0x0000001a04b47947 */ /* 0x000fea000b800000 */
[----:B------:R-:W-:-:S13]  /*1b080*/  ELECT P6, URZ, PT ;  /* 0x00000000003f782f */ /* 0x000fda00038c0000 */
.L_x_2643:
[----:B------:R-:W-:Y:S05]  /*1b090*/  @!P6 BRA `(.L_x_2578) ;  /* 0x000000000084e947 */ /* 0x000fea0003800000 */
[----:B------:R-:W-:-:S06]  /*1b0a0*/  ULOP3.LUT UR4, UR36, 0x2, URZ, 0xfc, !UPT ;  /* 0x0000000224047892 */ /* 0x000fcc000f8efc3f */
[----:B-1----:R-:W-:-:S05]  /*1b0b0*/  IMAD.U32 R2, RZ, RZ, UR4 ;  /* 0x00000004ff027e24 */ /* 0x002fca000f8e00ff */
[----:B------:R-:W-:-:S13]  /*1b0c0*/  ISETP.NE.AND P2, PT, R2, 0x3, PT ;  /* 0x000000030200780c */ /* 0x000fda0003f45270 */
[----:B------:R-:W-:Y:S05]  /*1b0d0*/  @!P2 BRA `(.L_x_2580) ;  /* 0x000000000004a947 */ /* 0x000fea0003800000 */
[----:B------:R-:W-:Y:S01]  /*1b0e0*/  BPT.TRAP 0x1 ;  /* 0x000000040000795c */ /* 0x000fe20000300000 */
.L_x_2580:
[----:B0-----:R-:W2:Y:S04]  /*1b0f0*/  LDL R3, [R1+0x10] ;  /* 0x0000100001037983 */ /* 0x001ea80000100800 */
[----:B------:R-:W3:Y:S01]  /*1b100*/  LDL.LU R7, [R1+0x14] ;  /* 0x0000140001077983 */ /* 0x000ee20000300800 */
[----:B------:R-:W-:-:S04]  /*1b110*/  VIADD R2, R0, 0x28c40 ;  /* 0x00028c4000027836 */ /* 0x000fc80000000000 */
[C---:B--2---:R-:W-:Y:S02]  /*1b120*/  IMAD R6, R3.reuse, 0x8, R2 ;  /* 0x0000000803067824 */ /* 0x044fe400078e0202 */
[----:B------:R-:W-:Y:S01]  /*1b130*/  VIADD R3, R3, 0x1 ;  /* 0x0000000103037836 */ /* 0x000fe20000000000 */
[----:B---3--:R-:W-:-:S04]  /*1b140*/  SHF.L.U32 R5, R7, 0x1f, RZ ;  /* 0x0000001f07057819 */ /* 0x008fc800000006ff */
[C---:B------:R-:W-:Y:S01]  /*1b150*/  ISETP.NE.AND P1, PT, R3.reuse, 0x2, PT ;  /* 0x000000020300780c */ /* 0x040fe20003f25270 */
[----:B------:R-:W0:Y:S03]  /*1b160*/  SYNCS.PHASECHK.TRANS64.TRYWAIT P0, [R6+URZ], R5 ;  /* 0x00000005060075a7 */ /* 0x000e26000800017f */
[----:B------:R-:W-:Y:S02]  /*1b170*/  SEL R4, RZ, 0x1, P1 ;  /* 0x00000001ff047807 */ /* 0x000fe40000800000 */
[----:B------:R-:W-:Y:S02]  /*1b180*/  SEL R3, R3, RZ, P1 ;  /* 0x000000ff03037207 */ /* 0x000fe40000800000 */
[----:B------:R-:W-:-:S03]  /*1b190*/  LOP3.LUT R4, R7, R4, RZ, 0x3c, !PT ;  /* 0x0000000407047212 */ /* 0x000fc600078e3cff */
[----:B------:R-:W-:Y:S01]  /*1b1a0*/  IMAD R7, R3, 0x8, R2 ;  /* 0x0000000803077824 */ /* 0x000fe200078e0202 */
[----:B------:R-:W-:Y:S01]  /*1b1b0*/  SHF.L.U32 R2, R4, 0x1f, RZ ;  /* 0x0000001f04027819 */ /* 0x000fe200000006ff */
[----:B0-----:R-:W-:Y:S06]  /*1b1c0*/  @!P0 BRA `(.L_x_2581) ;  /* 0x0000001800808947 */ /* 0x001fec0003800000 */
.L_x_2644:
[----:B------:R-:W1:Y:S02]  /*1b1d0*/  SYNCS.PHASECHK.TRANS64.TRYWAIT P0, [R7+URZ], R2 ;  /* 0x00000002070075a7 */ /* 0x000e64000800017f */
[----:B-1----:R-:W-:Y:S05]  /*1b1e0*/  @!P0 BRA `(.L_x_2582) ;  /* 0x00000018008c8947 */ /* 0x002fea0003800000 */
.L_x_2645:
[----:B------:R-:W-:Y:S05]  /*1b1f0*/  @!P2 BRA `(.L_x_2583) ;  /* 0x000000000004a947 */ /* 0x000fea0003800000 */
[----:B------:R-:W-:Y:S01]  /*1b200*/  BPT.TRAP 0x1 ;  /* 0x000000040000795c */ /* 0x000fe20000300000 */
.L_x_2583:
[----:B------:R-:W2:Y:S01]  /*1b210*/  LDL.LU R4, [R1+0x10] ;  /* 0x0000100001047983 */ /* 0x000ea20000300800 */
[----:B------:R-:W-:-:S04]  /*1b220*/  VIADD R0, R0, 0x28c60 ;  /* 0x00028c6000007836 */ /* 0x000fc80000000000 */
[----:B--2---:R-:W-:-:S04]  /*1b230*/  IMAD R4, R4, 0x8, R0 ;  /* 0x0000000804047824 */ /* 0x004fc800078e0200 */
[----:B------:R-:W2:Y:S02]  /*1b240*/  SYNCS.PHASECHK.TRANS64.TRYWAIT P0, [R4+URZ], R5 ;  /* 0x00000005040075a7 */ /* 0x000ea4000800017f */
[----:B--2---:R-:W-:Y:S05]  /*1b250*/  @!P0 BRA `(.L_x_2584) ;  /* 0x0000001800848947 */ /* 0x004fea0003800000 */
.L_x_2646:
[----:B------:R-:W-:-:S07]  /*1b260*/  IMAD R3, R3, 0x8, R0 ;  /* 0x0000000803037824 */ /* 0x000fce00078e0200 */
.L_x_2585:
[----:B---3--:R3:W4:Y:S02]  /*1b270*/  SYNCS.PHASECHK.TRANS64.TRYWAIT P0, [R3+URZ], R2 ;  /* 0x00000002030075a7 */ /* 0x008724000800017f */
[----:B----4-:R-:W-:Y:S05]  /*1b280*/  @!P0 NANOSLEEP.SYNCS 0x989680 ;  /* 0x009896800000895d */ /* 0x010fea0003900000 */
[----:B------:R-:W4:Y:S02]  /*1b290*/  @!P0 SYNCS.PHASECHK.TRANS64 P0, [R3+URZ], R2 ;  /* 0x00000002030085a7 */ /* 0x000f24000800007f */
[----:B----4-:R-:W-:Y:S05]  /*1b2a0*/  @!P0 BRA `(.L_x_2585) ;  /* 0xfffffffc00f08947 */ /* 0x010fea000383ffff */
.L_x_2578:
[----:B------:R-:W-:Y:S05]  /*1b2b0*/  BSYNC B0 ;  /* 0x0000000000007941 */ /* 0x000fea0003800000 */
.L_x_2577:
[----:B------:R-:W-:Y:S05]  /*1b2c0*/  EXIT ;  /* 0x000000000000794d */ /* 0x000fea0003800000 */
.L_x_2336:
[----:B0-----:R-:W-:-:S04]  /*1b2d0*/  IMAD.U32 R3, RZ, RZ, UR23 ;  /* 0x00000017ff037e24 */ /* 0x001fc8000f8e00ff */
[----:B------:R0:W1:Y:S03]  /*1b2e0*/  SYNCS.PHASECHK.TRANS64.TRYWAIT P1, [R3+URZ+0x28c50], R0 ;  /* 0x028c5000030075a7 */ /* 0x000066000802017f */
[----:B-1----:R-:W-:Y:S05]  /*1b2f0*/  @!P1 NANOSLEEP.SYNCS 0x989680 ;  /* 0x009896800000995d */ /* 0x002fea0003900000 */
[----:B------:R-:W1:Y:S02]  /*1b300*/  @!P1 SYNCS.PHASECHK.TRANS64 P1, [R3+URZ+0x28c50], R0 ;  /* 0x028c5000030095a7 */ /* 0x000e64000802007f */
[----:B-1----:R-:W-:Y:S05]  /*1b310*/  @!P1 BRA `(.L_x_2336) ;  /* 0xfffffffc00ec9947 */ /* 0x002fea000383ffff */
[----:B------:R-:W-:Y:S05]  /*1b320*/  BRA `(.L_x_2586) ;  /* 0xfffffe70009c7947 */ /* 0x000fea000383ffff */
.L_x_2341:
[----:B-1----:R-:W-:-:S04]  /*1b330*/  IMAD.U32 R3, RZ, RZ, UR23 ;  /* 0x00000017ff037e24 */ /* 0x002fc8000f8e00ff */
[----:B------:R1:W2:Y:S03]  /*1b340*/  SYNCS.PHASECHK.TRANS64.TRYWAIT P1, [R3+URZ+0x28c50], R0 ;  /* 0x028c5000030075a7 */ /* 0x0002a6000802017f */
[----:B--2---:R-:W-:Y:S05]  /*1b350*/  @!P1 NANOSLEEP.SYNCS 0x989680 ;  /* 0x009896800000995d */ /* 0x004fea0003900000 */
[----:B------:R-:W2:Y:S02]  /*1b360*/  @!P1 SYNCS.PHASECHK.TRANS64 P1, [R3+URZ+0x28c50], R0 ;  /* 0x028c5000030095a7 */ /* 0x000ea4000802007f */
[----:B--2---:R-:W-:Y:S05]  /*1b370*/  @!P1 BRA `(.L_x_2341) ;  /* 0xfffffffc00ec9947 */ /* 0x004fea000383ffff */
[----:B------:R-:W-:Y:S05]  /*1b380*/  BRA `(.L_x_2340) ;  /* 0xfffffe7c00a07947 */ /* 0x000fea000383ffff */
.L_x_2351:
[----:B0-----:R-:W-:-:S04]  /*1b390*/  IMAD.U32 R3, RZ, RZ, UR46 ;  /* 0x0000002eff037e24 */ /* 0x001fc8000f8e00ff */
[----:B------:R0:W1:Y:S03]  /*1b3a0*/  SYNCS.PHASECHK.TRANS64.TRYWAIT P1, [R3+URZ+0x28c00], R0 ;  /* 0x028c0000030075a7 */ /* 0x000066000802017f */
[----:B-1----:R-:W-:Y:S05]  /*1b3b0*/  @!P1 NANOSLEEP.SYNCS 0x989680 ;  /* 0x009896800000995d */ /* 0x002fea0003900000 */
[----:B------:R-:W1:Y:S02]  /*1b3c0*/  @!P1 SYNCS.PHASECHK.TRANS64 P1, [R3+URZ+0x28c00], R0 ;  /* 0x028c0000030095a7 */ /* 0x000e64000802007f */
[----:B-1----:R-:W-:Y:S05]  /*1b3d0*/  @!P1 BRA `(.L_x_2351) ;  /* 0xfffffffc00ec9947 */ /* 0x002fea000383ffff */
[----:B------:R-:W-:Y:S05]  /*1b3e0*/  BRA `(.L_x_2587) ;  /* 0xfffffe9400c47947 */ /* 0x000fea000383ffff */
.L_x_2355:
[----:B--2---:R2:W3:Y:S02]  /*1b3f0*/  SYNCS.PHASECHK.TRANS64.TRYWAIT P1, [R7+URZ+0x28c30], R8 ;  /* 0x028c3008070075a7 */ /* 0x0044e4000802017f */
[----:B---3--:R-:W-:Y:S05]  /*1b400*/  @!P1 NANOSLEEP.SYNCS 0x989680 ;  /* 0x009896800000995d */ /* 0x008fea0003900000 */
[----:B------:R-:W3:Y:S02]  /*1b410*/  @!P1 SYNCS.PHASECHK.TRANS64 P1, [R7+URZ+0x28c30], R8 ;  /* 0x028c3008070095a7 */ /* 0x000ee4000802007f */
[----:B---3--:R-:W-:Y:S05]  /*1b420*/  @!P1 BRA `(.L_x_2355) ;  /* 0xfffffffc00f09947 */ /* 0x008fea000383ffff */
[----:B------:R-:W-:Y:S05]  /*1b430*/  BRA `(.L_x_2354) ;  /* 0xfffffe9400e07947 */ /* 0x000fea000383ffff */
.L_x_2367:
[----:B--2---:R2:W3:Y:S02]  /*1b440*/  SYNCS.PHASECHK.TRANS64.TRYWAIT P2, [R7+URZ+0x28c50], R8 ;  /* 0x028c5008070075a7 */ /* 0x0044e4000804017f */
[----:B---3--:R-:W-:Y:S05]  /*1b450*/  @!P2 NANOSLEEP.SYNCS 0x989680 ;  /* 0x009896800000a95d */ /* 0x008fea0003900000 */
[----:B------:R-:W3:Y:S02]  /*1b460*/  @!P2 SYNCS.PHASECHK.TRANS64 P2, [R7+URZ+0x28c50], R8 ;  /* 0x028c50080700a5a7 */ /* 0x000ee4000804007f */
[----:B---3--:R-:W-:Y:S05]  /*1b470*/  @!P2 BRA `(.L_x_2367) ;  /* 0xfffffffc00f0a947 */ /* 0x008fea000383ffff */
[----:B------:R-:W-:Y:S05]  /*1b480*/  BRA `(.L_x_2366) ;  /* 0xfffffeb400847947 */ /* 0x000fea000383ffff */
.L_x_2375:
[----:B--2---:R-:W-:-:S04]  /*1b490*/  IMAD.U32 R8, RZ, RZ, UR28 ;  /* 0x0000001cff087e24 */ /* 0x004fc8000f8e00ff */
[----:B------:R2:W3:Y:S03]  /*1b4a0*/  SYNCS.PHASECHK.TRANS64.TRYWAIT P2, [R8+URZ+0x28c30], R7 ;  /* 0x028c3007080075a7 */ /* 0x0004e6000804017f */
[----:B---3--:R-:W-:Y:S05]  /*1b4b0*/  @!P2 NANOSLEEP.SYNCS 0x989680 ;  /* 0x009896800000a95d */ /* 0x008fea0003900000 */
[----:B------:R-:W3:Y:S02]  /*1b4c0*/  @!P2 SYNCS.PHASECHK.TRANS64 P2, [R8+URZ+0x28c30], R7 ;  /* 0x028c30070800a5a7 */ /* 0x000ee4000804007f */
[----:B---3--:R-:W-:Y:S05]  /*1b4d0*/  @!P2 BRA `(.L_x_2375) ;  /* 0xfffffffc00eca947 */ /* 0x008fea000383ffff */
[----:B------:R-:W-:Y:S05]  /*1b4e0*/  BRA `(.L_x_2374) ;  /* 0xfffffeb800d87947 */ /* 0x000fea000383ffff */
.L_x_2387:
[----:B-1----:R1:W2:Y:S02]  /*1b4f0*/  SYNCS.PHASECHK.TRANS64.TRYWAIT P2, [R168+URZ+0x28c50], R7 ;  /* 0x028c5007a80075a7 */ /* 0x0022a4000804017f */
[----:B--2---:R-:W-:Y:S05]  /*1b500*/  @!P2 NANOSLEEP.SYNCS 0x989680 ;  /* 0x009896800000a95d */ /* 0x004fea0003900000 */
[----:B------:R-:W2:Y:S02]  /*1b510*/  @!P2 SYNCS.PHASECHK.TRANS64 P2, [R168+URZ+0x28c50], R7 ;  /* 0x028c5007a800a5a7 */ /* 0x000ea4000804007f */
[----:B--2---:R-:W-:Y:S05]  /*1b520*/  @!P2 BRA `(.L_x_2387) ;  /* 0xfffffffc00f0a947 */ /* 0x004fea000383ffff */
[----:B------:R-:W-:Y:S05]  /*1b530*/  BRA `(.L_x_2386) ;  /* 0xfffffee000287947 */ /* 0x000fea000383ffff */
.L_x_2396:
[----:B---3--:R-:W-:-:S04]  /*1b540*/  IMAD.U32 R6, RZ, RZ, UR26 ;  /* 0x0000001aff067e24 */ /* 0x008fc8000f8e00ff */
[----:B------:R3:W4:Y:S03]  /*1b550*/  SYNCS.PHASECHK.TRANS64.TRYWAIT P2, [R6+URZ+0x28c30], R7 ;  /* 0x028c3007060075a7 */ /* 0x000726000804017f */
[----:B----4-:R-:W-:Y:S05]  /*1b560*/  @!P2 NANOSLEEP.SYNCS 0x989680 ;  /* 0x009896800000a95d */ /* 0x010fea0003900000 */
[----:B------:R-:W4:Y:S02]  /*1b570*/  @!P2 SYNCS.PHASECHK.TRANS64 P2, [R6+URZ+0x28c30], R7 ;  /* 0x028c30070600a5a7 */ /* 0x000f24000804007f */
[----:B----4-:R-:W-:Y:S05]  /*1b580*/  @!P2 BRA `(.L_x_2396) ;  /* 0xfffffffc00eca947 */ /* 0x010fea000383ffff */
[----:B------:R-:W-:Y:S05]  /*1b590*/  BRA `(.L_x_2395) ;  /* 0xfffffee400cc7947 */ /* 0x000fea000383ffff */
.L_x_2400:
[----:B--2---:R2:W3:Y:S02]  /*1b5a0*/  SYNCS.PHASECHK.TRANS64.TRYWAIT P2, [R9+URZ+0x28c50], R7 ;  /* 0x028c5007090075a7 */ /* 0x0044e4000804017f */
[----:B---3--:R-:W-:Y:S05]  /*1b5b0*/  @!P2 NANOSLEEP.SYNCS 0x989680 ;  /* 0x009896800000a95d */ /* 0x008fea0003900000 */
[----:B------:R-:W3:Y:S02]  /*1b5c0*/  @!P2 SYNCS.PHASECHK.TRANS64 P2, [R9+URZ+0x28c50], R7 ;  /* 0x028c50070900a5a7 */ /* 0x000ee4000804007f */
[----:B---3--:R-:W-:Y:S05]  /*1b5d0*/  @!P2 BRA `(.L_x_2400) ;  /* 0xfffffffc00f0a947 */ /* 0x008fea000383ffff */
[----:B------:R-:W-:Y:S05]  /*1b5e0*/  BRA `(.L_x_2399) ;  /* 0xfffffefc00ec7947 */ /* 0x000fea000383ffff */
.L_x_2406:
[----:B-1----:R-:W-:-:S04]  /*1b5f0*/  IMAD.U32 R6, RZ, RZ, UR27 ;  /* 0x0000001bff067e24 */ /* 0x002fc8000f8e00ff */
[----:B------:R1:W3:Y:S03]  /*1b600*/  SYNCS.PHASECHK.TRANS64.TRYWAIT P2, [R6+URZ+0x28c30], R7 ;  /* 0x028c3007060075a7 */ /* 0x0002e6000804017f */
[----:B---3--:R-:W-:Y:S05]  /*1b610*/  @!P2 NANOSLEEP.SYNCS 0x989680 ;  /* 0x009896800000a95d */ /* 0x008fea0003900000 */
[----:B------:R-:W3:Y:S02]  /*1b620*/  @!P2 SYNCS.PHASECHK.TRANS64 P2, [R6+URZ+0x28c30], R7 ;  /* 0x028c30070600a5a7 */ /* 0x000ee4000804007f */
[----:B---3--:R-:W-:Y:S05]  /*1b630*/  @!P2 BRA `(.L_x_2406) ;  /* 0xfffffffc00eca947 */ /* 0x008fea000383ffff */
[----:B------:R-:W-:Y:S05]  /*1b640*/  BRA `(.L_x_2405) ;  /* 0xffffff0000e07947 */ /* 0x000fea000383ffff */
.L_x_2418:
[----:B--2---:R2:W3:Y:S02]  /*1b650*/  SYNCS.PHASECHK.TRANS64.TRYWAIT P2, [R20+URZ+0x28c50], R7 ;  /* 0x028c5007140075a7 */ /* 0x0044e4000804017f */
[----:B---3--:R-:W-:Y:S05]  /*1b660*/  @!P2 NANOSLEEP.SYNCS 0x989680 ;  /* 0x009896800000a95d */ /* 0x008fea0003900000 */
[----:B------:R-:W3:Y:S02]  /*1b670*/  @!P2 SYNCS.PHASECHK.TRANS64 P2, [R20+URZ+0x28c50], R7 ;  /* 0x028c50071400a5a7 */ /* 0x000ee4000804007f */
[----:B---3--:R-:W-:Y:S05]  /*1b680*/  @!P2 BRA `(.L_x_2418) ;  /* 0xfffffffc00f0a947 */ /* 0x008fea000383ffff */
[----:B------:R-:W-:Y:S05]  /*1b690*/  BRA `(.L_x_2417) ;  /* 0xffffff2400ac7947 */ /* 0x000fea000383ffff */
.L_x_2467:
[----:B-1----:R-:W1:Y:S01]  /*1b6a0*/  S2R R4, SR_TID.X ;  /* 0x0000000000047919 */ /* 0x002e620000002100 */
[----:B------:R-:W-:Y:S01]  /*1b6b0*/  BSSY B0, `(.L_x_2588) ;  /* 0x000000a000007945 */ /* 0x000fe20003800000 */
[----:B------:R-:W-:Y:S02]  /*1b6c0*/  IMAD.MOV.U32 R12, RZ, RZ, RZ ;  /* 0x000000ffff0c7224 */ /* 0x000fe400078e00ff */
[----:B------:R-:W-:Y:S02]  /*1b6d0*/  IMAD.MOV.U32 R11, RZ, RZ, 0x1f ;  /* 0x0000001fff0b7424 */ /* 0x000fe400078e00ff */
[----:B------:R-:W-:Y:S01]  /*1b6e0*/  IMAD.MOV.U32 R15, RZ, RZ, -0x1 ;  /* 0xffffffffff0f7424 */ /* 0x000fe200078e00ff */
[----:B-1----:R-:W-:-:S04]  /*1b6f0*/  SHF.R.U32.HI R4, RZ, 0x5, R4 ;  /* 0x00000005ff047819 */ /* 0x002fc80000011604 */
[----:B------:R-:W-:-:S05]  /*1b700*/  LOP3.LUT R4, R4, 0x3, RZ, 0xc0, !PT ;  /* 0x0000000304047812 */ /* 0x000fca00078ec0ff */
[----:B------:R-:W-:-:S07]  /*1b710*/  IMAD.MOV.U32 R13, RZ, RZ, R4 ;  /* 0x000000ffff0d7224 */ /* 0x000fce00078e0004 */
[----:B0-2---:R-:W-:Y:S05]  /*1b720*/  WARPSYNC.COLLECTIVE R15, `(.L_x_2589) ;  /* 0x000000000f087348 */ /* 0x005fea0003c00000 */
[----:B------:R1:W3:Y:S02]  /*1b730*/  SHFL.IDX P6, R14, R13, R12, R11 ;  /* 0x0000000c0d0e7389 */ /* 0x0002e400000c000b */
[----:B0123--:R-:W-:Y:S01]  /*1b740*/  ENDCOLLECTIVE ;  /* 0x000000000000791b */ /* 0x00ffe20003800000 */
.L_x_2589:
[----:B------:R-:W-:Y:S05]  /*1b750*/  BSYNC B0 ;  /* 0x0000000000007941 */ /* 0x000fea0003800000 */
.L_x_2588:
[----:B------:R-:W-:Y:S05]  /*1b760*/  BRA `(.L_x_2590) ;  /* 0xffffffa000307947 */ /* 0x000fea000383ffff */
.L_x_2469:
[----:B------:R-:W-:Y:S01]  /*1b770*/  BSSY B0, `(.L_x_2591) ;  /* 0x0000006000007945 */ /* 0x000fe20003800000 */
[----:B------:R-:W-:-:S07]  /*1b780*/  IMAD.MOV.U32 R15, RZ, RZ, -0x1 ;  /* 0xffffffffff0f7424 */ /* 0x000fce00078e00ff */
[----:B012---:R-:W-:Y:S05]  /*1b790*/  WARPSYNC.COLLECTIVE R15, `(.L_x_2592) ;  /* 0x000000000f0c7348 */ /* 0x007fea0003c00000 */
[----:B------:R-:W-:Y:S02]  /*1b7a0*/  ELECT P6, UR62, PT ;  /* 0x00000000003e782f */ /* 0x000fe400038c0000 */
[----:B------:R-:W-:Y:S01]  /*1b7b0*/  MOV R14, UR62 ;  /* 0x0000003e000e7c02 */ /* 0x000fe20008000f00 */
[----:B012---:R-:W-:Y:S10]  /*1b7c0*/  ENDCOLLECTIVE ;  /* 0x000000000000791b */ /* 0x007ff40003800000 */
.L_x_2592:
[----:B------:R-:W-:Y:S05]  /*1b7d0*/  BSYNC B0 ;  /* 0x0000000000007941 */ /* 0x000fea0003800000 */
.L_x_2591:
[----:B------:R-:W-:Y:S05]  /*1b7e0*/  BRA `(.L_x_2593) ;  /* 0xffffffa000347947 */ /* 0x000fea000383ffff */
.L_x_2471:
[----:B---3--:R3:W4:Y:S02]  /*1b7f0*/  SYNCS.PHASECHK.TRANS64.TRYWAIT P0, [R0+URZ+0x28c40], R2 ;  /* 0x028c4002000075a7 */ /* 0x008724000800017f */
[----:B----4-:R-:W-:Y:S05]  /*1b800*/  @!P0 NANOSLEEP.SYNCS 0x989680 ;  /* 0x009896800000895d */ /* 0x010fea0003900000 */
[----:B------:R-:W4:Y:S02]  /*1b810*/  @!P0 SYNCS.PHASECHK.TRANS64 P0, [R0+URZ+0x28c40], R2 ;  /* 0x028c4002000085a7 */ /* 0x000f24000800007f */
[----:B----4-:R-:W-:Y:S05]  /*1b820*/  @!P0 BRA `(.L_x_2471) ;  /* 0xfffffffc00f08947 */ /* 0x010fea000383ffff */
[----:B------:R-:W-:Y:S05]  /*1b830*/  BRA `(.L_x_2594) ;  /* 0xffffffa000987947 */ /* 0x000fea000383ffff */
.L_x_2475:
[----:B------:R-:W2:Y:S01]  /*1b840*/  LDL.LU R11, [R1+0x28] ;  /* 0x00002800010b7983 */ /* 0x000ea20000300800 */
[----:B------:R-:W-:Y:S02]  /*1b850*/  IMAD.MOV.U32 R5, RZ, RZ, R12 ;  /* 0x000000ffff057224 */ /* 0x000fe400078e000c */
[----:B------:R-:W-:Y:S02]  /*1b860*/  IMAD.MOV.U32 R13, RZ, RZ, R0 ;  /* 0x000000ffff0d7224 */ /* 0x000fe400078e0000 */
[----:B------:R-:W-:Y:S02]  /*1b870*/  IMAD.MOV.U32 R12, RZ, RZ, RZ ;  /* 0x000000ffff0c7224 */ /* 0x000fe400078e00ff */
[----:B------:R-:W-:Y:S02]  /*1b880*/  IMAD.MOV.U32 R15, RZ, RZ, -0x1 ;  /* 0xffffffffff0f7424 */ /* 0x000fe400078e00ff */
[----:B------:R-:W-:-:S04]  /*1b890*/  IMAD.IADD R3, R10, 0x1, R5 ;  /* 0x000000010a037824 */ /* 0x000fc800078e0205 */
[----:B------:R-:W-:Y:S02]  /*1b8a0*/  VIADD R5, R3, 0x10 ;  /* 0x0000001003057836 */ /* 0x000fe40000000000 */
[----:B--2---:R-:W-:Y:S02]  /*1b8b0*/  IMAD R2, R11, R7, RZ ;  /* 0x000000070b027224 */ /* 0x004fe400078e02ff */
[----:B------:R-:W-:-:S03]  /*1b8c0*/  IMAD.MOV.U32 R11, RZ, RZ, 0x181f ;  /* 0x0000181fff0b7424 */ /* 0x000fc600078e00ff */
[----:B------:R-:W-:-:S13]  /*1b8d0*/  ISETP.GE.AND P1, PT, R3, R2, PT ;  /* 0x000000020300720c */ /* 0x000fda0003f26270 */
[----:B-----5:R-:W-:Y:S05]  /*1b8e0*/  WARPSYNC.COLLECTIVE R15, `(.L_x_2595) ;  /* 0x000000000f087348 */ /* 0x020fea0003c00000 */
[----:B------:R0:W1:Y:S02]  /*1b8f0*/  SHFL.IDX P6, R14, R13, R12, R11 ;  /* 0x0000000c0d0e7389 */ /* 0x00006400000c000b */
[----:B01---5:R-:W-:Y:S01]  /*1b900*/  ENDCOLLECTIVE ;  /* 0x000000000000791b */ /* 0x023fe20003800000 */
.L_x_2595:
[----:B------:R-:W-:Y:S02]  /*1b910*/  IMAD.MOV.U32 R13, RZ, RZ, R4 ;  /* 0x000000ffff0d7224 */ /* 0x000fe400078e0004 */
[----:B------:R-:W-:-:S07]  /*1b920*/  IMAD.MOV.U32 R6, RZ, RZ, R14 ;  /* 0x000000ffff067224 */ /* 0x000fce00078e000e */
[----:B------:R-:W-:Y:S05]  /*1b930*/  WARPSYNC.COLLECTIVE R15, `(.L_x_2596) ;  /* 0x000000000f087348 */ /* 0x000fea0003c00000 */
[----:B------:R0:W1:Y:S02]  /*1b940*/  SHFL.IDX P6, R14, R13, R12, R11 ;  /* 0x0000000c0d0e7389 */ /* 0x00006400000c000b */
[----:B01----:R-:W-:Y:S01]  /*1b950*/  ENDCOLLECTIVE ;  /* 0x000000000000791b */ /* 0x003fe20003800000 */
.L_x_2596:
[----:B------:R-:W-:Y:S02]  /*1b960*/  IMAD.MOV.U32 R13, RZ, RZ, R0 ;  /* 0x000000ffff0d7224 */ /* 0x000fe400078e0000 */
[----:B------:R-:W-:Y:S02]  /*1b970*/  IMAD.MOV.U32 R12, RZ, RZ, 0x1 ;  /* 0x00000001ff0c7424 */ /* 0x000fe400078e00ff */
[----:B------:R-:W-:-:S07]  /*1b980*/  IMAD.MOV.U32 R7, RZ, RZ, R14 ;  /* 0x000000ffff077224 */ /* 0x000fce00078e000e */
[----:B------:R-:W-:Y:S05]  /*1b990*/  WARPSYNC.COLLECTIVE R15, `(.L_x_2597) ;  /* 0x000000000f087348 */ /* 0x000fea0003c00000 */
[----:B------:R0:W1:Y:S02]  /*1b9a0*/  SHFL.IDX P6, R14, R13, R12, R11 ;  /* 0x0000000c0d0e7389 */ /* 0x00006400000c000b */
[----:B01----:R-:W-:Y:S01]  /*1b9b0*/  ENDCOLLECTIVE ;  /* 0x000000000000791b */ /* 0x003fe20003800000 */
.L_x_2597:
        /* <DEDUP_REMOVED lines=15> */
.L_x_2598:
[----:B------:R-:W-:Y:S02]  /*1bab0*/  IMAD.MOV.U32 R13, RZ, RZ, R0 ;  /* 0x000000ffff0d7224 */ /* 0x000fe400078e0000 */
[----:B------:R-:W-:Y:S02]  /*1bac0*/  IMAD.MOV.U32 R12, RZ, RZ, 0x2 ;  /* 0x00000002ff0c7424 */ /* 0x000fe400078e00ff */
[----:B------:R-:W-:-:S07]  /*1bad0*/  IMAD.MOV.U32 R5, RZ, RZ, R14 ;  /* 0x000000ffff057224 */ /* 0x000fce00078e000e */
[----:B------:R-:W-:Y:S05]  /*1bae0*/  WARPSYNC.COLLECTIVE R15, `(.L_x_2599) ;  /* 0x000000000f087348 */ /* 0x000fea0003c00000 */
[----:B------:R0:W1:Y:S02]  /*1baf0*/  SHFL.IDX P6, R14, R13, R12, R11 ;  /* 0x0000000c0d0e7389 */ /* 0x00006400000c000b */
[----:B01----:R-:W-:Y:S01]  /*1bb00*/  ENDCOLLECTIVE ;  /* 0x000000000000791b */ /* 0x003fe20003800000 */
.L_x_2599:
        /* <DEDUP_REMOVED lines=15> */
.L_x_2600:
[----:B------:R-:W-:Y:S02]  /*1bc00*/  IMAD.MOV.U32 R13, RZ, RZ, R0 ;  /* 0x000000ffff0d7224 */ /* 0x000fe400078e0000 */
[----:B------:R-:W-:Y:S02]  /*1bc10*/  IMAD.MOV.U32 R12, RZ, RZ, 0x3 ;  /* 0x00000003ff0c7424 */ /* 0x000fe400078e00ff */
[----:B------:R-:W-:-:S07]  /*1bc20*/  IMAD.MOV.U32 R5, RZ, RZ, R14 ;  /* 0x000000ffff057224 */ /* 0x000fce00078e000e */
[----:B------:R-:W-:Y:S05]  /*1bc30*/  WARPSYNC.COLLECTIVE R15, `(.L_x_2601) ;  /* 0x000000000f087348 */ /* 0x000fea0003c00000 */
[----:B------:R0:W1:Y:S02]  /*1bc40*/  SHFL.IDX P6, R14, R13, R12, R11 ;  /* 0x0000000c0d0e7389 */ /* 0x00006400000c000b */
[----:B01----:R-:W-:Y:S01]  /*1bc50*/  ENDCOLLECTIVE ;  /* 0x000000000000791b */ /* 0x003fe20003800000 */
.L_x_2601:
        /* <DEDUP_REMOVED lines=13> */
.L_x_2602:
[----:B------:R-:W-:Y:S01]  /*1bd30*/  IMAD.MOV.U32 R4, RZ, RZ, R14 ;  /* 0x000000ffff047224 */ /* 0x000fe200078e000e */
[----:B------:R-:W-:Y:S06]  /*1bd40*/  BRA `(.L_x_2603) ;  /* 0xffffffa400d87947 */ /* 0x000fec000383ffff */
.L_x_2478:
[----:B-1----:R1:W2:Y:S02]  /*1bd50*/  SYNCS.PHASECHK.TRANS64.TRYWAIT P0, [R19+URZ+0x28c20], R0 ;  /* 0x028c2000130075a7 */ /* 0x0022a4000800017f */
[----:B--2---:R-:W-:Y:S05]  /*1bd60*/  @!P0 NANOSLEEP.SYNCS 0x989680 ;  /* 0x009896800000895d */ /* 0x004fea0003900000 */
[----:B------:R-:W2:Y:S02]  /*1bd70*/  @!P0 SYNCS.PHASECHK.TRANS64 P0, [R19+URZ+0x28c20], R0 ;  /* 0x028c2000130085a7 */ /* 0x000ea4000800007f */
[----:B--2---:R-:W-:Y:S05]  /*1bd80*/  @!P0 BRA `(.L_x_2478) ;  /* 0xfffffffc00f08947 */ /* 0x004fea000383ffff */
[----:B------:R-:W-:Y:S05]  /*1bd90*/  BRA `(.L_x_2604) ;  /* 0xffffffa800347947 */ /* 0x000fea000383ffff */
.L_x_2482:
[----:B-1----:R1:W2:Y:S02]  /*1bda0*/  SYNCS.PHASECHK.TRANS64.TRYWAIT P0, [R0+URZ+0x28c60], R2 ;  /* 0x028c6002000075a7 */ /* 0x0022a4000800017f */
[----:B--2---:R-:W-:Y:S05]  /*1bdb0*/  @!P0 NANOSLEEP.SYNCS 0x989680 ;  /* 0x009896800000895d */ /* 0x004fea0003900000 */
[----:B------:R-:W2:Y:S02]  /*1bdc0*/  @!P0 SYNCS.PHASECHK.TRANS64 P0, [R0+URZ+0x28c60], R2 ;  /* 0x028c6002000085a7 */ /* 0x000ea4000800007f */
[----:B--2---:R-:W-:Y:S05]  /*1bdd0*/  @!P0 BRA `(.L_x_2482) ;  /* 0xfffffffc00f08947 */ /* 0x004fea000383ffff */
[----:B------:R-:W-:Y:S05]  /*1bde0*/  BRA `(.L_x_2605) ;  /* 0xffffffa800587947 */ /* 0x000fea000383ffff */
.L_x_2501:
[----:B-1----:R1:W2:Y:S02]  /*1bdf0*/  SYNCS.PHASECHK.TRANS64.TRYWAIT P0, [R3+URZ+0x28c40], R2 ;  /* 0x028c4002030075a7 */ /* 0x0022a4000800017f */
[----:B--2---:R-:W-:Y:S05]  /*1be00*/  @!P0 NANOSLEEP.SYNCS 0x989680 ;  /* 0x009896800000895d */ /* 0x004fea0003900000 */
[----:B------:R-:W2:Y:S02]  /*1be10*/  @!P0 SYNCS.PHASECHK.TRANS64 P0, [R3+URZ+0x28c40], R2 ;  /* 0x028c4002030085a7 */ /* 0x000ea4000800007f */
[----:B--2---:R-:W-:Y:S05]  /*1be20*/  @!P0 BRA `(.L_x_2501) ;  /* 0xfffffffc00f08947 */ /* 0x004fea000383ffff */
[----:B------:R-:W-:Y:S05]  /*1be30*/  BRA `(.L_x_2606) ;  /* 0xffffffb400887947 */ /* 0x000fea000383ffff */
.L_x_2506:
[----:B--2---:R2:W3:Y:S02]  /*1be40*/  SYNCS.PHASECHK.TRANS64.TRYWAIT P0, [R3+URZ+0x28c60], R2 ;  /* 0x028c6002030075a7 */ /* 0x0044e4000800017f */
[----:B---3--:R-:W-:Y:S05]  /*1be50*/  @!P0 NANOSLEEP.SYNCS 0x989680 ;  /* 0x009896800000895d */ /* 0x008fea0003900000 */
[----:B------:R-:W3:Y:S02]  /*1be60*/  @!P0 SYNCS.PHASECHK.TRANS64 P0, [R3+URZ+0x28c60], R2 ;  /* 0x028c6002030085a7 */ /* 0x000ee4000800007f */
[----:B---3--:R-:W-:Y:S05]  /*1be70*/  @!P0 BRA `(.L_x_2506) ;  /* 0xfffffffc00f08947 */ /* 0x008fea000383ffff */
[----:B------:R-:W-:Y:S05]  /*1be80*/  BRA `(.L_x_2607) ;  /* 0xffffffb800087947 */ /* 0x000fea000383ffff */
.L_x_2521:
[----:B0-----:R0:W1:Y:S02]  /*1be90*/  SYNCS.PHASECHK.TRANS64.TRYWAIT P0, [R4+URZ+0x28c40], R2 ;  /* 0x028c4002040075a7 */ /* 0x001064000800017f */
[----:B-1----:R-:W-:Y:S05]  /*1bea0*/  @!P0 NANOSLEEP.SYNCS 0x989680 ;  /* 0x009896800000895d */ /* 0x002fea0003900000 */
[----:B------:R-:W1:Y:S02]  /*1beb0*/  @!P0 SYNCS.PHASECHK.TRANS64 P0, [R4+URZ+0x28c40], R2 ;  /* 0x028c4002040085a7 */ /* 0x000e64000800007f */
[----:B-1----:R-:W-:Y:S05]  /*1bec0*/  @!P0 BRA `(.L_x_2521) ;  /* 0xfffffffc00f08947 */ /* 0x002fea000383ffff */
[----:B------:R-:W-:Y:S05]  /*1bed0*/  BRA `(.L_x_2608) ;  /* 0xffffffc000e47947 */ /* 0x000fea000383ffff */
.L_x_2526:
[----:B-1----:R1:W2:Y:S02]  /*1bee0*/  SYNCS.PHASECHK.TRANS64.TRYWAIT P0, [R4+URZ+0x28c60], R2 ;  /* 0x028c6002040075a7 */ /* 0x0022a4000800017f */
[----:B--2---:R-:W-:Y:S05]  /*1bef0*/  @!P0 NANOSLEEP.SYNCS 0x989680 ;  /* 0x009896800000895d */ /* 0x004fea0003900000 */
[----:B------:R-:W2:Y:S02]  /*1bf00*/  @!P0 SYNCS.PHASECHK.TRANS64 P0, [R4+URZ+0x28c60], R2 ;  /* 0x028c6002040085a7 */ /* 0x000ea4000800007f */
[----:B--2---:R-:W-:Y:S05]  /*1bf10*/  @!P0 BRA `(.L_x_2526) ;  /* 0xfffffffc00f08947 */ /* 0x004fea000383ffff */
[----:B------:R-:W-:Y:S05]  /*1bf20*/  BRA `(.L_x_2609) ;  /* 0xffffffc400607947 */ /* 0x000fea000383ffff */
.L_x_2541:
[----:B-1----:R1:W2:Y:S02]  /*1bf30*/  SYNCS.PHASECHK.TRANS64.TRYWAIT P0, [R4+URZ+0x28c40], R2 ;  /* 0x028c4002040075a7 */ /* 0x0022a4000800017f */
[----:B--2---:R-:W-:Y:S05]  /*1bf40*/  @!P0 NANOSLEEP.SYNCS 0x989680 ;  /* 0x009896800000895d */ /* 0x004fea0003900000 */
[----:B------:R-:W2:Y:S02]  /*1bf50*/  @!P0 SYNCS.PHASECHK.TRANS64 P0, [R4+URZ+0x28c40], R2 ;  /* 0x028c4002040085a7 */ /* 0x000ea4000800007f */
[----:B--2---:R-:W-:Y:S05]  /*1bf60*/  @!P0 BRA `(.L_x_2541) ;  /* 0xfffffffc00f08947 */ /* 0x004fea000383ffff */
[----:B------:R-:W-:Y:S05]  /*1bf70*/  BRA `(.L_x_2610) ;  /* 0xffffffd000207947 */ /* 0x000fea000383ffff */
.L_x_2546:
[----:B0-----:R0:W2:Y:S02]  /*1bf80*/  SYNCS.PHASECHK.TRANS64.TRYWAIT P0, [R4+URZ+0x28c60], R2 ;  /* 0x028c6002040075a7 */ /* 0x0010a4000800017f */
[----:B--2---:R-:W-:Y:S05]  /*1bf90*/  @!P0 NANOSLEEP.SYNCS 0x989680 ;  /* 0x009896800000895d */ /* 0x004fea0003900000 */
[----:B------:R-:W2:Y:S02]  /*1bfa0*/  @!P0 SYNCS.PHASECHK.TRANS64 P0, [R4+URZ+0x28c60], R2 ;  /* 0x028c6002040085a7 */ /* 0x000ea4000800007f */
[----:B--2---:R-:W-:Y:S05]  /*1bfb0*/  @!P0 BRA `(.L_x_2546) ;  /* 0xfffffffc00f08947 */ /* 0x004fea000383ffff */
[----:B------:R-:W-:Y:S05]  /*1bfc0*/  BRA `(.L_x_2611) ;  /* 0xffffffd000a07947 */ /* 0x000fea000383ffff */
.L_x_2562:
[----:B---34-:R-:W3:Y:S01]  /*1bfd0*/  LDL R0, [R1] ;  /* 0x0000000001007983 */ /* 0x018ee20000100800 */
[----:B------:R-:W-:Y:S01]  /*1bfe0*/  BSSY B0, `(.L_x_2612) ;  /* 0x0000008000007945 */ /* 0x000fe20003800000 */
[----:B------:R-:W-:Y:S02]  /*1bff0*/  IMAD.MOV.U32 R12, RZ, RZ, RZ ;  /* 0x000000ffff0c7224 */ /* 0x000fe400078e00ff */
[----:B------:R-:W-:Y:S02]  /*1c000*/  IMAD.MOV.U32 R11, RZ, RZ, 0x1f ;  /* 0x0000001fff0b7424 */ /* 0x000fe400078e00ff */
[----:B------:R-:W-:Y:S02]  /*1c010*/  IMAD.MOV.U32 R15, RZ, RZ, -0x1 ;  /* 0xffffffffff0f7424 */ /* 0x000fe400078e00ff */
[----:B---3--:R-:W-:-:S07]  /*1c020*/  IMAD.MOV.U32 R13, RZ, RZ, R0 ;  /* 0x000000ffff0d7224 */ /* 0x008fce00078e0000 */
[----:B012---:R-:W-:Y:S05]  /*1c030*/  WARPSYNC.COLLECTIVE R15, `(.L_x_2613) ;  /* 0x000000000f087348 */ /* 0x007fea0003c00000 */
[----:B------:R3:W4:Y:S02]  /*1c040*/  SHFL.IDX P6, R14, R13, R12, R11 ;  /* 0x0000000c0d0e7389 */ /* 0x00072400000c000b */
[----:B01234-:R-:W-:Y:S01]  /*1c050*/  ENDCOLLECTIVE ;  /* 0x000000000000791b */ /* 0x01ffe20003800000 */
.L_x_2613:
[----:B------:R-:W-:Y:S05]  /*1c060*/  BSYNC B0 ;  /* 0x0000000000007941 */ /* 0x000fea0003800000 */
.L_x_2612:
        /* <DEDUP_REMOVED lines=9> */
.L_x_2614:
        /* <DEDUP_REMOVED lines=14> */
[C---:B------:R-:W-:Y:S02]  /*1c1e0*/  ISETP.GE.U32.AND P3, PT, R16.reuse, 0x4, PT ;  /* 0x000000041000780c */ /* 0x040fe40003f66070 */
[C---:B------:R-:W-:Y:S02]  /*1c1f0*/  ISETP.GE.U32.AND P4, PT, R16.reuse, 0x8, PT ;  /* 0x000000081000780c */ /* 0x040fe40003f86070 */
[C---:B------:R-:W-:Y:S01]  /*1c200*/  ISETP.GE.U32.AND P5, PT, R16.reuse, 0x10, PT ;  /* 0x000000101000780c */ /* 0x040fe20003fa6070 */
[----:B--2---:R-:W-:Y:S02]  /*1c210*/  @!P1 IMAD.MOV.U32 R5, RZ, RZ, R8 ;  /* 0x000000ffff059224 */ /* 0x004fe400078e0008 */
[----:B---3--:R-:W-:Y:S01]  /*1c220*/  @!P1 IMAD.MOV.U32 R7, RZ, RZ, R6 ;  /* 0x000000ffff079224 */ /* 0x008fe200078e0006 */
[----:B------:R-:W-:Y:S01]  /*1c230*/  ISETP.NE.AND P1, PT, R16, RZ, PT ;  /* 0x000000ff1000720c */ /* 0x000fe20003f25270 */
[----:B------:R-:W-:-:S02]  /*1c240*/  IMAD.MOV.U32 R6, RZ, RZ, RZ ;  /* 0x000000ffff067224 */ /* 0x000fc400078e00ff */
[----:B------:R-:W-:-:S04]  /*1c250*/  IMAD R2, R7, R5, RZ ;  /* 0x0000000507027224 */ /* 0x000fc800078e02ff */
[----:B------:R-:W-:-:S07]  /*1c260*/  IMAD.MOV.U32 R13, RZ, RZ, R2 ;  /* 0x000000ffff0d7224 */ /* 0x000fce00078e0002 */
[----:B------:R-:W-:Y:S05]  /*1c270*/  WARPSYNC.COLLECTIVE R15, `(.L_x_2615) ;  /* 0x000000000f087348 */ /* 0x000fea0003c00000 */
[----:B------:R0:W1:Y:S02]  /*1c280*/  SHFL.UP P6, R14, R13, R12, R11 ;  /* 0x0400000c0d0e7389 */ /* 0x00006400000c000b */
[----:B01----:R-:W-:Y:S01]  /*1c290*/  ENDCOLLECTIVE ;  /* 0x000000000000791b */ /* 0x003fe20003800000 */
.L_x_2615:
[----:B------:R-:W-:Y:S01]  /*1c2a0*/  IMAD.MOV.U32 R12, RZ, RZ, 0x2 ;  /* 0x00000002ff0c7424 */ /* 0x000fe200078e00ff */
[----:B------:R-:W-:-:S05]  /*1c2b0*/  SEL R3, R14, RZ, P1 ;  /* 0x000000ff0e037207 */ /* 0x000fca0000800000 */
[----:B------:R-:W-:-:S04]  /*1c2c0*/  IMAD.IADD R2, R2, 0x1, R3 ;  /* 0x0000000102027824 */ /* 0x000fc800078e0203 */
[----:B------:R-:W-:-:S07]  /*1c2d0*/  IMAD.MOV.U32 R13, RZ, RZ, R2 ;  /* 0x000000ffff0d7224 */ /* 0x000fce00078e0002 */
[----:B------:R-:W-:Y:S05]  /*1c2e0*/  WARPSYNC.COLLECTIVE R15, `(.L_x_2616) ;  /* 0x000000000f087348 */ /* 0x000fea0003c00000 */
[----:B------:R0:W1:Y:S02]  /*1c2f0*/  SHFL.UP P6, R14, R13, R12, R11 ;  /* 0x0400000c0d0e7389 */ /* 0x00006400000c000b */
[----:B01----:R-:W-:Y:S01]  /*1c300*/  ENDCOLLECTIVE ;  /* 0x000000000000791b */ /* 0x003fe20003800000 */
.L_x_2616:
[----:B------:R-:W-:Y:S01]  /*1c310*/  IMAD.MOV.U32 R12, RZ, RZ, 0x4 ;  /* 0x00000004ff0c7424 */ /* 0x000fe200078e00ff */
[----:B------:R-:W-:-:S05]  /*1c320*/  SEL R3, R14, RZ, P2 ;  /* 0x000000ff0e037207 */ /* 0x000fca0001000000 */
[----:B------:R-:W-:-:S04]  /*1c330*/  IMAD.IADD R2, R2, 0x1, R3 ;  /* 0x0000000102027824 */ /* 0x000fc800078e0203 */
[----:B------:R-:W-:-:S07]  /*1c340*/  IMAD.MOV.U32 R13, RZ, RZ, R2 ;  /* 0x000000ffff0d7224 */ /* 0x000fce00078e0002 */
[----:B------:R-:W-:Y:S05]  /*1c350*/  WARPSYNC.COLLECTIVE R15, `(.L_x_2617) ;  /* 0x000000000f087348 */ /* 0x000fea0003c00000 */
[----:B------:R0:W1:Y:S02]  /*1c360*/  SHFL.UP P6, R14, R13, R12, R11 ;  /* 0x0400000c0d0e7389 */ /* 0x00006400000c000b */
[----:B01----:R-:W-:Y:S01]  /*1c370*/  ENDCOLLECTIVE ;  /* 0x000000000000791b */ /* 0x003fe20003800000 */
.L_x_2617:
[----:B------:R-:W-:Y:S01]  /*1c380*/  IMAD.MOV.U32 R12, RZ, RZ, 0x8 ;  /* 0x00000008ff0c7424 */ /* 0x000fe200078e00ff */
[----:B------:R-:W-:-:S05]  /*1c390*/  SEL R3, R14, RZ, P3 ;  /* 0x000000ff0e037207 */ /* 0x000fca0001800000 */
[----:B------:R-:W-:-:S04]  /*1c3a0*/  IMAD.IADD R2, R2, 0x1, R3 ;  /* 0x0000000102027824 */ /* 0x000fc800078e0203 */
[----:B------:R-:W-:-:S07]  /*1c3b0*/  IMAD.MOV.U32 R13, RZ, RZ, R2 ;  /* 0x000000ffff0d7224 */ /* 0x000fce00078e0002 */
[----:B------:R-:W-:Y:S05]  /*1c3c0*/  WARPSYNC.COLLECTIVE R15, `(.L_x_2618) ;  /* 0x000000000f087348 */ /* 0x000fea0003c00000 */
[----:B------:R0:W1:Y:S02]  /*1c3d0*/  SHFL.UP P6, R14, R13, R12, R11 ;  /* 0x0400000c0d0e7389 */ /* 0x00006400000c000b */
[----:B01----:R-:W-:Y:S01]  /*1c3e0*/  ENDCOLLECTIVE ;  /* 0x000000000000791b */ /* 0x003fe20003800000 */
.L_x_2618:
[----:B------:R-:W-:Y:S01]  /*1c3f0*/  IMAD.MOV.U32 R12, RZ, RZ, 0x10 ;  /* 0x00000010ff0c7424 */ /* 0x000fe200078e00ff */
[----:B------:R-:W-:-:S05]  /*1c400*/  SEL R3, R14, RZ, P4 ;  /* 0x000000ff0e037207 */ /* 0x000fca0002000000 */
[----:B------:R-:W-:-:S04]  /*1c410*/  IMAD.IADD R2, R2, 0x1, R3 ;  /* 0x0000000102027824 */ /* 0x000fc800078e0203 */
[----:B------:R-:W-:-:S07]  /*1c420*/  IMAD.MOV.U32 R13, RZ, RZ, R2 ;  /* 0x000000ffff0d7224 */ /* 0x000fce00078e0002 */
[----:B------:R-:W-:Y:S05]  /*1c430*/  WARPSYNC.COLLECTIVE R15, `(.L_x_2619) ;  /* 0x000000000f087348 */ /* 0x000fea0003c00000 */
[----:B------:R0:W1:Y:S02]  /*1c440*/  SHFL.UP P6, R14, R13, R12, R11 ;  /* 0x0400000c0d0e7389 */ /* 0x00006400000c000b */
[----:B01----:R-:W-:Y:S01]  /*1c450*/  ENDCOLLECTIVE ;  /* 0x000000000000791b */ /* 0x003fe20003800000 */
.L_x_2619:
        /* <DEDUP_REMOVED lines=8> */
.L_x_2620:
[----:B------:R-:W-:Y:S05]  /*1c4e0*/  BRA `(.L_x_2621) ;  /* 0xffffffd800f87947 */ /* 0x000fea000383ffff */
.L_x_2565:
        /* <DEDUP_REMOVED lines=8> */
.L_x_2623:
[----:B------:R-:W-:Y:S05]  /*1c570*/  BSYNC B0 ;  /* 0x0000000000007941 */ /* 0x000fea0003800000 */
.L_x_2622:
        /* <DEDUP_REMOVED lines=9> */
.L_x_2624:
[----:B------:R-:W-:Y:S01]  /*1c610*/  IMAD.MOV.U32 R12, RZ, RZ, 0x4 ;  /* 0x00000004ff0c7424 */ /* 0x000fe200078e00ff */
[----:B------:R-:W-:-:S05]  /*1c620*/  SEL R3, R14, RZ, P2 ;  /* 0x000000ff0e037207 */ /* 0x000fca0001000000 */
[----:B------:R-:W-:-:S04]  /*1c630*/  IMAD.IADD R2, R2, 0x1, R3 ;  /* 0x0000000102027824 */ /* 0x000fc800078e0203 */
[----:B------:R-:W-:-:S07]  /*1c640*/  IMAD.MOV.U32 R13, RZ, RZ, R2 ;  /* 0x000000ffff0d7224 */ /* 0x000fce00078e0002 */
[----:B------:R-:W-:Y:S05]  /*1c650*/  WARPSYNC.COLLECTIVE R15, `(.L_x_2625) ;  /* 0x000000000f087348 */ /* 0x000fea0003c00000 */
[----:B------:R0:W1:Y:S02]  /*1c660*/  SHFL.UP P6, R14, R13, R12, R11 ;  /* 0x0400000c0d0e7389 */ /* 0x00006400000c000b */
[----:B01----:R-:W-:Y:S01]  /*1c670*/  ENDCOLLECTIVE ;  /* 0x000000000000791b */ /* 0x003fe20003800000 */
.L_x_2625:
[----:B------:R-:W-:Y:S01]  /*1c680*/  IMAD.MOV.U32 R12, RZ, RZ, 0x8 ;  /* 0x00000008ff0c7424 */ /* 0x000fe200078e00ff */
[----:B------:R-:W-:-:S05]  /*1c690*/  SEL R3, R14, RZ, P3 ;  /* 0x000000ff0e037207 */ /* 0x000fca0001800000 */
[----:B------:R-:W-:-:S04]  /*1c6a0*/  IMAD.IADD R2, R2, 0x1, R3 ;  /* 0x0000000102027824 */ /* 0x000fc800078e0203 */
[----:B------:R-:W-:-:S07]  /*1c6b0*/  IMAD.MOV.U32 R13, RZ, RZ, R2 ;  /* 0x000000ffff0d7224 */ /* 0x000fce00078e0002 */
[----:B------:R-:W-:Y:S05]  /*1c6c0*/  WARPSYNC.COLLECTIVE R15, `(.L_x_2626) ;  /* 0x000000000f087348 */ /* 0x000fea0003c00000 */
[----:B------:R0:W1:Y:S02]  /*1c6d0*/  SHFL.UP P6, R14, R13, R12, R11 ;  /* 0x0400000c0d0e7389 */ /* 0x00006400000c000b */
[----:B01----:R-:W-:Y:S01]  /*1c6e0*/  ENDCOLLECTIVE ;  /* 0x000000000000791b */ /* 0x003fe20003800000 */
.L_x_2626:
[----:B------:R-:W-:Y:S01]  /*1c6f0*/  IMAD.MOV.U32 R12, RZ, RZ, 0x10 ;  /* 0x00000010ff0c7424 */ /* 0x000fe200078e00ff */
[----:B------:R-:W-:-:S05]  /*1c700*/  SEL R3, R14, RZ, P4 ;  /* 0x000000ff0e037207 */ /* 0x000fca0002000000 */
[----:B------:R-:W-:-:S04]  /*1c710*/  IMAD.IADD R2, R2, 0x1, R3 ;  /* 0x0000000102027824 */ /* 0x000fc800078e0203 */
[----:B------:R-:W-:-:S07]  /*1c720*/  IMAD.MOV.U32 R13, RZ, RZ, R2 ;  /* 0x000000ffff0d7224 */ /* 0x000fce00078e0002 */
[----:B------:R-:W-:Y:S05]  /*1c730*/  WARPSYNC.COLLECTIVE R15, `(.L_x_2627) ;  /* 0x000000000f087348 */ /* 0x000fea0003c00000 */
[----:B------:R0:W1:Y:S02]  /*1c740*/  SHFL.UP P6, R14, R13, R12, R11 ;  /* 0x0400000c0d0e7389 */ /* 0x00006400000c000b */
[----:B01----:R-:W-:Y:S01]  /*1c750*/  ENDCOLLECTIVE ;  /* 0x000000000000791b */ /* 0x003fe20003800000 */
.L_x_2627:
        /* <DEDUP_REMOVED lines=8> */
.L_x_2628:
[----:B------:R-:W-:Y:S05]  /*1c7e0*/  BRA `(.L_x_2629) ;  /* 0xffffffd800e47947 */ /* 0x000fea000383ffff */
.L_x_2567:
[----:B------:R-:W-:Y:S01]  /*1c7f0*/  BSSY B0, `(.L_x_2630) ;  /* 0x0000006000007945 */ /* 0x000fe20003800000 */
[----:B------:R-:W-:Y:S01]  /*1c800*/  PLOP3.LUT P6, PT, P6, PT, PT, 0x8, 0x0 ;  /* 0x000000000000781c */ /* 0x000fe200037ce170 */
[----:B------:R-:W-:-:S12]  /*1c810*/  IMAD.MOV.U32 R15, RZ, RZ, -0x1 ;  /* 0xffffffffff0f7424 */ /* 0x000fd800078e00ff */
[----:B0-----:R-:W-:Y:S05]  /*1c820*/  WARPSYNC.COLLECTIVE R15, `(.L_x_2631) ;  /* 0x000000000f087348 */ /* 0x001fea0003c00000 */
[----:B------:R-:W-:Y:S01]  /*1c830*/  VOTE.ANY R14, PT, P6 ;  /* 0x00000000000e7806 */ /* 0x000fe200030e0100 */
[----:B0-----:R-:W-:Y:S06]  /*1c840*/  ENDCOLLECTIVE ;  /* 0x000000000000791b */ /* 0x001fec0003800000 */
.L_x_2631:
[----:B------:R-:W-:Y:S05]  /*1c850*/  BSYNC B0 ;  /* 0x0000000000007941 */ /* 0x000fea0003800000 */
.L_x_2630:
[----:B------:R0:W5:Y:S01]  /*1c860*/  LDL.LU R16, [R1+0xc] ;  /* 0x00000c0001107983 */ /* 0x0001620000300800 */
[----:B------:R-:W-:Y:S02]  /*1c870*/  IMAD.MOV.U32 R3, RZ, RZ, R14 ;  /* 0x000000ffff037224 */ /* 0x000fe400078e000e */
[----:B------:R-:W-:Y:S02]  /*1c880*/  IMAD.MOV.U32 R13, RZ, RZ, R5 ;  /* 0x000000ffff0d7224 */ /* 0x000fe400078e0005 */
[----:B------:R-:W1:Y:S01]  /*1c890*/  POPC R10, R3 ;  /* 0x00000003000a7309 */ /* 0x000e620000000000 */
[----:B------:R-:W-:Y:S02]  /*1c8a0*/  IMAD.MOV.U32 R11, RZ, RZ, 0x1f ;  /* 0x0000001fff0b7424 */ /* 0x000fe400078e00ff */
[----:B------:R-:W-:Y:S02]  /*1c8b0*/  IMAD.MOV.U32 R15, RZ, RZ, -0x1 ;  /* 0xffffffffff0f7424 */ /* 0x000fe400078e00ff */
[----:B01----:R-:W-:-:S07]  /*1c8c0*/  IMAD.MOV.U32 R12, RZ, RZ, R10 ;  /* 0x000000ffff0c7224 */ /* 0x003fce00078e000a */
[----:B-----5:R-:W-:Y:S05]  /*1c8d0*/  WARPSYNC.COLLECTIVE R15, `(.L_x_2632) ;  /* 0x000000000f087348 */ /* 0x020fea0003c00000 */
[----:B------:R0:W1:Y:S02]  /*1c8e0*/  SHFL.IDX P6, R14, R13, R12, R11 ;  /* 0x0000000c0d0e7389 */ /* 0x00006400000c000b */
[----:B01---5:R-:W-:Y:S01]  /*1c8f0*/  ENDCOLLECTIVE ;  /* 0x000000000000791b */ /* 0x023fe20003800000 */
.L_x_2632:
[----:B------:R-:W-:Y:S02]  /*1c900*/  IMAD.MOV.U32 R13, RZ, RZ, R7 ;  /* 0x000000ffff0d7224 */ /* 0x000fe400078e0007 */
[----:B------:R-:W-:-:S07]  /*1c910*/  IMAD.MOV.U32 R0, RZ, RZ, R14 ;  /* 0x000000ffff007224 */ /* 0x000fce00078e000e */
[----:B------:R-:W-:Y:S05]  /*1c920*/  WARPSYNC.COLLECTIVE R15, `(.L_x_2633) ;  /* 0x000000000f087348 */ /* 0x000fea0003c00000 */
[----:B------:R0:W1:Y:S02]  /*1c930*/  SHFL.IDX P6, R14, R13, R12, R11 ;  /* 0x0000000c0d0e7389 */ /* 0x00006400000c000b */
[----:B01----:R-:W-:Y:S01]  /*1c940*/  ENDCOLLECTIVE ;  /* 0x000000000000791b */ /* 0x003fe20003800000 */
.L_x_2633:
[----:B------:R-:W-:Y:S02]  /*1c950*/  IMAD.MOV.U32 R7, RZ, RZ, R14 ;  /* 0x000000ffff077224 */ /* 0x000fe400078e000e */
[----:B------:R-:W-:-:S05]  /*1c960*/  IMAD.IADD R5, R10, 0x1, R16 ;  /* 0x000000010a057824 */ /* 0x000fca00078e0210 */
[----:B------:R1:W-:Y:S01]  /*1c970*/  STL [R1+0xc], R5 ;  /* 0x00000c0501007387 */ /* 0x0003e20000100800 */
[----:B------:R-:W-:Y:S05]  /*1c980*/  BRA `(.L_x_2634) ;  /* 0xffffffd800c47947 */ /* 0x000fea000383ffff */
.L_x_2569:
[----:B------:R-:W-:Y:S01]  /*1c990*/  BSSY B0, `(.L_x_2635) ;  /* 0x0000007000007945 */ /* 0x000fe20003800000 */
[----:B------:R-:W-:Y:S02]  /*1c9a0*/  IMAD.MOV.U32 R13, RZ, RZ, R2 ;  /* 0x000000ffff0d7224 */ /* 0x000fe400078e0002 */
[----:B------:R-:W-:Y:S02]  /*1c9b0*/  IMAD.MOV.U32 R11, RZ, RZ, 0x1f ;  /* 0x0000001fff0b7424 */ /* 0x000fe400078e00ff */
[----:B------:R-:W-:-:S07]  /*1c9c0*/  IMAD.MOV.U32 R15, RZ, RZ, -0x1 ;  /* 0xffffffffff0f7424 */ /* 0x000fce00078e00ff */
[----:B01-3--:R-:W-:Y:S05]  /*1c9d0*/  WARPSYNC.COLLECTIVE R15, `(.L_x_2636) ;  /* 0x000000000f087348 */ /* 0x00bfea0003c00000 */
[----:B------:R2:W4:Y:S02]  /*1c9e0*/  SHFL.IDX P6, R14, R13, R12, R11 ;  /* 0x0000000c0d0e7389 */ /* 0x00052400000c000b */
[----:B01234-:R-:W-:Y:S01]  /*1c9f0*/  ENDCOLLECTIVE ;  /* 0x000000000000791b */ /* 0x01ffe20003800000 */
.L_x_2636:
[----:B------:R-:W-:Y:S05]  /*1ca00*/  BSYNC B0 ;  /* 0x0000000000007941 */ /* 0x000fea0003800000 */
.L_x_2635:
[----:B------:R-:W-:Y:S01]  /*1ca10*/  IMAD.MOV.U32 R6, RZ, RZ, R14 ;  /* 0x000000ffff067224 */ /* 0x000fe200078e000e */
[----:B------:R-:W-:Y:S06]  /*1ca20*/  BRA `(.L_x_2568) ;  /* 0xffffffd800b47947 */ /* 0x000fec000383ffff */
.L_x_2575:
[----:B0-----:R0:W1:Y:S02]  /*1ca30*/  SYNCS.PHASECHK.TRANS64.TRYWAIT P0, [R0+URZ+0x28c20], R3 ;  /* 0x028c2003000075a7 */ /* 0x001064000800017f */
[----:B-1----:R-:W-:Y:S05]  /*1ca40*/  @!P0 NANOSLEEP.SYNCS 0x989680 ;  /* 0x009896800000895d */ /* 0x002fea0003900000 */
[----:B------:R-:W1:Y:S02]  /*1ca50*/  @!P0 SYNCS.PHASECHK.TRANS64 P0, [R0+URZ+0x28c20], R3 ;  /* 0x028c2003000085a7 */ /* 0x000e64000800007f */
[----:B-1----:R-:W-:Y:S05]  /*1ca60*/  @!P0 BRA `(.L_x_2575) ;  /* 0xfffffffc00f08947 */ /* 0x002fea000383ffff */
[----:B------:R-:W-:Y:S05]  /*1ca70*/  BRA `(.L_x_2637) ;  /* 0xffffffe400507947 */ /* 0x000fea000383ffff */
.L_x_2576:
        /* <DEDUP_REMOVED lines=11> */
.L_x_2639:
[----:B------:R-:W-:Y:S05]  /*1cb30*/  BSYNC B0 ;  /* 0x0000000000007941 */ /* 0x000fea0003800000 */
.L_x_2638:
[----:B------:R-:W-:Y:S05]  /*1cb40*/  BRA `(.L_x_2640) ;  /* 0xffffffe400387947 */ /* 0x000fea000383ffff */
.L_x_2579:
[----:B------:R-:W-:Y:S01]  /*1cb50*/  BSSY B1, `(.L_x_2641) ;  /* 0x0000006000017945 */ /* 0x000fe20003800000 */
[----:B------:R-:W-:-:S07]  /*1cb60*/  IMAD.MOV.U32 R15, RZ, RZ, -0x1 ;  /* 0xffffffffff0f7424 */ /* 0x000fce00078e00ff */
[----:B01----:R-:W-:Y:S05]  /*1cb70*/  WARPSYNC.COLLECTIVE R15, `(.L_x_2642) ;  /* 0x000000000f0c7348 */ /* 0x003fea0003c00000 */
[----:B------:R-:W-:Y:S02]  /*1cb80*/  ELECT P6, UR62, PT ;  /* 0x00000000003e782f */ /* 0x000fe400038c0000 */
[----:B------:R-:W-:Y:S01]  /*1cb90*/  MOV R14, UR62 ;  /* 0x0000003e000e7c02 */ /* 0x000fe20008000f00 */
[----:B01----:R-:W-:Y:S10]  /*1cba0*/  ENDCOLLECTIVE ;  /* 0x000000000000791b */ /* 0x003ff40003800000 */
.L_x_2642:
[----:B------:R-:W-:Y:S05]  /*1cbb0*/  BSYNC B1 ;  /* 0x0000000000017941 */ /* 0x000fea0003800000 */
.L_x_2641:
[----:B------:R-:W-:Y:S05]  /*1cbc0*/  BRA `(.L_x_2643) ;  /* 0xffffffe400307947 */ /* 0x000fea000383ffff */
.L_x_2581:
[----:B0-----:R0:W1:Y:S02]  /*1cbd0*/  SYNCS.PHASECHK.TRANS64.TRYWAIT P0, [R6+URZ], R5 ;  /* 0x00000005060075a7 */ /* 0x001064000800017f */
[----:B-1----:R-:W-:Y:S05]  /*1cbe0*/  @!P0 NANOSLEEP.SYNCS 0x989680 ;  /* 0x009896800000895d */ /* 0x002fea0003900000 */
[----:B------:R-:W1:Y:S02]  /*1cbf0*/  @!P0 SYNCS.PHASECHK.TRANS64 P0, [R6+URZ], R5 ;  /* 0x00000005060085a7 */ /* 0x000e64000800007f */
[----:B-1----:R-:W-:Y:S05]  /*1cc00*/  @!P0 BRA `(.L_x_2581) ;  /* 0xfffffffc00f08947 */ /* 0x002fea000383ffff */
[----:B------:R-:W-:Y:S05]  /*1cc10*/  BRA `(.L_x_2644) ;  /* 0xffffffe4006c7947 */ /* 0x000fea000383ffff */
.L_x_2582:
[----:B-1----:R1:W2:Y:S02]  /*1cc20*/  SYNCS.PHASECHK.TRANS64.TRYWAIT P0, [R7+URZ], R2 ;  /* 0x00000002070075a7 */ /* 0x0022a4000800017f */
[----:B--2---:R-:W-:Y:S05]  /*1cc30*/  @!P0 NANOSLEEP.SYNCS 0x989680 ;  /* 0x009896800000895d */ /* 0x004fea0003900000 */
[----:B------:R-:W2:Y:S02]  /*1cc40*/  @!P0 SYNCS.PHASECHK.TRANS64 P0, [R7+URZ], R2 ;  /* 0x00000002070085a7 */ /* 0x000ea4000800007f */
[----:B--2---:R-:W-:Y:S05]  /*1cc50*/  @!P0 BRA `(.L_x_2582) ;  /* 0xfffffffc00f08947 */ /* 0x004fea000383ffff */
[----:B------:R-:W-:Y:S05]  /*1cc60*/  BRA `(.L_x_2645) ;  /* 0xffffffe400607947 */ /* 0x000fea000383ffff */
.L_x_2584:
[----:B--2---:R2:W3:Y:S02]  /*1cc70*/  SYNCS.PHASECHK.TRANS64.TRYWAIT P0, [R4+URZ], R5 ;  /* 0x00000005040075a7 */ /* 0x0044e4000800017f */
[----:B---3--:R-:W-:Y:S05]  /*1cc80*/  @!P0 NANOSLEEP.SYNCS 0x989680 ;  /* 0x009896800000895d */ /* 0x008fea0003900000 */
[----:B------:R-:W3:Y:S02]  /*1cc90*/  @!P0 SYNCS.PHASECHK.TRANS64 P0, [R4+URZ], R5 ;  /* 0x00000005040085a7 */ /* 0x000ee4000800007f */
[----:B---3--:R-:W-:Y:S05]  /*1cca0*/  @!P0 BRA `(.L_x_2584) ;  /* 0xfffffffc00f08947 */ /* 0x008fea000383ffff */
[----:B------:R-:W-:Y:S05]  /*1ccb0*/  BRA `(.L_x_2646) ;  /* 0xffffffe400687947 */ /* 0x000fea000383ffff */
.L_x_2647:
        /* <DEDUP_REMOVED lines=12> */
.L_x_6047:


//--------------------- .text._ZN7cutlass13device_kernelIN5flash11enable_sm90INS1_16FlashAttnFwdSm90INS1_25CollectiveMainloopFwdSm90ILi2EN4cute5tupleIJNS5_1CILi1EEES8_S8_EEENS6_IJNS7_ILi64EEESA_SA_EEELi512ENS_10bfloat16_tEfNS_4arch4Sm90ELb0ELb1ELb1ELb1ELb0ELb1ELb0ELb0ELb0ELb1ELb1ELb0EEENS1_21CollectiveEpilogueFwdINS6_IJSA_NS7_ILi512EEESA_EEES9_SC_SE_Li256ELb1ELb1ELb1ELb0EEENS1_36VarlenDynamicPersistentTileSchedulerILi64ELi64ELi256ELi128ELb1ELb1ELb1ELb1ELb0ELb1EEEEEEEEEvNT_6ParamsE --------------------------
	.section	.text._ZN7cutlass13device_kernelIN5flash11enable_sm90INS1_16FlashAttnFwdSm90INS1_25CollectiveMainloopFwdSm90ILi2EN4cute5tupleIJNS5_1CILi1EEES8_S8_EEENS6_IJNS7_ILi64EEESA_SA_EEELi512ENS_10bfloat16_tEfNS_4arch4Sm90ELb0ELb1ELb1ELb1ELb0ELb1ELb0ELb0ELb0ELb1ELb1ELb0EEENS1_21CollectiveEpilogueFwdINS6_IJSA_NS7_ILi512EEESA_EEES9_SC_SE_Li256ELb1ELb1ELb1ELb0EEENS1_36VarlenDynamicPersistentTileSchedulerILi64ELi64ELi256ELi128ELb1ELb1ELb1ELb1ELb0ELb1EEEEEEEEEvNT_6ParamsE,"ax",@progbits
	.align	128
.text._ZN7cutlass13device_kernelIN5flash11enable_sm90INS1_16FlashAttnFwdSm90INS1_25CollectiveMainloopFwdSm90ILi2EN4cute5tupleIJNS5_1CILi1EEES8_S8_EEENS6_IJNS7_ILi64EEESA_SA_EEELi512ENS_10bfloat16_tEfNS_4arch4Sm90ELb0ELb1ELb1ELb1ELb0ELb1ELb0ELb0ELb0ELb1ELb1ELb0EEENS1_21CollectiveEpilogueFwdINS6_IJSA_NS7_ILi512EEESA_EEES9_SC_SE_Li256ELb1ELb1ELb1ELb0EEENS1_36VarlenDynamicPersistentTileSchedulerILi64ELi64ELi256ELi128ELb1ELb1ELb1ELb1ELb0ELb1EEEEEEEEEvNT_6ParamsE:
        .type           _ZN7cutlass13device_kernelIN5flash11enable_sm90INS1_16FlashAttnFwdSm90INS1_25CollectiveMainloopFwdSm90ILi2EN4cute5tupleIJNS5_1CILi1EEES8_S8_EEENS6_IJNS7_ILi64EEESA_SA_EEELi512ENS_10bfloat16_tEfNS_4arch4Sm90ELb0ELb1ELb1ELb1ELb0ELb1ELb0ELb0ELb0ELb1ELb1ELb0EEENS1_21CollectiveEpilogueFwdINS6_IJSA_NS7_ILi512EEESA_EEES9_SC_SE_Li256ELb1ELb1ELb1ELb0EEENS1_36VarlenDynamicPersistentTileSchedulerILi64ELi64ELi256ELi128ELb1ELb1ELb1ELb1ELb0ELb1EEEEEEEEEvNT_6ParamsE,@function
        .size           _ZN7cutlass13device_kernelIN5flash11enable_sm90INS1_16FlashAttnFwdSm90INS1_25CollectiveMainloopFwdSm90ILi2EN4cute5tupleIJNS5_1CILi1EEES8_S8_EEENS6_IJNS7_ILi64EEESA_SA_EEELi512ENS_10bfloat16_tEfNS_4arch4Sm90ELb0ELb1ELb1ELb1ELb0ELb1ELb0ELb0ELb0ELb1ELb1ELb0EEENS1_21CollectiveEpilogueFwdINS6_IJSA_NS7_ILi512EEESA_EEES9_SC_SE_Li256ELb1ELb1ELb1ELb0EEENS1_36VarlenDynamicPersistentTileSchedulerILi64ELi64ELi256ELi128ELb1ELb1ELb1ELb1ELb0ELb1EEEEEEEEEvNT_6ParamsE,(.L_x_6048 - _ZN7cutlass13device_kernelIN5flash11enable_sm90INS1_16FlashAttnFwdSm90INS1_25CollectiveMainloopFwdSm90ILi2EN4cute5tupleIJNS5_1CILi1EEES8_S8_EEENS6_IJNS7_ILi64EEESA_SA_EEELi512ENS_10bfloat16_tEfNS_4arch4Sm90ELb0ELb1ELb1ELb1ELb0ELb1ELb0ELb0ELb0ELb1ELb1ELb0EEENS1_21CollectiveEpilogueFwdINS6_IJSA_NS7_ILi512EEESA_EEES9_SC_SE_Li256ELb1ELb1ELb1ELb0EEENS1_36VarlenDynamicPersistentTileSchedulerILi64ELi64ELi256ELi128ELb1ELb1ELb1ELb1ELb0ELb1EEEEEEEEEvNT_6ParamsE)
        .other          _ZN7cutlass13device_kernelIN5flash11enable_sm90INS1_16FlashAttnFwdSm90INS1_25CollectiveMainloopFwdSm90ILi2EN4cute5tupleIJNS5_1CILi1EEES8_S8_EEENS6_IJNS7_ILi64EEESA_SA_EEELi512ENS_10bfloat16_tEfNS_4arch4Sm90ELb0ELb1ELb1ELb1ELb0ELb1ELb0ELb0ELb0ELb1ELb1ELb0EEENS1_21CollectiveEpilogueFwdINS6_IJSA_NS7_ILi512EEESA_EEES9_SC_SE_Li256ELb1ELb1ELb1ELb0EEENS1_36VarlenDynamicPersistentTileSchedulerILi64ELi64ELi256ELi128ELb1ELb1ELb1ELb1ELb0ELb1EEEEEEEEEvNT_6ParamsE,@"STO_CUDA_ENTRY STV_DEFAULT"
_ZN7cutlass13device_kernelIN5flash11enable_sm90INS1_16FlashAttnFwdSm90INS1_25CollectiveMainloopFwdSm90ILi2EN4cute5tupleIJNS5_1CILi1EEES8_S8_EEENS6_IJNS7_ILi64EEESA_SA_EEELi512ENS_10bfloat16_tEfNS_4arch4Sm90ELb0ELb1ELb1ELb1ELb0ELb1ELb0ELb0ELb0ELb1ELb1ELb0EEENS1_21CollectiveEpilogueFwdINS6_IJSA_NS7_ILi512EEESA_EEES9_SC_SE_Li256ELb1ELb1ELb1ELb0EEENS1_36VarlenDynamicPersistentTileSchedulerILi64ELi64ELi256ELi128ELb1ELb1ELb1ELb1ELb0ELb1EEEEEEEEEvNT_6ParamsE:
        /* <DEDUP_REMOVED lines=24> */
.L_x_2649:
[----:B------:R-:W-:Y:S05]  /*0180*/  BSYNC B0 ;  /* 0x0000000000007941 */ /* 0x000fea0003800000 */
.L_x_2648:
        /* <DEDUP_REMOVED lines=37> */
.L_x_2650:
        /* <DEDUP_REMOVED lines=22> */
.L_x_2651:
        /* <DEDUP_REMOVED lines=18> */
.L_x_2652:
        /* <DEDUP_REMOVED lines=22> */
.L_x_2653:
        /* <DEDUP_REMOVED lines=22> */
.L_x_2654:
        /* <DEDUP_REMOVED lines=8> */
.L_x_2657:
        /* <DEDUP_REMOVED lines=18> */
[----:B------:R-:W-:Y:S01]  /*0ac0*/  VIADD R6, R6, 0xffffff80 ;  /* 0xffffff8006067836 */ /* 0x000fe20000000000 */
[----:B------:R-:W-:Y:S01]  /*0ad0*/  CS2R R18, SRZ ;  /* 0x0000000000127805 */ /* 0x000fe2000001ff00 */
[----:B------:R-:W-:Y:S01]  /*0ae0*/  IMAD.MOV.U32 R198, RZ, RZ, 0x40 ;  /* 0x00000040ffc67424 */ /* 0x000fe200078e00ff */
[----:B------:R-:W-:Y:S01]  /*0af0*/  ULOP3.LUT UR37, UR36, 0x1, URZ, 0xfc, !UPT ;  /* 0x0000000124257892 */ /* 0x000fe2000f8efc3f */
[----:B------:R-:W-:Y:S01]  /*0b00*/  IMAD.MOV.U32 R217, RZ, RZ, RZ ;  /* 0x000000ffffd97224 */ /* 0x000fe200078e00ff */
[----:B------:R-:W-:Y:S01]  /*0b10*/  SHF.R.S32.HI R3, RZ, 0x1f, R6 ;  /* 0x0000001fff037819 */ /* 0x000fe20000011406 */
[----:B------:R-:W-:Y:S02]  /*0b20*/  IMAD.MOV.U32 R185, RZ, RZ, RZ ;  /* 0x000000ffffb97224 */ /* 0x000fe400078e00ff */
[----:B------:R-:W-:Y:S01]  /*0b30*/  IMAD.MOV.U32 R187, RZ, RZ, RZ ;  /* 0x000000ffffbb7224 */ /* 0x000fe200078e00ff */
        /* <DEDUP_REMOVED lines=8> */
[----:B------:R-:W-:Y:S01]  /*0bc0*/  LOP3.LUT R9, R7, 0xffffff80, RZ, 0xc0, !PT ;  /* 0xffffff8007097812 */ /* 0x000fe200078ec0ff */
[C---:B------:R-:W-:Y:S01]  /*0bd0*/  IMAD.IADD R13, R6.reuse, 0x1, -R13 ;  /* 0x00000001060d7824 */ /* 0x040fe200078e0a0d */
[--C-:B------:R-:W-:Y:S01]  /*0be0*/  SHF.R.S32.HI R203, RZ, 0x5, R4.reuse ;  /* 0x00000005ffcb7819 */ /* 0x100fe20000011404 */
[----:B------:R-:W-:Y:S01]  /*0bf0*/  IMAD.IADD R3, R6, 0x1, -R3 ;  /* 0x0000000106037824 */ /* 0x000fe200078e0a03 */
[----:B------:R-:W-:Y:S01]  /*0c00*/  LEA.HI R0, R0, R5, RZ, 0x1 ;  /* 0x0000000500007211 */ /* 0x000fe200078f08ff */
[----:B------:R-:W-:Y:S01]  /*0c10*/  IMAD.IADD R9, R6, 0x1, -R9 ;  /* 0x0000000106097824 */ /* 0x000fe200078e0a09 */
[----:B------:R-:W-:Y:S01]  /*0c20*/  LOP3.LUT R11, R10, 0xfffffffc, RZ, 0xc0, !PT ;  /* 0xfffffffc0a0b7812 */ /* 0x000fe200078ec0ff */
[----:B------:R-:W-:Y:S01]  /*0c30*/  IMAD.SHL.U32 R193, R13, 0x8, RZ ;  /* 0x000000080dc17824 */ /* 0x000fe200078e00ff */
[----:B------:R-:W-:Y:S02]  /*0c40*/  SHF.R.S32.HI R4, RZ, 0x1f, R4 ;  /* 0x0000001fff047819 */ /* 0x000fe40000011404 */
[----:B------:R-:W-:Y:S01]  /*0c50*/  SHF.R.S32.HI R8, RZ, 0x1f, R3 ;  /* 0x0000001fff087819 */ /* 0x000fe20000011403 */
[----:B------:R-:W-:Y:S01]  /*0c60*/  IMAD.IADD R188, R6, 0x1, -R11 ;  /* 0x0000000106bc7824 */ /* 0x000fe200078e0a0b */
[----:B------:R-:W-:Y:S01]  /*0c70*/  LOP3.LUT R0, R0, 0x1ffffffe, RZ, 0xc0, !PT ;  /* 0x1ffffffe00007812 */ /* 0x000fe200078ec0ff */
[C---:B------:R-:W-:Y:S01]  /*0c80*/  VIADD R212, R193.reuse, 0x40 ;  /* 0x00000040c1d47836 */ /* 0x040fe20000000000 */
[----:B------:R-:W-:Y:S01]  /*0c90*/  LEA.HI R4, R4, R203, RZ, 0x2 ;  /* 0x000000cb04047211 */ /* 0x000fe200078f10ff */
[----:B------:R-:W-:Y:S01]  /*0ca0*/  VIADD R210, R193, 0xc0 ;  /* 0x000000c0c1d27836 */ /* 0x000fe20000000000 */
[----:B------:R-:W-:Y:S01]  /*0cb0*/  SHF.R.S32.HI R6, RZ, 0x1f, R9 ;  /* 0x0000001fff067819 */ /* 0x000fe20000011409 */
[----:B------:R-:W-:Y:S01]  /*0cc0*/  IMAD.IADD R0, R5, 0x1, -R0 ;  /* 0x0000000105007824 */ /* 0x000fe200078e0a00 */
[----:B------:R-:W-:Y:S01]  /*0cd0*/  LEA.HI R12, R8, R3, RZ, 0x3 ;  /* 0x00000003080c7211 */ /* 0x000fe200078f18ff */
[C---:B------:R-:W-:Y:S01]  /*0ce0*/  VIADD R211, R193.reuse, 0x80 ;  /* 0x00000080c1d37836 */ /* 0x040fe20000000000 */
[----:B------:R-:W-:Y:S01]  /*0cf0*/  SHF.R.S32.HI R20, RZ, 0x7, R7 ;  /* 0x00000007ff147819 */ /* 0x000fe20000011407 */
[----:B------:R-:W-:Y:S01]  /*0d00*/  IMAD.SHL.U32 R0, R0, 0x8, RZ ;  /* 0x0000000800007824 */ /* 0x000fe200078e00ff */
[----:B------:R-:W-:Y:S01]  /*0d10*/  LOP3.LUT R4, R4, 0x3ffffc, RZ, 0xc0, !PT ;  /* 0x003ffffc04047812 */ /* 0x000fe200078ec0ff */
[----:B------:R-:W-:Y:S01]  /*0d20*/  VIADD R209, R193, 0x100 ;  /* 0x00000100c1d17836 */ /* 0x000fe20000000000 */
[----:B------:R-:W-:Y:S01]  /*0d30*/  LEA.HI R5, R6, R9, RZ, 0x2 ;  /* 0x0000000906057211 */ /* 0x000fe200078f10ff */
[----:B------:R-:W-:Y:S01]  /*0d40*/  IMAD R15, R20, 0x100, R3 ;  /* 0x00000100140f7824 */ /* 0x000fe200078e0203 */
[C---:B------:R-:W-:Y:S01]  /*0d50*/  LOP3.LUT R14, R12.reuse, 0xfffffff8, RZ, 0xc0, !PT ;  /* 0xfffffff80c0e7812 */ /* 0x040fe200078ec0ff */
[----:B------:R-:W-:Y:S01]  /*0d60*/  IMAD.IADD R4, R203, 0x1, -R4 ;  /* 0x00000001cb047824 */ /* 0x000fe200078e0a04 */
[----:B------:R-:W-:Y:S01]  /*0d70*/  SHF.R.S32.HI R184, RZ, 0x2, R10 ;  /* 0x00000002ffb87819 */ /* 0x000fe2000001140a */
[----:B------:R-:W-:Y:S01]  /*0d80*/  IMAD.SHL.U32 R12, R12, 0x40, RZ ;  /* 0x000000400c0c7824 */ /* 0x000fe200078e00ff */
[--C-:B------:R-:W-:Y:S01]  /*0d90*/  SHF.R.S32.HI R8, RZ, 0x2, R5.reuse ;  /* 0x00000002ff087819 */ /* 0x100fe20000011405 */
[----:B------:R-:W-:Y:S01]  /*0da0*/  IMAD.IADD R14, R3, 0x1, -R14 ;  /* 0x00000001030e7824 */ /* 0x000fe200078e0a0e */
[----:B------:R-:W-:Y:S01]  /*0db0*/  SHF.R.S32.HI R11, RZ, 0x1f, R5 ;  /* 0x0000001fff0b7819 */ /* 0x000fe20000011405 */
[----:B------:R-:W-:Y:S01]  /*0dc0*/  IMAD R17, R4, 0x10, R15 ;  /* 0x0000001004117824 */ /* 0x000fe200078e020f */
[----:B------:R-:W-:Y:S01]  /*0dd0*/  LOP3.LUT R4, R5, 0x7ffffffc, RZ, 0xc0, !PT ;  /* 0x7ffffffc05047812 */ /* 0x000fe200078ec0ff */
[----:B------:R-:W-:Y:S01]  /*0de0*/  VIADD R15, R184, 0x20 ;  /* 0x00000020b80f7836 */ /* 0x000fe20000000000 */
[----:B------:R-:W-:Y:S01]  /*0df0*/  LEA.HI R11, R11, R8, RZ, 0x3 ;  /* 0x000000080b0b7211 */ /* 0x000fe200078f18ff */
[----:B------:R-:W-:Y:S01]  /*0e00*/  IMAD.SHL.U32 R3, R14, 0x40, RZ ;  /* 0x000000400e037824 */ /* 0x000fe200078e00ff */
[----:B------:R-:W-:Y:S01]  /*0e10*/  LOP3.LUT R12, R12, 0x7ffffe00, RZ, 0xc0, !PT ;  /* 0x7ffffe000c0c7812 */ /* 0x000fe200078ec0ff */
[----:B------:R-:W-:Y:S01]  /*0e20*/  STL [R1+0x48], R20 ;  /* 0x0000481401007387 */ /* 0x000fe20000100800 */
        /* <DEDUP_REMOVED lines=10> */
[----:B------:R-:W-:Y:S01]  /*0ed0*/  SHF.R.U32.HI R3, RZ, 0x3, R3 ;  /* 0x00000003ff037819 */ /* 0x000fe20000011603 */
[----:B------:R-:W-:Y:S01]  /*0ee0*/  IMAD.SHL.U32 R5, R5, 0x40, RZ ;  /* 0x0000004005057824 */ /* 0x000fe200078e00ff */
[----:B------:R-:W-:Y:S01]  /*0ef0*/  LEA.HI R7, R7, R20, RZ, 0x1 ;  /* 0x0000001407077211 */ /* 0x000fe200078f08ff */
[----:B------:R-:W-:Y:S01]  /*0f00*/  IMAD.SHL.U32 R16, R188, 0x8, RZ ;  /* 0x00000008bc107824 */ /* 0x000fe200078e00ff */
[----:B------:R-:W-:Y:S01]  /*0f10*/  LEA.HI R6, R6, R9, RZ, 0x5 ;  /* 0x0000000906067211 */ /* 0x000fe200078f28ff */
[----:B------:R0:W-:Y:S01]  /*0f20*/  STL [R1+0x6c], R8 ;  /* 0x00006c0801007387 */ /* 0x0001e20000100800 */
[----:B------:R-:W-:Y:S01]  /*0f30*/  LOP3.LUT R3, R0, R3, RZ, 0x3c, !PT ;  /* 0x0000000300037212 */ /* 0x000fe200078e3cff */
[----:B------:R-:W-:Y:S01]  /*0f40*/  IMAD.SHL.U32 R186, R4, 0x2, RZ ;  /* 0x0000000204ba7824 */ /* 0x000fe200078e00ff */
[----:B------:R-:W-:-:S02]  /*0f50*/  LOP3.LUT R7, R7, 0xfffffe, RZ, 0xc0, !PT ;  /* 0x00fffffe07077812 */ /* 0x000fc400078ec0ff */
[----:B------:R-:W-:Y:S02]  /*0f60*/  LOP3.LUT R15, R15, 0x1c0, RZ, 0xc0, !PT ;  /* 0x000001c00f0f7812 */ /* 0x000fe400078ec0ff */
[----:B------:R-:W-:Y:S01]  /*0f70*/  SHF.R.S32.HI R6, RZ, 0x5, R6 ;  /* 0x00000005ff067819 */ /* 0x000fe20000011406 */
[----:B------:R-:W-:Y:S01]  /*0f80*/  IMAD.IADD R7, R20, 0x1, -R7 ;  /* 0x0000000114077824 */ /* 0x000fe200078e0a07 */
[----:B------:R-:W-:Y:S02]  /*0f90*/  SHF.R.U32.HI R9, RZ, 0x3, R15 ;  /* 0x00000003ff097819 */ /* 0x000fe4000001160f */
[----:B0-----:R-:W-:Y:S01]  /*0fa0*/  LOP3.LUT R8, R5, 0xfffffe00, RZ, 0xc0, !PT ;  /* 0xfffffe0005087812 */ /* 0x001fe200078ec0ff */
[----:B------:R-:W-:Y:S01]  /*0fb0*/  IMAD.IADD R5, R12, 0x1, R3 ;  /* 0x000000010c057824 */ /* 0x000fe200078e0203 */
[----:B------:R-:W-:Y:S01]  /*0fc0*/  SHF.R.S32.HI R3, RZ, 0x1f, R10 ;  /* 0x0000001fff037819 */ /* 0x000fe2000001140a */
[----:B------:R-:W-:Y:S01]  /*0fd0*/  IMAD R191, R6, 0x10, R11 ;  /* 0x0000001006bf7824 */ /* 0x000fe200078e020b */
[----:B------:R-:W-:Y:S01]  /*0fe0*/  LOP3.LUT R15, R15, 0x38, R16, 0xf8, !PT ;  /* 0x000000380f0f7812 */ /* 0x000fe200078ef810 */
[----:B------:R-:W-:Y:S01]  /*0ff0*/  IMAD.SHL.U32 R6, R7, 0x100, RZ ;  /* 0x0000010007067824 */ /* 0x000fe200078e00ff */
[----:B------:R-:W-:Y:S01]  /*1000*/  LEA.HI R0, R188, R188, RZ, 0x1 ;  /* 0x000000bcbc007211 */ /* 0x000fe200078f08ff */
[----:B------:R-:W-:Y:S01]  /*1010*/  IMAD R196, R5, 0x2, R2 ;  /* 0x0000000205c47824 */ /* 0x000fe200078e0202 */
[----:B------:R-:W-:Y:S01]  /*1020*/  LEA.HI R3, R3, R184, RZ, 0x3 ;  /* 0x000000b803037211 */ /* 0x000fe200078f18ff */
[----:B------:R-:W-:Y:S01]  /*1030*/  IMAD.IADD R194, R186, 0x1, R6 ;  /* 0x00000001bac27824 */ /* 0x000fe200078e0206 */
[----:B------:R-:W-:Y:S01]  /*1040*/  LOP3.LUT R15, R8, R15, R9, 0xf6, !PT ;  /* 0x0000000f080f7212 */ /* 0x000fe200078ef609 */
[----:B------:R-:W-:Y:S01]  /*1050*/  STL [R1+0x68], R6 ;  /* 0x0000680601007387 */ /* 0x000fe20000100800 */
[----:B------:R-:W-:Y:S01]  /*1060*/  LOP3.LUT R9, R0, 0x1ffffffe, RZ, 0xc0, !PT ;  /* 0x1ffffffe00097812 */ /* 0x000fe200078ec0ff */
[C---:B------:R-:W-:Y:S01]  /*1070*/  VIADD R24, R194.reuse, 0x10 ;  /* 0x00000010c2187836 */ /* 0x040fe20000000000 */
[----:B------:R-:W-:Y:S01]  /*1080*/  LOP3.LUT R3, R3, 0xfffffff8, RZ, 0xc0, !PT ;  /* 0xfffffff803037812 */ /* 0x000fe200078ec0ff */
[----:B------:R-:W-:Y:S01]  /*1090*/  VIADD R21, R194, 0x28 ;  /* 0x00000028c2157836 */ /* 0x000fe20000000000 */
[----:B------:R-:W-:Y:S01]  /*10a0*/  SHF.R.S32.HI R4, RZ, 0x1f, R212 ;  /* 0x0000001fff047819 */ /* 0x000fe200000114d4 */
[----:B------:R-:W-:Y:S01]  /*10b0*/  IMAD.IADD R0, R188, 0x1, -R9 ;  /* 0x00000001bc007824 */ /* 0x000fe200078e0a09 */
[----:B------:R-:W-:Y:S01]  /*10c0*/  SHF.R.S32.HI R4, RZ, 0x1f, R210 ;  /* 0x0000001fff047819 */ /* 0x000fe200000114d2 */
[----:B------:R-:W-:Y:S01]  /*10d0*/  IMAD R4, R15, 0x2, R2 ;  /* 0x000000020f047824 */ /* 0x000fe200078e0202 */
[----:B------:R-:W-:Y:S01]  /*10e0*/  R2P PR, R14, 0x6 ;  /* 0x000000060e007804 */ /* 0x000fe20000000000 */
[----:B------:R-:W-:Y:S01]  /*10f0*/  IMAD.IADD R195, R184, 0x1, -R3 ;  /* 0x00000001b8c37824 */ /* 0x000fe200078e0a03 */
[----:B------:R-:W-:Y:S01]  /*1100*/  SHF.R.S32.HI R3, RZ, 0x1f, R211 ;  /* 0x0000001fff037819 */ /* 0x000fe200000114d3 */
[C---:B------:R-:W-:Y:S01]  /*1110*/  VIADD R14, R194.reuse, 0x40 ;  /* 0x00000040c20e7836 */ /* 0x040fe20000000000 */
[----:B------:R-:W-:Y:S01]  /*1120*/  SHF.R.S32.HI R3, RZ, 0x1f, R209 ;  /* 0x0000001fff037819 */ /* 0x000fe200000114d1 */
[C---:B------:R-:W-:Y:S01]  /*1130*/  VIADD R11, R194.reuse, 0x58 ;  /* 0x00000058c20b7836 */ /* 0x040fe20000000000 */
[----:B------:R0:W-:Y:S01]  /*1140*/  STL [R1+0x64], R4 ;  /* 0x0000640401007387 */ /* 0x0001e20000100800 */
[----:B------:R-:W-:Y:S01]  /*1150*/  VIADD R8, R194, 0x70 ;  /* 0x00000070c2087836 */ /* 0x000fe20000000000 */
        /* <DEDUP_REMOVED lines=9> */
[C---:B0-----:R-:W-:Y:S01]  /*11f0*/  VIADD R4, R194.reuse, 0x88 ;  /* 0x00000088c2047836 */ /* 0x041fe20000000000 */
[----:B------:R-:W-:Y:S01]  /*1200*/  SHF.R.S32.HI R0, RZ, 0x1f, R8 ;  /* 0x0000001fff007819 */ /* 0x000fe20000011408 */
[----:B------:R-:W-:Y:S01]  /*1210*/  VIADD R228, R194, 0xb0 ;  /* 0x000000b0c2e47836 */ /* 0x000fe20000000000 */
[----:B------:R-:W-:Y:S01]  /*1220*/  SEL R198, R198, 0xffffffc0, !P2 ;  /* 0xffffffc0c6c67807 */ /* 0x000fe20005000000 */
        /* <DEDUP_REMOVED lines=50> */
[----:B------:R-:W-:Y:S01]  /*1550*/  IMAD.IADD R199, R199, 0x1, R198 ;  /* 0x00000001c7c77824 */ /* 0x000fe200078e02c6 */
[----:B------:R-:W-:Y:S01]  /*1560*/  SHF.R.S32.HI R0, RZ, 0x1f, R219 ;  /* 0x0000001fff007819 */ /* 0x000fe200000114db */
[----:B------:R-:W-:-:S02]  /*1570*/  VIADD R200, R188, 0x10 ;  /* 0x00000010bcc87836 */ /* 0x000fc40000000000 */
[----:B------:R-:W-:-:S07]  /*1580*/  IMAD.IADD R198, R198, 0x1, R197 ;  /* 0x00000001c6c67824 */ /* 0x000fce00078e02c5 */
.L_x_2876:
[----:B------:R-:W-:Y:S01]  /*1590*/  ULDC.64 UR4, c[0x0][0xa28] ;  /* 0x00028a0000047ab9 */ /* 0x000fe20000000a00 */
[----:B01--4-:R-:W0:Y:S01]  /*15a0*/  LDC.64 R4, c[0x0][0xa08] ;  /* 0x00028200ff047b82 */ /* 0x013e220000000a00 */
[----:B------:R-:W-:Y:S01]  /*15b0*/  ISETP.NE.U32.AND P0, PT, RZ, UR4, PT ;  /* 0x00000004ff007c0c */ /* 0x000fe2000bf05070 */
[----:B------:R-:W-:Y:S01]  /*15c0*/  IMAD.MOV.U32 R10, RZ, RZ, RZ ;  /* 0x000000ffff0a7224 */ /* 0x000fe200078e00ff */
[----:B------:R-:W-:Y:S01]  /*15d0*/  ULDC.64 UR6, c[0x0][0xa20] ;  /* 0x0002880000067ab9 */ /* 0x000fe20000000a00 */
[----:B------:R-:W-:Y:S01]  /*15e0*/  IMAD.MOV.U32 R24, RZ, RZ, RZ ;  /* 0x000000ffff187224 */ /* 0x000fe200078e00ff */
[----:B------:R-:W-:Y:S01]  /*15f0*/  ISETP.NE.AND.EX P0, PT, RZ, UR5, PT, P0 ;  /* 0x00000005ff007c0c */ /* 0x000fe2000bf05300 */
[----:B------:R-:W-:Y:S02]  /*1600*/  ULDC.64 UR4, c[0x0][0xa18] ;  /* 0x0002860000047ab9 */ /* 0x000fe40000000a00 */
[----:B------:R-:W-:-:S04]  /*1610*/  ISETP.NE.U32.AND P1, PT, RZ, UR4, PT ;  /* 0x00000004ff007c0c */ /* 0x000fc8000bf25070 */
[----:B------:R-:W-:Y:S01]  /*1620*/  ISETP.NE.AND.EX P1, PT, RZ, UR5, PT, P1 ;  /* 0x00000005ff007c0c */ /* 0x000fe2000bf25310 */
[----:B------:R-:W-:Y:S02]  /*1630*/  ULDC.64 UR4, c[0x0][0xa08] ;  /* 0x0002820000047ab9 */ /* 0x000fe40000000a00 */
[----:B------:R-:W-:-:S03]  /*1640*/  ISETP.NE.U32.AND P3, PT, RZ, UR4, PT ;  /* 0x00000004ff007c0c */ /* 0x000fc6000bf65070 */
[----:B------:R-:W1:Y:S01]  /*1650*/  @P0 LDC.64 R6, c[0x0][0xa28] ;  /* 0x00028a00ff060b82 */ /* 0x000e620000000a00 */
[----:B------:R-:W-:Y:S01]  /*1660*/  ISETP.NE.AND.EX P3, PT, RZ, UR5, PT, P3 ;  /* 0x00000005ff007c0c */ /* 0x000fe2000bf65330 */
[----:B0-----:R-:W-:-:S06]  /*1670*/  IMAD.WIDE R4, R79, 0x4, R4 ;  /* 0x000000044f047825 */ /* 0x001fcc00078e0204 */
[----:B------:R-:W0:Y:S01]  /*1680*/  @P1 LDC.64 R8, c[0x0][0xa18] ;  /* 0x00028600ff081b82 */ /* 0x000e220000000a00 */
[----:B------:R-:W-:Y:S02]  /*1690*/  ULDC UR4, c[0x0][0x288] ;  /* 0x0000a20000047ab9 */ /* 0x000fe40000000800 */
[----:B------:R-:W-:Y:S01]  /*16a0*/  IMAD.U32 R22, RZ, RZ, UR4 ;  /* 0x00000004ff167e24 */ /* 0x000fe2000f8e00ff */
[----:B------:R-:W-:Y:S02]  /*16b0*/  ULDC.64 UR4, c[0x0][0x418] ;  /* 0x0001060000047ab9 */ /* 0x000fe40000000a00 */
[----:B--2---:R2:W5:Y:S01]  /*16c0*/  @P3 LDG.E R24, desc[UR42][R4.64] ;  /* 0x0000002a04183981 */ /* 0x004562000c1e1900 */
[----:B-1----:R-:W-:-:S05]  /*16d0*/  @P0 IMAD.WIDE R6, R79, 0x4, R6 ;  /* 0x000000044f060825 */ /* 0x002fca00078e0206 */
[----:B------:R2:W5:Y:S01]  /*16e0*/  @P0 LDG.E R10, desc[UR42][R6.64] ;  /* 0x0000002a060a0981 */ /* 0x000562000c1e1900 */
[----:B0-----:R-:W-:-:S05]  /*16f0*/  @P1 IMAD.WIDE R8, R79, 0x4, R8 ;  /* 0x000000044f081825 */ /* 0x001fca00078e0208 */
[----:B------:R2:W5:Y:S01]  /*1700*/  @P1 LDG.E R22, desc[UR42][R8.64] ;  /* 0x0000002a08161981 */ /* 0x000562000c1e1900 */
[----:B------:R-:W-:Y:S01]  /*1710*/  UISETP.NE.U32.AND UP0, UPT, UR4, URZ, UPT ;  /* 0x0000003f0400728c */ /* 0x000fe2000bf05070 */
[C---:B------:R-:W-:Y:S02]  /*1720*/  LOP3.LUT R3, R78.reuse, 0xff000000, RZ, 0xc0, !PT ;  /* 0xff0000004e037812 */ /* 0x040fe400078ec0ff */
[----:B------:R-:W-:Y:S01]  /*1730*/  ULDC UR4, c[0x0][0x424] ;  /* 0x0001090000047ab9 */ /* 0x000fe20000000800 */
[----:B------:R-:W-:Y:S01]  /*1740*/  UISETP.NE.AND.EX UP0, UPT, UR5, URZ, UPT, UP0 ;  /* 0x0000003f0500728c */ /* 0x000fe2000bf05300 */
[----:B------:R-:W-:Y:S02]  /*1750*/  ISETP.NE.U32.AND P2, PT, RZ, UR6, PT ;  /* 0x00000006ff007c0c */ /* 0x000fe4000bf45070 */
[----:B------:R-:W-:Y:S01]  /*1760*/  ULDC UR5, c[0x0][0x2f0] ;  /* 0x0000bc0000057ab9 */ /* 0x000fe20000000800 */
[----:B------:R-:W-:Y:S01]  /*1770*/  USEL UR4, UR4, 0x1, UP0 ;  /* 0x0000000104047887 */ /* 0x000fe20008000000 */
[----:B------:R-:W-:-:S02]  /*1780*/  LOP3.LUT R0, R78, 0xff0000, RZ, 0xc0, !PT ;  /* 0x00ff00004e007812 */ /* 0x000fc400078ec0ff */
[----:B------:R-:W-:Y:S01]  /*1790*/  SHF.R.U32.HI R3, RZ, 0x8, R3 ;  /* 0x00000008ff037819 */ /* 0x000fe20000011603 */
[----:B------:R-:W-:Y:S01]  /*17a0*/  UIMAD UR4, UR4, UR5, URZ ;  /* 0x00000005040472a4 */ /* 0x000fe2000f8e023f */
[----:B------:R-:W-:Y:S02]  /*17b0*/  ISETP.NE.AND.EX P2, PT, RZ, UR7, PT, P2 ;  /* 0x00000007ff007c0c */ /* 0x000fe4000bf45320 */
[----:B------:R-:W-:Y:S01]  /*17c0*/  ULDC UR5, c[0x0][0x348] ;  /* 0x0000d20000057ab9 */ /* 0x000fe20000000800 */
[----:B------:R-:W-:Y:S01]  /*17d0*/  LEA.HI R205, R0, R3, RZ, 0x10 ;  /* 0x0000000300cd7211 */ /* 0x000fe200078f80ff */
[----:B------:R-:W-:Y:S01]  /*17e0*/  IMAD.MOV.U32 R208, RZ, RZ, R79 ;  /* 0x000000ffffd07224 */ /* 0x000fe200078e004f */
[----:B------:R-:W-:Y:S01]  /*17f0*/  LOP3.LUT R204, R78, 0xffff, RZ, 0xc0, !PT ;  /* 0x0000ffff4ecc7812 */ /* 0x000fe200078ec0ff */
[----:B--2---:R-:W-:Y:S07]  /*1800*/  @P1 BRA `(.L_x_2659) ;  /* 0x0000000000241947 */ /* 0x004fee0003800000 */
        /* <DEDUP_REMOVED lines=9> */
.L_x_2659:
[----:B------:R-:W-:Y:S02]  /*18a0*/  IMAD.U32 R40, RZ, RZ, UR5 ;  /* 0x00000005ff287e24 */ /* 0x000fe4000f8e00ff */
[----:B------:R-:W-:Y:S01]  /*18b0*/  IMAD.U32 R25, RZ, RZ, UR4 ;  /* 0x00000004ff197e24 */ /* 0x000fe2000f8e00ff */
[----:B------:R-:W-:Y:S06]  /*18c0*/  @!P2 BRA `(.L_x_2660) ;  /* 0x000000000010a947 */ /* 0x000fec0003800000 */
[----:B------:R-:W0:Y:S02]  /*18d0*/  LDC.64 R4, c[0x0][0xa20] ;  /* 0x00028800ff047b82 */ /* 0x000e240000000a00 */
[----:B0-----:R-:W-:-:S05]  /*18e0*/  IMAD.WIDE R4, R79, 0x4, R4 ;  /* 0x000000044f047825 */ /* 0x001fca00078e0204 */
[----:B------:R0:W5:Y:S01]  /*18f0*/  LDG.E R25, desc[UR42][R4.64] ;  /* 0x0000002a04197981 */ /* 0x000162000c1e1900 */
[----:B------:R-:W-:Y:S05]  /*1900*/  BRA `(.L_x_2661) ;  /* 0x0000000000107947 */ /* 0x000fea0003800000 */
.L_x_2660:
[----:B------:R-:W-:Y:S05]  /*1910*/  @!P3 BRA `(.L_x_2661) ;  /* 0x00000000000cb947 */ /* 0x000fea0003800000 */
[----:B------:R-:W2:Y:S04]  /*1920*/  LDG.E R0, desc[UR42][R4.64] ;  /* 0x0000002a04007981 */ /* 0x000ea8000c1e1900 */
[----:B------:R-:W2:Y:S02]  /*1930*/  LDG.E R25, desc[UR42][R4.64+0x4] ;  /* 0x0000042a04197981 */ /* 0x000ea4000c1e1900 */
[----:B--2---:R-:W-:-:S07]  /*1940*/  IMAD.IADD R25, R25, 0x1, -R0 ;  /* 0x0000000119197824 */ /* 0x004fce00078e0a00 */
.L_x_2661:
[----:B------:R-:W-:Y:S01]  /*1950*/  ULDC.64 UR4, c[0x0][0xa10] ;  /* 0x0002840000047ab9 */ /* 0x000fe20000000a00 */
[----:B0-----:R-:W0:Y:S01]  /*1960*/  LDC R4, c[0x0][0x448] ;  /* 0x00011200ff047b82 */ /* 0x001e220000000800 */
[----:B------:R-:W-:-:S04]  /*1970*/  ISETP.NE.U32.AND P0, PT, RZ, UR4, PT ;  /* 0x00000004ff007c0c */ /* 0x000fc8000bf05070 */
[----:B------:R-:W-:Y:S01]  /*1980*/  ISETP.NE.AND.EX P0, PT, RZ, UR5, PT, P0 ;  /* 0x00000005ff007c0c */ /* 0x000fe2000bf05300 */
[----:B------:R-:W-:Y:S02]  /*1990*/  ULDC.64 UR4, c[0x0][0xa30] ;  /* 0x00028c0000047ab9 */ /* 0x000fe40000000a00 */
[----:B------:R-:W-:-:S04]  /*19a0*/  ISETP.NE.U32.AND P1, PT, RZ, UR4, PT ;  /* 0x00000004ff007c0c */ /* 0x000fc8000bf25070 */
[----:B------:R-:W-:-:S06]  /*19b0*/  ISETP.NE.AND.EX P1, PT, RZ, UR5, PT, P1 ;  /* 0x00000005ff007c0c */ /* 0x000fcc000bf25310 */
[----:B------:R-:W1:Y:S08]  /*19c0*/  @P0 LDC.64 R6, c[0x0][0xa10] ;  /* 0x00028400ff060b82 */ /* 0x000e700000000a00 */
[----:B------:R-:W2:Y:S01]  /*19d0*/  @P1 LDC.64 R8, c[0x0][0xa30] ;  /* 0x00028c00ff081b82 */ /* 0x000ea20000000a00 */
[----:B-1----:R-:W-:-:S05]  /*19e0*/  @P0 IMAD.WIDE R6, R79, 0x4, R6 ;  /* 0x000000044f060825 */ /* 0x002fca00078e0206 */
[----:B------:R-:W3:Y:S04]  /*19f0*/  @P0 LDG.E R0, desc[UR42][R6.64] ;  /* 0x0000002a06000981 */ /* 0x000ee8000c1e1900 */
[----:B------:R-:W3:Y:S01]  /*1a00*/  @P0 LDG.E R3, desc[UR42][R6.64+0x4] ;  /* 0x0000042a06030981 */ /* 0x000ee2000c1e1900 */
[----:B-----5:R-:W-:Y:S02]  /*1a10*/  IMAD.MOV.U32 R76, RZ, RZ, R25 ;  /* 0x000000ffff4c7224 */ /* 0x020fe400078e0019 */
[----:B--2---:R-:W-:-:S05]  /*1a20*/  @P1 IMAD.WIDE R8, R79, 0x4, R8 ;  /* 0x000000044f081825 */ /* 0x004fca00078e0208 */
[----:B------:R1:W5:Y:S01]  /*1a30*/  @P1 LDG.E R76, desc[UR42][R8.64] ;  /* 0x0000002a084c1981 */ /* 0x000362000c1e1900 */
[----:B0-----:R-:W-:Y:S01]  /*1a40*/  ISETP.NE.AND P1, PT, R4, 0x1, PT ;  /* 0x000000010400780c */ /* 0x001fe20003f25270 */
[----:B------:R-:W-:Y:S01]  /*1a50*/  IMAD.SHL.U32 R192, R77, 0x40, RZ ;  /* 0x000000404dc07824 */ /* 0x000fe200078e00ff */
[----:B------:R-:W0:Y:S01]  /*1a60*/  LDC.64 R4, c[0x0][0x9e0] ;  /* 0x00027800ff047b82 */ /* 0x000e220000000a00 */
[----:B------:R-:W-:-:S10]  /*1a70*/  IMAD.IADD R13, R25, 0x1, -R10 ;  /* 0x00000001190d7824 */ /* 0x000fd400078e0a0a */
[----:B------:R-:W2:Y:S08]  /*1a80*/  @P1 LDC R11, c[0x0][0x44c] ;  /* 0x00011300ff0b1b82 */ /* 0x000eb00000000800 */
[----:B------:R-:W4:Y:S01]  /*1a90*/  @P1 LDC R12, c[0x0][0x450] ;  /* 0x00011400ff0c1b82 */ /* 0x000f220000000800 */
[----:B0-----:R-:W-:Y:S01]  /*1aa0*/  ISETP.GE.AND P2, PT, R5, 0x1, PT ;  /* 0x000000010500780c */ /* 0x001fe20003f46270 */
[----:B---3--:R-:W-:-:S02]  /*1ab0*/  @P0 IMAD.IADD R40, R3, 0x1, -R0 ;  /* 0x0000000103280824 */ /* 0x008fc400078e0a00 */
[----:B------:R-:W-:Y:S02]  /*1ac0*/  VIADD R0, R192, 0x3f ;  /* 0x0000003fc0007836 */ /* 0x000fe40000000000 */
[----:B------:R-:W-:Y:S02]  /*1ad0*/  IMAD.IADD R23, R13, 0x1, R40 ;  /* 0x000000010d177824 */ /* 0x000fe400078e0228 */
[----:B--2---:R-:W-:-:S03]  /*1ae0*/  @P1 IMAD.HI.U32 R3, R0, R11, RZ ;  /* 0x0000000b00031227 */ /* 0x004fc600078e00ff */
[C---:B------:R-:W-:Y:S01]  /*1af0*/  IADD3 R7, R23.reuse, 0x1, -R22 ;  /* 0x0000000117077810 */ /* 0x040fe20007ffe816 */
[----:B------:R-:W-:Y:S01]  /*1b00*/  IMAD.MOV.U32 R6, RZ, RZ, R0 ;  /* 0x000000ffff067224 */ /* 0x000fe200078e0000 */
[----:B----4-:R-:W-:Y:S01]  /*1b10*/  @P1 SHF.R.U32.HI R6, RZ, R12, R3 ;  /* 0x0000000cff061219 */ /* 0x010fe20000011603 */
[----:B------:R-:W-:-:S04]  /*1b20*/  VIADD R0, R23, 0x3f ;  /* 0x0000003f17007836 */ /* 0x000fc80000000000 */
[----:B-1----:R-:W-:Y:S01]  /*1b30*/  IMAD.IADD R9, R7, 0x1, R6 ;  /* 0x0000000107097824 */ /* 0x002fe200078e0206 */
[----:B------:R-:W-:-:S03]  /*1b40*/  SHF.R.S32.HI R3, RZ, 0x1f, R0 ;  /* 0x0000001fff037819 */ /* 0x000fc60000011400 */
[----:B------:R-:W-:Y:S01]  /*1b50*/  IMAD.IADD R4, R9, 0x1, R4 ;  /* 0x0000000109047824 */ /* 0x000fe200078e0204 */
[----:B------:R-:W-:-:S04]  /*1b60*/  LEA.HI R3, R3, R0, RZ, 0x6 ;  /* 0x0000000003037211 */ /* 0x000fc800078f30ff */
[----:B------:R-:W-:Y:S01]  /*1b70*/  SHF.R.S32.HI R43, RZ, 0x6, R3 ;  /* 0x00000006ff2b7819 */ /* 0x000fe20000011403 */
[----:B------:R-:W-:Y:S06]  /*1b80*/  @!P2 BRA `(.L_x_2662) ;  /* 0x000000000048a947 */ /* 0x000fec0003800000 */
        /* <DEDUP_REMOVED lines=11> */
.L_x_2664:
[----:B------:R-:W-:-:S13]  /*1c40*/  ISETP.NE.AND P0, PT, R5, 0x1, PT ;  /* 0x000000010500780c */ /* 0x000fda0003f05270 */
[----:B------:R-:W0:Y:S02]  /*1c50*/  @P0 LDC.64 R6, c[0x0][0x9e8] ;  /* 0x00027a00ff060b82 */ /* 0x000e240000000a00 */
[----:B0-----:R-:W-:-:S05]  /*1c60*/  @P0 IMAD.HI.U32 R6, R0, R6, RZ ;  /* 0x0000000600060227 */ /* 0x001fca00078e00ff */
[----:B------:R-:W-:-:S07]  /*1c70*/  @P0 SHF.R.U32.HI R0, RZ, R7, R6 ;  /* 0x00000007ff000219 */ /* 0x000fce0000011606 */
.L_x_2665:
[----:B------:R-:W-:Y:S05]  /*1c80*/  BSYNC B0 ;  /* 0x0000000000007941 */ /* 0x000fea0003800000 */
.L_x_2663:
[----:B------:R-:W-:-:S05]  /*1c90*/  IMAD R3, R0, R5, R5 ;  /* 0x0000000500037224 */ /* 0x000fca00078e0205 */
[----:B------:R-:W-:-:S07]  /*1ca0*/  VIMNMX R4, R4, R3, PT ;  /* 0x0000000304047248 */ /* 0x000fce0003fe0100 */
.L_x_2662:
[----:B------:R-:W0:Y:S01]  /*1cb0*/  @P1 LDC R7, c[0x0][0x44c] ;  /* 0x00011300ff071b82 */ /* 0x000e220000000800 */
[----:B------:R-:W-:Y:S01]  /*1cc0*/  VIADD R4, R4, 0x3f ;  /* 0x0000003f04047836 */ /* 0x000fe20000000000 */
[----:B------:R-:W-:Y:S01]  /*1cd0*/  ULDC UR4, c[0x0][0x9dc] ;  /* 0x0002770000047ab9 */ /* 0x000fe20000000800 */
[----:B------:R-:W-:-:S03]  /*1ce0*/  IMAD.MOV.U32 R6, RZ, RZ, R192 ;  /* 0x000000ffff067224 */ /* 0x000fc600078e00c0 */
[----:B------:R-:W-:Y:S02]  /*1cf0*/  SHF.R.S32.HI R3, RZ, 0x1f, R4 ;  /* 0x0000001fff037819 */ /* 0x000fe40000011404 */
[----:B------:R-:W1:Y:S02]  /*1d00*/  @P1 LDC R9, c[0x0][0x450] ;  /* 0x00011400ff091b82 */ /* 0x000e640000000800 */
[----:B------:R-:W-:Y:S01]  /*1d10*/  LEA.HI R3, R3, R4, RZ, 0x6 ;  /* 0x0000000403037211 */ /* 0x000fe200078f30ff */
[----:B0-----:R-:W-:-:S05]  /*1d20*/  @P1 IMAD.HI.U32 R0, R192, R7, RZ ;  /* 0x00000007c0001227 */ /* 0x001fca00078e00ff */
[----:B-1----:R-:W-:Y:S02]  /*1d30*/  @P1 SHF.R.U32.HI R6, RZ, R9, R0 ;  /* 0x00000009ff061219 */ /* 0x002fe40000011600 */
[----:B------:R-:W-:Y:S02]  /*1d40*/  SHF.R.S32.HI R0, RZ, 0x6, R3 ;  /* 0x00000006ff007819 */ /* 0x000fe40000011403 */
[----:B------:R-:W-:Y:S02]  /*1d50*/  IADD3 R3, R6, R23, -R22 ;  /* 0x0000001706037210 */ /* 0x000fe40007ffe816 */
[----:B------:R-:W-:-:S03]  /*1d60*/  VIMNMX R8, R43, R0, PT ;  /* 0x000000002b087248 */ /* 0x000fc60003fe0100 */
[----:B------:R-:W-:Y:S01]  /*1d70*/  VIADD R0, R3, -UR4 ;  /* 0x8000000403007c36 */ /* 0x000fe20008000000 */
[----:B------:R-:W-:Y:S06]  /*1d80*/  @!P2 BRA `(.L_x_2666) ;  /* 0x000000000044a947 */ /* 0x000fec0003800000 */
        /* <DEDUP_REMOVED lines=10> */
.L_x_2668:
[----:B------:R-:W-:-:S13]  /*1e30*/  ISETP.NE.AND P0, PT, R5, 0x1, PT ;  /* 0x000000010500780c */ /* 0x000fda0003f05270 */
[----:B------:R-:W0:Y:S02]  /*1e40*/  @P0 LDC.64 R6, c[0x0][0x9e8] ;  /* 0x00027a00ff060b82 */ /* 0x000e240000000a00 */
[----:B0-----:R-:W-:-:S05]  /*1e50*/  @P0 IMAD.HI.U32 R4, R3, R6, RZ ;  /* 0x0000000603040227 */ /* 0x001fca00078e00ff */
[----:B------:R-:W-:-:S07]  /*1e60*/  @P0 SHF.R.U32.HI R3, RZ, R7, R4 ;  /* 0x00000007ff030219 */ /* 0x000fce0000011604 */
.L_x_2669:
[----:B------:R-:W-:Y:S05]  /*1e70*/  BSYNC B0 ;  /* 0x0000000000007941 */ /* 0x000fea0003800000 */
.L_x_2667:
[----:B------:R-:W-:-:S05]  /*1e80*/  IMAD R3, R3, R5, RZ ;  /* 0x0000000503037224 */ /* 0x000fca00078e02ff */
[----:B------:R-:W-:-:S07]  /*1e90*/  VIMNMX R0, R0, R3, !PT ;  /* 0x0000000300007248 */ /* 0x000fce0007fe0100 */
.L_x_2666:
[----:B------:R-:W-:Y:S01]  /*1ea0*/  SHF.R.S32.HI R3, RZ, 0x1f, R0 ;  /* 0x0000001fff037819 */ /* 0x000fe20000011400 */
[----:B------:R-:W-:Y:S01]  /*1eb0*/  BSSY B0, `(.L_x_2670) ;  /* 0x0000028000007945 */ /* 0x000fe20003800000 */
[----:B------:R-:W-:Y:S02]  /*1ec0*/  LOP3.LUT R218, R205, 0xff, RZ, 0xc0, !PT ;  /* 0x000000ffcdda7812 */ /* 0x000fe400078ec0ff */
[----:B------:R-:W-:Y:S02]  /*1ed0*/  LEA.HI R3, R3, R0, RZ, 0x6 ;  /* 0x0000000003037211 */ /* 0x000fe400078f30ff */
[----:B------:R-:W-:Y:S02]  /*1ee0*/  SHF.R.U32.HI R205, RZ, 0x10, R205 ;  /* 0x00000010ffcd7819 */ /* 0x000fe400000116cd */
[----:B------:R-:W-:-:S04]  /*1ef0*/  SHF.R.S32.HI R3, RZ, 0x6, R3 ;  /* 0x00000006ff037819 */ /* 0x000fc80000011403 */
[----:B------:R-:W-:Y:S01]  /*1f00*/  VIMNMX R9, RZ, R3, !PT ;  /* 0x00000003ff097248 */ /* 0x000fe20007fe0100 */
[----:B------:R-:W-:-:S03]  /*1f10*/  IMAD.MOV.U32 R3, RZ, RZ, RZ ;  /* 0x000000ffff037224 */ /* 0x000fc600078e00ff */
[----:B------:R-:W-:-:S13]  /*1f20*/  ISETP.GT.AND P0, PT, R8, R9, PT ;  /* 0x000000090800720c */ /* 0x000fda0003f04270 */
[----:B------:R-:W-:Y:S05]  /*1f30*/  @!P0 BRA `(.L_x_2671) ;  /* 0x00000000007c8947 */ /* 0x000fea0003800000 */
[----:B------:R-:W-:Y:S01]  /*1f40*/  ISETP.NE.AND P0, PT, R205, RZ, PT ;  /* 0x000000ffcd00720c */ /* 0x000fe20003f05270 */
[----:B------:R-:W-:-:S03]  /*1f50*/  ULDC UR4, c[0x0][0x9f0] ;  /* 0x00027c0000047ab9 */ /* 0x000fc60000000800 */
[----:B------:R-:W-:-:S04]  /*1f60*/  SEL R11, R205, UR4, P0 ;  /* 0x00000004cd0b7c07 */ /* 0x000fc80008000000 */
[-C--:B------:R-:W-:Y:S02]  /*1f70*/  IABS R6, R11.reuse ;  /* 0x0000000b00067213 */ /* 0x080fe40000000000 */
        /* <DEDUP_REMOVED lines=27> */
.L_x_2671:
[----:B------:R-:W-:Y:S05]  /*2130*/  BSYNC B0 ;  /* 0x0000000000007941 */ /* 0x000fea0003800000 */
.L_x_2670:
[----:B------:R-:W-:Y:S01]  /*2140*/  IMAD R0, R218, R3, R9 ;  /* 0x00000003da007224 */ /* 0x000fe200078e0209 */
[----:B------:R-:W-:-:S04]  /*2150*/  PLOP3.LUT P3, PT, PT, PT, PT, 0x80, 0x0 ;  /* 0x000000000000781c */ /* 0x000fc80003f6f070 */
[C---:B------:R-:W-:Y:S01]  /*2160*/  VIADDMNMX R3, R0.reuse, R3, R8, PT ;  /* 0x0000000300037246 */ /* 0x040fe20003800108 */
[----:B------:R-:W-:-:S04]  /*2170*/  IMAD R0, R0, 0x40, -R13 ;  /* 0x0000004000007824 */ /* 0x000fc800078e0a0d */
[----:B------:R-:W-:Y:S01]  /*2180*/  IMAD R3, R3, 0x40, -R13 ;  /* 0x0000004003037824 */ /* 0x000fe200078e0a0d */
        /* <DEDUP_REMOVED lines=31> */
.L_x_2674:
[----:B------:R-:W-:Y:S05]  /*2380*/  BSYNC B6 ;  /* 0x0000000000067941 */ /* 0x000fea0003800000 */
.L_x_2673:
        /* <DEDUP_REMOVED lines=20> */
.L_x_2676:
[----:B------:R-:W-:Y:S05]  /*24d0*/  BSYNC B6 ;  /* 0x0000000000067941 */ /* 0x000fea0003800000 */
.L_x_2675:
[----:B------:R-:W-:Y:S01]  /*24e0*/  ULDC.64 UR4, c[0x0][0x9f8] ;  /* 0x00027e0000047ab9 */ /* 0x000fe20000000a00 */
[----:B------:R-:W0:Y:S01]  /*24f0*/  LDC.64 R60, c[0x0][0x300] ;  /* 0x0000c000ff3c7b82 */ /* 0x000e220000000a00 */
[----:B------:R-:W-:Y:S01]  /*2500*/  ISETP.NE.U32.AND P0, PT, RZ, UR4, PT ;  /* 0x00000004ff007c0c */ /* 0x000fe2000bf05070 */
[----:B------:R-:W-:Y:S01]  /*2510*/  IMAD.IADD R39, R24, 0x1, R25 ;  /* 0x0000000118277824 */ /* 0x000fe200078e0219 */
[----:B------:R-:W-:Y:S02]  /*2520*/  ULDC.64 UR6, c[0x0][0xa08] ;  /* 0x0002820000067ab9 */ /* 0x000fe40000000a00 */
[----:B------:R-:W-:Y:S01]  /*2530*/  ISETP.NE.AND.EX P0, PT, RZ, UR5, PT, P0 ;  /* 0x00000005ff007c0c */ /* 0x000fe2000bf05300 */
[----:B------:R-:W-:Y:S02]  /*2540*/  ULDC.64 UR4, c[0x0][0x308] ;  /* 0x0000c20000047ab9 */ /* 0x000fe40000000a00 */
[----:B------:R-:W1:Y:S01]  /*2550*/  LDC.64 R58, c[0x0][0x3f8] ;  /* 0x0000fe00ff3a7b82 */ /* 0x000e620000000a00 */
[----:B------:R-:W-:-:S07]  /*2560*/  SHF.R.S32.HI R17, RZ, 0x1f, R16 ;  /* 0x0000001fff117819 */ /* 0x000fce0000011410 */
[----:B------:R-:W2:Y:S08]  /*2570*/  LDC R51, c[0x0][0x3f4] ;  /* 0x0000fd00ff337b82 */ /* 0x000eb00000000800 */
[----:B------:R-:W3:Y:S02]  /*2580*/  @P0 LDC.64 R4, c[0x0][0x9f8] ;  /* 0x00027e00ff040b82 */ /* 0x000ee40000000a00 */
[----:B---3--:R-:W-:-:S05]  /*2590*/  @P0 IMAD.WIDE R4, R79, 0x4, R4 ;  /* 0x000000044f040825 */ /* 0x008fca00078e0204 */
        /* <DEDUP_REMOVED lines=9> */
[----:B------:R-:W-:Y:S01]  /*2630*/  SHF.R.S32.HI R189, RZ, 0x1f, R188 ;  /* 0x0000001fffbd7819 */ /* 0x000fe200000114bc */
[----:B------:R-:W-:Y:S01]  /*2640*/  IMAD R3, R39, R61, R0 ;  /* 0x0000003d27037224 */ /* 0x000fe200078e0200 */
[----:B---3--:R-:W3:Y:S01]  /*2650*/  LDC.64 R4, c[0x0][0x408] ;  /* 0x00010200ff047b82 */ /* 0x008ee20000000a00 */
[----:B------:R-:W-:Y:S01]  /*2660*/  IMAD R8, R72, R60, RZ ;  /* 0x0000003c48087224 */ /* 0x000fe200078e02ff */
[----:B--2---:R-:W-:Y:S01]  /*2670*/  ISETP.GE.AND P1, PT, R16, R51, PT ;  /* 0x000000331000720c */ /* 0x004fe20003f26270 */
[----:B------:R-:W-:Y:S01]  /*2680*/  IMAD.IADD R7, R7, 0x1, R3 ;  /* 0x0000000107077824 */ /* 0x000fe200078e0203 */
[----:B------:R-:W-:Y:S01]  /*2690*/  LOP3.LUT R57, R57, 0x1c0, RZ, 0xc0, !PT ;  /* 0x000001c039397812 */ /* 0x000fe200078ec0ff */
[----:B-1----:R-:W-:Y:S01]  /*26a0*/  IMAD R3, R72, R58, RZ ;  /* 0x0000003a48037224 */ /* 0x002fe200078e02ff */
[----:B------:R-:W-:Y:S01]  /*26b0*/  IADD3 R38, P2, R184, R39, RZ ;  /* 0x00000027b8267210 */ /* 0x000fe20007f5e0ff */
[----:B------:R-:W-:Y:S01]  /*26c0*/  IMAD.WIDE.U32 R20, R204, UR4, R6 ;  /* 0x00000004cc147c25 */ /* 0x000fe2000f8e0006 */
[----:B------:R-:W-:-:S02]  /*26d0*/  SHF.R.U32.HI R53, RZ, 0x3, R57 ;  /* 0x00000003ff357819 */ /* 0x000fc40000011639 */
[----:B------:R-:W-:Y:S01]  /*26e0*/  P2R R73, PR, RZ, 0x2 ;  /* 0x00000002ff497803 */ /* 0x000fe20000000000 */
[----:B------:R-:W-:Y:S01]  /*26f0*/  IMAD R21, R204, UR5, R21 ;  /* 0x00000005cc157c24 */ /* 0x000fe2000f8e0215 */
[----:B------:R-:W-:Y:S01]  /*2700*/  ULDC.64 UR4, c[0x0][0x330] ;  /* 0x0000cc0000047ab9 */ /* 0x000fe20000000a00 */
[----:B------:R-:W-:Y:S01]  /*2710*/  IMAD R8, R184, R61, R8 ;  /* 0x0000003db8087224 */ /* 0x000fe200078e0208 */
[----:B------:R-:W-:Y:S01]  /*2720*/  SHF.L.U64.HI R61, R60, 0x6, R61 ;  /* 0x000000063c3d7819 */ /* 0x000fe2000001023d */
[----:B------:R-:W-:-:S04]  /*2730*/  IMAD.WIDE.U32 R28, R204, UR4, R16 ;  /* 0x00000004cc1c7c25 */ /* 0x000fc8000f8e0010 */
[----:B------:R-:W-:Y:S01]  /*2740*/  IMAD R29, R204, UR5, R29 ;  /* 0x00000005cc1d7c24 */ /* 0x000fe2000f8e021d */
[----:B------:R-:W-:Y:S01]  /*2750*/  ULDC.64 UR4, c[0x0][0x310] ;  /* 0x0000c40000047ab9 */ /* 0x000fe20000000a00 */
[C---:B------:R-:W-:Y:S01]  /*2760*/  IMAD R11, R184.reuse, R59, R3 ;  /* 0x0000003bb80b7224 */ /* 0x040fe200078e0203 */
[----:B------:R-:W-:Y:S01]  /*2770*/  SEL R3, R51, RZ, P1 ;  /* 0x000000ff33037207 */ /* 0x000fe20000800000 */
[----:B------:R-:W-:Y:S01]  /*2780*/  IMAD.WIDE.U32 R30, R184, R58, R188 ;  /* 0x0000003ab81e7225 */ /* 0x000fe200078e00bc */
[----:B---3--:R-:W-:Y:S02]  /*2790*/  SHF.L.U64.HI R56, R4, 0x6, R5 ;  /* 0x0000000604387819 */ /* 0x008fe40000010205 */
[----:B0-----:R-:W-:Y:S01]  /*27a0*/  LEA.HI R52, R52, 0x8, RZ, 0x19 ;  /* 0x0000000834347811 */ /* 0x001fe200078fc8ff */
[----:B------:R-:W-:-:S04]  /*27b0*/  IMAD.WIDE.U32 R34, R184, R4, R188 ;  /* 0x00000004b8227225 */ /* 0x000fc800078e00bc */
[----:B------:R-:W-:-:S04]  /*27c0*/  IMAD.WIDE.U32 R36, R184, R4, R16 ;  /* 0x00000004b8247225 */ /* 0x000fc800078e0010 */
[----:B------:R-:W-:Y:S02]  /*27d0*/  IMAD.IADD R3, R16, 0x1, R3 ;  /* 0x0000000110037824 */ /* 0x000fe400078e0203 */
[----:B------:R-:W-:-:S03]  /*27e0*/  IMAD.WIDE.U32 R32, R184, R58, R16 ;  /* 0x0000003ab8207225 */ /* 0x000fc600078e0010 */
[----:B------:R-:W-:Y:S01]  /*27f0*/  SHF.R.S32.HI R62, RZ, 0x1f, R3 ;  /* 0x0000001fff3e7819 */ /* 0x000fe20000011403 */
[----:B------:R-:W-:Y:S02]  /*2800*/  IMAD.IADD R31, R31, 0x1, R11 ;  /* 0x000000011f1f7824 */ /* 0x000fe400078e020b */
[----:B------:R-:W-:Y:S01]  /*2810*/  IMAD.IADD R33, R11, 0x1, R33 ;  /* 0x000000010b217824 */ /* 0x000fe200078e0221 */
[----:B------:R-:W-:Y:S01]  /*2820*/  LEA.HI R62, R62, R3, RZ, 0x3 ;  /* 0x000000033e3e7211 */ /* 0x000fe200078f18ff */
[----:B-----5:R-:W-:-:S03]  /*2830*/  IMAD.WIDE.U32 R30, R76, R58, R30 ;  /* 0x0000003a4c1e7225 */ /* 0x020fc600078e001e */
[----:B------:R-:W-:Y:S01]  /*2840*/  LOP3.LUT R47, R62, 0xfffffff8, RZ, 0xc0, !PT ;  /* 0xfffffff83e2f7812 */ /* 0x000fe200078ec0ff */
[----:B------:R-:W-:-:S03]  /*2850*/  IMAD.WIDE.U32 R32, R76, R58, R32 ;  /* 0x0000003a4c207225 */ /* 0x000fc600078e0020 */
[----:B------:R-:W-:Y:S01]  /*2860*/  SHF.R.S32.HI R44, RZ, 0x1f, R47 ;  /* 0x0000001fff2c7819 */ /* 0x000fe2000001142f */
[----:B------:R-:W-:Y:S02]  /*2870*/  VIADD R54, R16, 0x20 ;  /* 0x0000002010367836 */ /* 0x000fe40000000000 */
[----:B------:R-:W-:Y:S02]  /*2880*/  IMAD.SHL.U32 R55, R4, 0x40, RZ ;  /* 0x0000004004377824 */ /* 0x000fe400078e00ff */
[----:B------:R-:W-:Y:S02]  /*2890*/  IMAD.SHL.U32 R51, R51, 0x2, RZ ;  /* 0x0000000233337824 */ /* 0x000fe400078e00ff */
[----:B------:R-:W-:Y:S01]  /*28a0*/  IMAD.X R39, R9, 0x1, R72, P2 ;  /* 0x0000000109277824 */ /* 0x000fe200010e0648 */
[----:B----4-:R-:W-:Y:S02]  /*28b0*/  SHF.R.S32.HI R0, RZ, 0x1f, R79 ;  /* 0x0000001fff007819 */ /* 0x010fe4000001144f */
[----:B------:R-:W-:-:S02]  /*28c0*/  SEL R79, R79, RZ, !P0 ;  /* 0x000000ff4f4f7207 */ /* 0x000fc40004000000 */
[----:B------:R-:W-:-:S03]  /*28d0*/  SEL R0, R0, RZ, !P0 ;  /* 0x000000ff00007207 */ /* 0x000fc60004000000 */
[----:B------:R-:W-:-:S04]  /*28e0*/  IMAD.WIDE.U32 R20, R79, UR4, R20 ;  /* 0x000000044f147c25 */ /* 0x000fc8000f8e0014 */
[----:B------:R-:W-:-:S04]  /*28f0*/  IMAD R6, R0, UR4, RZ ;  /* 0x0000000400067c24 */ /* 0x000fc8000f8e02ff */
[----:B------:R-:W-:Y:S01]  /*2900*/  IMAD R65, R79, UR5, R6 ;  /* 0x000000054f417c24 */ /* 0x000fe2000f8e0206 */
[----:B------:R-:W-:Y:S01]  /*2910*/  ULDC.64 UR4, c[0x0][0x338] ;  /* 0x0000ce0000047ab9 */ /* 0x000fe20000000a00 */
[----:B------:R-:W-:-:S04]  /*2920*/  IMAD.WIDE.U32 R6, R184, R60, R16 ;  /* 0x0000003cb8067225 */ /* 0x000fc800078e0010 */
[----:B------:R-:W-:Y:S01]  /*2930*/  IMAD R0, R0, UR4, RZ ;  /* 0x0000000400007c24 */ /* 0x000fe2000f8e02ff */
[----:B------:R-:W-:Y:S01]  /*2940*/  IADD3 R64, P0, R20, R6, RZ ;  /* 0x0000000614407210 */ /* 0x000fe20007f1e0ff */
[----:B------:R-:W-:Y:S02]  /*2950*/  IMAD.IADD R65, R21, 0x1, R65 ;  /* 0x0000000115417824 */ /* 0x000fe400078e0241 */
[----:B------:R-:W-:Y:S01]  /*2960*/  IMAD.WIDE.U32 R28, R79, UR4, R28 ;  /* 0x000000044f1c7c25 */ /* 0x000fe2000f8e001c */
[----:B------:R-:W-:Y:S02]  /*2970*/  ULDC UR4, c[0x0][0x2f4] ;  /* 0x0000bd0000047ab9 */ /* 0x000fe40000000800 */
[----:B------:R-:W-:Y:S01]  /*2980*/  IADD3.X R63, R65, R7, R8, P0, !PT ;  /* 0x00000007413f7210 */ /* 0x000fe200007fe408 */
[----:B------:R-:W-:Y:S01]  /*2990*/  IMAD R79, R79, UR5, R0 ;  /* 0x000000054f4f7c24 */ /* 0x000fe2000f8e0200 */
[----:B------:R-:W-:Y:S01]  /*29a0*/  ISETP.GE.AND P0, PT, R16, UR4, PT ;  /* 0x0000000410007c0c */ /* 0x000fe2000bf06270 */
[----:B------:R-:W-:Y:S01]  /*29b0*/  IMAD R0, R72, R4, RZ ;  /* 0x0000000448007224 */ /* 0x000fe200078e02ff */
[----:B------:R-:W-:Y:S01]  /*29c0*/  ISETP.GE.AND P1, PT, R54, UR4, PT ;  /* 0x0000000436007c0c */ /* 0x000fe2000bf26270 */
[----:B------:R-:W-:-:S02]  /*29d0*/  IMAD.SHL.U32 R60, R60, 0x40, RZ ;  /* 0x000000403c3c7824 */ /* 0x000fc400078e00ff */
[----:B------:R-:W-:-:S04]  /*29e0*/  IMAD R7, R184, R5, R0 ;  /* 0x00000005b8077224 */ /* 0x000fc800078e0200 */
[----:B------:R-:W-:Y:S02]  /*29f0*/  IMAD.IADD R35, R35, 0x1, R7 ;  /* 0x0000000123237824 */ /* 0x000fe400078e0207 */
[----:B------:R-:W-:Y:S01]  /*2a00*/  IMAD.IADD R37, R7, 0x1, R37 ;  /* 0x0000000107257824 */ /* 0x000fe200078e0225 */
[----:B------:R-:W-:Y:S01]  /*2a10*/  SHF.R.S32.HI R7, RZ, 0x1f, R76 ;  /* 0x0000001fff077819 */ /* 0x000fe2000001144c */
[----:B------:R-:W-:-:S04]  /*2a20*/  IMAD.WIDE.U32 R34, R76, R4, R34 ;  /* 0x000000044c227225 */ /* 0x000fc800078e0022 */
[C---:B------:R-:W-:Y:S02]  /*2a30*/  IMAD R0, R7.reuse, R58, RZ ;  /* 0x0000003a07007224 */ /* 0x040fe400078e02ff */
[-C--:B------:R-:W-:Y:S02]  /*2a40*/  IMAD R7, R7, R4.reuse, RZ ;  /* 0x0000000407077224 */ /* 0x080fe400078e02ff */
[C---:B------:R-:W-:Y:S01]  /*2a50*/  IMAD R3, R76.reuse, R59, R0 ;  /* 0x0000003b4c037224 */ /* 0x040fe200078e0200 */
[----:B------:R-:W-:Y:S01]  /*2a60*/  LOP3.LUT R0, R57, 0x18, R16, 0xf8, !PT ;  /* 0x0000001839007812 */ /* 0x000fe200078ef810 */
[----:B------:R-:W-:Y:S01]  /*2a70*/  IMAD R7, R76, R5, R7 ;  /* 0x000000054c077224 */ /* 0x000fe200078e0207 */
[----:B------:R-:W-:Y:S01]  /*2a80*/  SHF.L.U64.HI R59, R58, 0x6, R59 ;  /* 0x000000063a3b7819 */ /* 0x000fe2000001023b */
[----:B------:R-:W-:Y:S01]  /*2a90*/  IMAD.WIDE.U32 R36, R76, R4, R36 ;  /* 0x000000044c247225 */ /* 0x000fe200078e0024 */
[----:B------:R-:W-:-:S03]  /*2aa0*/  LOP3.LUT R0, R0, R53, RZ, 0x3c, !PT ;  /* 0x0000003500007212 */ /* 0x000fc600078e3cff */
[----:B------:R-:W-:Y:S02]  /*2ab0*/  IMAD.IADD R49, R31, 0x1, R3 ;  /* 0x000000011f317824 */ /* 0x000fe400078e0203 */
[----:B------:R-:W-:Y:S01]  /*2ac0*/  IMAD R50, R203, 0x200, R0 ;  /* 0x00000200cb327824 */ /* 0x000fe200078e0200 */
[----:B------:R-:W-:Y:S01]  /*2ad0*/  LOP3.LUT R0, R57, 0x38, R62, 0xf8, !PT ;  /* 0x0000003839007812 */ /* 0x000fe200078ef83e */
[----:B------:R-:W-:Y:S02]  /*2ae0*/  IMAD.IADD R48, R3, 0x1, R33 ;  /* 0x0000000103307824 */ /* 0x000fe400078e0221 */
[----:B------:R-:W-:Y:S01]  /*2af0*/  IMAD.SHL.U32 R58, R58, 0x40, RZ ;  /* 0x000000403a3a7824 */ /* 0x000fe200078e00ff */
[----:B------:R-:W-:Y:S01]  /*2b00*/  LOP3.LUT R0, R0, R53, RZ, 0x3c, !PT ;  /* 0x0000003500007212 */ /* 0x000fe200078e3cff */
[----:B------:R-:W-:Y:S02]  /*2b10*/  IMAD.IADD R46, R35, 0x1, R7 ;  /* 0x00000001232e7824 */ /* 0x000fe400078e0207 */
[----:B------:R-:W-:-:S02]  /*2b20*/  IMAD.IADD R45, R7, 0x1, R37 ;  /* 0x00000001072d7824 */ /* 0x000fc400078e0225 */
[----:B------:R-:W-:Y:S02]  /*2b30*/  IMAD R3, R203, 0x200, R0 ;  /* 0x00000200cb037824 */ /* 0x000fe400078e0200 */
[----:B------:R-:W-:-:S07]  /*2b40*/  IMAD.IADD R0, R29, 0x1, R79 ;  /* 0x000000011d007824 */ /* 0x000fce00078e024f */
.L_x_2706:
        /* <DEDUP_REMOVED lines=10> */
[----:B--2---:R-:W-:Y:S02]  /*2bf0*/  IMAD.SHL.U32 R27, R185, 0x1000, RZ ;  /* 0x00001000b91b7824 */ /* 0x004fe400078e00ff */
        /* <DEDUP_REMOVED lines=26> */
[----:B------:R-:W-:Y:S01]  /*2da0*/  ULDC.64 UR4, c[0x0][0x3e8] ;  /* 0x0000fa0000047ab9 */ /* 0x000fe20000000a00 */
[----:B------:R-:W-:Y:S01]  /*2db0*/  IMAD.MOV.U32 R6, RZ, RZ, R34 ;  /* 0x000000ffff067224 */ /* 0x000fe200078e0022 */
[----:B------:R-:W-:Y:S01]  /*2dc0*/  ULDC.64 UR6, c[0x0][0x400] ;  /* 0x0001000000067ab9 */ /* 0x000fe20000000a00 */
[----:B------:R-:W-:Y:S02]  /*2dd0*/  IMAD.MOV.U32 R7, RZ, RZ, R46 ;  /* 0x000000ffff077224 */ /* 0x000fe400078e002e */
[-C--:B------:R-:W-:Y:S02]  /*2de0*/  IMAD R5, R68, R55.reuse, R8 ;  /* 0x0000003744057224 */ /* 0x080fe400078e0208 */
[----:B------:R-:W-:Y:S01]  /*2df0*/  IMAD.WIDE.U32 R8, R41, R55, R6 ;  /* 0x0000003729087225 */ /* 0x000fe200078e0006 */
[----:B------:R-:W-:-:S03]  /*2e00*/  IADD3 R7, P3, R30, R4, RZ ;  /* 0x000000041e077210 */ /* 0x000fc60007f7e0ff */
[----:B------:R-:W-:Y:S01]  /*2e10*/  IMAD.IADD R5, R9, 0x1, R5 ;  /* 0x0000000109057824 */ /* 0x000fe200078e0205 */
[----:B------:R-:W-:Y:S01]  /*2e20*/  LEA R4, P5, R8, UR6, 0x1 ;  /* 0x0000000608047c11 */ /* 0x000fe2000f8a08ff */
[----:B------:R-:W-:Y:S01]  /*2e30*/  IMAD.X R10, R70, 0x1, R49, P3 ;  /* 0x00000001460a7824 */ /* 0x000fe200018e0631 */
[C---:B------:R-:W-:Y:S02]  /*2e40*/  LEA R6, P3, R7.reuse, UR4, 0x1 ;  /* 0x0000000407067c11 */ /* 0x040fe4000f8608ff */
[----:B------:R-:W-:Y:S02]  /*2e50*/  LEA.HI.X R5, R8, UR7, R5, 0x1, P5 ;  /* 0x0000000708057c11 */ /* 0x000fe4000a8f0c05 */
[----:B------:R-:W-:Y:S02]  /*2e60*/  CS2R R8, SRZ ;  /* 0x0000000000087805 */ /* 0x000fe4000001ff00 */
[----:B------:R-:W-:Y:S02]  /*2e70*/  LEA.HI.X R7, R7, UR5, R10, 0x1, P3 ;  /* 0x0000000507077c11 */ /* 0x000fe400098f0c0a */
[----:B------:R-:W-:-:S02]  /*2e80*/  CS2R R10, SRZ ;  /* 0x00000000000a7805 */ /* 0x000fc4000001ff00 */
[-C--:B------:R-:W-:Y:S02]  /*2e90*/  ISETP.GE.AND P5, PT, R188, R69.reuse, PT ;  /* 0x00000045bc00720c */ /* 0x080fe40003fa6270 */
[----:B------:R-:W-:-:S11]  /*2ea0*/  ISETP.GE.AND P3, PT, R200, R69, PT ;  /* 0x00000045c800720c */ /* 0x000fd60003f66270 */
[----:B------:R0:W5:Y:S04]  /*2eb0*/  @!P5 LDG.E.64 R14, desc[UR42][R6.64] ;  /* 0x0000002a060ed981 */ /* 0x000168000c1e1b00 */
[----:B------:R0:W5:Y:S04]  /*2ec0*/  @!P3 LDG.E.64 R8, desc[UR42][R6.64+0x20] ;  /* 0x0000202a0608b981 */ /* 0x000168000c1e1b00 */
[----:B------:R0:W5:Y:S04]  /*2ed0*/  @!P5 LDG.E.64 R24, desc[UR42][R4.64] ;  /* 0x0000002a0418d981 */ /* 0x000168000c1e1b00 */
[----:B------:R0:W5:Y:S02]  /*2ee0*/  @!P3 LDG.E.64 R10, desc[UR42][R4.64+0x20] ;  /* 0x0000202a040ab981 */ /* 0x000164000c1e1b00 */
.L_x_2681:
[----:B------:R-:W-:Y:S05]  /*2ef0*/  BSYNC B1 ;  /* 0x0000000000017941 */ /* 0x000fea0003800000 */
.L_x_2680:
[----:B------:R-:W-:Y:S01]  /*2f00*/  UISETP.NE.AND UP0, UPT, UR37, 0x3, UPT ;  /* 0x000000032500788c */ /* 0x000fe2000bf05270 */
[----:B0----5:R-:W-:Y:S02]  /*2f10*/  IMAD.MOV.U32 R4, RZ, RZ, R8 ;  /* 0x000000ffff047224 */ /* 0x021fe400078e0008 */
[----:B------:R-:W-:Y:S02]  /*2f20*/  IMAD.MOV.U32 R5, RZ, RZ, R9 ;  /* 0x000000ffff057224 */ /* 0x000fe400078e0009 */
[----:B------:R-:W-:Y:S01]  /*2f30*/  IMAD.MOV.U32 R6, RZ, RZ, R14 ;  /* 0x000000ffff067224 */ /* 0x000fe200078e000e */
[----:B------:R-:W-:Y:S01]  /*2f40*/  PLOP3.LUT P3, PT, PT, PT, UP0, 0x80, 0x0 ;  /* 0x000000000000781c */ /* 0x000fe20003f6f008 */
[----:B------:R-:W-:Y:S01]  /*2f50*/  IMAD.MOV.U32 R7, RZ, RZ, R25 ;  /* 0x000000ffff077224 */ /* 0x000fe200078e0019 */
[----:B------:R-:W-:Y:S01]  /*2f60*/  PRMT R82, R82, 0x5410, R4 ;  /* 0x0000541052527816 */ /* 0x000fe20000000004 */
[----:B------:R-:W-:Y:S01]  /*2f70*/  IMAD.MOV.U32 R4, RZ, RZ, R15 ;  /* 0x000000ffff047224 */ /* 0x000fe200078e000f */
[----:B------:R-:W-:Y:S01]  /*2f80*/  PRMT R83, R83, 0x5410, R5 ;  /* 0x0000541053537816 */ /* 0x000fe20000000005 */
[----:B------:R-:W-:Y:S01]  /*2f90*/  IMAD.MOV.U32 R5, RZ, RZ, R11 ;  /* 0x000000ffff057224 */ /* 0x000fe200078e000b */
[----:B------:R-:W-:-:S02]  /*2fa0*/  PRMT R71, R71, 0x5410, R7 ;  /* 0x0000541047477816 */ /* 0x000fc40000000007 */
[----:B------:R-:W-:Y:S01]  /*2fb0*/  PRMT R66, R4, 0x5410, R6 ;  /* 0x0000541004427816 */ /* 0x000fe20000000006 */
[----:B------:R-:W-:Y:S01]  /*2fc0*/  IMAD.MOV.U32 R4, RZ, RZ, R10 ;  /* 0x000000ffff047224 */ /* 0x000fe200078e000a */
[----:B------:R-:W-:Y:S01]  /*2fd0*/  PRMT R85, R85, 0x5410, R5 ;  /* 0x0000541055557816 */ /* 0x000fe20000000005 */
[----:B------:R-:W-:-:S03]  /*2fe0*/  IMAD.MOV.U32 R6, RZ, RZ, R24 ;  /* 0x000000ffff067224 */ /* 0x000fc600078e0018 */
[----:B------:R-:W-:Y:S02]  /*2ff0*/  PRMT R84, R84, 0x5410, R4 ;  /* 0x0000541054547816 */ /* 0x000fe40000000004 */
[----:B------:R-:W-:Y:S01]  /*3000*/  PRMT R68, R68, 0x5410, R6 ;  /* 0x0000541044447816 */ /* 0x000fe20000000006 */
[----:B------:R-:W-:Y:S06]  /*3010*/  @!P3 BRA `(.L_x_2682) ;  /* 0x000000000004b947 */ /* 0x000fec0003800000 */
[----:B------:R-:W-:Y:S01]  /*3020*/  BPT.TRAP 0x1 ;  /* 0x000000040000795c */ /* 0x000fe20000300000 */
.L_x_2682:
[----:B------:R-:W-:Y:S01]  /*3030*/  IMAD R74, R185, 0x8, R2 ;  /* 0x00000008b94a7824 */ /* 0x000fe200078e0202 */
[----:B------:R-:W-:Y:S01]  /*3040*/  SHF.L.U32 R77, R187, 0x1f, RZ ;  /* 0x0000001fbb4d7819 */ /* 0x000fe200000006ff */
[----:B------:R-:W-:Y:S03]  /*3050*/  BSSY B1, `(.L_x_2683) ;  /* 0x0000003000017945 */ /* 0x000fe60003800000 */
[----:B------:R-:W0:Y:S02]  /*3060*/  SYNCS.PHASECHK.TRANS64.TRYWAIT P5, [R74+URZ+0x28c90], R77 ;  /* 0x028c904d4a0075a7 */ /* 0x000e2400080a017f */
[----:B0-----:R-:W-:Y:S05]  /*3070*/  @!P5 BRA `(.L_x_2684) ;  /* 0x0000020c002cd947 */ /* 0x001fea0003800000 */
.L_x_3081:
[----:B------:R-:W-:Y:S05]  /*3080*/  BSYNC B1 ;  /* 0x0000000000017941 */ /* 0x000fea0003800000 */
.L_x_2683:
[----:B------:R-:W-:Y:S05]  /*3090*/  @P4 BRA `(.L_x_2685) ;  /* 0x0000001400004947 */ /* 0x000fea0003800000 */
[----:B------:R-:W-:Y:S04]  /*30a0*/  BSSY B1, `(.L_x_2686) ;  /* 0x0000036000017945 */ /* 0x000fe80003800000 */
[----:B------:R-:W-:Y:S05]  /*30b0*/  @P0 BRA `(.L_x_2687) ;  /* 0x0000000000d00947 */ /* 0x000fea0003800000 */
[----:B------:R1:W2:Y:S01]  /*30c0*/  LDS.128 R4, [R26+0x22400] ;  /* 0x022400001a047984 */ /* 0x0002a20000000c00 */
[----:B------:R-:W-:Y:S01]  /*30d0*/  ISETP.GE.AND P4, PT, R188, R69, PT ;  /* 0x00000045bc00720c */ /* 0x000fe20003f86270 */
[----:B------:R-:W-:-:S12]  /*30e0*/  BSSY B2, `(.L_x_2688) ;  /* 0x0000030000027945 */ /* 0x000fd80003800000 */
[----:B-1----:R-:W-:Y:S05]  /*30f0*/  @P4 BRA `(.L_x_2689) ;  /* 0x0000000000b84947 */ /* 0x002fea0003800000 */
[--C-:B------:R-:W-:Y:S01]  /*3100*/  SHF.R.U64 R26, R14, 0x10, R15.reuse ;  /* 0x000000100e1a7819 */ /* 0x100fe2000000120f */
[----:B--2---:R-:W-:Y:S01]  /*3110*/  IMAD.U32 R14, R6, 0x10000, RZ ;  /* 0x00010000060e7824 */ /* 0x004fe200078e00ff */
[----:B------:R-:W-:Y:S02]  /*3120*/  SHF.R.U32.HI R67, RZ, 0x10, R15 ;  /* 0x00000010ff437819 */ /* 0x000fe4000001160f */
[--C-:B------:R-:W-:Y:S02]  /*3130*/  SHF.R.U32.HI R78, RZ, 0x10, R25.reuse ;  /* 0x00000010ff4e7819 */ /* 0x100fe40000011619 */
[----:B------:R-:W-:Y:S01]  /*3140*/  SHF.R.U64 R70, R24, 0x10, R25 ;  /* 0x0000001018467819 */ /* 0x000fe20000001219 */
[C---:B------:R-:W-:Y:S01]  /*3150*/  IMAD.U32 R24, R7.reuse, 0x10000, RZ ;  /* 0x0001000007187824 */ /* 0x040fe200078e00ff */
[----:B------:R-:W-:Y:S02]  /*3160*/  PRMT R26, R66, 0x5432, R26 ;  /* 0x00005432421a7816 */ /* 0x000fe4000000001a */
[----:B------:R-:W-:-:S02]  /*3170*/  LOP3.LUT R25, R7, 0xffff0000, RZ, 0xc0, !PT ;  /* 0xffff000007197812 */ /* 0x000fc400078ec0ff */
[----:B------:R-:W-:Y:S02]  /*3180*/  PRMT R67, R66, 0x5410, R67 ;  /* 0x0000541042437816 */ /* 0x000fe40000000043 */
[----:B------:R-:W-:Y:S02]  /*3190*/  PRMT R78, R71, 0x5432, R78 ;  /* 0x00005432474e7816 */ /* 0x000fe4000000004e */
[----:B------:R-:W-:Y:S01]  /*31a0*/  PRMT R70, R68, 0x5432, R70 ;  /* 0x0000543244467816 */ /* 0x000fe20000000046 */
[----:B------:R-:W-:Y:S01]  /*31b0*/  IMAD.U32 R68, R67, 0x10000, RZ ;  /* 0x0001000043447824 */ /* 0x000fe200078e00ff */
[C---:B------:R-:W-:Y:S01]  /*31c0*/  LOP3.LUT R7, R5.reuse, 0xffff0000, RZ, 0xc0, !PT ;  /* 0xffff000005077812 */ /* 0x040fe200078ec0ff */
[----:B------:R-:W-:Y:S01]  /*31d0*/  IMAD.U32 R79, R78, 0x10000, RZ ;  /* 0x000100004e4f7824 */ /* 0x000fe200078e00ff */
[C---:B------:R-:W-:Y:S01]  /*31e0*/  LOP3.LUT R66, R26.reuse, 0xffff0000, RZ, 0xc0, !PT ;  /* 0xffff00001a427812 */ /* 0x040fe200078ec0ff */
[----:B------:R-:W-:Y:S01]  /*31f0*/  IMAD.U32 R26, R26, 0x10000, RZ ;  /* 0x000100001a1a7824 */ /* 0x000fe200078e00ff */
[----:B------:R-:W-:Y:S01]  /*3200*/  LOP3.LUT R15, R6, 0xffff0000, RZ, 0xc0, !PT ;  /* 0xffff0000060f7812 */ /* 0x000fe200078ec0ff */
[----:B------:R-:W-:Y:S01]  /*3210*/  IMAD.U32 R6, R5, 0x10000, RZ ;  /* 0x0001000005067824 */ /* 0x000fe200078e00ff */
[----:B------:R-:W-:Y:S01]  /*3220*/  LOP3.LUT R71, R70, 0xffff0000, RZ, 0xc0, !PT ;  /* 0xffff000046477812 */ /* 0x000fe200078ec0ff */
[----:B------:R-:W-:Y:S01]  /*3230*/  FMUL.FTZ R80, R7, R66 ;  /* 0x0000004207507220 */ /* 0x000fe20000410000 */
[----:B------:R-:W-:Y:S01]  /*3240*/  LOP3.LUT R78, R78, 0xffff0000, RZ, 0xc0, !PT ;  /* 0xffff00004e4e7812 */ /* 0x000fe200078ec0ff */
[----:B------:R-:W-:Y:S01]  /*3250*/  IMAD.U32 R5, R4, 0x10000, RZ ;  /* 0x0001000004057824 */ /* 0x000fe200078e00ff */
[----:B------:R-:W-:Y:S01]  /*3260*/  LOP3.LUT R67, R67, 0xffff0000, RZ, 0xc0, !PT ;  /* 0xffff000043437812 */ /* 0x000fe200078ec0ff */
[-C--:B------:R-:W-:Y:S01]  /*3270*/  FMUL.FTZ R81, R7, R71.reuse ;  /* 0x0000004707517220 */ /* 0x080fe20000410000 */
[----:B------:R-:W-:Y:S01]  /*3280*/  FFMA.FTZ R80, R6, R71, R80 ;  /* 0x0000004706507223 */ /* 0x000fe20000010050 */
[----:B------:R-:W-:Y:S01]  /*3290*/  LOP3.LUT R4, R4, 0xffff0000, RZ, 0xc0, !PT ;  /* 0xffff000004047812 */ /* 0x000fe200078ec0ff */
[----:B------:R-:W-:Y:S01]  /*32a0*/  FMUL.FTZ R7, R15, R79 ;  /* 0x0000004f0f077220 */ /* 0x000fe20000410000 */
[----:B------:R-:W-:Y:S01]  /*32b0*/  FMUL.FTZ R71, R25, R78 ;  /* 0x0000004e19477220 */ /* 0x000fe20000410000 */
[----:B------:R-:W-:Y:S01]  /*32c0*/  FMUL.FTZ R15, R15, R68 ;  /* 0x000000440f0f7220 */ /* 0x000fe20000410000 */
[----:B------:R-:W-:-:S02]  /*32d0*/  IMAD.U32 R70, R70, 0x10000, RZ ;  /* 0x0001000046467824 */ /* 0x000fc400078e00ff */
[-C--:B------:R-:W-:Y:S01]  /*32e0*/  FMUL.FTZ R25, R25, R67.reuse ;  /* 0x0000004319197220 */ /* 0x080fe20000410000 */
[----:B------:R-:W-:Y:S01]  /*32f0*/  FFMA.FTZ R81, R6, R66, -R81 ;  /* 0x0000004206517223 */ /* 0x000fe20000010851 */
[----:B------:R-:W-:Y:S01]  /*3300*/  FFMA.FTZ R68, R14, R68, -R7 ;  /* 0x000000440e447223 */ /* 0x000fe20000010807 */
[----:B------:R-:W-:Y:S01]  /*3310*/  FFMA.FTZ R71, R24, R67, -R71 ;  /* 0x0000004318477223 */ /* 0x000fe20000010847 */
[----:B------:R-:W-:Y:S01]  /*3320*/  FFMA.FTZ R15, R14, R79, R15 ;  /* 0x0000004f0e0f7223 */ /* 0x000fe2000001000f */
[C---:B------:R-:W-:Y:S01]  /*3330*/  FMUL.FTZ R6, R4.reuse, R70 ;  /* 0x0000004604067220 */ /* 0x040fe20000410000 */
[----:B------:R-:W-:Y:S01]  /*3340*/  FMUL.FTZ R7, R4, R26 ;  /* 0x0000001a04077220 */ /* 0x000fe20000410000 */
[----:B------:R-:W-:Y:S02]  /*3350*/  FFMA.FTZ R24, R24, R78, R25 ;  /* 0x0000004e18187223 */ /* 0x000fe40000010019 */
        /* <DEDUP_REMOVED lines=8> */
.L_x_2689:
[----:B------:R-:W-:Y:S05]  /*33e0*/  BSYNC B2 ;  /* 0x0000000000027941 */ /* 0x000fea0003800000 */
.L_x_2688:
[----:B--2---:R1:W-:Y:S02]  /*33f0*/  STG.E.128 desc[UR42][R12.64], R4 ;  /* 0x000000040c007986 */ /* 0x0043e4000c101d2a */
.L_x_2687:
[----:B------:R-:W-:Y:S05]  /*3400*/  BSYNC B1 ;  /* 0x0000000000017941 */ /* 0x000fea0003800000 */
.L_x_2686:
        /* <DEDUP_REMOVED lines=56> */
.L_x_2691:
[----:B------:R-:W-:Y:S05]  /*3790*/  BSYNC B1 ;  /* 0x0000000000017941 */ /* 0x000fea0003800000 */
.L_x_2690:
[----:B-1----:R1:W-:Y:S01]  /*37a0*/  STG.E.128 desc[UR42][R12.64+0x40], R4 ;  /* 0x000040040c007986 */ /* 0x0023e2000c101d2a */
[----:B------:R-:W-:Y:S05]  /*37b0*/  BRA `(.L_x_2685) ;  /* 0x0000000c00387947 */ /* 0x000fea0003800000 */
.L_x_2679:
[----:B------:R-:W-:Y:S01]  /*37c0*/  IMAD R75, R41, -0x40, R40 ;  /* 0xffffffc0294b7824 */ /* 0x000fe200078e0228 */
[----:B------:R-:W-:-:S04]  /*37d0*/  ISETP.GE.AND P4, PT, R16, R69, PT ;  /* 0x000000451000720c */ /* 0x000fc80003f86270 */
[----:B------:R-:W-:-:S04]  /*37e0*/  VIMNMX R75, R75, 0x40, PT ;  /* 0x000000404b4b7848 */ /* 0x000fc80003fe0100 */
[----:B------:R-:W-:-:S13]  /*37f0*/  ISETP.GE.OR P3, PT, R184, R75, P4 ;  /* 0x0000004bb800720c */ /* 0x000fda0002766670 */
[----:B------:R-:W0:Y:S01]  /*3800*/  @!P3 LDC.64 R10, c[0x0][0x3e8] ;  /* 0x0000fa00ff0abb82 */ /* 0x000e220000000a00 */
[----:B------:R-:W-:Y:S01]  /*3810*/  @!P3 IADD3 R6, P5, R32, R4, RZ ;  /* 0x000000042006b210 */ /* 0x000fe20007fbe0ff */
[----:B------:R-:W-:Y:S02]  /*3820*/  @!P3 IMAD R4, R56, R41, RZ ;  /* 0x000000293804b224 */ /* 0x000fe400078e02ff */
[----:B------:R-:W-:Y:S02]  /*3830*/  @!P3 IMAD.MOV.U32 R5, RZ, RZ, R45 ;  /* 0x000000ffff05b224 */ /* 0x000fe400078e002d */
[----:B------:R-:W-:Y:S02]  /*3840*/  @!P3 IMAD R25, R68, R55, R4 ;  /* 0x000000374419b224 */ /* 0x000fe400078e0204 */
[----:B------:R-:W1:Y:S01]  /*3850*/  @!P3 LDC.64 R12, c[0x0][0x400] ;  /* 0x00010000ff0cbb82 */ /* 0x000e620000000a00 */
[----:B------:R-:W-:Y:S02]  /*3860*/  @!P3 IMAD.MOV.U32 R4, RZ, RZ, R36 ;  /* 0x000000ffff04b224 */ /* 0x000fe400078e0024 */
[----:B------:R-:W-:-:S02]  /*3870*/  @!P3 IMAD.X R7, R70, 0x1, R48, P5 ;  /* 0x000000014607b824 */ /* 0x000fc400028e0630 */
[----:B------:R-:W-:Y:S01]  /*3880*/  @!P3 IMAD.WIDE.U32 R8, R41, R55, R4 ;  /* 0x000000372908b225 */ /* 0x000fe200078e0004 */
[----:B------:R-:W-:-:S03]  /*3890*/  CS2R R4, SRZ ;  /* 0x0000000000047805 */ /* 0x000fc6000001ff00 */
[----:B------:R-:W-:Y:S01]  /*38a0*/  @!P3 IMAD.IADD R9, R25, 0x1, R9 ;  /* 0x000000011909b824 */ /* 0x000fe200078e0209 */
[----:B0-----:R-:W-:-:S04]  /*38b0*/  @!P3 LEA R10, P5, R6, R10, 0x1 ;  /* 0x0000000a060ab211 */ /* 0x001fc800078a08ff */
[----:B------:R-:W-:Y:S02]  /*38c0*/  @!P3 LEA.HI.X R11, R6, R11, R7, 0x1, P5 ;  /* 0x0000000b060bb211 */ /* 0x000fe400028f0c07 */
[----:B------:R-:W-:Y:S02]  /*38d0*/  CS2R R6, SRZ ;  /* 0x0000000000067805 */ /* 0x000fe4000001ff00 */
[----:B-1----:R-:W-:-:S04]  /*38e0*/  @!P3 LEA R12, P5, R8, R12, 0x1 ;  /* 0x0000000c080cb211 */ /* 0x002fc800078a08ff */
[----:B------:R0:W2:Y:S01]  /*38f0*/  @!P3 LDG.E.128 R4, desc[UR42][R10.64] ;  /* 0x0000002a0a04b981 */ /* 0x0000a2000c1e1d00 */
[----:B------:R-:W-:Y:S02]  /*3900*/  @!P3 LEA.HI.X R13, R8, R13, R9, 0x1, P5 ;  /* 0x0000000d080db211 */ /* 0x000fe400028f0c09 */
[----:B------:R-:W-:Y:S02]  /*3910*/  CS2R R8, SRZ ;  /* 0x0000000000087805 */ /* 0x000fe4000001ff00 */
[----:B0-----:R-:W-:-:S06]  /*3920*/  CS2R R10, SRZ ;  /* 0x00000000000a7805 */ /* 0x001fcc000001ff00 */
[----:B------:R-:W3:Y:S01]  /*3930*/  @!P3 LDG.E.128 R8, desc[UR42][R12.64] ;  /* 0x0000002a0c08b981 */ /* 0x000ee2000c1e1d00 */
[----:B------:R-:W-:-:S06]  /*3940*/  UISETP.NE.AND UP0, UPT, UR37, 0x3, UPT ;  /* 0x000000032500788c */ /* 0x000fcc000bf05270 */
[----:B------:R-:W-:Y:S01]  /*3950*/  PLOP3.LUT P3, PT, PT, PT, UP0, 0x80, 0x0 ;  /* 0x000000000000781c */ /* 0x000fe20003f6f008 */
[----:B--2---:R-:W-:Y:S02]  /*3960*/  IMAD.MOV.U32 R25, RZ, RZ, R6 ;  /* 0x000000ffff197224 */ /* 0x004fe400078e0006 */
[----:B------:R-:W-:Y:S02]  /*3970*/  IMAD.MOV.U32 R26, RZ, RZ, R7 ;  /* 0x000000ffff1a7224 */ /* 0x000fe400078e0007 */
[----:B------:R-:W-:Y:S02]  /*3980*/  IMAD.MOV.U32 R69, RZ, RZ, R5 ;  /* 0x000000ffff457224 */ /* 0x000fe400078e0005 */
[----:B------:R-:W-:Y:S01]  /*3990*/  IMAD.MOV.U32 R68, RZ, RZ, R4 ;  /* 0x000000ffff447224 */ /* 0x000fe200078e0004 */
[----:B------:R-:W-:Y:S02]  /*39a0*/  PRMT R92, R26, 0x7610, R92 ;  /* 0x000076101a5c7816 */ /* 0x000fe4000000005c */
[----:B------:R-:W-:-:S02]  /*39b0*/  PRMT R88, R25, 0x5410, R69 ;  /* 0x0000541019587816 */ /* 0x000fc40000000045 */
        /* <DEDUP_REMOVED lines=9> */
.L_x_2692:
[----:B------:R-:W-:Y:S01]  /*3a50*/  IMAD R74, R185, 0x8, R2 ;  /* 0x00000008b94a7824 */ /* 0x000fe200078e0202 */
[----:B------:R-:W-:Y:S01]  /*3a60*/  SHF.L.U32 R77, R187, 0x1f, RZ ;  /* 0x0000001fbb4d7819 */ /* 0x000fe200000006ff */
[----:B------:R-:W-:Y:S03]  /*3a70*/  BSSY B1, `(.L_x_2693) ;  /* 0x0000003000017945 */ /* 0x000fe60003800000 */
[----:B------:R-:W0:Y:S02]  /*3a80*/  SYNCS.PHASECHK.TRANS64.TRYWAIT P5, [R74+URZ+0x28c90], R77 ;  /* 0x028c904d4a0075a7 */ /* 0x000e2400080a017f */
[----:B0-----:R-:W-:Y:S05]  /*3a90*/  @!P5 BRA `(.L_x_2694) ;  /* 0x0000020000b8d947 */ /* 0x001fea0003800000 */
.L_x_3082:
[----:B------:R-:W-:Y:S05]  /*3aa0*/  BSYNC B1 ;  /* 0x0000000000017941 */ /* 0x000fea0003800000 */
.L_x_2693:
[----:B------:R-:W-:Y:S01]  /*3ab0*/  ISETP.GE.OR P5, PT, R184, R75, P0 ;  /* 0x0000004bb800720c */ /* 0x000fe200007a6670 */
        /* <DEDUP_REMOVED lines=12> */
[----:B------:R-:W-:Y:S02]  /*3b80*/  ISETP.NE.AND P6, PT, R73, RZ, PT ;  /* 0x000000ff4900720c */ /* 0x000fe40003fc5270 */
[----:B------:R-:W-:-:S04]  /*3b90*/  LEA R70, P5, R71, R66, 0x1 ;  /* 0x0000004247467211 */ /* 0x000fc800078a08ff */
[----:B------:R-:W-:Y:S01]  /*3ba0*/  LEA.HI.X R71, R71, R67, R82, 0x1, P5 ;  /* 0x0000004347477211 */ /* 0x000fe200028f0c52 */
[----:B-1----:R-:W-:-:S05]  /*3bb0*/  IMAD.IADD R12, R80, 0x1, -R51 ;  /* 0x00000001500c7824 */ /* 0x002fca00078e0a33 */
[----:B------:R-:W-:-:S04]  /*3bc0*/  SEL R12, R51, R12, !P6 ;  /* 0x0000000c330c7207 */ /* 0x000fc80007000000 */
[----:B------:R-:W-:-:S04]  /*3bd0*/  SHF.R.S32.HI R13, RZ, 0x1f, R12 ;  /* 0x0000001fff0d7819 */ /* 0x000fc8000001140c */
[----:B------:R-:W-:-:S04]  /*3be0*/  LEA.HI R13, R13, R12, RZ, 0x4 ;  /* 0x0000000c0d0d7211 */ /* 0x000fc800078f20ff */
[----:B------:R-:W-:-:S04]  /*3bf0*/  SHF.R.S32.HI R13, RZ, 0x4, R13 ;  /* 0x00000004ff0d7819 */ /* 0x000fc8000001140d */
[----:B------:R-:W-:-:S05]  /*3c00*/  LEA.HI.SX32 R13, R62, R13, 0x1d ;  /* 0x0000000d3e0d7211 */ /* 0x000fca00078feaff */
[----:B------:R-:W-:Y:S02]  /*3c10*/  IMAD.SHL.U32 R79, R13, 0x8, RZ ;  /* 0x000000080d4f7824 */ /* 0x000fe400078e00ff */
[----:B------:R-:W-:-:S03]  /*3c20*/  IMAD.IADD R13, R3, 0x1, R27 ;  /* 0x00000001030d7824 */ /* 0x000fc600078e021b */
[----:B------:R-:W-:Y:S01]  /*3c30*/  LOP3.LUT R12, R57, 0x38, R79, 0xf8, !PT ;  /* 0x00000038390c7812 */ /* 0x000fe200078ef84f */
[----:B------:R-:W-:-:S03]  /*3c40*/  IMAD R13, R13, 0x2, R2 ;  /* 0x000000020d0d7824 */ /* 0x000fc600078e0202 */
[----:B------:R-:W-:-:S05]  /*3c50*/  LOP3.LUT R12, R12, R53, RZ, 0x3c, !PT ;  /* 0x000000350c0c7212 */ /* 0x000fca00078e3cff */
[----:B------:R-:W-:-:S04]  /*3c60*/  IMAD R12, R203, 0x200, R12 ;  /* 0x00000200cb0c7824 */ /* 0x000fc800078e020c */
[----:B------:R-:W-:Y:S02]  /*3c70*/  IMAD.IADD R27, R27, 0x1, R12 ;  /* 0x000000011b1b7824 */ /* 0x000fe400078e020c */
[----:B------:R-:W1:Y:S02]  /*3c80*/  LDS.128 R12, [R13+0x22400] ;  /* 0x022400000d0c7984 */ /* 0x000e640000000c00 */
[----:B------:R-:W-:-:S06]  /*3c90*/  IMAD R27, R27, 0x2, R2 ;  /* 0x000000021b1b7824 */ /* 0x000fcc00078e0202 */
[----:B------:R-:W2:Y:S01]  /*3ca0*/  LDS.128 R24, [R27+0x22400] ;  /* 0x022400001b187984 */ /* 0x000ea20000000c00 */
[----:B------:R-:W-:Y:S05]  /*3cb0*/  @P4 BRA `(.L_x_2696) ;  /* 0x0000000400684947 */ /* 0x000fea0003800000 */
[----:B------:R-:W-:Y:S02]  /*3cc0*/  SHF.R.U32.HI R87, RZ, 0x10, R9 ;  /* 0x00000010ff577819 */ /* 0x000fe40000011609 */
[----:B------:R-:W-:Y:S02]  /*3cd0*/  SHF.R.U32.HI R82, RZ, 0x10, R5 ;  /* 0x00000010ff527819 */ /* 0x000fe40000011605 */
[----:B------:R-:W-:Y:S01]  /*3ce0*/  SHF.R.U64 R83, R6, 0x10, R7 ;  /* 0x0000001006537819 */ /* 0x000fe20000001207 */
[----:B-1----:R-:W-:Y:S01]  /*3cf0*/  IMAD.U32 R6, R12, 0x10000, RZ ;  /* 0x000100000c067824 */ /* 0x002fe200078e00ff */
[----:B------:R-:W-:Y:S02]  /*3d00*/  PRMT R87, R84, 0x5410, R87 ;  /* 0x0000541054577816 */ /* 0x000fe40000000057 */
[----:B------:R-:W-:Y:S01]  /*3d10*/  SHF.R.U32.HI R85, RZ, 0x10, R7 ;  /* 0x00000010ff557819 */ /* 0x000fe20000011607 */
[----:B------:R-:W-:Y:S01]  /*3d20*/  IMAD.U32 R7, R13, 0x10000, RZ ;  /* 0x000100000d077824 */ /* 0x000fe200078e00ff */
[----:B------:R-:W-:Y:S01]  /*3d30*/  SHF.R.U64 R86, R8, 0x10, R9 ;  /* 0x0000001008567819 */ /* 0x000fe20000001209 */
[----:B------:R-:W-:Y:S01]  /*3d40*/  IMAD.U32 R9, R15, 0x10000, RZ ;  /* 0x000100000f097824 */ /* 0x000fe200078e00ff */
[----:B------:R-:W-:Y:S01]  /*3d50*/  LOP3.LUT R8, R13, 0xffff0000, RZ, 0xc0, !PT ;  /* 0xffff00000d087812 */ /* 0x000fe200078ec0ff */
[----:B--2---:R-:W-:Y:S01]  /*3d60*/  IMAD.U32 R13, R25, 0x10000, RZ ;  /* 0x00010000190d7824 */ /* 0x004fe200078e00ff */
[----:B------:R-:W-:-:S02]  /*3d70*/  PRMT R82, R88, 0x5432, R82 ;  /* 0x0000543258527816 */ /* 0x000fc40000000052 */
[----:B------:R-:W-:Y:S01]  /*3d80*/  PRMT R83, R88, 0x5410, R83 ;  /* 0x0000541058537816 */ /* 0x000fe20000000053 */
[----:B------:R-:W-:Y:S01]  /*3d90*/  IMAD.U32 R88, R87, 0x10000, RZ ;  /* 0x0001000057587824 */ /* 0x000fe200078e00ff */
[--C-:B------:R-:W-:Y:S02]  /*3da0*/  SHF.R.U32.HI R90, RZ, 0x10, R11.reuse ;  /* 0x00000010ff5a7819 */ /* 0x100fe4000001160b */
[----:B------:R-:W-:Y:S01]  /*3db0*/  SHF.R.U64 R89, R10, 0x10, R11 ;  /* 0x000000100a597819 */ /* 0x000fe2000000120b */
[----:B------:R-:W-:Y:S01]  /*3dc0*/  IMAD.U32 R11, R24, 0x10000, RZ ;  /* 0x00010000180b7824 */ /* 0x000fe200078e00ff */
[----:B------:R-:W-:Y:S01]  /*3dd0*/  PRMT R85, R92, 0x5410, R85 ;  /* 0x000054105c557816 */ /* 0x000fe20000000055 */
[----:B------:R-:W-:Y:S01]  /*3de0*/  FMUL.FTZ R92, R13, R88 ;  /* 0x000000580d5c7220 */ /* 0x000fe20000410000 */
[----:B------:R-:W-:Y:S01]  /*3df0*/  PRMT R86, R84, 0x5432, R86 ;  /* 0x0000543254567816 */ /* 0x000fe20000000056 */
[----:B------:R-:W-:Y:S01]  /*3e00*/  IMAD.U32 R84, R82, 0x10000, RZ ;  /* 0x0001000052547824 */ /* 0x000fe200078e00ff */
[----:B------:R-:W-:-:S02]  /*3e10*/  PRMT R90, R91, 0x5432, R90 ;  /* 0x000054325b5a7816 */ /* 0x000fc4000000005a */
[----:B------:R-:W-:Y:S01]  /*3e20*/  PRMT R89, R91, 0x5410, R89 ;  /* 0x000054105b597816 */ /* 0x000fe20000000059 */
[-C--:B------:R-:W-:Y:S01]  /*3e30*/  FMUL.FTZ R94, R13, R84.reuse ;  /* 0x000000540d5e7220 */ /* 0x080fe20000410000 */
[----:B------:R-:W-:Y:S01]  /*3e40*/  LOP3.LUT R10, R15, 0xffff0000, RZ, 0xc0, !PT ;  /* 0xffff00000f0a7812 */ /* 0x000fe200078ec0ff */
[----:B------:R-:W-:Y:S01]  /*3e50*/  FFMA.FTZ R91, R7, R84, -R92 ;  /* 0x00000054075b7223 */ /* 0x000fe2000001085c */
[----:B------:R-:W-:Y:S01]  /*3e60*/  IMAD.U32 R15, R27, 0x10000, RZ ;  /* 0x000100001b0f7824 */ /* 0x000fe200078e00ff */
[----:B------:R-:W-:Y:S01]  /*3e70*/  LOP3.LUT R25, R25, 0xffff0000, RZ, 0xc0, !PT ;  /* 0xffff000019197812 */ /* 0x000fe200078ec0ff */
[----:B------:R-:W-:Y:S01]  /*3e80*/  IMAD.U32 R92, R90, 0x10000, RZ ;  /* 0x000100005a5c7824 */ /* 0x000fe200078e00ff */
[----:B------:R-:W-:Y:S01]  /*3e90*/  LOP3.LUT R87, R87, 0xffff0000, RZ, 0xc0, !PT ;  /* 0xffff000057577812 */ /* 0x000fe200078ec0ff */
[----:B------:R-:W-:Y:S01]  /*3ea0*/  IMAD.U32 R84, R85, 0x10000, RZ ;  /* 0x0001000055547824 */ /* 0x000fe200078e00ff */
[----:B------:R-:W-:Y:S01]  /*3eb0*/  LOP3.LUT R82, R82, 0xffff0000, RZ, 0xc0, !PT ;  /* 0xffff000052527812 */ /* 0x000fe200078ec0ff */
[----:B------:R-:W-:Y:S01]  /*3ec0*/  FFMA.FTZ R94, R7, R88, R94 ;  /* 0x00000058075e7223 */ /* 0x000fe2000001005e */
[----:B------:R-:W-:Y:S01]  /*3ed0*/  SHF.R.U64 R81, R4, 0x10, R5 ;  /* 0x0000001004517819 */ /* 0x000fe20000001205 */
[----:B------:R-:W-:Y:S01]  /*3ee0*/  FMUL.FTZ R88, R15, R92 ;  /* 0x0000005c0f587220 */ /* 0x000fe20000410000 */
[----:B------:R-:W-:Y:S01]  /*3ef0*/  LOP3.LUT R27, R27, 0xffff0000, RZ, 0xc0, !PT ;  /* 0xffff00001b1b7812 */ /* 0x000fe200078ec0ff */
[----:B------:R-:W-:Y:S01]  /*3f00*/  FMUL.FTZ R15, R15, R84 ;  /* 0x000000540f0f7220 */ /* 0x000fe20000410000 */
[----:B------:R-:W-:Y:S01]  /*3f10*/  LOP3.LUT R90, R90, 0xffff0000, RZ, 0xc0, !PT ;  /* 0xffff00005a5a7812 */ /* 0x000fe200078ec0ff */
[CC--:B------:R-:W-:Y:S01]  /*3f20*/  FMUL.FTZ R13, R25.reuse, R87.reuse ;  /* 0x00000057190d7220 */ /* 0x0c0fe20000410000 */
[----:B------:R-:W-:Y:S01]  /*3f30*/  FMUL.FTZ R25, R25, R82 ;  /* 0x0000005219197220 */ /* 0x000fe20000410000 */
[----:B------:R-:W-:Y:S01]  /*3f40*/  PRMT R81, R93, 0x5410, R81 ;  /* 0x000054105d517816 */ /* 0x000fe20000000051 */
[----:B------:R-:W-:Y:S01]  /*3f50*/  FFMA.FTZ R88, R9, R84, -R88 ;  /* 0x0000005409587223 */ /* 0x000fe20000010858 */
[----:B------:R-:W-:Y:S01]  /*3f60*/  LOP3.LUT R85, R85, 0xffff0000, RZ, 0xc0, !PT ;  /* 0xffff000055557812 */ /* 0x000fe200078ec0ff */
[----:B------:R-:W-:Y:S01]  /*3f70*/  FFMA.FTZ R92, R9, R92, R15 ;  /* 0x0000005c095c7223 */ /* 0x000fe2000001000f */
[----:B------:R-:W-:Y:S01]  /*3f80*/  FMUL.FTZ R9, R27, R90 ;  /* 0x0000005a1b097220 */ /* 0x000fe20000410000 */
[C---:B------:R-:W-:Y:S01]  /*3f90*/  FFMA.FTZ R82, R8.reuse, R82, -R13 ;  /* 0x0000005208527223 */ /* 0x040fe2000001080d */
[----:B------:R-:W-:Y:S01]  /*3fa0*/  FFMA.FTZ R87, R8, R87, R25 ;  /* 0x0000005708577223 */ /* 0x000fe20000010019 */
[----:B------:R-:W-:-:S02]  /*3fb0*/  IMAD.U32 R8, R86, 0x10000, RZ ;  /* 0x0001000056087824 */ /* 0x000fc400078e00ff */
[-C--:B------:R-:W-:Y:S01]  /*3fc0*/  FMUL.FTZ R27, R27, R85.reuse ;  /* 0x000000551b1b7220 */ /* 0x080fe20000410000 */
[----:B------:R-:W-:Y:S02]  /*3fd0*/  IMAD.U32 R7, R81, 0x10000, RZ ;  /* 0x0001000051077824 */ /* 0x000fe400078e00ff */
[----:B------:R-:W-:Y:S01]  /*3fe0*/  FFMA.FTZ R85, R10, R85, -R9 ;  /* 0x000000550a557223 */ /* 0x000fe20000010809 */
[----:B------:R-:W-:Y:S01]  /*3ff0*/  LOP3.LUT R24, R24, 0xffff0000, RZ, 0xc0, !PT ;  /* 0xffff000018187812 */ /* 0x000fe200078ec0ff */
[C---:B------:R-:W-:Y:S01]  /*4000*/  FMUL.FTZ R13, R11.reuse, R8 ;  /* 0x000000080b0d7220 */ /* 0x040fe20000410000 */
[----:B------:R-:W-:Y:S01]  /*4010*/  LOP3.LUT R9, R86, 0xffff0000, RZ, 0xc0, !PT ;  /* 0xffff000056097812 */ /* 0x000fe200078ec0ff */
[-C--:B------:R-:W-:Y:S01]  /*4020*/  FMUL.FTZ R11, R11, R7.reuse ;  /* 0x000000070b0b7220 */ /* 0x080fe20000410000 */
[----:B------:R-:W-:Y:S01]  /*4030*/  LOP3.LUT R81, R81, 0xffff0000, RZ, 0xc0, !PT ;  /* 0xffff000051517812 */ /* 0x000fe200078ec0ff */
[----:B------:R-:W-:Y:S01]  /*4040*/  FFMA.FTZ R13, R6, R7, -R13 ;  /* 0x00000007060d7223 */ /* 0x000fe2000001080d */
[----:B------:R-:W-:Y:S01]  /*4050*/  LOP3.LUT R12, R12, 0xffff0000, RZ, 0xc0, !PT ;  /* 0xffff00000c0c7812 */ /* 0x000fe200078ec0ff */
[----:B------:R-:W-:Y:S01]  /*4060*/  FMUL.FTZ R15, R24, R9 ;  /* 0x00000009180f7220 */ /* 0x000fe20000410000 */
[----:B------:R-:W-:-:S02]  /*4070*/  IMAD.U32 R5, R26, 0x10000, RZ ;  /* 0x000100001a057824 */ /* 0x000fc400078e00ff */
[----:B------:R-:W-:Y:S01]  /*4080*/  FFMA.FTZ R11, R6, R8, R11 ;  /* 0x00000008060b7223 */ /* 0x000fe2000001000b */
[-C--:B------:R-:W-:Y:S01]  /*4090*/  FMUL.FTZ R25, R24, R81.reuse ;  /* 0x0000005118197220 */ /* 0x080fe20000410000 */
[----:B------:R-:W-:Y:S01]  /*40a0*/  IMAD.U32 R7, R89, 0x10000, RZ ;  /* 0x0001000059077824 */ /* 0x000fe200078e00ff */
[----:B------:R-:W-:Y:S01]  /*40b0*/  LOP3.LUT R26, R26, 0xffff0000, RZ, 0xc0, !PT ;  /* 0xffff00001a1a7812 */ /* 0x000fe200078ec0ff */
[----:B------:R-:W-:Y:S01]  /*40c0*/  IMAD.U32 R6, R83, 0x10000, RZ ;  /* 0x0001000053067824 */ /* 0x000fe200078e00ff */
[----:B------:R-:W-:Y:S01]  /*40d0*/  LOP3.LUT R89, R89, 0xffff0000, RZ, 0xc0, !PT ;  /* 0xffff000059597812 */ /* 0x000fe200078ec0ff */
[----:B------:R-:W-:Y:S01]  /*40e0*/  FFMA.FTZ R8, R12, R81, -R15 ;  /* 0x000000510c087223 */ /* 0x000fe2000001080f */
[----:B------:R-:W-:Y:S01]  /*40f0*/  LOP3.LUT R83, R83, 0xffff0000, RZ, 0xc0, !PT ;  /* 0xffff000053537812 */ /* 0x000fe200078ec0ff */
[----:B------:R-:W-:Y:S02]  /*4100*/  IMAD.U32 R4, R14, 0x10000, RZ ;  /* 0x000100000e047824 */ /* 0x000fe400078e00ff */
[----:B------:R-:W-:Y:S01]  /*4110*/  FFMA.FTZ R27, R10, R90, R27 ;  /* 0x0000005a0a1b7223 */ /* 0x000fe2000001001b */
[----:B------:R-:W-:Y:S01]  /*4120*/  FFMA.FTZ R12, R12, R9, R25 ;  /* 0x000000090c0c7223 */ /* 0x000fe20000010019 */
[----:B------:R-:W-:Y:S01]  /*4130*/  LOP3.LUT R14, R14, 0xffff0000, RZ, 0xc0, !PT ;  /* 0xffff00000e0e7812 */ /* 0x000fe200078ec0ff */
[C---:B------:R-:W-:Y:S01]  /*4140*/  FMUL.FTZ R9, R5.reuse, R7 ;  /* 0x0000000705097220 */ /* 0x040fe20000410000 */
[-C--:B------:R-:W-:Y:S01]  /*4150*/  FMUL.FTZ R10, R5, R6.reuse ;  /* 0x00000006050a7220 */ /* 0x080fe20000410000 */
        /* <DEDUP_REMOVED lines=11> */
[----:B------:R-:W-:Y:S01]  /*4210*/  IMAD.MOV.U32 R12, RZ, RZ, R5 ;  /* 0x000000ffff0c7224 */ /* 0x000fe200078e0005 */
[----:B------:R-:W-:Y:S02]  /*4220*/  F2FP.BF16.F32.PACK_AB R25, R87, R94 ;  /* 0x0000005e5719723e */ /* 0x000fe400000010ff */
[----:B------:R-:W-:Y:S02]  /*4230*/  F2FP.BF16.F32.PACK_AB R27, R27, R92 ;  /* 0x0000005c1b1b723e */ /* 0x000fe400000010ff */
[----:B------:R-:W-:-:S02]  /*4240*/  F2FP.BF16.F32.PACK_AB R14, R4, R9 ;  /* 0x00000009040e723e */ /* 0x000fc400000010ff */
[----:B------:R-:W-:-:S07]  /*4250*/  F2FP.BF16.F32.PACK_AB R26, R89, R10 ;  /* 0x0000000a591a723e */ /* 0x000fce00000010ff */
.L_x_2696:
[----:B------:R-:W-:Y:S05]  /*4260*/  BSYNC B1 ;  /* 0x0000000000017941 */ /* 0x000fea0003800000 */
.L_x_2695:
[----:B-1----:R3:W-:Y:S01]  /*4270*/  STG.E.128 desc[UR42][R70.64], R12 ;  /* 0x0000000c46007986 */ /* 0x0027e2000c101d2a */
[----:B------:R-:W-:-:S13]  /*4280*/  ISETP.GE.AND P4, PT, R79, R80, PT ;  /* 0x000000504f00720c */ /* 0x000fda0003f86270 */
[----:B------:R-:W-:Y:S05]  /*4290*/  @P4 BRA `(.L_x_2685) ;  /* 0x0000000000804947 */ /* 0x000fea0003800000 */
[--C-:B------:R-:W-:Y:S02]  /*42a0*/  IADD3 R68, P4, P5, R20, R68, R79.reuse ;  /* 0x0000004414447210 */ /* 0x100fe40007d9e04f */
[----:B------:R-:W-:-:S04]  /*42b0*/  SHF.R.S32.HI R79, RZ, 0x1f, R79 ;  /* 0x0000001fff4f7819 */ /* 0x000fc8000001144f */
[----:B------:R-:W-:Y:S02]  /*42c0*/  IADD3.X R79, R65, R78, R79, P4, P5 ;  /* 0x0000004e414f7210 */ /* 0x000fe400027ea44f */
[----:B------:R-:W-:-:S04]  /*42d0*/  LEA R66, P4, R68, R66, 0x1 ;  /* 0x0000004244427211 */ /* 0x000fc800078808ff */
[----:B------:R-:W-:-:S05]  /*42e0*/  LEA.HI.X R67, R68, R67, R79, 0x1, P4 ;  /* 0x0000004344437211 */ /* 0x000fca00020f0c4f */
[----:B--2---:R4:W-:Y:S01]  /*42f0*/  STG.E.128 desc[UR42][R66.64], R24 ;  /* 0x0000001842007986 */ /* 0x0049e2000c101d2a */
[----:B------:R-:W-:Y:S05]  /*4300*/  BRA `(.L_x_2685) ;  /* 0x0000000000647947 */ /* 0x000fea0003800000 */
.L_x_2678:
[----:B------:R-:W-:-:S06]  /*4310*/  UISETP.NE.AND UP0, UPT, UR37, 0x3, UPT ;  /* 0x000000032500788c */ /* 0x000fcc000bf05270 */
[----:B------:R-:W-:-:S13]  /*4320*/  PLOP3.LUT P3, PT, PT, PT, UP0, 0x80, 0x0 ;  /* 0x000000000000781c */ /* 0x000fda0003f6f008 */
[----:B------:R-:W-:Y:S05]  /*4330*/  @!P3 BRA `(.L_x_2697) ;  /* 0x000000000004b947 */ /* 0x000fea0003800000 */
[----:B------:R-:W-:Y:S01]  /*4340*/  BPT.TRAP 0x1 ;  /* 0x000000040000795c */ /* 0x000fe20000300000 */
.L_x_2697:
[----:B------:R-:W-:Y:S01]  /*4350*/  IMAD R74, R185, 0x8, R2 ;  /* 0x00000008b94a7824 */ /* 0x000fe200078e0202 */
[----:B------:R-:W-:Y:S01]  /*4360*/  SHF.L.U32 R77, R187, 0x1f, RZ ;  /* 0x0000001fbb4d7819 */ /* 0x000fe200000006ff */
[----:B------:R-:W-:Y:S01]  /*4370*/  IMAD R75, R41, -0x40, R40 ;  /* 0xffffffc0294b7824 */ /* 0x000fe200078e0228 */
[----:B------:R-:W-:Y:S02]  /*4380*/  BSSY B1, `(.L_x_2698) ;  /* 0x0000005000017945 */ /* 0x000fe40003800000 */
[----:B------:R-:W0:Y:S02]  /*4390*/  SYNCS.PHASECHK.TRANS64.TRYWAIT P5, [R74+URZ+0x28c90], R77 ;  /* 0x028c904d4a0075a7 */ /* 0x000e2400080a017f */
[----:B------:R-:W-:-:S04]  /*43a0*/  VIMNMX R75, R75, 0x40, PT ;  /* 0x000000404b4b7848 */ /* 0x000fc80003fe0100 */
[----:B------:R-:W-:Y:S01]  /*43b0*/  ISETP.GE.AND P4, PT, R184, R75, PT ;  /* 0x0000004bb800720c */ /* 0x000fe20003f86270 */
[----:B0-----:R-:W-:-:S12]  /*43c0*/  @!P5 BRA `(.L_x_2699) ;  /* 0x000001f80080d947 */ /* 0x001fd80003800000 */
.L_x_3083:
[----:B------:R-:W-:Y:S05]  /*43d0*/  BSYNC B1 ;  /* 0x0000000000017941 */ /* 0x000fea0003800000 */
.L_x_2698:
[----:B------:R-:W-:Y:S05]  /*43e0*/  @P4 BRA `(.L_x_2685) ;  /* 0x00000000002c4947 */ /* 0x000fea0003800000 */
[----:B------:R-:W-:Y:S01]  /*43f0*/  @!P1 LOP3.LUT P4, RZ, R195, 0x4, RZ, 0xc0, !PT ;  /* 0x00000004c3ff9812 */ /* 0x000fe2000788c0ff */
[----:B------:R-:W-:Y:S01]  /*4400*/  @!P1 VIADD R4, R50, 0x20 ;  /* 0x0000002032049836 */ /* 0x000fe20000000000 */
[----:B------:R-:W-:Y:S02]  /*4410*/  PLOP3.LUT P5, PT, PT, PT, PT, 0x8, 0x0 ;  /* 0x000000000000781c */ /* 0x000fe40003fae170 */
[----:B------:R-:W-:-:S13]  /*4420*/  @!P1 PLOP3.LUT P5, PT, P4, PT, PT, 0x80, 0x0 ;  /* 0x000000000000981c */ /* 0x000fda00027af070 */
[----:B------:R-:W-:-:S04]  /*4430*/  @P5 VIADD R4, R50, 0xffffffe0 ;  /* 0xffffffe032045836 */ /* 0x000fc80000000000 */
[----:B------:R-:W-:Y:S02]  /*4440*/  @!P1 IMAD.IADD R27, R27, 0x1, R4 ;  /* 0x000000011b1b9824 */ /* 0x000fe400078e0204 */
[----:B------:R-:W1:Y:S02]  /*4450*/  @!P0 LDS.128 R4, [R26+0x22400] ;  /* 0x022400001a048984 */ /* 0x000e640000000c00 */
[----:B------:R-:W-:-:S06]  /*4460*/  @!P1 IMAD R8, R27, 0x2, R2 ;  /* 0x000000021b089824 */ /* 0x000fcc00078e0202 */
[----:B------:R-:W2:Y:S04]  /*4470*/  @!P1 LDS.128 R8, [R8+0x22400] ;  /* 0x0224000008089984 */ /* 0x000ea80000000c00 */
[----:B-1----:R1:W-:Y:S04]  /*4480*/  @!P0 STG.E.128 desc[UR42][R12.64], R4 ;  /* 0x000000040c008986 */ /* 0x0023e8000c101d2a */
[----:B--2---:R1:W-:Y:S02]  /*4490*/  @!P1 STG.E.128 desc[UR42][R12.64+0x40], R8 ;  /* 0x000040080c009986 */ /* 0x0043e4000c101d2a */
.L_x_2685:
[----:B------:R-:W-:Y:S05]  /*44a0*/  BSYNC B0 ;  /* 0x0000000000007941 */ /* 0x000fea0003800000 */
.L_x_2677:
[----:B-1----:R-:W1:Y:S01]  /*44b0*/  S2R R4, SR_TID.X ;  /* 0x0000000000047919 */ /* 0x002e620000002100 */
[----:B------:R-:W-:Y:S01]  /*44c0*/  @!PT LDS RZ, [RZ] ;  /* 0x00000000fffff984 */ /* 0x000fe20000000800 */
[----:B------:R-:W-:Y:S01]  /*44d0*/  @!PT LDS RZ, [RZ] ;  /* 0x00000000fffff984 */ /* 0x000fe20000000800 */
[----:B------:R-:W-:Y:S01]  /*44e0*/  @!PT LDS RZ, [RZ] ;  /* 0x00000000fffff984 */ /* 0x000fe20000000800 */
[----:B------:R-:W-:Y:S01]  /*44f0*/  @!PT LDS RZ, [RZ] ;  /* 0x00000000fffff984 */ /* 0x000fe20000000800 */
[----:B------:R5:W-:Y:S06]  /*4500*/  MEMBAR.ALL.CTA ;  /* 0x0000000000007992 */ /* 0x000bec0000008000 */
[----:B-----5:R-:W5:Y:S01]  /*4510*/  FENCE.VIEW.ASYNC.S ;  /* 0x00000000000073c6 */ /* 0x020f620000000000 */
[----:B------:R-:W-:Y:S05]  /*4520*/  WARPSYNC.ALL ;  /* 0x0000000000007948 */ /* 0x000fea0003800000 */
[----:B------:R-:W-:Y:S01]  /*4530*/  BSSY B0, `(.L_x_2700) ;  /* 0x0000009000007945 */ /* 0x000fe20003800000 */
[----:B-1----:R-:W-:Y:S01]  /*4540*/  LOP3.LUT R4, R4, 0x7f, RZ, 0xc0, !PT ;  /* 0x0000007f04047812 */ /* 0x002fe200078ec0ff */
[----:B-----5:R1:W-:Y:S03]  /*4550*/  BAR.SYNC.DEFER_BLOCKING R52, 0x80 ;  /* 0x000200340000751d */ /* 0x0203e60000010000 */
[----:B------:R-:W-:-:S13]  /*4560*/  ISETP.NE.AND P4, PT, R4, RZ, PT ;  /* 0x000000ff0400720c */ /* 0x000fda0003f85270 */
[----:B------:R-:W-:-:S05]  /*4570*/  @!P4 VIADD R4, R74, 0x28ca0 ;  /* 0x00028ca04a04c836 */ /* 0x000fca0000000000 */
[----:B------:R-:W-:-:S04]  /*4580*/  @!P4 PRMT R4, RZ, 0x654, R4 ;  /* 0x00000654ff04c816 */ /* 0x000fc80000000004 */
[----:B------:R1:W-:Y:S01]  /*4590*/  @!P4 SYNCS.ARRIVE.TRANS64.RED.A1T0 RZ, [R4+URZ], RZ ;  /* 0x000000ff04ffc9a7 */ /* 0x0003e2000810043f */
[----:B------:R-:W-:Y:S05]  /*45a0*/  @!P3 BRA `(.L_x_2701) ;  /* 0x000000000004b947 */ /* 0x000fea0003800000 */
[----:B------:R-:W-:Y:S01]  /*45b0*/  BPT.TRAP 0x1 ;  /* 0x000000040000795c */ /* 0x000fe20000300000 */
.L_x_2701:
[----:B------:R-:W-:Y:S05]  /*45c0*/  BSYNC B0 ;  /* 0x0000000000007941 */ /* 0x000fea0003800000 */
.L_x_2700:
[----:B------:R-:W5:Y:S01]  /*45d0*/  SYNCS.PHASECHK.TRANS64.TRYWAIT P5, [R74+URZ+0x28cb0], R77 ;  /* 0x028cb04d4a0075a7 */ /* 0x000f6200080a017f */
[----:B------:R-:W-:Y:S01]  /*45e0*/  BSSY B0, `(.L_x_2702) ;  /* 0x0000003000007945 */ /* 0x000fe20003800000 */
[----:B------:R-:W-:-:S03]  /*45f0*/  ISETP.GE.AND P3, PT, R184, R75, PT ;  /* 0x0000004bb800720c */ /* 0x000fc60003f66270 */
[----:B-----5:R-:W-:Y:S10]  /*4600*/  @!P5 BRA `(.L_x_2703) ;  /* 0x000001f80004d947 */ /* 0x020ff40003800000 */
.L_x_3084:
[----:B------:R-:W-:Y:S05]  /*4610*/  BSYNC B0 ;  /* 0x0000000000007941 */ /* 0x000fea0003800000 */
.L_x_2702:
[----:B------:R-:W-:Y:S04]  /*4620*/  BSSY B0, `(.L_x_2704) ;  /* 0x0000052000007945 */ /* 0x000fe80003800000 */
[----:B------:R-:W-:Y:S05]  /*4630*/  @P3 BRA `(.L_x_2705) ;  /* 0x0000000400403947 */ /* 0x000fea0003800000 */
[----:B------:R-:W-:Y:S01]  /*4640*/  IMAD.WIDE R6, R41, 0x40, R38 ;  /* 0x0000004029067825 */ /* 0x000fe200078e0226 */
[----:B------:R-:W-:Y:S01]  /*4650*/  ULDC.64 UR4, c[0x0][0x328] ;  /* 0x0000ca0000047ab9 */ /* 0x000fe20000000a00 */
[----:B------:R-:W-:Y:S02]  /*4660*/  LOP3.LUT P3, RZ, R195, 0x4, RZ, 0xc0, !PT ;  /* 0x00000004c3ff7812 */ /* 0x000fe4000786c0ff */
[----:B------:R-:W-:Y:S02]  /*4670*/  IMAD R7, R7, UR4, RZ ;  /* 0x0000000407077c24 */ /* 0x000fe4000f8e02ff */
[----:B-1----:R-:W-:Y:S02]  /*4680*/  IMAD.MOV.U32 R4, RZ, RZ, R28 ;  /* 0x000000ffff047224 */ /* 0x002fe400078e001c */
[----:B------:R-:W-:Y:S02]  /*4690*/  IMAD.MOV.U32 R5, RZ, RZ, R0 ;  /* 0x000000ffff057224 */ /* 0x000fe400078e0000 */
[----:B------:R-:W-:-:S02]  /*46a0*/  IMAD R7, R6, UR5, R7 ;  /* 0x0000000506077c24 */ /* 0x000fc4000f8e0207 */
[----:B------:R-:W-:Y:S01]  /*46b0*/  IMAD.WIDE.U32 R4, R6, UR4, R4 ;  /* 0x0000000406047c25 */ /* 0x000fe2000f8e0004 */
[----:B------:R-:W-:-:S03]  /*46c0*/  ULDC.64 UR4, c[0x0][0x318] ;  /* 0x0000c60000047ab9 */ /* 0x000fc60000000a00 */
[----:B------:R-:W-:Y:S01]  /*46d0*/  IMAD R9, R185, 0x8000, R50 ;  /* 0x00008000b9097824 */ /* 0x000fe200078e0232 */
[----:B---3--:R-:W-:Y:S01]  /*46e0*/  LEA R12, P5, R4, UR4, 0x1 ;  /* 0x00000004040c7c11 */ /* 0x008fe2000f8a08ff */
[----:B------:R-:W-:Y:S01]  /*46f0*/  IMAD.IADD R5, R5, 0x1, R7 ;  /* 0x0000000105057824 */ /* 0x000fe200078e0207 */
[----:B------:R-:W-:Y:S01]  /*4700*/  ULDC UR4, c[0x0][0x320] ;  /* 0x0000c80000047ab9 */ /* 0x000fe20000000800 */
[----:B------:R-:W-:Y:S02]  /*4710*/  VIADD R6, R16, 0x40 ;  /* 0x0000004010067836 */ /* 0x000fe40000000000 */
[C---:B------:R-:W-:Y:S01]  /*4720*/  VIADD R15, R9.reuse, 0x20 ;  /* 0x00000020090f7836 */ /* 0x040fe20000000000 */
[----:B------:R-:W-:Y:S01]  /*4730*/  LEA.HI.X R13, R4, UR5, R5, 0x1, P5 ;  /* 0x00000005040d7c11 */ /* 0x000fe2000a8f0c05 */
[C---:B------:R-:W-:Y:S01]  /*4740*/  @P3 VIADD R15, R9.reuse, 0xffffffe0 ;  /* 0xffffffe0090f3836 */ /* 0x040fe20000000000 */
[----:B------:R-:W-:Y:S01]  /*4750*/  ISETP.GE.AND P5, PT, R16, UR4, PT ;  /* 0x0000000410007c0c */ /* 0x000fe2000bfa6270 */
[----:B--2-4-:R-:W-:Y:S01]  /*4760*/  IMAD R25, R9, 0x2, R2 ;  /* 0x0000000209197824 */ /* 0x014fe200078e0202 */
[----:B------:R-:W-:Y:S01]  /*4770*/  ISETP.GE.AND P3, PT, R6, UR4, PT ;  /* 0x0000000406007c0c */ /* 0x000fe2000bf66270 */
[----:B------:R-:W-:-:S02]  /*4780*/  VIADD R14, R16, 0x80 ;  /* 0x00000080100e7836 */ /* 0x000fc40000000000 */
[----:B------:R-:W-:-:S08]  /*4790*/  VIADD R24, R16, 0xc0 ;  /* 0x000000c010187836 */ /* 0x000fd00000000000 */
[----:B------:R-:W1:Y:S04]  /*47a0*/  @!P5 LDS.128 R4, [R25+0x400] ;  /* 0x000400001904d984 */ /* 0x000e680000000c00 */
[----:B------:R-:W2:Y:S04]  /*47b0*/  @!P3 LDS.128 R8, [R25+0x2400] ;  /* 0x002400001908b984 */ /* 0x000ea80000000c00 */
[----:B-1----:R-:W-:Y:S01]  /*47c0*/  @!P5 STG.E.128 desc[UR42][R12.64], R4 ;  /* 0x000000040c00d986 */ /* 0x002fe2000c101d2a */
[----:B------:R-:W-:Y:S01]  /*47d0*/  ISETP.GE.AND P5, PT, R14, UR4, PT ;  /* 0x000000040e007c0c */ /* 0x000fe2000bfa6270 */
[----:B------:R-:W-:-:S02]  /*47e0*/  VIADD R14, R16, 0x100 ;  /* 0x00000100100e7836 */ /* 0x000fc40000000000 */
[----:B--2---:R-:W-:Y:S01]  /*47f0*/  @!P3 STG.E.128 desc[UR42][R12.64+0x80], R8 ;  /* 0x000080080c00b986 */ /* 0x004fe2000c101d2a */
[----:B------:R-:W-:Y:S01]  /*4800*/  ISETP.GE.AND P3, PT, R24, UR4, PT ;  /* 0x0000000418007c0c */ /* 0x000fe2000bf66270 */
        /* <DEDUP_REMOVED lines=16> */
[----:B------:R-:W-:Y:S02]  /*4910*/  IMAD R24, R15, 0x2, R2 ;  /* 0x000000020f187824 */ /* 0x000fe400078e0202 */
[----:B------:R-:W-:-:S06]  /*4920*/  VIADD R15, R16, 0xe0 ;  /* 0x000000e0100f7836 */ /* 0x000fcc0000000000 */
[----:B------:R-:W1:Y:S04]  /*4930*/  @!P5 LDS.128 R4, [R25+0xc400] ;  /* 0x00c400001904d984 */ /* 0x000e680000000c00 */
[----:B------:R-:W2:Y:S04]  /*4940*/  @!P3 LDS.128 R8, [R25+0xe400] ;  /* 0x00e400001908b984 */ /* 0x000ea80000000c00 */
[----:B-1----:R-:W-:Y:S01]  /*4950*/  @!P5 STG.E.128 desc[UR42][R12.64+0x300], R4 ;  /* 0x000300040c00d986 */ /* 0x002fe2000c101d2a */
[----:B------:R-:W-:-:S03]  /*4960*/  ISETP.GE.AND P5, PT, R54, UR4, PT ;  /* 0x0000000436007c0c */ /* 0x000fc6000bfa6270 */
        /* <DEDUP_REMOVED lines=22> */
[----:B------:R-:W-:-:S03]  /*4ad0*/  ISETP.GE.AND P5, PT, R14, UR4, PT ;  /* 0x000000040e007c0c */ /* 0x000fc6000bfa6270 */
[----:B--2---:R-:W-:Y:S01]  /*4ae0*/  @!P3 STG.E.128 desc[UR42][R12.64+0x2c0], R8 ;  /* 0x0002c0080c00b986 */ /* 0x004fe2000c101d2a */
[----:B------:R-:W-:-:S09]  /*4af0*/  ISETP.GE.AND P3, PT, R15, UR4, PT ;  /* 0x000000040f007c0c */ /* 0x000fd2000bf66270 */
[----:B------:R-:W1:Y:S04]  /*4b00*/  @!P5 LDS.128 R4, [R24+0xc400] ;  /* 0x00c400001804d984 */ /* 0x000e680000000c00 */
[----:B------:R-:W2:Y:S04]  /*4b10*/  @!P3 LDS.128 R8, [R24+0xe400] ;  /* 0x00e400001808b984 */ /* 0x000ea80000000c00 */
[----:B-1----:R1:W-:Y:S04]  /*4b20*/  @!P5 STG.E.128 desc[UR42][R12.64+0x340], R4 ;  /* 0x000340040c00d986 */ /* 0x0023e8000c101d2a */
[----:B--2---:R1:W-:Y:S02]  /*4b30*/  @!P3 STG.E.128 desc[UR42][R12.64+0x3c0], R8 ;  /* 0x0003c0080c00b986 */ /* 0x0043e4000c101d2a */
.L_x_2705:
[----:B------:R-:W-:Y:S05]  /*4b40*/  BSYNC B0 ;  /* 0x0000000000007941 */ /* 0x000fea0003800000 */
.L_x_2704:
[----:B------:R-:W-:Y:S01]  /*4b50*/  @!PT LDS RZ, [RZ] ;  /* 0x00000000fffff984 */ /* 0x000fe20000000800 */
[----:B------:R-:W-:Y:S01]  /*4b60*/  @!PT LDS RZ, [RZ] ;  /* 0x00000000fffff984 */ /* 0x000fe20000000800 */
[----:B------:R-:W-:Y:S01]  /*4b70*/  @!PT LDS RZ, [RZ] ;  /* 0x00000000fffff984 */ /* 0x000fe20000000800 */
[----:B------:R-:W-:Y:S01]  /*4b80*/  @!PT LDS RZ, [RZ] ;  /* 0x00000000fffff984 */ /* 0x000fe20000000800 */
[----:B------:R5:W-:Y:S06]  /*4b90*/  MEMBAR.ALL.CTA ;  /* 0x0000000000007992 */ /* 0x000bec0000008000 */
[----:B-----5:R-:W5:Y:S01]  /*4ba0*/  FENCE.VIEW.ASYNC.S ;  /* 0x00000000000073c6 */ /* 0x020f620000000000 */
[----:B0-----:R-:W-:Y:S01]  /*4bb0*/  @!P4 VIADD R74, R74, 0x28cc0 ;  /* 0x00028cc04a4ac836 */ /* 0x001fe20000000000 */
        /* <DEDUP_REMOVED lines=10> */
.L_x_2672:
[----:B------:R-:W-:Y:S04]  /*4c60*/  BSSY B0, `(.L_x_2707) ;  /* 0x0000004000007945 */ /* 0x000fe80003800000 */
[----:B------:R-:W-:Y:S05]  /*4c70*/  @P3 BRA `(.L_x_2708) ;  /* 0x0000000000083947 */ /* 0x000fea0003800000 */
[----:B------:R-:W0:Y:S02]  /*4c80*/  FENCE.VIEW.ASYNC.G ;  /* 0x00000000000073c6 */ /* 0x000e240000000100 */
[----:B0-----:R-:W-:Y:S06]  /*4c90*/  BAR.ARV 0xc, 0x180 ;  /* 0x0306000000007b1d */ /* 0x001fec0000002000 */
.L_x_2708:
[----:B------:R-:W-:Y:S05]  /*4ca0*/  BSYNC B0 ;  /* 0x0000000000007941 */ /* 0x000fea0003800000 */
.L_x_2707:
[----:B------:R-:W-:Y:S01]  /*4cb0*/  UISETP.NE.AND UP0, UPT, UR38, 0x1, UPT ;  /* 0x000000012600788c */ /* 0x000fe2000bf05270 */
[----:B------:R-:W-:Y:S05]  /*4cc0*/  BSSY B7, `(.L_x_2709) ;  /* 0x000104d000077945 */ /* 0x000fea0003800000 */
[----:B------:R-:W-:-:S13]  /*4cd0*/  PLOP3.LUT P0, PT, PT, PT, UP0, 0x80, 0x0 ;  /* 0x000000000000781c */ /* 0x000fda0003f0f008 */
[----:B------:R-:W-:Y:S05]  /*4ce0*/  @!P0 BRA `(.L_x_2710) ;  /* 0x00000024004c8947 */ /* 0x000fea0003800000 */
[----:B------:R-:W0:Y:S01]  /*4cf0*/  LDC R0, c[0x0][0x448] ;  /* 0x00011200ff007b82 */ /* 0x000e220000000800 */
[----:B------:R-:W-:-:S07]  /*4d00*/  IADD3 R7, R23, 0x1, -R22 ;  /* 0x0000000117077810 */ /* 0x000fce0007ffe816 */
[----:B------:R-:W1:Y:S01]  /*4d10*/  LDC.64 R4, c[0x0][0x9e0] ;  /* 0x00027800ff047b82 */ /* 0x000e620000000a00 */
[----:B0-----:R-:W-:Y:S01]  /*4d20*/  ISETP.NE.AND P1, PT, R0, 0x1, PT ;  /* 0x000000010000780c */ /* 0x001fe20003f25270 */
[----:B------:R-:W-:Y:S01]  /*4d30*/  VIADD R0, R192, 0x3f ;  /* 0x0000003fc0007836 */ /* 0x000fe20000000000 */
[----:B-1----:R-:W-:-:S11]  /*4d40*/  ISETP.GE.AND P2, PT, R5, 0x1, PT ;  /* 0x000000010500780c */ /* 0x002fd60003f46270 */
[----:B------:R-:W0:Y:S08]  /*4d50*/  @P1 LDC R3, c[0x0][0x44c] ;  /* 0x00011300ff031b82 */ /* 0x000e300000000800 */
[----:B------:R-:W1:Y:S01]  /*4d60*/  @P1 LDC R6, c[0x0][0x450] ;  /* 0x00011400ff061b82 */ /* 0x000e620000000800 */
[----:B0-----:R-:W-:-:S05]  /*4d70*/  @P1 IMAD.HI.U32 R3, R0, R3, RZ ;  /* 0x0000000300031227 */ /* 0x001fca00078e00ff */
[----:B-1----:R-:W-:-:S05]  /*4d80*/  @P1 SHF.R.U32.HI R0, RZ, R6, R3 ;  /* 0x00000006ff001219 */ /* 0x002fca0000011603 */
[----:B------:R-:W-:-:S04]  /*4d90*/  IMAD.IADD R3, R7, 0x1, R0 ;  /* 0x0000000107037824 */ /* 0x000fc800078e0200 */
[----:B------:R-:W-:Y:S01]  /*4da0*/  IMAD.IADD R4, R3, 0x1, R4 ;  /* 0x0000000103047824 */ /* 0x000fe200078e0204 */
        /* <DEDUP_REMOVED lines=12> */
.L_x_2713:
[----:B------:R-:W-:-:S13]  /*4e70*/  ISETP.NE.AND P0, PT, R5, 0x1, PT ;  /* 0x000000010500780c */ /* 0x000fda0003f05270 */
[----:B------:R-:W0:Y:S02]  /*4e80*/  @P0 LDC.64 R6, c[0x0][0x9e8] ;  /* 0x00027a00ff060b82 */ /* 0x000e240000000a00 */
[----:B0-----:R-:W-:-:S05]  /*4e90*/  @P0 IMAD.HI.U32 R6, R0, R6, RZ ;  /* 0x0000000600060227 */ /* 0x001fca00078e00ff */
[----:B------:R-:W-:-:S07]  /*4ea0*/  @P0 SHF.R.U32.HI R0, RZ, R7, R6 ;  /* 0x00000007ff000219 */ /* 0x000fce0000011606 */
.L_x_2714:
[----:B------:R-:W-:Y:S05]  /*4eb0*/  BSYNC B0 ;  /* 0x0000000000007941 */ /* 0x000fea0003800000 */
.L_x_2712:
[----:B------:R-:W-:-:S05]  /*4ec0*/  IMAD R3, R0, R5, R5 ;  /* 0x0000000500037224 */ /* 0x000fca00078e0205 */
[----:B------:R-:W-:-:S07]  /*4ed0*/  VIMNMX R4, R4, R3, PT ;  /* 0x0000000304047248 */ /* 0x000fce0003fe0100 */
.L_x_2711:
        /* <DEDUP_REMOVED lines=24> */
.L_x_2717:
[----:B------:R-:W-:-:S13]  /*5060*/  ISETP.NE.AND P0, PT, R5, 0x1, PT ;  /* 0x000000010500780c */ /* 0x000fda0003f05270 */
[----:B------:R-:W0:Y:S02]  /*5070*/  @P0 LDC.64 R6, c[0x0][0x9e8] ;  /* 0x00027a00ff060b82 */ /* 0x000e240000000a00 */
[----:B0-----:R-:W-:-:S05]  /*5080*/  @P0 IMAD.HI.U32 R4, R22, R6, RZ ;  /* 0x0000000616040227 */ /* 0x001fca00078e00ff */
[----:B------:R-:W-:-:S07]  /*5090*/  @P0 SHF.R.U32.HI R22, RZ, R7, R4 ;  /* 0x00000007ff160219 */ /* 0x000fce0000011604 */
.L_x_2718:
[----:B------:R-:W-:Y:S05]  /*50a0*/  BSYNC B0 ;  /* 0x0000000000007941 */ /* 0x000fea0003800000 */
.L_x_2716:
[----:B------:R-:W-:-:S05]  /*50b0*/  IMAD R5, R22, R5, RZ ;  /* 0x0000000516057224 */ /* 0x000fca00078e02ff */
[----:B------:R-:W-:-:S07]  /*50c0*/  VIMNMX R0, R0, R5, !PT ;  /* 0x0000000500007248 */ /* 0x000fce0007fe0100 */
.L_x_2715:
[----:B------:R-:W-:Y:S01]  /*50d0*/  SHF.R.S32.HI R3, RZ, 0x1f, R0 ;  /* 0x0000001fff037819 */ /* 0x000fe20000011400 */
[----:B------:R-:W-:Y:S01]  /*50e0*/  BSSY B0, `(.L_x_2719) ;  /* 0x0000025000007945 */ /* 0x000fe20003800000 */
[----:B------:R-:W-:Y:S02]  /*50f0*/  IMAD.MOV.U32 R5, RZ, RZ, RZ ;  /* 0x000000ffff057224 */ /* 0x000fe400078e00ff */
[----:B------:R-:W-:-:S04]  /*5100*/  LEA.HI R3, R3, R0, RZ, 0x6 ;  /* 0x0000000003037211 */ /* 0x000fc800078f30ff */
[----:B------:R-:W-:-:S04]  /*5110*/  SHF.R.S32.HI R3, RZ, 0x6, R3 ;  /* 0x00000006ff037819 */ /* 0x000fc80000011403 */
[----:B------:R-:W-:-:S04]  /*5120*/  VIMNMX R9, RZ, R3, !PT ;  /* 0x00000003ff097248 */ /* 0x000fc80007fe0100 */
        /* <DEDUP_REMOVED lines=8> */
[----:B---3--:R-:W-:Y:S02]  /*51b0*/  IABS R12, R11 ;  /* 0x0000000b000c7213 */ /* 0x008fe40000000000 */
        /* <DEDUP_REMOVED lines=23> */
.L_x_2720:
[----:B------:R-:W-:Y:S05]  /*5330*/  BSYNC B0 ;  /* 0x0000000000007941 */ /* 0x000fea0003800000 */
.L_x_2719:
[-C--:B------:R-:W-:Y:S01]  /*5340*/  IMAD R0, R218, R5.reuse, R9 ;  /* 0x00000005da007224 */ /* 0x080fe200078e0209 */
        /* <DEDUP_REMOVED lines=45> */
[----:B---3--:R-:W-:Y:S02]  /*5620*/  CS2R R70, SRZ ;  /* 0x0000000000467805 */ /* 0x008fe4000001ff00 */
[----:B------:R-:W-:Y:S02]  /*5630*/  CS2R R68, SRZ ;  /* 0x0000000000447805 */ /* 0x000fe4000001ff00 */
[----:B----4-:R-:W-:Y:S02]  /*5640*/  CS2R R66, SRZ ;  /* 0x0000000000427805 */ /* 0x010fe4000001ff00 */
        /* <DEDUP_REMOVED lines=19> */
[----:B--2---:R-:W-:-:S02]  /*5780*/  CS2R R26, SRZ ;  /* 0x00000000001a7805 */ /* 0x004fc4000001ff00 */
[----:B------:R-:W-:Y:S01]  /*5790*/  CS2R R24, SRZ ;  /* 0x0000000000187805 */ /* 0x000fe2000001ff00 */
[----:B------:R-:W-:Y:S06]  /*57a0*/  @!P1 BRA `(.L_x_2721) ;  /* 0x000000f800789947 */ /* 0x000fec0003800000 */
[----:B------:R-:W2:Y:S04]  /*57b0*/  LDL R10, [R1+0x48] ;  /* 0x00004800010a7983 */ /* 0x000ea80000100800 */
[----:B--2---:R-:W0:Y:S02]  /*57c0*/  SHFL.IDX PT, R3, R10, RZ, 0x1f ;  /* 0x00001fff0a037589 */ /* 0x004e2400000e0000 */
[----:B0-----:R-:W-:-:S04]  /*57d0*/  LEA.HI R4, R3, R3, RZ, 0x1 ;  /* 0x0000000303047211 */ /* 0x001fc800078f08ff */
[----:B------:R-:W-:-:S05]  /*57e0*/  LOP3.LUT R4, R4, 0x1fffe, RZ, 0xc0, !PT ;  /* 0x0001fffe04047812 */ /* 0x000fca00078ec0ff */
[----:B------:R-:W-:Y:S02]  /*57f0*/  IMAD.IADD R3, R3, 0x1, -R4 ;  /* 0x0000000103037824 */ /* 0x000fe400078e0a04 */
[----:B------:R-:W-:Y:S02]  /*5800*/  IMAD.U32 R4, RZ, RZ, UR37 ;  /* 0x00000025ff047e24 */ /* 0x000fe4000f8e00ff */
[----:B------:R-:W-:-:S03]  /*5810*/  IMAD R3, R3, 0x8000, R2 ;  /* 0x0000800003037824 */ /* 0x000fc600078e0202 */
[----:B------:R-:W-:Y:S01]  /*5820*/  ISETP.NE.AND P0, PT, R4, 0x3, PT ;  /* 0x000000030400780c */ /* 0x000fe20003f05270 */
[----:B------:R-:W-:-:S05]  /*5830*/  VIADD R3, R3, 0x400 ;  /* 0x0000040003037836 */ /* 0x000fca0000000000 */
[----:B------:R-:W-:-:S04]  /*5840*/  SHF.R.U32.HI R3, RZ, 0x4, R3 ;  /* 0x00000004ff037819 */ /* 0x000fc80000011603 */
[----:B------:R-:W-:-:S04]  /*5850*/  LOP3.LUT R3, R3, 0x3fff, RZ, 0xc0, !PT ;  /* 0x00003fff03037812 */ /* 0x000fc800078ec0ff */
[----:B------:R-:W-:Y:S01]  /*5860*/  LOP3.LUT R3, R3, 0x2000000, RZ, 0xfc, !PT ;  /* 0x0200000003037812 */ /* 0x000fe200078efcff */
[----:B------:R-:W-:Y:S06]  /*5870*/  @!P0 BRA `(.L_x_2722) ;  /* 0x0000000000048947 */ /* 0x000fec0003800000 */
[----:B------:R-:W-:Y:S01]  /*5880*/  BPT.TRAP 0x1 ;  /* 0x000000040000795c */ /* 0x000fe20000300000 */
.L_x_2722:
[----:B------:R-:W-:Y:S01]  /*5890*/  IMAD R9, R18, 0x8, R2 ;  /* 0x0000000812097824 */ /* 0x000fe200078e0202 */
[----:B------:R-:W-:Y:S01]  /*58a0*/  SHF.L.U32 R10, R19, 0x1f, RZ ;  /* 0x0000001f130a7819 */ /* 0x000fe200000006ff */
[----:B------:R-:W-:Y:S01]  /*58b0*/  VIADD R4, R2, 0x26800 ;  /* 0x0002680002047836 */ /* 0x000fe20000000000 */
[----:B------:R-:W-:Y:S01]  /*58c0*/  BSSY B0, `(.L_x_2723) ;  /* 0x0000008000007945 */ /* 0x000fe20003800000 */
[----:B------:R-:W-:Y:S01]  /*58d0*/  IMAD R6, R18, 0x1000, R3 ;  /* 0x0000100012067824 */ /* 0x000fe200078e0203 */
[----:B------:R-:W0:Y:S01]  /*58e0*/  SYNCS.PHASECHK.TRANS64.TRYWAIT P1, [R9+URZ+0x28c50], R10 ;  /* 0x028c500a090075a7 */ /* 0x000e22000802017f */
[----:B------:R-:W-:Y:S01]  /*58f0*/  IMAD.MOV.U32 R7, RZ, RZ, 0x40000040 ;  /* 0x40000040ff077424 */ /* 0x000fe200078e00ff */
[----:B------:R-:W-:-:S04]  /*5900*/  SHF.R.U32.HI R4, RZ, 0x4, R4 ;  /* 0x00000004ff047819 */ /* 0x000fc80000011604 */
[----:B------:R-:W-:-:S04]  /*5910*/  LOP3.LUT R4, R4, 0x3fff, RZ, 0xc0, !PT ;  /* 0x00003fff04047812 */ /* 0x000fc800078ec0ff */
[----:B------:R-:W-:Y:S01]  /*5920*/  LOP3.LUT R4, R4, 0x10000, RZ, 0xfc, !PT ;  /* 0x0001000004047812 */ /* 0x000fe200078efcff */
[----:B0-----:R-:W-:Y:S06]  /*5930*/  @!P1 BRA `(.L_x_2724) ;  /* 0x000001e4004c9947 */ /* 0x001fec0003800000 */
.L_x_3085:
[----:B------:R-:W-:Y:S05]  /*5940*/  BSYNC B0 ;  /* 0x0000000000007941 */ /* 0x000fea0003800000 */
.L_x_2723:
        /* <DEDUP_REMOVED lines=24> */
[----:B-----5:R-:W-:Y:S01]  /*5ad0*/  WARPGROUP.ARRIVE ;  /* 0x00000000000079c5 */ /* 0x020fe20000000000 */
[----:B------:R-:W-:Y:S01]  /*5ae0*/  R2UR UR5, R11 ;  /* 0x000000000b0572ca */ /* 0x000fe200000e0000 */
[----:B------:R-:W-:Y:S01]  /*5af0*/  VIADD R8, R8, 0xfffffffe ;  /* 0xfffffffe08087836 */ /* 0x000fe20000000000 */
[----:B------:R-:W-:Y:S03]  /*5b00*/  BSSY B0, `(.L_x_2725) ;  /* 0x00000e2000007945 */ /* 0x000fe60003800000 */
[----:B------:R-:W-:Y:S01]  /*5b10*/  HGMMA.64x256x16.F32.BF16 R24, gdesc[UR12].tnspB, RZ, !UPT, gsb0 ;  /* 0x43e000000c1879f0 */ /* 0x000fe2000c0018ff */
[----:B------:R-:W-:Y:S01]  /*5b20*/  R2UR UR14, R6 ;  /* 0x00000000060e72ca */ /* 0x000fe200000e0000 */
[----:B------:R-:W-:Y:S01]  /*5b30*/  VIADD R6, R4, 0x6 ;  /* 0x0000000604067836 */ /* 0x000fe20000000000 */
[----:B------:R-:W-:Y:S01]  /*5b40*/  R2UR UR15, R7 ;  /* 0x00000000070f72ca */ /* 0x000fe200000e0000 */
[----:B------:R-:W-:Y:S01]  /*5b50*/  IMAD.MOV.U32 R7, RZ, RZ, 0x40000040 ;  /* 0x40000040ff077424 */ /* 0x000fe200078e00ff */
[----:B------:R-:W-:-:S02]  /*5b60*/  ISETP.GE.AND P2, PT, R8, R0, PT ;  /* 0x000000000800720c */ /* 0x000fc40003f46270 */
        /* <DEDUP_REMOVED lines=22> */
.L_x_2732:
[----:B------:R-:W-:Y:S01]  /*5cd0*/  BAR.SYNC.DEFER_BLOCKING 0xe, 0x100 ;  /* 0x0384000000007b1d */ /* 0x000fe20000010000 */
[C---:B------:R-:W-:Y:S02]  /*5ce0*/  IMAD R8, R18.reuse, 0x40, R191 ;  /* 0x0000004012087824 */ /* 0x040fe400078e02bf */
[----:B------:R-:W-:Y:S02]  /*5cf0*/  VIADD R18, R18, 0x1 ;  /* 0x0000000112127836 */ /* 0x000fe40000000000 */
[----:B------:R-:W-:-:S03]  /*5d00*/  IMAD R8, R8, 0x4, R2 ;  /* 0x0000000408087824 */ /* 0x000fc600078e0202 */
[----:B------:R-:W-:-:S04]  /*5d10*/  ISETP.NE.AND P2, PT, R18, 0x2, PT ;  /* 0x000000021200780c */ /* 0x000fc80003f45270 */
[----:B------:R-:W-:Y:S01]  /*5d20*/  SEL R18, R18, RZ, P2 ;  /* 0x000000ff12127207 */ /* 0x000fe20001000000 */
[----:B0-----:R-:W0:Y:S04]  /*5d30*/  LDS R9, [R8+0x28800] ;  /* 0x0288000008097984 */ /* 0x001e280000000800 */
[----:B-1----:R-:W1:Y:S01]  /*5d40*/  LDS R8, [R8+0x28820] ;  /* 0x0288200008087984 */ /* 0x002e620000000800 */
        /* <DEDUP_REMOVED lines=135> */
.L_x_2727:
[----:B------:R-:W-:Y:S01]  /*65c0*/  IMAD R21, R18, 0x8, R2 ;  /* 0x0000000812157824 */ /* 0x000fe200078e0202 */
[----:B------:R-:W-:-:S04]  /*65d0*/  SHF.L.U32 R8, R19, 0x1f, RZ ;  /* 0x0000001f13087819 */ /* 0x000fc800000006ff */
[----:B------:R0:W1:Y:S01]  /*65e0*/  SYNCS.PHASECHK.TRANS64.TRYWAIT P2, [R21+URZ+0x28c50], R8 ;  /* 0x028c5008150075a7 */ /* 0x000062000804017f */
[----:B------:R-:W-:Y:S05]  /*65f0*/  @!P0 BRA `(.L_x_2728) ;  /* 0x0000000000048947 */ /* 0x000fea0003800000 */
[----:B------:R-:W-:Y:S01]  /*6600*/  BPT.TRAP 0x1 ;  /* 0x000000040000795c */ /* 0x000fe20000300000 */
.L_x_2728:
[----:B------:R-:W-:Y:S04]  /*6610*/  BSSY B1, `(.L_x_2729) ;  /* 0x0000004000017945 */ /* 0x000fe80003800000 */
[----:B-1----:R-:W-:Y:S05]  /*6620*/  @P2 BRA `(.L_x_2730) ;  /* 0x0000000000082947 */ /* 0x002fea0003800000 */
[----:B------:R-:W1:Y:S02]  /*6630*/  SYNCS.PHASECHK.TRANS64.TRYWAIT P2, [R21+URZ+0x28c50], R8 ;  /* 0x028c5008150075a7 */ /* 0x000e64000804017f */
[----:B-1----:R-:W-:Y:S05]  /*6640*/  @!P2 BRA `(.L_x_2731) ;  /* 0x000001d8001ca947 */ /* 0x002fea0003800000 */
.L_x_2730:
[----:B------:R-:W-:Y:S05]  /*6650*/  BSYNC B1 ;  /* 0x0000000000017941 */ /* 0x000fea0003800000 */
.L_x_2729:
[----:B01----:R-:W-:Y:S01]  /*6660*/  IMAD R8, R18, 0x1000, R3 ;  /* 0x0000100012087824 */ /* 0x003fe200078e0203 */
[----:B------:R-:W-:Y:S01]  /*6670*/  R2UR UR4, R4 ;  /* 0x00000000040472ca */ /* 0x000fe200000e0000 */
[----:B------:R-:W-:Y:S01]  /*6680*/  IMAD.MOV.U32 R9, RZ, RZ, 0x40000040 ;  /* 0x40000040ff097424 */ /* 0x000fe200078e00ff */
[----:B------:R-:W-:Y:S01]  /*6690*/  R2UR UR5, R5 ;  /* 0x00000000050572ca */ /* 0x000fe200000e0000 */
[----:B------:R-:W-:Y:S01]  /*66a0*/  WARPGROUP.ARRIVE ;  /* 0x00000000000079c5 */ /* 0x000fe20000000000 */
[C---:B------:R-:W-:Y:S01]  /*66b0*/  R2UR UR6, R8.reuse ;  /* 0x00000000080672ca */ /* 0x040fe200000e0000 */
[----:B------:R-:W-:Y:S01]  /*66c0*/  VIADD R14, R8, 0x80 ;  /* 0x00000080080e7836 */ /* 0x000fe20000000000 */
[----:B------:R-:W-:Y:S01]  /*66d0*/  R2UR UR7, R9 ;  /* 0x00000000090772ca */ /* 0x000fe200000e0000 */
[----:B------:R-:W-:Y:S02]  /*66e0*/  IMAD.MOV.U32 R15, RZ, RZ, 0x40000040 ;  /* 0x40000040ff0f7424 */ /* 0x000fe400078e00ff */
[----:B------:R-:W-:-:S02]  /*66f0*/  IMAD.MOV.U32 R9, RZ, RZ, 0x40000040 ;  /* 0x40000040ff097424 */ /* 0x000fc400078e00ff */
[----:B------:R-:W-:-:S05]  /*6700*/  @!P1 VIADD R21, R21, 0x28c60 ;  /* 0x00028c6015159836 */ /* 0x000fca0000000000 */
[----:B------:R-:W-:-:S03]  /*6710*/  @!P1 PRMT R21, RZ, 0x654, R21 ;  /* 0x00000654ff159816 */ /* 0x000fc60000000015 */
        /* <DEDUP_REMOVED lines=27> */
[----:B------:R-:W-:Y:S03]  /*68d0*/  HGMMA.64x256x16.F32.BF16 R24, gdesc[UR4].tnspB, R24, gsb0 ;  /* 0x43e00000041879f0 */ /* 0x000fe60008001818 */
[----:B------:R-:W-:Y:S02]  /*68e0*/  WARPGROUP.DEPBAR.LE gsb0, 0x0 ;  /* 0x00008000000079c5 */ /* 0x000fe40000010000 */
[----:B------:R-:W-:Y:S06]  /*68f0*/  BAR.ARV 0xf, 0x100 ;  /* 0x03c4000000007b1d */ /* 0x000fec0000002000 */
[----:B------:R1:W-:Y:S01]  /*6900*/  @!P1 SYNCS.ARRIVE.TRANS64.RED.A1T0 RZ, [R21+URZ], RZ ;  /* 0x000000ff15ff99a7 */ /* 0x0003e2000810043f */
[----:B------:R-:W-:Y:S05]  /*6910*/  @P3 BRA `(.L_x_2732) ;  /* 0xfffffff000ec3947 */ /* 0x000fea000383ffff */
.L_x_2726:
[----:B------:R-:W-:Y:S05]  /*6920*/  BSYNC B0 ;  /* 0x0000000000007941 */ /* 0x000fea0003800000 */
.L_x_2725:
[----:B------:R-:W-:Y:S01]  /*6930*/  BAR.SYNC.DEFER_BLOCKING 0xe, 0x100 ;  /* 0x0384000000007b1d */ /* 0x000fe20000010000 */
[C---:B------:R-:W-:Y:S01]  /*6940*/  IMAD R3, R18.reuse, 0x40, R191 ;  /* 0x0000004012037824 */ /* 0x040fe200078e02bf */
[----:B------:R-:W-:Y:S01]  /*6950*/  PLOP3.LUT P0, PT, PT, PT, PT, 0x8, 0x0 ;  /* 0x000000000000781c */ /* 0x000fe20003f0e170 */
[----:B------:R-:W-:Y:S02]  /*6960*/  VIADD R18, R18, 0x1 ;  /* 0x0000000112127836 */ /* 0x000fe40000000000 */
[----:B------:R-:W-:Y:S02]  /*6970*/  IMAD R3, R3, 0x4, R2 ;  /* 0x0000000403037824 */ /* 0x000fe400078e0202 */
[----:B------:R-:W-:Y:S01]  /*6980*/  IMAD.MOV.U32 R152, RZ, RZ, RZ ;  /* 0x000000ffff987224 */ /* 0x000fe200078e00ff */
[----:B------:R-:W-:-:S04]  /*6990*/  ISETP.NE.AND P1, PT, R18, 0x2, PT ;  /* 0x000000021200780c */ /* 0x000fc80003f25270 */
[----:B------:R-:W-:Y:S01]  /*69a0*/  SEL R18, R18, RZ, P1 ;  /* 0x000000ff12127207 */ /* 0x000fe20000800000 */
[----:B------:R-:W2:Y:S04]  /*69b0*/  LDS R0, [R3+0x28820] ;  /* 0x0288200003007984 */ /* 0x000ea80000000800 */
[----:B------:R3:W4:Y:S02]  /*69c0*/  LDS R2, [R3+0x28800] ;  /* 0x0288000003027984 */ /* 0x0007240000000800 */
[----:B---3--:R-:W-:Y:S02]  /*69d0*/  IMAD.MOV.U32 R3, RZ, RZ, RZ ;  /* 0x000000ffff037224 */ /* 0x008fe400078e00ff */
        /* <DEDUP_REMOVED lines=132> */
.L_x_2710:
        /* <DEDUP_REMOVED lines=24> */
.L_x_2735:
[----:B------:R-:W-:-:S13]  /*73a0*/  ISETP.NE.AND P0, PT, R5, 0x1, PT ;  /* 0x000000010500780c */ /* 0x000fda0003f05270 */
[----:B------:R-:W0:Y:S02]  /*73b0*/  @P0 LDC.64 R6, c[0x0][0x9e8] ;  /* 0x00027a00ff060b82 */ /* 0x000e240000000a00 */
[----:B0-----:R-:W-:-:S05]  /*73c0*/  @P0 IMAD.HI.U32 R6, R0, R6, RZ ;  /* 0x0000000600060227 */ /* 0x001fca00078e00ff */
[----:B------:R-:W-:-:S07]  /*73d0*/  @P0 SHF.R.U32.HI R0, RZ, R7, R6 ;  /* 0x00000007ff000219 */ /* 0x000fce0000011606 */
.L_x_2736:
[----:B------:R-:W-:Y:S05]  /*73e0*/  BSYNC B0 ;  /* 0x0000000000007941 */ /* 0x000fea0003800000 */
.L_x_2734:
[----:B------:R-:W-:-:S05]  /*73f0*/  IMAD R3, R0, R5, R5 ;  /* 0x0000000500037224 */ /* 0x000fca00078e0205 */
[----:B------:R-:W-:-:S07]  /*7400*/  VIMNMX R4, R4, R3, PT ;  /* 0x0000000304047248 */ /* 0x000fce0003fe0100 */
.L_x_2733:
        /* <DEDUP_REMOVED lines=24> */
.L_x_2739:
[----:B------:R-:W-:-:S13]  /*7590*/  ISETP.NE.AND P0, PT, R5, 0x1, PT ;  /* 0x000000010500780c */ /* 0x000fda0003f05270 */
[----:B------:R-:W0:Y:S02]  /*75a0*/  @P0 LDC.64 R6, c[0x0][0x9e8] ;  /* 0x00027a00ff060b82 */ /* 0x000e240000000a00 */
[----:B0-----:R-:W-:-:S05]  /*75b0*/  @P0 IMAD.HI.U32 R4, R3, R6, RZ ;  /* 0x0000000603040227 */ /* 0x001fca00078e00ff */
[----:B------:R-:W-:-:S07]  /*75c0*/  @P0 SHF.R.U32.HI R3, RZ, R7, R4 ;  /* 0x00000007ff030219 */ /* 0x000fce0000011604 */
.L_x_2740:
[----:B------:R-:W-:Y:S05]  /*75d0*/  BSYNC B0 ;  /* 0x0000000000007941 */ /* 0x000fea0003800000 */
.L_x_2738:
[----:B------:R-:W-:-:S05]  /*75e0*/  IMAD R3, R3, R5, RZ ;  /* 0x0000000503037224 */ /* 0x000fca00078e02ff */
[----:B------:R-:W-:-:S07]  /*75f0*/  VIMNMX R0, R0, R3, !PT ;  /* 0x0000000300007248 */ /* 0x000fce0007fe0100 */
.L_x_2737:
        /* <DEDUP_REMOVED lines=38> */
.L_x_2742:
[----:B------:R-:W-:Y:S05]  /*7860*/  BSYNC B0 ;  /* 0x0000000000007941 */ /* 0x000fea0003800000 */
.L_x_2741:
        /* <DEDUP_REMOVED lines=82> */
[----:B------:R-:W-:-:S04]  /*7d90*/  LOP3.LUT R3, R3, 0x3fff, RZ, 0xc0, !PT ;  /* 0x00003fff03037812 */ /* 0x000fc800078ec0ff */
[----:B------:R-:W-:Y:S01]  /*7da0*/  LOP3.LUT R190, R3, 0x2000000, RZ, 0xfc, !PT ;  /* 0x0200000003be7812 */ /* 0x000fe200078efcff */
        /* <DEDUP_REMOVED lines=17> */
.L_x_2744:
[----:B------:R-:W-:Y:S05]  /*7ec0*/  BSYNC B6 ;  /* 0x0000000000067941 */ /* 0x000fea0003800000 */
.L_x_2743:
        /* <DEDUP_REMOVED lines=12> */
.L_x_2748:
[----:B-1----:R1:W2:Y:S02]  /*7f90*/  SYNCS.PHASECHK.TRANS64.TRYWAIT P0, [R2+URZ+0x28c00], R3 ;  /* 0x028c0003020075a7 */ /* 0x0022a4000800017f */
[----:B--2---:R-:W-:Y:S05]  /*7fa0*/  @!P0 NANOSLEEP.SYNCS 0x989680 ;  /* 0x009896800000895d */ /* 0x004fea0003900000 */
[----:B------:R-:W2:Y:S02]  /*7fb0*/  @!P0 SYNCS.PHASECHK.TRANS64 P0, [R2+URZ+0x28c00], R3 ;  /* 0x028c0003020085a7 */ /* 0x000ea4000800007f */
[----:B--2---:R-:W-:Y:S05]  /*7fc0*/  @!P0 BRA `(.L_x_2748) ;  /* 0xfffffffc00f08947 */ /* 0x004fea000383ffff */
.L_x_2747:
[----:B------:R-:W-:Y:S05]  /*7fd0*/  BSYNC B0 ;  /* 0x0000000000007941 */ /* 0x000fea0003800000 */
.L_x_2746:
[----:B------:R-:W-:Y:S05]  /*7fe0*/  BRA `(.L_x_2749) ;  /* 0x0000002c00a87947 */ /* 0x000fea0003800000 */
.L_x_2745:
[----:B------:R-:W-:Y:S01]  /*7ff0*/  VIADD R4, R2, 0x20400 ;  /* 0x0002040002047836 */ /* 0x000fe20000000000 */
[----:B-----5:R-:W-:Y:S01]  /*8000*/  SHF.R.S32.HI R0, RZ, 0x1f, R76 ;  /* 0x0000001fff007819 */ /* 0x020fe2000001144c */
[----:B------:R-:W-:Y:S01]  /*8010*/  ULDC.64 UR4, c[0x0][0x3f8] ;  /* 0x0000fe0000047ab9 */ /* 0x000fe20000000a00 */
[----:B------:R-:W-:Y:S01]  /*8020*/  ULDC.64 UR6, c[0x0][0x408] ;  /* 0x0001020000067ab9 */ /* 0x000fe20000000a00 */
[----:B------:R-:W-:Y:S01]  /*8030*/  IMAD.WIDE.U32 R24, R76, UR4, RZ ;  /* 0x000000044c187c25 */ /* 0x000fe2000f8e00ff */
[----:B------:R-:W-:Y:S01]  /*8040*/  LOP3.LUT P0, RZ, R4, 0x3ff, RZ, 0xc0, !PT ;  /* 0x000003ff04ff7812 */ /* 0x000fe2000780c0ff */
[----:B------:R-:W-:Y:S02]  /*8050*/  BSSY B6, `(.L_x_2750) ;  /* 0x0000019000067945 */ /* 0x000fe40003800000 */
[C---:B------:R-:W-:Y:S02]  /*8060*/  IMAD R3, R0.reuse, UR4, RZ ;  /* 0x0000000400037c24 */ /* 0x040fe4000f8e02ff */
[----:B------:R-:W-:-:S02]  /*8070*/  IMAD R5, R0, UR6, RZ ;  /* 0x0000000600057c24 */ /* 0x000fc4000f8e02ff */
[C---:B------:R-:W-:Y:S02]  /*8080*/  IMAD R3, R76.reuse, UR5, R3 ;  /* 0x000000054c037c24 */ /* 0x040fe4000f8e0203 */
[C---:B------:R-:W-:Y:S02]  /*8090*/  IMAD R5, R76.reuse, UR7, R5 ;  /* 0x000000074c057c24 */ /* 0x040fe4000f8e0205 */
[----:B------:R-:W-:-:S04]  /*80a0*/  IMAD.WIDE.U32 R76, R76, UR6, RZ ;  /* 0x000000064c4c7c25 */ /* 0x000fc8000f8e00ff */
[----:B------:R-:W-:Y:S02]  /*80b0*/  IMAD.IADD R27, R3, 0x1, R25 ;  /* 0x00000001031b7824 */ /* 0x000fe400078e0219 */
[----:B------:R-:W-:Y:S01]  /*80c0*/  IMAD.IADD R29, R5, 0x1, R77 ;  /* 0x00000001051d7824 */ /* 0x000fe200078e024d */
        /* <DEDUP_REMOVED lines=17> */
.L_x_2751:
[----:B------:R-:W-:Y:S05]  /*81e0*/  BSYNC B6 ;  /* 0x0000000000067941 */ /* 0x000fea0003800000 */
.L_x_2750:
[----:B------:R-:W0:Y:S01]  /*81f0*/  S2R R0, SR_TID.X ;  /* 0x0000000000007919 */ /* 0x000e220000002100 */
[----:B------:R-:W-:Y:S01]  /*8200*/  ULDC.U8 UR4, c[0x0][0x410] ;  /* 0x0001040000047ab9 */ /* 0x000fe20000000000 */
[----:B------:R-:W-:Y:S01]  /*8210*/  BSSY B0, `(.L_x_2752) ;  /* 0x00002bf000007945 */ /* 0x000fe20003800000 */
[----:B------:R-:W-:Y:S01]  /*8220*/  ISETP.NE.AND P0, PT, RZ, UR4, PT ;  /* 0x00000004ff007c0c */ /* 0x000fe2000bf05270 */
[C---:B------:R-:W-:Y:S02]  /*8230*/  VIADD R36, R184.reuse, 0x20 ;  /* 0x00000020b8247836 */ /* 0x040fe40000000000 */
[----:B------:R-:W-:Y:S02]  /*8240*/  IMAD.IADD R34, R184, 0x1, R192 ;  /* 0x00000001b8227824 */ /* 0x000fe400078e02c0 */
[----:B0-----:R-:W-:-:S05]  /*8250*/  VIADD R0, R0, 0xffffff80 ;  /* 0xffffff8000007836 */ /* 0x001fca0000000000 */
[----:B------:R-:W-:-:S04]  /*8260*/  SHF.R.S32.HI R3, RZ, 0x1f, R0 ;  /* 0x0000001fff037819 */ /* 0x000fc80000011400 */
[----:B------:R-:W-:-:S04]  /*8270*/  LEA.HI R3, R3, R0, RZ, 0x2 ;  /* 0x0000000003037211 */ /* 0x000fc800078f10ff */
[----:B------:R-:W-:-:S05]  /*8280*/  LOP3.LUT R3, R3, 0xfffffffc, RZ, 0xc0, !PT ;  /* 0xfffffffc03037812 */ /* 0x000fca00078ec0ff */
[----:B------:R-:W-:Y:S01]  /*8290*/  IMAD.IADD R3, R0, 0x1, -R3 ;  /* 0x0000000100037824 */ /* 0x000fe200078e0a03 */
[----:B------:R-:W-:Y:S06]  /*82a0*/  @!P0 BRA `(.L_x_2753) ;  /* 0x0000001400948947 */ /* 0x000fec0003800000 */
[----:B------:R-:W0:Y:S01]  /*82b0*/  LDC R37, c[0x0][0x448] ;  /* 0x00011200ff257b82 */ /* 0x000e220000000800 */
[----:B------:R-:W-:Y:S01]  /*82c0*/  IMAD R3, R3, 0x20, R34 ;  /* 0x0000002003037824 */ /* 0x000fe200078e0222 */
[----:B------:R-:W-:Y:S01]  /*82d0*/  ULDC.64 UR4, c[0x0][0x3f8] ;  /* 0x0000fe0000047ab9 */ /* 0x000fe20000000a00 */
[----:B------:R-:W-:Y:S01]  /*82e0*/  ULDC.64 UR6, c[0x0][0x408] ;  /* 0x0001020000067ab9 */ /* 0x000fe20000000a00 */
[----:B------:R-:W-:Y:S01]  /*82f0*/  IMAD.MOV.U32 R6, RZ, RZ, R24 ;  /* 0x000000ffff067224 */ /* 0x000fe200078e0018 */
[----:B------:R-:W-:Y:S01]  /*8300*/  SHF.R.S32.HI R31, RZ, 0x1f, R200 ;  /* 0x0000001fff1f7819 */ /* 0x000fe200000114c8 */
[----:B------:R-:W-:Y:S02]  /*8310*/  IMAD.MOV.U32 R7, RZ, RZ, R27 ;  /* 0x000000ffff077224 */ /* 0x000fe400078e001b */
[----:B------:R-:W-:Y:S02]  /*8320*/  IMAD.MOV.U32 R8, RZ, RZ, R76 ;  /* 0x000000ffff087224 */ /* 0x000fe400078e004c */
[----:B------:R-:W-:Y:S01]  /*8330*/  IMAD.MOV.U32 R9, RZ, RZ, R29 ;  /* 0x000000ffff097224 */ /* 0x000fe200078e001d */
[----:B0-----:R-:W-:-:S13]  /*8340*/  ISETP.NE.AND P0, PT, R37, 0x1, PT ;  /* 0x000000012500780c */ /* 0x001fda0003f05270 */
[----:B------:R-:W0:Y:S08]  /*8350*/  @P0 LDC R0, c[0x0][0x44c] ;  /* 0x00011300ff000b82 */ /* 0x000e300000000800 */
[----:B------:R-:W1:Y:S01]  /*8360*/  @P0 LDC R5, c[0x0][0x450] ;  /* 0x00011400ff050b82 */ /* 0x000e620000000800 */
[----:B0-----:R-:W-:-:S05]  /*8370*/  @P0 IMAD.HI.U32 R0, R3, R0, RZ ;  /* 0x0000000003000227 */ /* 0x001fca00078e00ff */
[----:B-1----:R-:W-:-:S04]  /*8380*/  @P0 SHF.R.U32.HI R3, RZ, R5, R0 ;  /* 0x00000005ff030219 */ /* 0x002fc80000011600 */
[----:B------:R-:W-:Y:S01]  /*8390*/  SHF.R.S32.HI R0, RZ, 0x1f, R3 ;  /* 0x0000001fff007819 */ /* 0x000fe20000011403 */
[----:B------:R-:W-:-:S04]  /*83a0*/  IMAD.WIDE.U32 R6, R3, UR4, R6 ;  /* 0x0000000403067c25 */ /* 0x000fc8000f8e0006 */
[C---:B------:R-:W-:Y:S02]  /*83b0*/  IMAD R4, R0.reuse, UR4, RZ ;  /* 0x0000000400047c24 */ /* 0x040fe4000f8e02ff */
[----:B------:R-:W-:Y:S02]  /*83c0*/  IMAD R0, R0, UR6, RZ ;  /* 0x0000000600007c24 */ /* 0x000fe4000f8e02ff */
[C---:B------:R-:W-:Y:S01]  /*83d0*/  IMAD R5, R3.reuse, UR5, R4 ;  /* 0x0000000503057c24 */ /* 0x040fe2000f8e0204 */
[----:B------:R-:W-:Y:S01]  /*83e0*/  ULDC.64 UR4, c[0x0][0x3e8] ;  /* 0x0000fa0000047ab9 */ /* 0x000fe20000000a00 */
[C---:B------:R-:W-:Y:S01]  /*83f0*/  IMAD.WIDE.U32 R8, R3.reuse, UR6, R8 ;  /* 0x0000000603087c25 */ /* 0x040fe2000f8e0008 */
[----:B------:R-:W-:Y:S01]  /*8400*/  LEA R4, P0, R6, UR4, 0x1 ;  /* 0x0000000406047c11 */ /* 0x000fe2000f8008ff */
[----:B------:R-:W-:Y:S02]  /*8410*/  UMOV UR4, 0xffffffff ;  /* 0xffffffff00047882 */ /* 0x000fe40000000000 */
[----:B------:R-:W-:Y:S01]  /*8420*/  IMAD R11, R3, UR7, R0 ;  /* 0x00000007030b7c24 */ /* 0x000fe2000f8e0200 */
[----:B------:R-:W-:Y:S01]  /*8430*/  ULDC.64 UR6, c[0x0][0x400] ;  /* 0x0001000000067ab9 */ /* 0x000fe20000000a00 */
[----:B------:R-:W-:Y:S01]  /*8440*/  IMAD.IADD R3, R7, 0x1, R5 ;  /* 0x0000000107037824 */ /* 0x000fe200078e0205 */
[----:B------:R-:W-:Y:S01]  /*8450*/  LEA R30, P1, R8, UR6, 0x1 ;  /* 0x00000006081e7c11 */ /* 0x000fe2000f8208ff */
[----:B------:R-:W-:-:S03]  /*8460*/  IMAD.IADD R7, R9, 0x1, R11 ;  /* 0x0000000109077824 */ /* 0x000fc600078e020b */
[----:B------:R-:W-:Y:S02]  /*8470*/  LEA.HI.X R6, R6, UR5, R3, 0x1, P0 ;  /* 0x0000000506067c11 */ /* 0x000fe400080f0c03 */
[----:B------:R-:W-:Y:S01]  /*8480*/  LEA.HI.X R7, R8, UR7, R7, 0x1, P1 ;  /* 0x0000000708077c11 */ /* 0x000fe200088f0c07 */
[----:B------:R-:W-:Y:S06]  /*8490*/  BRA.DIV UR4, `(.L_x_2754) ;  /* 0x000001ba049c7947 */ /* 0x000fec000b800000 */
[----:B------:R0:W1:Y:S04]  /*84a0*/  SHFL.IDX PT, R3, R6, RZ, 0x1c1f ;  /* 0x001c1fff06037589 */ /* 0x00006800000e0000 */
[----:B------:R0:W2:Y:S04]  /*84b0*/  SHFL.IDX PT, R0, R4, RZ, 0x1c1f ;  /* 0x001c1fff04007589 */ /* 0x0000a800000e0000 */
[----:B------:R0:W3:Y:S04]  /*84c0*/  SHFL.IDX PT, R5, R7, RZ, 0x1c1f ;  /* 0x001c1fff07057589 */ /* 0x0000e800000e0000 */
[----:B------:R0:W4:Y:S02]  /*84d0*/  SHFL.IDX PT, R14, R30, RZ, 0x1c1f ;  /* 0x001c1fff1e0e7589 */ /* 0x00012400000e0000 */
.L_x_3091:
[----:B------:R-:W-:Y:S01]  /*84e0*/  IMAD R37, R22, R37, RZ ;  /* 0x0000002516257224 */ /* 0x000fe200078e02ff */
[----:B------:R-:W-:Y:S01]  /*84f0*/  BSSY B1, `(.L_x_2755) ;  /* 0x000001d000017945 */ /* 0x000fe20003800000 */
[----:B------:R-:W-:Y:S02]  /*8500*/  CS2R R26, SRZ ;  /* 0x00000000001a7805 */ /* 0x000fe4000001ff00 */
[----:B------:R-:W-:Y:S02]  /*8510*/  CS2R R24, SRZ ;  /* 0x0000000000187805 */ /* 0x000fe4000001ff00 */
[----:B------:R-:W-:Y:S02]  /*8520*/  CS2R R28, SRZ ;  /* 0x00000000001c7805 */ /* 0x000fe4000001ff00 */
[----:B------:R-:W-:Y:S02]  /*8530*/  ISETP.GE.AND P0, PT, R34, R37, PT ;  /* 0x000000252200720c */ /* 0x000fe40003f06270 */
[----:B------:R-:W-:-:S11]  /*8540*/  CS2R R20, SRZ ;  /* 0x0000000000147805 */ /* 0x000fd6000001ff00 */
[----:B------:R-:W-:Y:S05]  /*8550*/  @P0 BRA `(.L_x_2756) ;  /* 0x0000000000580947 */ /* 0x000fea0003800000 */
[----:B------:R-:W-:Y:S01]  /*8560*/  ULDC UR4, c[0x0][0x3f4] ;  /* 0x0000fd0000047ab9 */ /* 0x000fe20000000800 */
[----:B--2---:R-:W-:Y:S01]  /*8570*/  IMAD.MOV.U32 R8, RZ, RZ, R0 ;  /* 0x000000ffff087224 */ /* 0x004fe200078e0000 */
[----:B------:R-:W-:Y:S01]  /*8580*/  ISETP.GE.AND P2, PT, R188, UR4, PT ;  /* 0x00000004bc007c0c */ /* 0x000fe2000bf46270 */
[----:B-1----:R-:W-:Y:S01]  /*8590*/  IMAD.MOV.U32 R9, RZ, RZ, R3 ;  /* 0x000000ffff097224 */ /* 0x002fe200078e0003 */
[----:B------:R-:W-:Y:S01]  /*85a0*/  ISETP.GE.AND P3, PT, R200, UR4, PT ;  /* 0x00000004c8007c0c */ /* 0x000fe2000bf66270 */
[----:B---3--:R-:W-:Y:S01]  /*85b0*/  IMAD.MOV.U32 R15, RZ, RZ, R5 ;  /* 0x000000ffff0f7224 */ /* 0x008fe200078e0005 */
[----:B------:R-:W-:-:S09]  /*85c0*/  CS2R R28, SRZ ;  /* 0x00000000001c7805 */ /* 0x000fd2000001ff00 */
[----:B------:R-:W-:Y:S02]  /*85d0*/  @!P2 IMAD.WIDE R32, R188, 0x2, R8 ;  /* 0x00000002bc20a825 */ /* 0x000fe400078e0208 */
[C---:B------:R-:W-:Y:S02]  /*85e0*/  @!P3 SHF.L.U64.HI R24, R200.reuse, 0x1, R31 ;  /* 0x00000001c818b819 */ /* 0x040fe4000001021f */
[----:B------:R-:W-:Y:S01]  /*85f0*/  @!P3 IMAD.SHL.U32 R9, R200, 0x2, RZ ;  /* 0x00000002c809b824 */ /* 0x000fe200078e00ff */
[----:B------:R-:W-:Y:S02]  /*8600*/  CS2R R26, SRZ ;  /* 0x00000000001a7805 */ /* 0x000fe4000001ff00 */
[----:B------:R-:W-:Y:S01]  /*8610*/  CS2R R20, SRZ ;  /* 0x0000000000147805 */ /* 0x000fe2000001ff00 */
[----:B----4-:R-:W-:Y:S01]  /*8620*/  @!P2 IMAD.WIDE R12, R188, 0x2, R14 ;  /* 0x00000002bc0ca825 */ /* 0x010fe200078e020e */
[----:B------:R1:W5:Y:S01]  /*8630*/  @!P2 LD.E.64 R28, desc[UR42][R32.64] ;  /* 0x0000002a201ca980 */ /* 0x000362000c101b00 */
[----:B------:R-:W-:-:S02]  /*8640*/  @!P3 IADD3 R10, P0, R0, R9, RZ ;  /* 0x00000009000ab210 */ /* 0x000fc40007f1e0ff */
[----:B------:R-:W-:Y:S01]  /*8650*/  @!P3 IADD3 R8, P1, R14, R9, RZ ;  /* 0x000000090e08b210 */ /* 0x000fe20007f3e0ff */
[----:B------:R1:W5:Y:S02]  /*8660*/  @!P2 LD.E.64 R26, desc[UR42][R12.64] ;  /* 0x0000002a0c1aa980 */ /* 0x000364000c101b00 */
[--C-:B------:R-:W-:Y:S02]  /*8670*/  @!P3 IMAD.X R11, R3, 0x1, R24.reuse, P0 ;  /* 0x00000001030bb824 */ /* 0x100fe400000e0618 */
[----:B------:R-:W-:Y:S01]  /*8680*/  @!P3 IMAD.X R9, R5, 0x1, R24, P1 ;  /* 0x000000010509b824 */ /* 0x000fe200008e0618 */
[----:B------:R-:W-:Y:S02]  /*8690*/  CS2R R24, SRZ ;  /* 0x0000000000187805 */ /* 0x000fe4000001ff00 */
[----:B------:R1:W5:Y:S04]  /*86a0*/  @!P3 LD.E.64 R20, desc[UR42][R10.64] ;  /* 0x0000002a0a14b980 */ /* 0x000368000c101b00 */
[----:B------:R1:W5:Y:S02]  /*86b0*/  @!P3 LD.E.64 R24, desc[UR42][R8.64] ;  /* 0x0000002a0818b980 */ /* 0x000364000c101b00 */
.L_x_2756:
[----:B------:R-:W-:Y:S05]  /*86c0*/  BSYNC B1 ;  /* 0x0000000000017941 */ /* 0x000fea0003800000 */
.L_x_2755:
[----:B-1---5:R-:W-:Y:S01]  /*86d0*/  IMAD.MOV.U32 R8, RZ, RZ, R25 ;  /* 0x000000ffff087224 */ /* 0x022fe200078e0019 */
[----:B------:R-:W-:Y:S01]  /*86e0*/  UMOV UR4, 0xffffffff ;  /* 0xffffffff00047882 */ /* 0x000fe20000000000 */
[----:B--2---:R-:W-:Y:S02]  /*86f0*/  IMAD.MOV.U32 R0, RZ, RZ, R26 ;  /* 0x000000ffff007224 */ /* 0x004fe400078e001a */
[----:B------:R-:W-:Y:S01]  /*8700*/  IMAD.MOV.U32 R3, RZ, RZ, R27 ;  /* 0x000000ffff037224 */ /* 0x000fe200078e001b */
[----:B------:R-:W-:Y:S01]  /*8710*/  PRMT R47, R8, 0x7610, R47 ;  /* 0x00007610082f7816 */ /* 0x000fe2000000002f */
[----:B---3--:R-:W-:Y:S02]  /*8720*/  IMAD.MOV.U32 R5, RZ, RZ, R24 ;  /* 0x000000ffff057224 */ /* 0x008fe400078e0018 */
        /* <DEDUP_REMOVED lines=8> */
[----:B------:R-:W-:Y:S02]  /*87b0*/  CS2R R8, SRZ ;  /* 0x0000000000087805 */ /* 0x000fe4000001ff00 */
[----:B------:R-:W-:Y:S02]  /*87c0*/  PRMT R43, R3, 0x7610, R43 ;  /* 0x00007610032b7816 */ /* 0x000fe4000000002b */
[----:B------:R-:W-:Y:S01]  /*87d0*/  PRMT R46, R46, 0x5410, R5 ;  /* 0x000054102e2e7816 */ /* 0x000fe20000000005 */
[----:B------:R-:W-:Y:S06]  /*87e0*/  BRA.DIV UR4, `(.L_x_2757) ;  /* 0x000001ba04387947 */ /* 0x000fec000b800000 */
[----:B------:R1:W2:Y:S04]  /*87f0*/  SHFL.IDX PT, R3, R6, 0x1, 0x1c1f ;  /* 0x003c1f0006037f89 */ /* 0x0002a800000e0000 */
[----:B0-----:R-:W0:Y:S04]  /*8800*/  SHFL.IDX PT, R4, R4, 0x1, 0x1c1f ;  /* 0x003c1f0004047f89 */ /* 0x001e2800000e0000 */
[----:B------:R-:W3:Y:S04]  /*8810*/  SHFL.IDX PT, R7, R7, 0x1, 0x1c1f ;  /* 0x003c1f0007077f89 */ /* 0x000ee800000e0000 */
[----:B------:R1:W0:Y:S02]  /*8820*/  SHFL.IDX PT, R0, R30, 0x1, 0x1c1f ;  /* 0x003c1f001e007f89 */ /* 0x00022400000e0000 */
.L_x_3097:
[----:B------:R-:W-:Y:S01]  /*8830*/  VIADD R34, R34, 0x20 ;  /* 0x0000002022227836 */ /* 0x000fe20000000000 */
[----:B------:R-:W-:Y:S01]  /*8840*/  LEA.HI R5, R217, R217, RZ, 0x1 ;  /* 0x000000d9d9057211 */ /* 0x000fe200078f08ff */
[----:B------:R-:W-:Y:S01]  /*8850*/  BSSY B1, `(.L_x_2758) ;  /* 0x0000020000017945 */ /* 0x000fe20003800000 */
[----:B------:R-:W-:Y:S01]  /*8860*/  IMAD.SHL.U32 R38, R195, 0x40, RZ ;  /* 0x00000040c3267824 */ /* 0x000fe200078e00ff */
[----:B------:R-:W-:Y:S02]  /*8870*/  CS2R R10, SRZ ;  /* 0x00000000000a7805 */ /* 0x000fe4000001ff00 */
[----:B------:R-:W-:Y:S02]  /*8880*/  ISETP.GE.AND P0, PT, R34, R37, PT ;  /* 0x000000252200720c */ /* 0x000fe40003f06270 */
[----:B----4-:R-:W-:Y:S02]  /*8890*/  CS2R R14, SRZ ;  /* 0x00000000000e7805 */ /* 0x010fe4000001ff00 */
[----:B-1----:R-:W-:-:S02]  /*88a0*/  LOP3.LUT R6, R5, 0xfffffffe, RZ, 0xc0, !PT ;  /* 0xfffffffe05067812 */ /* 0x002fc400078ec0ff */
[----:B------:R-:W-:-:S03]  /*88b0*/  CS2R R12, SRZ ;  /* 0x00000000000c7805 */ /* 0x000fc6000001ff00 */
[----:B------:R-:W-:-:S05]  /*88c0*/  IMAD.IADD R6, R217, 0x1, -R6 ;  /* 0x00000001d9067824 */ /* 0x000fca00078e0a06 */
[----:B------:R-:W-:Y:S01]  /*88d0*/  SHF.L.U32 R35, R6, 0x1f, RZ ;  /* 0x0000001f06237819 */ /* 0x000fe200000006ff */
[----:B------:R-:W-:Y:S06]  /*88e0*/  @P0 BRA `(.L_x_2759) ;  /* 0x0000000000580947 */ /* 0x000fec0003800000 */
[----:B------:R-:W-:Y:S01]  /*88f0*/  ULDC UR4, c[0x0][0x3f4] ;  /* 0x0000fd0000047ab9 */ /* 0x000fe20000000800 */
[----:B--2---:R-:W-:Y:S01]  /*8900*/  IMAD.MOV.U32 R5, RZ, RZ, R3 ;  /* 0x000000ffff057224 */ /* 0x004fe200078e0003 */
[----:B------:R-:W-:Y:S02]  /*8910*/  ISETP.GE.AND P2, PT, R188, UR4, PT ;  /* 0x00000004bc007c0c */ /* 0x000fe4000bf46270 */
[----:B------:R-:W-:Y:S02]  /*8920*/  CS2R R14, SRZ ;  /* 0x00000000000e7805 */ /* 0x000fe4000001ff00 */
[----:B------:R-:W-:Y:S01]  /*8930*/  ISETP.GE.AND P3, PT, R200, UR4, PT ;  /* 0x00000004c8007c0c */ /* 0x000fe2000bf66270 */
[----:B0-----:R-:W-:Y:S02]  /*8940*/  IMAD.MOV.U32 R10, RZ, RZ, R0 ;  /* 0x000000ffff0a7224 */ /* 0x001fe400078e0000 */
[----:B---3--:R-:W-:-:S06]  /*8950*/  IMAD.MOV.U32 R11, RZ, RZ, R7 ;  /* 0x000000ffff0b7224 */ /* 0x008fcc00078e0007 */
[----:B------:R-:W-:-:S04]  /*8960*/  @!P2 IMAD.WIDE R32, R188, 0x2, R4 ;  /* 0x00000002bc20a825 */ /* 0x000fc800078e0204 */
[C---:B------:R-:W-:Y:S01]  /*8970*/  @!P3 SHF.L.U64.HI R34, R200.reuse, 0x1, R31 ;  /* 0x00000001c822b819 */ /* 0x040fe2000001021f */
[----:B------:R-:W-:Y:S01]  /*8980*/  @!P3 IMAD.SHL.U32 R5, R200, 0x2, RZ ;  /* 0x00000002c805b824 */ /* 0x000fe200078e00ff */
[----:B------:R-:W-:Y:S01]  /*8990*/  CS2R R8, SRZ ;  /* 0x0000000000087805 */ /* 0x000fe2000001ff00 */
[----:B------:R-:W-:Y:S01]  /*89a0*/  @!P2 IMAD.WIDE R30, R188, 0x2, R10 ;  /* 0x00000002bc1ea825 */ /* 0x000fe200078e020a */
[----:B------:R-:W-:Y:S01]  /*89b0*/  CS2R R12, SRZ ;  /* 0x00000000000c7805 */ /* 0x000fe2000001ff00 */
[----:B------:R1:W5:Y:S01]  /*89c0*/  @!P2 LD.E.64 R14, desc[UR42][R32.64] ;  /* 0x0000002a200ea980 */ /* 0x000362000c101b00 */
[-C--:B------:R-:W-:Y:S02]  /*89d0*/  @!P3 IADD3 R4, P0, R4, R5.reuse, RZ ;  /* 0x000000050404b210 */ /* 0x080fe40007f1e0ff */
[----:B------:R-:W-:Y:S02]  /*89e0*/  CS2R R10, SRZ ;  /* 0x00000000000a7805 */ /* 0x000fe4000001ff00 */
[----:B------:R-:W-:Y:S01]  /*89f0*/  @!P3 IADD3 R6, P1, R0, R5, RZ ;  /* 0x000000050006b210 */ /* 0x000fe20007f3e0ff */
[----:B------:R1:W5:Y:S01]  /*8a00*/  @!P2 LD.E.64 R8, desc[UR42][R30.64] ;  /* 0x0000002a1e08a980 */ /* 0x000362000c101b00 */
[----:B------:R-:W-:-:S03]  /*8a10*/  @!P3 IMAD.X R5, R3, 0x1, R34, P0 ;  /* 0x000000010305b824 */ /* 0x000fc600000e0622 */
[----:B------:R-:W-:Y:S02]  /*8a20*/  @!P3 IMAD.X R7, R7, 0x1, R34, P1 ;  /* 0x000000010707b824 */ /* 0x000fe400008e0622 */
[----:B------:R1:W5:Y:S04]  /*8a30*/  @!P3 LD.E.64 R12, desc[UR42][R4.64] ;  /* 0x0000002a040cb980 */ /* 0x000368000c101b00 */
[----:B------:R1:W5:Y:S02]  /*8a40*/  @!P3 LD.E.64 R10, desc[UR42][R6.64] ;  /* 0x0000002a060ab980 */ /* 0x000364000c101b00 */
.L_x_2759:
[----:B------:R-:W-:Y:S05]  /*8a50*/  BSYNC B1 ;  /* 0x0000000000017941 */ /* 0x000fea0003800000 */
.L_x_2758:
[----:B------:R-:W4:Y:S01]  /*8a60*/  SYNCS.PHASECHK.TRANS64.TRYWAIT P0, [R2+URZ+0x28c00], R35 ;  /* 0x028c0023020075a7 */ /* 0x000f22000800017f */
[----:B--2---:R-:W-:Y:S01]  /*8a70*/  LOP3.LUT R3, R38, 0x1c0, RZ, 0xc0, !PT ;  /* 0x000001c026037812 */ /* 0x004fe200078ec0ff */
[----:B01---5:R-:W-:Y:S01]  /*8a80*/  IMAD.MOV.U32 R4, RZ, RZ, R8 ;  /* 0x000000ffff047224 */ /* 0x023fe200078e0008 */
[----:B------:R-:W-:Y:S01]  /*8a90*/  VIADDMNMX R33, R37, -R192, 0x40, PT ;  /* 0x0000004025217446 */ /* 0x000fe200038009c0 */
[----:B------:R-:W-:Y:S01]  /*8aa0*/  IMAD.MOV.U32 R5, RZ, RZ, R11 ;  /* 0x000000ffff057224 */ /* 0x000fe200078e000b */
[----:B------:R-:W-:Y:S01]  /*8ab0*/  LOP3.LUT R0, R3, 0x18, R16, 0xf8, !PT ;  /* 0x0000001803007812 */ /* 0x000fe200078ef810 */
[----:B------:R-:W-:Y:S01]  /*8ac0*/  IMAD.MOV.U32 R6, RZ, RZ, R14 ;  /* 0x000000ffff067224 */ /* 0x000fe200078e000e */
[----:B------:R-:W-:Y:S01]  /*8ad0*/  SHF.R.U32.HI R3, RZ, 0x3, R3 ;  /* 0x00000003ff037819 */ /* 0x000fe20000011603 */
[----:B------:R-:W-:Y:S01]  /*8ae0*/  BSSY B1, `(.L_x_2760) ;  /* 0x0000013000017945 */ /* 0x000fe20003800000 */
[----:B------:R-:W-:Y:S01]  /*8af0*/  PRMT R49, R4, 0x7610, R49 ;  /* 0x0000761004317816 */ /* 0x000fe20000000031 */
[----:B------:R-:W-:Y:S01]  /*8b00*/  IMAD.MOV.U32 R4, RZ, RZ, R10 ;  /* 0x000000ffff047224 */ /* 0x000fe200078e000a */
[----:B------:R-:W-:Y:S01]  /*8b10*/  LOP3.LUT R0, R0, R3, RZ, 0x3c, !PT ;  /* 0x0000000300007212 */ /* 0x000fe200078e3cff */
[----:B------:R-:W-:Y:S01]  /*8b20*/  IMAD.MOV.U32 R3, RZ, RZ, R9 ;  /* 0x000000ffff037224 */ /* 0x000fe200078e0009 */
[----:B------:R-:W-:-:S02]  /*8b30*/  LOP3.LUT P2, RZ, R195, 0x4, RZ, 0xc0, !PT ;  /* 0x00000004c3ff7812 */ /* 0x000fc4000784c0ff */
[----:B------:R-:W-:Y:S01]  /*8b40*/  PRMT R31, R4, 0x5410, R6 ;  /* 0x00005410041f7816 */ /* 0x000fe20000000006 */
[----:B------:R-:W-:Y:S01]  /*8b50*/  IMAD.MOV.U32 R4, RZ, RZ, R12 ;  /* 0x000000ffff047224 */ /* 0x000fe200078e000c */
[----:B------:R-:W-:Y:S01]  /*8b60*/  PRMT R30, R5, 0x5410, R3 ;  /* 0x00005410051e7816 */ /* 0x000fe20000000003 */
[----:B------:R-:W-:Y:S01]  /*8b70*/  IMAD R3, R203, 0x200, R0 ;  /* 0x00000200cb037824 */ /* 0x000fe200078e0200 */
[----:B------:R-:W-:Y:S01]  /*8b80*/  ISETP.GE.AND P1, PT, R184, R33, PT ;  /* 0x00000021b800720c */ /* 0x000fe20003f26270 */
[----:B------:R-:W-:Y:S01]  /*8b90*/  IMAD.MOV.U32 R0, RZ, RZ, R15 ;  /* 0x000000ffff007224 */ /* 0x000fe200078e000f */
[----:B------:R-:W-:Y:S01]  /*8ba0*/  PRMT R32, R4, 0x7610, R32 ;  /* 0x0000761004207816 */ /* 0x000fe20000000020 */
[----:B------:R-:W-:Y:S02]  /*8bb0*/  IMAD R3, R3, 0x2, R2 ;  /* 0x0000000203037824 */ /* 0x000fe400078e0202 */
[----:B------:R-:W-:Y:S01]  /*8bc0*/  IMAD.MOV.U32 R5, RZ, RZ, R13 ;  /* 0x000000ffff057224 */ /* 0x000fe200078e000d */
[----:B------:R-:W-:Y:S01]  /*8bd0*/  PRMT R50, R0, 0x7610, R50 ;  /* 0x0000761000327816 */ /* 0x000fe20000000032 */
[----:B------:R-:W-:-:S02]  /*8be0*/  VIADD R4, R3, 0x20400 ;  /* 0x0002040003047836 */ /* 0x000fc40000000000 */
[----:B------:R-:W-:Y:S01]  /*8bf0*/  VIADD R0, R3, 0x20440 ;  /* 0x0002044003007836 */ /* 0x000fe20000000000 */
[----:B----4-:R-:W-:Y:S06]  /*8c00*/  @!P0 BRA `(.L_x_2761) ;  /* 0x000001b400a48947 */ /* 0x010fec0003800000 */
.L_x_3098:
[----:B------:R-:W-:Y:S05]  /*8c10*/  BSYNC B1 ;  /* 0x0000000000017941 */ /* 0x000fea0003800000 */
.L_x_2760:
[----:B------:R-:W-:Y:S01]  /*8c20*/  BSSY B1, `(.L_x_2762) ;  /* 0x0000067000017945 */ /* 0x000fe20003800000 */
[----:B------:R-:W-:Y:S01]  /*8c30*/  PRMT R34, R5, 0x7610, R34 ;  /* 0x0000761005227816 */ /* 0x000fe20000000022 */
[----:B------:R-:W-:Y:S02]  /*8c40*/  @P2 VIADD R0, R4, 0xffffffc0 ;  /* 0xffffffc004002836 */ /* 0x000fe40000000000 */
[----:B------:R-:W-:Y:S05]  /*8c50*/  @P1 BRA `(.L_x_2763) ;  /* 0x00000004008c1947 */ /* 0x000fea0003800000 */
[----:B------:R-:W1:Y:S01]  /*8c60*/  LDC R5, c[0x0][0x3f4] ;  /* 0x0000fd00ff057b82 */ /* 0x000e620000000800 */
[----:B------:R-:W-:Y:S01]  /*8c70*/  BSSY B2, `(.L_x_2764) ;  /* 0x0000032000027945 */ /* 0x000fe20003800000 */
[-C--:B-1----:R-:W-:Y:S02]  /*8c80*/  ISETP.GE.AND P0, PT, R188, R5.reuse, PT ;  /* 0x00000005bc00720c */ /* 0x082fe40003f06270 */
[----:B------:R-:W-:-:S11]  /*8c90*/  ISETP.GE.AND P1, PT, R200, R5, PT ;  /* 0x00000005c800720c */ /* 0x000fd60003f26270 */
[----:B------:R-:W-:Y:S05]  /*8ca0*/  @P0 BRA `(.L_x_2765) ;  /* 0x0000000000b80947 */ /* 0x000fea0003800000 */
[----:B---3--:R-:W1:Y:S01]  /*8cb0*/  LDS.128 R4, [R3+0x20400] ;  /* 0x0204000003047984 */ /* 0x008e620000000c00 */
[----:B------:R-:W-:Y:S02]  /*8cc0*/  SHF.R.U32.HI R40, RZ, 0x10, R27 ;  /* 0x00000010ff287819 */ /* 0x000fe4000001161b */
[----:B------:R-:W-:Y:S02]  /*8cd0*/  SHF.R.U32.HI R37, RZ, 0x10, R29 ;  /* 0x00000010ff257819 */ /* 0x000fe4000001161d */
[----:B------:R-:W-:Y:S02]  /*8ce0*/  SHF.R.U64 R39, R26, 0x10, R27 ;  /* 0x000000101a277819 */ /* 0x000fe4000000121b */
[----:B------:R-:W-:Y:S02]  /*8cf0*/  PRMT R40, R41, 0x5432, R40 ;  /* 0x0000543229287816 */ /* 0x000fe40000000028 */
[----:B------:R-:W-:Y:S02]  /*8d00*/  PRMT R37, R43, 0x5410, R37 ;  /* 0x000054102b257816 */ /* 0x000fe40000000025 */
[----:B------:R-:W-:Y:S01]  /*8d10*/  PRMT R39, R41, 0x5410, R39 ;  /* 0x0000541029277816 */ /* 0x000fe20000000027 */
[----:B------:R-:W-:Y:S01]  /*8d20*/  IMAD.U32 R41, R40, 0x10000, RZ ;  /* 0x0001000028297824 */ /* 0x000fe200078e00ff */
[----:B0-----:R-:W-:Y:S01]  /*8d30*/  SHF.R.U64 R35, R28, 0x10, R29 ;  /* 0x000000101c237819 */ /* 0x001fe2000000121d */
[----:B------:R-:W-:Y:S01]  /*8d40*/  IMAD.U32 R38, R37, 0x10000, RZ ;  /* 0x0001000025267824 */ /* 0x000fe200078e00ff */
[----:B------:R-:W-:-:S02]  /*8d50*/  LOP3.LUT R40, R40, 0xffff0000, RZ, 0xc0, !PT ;  /* 0xffff000028287812 */ /* 0x000fc400078ec0ff */
[----:B------:R-:W-:Y:S02]  /*8d60*/  PRMT R35, R42, 0x5410, R35 ;  /* 0x000054102a237816 */ /* 0x000fe40000000023 */
[----:B------:R-:W-:Y:S02]  /*8d70*/  LOP3.LUT R37, R37, 0xffff0000, RZ, 0xc0, !PT ;  /* 0xffff000025257812 */ /* 0x000fe400078ec0ff */
[C---:B-1----:R-:W-:Y:S01]  /*8d80*/  LOP3.LUT R27, R6.reuse, 0xffff0000, RZ, 0xc0, !PT ;  /* 0xffff0000061b7812 */ /* 0x042fe200078ec0ff */
[----:B------:R-:W-:Y:S01]  /*8d90*/  IMAD.U32 R26, R6, 0x10000, RZ ;  /* 0x00010000061a7824 */ /* 0x000fe200078e00ff */
[C---:B------:R-:W-:Y:S01]  /*8da0*/  LOP3.LUT R29, R7.reuse, 0xffff0000, RZ, 0xc0, !PT ;  /* 0xffff0000071d7812 */ /* 0x040fe200078ec0ff */
[----:B------:R-:W-:Y:S02]  /*8db0*/  IMAD.U32 R28, R7, 0x10000, RZ ;  /* 0x00010000071c7824 */ /* 0x000fe400078e00ff */
[C---:B------:R-:W-:Y:S01]  /*8dc0*/  FMUL.FTZ R43, R27.reuse, R41 ;  /* 0x000000291b2b7220 */ /* 0x040fe20000410000 */
[----:B------:R-:W-:Y:S01]  /*8dd0*/  FMUL.FTZ R42, R27, R38 ;  /* 0x000000261b2a7220 */ /* 0x000fe20000410000 */
[----:B------:R-:W-:Y:S01]  /*8de0*/  FMUL.FTZ R27, R29, R40 ;  /* 0x000000281d1b7220 */ /* 0x000fe20000410000 */
[----:B------:R-:W-:-:S02]  /*8df0*/  IMAD.U32 R6, R4, 0x10000, RZ ;  /* 0x0001000004067824 */ /* 0x000fc400078e00ff */
[C---:B------:R-:W-:Y:S01]  /*8e00*/  FFMA.FTZ R43, R26.reuse, R38, -R43 ;  /* 0x000000261a2b7223 */ /* 0x040fe2000001082b */
[----:B------:R-:W-:Y:S02]  /*8e10*/  IMAD.U32 R7, R5, 0x10000, RZ ;  /* 0x0001000005077824 */ /* 0x000fe400078e00ff */
[----:B------:R-:W-:Y:S01]  /*8e20*/  FFMA.FTZ R42, R26, R41, R42 ;  /* 0x000000291a2a7223 */ /* 0x000fe2000001002a */
[----:B------:R-:W-:Y:S01]  /*8e30*/  LOP3.LUT R4, R4, 0xffff0000, RZ, 0xc0, !PT ;  /* 0xffff000004047812 */ /* 0x000fe200078ec0ff */
[-C--:B------:R-:W-:Y:S01]  /*8e40*/  FMUL.FTZ R45, R29, R37.reuse ;  /* 0x000000251d2d7220 */ /* 0x080fe20000410000 */
[----:B------:R-:W-:Y:S01]  /*8e50*/  LOP3.LUT R5, R5, 0xffff0000, RZ, 0xc0, !PT ;  /* 0xffff000005057812 */ /* 0x000fe200078ec0ff */
[----:B------:R-:W-:Y:S01]  /*8e60*/  FFMA.FTZ R41, R28, R37, -R27 ;  /* 0x000000251c297223 */ /* 0x000fe2000001081b */
[C---:B------:R-:W-:Y:S01]  /*8e70*/  LOP3.LUT R38, R39.reuse, 0xffff0000, RZ, 0xc0, !PT ;  /* 0xffff000027267812 */ /* 0x040fe200078ec0ff */
[----:B------:R-:W-:Y:S01]  /*8e80*/  IMAD.U32 R29, R39, 0x10000, RZ ;  /* 0x00010000271d7824 */ /* 0x000fe200078e00ff */
[C---:B------:R-:W-:Y:S01]  /*8e90*/  LOP3.LUT R26, R35.reuse, 0xffff0000, RZ, 0xc0, !PT ;  /* 0xffff0000231a7812 */ /* 0x040fe200078ec0ff */
[----:B------:R-:W-:-:S02]  /*8ea0*/  IMAD.U32 R27, R35, 0x10000, RZ ;  /* 0x00010000231b7824 */ /* 0x000fc400078e00ff */
[----:B------:R-:W-:Y:S01]  /*8eb0*/  FFMA.FTZ R44, R28, R40, R45 ;  /* 0x000000281c2c7223 */ /* 0x000fe2000001002d */
[C---:B------:R-:W-:Y:S01]  /*8ec0*/  FMUL.FTZ R35, R4.reuse, R29 ;  /* 0x0000001d04237220 */ /* 0x040fe20000410000 */
[C---:B------:R-:W-:Y:S01]  /*8ed0*/  FMUL.FTZ R40, R5.reuse, R38 ;  /* 0x0000002605287220 */ /* 0x040fe20000410000 */
[-C--:B------:R-:W-:Y:S01]  /*8ee0*/  FMUL.FTZ R28, R4, R27.reuse ;  /* 0x0000001b041c7220 */ /* 0x080fe20000410000 */
[-C--:B------:R-:W-:Y:S01]  /*8ef0*/  FMUL.FTZ R37, R5, R26.reuse ;  /* 0x0000001a05257220 */ /* 0x080fe20000410000 */
[C---:B------:R-:W-:Y:S01]  /*8f00*/  FFMA.FTZ R4, R6.reuse, R27, -R35 ;  /* 0x0000001b06047223 */ /* 0x040fe20000010823 */
[C---:B------:R-:W-:Y:S01]  /*8f10*/  FFMA.FTZ R5, R7.reuse, R26, -R40 ;  /* 0x0000001a07057223 */ /* 0x040fe20000010828 */
[----:B------:R-:W-:Y:S01]  /*8f20*/  FFMA.FTZ R29, R6, R29, R28 ;  /* 0x0000001d061d7223 */ /* 0x000fe2000001001c */
[----:B------:R-:W-:Y:S01]  /*8f30*/  FFMA.FTZ R38, R7, R38, R37 ;  /* 0x0000002607267223 */ /* 0x000fe20000010025 */
[----:B------:R-:W-:Y:S02]  /*8f40*/  F2FP.BF16.F32.PACK_AB R6, R42, R43 ;  /* 0x0000002b2a06723e */ /* 0x000fe400000010ff */
[----:B------:R-:W-:-:S02]  /*8f50*/  F2FP.BF16.F32.PACK_AB R7, R44, R41 ;  /* 0x000000292c07723e */ /* 0x000fc400000010ff */
[----:B------:R-:W-:Y:S02]  /*8f60*/  F2FP.BF16.F32.PACK_AB R4, R29, R4 ;  /* 0x000000041d04723e */ /* 0x000fe400000010ff */
[----:B------:R-:W-:-:S05]  /*8f70*/  F2FP.BF16.F32.PACK_AB R5, R38, R5 ;  /* 0x000000052605723e */ /* 0x000fca00000010ff */
[----:B------:R1:W-:Y:S02]  /*8f80*/  STS.128 [R3+0x20400], R4 ;  /* 0x0204000403007388 */ /* 0x0003e40000000c00 */
.L_x_2765:
[----:B------:R-:W-:Y:S05]  /*8f90*/  BSYNC B2 ;  /* 0x0000000000027941 */ /* 0x000fea0003800000 */
.L_x_2764:
[----:B------:R-:W-:Y:S05]  /*8fa0*/  @P1 BRA `(.L_x_2763) ;  /* 0x0000000000b81947 */ /* 0x000fea0003800000 */
[----:B-1-3--:R-:W1:Y:S01]  /*8fb0*/  LDS.128 R4, [R0] ;  /* 0x0000000000047984 */ /* 0x00ae620000000c00 */
[----:B0-----:R-:W-:Y:S02]  /*8fc0*/  SHF.R.U32.HI R35, RZ, 0x10, R25 ;  /* 0x00000010ff237819 */ /* 0x001fe40000011619 */
[----:B------:R-:W-:Y:S02]  /*8fd0*/  SHF.R.U32.HI R27, RZ, 0x10, R21 ;  /* 0x00000010ff1b7819 */ /* 0x000fe40000011615 */
[----:B------:R-:W-:Y:S02]  /*8fe0*/  PRMT R35, R47, 0x5410, R35 ;  /* 0x000054102f237816 */ /* 0x000fe40000000023 */
[----:B------:R-:W-:Y:S02]  /*8ff0*/  PRMT R27, R48, 0x5410, R27 ;  /* 0x00005410301b7816 */ /* 0x000fe4000000001b */
[----:B------:R-:W-:Y:S01]  /*9000*/  SHF.R.U64 R26, R20, 0x10, R21 ;  /* 0x00000010141a7819 */ /* 0x000fe20000001215 */
[----:B------:R-:W-:Y:S01]  /*9010*/  IMAD.U32 R37, R35, 0x10000, RZ ;  /* 0x0001000023257824 */ /* 0x000fe200078e00ff */
[----:B------:R-:W-:Y:S01]  /*9020*/  SHF.R.U64 R29, R24, 0x10, R25 ;  /* 0x00000010181d7819 */ /* 0x000fe20000001219 */
[----:B------:R-:W-:Y:S01]  /*9030*/  IMAD.U32 R28, R27, 0x10000, RZ ;  /* 0x000100001b1c7824 */ /* 0x000fe200078e00ff */
[----:B------:R-:W-:-:S02]  /*9040*/  LOP3.LUT R35, R35, 0xffff0000, RZ, 0xc0, !PT ;  /* 0xffff000023237812 */ /* 0x000fc400078ec0ff */
[----:B------:R-:W-:Y:S02]  /*9050*/  LOP3.LUT R27, R27, 0xffff0000, RZ, 0xc0, !PT ;  /* 0xffff00001b1b7812 */ /* 0x000fe400078ec0ff */
[C---:B------:R-:W-:Y:S02]  /*9060*/  PRMT R26, R46.reuse, 0x5432, R26 ;  /* 0x000054322e1a7816 */ /* 0x040fe4000000001a */
[----:B------:R-:W-:Y:S02]  /*9070*/  PRMT R29, R46, 0x5410, R29 ;  /* 0x000054102e1d7816 */ /* 0x000fe4000000001d */
        /* <DEDUP_REMOVED lines=9> */
[----:B------:R-:W-:Y:S01]  /*9110*/  FFMA.FTZ R38, R20, R37, R38 ;  /* 0x0000002514267223 */ /* 0x000fe20000010026 */
[-C--:B------:R-:W-:Y:S01]  /*9120*/  FFMA.FTZ R37, R24, R27.reuse, -R21 ;  /* 0x0000001b18257223 */ /* 0x080fe20000010815 */
[C---:B------:R-:W-:Y:S01]  /*9130*/  IMAD.U32 R7, R5.reuse, 0x10000, RZ ;  /* 0x0001000005077824 */ /* 0x040fe200078e00ff */
[----:B------:R-:W-:Y:S01]  /*9140*/  LOP3.LUT R4, R4, 0xffff0000, RZ, 0xc0, !PT ;  /* 0xffff000004047812 */ /* 0x000fe200078ec0ff */
[C---:B------:R-:W-:Y:S01]  /*9150*/  IMAD.U32 R21, R26.reuse, 0x10000, RZ ;  /* 0x000100001a157824 */ /* 0x040fe200078e00ff */
[----:B------:R-:W-:Y:S01]  /*9160*/  LOP3.LUT R5, R5, 0xffff0000, RZ, 0xc0, !PT ;  /* 0xffff000005057812 */ /* 0x000fe200078ec0ff */
[----:B------:R-:W-:Y:S01]  /*9170*/  FMUL.FTZ R41, R25, R27 ;  /* 0x0000001b19297220 */ /* 0x000fe20000410000 */
[C---:B------:R-:W-:Y:S01]  /*9180*/  LOP3.LUT R20, R29.reuse, 0xffff0000, RZ, 0xc0, !PT ;  /* 0xffff00001d147812 */ /* 0x040fe200078ec0ff */
[----:B------:R-:W-:Y:S01]  /*9190*/  IMAD.U32 R25, R29, 0x10000, RZ ;  /* 0x000100001d197824 */ /* 0x000fe200078e00ff */
[----:B------:R-:W-:Y:S01]  /*91a0*/  LOP3.LUT R26, R26, 0xffff0000, RZ, 0xc0, !PT ;  /* 0xffff00001a1a7812 */ /* 0x000fe200078ec0ff */
[----:B------:R-:W-:Y:S01]  /*91b0*/  FFMA.FTZ R40, R24, R35, R41 ;  /* 0x0000002318287223 */ /* 0x000fe20000010029 */
[C---:B------:R-:W-:Y:S01]  /*91c0*/  FMUL.FTZ R24, R4.reuse, R21 ;  /* 0x0000001504187220 */ /* 0x040fe20000410000 */
[-C--:B------:R-:W-:Y:S01]  /*91d0*/  FMUL.FTZ R27, R4, R25.reuse ;  /* 0x00000019041b7220 */ /* 0x080fe20000410000 */
[C---:B------:R-:W-:Y:S01]  /*91e0*/  FMUL.FTZ R28, R5.reuse, R20 ;  /* 0x00000014051c7220 */ /* 0x040fe20000410000 */
[-C--:B------:R-:W-:Y:S01]  /*91f0*/  FMUL.FTZ R29, R5, R26.reuse ;  /* 0x0000001a051d7220 */ /* 0x080fe20000410000 */
[C---:B------:R-:W-:Y:S01]  /*9200*/  FFMA.FTZ R25, R6.reuse, R25, R24 ;  /* 0x0000001906197223 */ /* 0x040fe20000010018 */
[----:B------:R-:W-:Y:S01]  /*9210*/  FFMA.FTZ R4, R6, R21, -R27 ;  /* 0x0000001506047223 */ /* 0x000fe2000001081b */
[C---:B------:R-:W-:Y:S01]  /*9220*/  FFMA.FTZ R5, R7.reuse, R26, -R28 ;  /* 0x0000001a07057223 */ /* 0x040fe2000001081c */
[----:B------:R-:W-:Y:S01]  /*9230*/  FFMA.FTZ R20, R7, R20, R29 ;  /* 0x0000001407147223 */ /* 0x000fe2000001001d */
[----:B------:R-:W-:-:S02]  /*9240*/  F2FP.BF16.F32.PACK_AB R6, R38, R39 ;  /* 0x000000272606723e */ /* 0x000fc400000010ff */
[----:B------:R-:W-:Y:S02]  /*9250*/  F2FP.BF16.F32.PACK_AB R7, R40, R37 ;  /* 0x000000252807723e */ /* 0x000fe400000010ff */
[----:B------:R-:W-:Y:S02]  /*9260*/  F2FP.BF16.F32.PACK_AB R4, R25, R4 ;  /* 0x000000041904723e */ /* 0x000fe400000010ff */
[----:B------:R-:W-:-:S05]  /*9270*/  F2FP.BF16.F32.PACK_AB R5, R20, R5 ;  /* 0x000000051405723e */ /* 0x000fca00000010ff */
[----:B------:R2:W-:Y:S02]  /*9280*/  STS.128 [R0], R4 ;  /* 0x0000000400007388 */ /* 0x0005e40000000c00 */
.L_x_2763:
[----:B------:R-:W-:Y:S05]  /*9290*/  BSYNC B1 ;  /* 0x0000000000017941 */ /* 0x000fea0003800000 */
.L_x_2762:
[----:B------:R-:W-:-:S13]  /*92a0*/  ISETP.GE.AND P0, PT, R36, R33, PT ;  /* 0x000000212400720c */ /* 0x000fda0003f06270 */
[----:B------:R-:W-:Y:S05]  /*92b0*/  @P0 BRA `(.L_x_2766) ;  /* 0x0000001800d00947 */ /* 0x000fea0003800000 */
[----:B-12---:R-:W1:Y:S01]  /*92c0*/  LDC R5, c[0x0][0x3f4] ;  /* 0x0000fd00ff057b82 */ /* 0x006e620000000800 */
[----:B------:R-:W-:Y:S01]  /*92d0*/  BSSY B1, `(.L_x_2767) ;  /* 0x0000032000017945 */ /* 0x000fe20003800000 */
[-C--:B-1----:R-:W-:Y:S02]  /*92e0*/  ISETP.GE.AND P0, PT, R188, R5.reuse, PT ;  /* 0x00000005bc00720c */ /* 0x082fe40003f06270 */
[----:B------:R-:W-:-:S11]  /*92f0*/  ISETP.GE.AND P1, PT, R200, R5, PT ;  /* 0x00000005c800720c */ /* 0x000fd60003f26270 */
[----:B------:R-:W-:Y:S05]  /*9300*/  @P0 BRA `(.L_x_2768) ;  /* 0x0000000000b80947 */ /* 0x000fea0003800000 */
[----:B---3--:R-:W1:Y:S01]  /*9310*/  LDS.128 R4, [R3+0x21400] ;  /* 0x0214000003047984 */ /* 0x008e620000000c00 */
[----:B------:R-:W-:Y:S02]  /*9320*/  SHF.R.U32.HI R26, RZ, 0x10, R9 ;  /* 0x00000010ff1a7819 */ /* 0x000fe40000011609 */
        /* <DEDUP_REMOVED lines=9> */
[----:B------:R-:W-:Y:S02]  /*93c0*/  PRMT R20, R31, 0x5432, R20 ;  /* 0x000054321f147816 */ /* 0x000fe40000000014 */
        /* <DEDUP_REMOVED lines=33> */
[----:B------:R1:W-:Y:S02]  /*95e0*/  STS.128 [R3+0x21400], R4 ;  /* 0x0214000403007388 */ /* 0x0003e40000000c00 */
.L_x_2768:
[----:B------:R-:W-:Y:S05]  /*95f0*/  BSYNC B1 ;  /* 0x0000000000017941 */ /* 0x000fea0003800000 */
.L_x_2767:
[----:B------:R-:W-:Y:S05]  /*9600*/  @P1 BRA `(.L_x_2766) ;  /* 0x0000001400fc1947 */ /* 0x000fea0003800000 */
[----:B-1-3--:R-:W1:Y:S01]  /*9610*/  LDS.128 R4, [R0+0x1000] ;  /* 0x0010000000047984 */ /* 0x00ae620000000c00 */
[----:B------:R-:W-:Y:S02]  /*9620*/  SHF.R.U64 R8, R10, 0x10, R11 ;  /* 0x000000100a087819 */ /* 0x000fe4000000120b */
[----:B------:R-:W-:Y:S02]  /*9630*/  SHF.R.U64 R3, R12, 0x10, R13 ;  /* 0x000000100c037819 */ /* 0x000fe4000000120d */
[----:B------:R-:W-:Y:S02]  /*9640*/  SHF.R.U32.HI R11, RZ, 0x10, R11 ;  /* 0x00000010ff0b7819 */ /* 0x000fe4000001160b */
[----:B------:R-:W-:Y:S02]  /*9650*/  SHF.R.U32.HI R13, RZ, 0x10, R13 ;  /* 0x00000010ff0d7819 */ /* 0x000fe4000001160d */
[----:B------:R-:W-:Y:S02]  /*9660*/  PRMT R30, R30, 0x5410, R11 ;  /* 0x000054101e1e7816 */ /* 0x000fe4000000000b */
[----:B------:R-:W-:-:S02]  /*9670*/  PRMT R34, R34, 0x5410, R13 ;  /* 0x0000541022227816 */ /* 0x000fc4000000000d */
[----:B------:R-:W-:Y:S01]  /*9680*/  PRMT R31, R31, 0x5410, R8 ;  /* 0x000054101f1f7816 */ /* 0x000fe20000000008 */
[C---:B------:R-:W-:Y:S01]  /*9690*/  IMAD.U32 R12, R30.reuse, 0x10000, RZ ;  /* 0x000100001e0c7824 */ /* 0x040fe200078e00ff */
[----:B------:R-:W-:Y:S01]  /*96a0*/  LOP3.LUT R30, R30, 0xffff0000, RZ, 0xc0, !PT ;  /* 0xffff00001e1e7812 */ /* 0x000fe200078ec0ff */
[C---:B------:R-:W-:Y:S01]  /*96b0*/  IMAD.U32 R11, R34.reuse, 0x10000, RZ ;  /* 0x00010000220b7824 */ /* 0x040fe200078e00ff */
[----:B------:R-:W-:Y:S02]  /*96c0*/  LOP3.LUT R34, R34, 0xffff0000, RZ, 0xc0, !PT ;  /* 0xffff000022227812 */ /* 0x000fe400078ec0ff */
[----:B------:R-:W-:Y:S02]  /*96d0*/  PRMT R32, R32, 0x5410, R3 ;  /* 0x0000541020207816 */ /* 0x000fe40000000003 */
[C---:B-1----:R-:W-:Y:S01]  /*96e0*/  LOP3.LUT R9, R6.reuse, 0xffff0000, RZ, 0xc0, !PT ;  /* 0xffff000006097812 */ /* 0x042fe200078ec0ff */
[C---:B------:R-:W-:Y:S01]  /*96f0*/  IMAD.U32 R10, R7.reuse, 0x10000, RZ ;  /* 0x00010000070a7824 */ /* 0x040fe200078e00ff */
[----:B------:R-:W-:Y:S01]  /*9700*/  LOP3.LUT R7, R7, 0xffff0000, RZ, 0xc0, !PT ;  /* 0xffff000007077812 */ /* 0x000fe200078ec0ff */
[----:B------:R-:W-:-:S02]  /*9710*/  IMAD.U32 R8, R6, 0x10000, RZ ;  /* 0x0001000006087824 */ /* 0x000fc400078e00ff */
[C---:B------:R-:W-:Y:S01]  /*9720*/  FMUL.FTZ R13, R9.reuse, R12 ;  /* 0x0000000c090d7220 */ /* 0x040fe20000410000 */
[-C--:B------:R-:W-:Y:S01]  /*9730*/  FMUL.FTZ R9, R9, R11.reuse ;  /* 0x0000000b09097220 */ /* 0x080fe20000410000 */
[C---:B------:R-:W-:Y:S01]  /*9740*/  FMUL.FTZ R15, R7.reuse, R30 ;  /* 0x0000001e070f7220 */ /* 0x040fe20000410000 */
[----:B------:R-:W-:Y:S02]  /*9750*/  IMAD.U32 R3, R4, 0x10000, RZ ;  /* 0x0001000004037824 */ /* 0x000fe400078e00ff */
[C---:B------:R-:W-:Y:S01]  /*9760*/  FFMA.FTZ R13, R8.reuse, R11, -R13 ;  /* 0x0000000b080d7223 */ /* 0x040fe2000001080d */
[----:B------:R-:W-:Y:S01]  /*9770*/  FFMA.FTZ R14, R8, R12, R9 ;  /* 0x0000000c080e7223 */ /* 0x000fe20000010009 */
[-C--:B------:R-:W-:Y:S01]  /*9780*/  FMUL.FTZ R9, R7, R34.reuse ;  /* 0x0000002207097220 */ /* 0x080fe20000410000 */
[----:B------:R-:W-:Y:S01]  /*9790*/  IMAD.U32 R6, R5, 0x10000, RZ ;  /* 0x0001000005067824 */ /* 0x000fe200078e00ff */
[----:B------:R-:W-:Y:S01]  /*97a0*/  LOP3.LUT R4, R4, 0xffff0000, RZ, 0xc0, !PT ;  /* 0xffff000004047812 */ /* 0x000fe200078ec0ff */
[----:B------:R-:W-:Y:S01]  /*97b0*/  IMAD.U32 R8, R31, 0x10000, RZ ;  /* 0x000100001f087824 */ /* 0x000fe200078e00ff */
[----:B------:R-:W-:Y:S01]  /*97c0*/  LOP3.LUT R5, R5, 0xffff0000, RZ, 0xc0, !PT ;  /* 0xffff000005057812 */ /* 0x000fe200078ec0ff */
[----:B------:R-:W-:Y:S01]  /*97d0*/  IMAD.U32 R7, R32, 0x10000, RZ ;  /* 0x0001000020077824 */ /* 0x000fe200078e00ff */
[----:B------:R-:W-:Y:S01]  /*97e0*/  LOP3.LUT R31, R31, 0xffff0000, RZ, 0xc0, !PT ;  /* 0xffff00001f1f7812 */ /* 0x000fe200078ec0ff */
[----:B------:R-:W-:Y:S01]  /*97f0*/  FFMA.FTZ R15, R10, R34, -R15 ;  /* 0x000000220a0f7223 */ /* 0x000fe2000001080f */
[----:B------:R-:W-:Y:S01]  /*9800*/  LOP3.LUT R32, R32, 0xffff0000, RZ, 0xc0, !PT ;  /* 0xffff000020207812 */ /* 0x000fe200078ec0ff */
[----:B------:R-:W-:Y:S01]  /*9810*/  FFMA.FTZ R30, R10, R30, R9 ;  /* 0x0000001e0a1e7223 */ /* 0x000fe20000010009 */
[C---:B------:R-:W-:Y:S01]  /*9820*/  FMUL.FTZ R10, R4.reuse, R8 ;  /* 0x00000008040a7220 */ /* 0x040fe20000410000 */
        /* <DEDUP_REMOVED lines=11> */
[----:B------:R4:W-:Y:S01]  /*98e0*/  STS.128 [R0+0x1000], R4 ;  /* 0x0010000400007388 */ /* 0x0009e20000000c00 */
[----:B------:R-:W-:Y:S05]  /*98f0*/  BRA `(.L_x_2766) ;  /* 0x0000001400407947 */ /* 0x000fea0003800000 */
.L_x_2753:
[----:B------:R-:W0:Y:S01]  /*9900*/  LDC R21, c[0x0][0x448] ;  /* 0x00011200ff157b82 */ /* 0x000e220000000800 */
[----:B------:R-:W-:Y:S01]  /*9910*/  IMAD R3, R3, 0x20, R34 ;  /* 0x0000002003037824 */ /* 0x000fe200078e0222 */
[----:B------:R-:W-:Y:S01]  /*9920*/  ULDC.64 UR4, c[0x0][0x3f8] ;  /* 0x0000fe0000047ab9 */ /* 0x000fe20000000a00 */
[----:B------:R-:W-:Y:S01]  /*9930*/  ULDC.64 UR6, c[0x0][0x408] ;  /* 0x0001020000067ab9 */ /* 0x000fe20000000a00 */
[----:B------:R-:W-:Y:S02]  /*9940*/  IMAD.MOV.U32 R8, RZ, RZ, R24 ;  /* 0x000000ffff087224 */ /* 0x000fe400078e0018 */
[----:B------:R-:W-:Y:S02]  /*9950*/  IMAD.MOV.U32 R9, RZ, RZ, R27 ;  /* 0x000000ffff097224 */ /* 0x000fe400078e001b */
[----:B------:R-:W-:Y:S01]  /*9960*/  IMAD.MOV.U32 R4, RZ, RZ, R76 ;  /* 0x000000ffff047224 */ /* 0x000fe200078e004c */
[----:B0-----:R-:W-:-:S13]  /*9970*/  ISETP.NE.AND P0, PT, R21, 0x1, PT ;  /* 0x000000011500780c */ /* 0x001fda0003f05270 */
[----:B------:R-:W0:Y:S08]  /*9980*/  @P0 LDC R0, c[0x0][0x44c] ;  /* 0x00011300ff000b82 */ /* 0x000e300000000800 */
[----:B------:R-:W1:Y:S01]  /*9990*/  @P0 LDC R5, c[0x0][0x450] ;  /* 0x00011400ff050b82 */ /* 0x000e620000000800 */
[----:B0-----:R-:W-:-:S05]  /*99a0*/  @P0 IMAD.HI.U32 R0, R3, R0, RZ ;  /* 0x0000000003000227 */ /* 0x001fca00078e00ff */
[----:B-1----:R-:W-:Y:S01]  /*99b0*/  @P0 SHF.R.U32.HI R3, RZ, R5, R0 ;  /* 0x00000005ff030219 */ /* 0x002fe20000011600 */
[----:B------:R-:W-:-:S03]  /*99c0*/  IMAD.MOV.U32 R5, RZ, RZ, R29 ;  /* 0x000000ffff057224 */ /* 0x000fc600078e001d */
        /* <DEDUP_REMOVED lines=17> */
[----:B------:R-:W0:Y:S04]  /*9ae0*/  SHFL.IDX PT, R3, R8, RZ, 0x1c1f ;  /* 0x001c1fff08037589 */ /* 0x000e2800000e0000 */
[----:B------:R-:W1:Y:S04]  /*9af0*/  SHFL.IDX PT, R0, R6, RZ, 0x1c1f ;  /* 0x001c1fff06007589 */ /* 0x000e6800000e0000 */
[----:B------:R2:W3:Y:S04]  /*9b00*/  SHFL.IDX PT, R5, R7, RZ, 0x1c1f ;  /* 0x001c1fff07057589 */ /* 0x0004e800000e0000 */
[----:B------:R2:W4:Y:S01]  /*9b10*/  SHFL.IDX PT, R14, R9, RZ, 0x1c1f ;  /* 0x001c1fff090e7589 */ /* 0x00052200000e0000 */
[----:B0-----:R-:W-:-:S02]  /*9b20*/  IMAD.MOV.U32 R11, RZ, RZ, R3 ;  /* 0x000000ffff0b7224 */ /* 0x001fc400078e0003 */
[----:B-12---:R-:W-:-:S07]  /*9b30*/  IMAD.MOV.U32 R10, RZ, RZ, R0 ;  /* 0x000000ffff0a7224 */ /* 0x006fce00078e0000 */
.L_x_3104:
[----:B------:R-:W-:Y:S01]  /*9b40*/  IMAD R33, R22, R21, RZ ;  /* 0x0000001516217224 */ /* 0x000fe200078e02ff */
[----:B------:R-:W-:Y:S01]  /*9b50*/  BSSY B1, `(.L_x_2770) ;  /* 0x000000f000017945 */ /* 0x000fe20003800000 */
[----:B---3--:R-:W-:Y:S01]  /*9b60*/  IMAD.MOV.U32 R15, RZ, RZ, R5 ;  /* 0x000000ffff0f7224 */ /* 0x008fe200078e0005 */
[----:B------:R-:W-:Y:S02]  /*9b70*/  CS2R R28, SRZ ;  /* 0x00000000001c7805 */ /* 0x000fe4000001ff00 */
[----:B------:R-:W-:Y:S02]  /*9b80*/  CS2R R30, SRZ ;  /* 0x00000000001e7805 */ /* 0x000fe4000001ff00 */
[----:B------:R-:W-:Y:S02]  /*9b90*/  ISETP.GE.AND P0, PT, R34, R33, PT ;  /* 0x000000212200720c */ /* 0x000fe40003f06270 */
[----:B------:R-:W-:Y:S02]  /*9ba0*/  CS2R R24, SRZ ;  /* 0x0000000000187805 */ /* 0x000fe4000001ff00 */
[----:B------:R-:W-:-:S09]  /*9bb0*/  CS2R R26, SRZ ;  /* 0x00000000001a7805 */ /* 0x000fd2000001ff00 */
[----:B------:R-:W-:Y:S05]  /*9bc0*/  @P0 BRA `(.L_x_2771) ;  /* 0x00000000001c0947 */ /* 0x000fea0003800000 */
[----:B------:R-:W-:Y:S02]  /*9bd0*/  ULDC UR4, c[0x0][0x3f4] ;  /* 0x0000fd0000047ab9 */ /* 0x000fe40000000800 */
[----:B------:R-:W-:-:S13]  /*9be0*/  ISETP.GE.AND P0, PT, R16, UR4, PT ;  /* 0x0000000410007c0c */ /* 0x000fda000bf06270 */
[----:B------:R-:W-:Y:S05]  /*9bf0*/  @P0 BRA `(.L_x_2771) ;  /* 0x0000000000100947 */ /* 0x000fea0003800000 */
[----:B------:R-:W-:-:S04]  /*9c00*/  IMAD.WIDE R10, R16, 0x2, R10 ;  /* 0x00000002100a7825 */ /* 0x000fc800078e020a */
[----:B----4-:R-:W-:Y:S01]  /*9c10*/  IMAD.WIDE R14, R16, 0x2, R14 ;  /* 0x00000002100e7825 */ /* 0x010fe200078e020e */
[----:B------:R0:W5:Y:S04]  /*9c20*/  LD.E.128 R24, desc[UR42][R10.64] ;  /* 0x0000002a0a187980 */ /* 0x000168000c101d00 */
[----:B------:R0:W5:Y:S02]  /*9c30*/  LD.E.128 R28, desc[UR42][R14.64] ;  /* 0x0000002a0e1c7980 */ /* 0x000164000c101d00 */
.L_x_2771:
[----:B------:R-:W-:Y:S05]  /*9c40*/  BSYNC B1 ;  /* 0x0000000000017941 */ /* 0x000fea0003800000 */
.L_x_2770:
[----:B-----5:R-:W-:Y:S01]  /*9c50*/  IMAD.MOV.U32 R0, RZ, RZ, R28 ;  /* 0x000000ffff007224 */ /* 0x020fe200078e001c */
[----:B------:R-:W-:Y:S01]  /*9c60*/  UMOV UR4, 0xffffffff ;  /* 0xffffffff00047882 */ /* 0x000fe20000000000 */
[----:B------:R-:W-:Y:S02]  /*9c70*/  IMAD.MOV.U32 R4, RZ, RZ, R30 ;  /* 0x000000ffff047224 */ /* 0x000fe400078e001e */
        /* <DEDUP_REMOVED lines=15> */
[----:B------:R-:W1:Y:S04]  /*9d70*/  SHFL.IDX PT, R3, R8, 0x1, 0x1c1f ;  /* 0x003c1f0008037f89 */ /* 0x000e6800000e0000 */
[----:B------:R-:W2:Y:S04]  /*9d80*/  SHFL.IDX PT, R0, R6, 0x1, 0x1c1f ;  /* 0x003c1f0006007f89 */ /* 0x000ea800000e0000 */
[----:B------:R-:W3:Y:S04]  /*9d90*/  SHFL.IDX PT, R7, R7, 0x1, 0x1c1f ;  /* 0x003c1f0007077f89 */ /* 0x000ee800000e0000 */
[----:B0---4-:R0:W4:Y:S01]  /*9da0*/  SHFL.IDX PT, R14, R9, 0x1, 0x1c1f ;  /* 0x003c1f00090e7f89 */ /* 0x01112200000e0000 */
[----:B-1----:R-:W-:-:S02]  /*9db0*/  IMAD.MOV.U32 R13, RZ, RZ, R3 ;  /* 0x000000ffff0d7224 */ /* 0x002fc400078e0003 */
[----:B0-2---:R-:W-:-:S07]  /*9dc0*/  IMAD.MOV.U32 R12, RZ, RZ, R0 ;  /* 0x000000ffff0c7224 */ /* 0x005fce00078e0000 */
.L_x_3110:
[----:B------:R-:W0:Y:S01]  /*9dd0*/  LDC R3, c[0x0][0x3f4] ;  /* 0x0000fd00ff037b82 */ /* 0x000e220000000800 */
[----:B------:R-:W-:Y:S01]  /*9de0*/  VIADD R34, R34, 0x20 ;  /* 0x0000002022227836 */ /* 0x000fe20000000000 */
[----:B------:R-:W-:Y:S01]  /*9df0*/  LEA.HI R0, R217, R217, RZ, 0x1 ;  /* 0x000000d9d9007211 */ /* 0x000fe200078f08ff */
[----:B------:R-:W-:Y:S01]  /*9e00*/  BSSY B1, `(.L_x_2773) ;  /* 0x0000014000017945 */ /* 0x000fe20003800000 */
[----:B---3--:R-:W-:Y:S01]  /*9e10*/  IMAD.MOV.U32 R15, RZ, RZ, R7 ;  /* 0x000000ffff0f7224 */ /* 0x008fe200078e0007 */
[----:B------:R-:W-:Y:S02]  /*9e20*/  CS2R R6, SRZ ;  /* 0x0000000000067805 */ /* 0x000fe4000001ff00 */
[----:B------:R-:W-:Y:S02]  /*9e30*/  ISETP.GE.AND P0, PT, R34, R33, PT ;  /* 0x000000212200720c */ /* 0x000fe40003f06270 */
[----:B------:R-:W-:Y:S02]  /*9e40*/  CS2R R8, SRZ ;  /* 0x0000000000087805 */ /* 0x000fe4000001ff00 */
[----:B------:R-:W-:-:S02]  /*9e50*/  LOP3.LUT R0, R0, 0xfffffffe, RZ, 0xc0, !PT ;  /* 0xfffffffe00007812 */ /* 0x000fc400078ec0ff */
[----:B------:R-:W-:-:S03]  /*9e60*/  CS2R R10, SRZ ;  /* 0x00000000000a7805 */ /* 0x000fc6000001ff00 */
[----:B------:R-:W-:-:S05]  /*9e70*/  IMAD.IADD R0, R217, 0x1, -R0 ;  /* 0x00000001d9007824 */ /* 0x000fca00078e0a00 */
[----:B------:R-:W-:Y:S01]  /*9e80*/  SHF.L.U32 R21, R0, 0x1f, RZ ;  /* 0x0000001f00157819 */ /* 0x000fe200000006ff */
[----:B------:R-:W-:Y:S06]  /*9e90*/  @P0 BRA `(.L_x_2774) ;  /* 0x0000000000280947 */ /* 0x000fec0003800000 */
[----:B------:R-:W-:Y:S01]  /*9ea0*/  ULDC UR4, c[0x0][0x3f4] ;  /* 0x0000fd0000047ab9 */ /* 0x000fe20000000800 */
[----:B------:R-:W-:Y:S02]  /*9eb0*/  CS2R R6, SRZ ;  /* 0x0000000000067805 */ /* 0x000fe4000001ff00 */
[----:B------:R-:W-:Y:S02]  /*9ec0*/  ISETP.GE.AND P0, PT, R16, UR4, PT ;  /* 0x0000000410007c0c */ /* 0x000fe4000bf06270 */
[----:B------:R-:W-:Y:S02]  /*9ed0*/  CS2R R8, SRZ ;  /* 0x0000000000087805 */ /* 0x000fe4000001ff00 */
[----:B------:R-:W-:-:S09]  /*9ee0*/  CS2R R10, SRZ ;  /* 0x00000000000a7805 */ /* 0x000fd2000001ff00 */
[----:B------:R-:W-:Y:S05]  /*9ef0*/  @P0 BRA `(.L_x_2774) ;  /* 0x0000000000100947 */ /* 0x000fea0003800000 */
[----:B------:R-:W-:-:S04]  /*9f00*/  IMAD.WIDE R12, R16, 0x2, R12 ;  /* 0x00000002100c7825 */ /* 0x000fc800078e020c */
[----:B----4-:R-:W-:Y:S01]  /*9f10*/  IMAD.WIDE R14, R16, 0x2, R14 ;  /* 0x00000002100e7825 */ /* 0x010fe200078e020e */
[----:B------:R1:W5:Y:S04]  /*9f20*/  LD.E.128 R8, desc[UR42][R12.64] ;  /* 0x0000002a0c087980 */ /* 0x000368000c101d00 */
[----:B------:R1:W5:Y:S02]  /*9f30*/  LD.E.128 R4, desc[UR42][R14.64] ;  /* 0x0000002a0e047980 */ /* 0x000364000c101d00 */
.L_x_2774:
[----:B------:R-:W-:Y:S05]  /*9f40*/  BSYNC B1 ;  /* 0x0000000000017941 */ /* 0x000fea0003800000 */
.L_x_2773:
[----:B------:R-:W2:Y:S01]  /*9f50*/  SYNCS.PHASECHK.TRANS64.TRYWAIT P1, [R2+URZ+0x28c00], R21 ;  /* 0x028c0015020075a7 */ /* 0x000ea2000802017f */
[----:B-----5:R-:W-:Y:S01]  /*9f60*/  IMAD.MOV.U32 R0, RZ, RZ, R4 ;  /* 0x000000ffff007224 */ /* 0x020fe200078e0004 */
[----:B-1----:R-:W-:Y:S01]  /*9f70*/  VIADDMNMX R13, R33, -R192, 0x40, PT ;  /* 0x00000040210d7446 */ /* 0x002fe200038009c0 */
[----:B------:R-:W-:Y:S01]  /*9f80*/  IMAD.MOV.U32 R12, RZ, RZ, R5 ;  /* 0x000000ffff0c7224 */ /* 0x000fe200078e0005 */
[----:B0-----:R-:W-:Y:S01]  /*9f90*/  ISETP.GE.AND P0, PT, R16, R3, PT ;  /* 0x000000031000720c */ /* 0x001fe20003f06270 */
[----:B----4-:R-:W-:Y:S01]  /*9fa0*/  IMAD.MOV.U32 R14, RZ, RZ, R9 ;  /* 0x000000ffff0e7224 */ /* 0x010fe200078e0009 */
[----:B------:R-:W-:Y:S01]  /*9fb0*/  PRMT R51, R51, 0x5410, R0 ;  /* 0x0000541033337816 */ /* 0x000fe20000000000 */
[----:B------:R-:W-:Y:S01]  /*9fc0*/  IMAD.MOV.U32 R0, RZ, RZ, R6 ;  /* 0x000000ffff007224 */ /* 0x000fe200078e0006 */
[-C--:B------:R-:W-:Y:S01]  /*9fd0*/  ISETP.GE.OR P2, PT, R184, R13.reuse, P0 ;  /* 0x0000000db800720c */ /* 0x080fe20000746670 */
[----:B------:R-:W-:Y:S01]  /*9fe0*/  BSSY B1, `(.L_x_2775) ;  /* 0x000000b000017945 */ /* 0x000fe20003800000 */
[----:B------:R-:W-:Y:S01]  /*9ff0*/  PRMT R53, R53, 0x5410, R12 ;  /* 0x0000541035357816 */ /* 0x000fe2000000000c */
[----:B------:R-:W-:Y:S01]  /*a000*/  IMAD.MOV.U32 R12, RZ, RZ, R7 ;  /* 0x000000ffff0c7224 */ /* 0x000fe200078e0007 */
[----:B------:R-:W-:Y:S01]  /*a010*/  ISETP.GE.OR P0, PT, R36, R13, P0 ;  /* 0x0000000d2400720c */ /* 0x000fe20000706670 */
[----:B------:R-:W-:Y:S01]  /*a020*/  IMAD.MOV.U32 R13, RZ, RZ, R8 ;  /* 0x000000ffff0d7224 */ /* 0x000fe200078e0008 */
[----:B------:R-:W-:Y:S01]  /*a030*/  PRMT R51, R0, 0x7610, R51 ;  /* 0x0000761000337816 */ /* 0x000fe20000000033 */
[----:B------:R-:W-:Y:S01]  /*a040*/  IMAD.MOV.U32 R0, RZ, RZ, R10 ;  /* 0x000000ffff007224 */ /* 0x000fe200078e000a */
[----:B------:R-:W-:Y:S01]  /*a050*/  PRMT R53, R12, 0x7610, R53 ;  /* 0x000076100c357816 */ /* 0x000fe20000000035 */
[----:B------:R-:W-:Y:S01]  /*a060*/  IMAD.MOV.U32 R20, RZ, RZ, R11 ;  /* 0x000000ffff147224 */ /* 0x000fe200078e000b */
[----:B------:R-:W-:Y:S01]  /*a070*/  PRMT R54, R13, 0x5410, R14 ;  /* 0x000054100d367816 */ /* 0x000fe2000000000e */
[----:B--2---:R-:W-:Y:S06]  /*a080*/  @!P1 BRA `(.L_x_2776) ;  /* 0x000001a400889947 */ /* 0x004fec0003800000 */
.L_x_3111:
[----:B------:R-:W-:Y:S05]  /*a090*/  BSYNC B1 ;  /* 0x0000000000017941 */ /* 0x000fea0003800000 */
.L_x_2775:
[----:B------:R-:W-:Y:S04]  /*a0a0*/  BSSY B1, `(.L_x_2777) ;  /* 0x000006a000017945 */ /* 0x000fe80003800000 */
[----:B------:R-:W-:Y:S05]  /*a0b0*/  @P2 BRA `(.L_x_2778) ;  /* 0x0000000400a02947 */ /* 0x000fea0003800000 */
[----:B------:R-:W-:Y:S01]  /*a0c0*/  IMAD.SHL.U32 R12, R195, 0x40, RZ ;  /* 0x00000040c30c7824 */ /* 0x000fe200078e00ff */
[----:B------:R-:W-:Y:S01]  /*a0d0*/  SHF.R.U64 R44, R28, 0x10, R29 ;  /* 0x000000101c2c7819 */ /* 0x000fe2000000121d */
[----:B------:R-:W-:Y:S01]  /*a0e0*/  IMAD.IADD R13, R16, 0x1, R3 ;  /* 0x00000001100d7824 */ /* 0x000fe200078e0203 */
[----:B------:R-:W-:Y:S02]  /*a0f0*/  SHF.R.U64 R39, R24, 0x10, R25 ;  /* 0x0000001018277819 */ /* 0x000fe40000001219 */
[----:B------:R-:W-:Y:S02]  /*a100*/  LOP3.LUT R14, R12, 0x1c0, RZ, 0xc0, !PT ;  /* 0x000001c00c0e7812 */ /* 0x000fe400078ec0ff */
[----:B------:R-:W-:Y:S02]  /*a110*/  SHF.R.U32.HI R43, RZ, 0x10, R27 ;  /* 0x00000010ff2b7819 */ /* 0x000fe4000001161b */
[----:B------:R-:W-:Y:S02]  /*a120*/  LOP3.LUT R12, R14, 0x38, R16, 0xf8, !PT ;  /* 0x000000380e0c7812 */ /* 0x000fe400078ef810 */
[----:B------:R-:W-:-:S02]  /*a130*/  SHF.R.U32.HI R15, RZ, 0x3, R14 ;  /* 0x00000003ff0f7819 */ /* 0x000fc4000001160e */
[----:B------:R-:W-:Y:S02]  /*a140*/  LOP3.LUT R13, R14, 0x38, R13, 0xf8, !PT ;  /* 0x000000380e0d7812 */ /* 0x000fe400078ef80d */
[-C--:B------:R-:W-:Y:S02]  /*a150*/  LOP3.LUT R12, R12, R15.reuse, RZ, 0x3c, !PT ;  /* 0x0000000f0c0c7212 */ /* 0x080fe400078e3cff */
[----:B------:R-:W-:Y:S02]  /*a160*/  SHF.R.U32.HI R48, RZ, 0x10, R31 ;  /* 0x00000010ff307819 */ /* 0x000fe4000001161f */
[----:B------:R-:W-:Y:S01]  /*a170*/  PRMT R44, R38, 0x5432, R44 ;  /* 0x00005432262c7816 */ /* 0x000fe2000000002c */
[----:B0-----:R-:W-:Y:S01]  /*a180*/  IMAD R21, R203, 0x200, R12 ;  /* 0x00000200cb157824 */ /* 0x001fe200078e020c */
[----:B------:R-:W-:Y:S02]  /*a190*/  LOP3.LUT R12, R13, R15, RZ, 0x3c, !PT ;  /* 0x0000000f0d0c7212 */ /* 0x000fe400078e3cff */
[----:B------:R-:W-:Y:S01]  /*a1a0*/  SHF.R.U32.HI R46, RZ, 0x10, R29 ;  /* 0x00000010ff2e7819 */ /* 0x000fe2000001161d */
[----:B------:R-:W-:Y:S01]  /*a1b0*/  IMAD R21, R21, 0x2, R2 ;  /* 0x0000000215157824 */ /* 0x000fe200078e0202 */
[----:B------:R-:W-:Y:S01]  /*a1c0*/  PRMT R39, R41, 0x5410, R39 ;  /* 0x0000541029277816 */ /* 0x000fe20000000027 */
[----:B------:R-:W-:Y:S01]  /*a1d0*/  IMAD R37, R203, 0x200, R12 ;  /* 0x00000200cb257824 */ /* 0x000fe200078e020c */
[----:B------:R-:W-:-:S02]  /*a1e0*/  SHF.R.U32.HI R40, RZ, 0x10, R25 ;  /* 0x00000010ff287819 */ /* 0x000fc40000011619 */
[----:B------:R-:W0:Y:S01]  /*a1f0*/  LDS.128 R12, [R21+0x20400] ;  /* 0x02040000150c7984 */ /* 0x000e220000000c00 */
[----:B------:R-:W-:Y:S01]  /*a200*/  IMAD R37, R37, 0x2, R2 ;  /* 0x0000000225257824 */ /* 0x000fe200078e0202 */
[----:B------:R-:W-:Y:S02]  /*a210*/  SHF.R.U64 R47, R30, 0x10, R31 ;  /* 0x000000101e2f7819 */ /* 0x000fe4000000121f */
[C---:B------:R-:W-:Y:S02]  /*a220*/  PRMT R43, R45.reuse, 0x5410, R43 ;  /* 0x000054102d2b7816 */ /* 0x040fe4000000002b */
[----:B------:R-:W1:Y:S01]  /*a230*/  LDS.128 R32, [R37+0x20400] ;  /* 0x0204000025207984 */ /* 0x000e620000000c00 */
[----:B------:R-:W-:Y:S01]  /*a240*/  PRMT R48, R45, 0x5432, R48 ;  /* 0x000054322d307816 */ /* 0x000fe20000000030 */
[----:B------:R-:W-:Y:S01]  /*a250*/  IMAD.U32 R45, R44, 0x10000, RZ ;  /* 0x000100002c2d7824 */ /* 0x000fe200078e00ff */
[----:B------:R-:W-:Y:S01]  /*a260*/  PRMT R46, R41, 0x5432, R46 ;  /* 0x00005432292e7816 */ /* 0x000fe2000000002e */
[----:B------:R-:W-:Y:S01]  /*a270*/  IMAD.U32 R41, R39, 0x10000, RZ ;  /* 0x0001000027297824 */ /* 0x000fe200078e00ff */
[----:B------:R-:W-:-:S02]  /*a280*/  PRMT R40, R49, 0x5432, R40 ;  /* 0x0000543231287816 */ /* 0x000fc40000000028 */
[----:B------:R-:W-:Y:S02]  /*a290*/  PRMT R47, R38, 0x5410, R47 ;  /* 0x00005410262f7816 */ /* 0x000fe4000000002f */
[----:B------:R-:W-:Y:S02]  /*a2a0*/  LOP3.LUT R44, R44, 0xffff0000, RZ, 0xc0, !PT ;  /* 0xffff00002c2c7812 */ /* 0x000fe400078ec0ff */
[----:B------:R-:W-:Y:S02]  /*a2b0*/  SHF.R.U64 R42, R26, 0x10, R27 ;  /* 0x000000101a2a7819 */ /* 0x000fe4000000121b */
[----:B------:R-:W-:Y:S02]  /*a2c0*/  LOP3.LUT R39, R39, 0xffff0000, RZ, 0xc0, !PT ;  /* 0xffff000027277812 */ /* 0x000fe400078ec0ff */
[----:B------:R-:W-:Y:S01]  /*a2d0*/  PRMT R42, R50, 0x5432, R42 ;  /* 0x00005432322a7816 */ /* 0x000fe2000000002a */
[C---:B0-----:R-:W-:Y:S01]  /*a2e0*/  IMAD.U32 R24, R12.reuse, 0x10000, RZ ;  /* 0x000100000c187824 */ /* 0x041fe200078e00ff */
[----:B------:R-:W-:Y:S01]  /*a2f0*/  LOP3.LUT R12, R12, 0xffff0000, RZ, 0xc0, !PT ;  /* 0xffff00000c0c7812 */ /* 0x000fe200078ec0ff */
        /* <DEDUP_REMOVED lines=10> */
[----:B------:R-:W-:-:S02]  /*a3a0*/  IMAD.U32 R38, R35, 0x10000, RZ ;  /* 0x0001000023267824 */ /* 0x000fc400078e00ff */
[C---:B------:R-:W-:Y:S01]  /*a3b0*/  FMUL.FTZ R49, R28.reuse, R45 ;  /* 0x0000002d1c317220 */ /* 0x040fe20000410000 */
[----:B------:R-:W-:Y:S01]  /*a3c0*/  LOP3.LUT R34, R35, 0xffff0000, RZ, 0xc0, !PT ;  /* 0xffff000023227812 */ /* 0x000fe200078ec0ff */
[-C--:B------:R-:W-:Y:S01]  /*a3d0*/  FMUL.FTZ R35, R28, R41.reuse ;  /* 0x000000291c237220 */ /* 0x080fe20000410000 */
[----:B------:R-:W-:Y:S02]  /*a3e0*/  IMAD.U32 R28, R46, 0x10000, RZ ;  /* 0x000100002e1c7824 */ /* 0x000fe400078e00ff */
[C---:B------:R-:W-:Y:S01]  /*a3f0*/  FFMA.FTZ R49, R24.reuse, R41, -R49 ;  /* 0x0000002918317223 */ /* 0x040fe20000010831 */
[C---:B------:R-:W-:Y:S01]  /*a400*/  FMUL.FTZ R41, R29.reuse, R44 ;  /* 0x0000002c1d297220 */ /* 0x040fe20000410000 */
[----:B------:R-:W-:Y:S01]  /*a410*/  FFMA.FTZ R35, R24, R45, R35 ;  /* 0x0000002d18237223 */ /* 0x000fe20000010023 */
[----:B------:R-:W-:Y:S02]  /*a420*/  IMAD.U32 R24, R40, 0x10000, RZ ;  /* 0x0001000028187824 */ /* 0x000fe400078e00ff */
[-C--:B------:R-:W-:Y:S01]  /*a430*/  FMUL.FTZ R29, R29, R39.reuse ;  /* 0x000000271d1d7220 */ /* 0x080fe20000410000 */
[----:B------:R-:W-:Y:S01]  /*a440*/  FFMA.FTZ R50, R12, R39, -R41 ;  /* 0x000000270c327223 */ /* 0x000fe20000010829 */
[----:B------:R-:W-:Y:S01]  /*a450*/  FMUL.FTZ R52, R30, R28 ;  /* 0x0000001c1e347220 */ /* 0x000fe20000410000 */
[----:B------:R-:W-:Y:S01]  /*a460*/  LOP3.LUT R46, R46, 0xffff0000, RZ, 0xc0, !PT ;  /* 0xffff00002e2e7812 */ /* 0x000fe200078ec0ff */
[-C--:B------:R-:W-:Y:S01]  /*a470*/  FMUL.FTZ R39, R30, R24.reuse ;  /* 0x000000181e277220 */ /* 0x080fe20000410000 */
[----:B------:R-:W-:Y:S01]  /*a480*/  LOP3.LUT R40, R40, 0xffff0000, RZ, 0xc0, !PT ;  /* 0xffff000028287812 */ /* 0x000fe200078ec0ff */
[C---:B------:R-:W-:Y:S01]  /*a490*/  FFMA.FTZ R52, R25.reuse, R24, -R52 ;  /* 0x0000001819347223 */ /* 0x040fe20000010834 */
[----:B------:R-:W-:Y:S01]  /*a4a0*/  FFMA.FTZ R44, R12, R44, R29 ;  /* 0x0000002c0c2c7223 */ /* 0x000fe2000001001d */
[----:B------:R-:W-:Y:S01]  /*a4b0*/  FFMA.FTZ R39, R25, R28, R39 ;  /* 0x0000001c19277223 */ /* 0x000fe20000010027 */
[----:B------:R-:W-:Y:S01]  /*a4c0*/  FMUL.FTZ R24, R32, R46 ;  /* 0x0000002e20187220 */ /* 0x000fe20000410000 */
[----:B------:R-:W-:-:S02]  /*a4d0*/  IMAD.U32 R25, R47, 0x10000, RZ ;  /* 0x000100002f197824 */ /* 0x000fc400078e00ff */
[-C--:B------:R-:W-:Y:S01]  /*a4e0*/  FMUL.FTZ R32, R32, R40.reuse ;  /* 0x0000002820207220 */ /* 0x080fe20000410000 */
[----:B------:R-:W-:Y:S02]  /*a4f0*/  IMAD.U32 R28, R48, 0x10000, RZ ;  /* 0x00010000301c7824 */ /* 0x000fe400078e00ff */
[----:B------:R-:W-:Y:S01]  /*a500*/  FFMA.FTZ R29, R13, R40, -R24 ;  /* 0x000000280d1d7223 */ /* 0x000fe20000010818 */
[----:B------:R-:W-:Y:S02]  /*a510*/  IMAD.U32 R12, R42, 0x10000, RZ ;  /* 0x000100002a0c7824 */ /* 0x000fe400078e00ff */
[-C--:B------:R-:W-:Y:S01]  /*a520*/  FMUL.FTZ R41, R31, R25.reuse ;  /* 0x000000191f297220 */ /* 0x080fe20000410000 */
[----:B------:R-:W-:Y:S02]  /*a530*/  IMAD.U32 R27, R15, 0x10000, RZ ;  /* 0x000100000f1b7824 */ /* 0x000fe400078e00ff */
[----:B------:R-:W-:Y:S01]  /*a540*/  FMUL.FTZ R40, R38, R28 ;  /* 0x0000001c26287220 */ /* 0x000fe20000410000 */
[----:B------:R-:W-:Y:S01]  /*a550*/  IMAD.U32 R24, R43, 0x10000, RZ ;  /* 0x000100002b187824 */ /* 0x000fe200078e00ff */
[----:B------:R-:W-:Y:S01]  /*a560*/  LOP3.LUT R47, R47, 0xffff0000, RZ, 0xc0, !PT ;  /* 0xffff00002f2f7812 */ /* 0x000fe200078ec0ff */
[----:B------:R-:W-:Y:S01]  /*a570*/  FMUL.FTZ R30, R31, R12 ;  /* 0x0000000c1f1e7220 */ /* 0x000fe20000410000 */
[----:B------:R-:W-:Y:S01]  /*a580*/  LOP3.LUT R48, R48, 0xffff0000, RZ, 0xc0, !PT ;  /* 0xffff000030307812 */ /* 0x000fe200078ec0ff */
[----:B------:R-:W-:Y:S01]  /*a590*/  FFMA.FTZ R32, R13, R46, R32 ;  /* 0x0000002e0d207223 */ /* 0x000fe20000010020 */
[----:B------:R-:W-:Y:S01]  /*a5a0*/  LOP3.LUT R42, R42, 0xffff0000, RZ, 0xc0, !PT ;  /* 0xffff00002a2a7812 */ /* 0x000fe200078ec0ff */
[----:B------:R-:W-:Y:S01]  /*a5b0*/  FFMA.FTZ R41, R26, R12, -R41 ;  /* 0x0000000c1a297223 */ /* 0x000fe20000010829 */
[----:B------:R-:W-:Y:S01]  /*a5c0*/  LOP3.LUT R43, R43, 0xffff0000, RZ, 0xc0, !PT ;  /* 0xffff00002b2b7812 */ /* 0x000fe200078ec0ff */
[-C--:B------:R-:W-:Y:S01]  /*a5d0*/  FMUL.FTZ R38, R38, R24.reuse ;  /* 0x0000001826267220 */ /* 0x080fe20000410000 */
[----:B------:R-:W-:Y:S01]  /*a5e0*/  LOP3.LUT R15, R15, 0xffff0000, RZ, 0xc0, !PT ;  /* 0xffff00000f0f7812 */ /* 0x000fe200078ec0ff */
[----:B------:R-:W-:Y:S01]  /*a5f0*/  FFMA.FTZ R40, R27, R24, -R40 ;  /* 0x000000181b287223 */ /* 0x000fe20000010828 */
[----:B------:R-:W-:Y:S01]  /*a600*/  FFMA.FTZ R26, R26, R25, R30 ;  /* 0x000000191a1a7223 */ /* 0x000fe2000001001e */
[C---:B------:R-:W-:Y:S01]  /*a610*/  FMUL.FTZ R13, R33.reuse, R47 ;  /* 0x0000002f210d7220 */ /* 0x040fe20000410000 */
[C---:B------:R-:W-:Y:S01]  /*a620*/  FMUL.FTZ R24, R34.reuse, R48 ;  /* 0x0000003022187220 */ /* 0x040fe20000410000 */
[-C--:B------:R-:W-:Y:S01]  /*a630*/  FMUL.FTZ R12, R33, R42.reuse ;  /* 0x0000002a210c7220 */ /* 0x080fe20000410000 */
[-C--:B------:R-:W-:Y:S01]  /*a640*/  FMUL.FTZ R25, R34, R43.reuse ;  /* 0x0000002b22197220 */ /* 0x080fe20000410000 */
[C---:B------:R-:W-:Y:S01]  /*a650*/  FFMA.FTZ R42, R14.reuse, R42, -R13 ;  /* 0x0000002a0e2a7223 */ /* 0x040fe2000001080d */
        /* <DEDUP_REMOVED lines=9> */
[----:B------:R-:W-:Y:S01]  /*a6f0*/  F2FP.BF16.F32.PACK_AB R25, R32, R39 ;  /* 0x000000272019723e */ /* 0x000fe200000010ff */
[----:B------:R1:W-:Y:S01]  /*a700*/  STS.128 [R21+0x20400], R12 ;  /* 0x0204000c15007388 */ /* 0x0003e20000000c00 */
[----:B------:R-:W-:-:S02]  /*a710*/  F2FP.BF16.F32.PACK_AB R26, R47, R26 ;  /* 0x0000001a2f1a723e */ /* 0x000fc400000010ff */
[----:B------:R-:W-:-:S05]  /*a720*/  F2FP.BF16.F32.PACK_AB R27, R48, R27 ;  /* 0x0000001b301b723e */ /* 0x000fca00000010ff */
[----:B------:R1:W-:Y:S02]  /*a730*/  STS.128 [R37+0x20400], R24 ;  /* 0x0204001825007388 */ /* 0x0003e40000000c00 */
.L_x_2778:
[----:B------:R-:W-:Y:S05]  /*a740*/  BSYNC B1 ;  /* 0x0000000000017941 */ /* 0x000fea0003800000 */
.L_x_2777:
[----:B------:R-:W-:Y:S01]  /*a750*/  PRMT R30, R0, 0x7610, R30 ;  /* 0x00007610001e7816 */ /* 0x000fe2000000001e */
[----:B------:R-:W-:Y:S06]  /*a760*/  @P0 BRA `(.L_x_2766) ;  /* 0x0000000400a40947 */ /* 0x000fec0003800000 */
[----:B------:R-:W2:Y:S01]  /*a770*/  LDL R40, [R1+0x64] ;  /* 0x0000640001287983 */ /* 0x000ea20000100800 */
[----:B-1----:R-:W-:Y:S01]  /*a780*/  IMAD.SHL.U32 R12, R36, 0x40, RZ ;  /* 0x00000040240c7824 */ /* 0x002fe200078e00ff */
[----:B------:R-:W-:Y:S01]  /*a790*/  SHF.R.S32.HI R13, RZ, 0x1f, R36 ;  /* 0x0000001fff0d7819 */ /* 0x000fe20000011424 */
[----:B------:R-:W-:Y:S01]  /*a7a0*/  IMAD.IADD R0, R16, 0x1, R3 ;  /* 0x0000000110007824 */ /* 0x000fe200078e0203 */
[----:B------:R-:W-:Y:S02]  /*a7b0*/  SHF.R.U64 R32, R4, 0x10, R5 ;  /* 0x0000001004207819 */ /* 0x000fe40000001205 */
[----:B------:R-:W-:Y:S02]  /*a7c0*/  LOP3.LUT R3, R12, 0x1c0, RZ, 0xc0, !PT ;  /* 0x000001c00c037812 */ /* 0x000fe400078ec0ff */
[----:B------:R-:W-:Y:S02]  /*a7d0*/  LEA.HI R13, R13, R36, RZ, 0x3 ;  /* 0x000000240d0d7211 */ /* 0x000fe400078f18ff */
[----:B------:R-:W-:-:S02]  /*a7e0*/  LOP3.LUT R0, R3, 0x38, R0, 0xf8, !PT ;  /* 0x0000003803007812 */ /* 0x000fc400078ef800 */
[----:B------:R-:W-:Y:S01]  /*a7f0*/  SHF.R.U32.HI R3, RZ, 0x3, R3 ;  /* 0x00000003ff037819 */ /* 0x000fe20000011603 */
[----:B------:R-:W-:Y:S01]  /*a800*/  IMAD.SHL.U32 R13, R13, 0x40, RZ ;  /* 0x000000400d0d7824 */ /* 0x000fe200078e00ff */
[----:B0-----:R-:W-:Y:S02]  /*a810*/  SHF.R.U64 R21, R8, 0x10, R9 ;  /* 0x0000001008157819 */ /* 0x001fe40000001209 */
[----:B------:R-:W-:Y:S02]  /*a820*/  LOP3.LUT R0, R0, R3, RZ, 0x3c, !PT ;  /* 0x0000000300007212 */ /* 0x000fe400078e3cff */
[----:B------:R-:W-:Y:S02]  /*a830*/  LOP3.LUT R3, R13, 0xfffffe00, RZ, 0xc0, !PT ;  /* 0xfffffe000d037812 */ /* 0x000fe400078ec0ff */
[----:B------:R-:W-:Y:S02]  /*a840*/  PRMT R32, R51, 0x5432, R32 ;  /* 0x0000543233207816 */ /* 0x000fe40000000020 */
[----:B------:R-:W-:Y:S01]  /*a850*/  PRMT R21, R54, 0x5410, R21 ;  /* 0x0000541036157816 */ /* 0x000fe20000000015 */
[----:B------:R-:W-:Y:S01]  /*a860*/  IMAD.IADD R3, R3, 0x1, R0 ;  /* 0x0000000103037824 */ /* 0x000fe200078e0200 */
[----:B------:R-:W-:Y:S01]  /*a870*/  SHF.R.U32.HI R28, RZ, 0x10, R9 ;  /* 0x00000010ff1c7819 */ /* 0x000fe20000011609 */
[----:B------:R-:W-:Y:S01]  /*a880*/  IMAD.U32 R33, R32, 0x10000, RZ ;  /* 0x0001000020217824 */ /* 0x000fe200078e00ff */
[--C-:B------:R-:W-:Y:S01]  /*a890*/  SHF.R.U64 R29, R10, 0x10, R11.reuse ;  /* 0x000000100a1d7819 */ /* 0x100fe2000000120b */
[----:B------:R-:W-:Y:S01]  /*a8a0*/  IMAD R3, R3, 0x2, R2 ;  /* 0x0000000203037824 */ /* 0x000fe200078e0202 */
[----:B------:R-:W-:-:S02]  /*a8b0*/  SHF.R.U32.HI R31, RZ, 0x10, R11 ;  /* 0x00000010ff1f7819 */ /* 0x000fc4000001160b */
[----:B------:R-:W-:Y:S02]  /*a8c0*/  SHF.R.U32.HI R34, RZ, 0x10, R5 ;  /* 0x00000010ff227819 */ /* 0x000fe40000011605 */
[----:B------:R-:W0:Y:S01]  /*a8d0*/  LDS.128 R24, [R3+0x20400] ;  /* 0x0204000003187984 */ /* 0x000e220000000c00 */
[----:B------:R-:W-:Y:S02]  /*a8e0*/  SHF.R.U32.HI R37, RZ, 0x10, R7 ;  /* 0x00000010ff257819 */ /* 0x000fe40000011607 */
[C---:B------:R-:W-:Y:S02]  /*a8f0*/  PRMT R34, R53.reuse, 0x5432, R34 ;  /* 0x0000543235227816 */ /* 0x040fe40000000022 */
[----:B------:R-:W-:Y:S02]  /*a900*/  PRMT R37, R53, 0x5410, R37 ;  /* 0x0000541035257816 */ /* 0x000fe40000000025 */
[----:B------:R-:W-:Y:S01]  /*a910*/  PRMT R31, R20, 0x5410, R31 ;  /* 0x00005410141f7816 */ /* 0x000fe2000000001f */
[----:B------:R-:W-:Y:S01]  /*a920*/  IMAD.U32 R36, R34, 0x10000, RZ ;  /* 0x0001000022247824 */ /* 0x000fe200078e00ff */
[----:B------:R-:W-:-:S02]  /*a930*/  PRMT R28, R54, 0x5432, R28 ;  /* 0x00005432361c7816 */ /* 0x000fc4000000001c */
[----:B------:R-:W-:Y:S02]  /*a940*/  SHF.R.U64 R35, R6, 0x10, R7 ;  /* 0x0000001006237819 */ /* 0x000fe40000001207 */
[----:B------:R-:W-:Y:S01]  /*a950*/  PRMT R29, R30, 0x5410, R29 ;  /* 0x000054101e1d7816 */ /* 0x000fe2000000001d */
[----:B------:R-:W-:Y:S01]  /*a960*/  IMAD.U32 R30, R28, 0x10000, RZ ;  /* 0x000100001c1e7824 */ /* 0x000fe200078e00ff */
[----:B------:R-:W-:Y:S01]  /*a970*/  PRMT R35, R51, 0x5410, R35 ;  /* 0x0000541033237816 */ /* 0x000fe20000000023 */
[C---:B0-----:R-:W-:Y:S01]  /*a980*/  IMAD.U32 R9, R24.reuse, 0x10000, RZ ;  /* 0x0001000018097824 */ /* 0x041fe200078e00ff */
[----:B------:R-:W-:Y:S01]  /*a990*/  LOP3.LUT R10, R24, 0xffff0000, RZ, 0xc0, !PT ;  /* 0xffff0000180a7812 */ /* 0x000fe200078ec0ff */
[C---:B------:R-:W-:Y:S01]  /*a9a0*/  IMAD.U32 R11, R25.reuse, 0x10000, RZ ;  /* 0x00010000190b7824 */ /* 0x040fe200078e00ff */
[----:B------:R-:W-:Y:S01]  /*a9b0*/  LOP3.LUT R24, R25, 0xffff0000, RZ, 0xc0, !PT ;  /* 0xffff000019187812 */ /* 0x000fe200078ec0ff */
[----:B------:R-:W-:Y:S02]  /*a9c0*/  IMAD.U32 R25, R21, 0x10000, RZ ;  /* 0x0001000015197824 */ /* 0x000fe400078e00ff */
[----:B------:R-:W-:Y:S01]  /*a9d0*/  FMUL.FTZ R39, R9, R33 ;  /* 0x0000002109277220 */ /* 0x000fe20000410000 */
[----:B------:R-:W-:-:S02]  /*a9e0*/  IMAD.U32 R20, R27, 0x10000, RZ ;  /* 0x000100001b147824 */ /* 0x000fc400078e00ff */
[----:B------:R-:W-:Y:S01]  /*a9f0*/  FMUL.FTZ R38, R11, R36 ;  /* 0x000000240b267220 */ /* 0x000fe20000410000 */
[-C--:B------:R-:W-:Y:S01]  /*aa00*/  FMUL.FTZ R9, R9, R25.reuse ;  /* 0x0000001909097220 */ /* 0x080fe20000410000 */
[----:B------:R-:W-:Y:S01]  /*aa10*/  LOP3.LUT R21, R21, 0xffff0000, RZ, 0xc0, !PT ;  /* 0xffff000015157812 */ /* 0x000fe200078ec0ff */
[----:B--2---:R-:W0:Y:S02]  /*aa20*/  LDS.128 R12, [R40+0x20400] ;  /* 0x02040000280c7984 */ /* 0x004e240000000c00 */
[C---:B0-----:R-:W-:Y:S01]  /*aa30*/  IMAD.U32 R0, R12.reuse, 0x10000, RZ ;  /* 0x000100000c007824 */ /* 0x041fe200078e00ff */
[----:B------:R-:W-:Y:S01]  /*aa40*/  LOP3.LUT R4, R12, 0xffff0000, RZ, 0xc0, !PT ;  /* 0xffff00000c047812 */ /* 0x000fe200078ec0ff */
[C---:B------:R-:W-:Y:S01]  /*aa50*/  IMAD.U32 R6, R14.reuse, 0x10000, RZ ;  /* 0x000100000e067824 */ /* 0x040fe200078e00ff */
[----:B------:R-:W-:Y:S01]  /*aa60*/  LOP3.LUT R7, R14, 0xffff0000, RZ, 0xc0, !PT ;  /* 0xffff00000e077812 */ /* 0x000fe200078ec0ff */
[----:B------:R-:W-:Y:S01]  /*aa70*/  FFMA.FTZ R39, R0, R25, -R39 ;  /* 0x0000001900277223 */ /* 0x000fe20000010827 */
[----:B------:R-:W-:-:S02]  /*aa80*/  IMAD.U32 R25, R37, 0x10000, RZ ;  /* 0x0001000025197824 */ /* 0x000fc400078e00ff */
[----:B------:R-:W-:Y:S01]  /*aa90*/  FFMA.FTZ R33, R0, R33, R9 ;  /* 0x0000002100217223 */ /* 0x000fe20000010009 */
[C---:B------:R-:W-:Y:S01]  /*aaa0*/  IMAD.U32 R5, R13.reuse, 0x10000, RZ ;  /* 0x000100000d057824 */ /* 0x040fe200078e00ff */
[----:B------:R-:W-:Y:S01]  /*aab0*/  LOP3.LUT R12, R13, 0xffff0000, RZ, 0xc0, !PT ;  /* 0xffff00000d0c7812 */ /* 0x000fe200078ec0ff */
[C---:B------:R-:W-:Y:S01]  /*aac0*/  IMAD.U32 R8, R15.reuse, 0x10000, RZ ;  /* 0x000100000f087824 */ /* 0x040fe200078e00ff */
[----:B------:R-:W-:Y:S01]  /*aad0*/  LOP3.LUT R14, R15, 0xffff0000, RZ, 0xc0, !PT ;  /* 0xffff00000f0e7812 */ /* 0x000fe200078ec0ff */
[----:B------:R-:W-:Y:S01]  /*aae0*/  IMAD.U32 R9, R31, 0x10000, RZ ;  /* 0x000100001f097824 */ /* 0x000fe200078e00ff */
[C---:B------:R-:W-:Y:S01]  /*aaf0*/  LOP3.LUT R15, R26.reuse, 0xffff0000, RZ, 0xc0, !PT ;  /* 0xffff00001a0f7812 */ /* 0x040fe200078ec0ff */
[----:B------:R-:W-:Y:S01]  /*ab00*/  IMAD.U32 R13, R26, 0x10000, RZ ;  /* 0x000100001a0d7824 */ /* 0x000fe200078e00ff */
[----:B------:R-:W-:Y:S01]  /*ab10*/  LOP3.LUT R26, R27, 0xffff0000, RZ, 0xc0, !PT ;  /* 0xffff00001b1a7812 */ /* 0x000fe200078ec0ff */
[C---:B------:R-:W-:Y:S01]  /*ab20*/  FMUL.FTZ R27, R20.reuse, R25 ;  /* 0x00000019141b7220 */ /* 0x040fe20000410000 */
[-C--:B------:R-:W-:Y:S01]  /*ab30*/  FMUL.FTZ R20, R20, R9.reuse ;  /* 0x0000000914147220 */ /* 0x080fe20000410000 */
[-C--:B------:R-:W-:Y:S01]  /*ab40*/  FMUL.FTZ R0, R11, R30.reuse ;  /* 0x0000001e0b007220 */ /* 0x080fe20000410000 */
[----:B------:R-:W-:Y:S01]  /*ab50*/  FFMA.FTZ R38, R5, R30, -R38 ;  /* 0x0000001e05267223 */ /* 0x000fe20000010826 */
[----:B------:R-:W-:Y:S01]  /*ab60*/  LOP3.LUT R11, R32, 0xffff0000, RZ, 0xc0, !PT ;  /* 0xffff0000200b7812 */ /* 0x000fe200078ec0ff */
[C---:B------:R-:W-:Y:S01]  /*ab70*/  FFMA.FTZ R30, R8.reuse, R9, -R27 ;  /* 0x00000009081e7223 */ /* 0x040fe2000001081b */
[----:B------:R-:W-:Y:S01]  /*ab80*/  FFMA.FTZ R32, R8, R25, R20 ;  /* 0x0000001908207223 */ /* 0x000fe20000010014 */
[----:B------:R-:W-:Y:S01]  /*ab90*/  FMUL.FTZ R27, R10, R21 ;  /* 0x000000150a1b7220 */ /* 0x000fe20000410000 */
[----:B------:R-:W-:-:S02]  /*aba0*/  IMAD.U32 R8, R35, 0x10000, RZ ;  /* 0x0001000023087824 */ /* 0x000fc400078e00ff */
[----:B------:R-:W-:Y:S01]  /*abb0*/  FFMA.FTZ R36, R5, R36, R0 ;  /* 0x0000002405247223 */ /* 0x000fe20000010000 */
[-C--:B------:R-:W-:Y:S01]  /*abc0*/  FMUL.FTZ R25, R10, R11.reuse ;  /* 0x0000000b0a197220 */ /* 0x080fe20000410000 */
[----:B------:R-:W-:Y:S01]  /*abd0*/  FFMA.FTZ R20, R4, R11, R27 ;  /* 0x0000000b04147223 */ /* 0x000fe2000001001b */
[----:B------:R-:W-:Y:S02]  /*abe0*/  IMAD.U32 R0, R29, 0x10000, RZ ;  /* 0x000100001d007824 */ /* 0x000fe400078e00ff */
[C---:B------:R-:W-:Y:S01]  /*abf0*/  FMUL.FTZ R11, R13.reuse, R8 ;  /* 0x000000080d0b7220 */ /* 0x040fe20000410000 */
[----:B------:R-:W-:Y:S01]  /*ac00*/  LOP3.LUT R9, R34, 0xffff0000, RZ, 0xc0, !PT ;  /* 0xffff000022097812 */ /* 0x000fe200078ec0ff */
[----:B------:R-:W-:Y:S01]  /*ac10*/  FFMA.FTZ R10, R4, R21, -R25 ;  /* 0x00000015040a7223 */ /* 0x000fe20000010819 */
[----:B------:R-:W-:Y:S01]  /*ac20*/  LOP3.LUT R5, R28, 0xffff0000, RZ, 0xc0, !PT ;  /* 0xffff00001c057812 */ /* 0x000fe200078ec0ff */
[-C--:B------:R-:W-:Y:S01]  /*ac30*/  FMUL.FTZ R13, R13, R0.reuse ;  /* 0x000000000d0d7220 */ /* 0x080fe20000410000 */
[----:B------:R-:W-:Y:S01]  /*ac40*/  FFMA.FTZ R11, R6, R0, -R11 ;  /* 0x00000000060b7223 */ /* 0x000fe2000001080b */
[----:B------:R-:W-:Y:S01]  /*ac50*/  LOP3.LUT R4, R35, 0xffff0000, RZ, 0xc0, !PT ;  /* 0xffff000023047812 */ /* 0x000fe200078ec0ff */
[----:B------:R-:W-:Y:S01]  /*ac60*/  FMUL.FTZ R21, R24, R9 ;  /* 0x0000000918157220 */ /* 0x000fe20000410000 */
[----:B------:R-:W-:Y:S01]  /*ac70*/  LOP3.LUT R0, R29, 0xffff0000, RZ, 0xc0, !PT ;  /* 0xffff00001d007812 */ /* 0x000fe200078ec0ff */
[----:B------:R-:W-:Y:S01]  /*ac80*/  FFMA.FTZ R13, R6, R8, R13 ;  /* 0x00000008060d7223 */ /* 0x000fe2000001000d */
[----:B------:R-:W-:Y:S01]  /*ac90*/  LOP3.LUT R37, R37, 0xffff0000, RZ, 0xc0, !PT ;  /* 0xffff000025257812 */ /* 0x000fe200078ec0ff */
[-C--:B------:R-:W-:Y:S01]  /*aca0*/  FMUL.FTZ R24, R24, R5.reuse ;  /* 0x0000000518187220 */ /* 0x080fe20000410000 */
[----:B------:R-:W-:Y:S01]  /*acb0*/  LOP3.LUT R31, R31, 0xffff0000, RZ, 0xc0, !PT ;  /* 0xffff00001f1f7812 */ /* 0x000fe200078ec0ff */
[C---:B------:R-:W-:Y:S01]  /*acc0*/  FMUL.FTZ R6, R15.reuse, R4 ;  /* 0x000000040f067220 */ /* 0x040fe20000410000 */
[----:B------:R-:W-:Y:S01]  /*acd0*/  FFMA.FTZ R5, R12, R5, -R21 ;  /* 0x000000050c057223 */ /* 0x000fe20000010815 */
[-C--:B------:R-:W-:Y:S01]  /*ace0*/  FMUL.FTZ R15, R15, R0.reuse ;  /* 0x000000000f0f7220 */ /* 0x080fe20000410000 */
[C---:B------:R-:W-:Y:S01]  /*acf0*/  FMUL.FTZ R21, R26.reuse, R37 ;  /* 0x000000251a157220 */ /* 0x040fe20000410000 */
[-C--:B------:R-:W-:Y:S01]  /*ad00*/  FMUL.FTZ R26, R26, R31.reuse ;  /* 0x0000001f1a1a7220 */ /* 0x080fe20000410000 */
[C---:B------:R-:W-:Y:S01]  /*ad10*/  FFMA.FTZ R6, R7.reuse, R0, -R6 ;  /* 0x0000000007067223 */ /* 0x040fe20000010806 */
[----:B------:R-:W-:Y:S01]  /*ad20*/  FFMA.FTZ R0, R7, R4, R15 ;  /* 0x0000000407007223 */ /* 0x000fe2000001000f */
[----:B------:R-:W-:Y:S01]  /*ad30*/  FFMA.FTZ R7, R14, R31, -R21 ;  /* 0x0000001f0e077223 */ /* 0x000fe20000010815 */
        /* <DEDUP_REMOVED lines=12> */
.L_x_2766:
[----:B------:R-:W-:Y:S05]  /*ae00*/  BSYNC B0 ;  /* 0x0000000000007941 */ /* 0x000fea0003800000 */
.L_x_2752:
[----:B------:R-:W-:Y:S01]  /*ae10*/  @!PT LDS RZ, [RZ] ;  /* 0x00000000fffff984 */ /* 0x000fe20000000800 */
[----:B------:R-:W-:Y:S01]  /*ae20*/  @!PT LDS RZ, [RZ] ;  /* 0x00000000fffff984 */ /* 0x000fe20000000800 */
[----:B------:R-:W-:Y:S01]  /*ae30*/  @!PT LDS RZ, [RZ] ;  /* 0x00000000fffff984 */ /* 0x000fe20000000800 */
[----:B------:R-:W-:Y:S01]  /*ae40*/  @!PT LDS RZ, [RZ] ;  /* 0x00000000fffff984 */ /* 0x000fe20000000800 */
[----:B------:R5:W-:Y:S06]  /*ae50*/  MEMBAR.ALL.CTA ;  /* 0x0000000000007992 */ /* 0x000bec0000008000 */
[----:B-----5:R-:W5:Y:S01]  /*ae60*/  FENCE.VIEW.ASYNC.S ;  /* 0x00000000000073c6 */ /* 0x020f620000000000 */
[----:B------:R-:W-:Y:S05]  /*ae70*/  WARPSYNC.ALL ;  /* 0x0000000000007948 */ /* 0x000fea0003800000 */
[----:B-----5:R-:W-:Y:S06]  /*ae80*/  BAR.SYNC.DEFER_BLOCKING 0xd, 0x80 ;  /* 0x0342000000007b1d */ /* 0x020fec0000010000 */
.L_x_2749:
[----:B--2-4-:R-:W-:-:S05]  /*ae90*/  IMAD.U32 R0, RZ, RZ, UR37 ;  /* 0x00000025ff007e24 */ /* 0x014fca000f8e00ff */
[----:B------:R-:W-:-:S13]  /*aea0*/  ISETP.NE.AND P0, PT, R0, 0x3, PT ;  /* 0x000000030000780c */ /* 0x000fda0003f05270 */
[----:B------:R-:W-:Y:S05]  /*aeb0*/  @!P0 BRA `(.L_x_2779) ;  /* 0x0000000000048947 */ /* 0x000fea0003800000 */
[----:B------:R-:W-:Y:S01]  /*aec0*/  BPT.TRAP 0x1 ;  /* 0x000000040000795c */ /* 0x000fe20000300000 */
.L_x_2779:
[----:B-1----:R-:W-:Y:S01]  /*aed0*/  IMAD R12, R18, 0x8, R2 ;  /* 0x00000008120c7824 */ /* 0x002fe200078e0202 */
[----:B0-----:R-:W-:-:S04]  /*aee0*/  SHF.L.U32 R21, R19, 0x1f, RZ ;  /* 0x0000001f13157819 */ /* 0x001fc800000006ff */
[----:B------:R0:W1:Y:S01]  /*aef0*/  SYNCS.PHASECHK.TRANS64.TRYWAIT P2, [R12+URZ+0x28c30], R21 ;  /* 0x028c30150c0075a7 */ /* 0x000062000804017f */
[----:B------:R-:W-:Y:S05]  /*af00*/  @!P0 BRA `(.L_x_2780) ;  /* 0x0000000000048947 */ /* 0x000fea0003800000 */
[----:B------:R-:W-:Y:S01]  /*af10*/  BPT.TRAP 0x1 ;  /* 0x000000040000795c */ /* 0x000fe20000300000 */
.L_x_2780:
[----:B------:R-:W2:Y:S02]  /*af20*/  S2R R0, SR_TID.X ;  /* 0x0000000000007919 */ /* 0x000ea40000002100 */
[----:B--2---:R-:W-:-:S04]  /*af30*/  LOP3.LUT R0, R0, 0x7f, RZ, 0xc0, !PT ;  /* 0x0000007f00007812 */ /* 0x004fc800078ec0ff */
[----:B------:R-:W-:Y:S01]  /*af40*/  ISETP.NE.AND P1, PT, R0, RZ, PT ;  /* 0x000000ff0000720c */ /* 0x000fe20003f25270 */
[----:B------:R-:W-:-:S05]  /*af50*/  VIADD R0, R2, 0x22400 ;  /* 0x0002240002007836 */ /* 0x000fca0000000000 */
[----:B------:R-:W-:Y:S01]  /*af60*/  SHF.R.U32.HI R0, RZ, 0x4, R0 ;  /* 0x00000004ff007819 */ /* 0x000fe20000011600 */
[----:B-1----:R-:W-:Y:S06]  /*af70*/  @P2 BRA `(.L_x_2781) ;  /* 0x0000000000082947 */ /* 0x002fec0003800000 */
[----:B------:R-:W1:Y:S02]  /*af80*/  SYNCS.PHASECHK.TRANS64.TRYWAIT P2, [R12+URZ+0x28c30], R21 ;  /* 0x028c30150c0075a7 */ /* 0x000e64000804017f */
[----:B-1----:R-:W-:Y:S05]  /*af90*/  @!P2 BRA `(.L_x_2782) ;  /* 0x0000019400d8a947 */ /* 0x002fea0003800000 */
.L_x_2781:
[----:B------:R-:W-:Y:S01]  /*afa0*/  LOP3.LUT R0, R0, 0x3fff, RZ, 0xc0, !PT ;  /* 0x00003fff00007812 */ /* 0x000fe200078ec0ff */
[----:B------:R-:W-:Y:S05]  /*afb0*/  WARPSYNC.ALL ;  /* 0x0000000000007948 */ /* 0x000fea0003800000 */
[----:B------:R-:W-:Y:S01]  /*afc0*/  LOP3.LUT R13, R0, 0x10000, RZ, 0xfc, !PT ;  /* 0x00010000000d7812 */ /* 0x000fe200078efcff */
[----:B------:R-:W-:Y:S01]  /*afd0*/  VIADD R0, R2, 0x20400 ;  /* 0x0002040002007836 */ /* 0x000fe20000000000 */
[----:B------:R-:W-:-:S03]  /*afe0*/  WARPGROUP.ARRIVE ;  /* 0x00000000000079c5 */ /* 0x000fc60000000000 */
[----:B------:R-:W-:Y:S01]  /*aff0*/  IMAD R6, R18, 0x200, R13 ;  /* 0x0000020012067824 */ /* 0x000fe200078e020d */
[----:B------:R-:W-:Y:S01]  /*b000*/  ULDC.64 UR46, c[0x0][0x9e0] ;  /* 0x00027800002e7ab9 */ /* 0x000fe20000000a00 */
[----:B---3--:R-:W-:Y:S01]  /*b010*/  IMAD.MOV.U32 R7, RZ, RZ, 0x40000040 ;  /* 0x40000040ff077424 */ /* 0x008fe200078e00ff */
[----:B------:R-:W-:Y:S01]  /*b020*/  SHF.R.U32.HI R0, RZ, 0x4, R0 ;  /* 0x00000004ff007819 */ /* 0x000fe20000011600 */
[----:B------:R-:W-:Y:S01]  /*b030*/  IMAD.MOV.U32 R5, RZ, RZ, 0x40000040 ;  /* 0x40000040ff057424 */ /* 0x000fe200078e00ff */
[C---:B------:R-:W-:Y:S01]  /*b040*/  R2UR UR6, R6.reuse ;  /* 0x00000000060672ca */ /* 0x040fe200000e0000 */
[----:B------:R-:W-:Y:S01]  /*b050*/  VIADD R8, R6, 0x2 ;  /* 0x0000000206087836 */ /* 0x000fe20000000000 */
[----:B------:R-:W-:Y:S01]  /*b060*/  LOP3.LUT R0, R0, 0x3fff, RZ, 0xc0, !PT ;  /* 0x00003fff00007812 */ /* 0x000fe200078ec0ff */
[----:B------:R-:W-:Y:S01]  /*b070*/  IMAD.MOV.U32 R9, RZ, RZ, 0x40000040 ;  /* 0x40000040ff097424 */ /* 0x000fe200078e00ff */
[----:B------:R-:W-:Y:S01]  /*b080*/  R2UR UR7, R7 ;  /* 0x00000000070772ca */ /* 0x000fe200000e0000 */
[----:B------:R-:W-:Y:S01]  /*b090*/  IMAD.MOV.U32 R11, RZ, RZ, 0x40000040 ;  /* 0x40000040ff0b7424 */ /* 0x000fe200078e00ff */
[----:B------:R-:W-:Y:S01]  /*b0a0*/  LOP3.LUT R4, R0, 0x10000, RZ, 0xfc, !PT ;  /* 0x0001000000047812 */ /* 0x000fe200078efcff */
[----:B------:R-:W-:Y:S01]  /*b0b0*/  VIADD R14, R6, 0x4 ;  /* 0x00000004060e7836 */ /* 0x000fe20000000000 */
[----:B------:R-:W-:Y:S01]  /*b0c0*/  R2UR UR5, R5 ;  /* 0x00000000050572ca */ /* 0x000fe200000e0000 */
[----:B------:R-:W-:Y:S01]  /*b0d0*/  IMAD.MOV.U32 R15, RZ, RZ, 0x40000040 ;  /* 0x40000040ff0f7424 */ /* 0x000fe200078e00ff */
[C---:B------:R-:W-:Y:S01]  /*b0e0*/  R2UR UR4, R4.reuse ;  /* 0x00000000040472ca */ /* 0x040fe200000e0000 */
[----:B------:R-:W-:Y:S01]  /*b0f0*/  VIADD R10, R4, 0x2 ;  /* 0x00000002040a7836 */ /* 0x000fe20000000000 */
[----:B------:R-:W-:Y:S01]  /*b100*/  UISETP.GE.AND UP0, UPT, UR47, 0x1, UPT ;  /* 0x000000012f00788c */ /* 0x000fe2000bf06270 */
[----:B------:R-:W-:Y:S01]  /*b110*/  IMAD.MOV.U32 R7, RZ, RZ, 0x40000040 ;  /* 0x40000040ff077424 */ /* 0x000fe200078e00ff */
[----:B------:R-:W-:-:S02]  /*b120*/  ULDC UR45, c[0x0][0x9dc] ;  /* 0x00027700002d7ab9 */ /* 0x000fc40000000800 */
[----:B------:R-:W-:Y:S02]  /*b130*/  ULOP3.LUT UR45, URZ, UR45, URZ, 0x33, !UPT ;  /* 0x0000002d3f2d7292 */ /* 0x000fe4000f8e333f */
[----:B------:R-:W-:Y:S01]  /*b140*/  PLOP3.LUT P3, PT, PT, PT, UP0, 0x40, 0x0 ;  /* 0x000000000000781c */ /* 0x000fe20003f6e808 */
[----:B------:R-:W-:-:S04]  /*b150*/  UP2UR UR48, UPR, URZ, 0x1 ;  /* 0x000000013f307883 */ /* 0x000fc80008000000 */
[----:B------:R-:W-:Y:S01]  /*b160*/  HGMMA.64x64x16.F32.BF16 R24, gdesc[UR4], RZ, !UPT, gsb0 ;  /* 0x00e00000041879f0 */ /* 0x000fe2000c0018ff */
[----:B------:R-:W-:Y:S01]  /*b170*/  R2UR UR6, R8 ;  /* 0x00000000080672ca */ /* 0x000fe200000e0000 */
[----:B------:R-:W-:Y:S01]  /*b180*/  VIADD R8, R4, 0x4 ;  /* 0x0000000404087836 */ /* 0x000fe20000000000 */
[----:B------:R-:W-:Y:S01]  /*b190*/  R2UR UR7, R9 ;  /* 0x00000000090772ca */ /* 0x000fe200000e0000 */
[----:B------:R-:W-:Y:S01]  /*b1a0*/  IMAD.MOV.U32 R9, RZ, RZ, 0x40000040 ;  /* 0x40000040ff097424 */ /* 0x000fe200078e00ff */
[----:B------:R-:W-:Y:S02]  /*b1b0*/  R2UR UR4, R10 ;  /* 0x000000000a0472ca */ /* 0x000fe400000e0000 */
[----:B------:R-:W-:Y:S01]  /*b1c0*/  R2UR UR5, R11 ;  /* 0x000000000b0572ca */ /* 0x000fe200000e0000 */
[----:B------:R-:W-:Y:S02]  /*b1d0*/  WARPGROUP.DEPBAR.LE gsb0, 0x0 ;  /* 0x00008000000079c5 */ /* 0x000fe40000010000 */
[----:B------:R-:W-:-:S10]  /*b1e0*/  WARPGROUP.ARRIVE ;  /* 0x00000000000079c5 */ /* 0x000fd40000000000 */
[----:B------:R-:W-:Y:S01]  /*b1f0*/  HGMMA.64x64x16.F32.BF16 R24, gdesc[UR4], R24, gsb0 ;  /* 0x00e00000041879f0 */ /* 0x000fe20008001818 */
[----:B------:R-:W-:Y:S01]  /*b200*/  R2UR UR6, R14 ;  /* 0x000000000e0672ca */ /* 0x000fe200000e0000 */
[----:B------:R-:W-:Y:S01]  /*b210*/  VIADD R14, R6, 0x6 ;  /* 0x00000006060e7836 */ /* 0x000fe20000000000 */
[----:B------:R-:W-:Y:S01]  /*b220*/  R2UR UR7, R15 ;  /* 0x000000000f0772ca */ /* 0x000fe200000e0000 */
[----:B------:R-:W-:Y:S01]  /*b230*/  VIADD R6, R4, 0x6 ;  /* 0x0000000604067836 */ /* 0x000fe20000000000 */
[----:B------:R-:W-:Y:S01]  /*b240*/  R2UR UR4, R8 ;  /* 0x00000000080472ca */ /* 0x000fe200000e0000 */
[----:B------:R-:W-:Y:S01]  /*b250*/  IMAD.MOV.U32 R15, RZ, RZ, 0x40000040 ;  /* 0x40000040ff0f7424 */ /* 0x000fe200078e00ff */
        /* <DEDUP_REMOVED lines=11> */
[----:B------:R-:W-:Y:S02]  /*b310*/  ULDC UR4, c[0x0][0x9d8] ;  /* 0x0002760000047ab9 */ /* 0x000fe40000000800 */
[----:B------:R-:W-:Y:S02]  /*b320*/  WARPGROUP.DEPBAR.LE gsb0, 0x0 ;  /* 0x00008000000079c5 */ /* 0x000fe40000010000 */
[----:B------:R-:W-:Y:S01]  /*b330*/  FMUL.FTZ R20, R24, UR4 ;  /* 0x0000000418147c20 */ /* 0x000fe20008410000 */
[----:B------:R-:W-:Y:S01]  /*b340*/  FMUL.FTZ R32, R32, UR4 ;  /* 0x0000000420207c20 */ /* 0x000fe20008410000 */
[----:B------:R-:W2:Y:S01]  /*b350*/  LDC R24, c[0x0][0x448] ;  /* 0x00011200ff187b82 */ /* 0x000ea20000000800 */
        /* <DEDUP_REMOVED lines=10> */
[----:B------:R4:W0:Y:S01]  /*b400*/  MUFU.TANH R69, R3 ;  /* 0x0000000300457308 */ /* 0x0008220000002400 */
[----:B------:R-:W-:Y:S01]  /*b410*/  FMUL.FTZ R40, R42, UR4 ;  /* 0x000000042a287c20 */ /* 0x000fe20008410000 */
[----:B------:R-:W-:Y:S01]  /*b420*/  FMUL.FTZ R14, R27, UR4 ;  /* 0x000000041b0e7c20 */ /* 0x000fe20008410000 */
[----:B------:R-:W-:Y:S01]  /*b430*/  FMUL.FTZ R37, R37, UR4 ;  /* 0x0000000425257c20 */ /* 0x000fe20008410000 */
[----:B------:R-:W-:Y:S01]  /*b440*/  FMUL.FTZ R41, R41, UR4 ;  /* 0x0000000429297c20 */ /* 0x000fe20008410000 */
[----:B------:R-:W-:Y:S01]  /*b450*/  FMUL.FTZ R42, R43, UR4 ;  /* 0x000000042b2a7c20 */ /* 0x000fe20008410000 */
[----:B------:R-:W-:Y:S01]  /*b460*/  FMUL.FTZ R49, R49, UR4 ;  /* 0x0000000431317c20 */ /* 0x000fe20008410000 */
[----:B------:R-:W-:Y:S01]  /*b470*/  FMUL.FTZ R26, R50, UR4 ;  /* 0x00000004321a7c20 */ /* 0x000fe20008410000 */
[----:B------:R-:W0:Y:S01]  /*b480*/  MUFU.TANH R57, R15 ;  /* 0x0000000f00397308 */ /* 0x000e220000002400 */
[----:B----4-:R-:W-:Y:S01]  /*b490*/  FMUL.FTZ R3, R36, UR4 ;  /* 0x0000000424037c20 */ /* 0x010fe20008410000 */
[----:B------:R-:W-:Y:S01]  /*b4a0*/  FMUL.FTZ R36, R38, UR4 ;  /* 0x0000000426247c20 */ /* 0x000fe20008410000 */
[----:B------:R-:W-:Y:S01]  /*b4b0*/  FMUL.FTZ R38, R39, UR4 ;  /* 0x0000000427267c20 */ /* 0x000fe20008410000 */
[----:B------:R-:W-:Y:S01]  /*b4c0*/  FMUL.FTZ R52, R52, UR4 ;  /* 0x0000000434347c20 */ /* 0x000fe20008410000 */
[----:B--2---:R-:W-:Y:S01]  /*b4d0*/  ISETP.NE.AND P2, PT, R24, 0x1, PT ;  /* 0x000000011800780c */ /* 0x004fe20003f45270 */
[----:B------:R-:W-:Y:S01]  /*b4e0*/  FMUL.FTZ R24, R51, UR4 ;  /* 0x0000000433187c20 */ /* 0x000fe20008410000 */
[----:B------:R-:W-:Y:S01]  /*b4f0*/  FMUL.FTZ R53, R53, UR4 ;  /* 0x0000000435357c20 */ /* 0x000fe20008410000 */
[----:B------:R2:W4:Y:S01]  /*b500*/  MUFU.TANH R61, R3 ;  /* 0x00000003003d7308 */ /* 0x0005220000002400 */
[----:B------:R-:W-:Y:S01]  /*b510*/  FMUL.FTZ R45, R45, UR4 ;  /* 0x000000042d2d7c20 */ /* 0x000fe20008410000 */
[----:B------:R-:W-:Y:S01]  /*b520*/  LEA R43, R168, 0xffffffc0, 0x6 ;  /* 0xffffffc0a82b7811 */ /* 0x000fe200078e30ff */
[----:B------:R-:W-:Y:S01]  /*b530*/  FMUL.FTZ R29, R29, UR4 ;  /* 0x000000041d1d7c20 */ /* 0x000fe20008410000 */
[----:B------:R-:W-:-:S04]  /*b540*/  FMUL.FTZ R33, R33, UR4 ;  /* 0x0000000421217c20 */ /* 0x000fc80008410000 */
[----:B------:R-:W0:Y:S01]  /*b550*/  MUFU.TANH R35, R48 ;  /* 0x0000003000237308 */ /* 0x000e220000002400 */
[----:B--2---:R-:W-:Y:S01]  /*b560*/  FMUL.FTZ R3, R44, UR4 ;  /* 0x000000042c037c20 */ /* 0x004fe20008410000 */
[----:B------:R-:W2:Y:S01]  /*b570*/  @P2 LDC R32, c[0x0][0x44c] ;  /* 0x00011300ff202b82 */ /* 0x000ea20000000800 */
[----:B------:R-:W-:Y:S01]  /*b580*/  FMUL.FTZ R44, R46, UR4 ;  /* 0x000000042e2c7c20 */ /* 0x000fe20008410000 */
[----:B------:R-:W-:-:S04]  /*b590*/  FMUL.FTZ R46, R47, UR4 ;  /* 0x000000042f2e7c20 */ /* 0x000fc80008410000 */
[----:B------:R1:W0:Y:S02]  /*b5a0*/  MUFU.TANH R25, R3 ;  /* 0x0000000300197308 */ /* 0x0002240000002400 */
[----:B------:R-:W3:Y:S06]  /*b5b0*/  @P2 LDC R34, c[0x0][0x450] ;  /* 0x00011400ff222b82 */ /* 0x000eec0000000800 */
[----:B------:R-:W0:Y:S01]  /*b5c0*/  MUFU.TANH R20, R20 ;  /* 0x0000001400147308 */ /* 0x000e220000002400 */
[----:B-1----:R-:W-:-:S04]  /*b5d0*/  IMAD.IADD R3, R201, 0x1, R192 ;  /* 0x00000001c9037824 */ /* 0x002fc800078e02c0 */
[----:B------:R-:W-:-:S03]  /*b5e0*/  IMAD.MOV.U32 R31, RZ, RZ, R3 ;  /* 0x000000ffff1f7224 */ /* 0x000fc600078e0003 */
[----:B------:R-:W1:Y:S01]  /*b5f0*/  MUFU.TANH R71, R71 ;  /* 0x0000004700477308 */ /* 0x000e620000002400 */
[----:B--2---:R-:W-:-:S04]  /*b600*/  @P2 IMAD.HI.U32 R15, R3, R32, RZ ;  /* 0x00000020030f2227 */ /* 0x004fc800078e00ff */
[----:B------:R-:W-:Y:S01]  /*b610*/  FMUL.FTZ R32, R55, UR4 ;  /* 0x0000000437207c20 */ /* 0x000fe20008410000 */
[----:B------:R-:W-:Y:S02]  /*b620*/  @!P1 VIADD R3, R12, 0x28c40 ;  /* 0x00028c400c039836 */ /* 0x000fe40000000000 */
[----:B------:R-:W2:Y:S01]  /*b630*/  MUFU.TANH R0, R0 ;  /* 0x0000000000007308 */ /* 0x000ea20000002400 */
[----:B---3--:R-:W-:Y:S01]  /*b640*/  @P2 SHF.R.U32.HI R31, RZ, R34, R15 ;  /* 0x00000022ff1f2219 */ /* 0x008fe2000001160f */
[----:B------:R-:W-:Y:S01]  /*b650*/  IMAD.MOV.U32 R15, RZ, RZ, -0x40 ;  /* 0xffffffc0ff0f7424 */ /* 0x000fe200078e00ff */
[----:B------:R-:W-:Y:S01]  /*b660*/  @!P1 PRMT R3, RZ, 0x654, R3 ;  /* 0x00000654ff039816 */ /* 0x000fe20000000003 */
[----:B------:R-:W-:Y:S02]  /*b670*/  FMUL.FTZ R34, R54, UR4 ;  /* 0x0000000436227c20 */ /* 0x000fe40008410000 */
[----:B------:R-:W3:Y:S01]  /*b680*/  SHFL.IDX PT, R48, R31, RZ, 0x1c1f ;  /* 0x001c1fff1f307589 */ /* 0x000ee200000e0000 */
[----:B------:R4:W-:Y:S01]  /*b690*/  @!P1 SYNCS.ARRIVE.TRANS64.RED.A1T0 RZ, [R3+URZ], RZ ;  /* 0x000000ff03ff99a7 */ /* 0x0009e2000810043f */
[----:B------:R-:W0:Y:S01]  /*b6a0*/  MUFU.TANH R14, R14 ;  /* 0x0000000e000e7308 */ /* 0x000e220000002400 */
[----:B----4-:R-:W-:-:S07]  /*b6b0*/  IMAD R3, R168, R15, 0x41 ;  /* 0x00000041a8037424 */ /* 0x010fce00078e020f */
[----:B------:R-:W4:Y:S01]  /*b6c0*/  MUFU.TANH R28, R28 ;  /* 0x0000001c001c7308 */ /* 0x000f220000002400 */
[----:B------:R-:W-:Y:S01]  /*b6d0*/  VIADD R51, R3, 0xffffffff ;  /* 0xffffffff03337836 */ /* 0x000fe20000000000 */
[----:B------:R-:W-:-:S06]  /*b6e0*/  IADD3 R15, -R186, R3, R23 ;  /* 0x00000003ba0f7210 */ /* 0x000fcc0007ffe117 */
[----:B------:R-:W0:Y:S01]  /*b6f0*/  MUFU.TANH R30, R30 ;  /* 0x0000001e001e7308 */ /* 0x000e220000002400 */
[----:B------:R-:W-:-:S04]  /*b700*/  IMAD.IADD R15, R15, 0x1, -R22 ;  /* 0x000000010f0f7824 */ /* 0x000fc800078e0a16 */
[C---:B------:R-:W-:Y:S02]  /*b710*/  VIADD R50, R15.reuse, UR46 ;  /* 0x0000002e0f327c36 */ /* 0x040fe40008000000 */
[----:B------:R-:W-:Y:S01]  /*b720*/  VIADD R47, R15, UR45 ;  /* 0x0000002d0f2f7c36 */ /* 0x000fe20008000000 */
        /* <DEDUP_REMOVED lines=19> */
[----:B-1----:R-:W-:-:S07]  /*b860*/  IADD3 R45, -R186, R23, -R43 ;  /* 0x00000017ba2d7210 */ /* 0x002fce0007ffe92b */
[----:B------:R1:W0:Y:S01]  /*b870*/  MUFU.TANH R63, R33 ;  /* 0x00000021003f7308 */ /* 0x0002220000002400 */
[----:B---3--:R-:W-:Y:S01]  /*b880*/  VIADDMNMX R29, R48, R50, R45, PT ;  /* 0x00000032301d7246 */ /* 0x008fe2000380012d */
[----:B-1----:R-:W-:Y:S01]  /*b890*/  IMAD.IADD R33, R47, 0x1, R48 ;  /* 0x000000012f217824 */ /* 0x002fe200078e0230 */
[----:B--2-4-:R-:W-:Y:S06]  /*b8a0*/  @P3 BRA `(.L_x_2783) ;  /* 0x0000000000583947 */ /* 0x014fec0003800000 */
[----:B------:R-:W-:Y:S01]  /*b8b0*/  IADD3 R3, -R22, R23, R48 ;  /* 0x0000001716037210 */ /* 0x000fe20007ffe130 */
[----:B------:R-:W-:Y:S03]  /*b8c0*/  BSSY B0, `(.L_x_2784) ;  /* 0x0000010000007945 */ /* 0x000fe60003800000 */
        /* <DEDUP_REMOVED lines=10> */
.L_x_2785:
[----:B------:R-:W-:-:S06]  /*b970*/  UISETP.NE.AND UP0, UPT, UR47, 0x1, UPT ;  /* 0x000000012f00788c */ /* 0x000fcc000bf05270 */
[----:B------:R-:W-:-:S05]  /*b980*/  PLOP3.LUT P3, PT, PT, PT, UP0, 0x80, 0x0 ;  /* 0x000000000000781c */ /* 0x000fca0003f6f008 */
[----:B------:R-:W-:-:S08]  /*b990*/  @UP0 ULDC.64 UR4, c[0x0][0x9e8] ;  /* 0x00027a0000040ab9 */ /* 0x000fd00000000a00 */
[----:B------:R-:W-:-:S05]  /*b9a0*/  @P3 IMAD.HI.U32 R15, R3, UR4, RZ ;  /* 0x00000004030f3c27 */ /* 0x000fca000f8e00ff */
[----:B------:R-:W-:-:S07]  /*b9b0*/  @P3 SHF.R.U32.HI R3, RZ, UR5, R15 ;  /* 0x00000005ff033c19 */ /* 0x000fce000801160f */
.L_x_2786:
[----:B------:R-:W-:Y:S05]  /*b9c0*/  BSYNC B0 ;  /* 0x0000000000007941 */ /* 0x000fea0003800000 */
.L_x_2784:
[----:B------:R-:W-:-:S04]  /*b9d0*/  IMAD R3, R3, UR47, -R43 ;  /* 0x0000002f03037c24 */ /* 0x000fc8000f8e0a2b */
[----:B------:R-:W-:-:S05]  /*b9e0*/  IMAD.IADD R48, R3, 0x1, -R186 ;  /* 0x0000000103307824 */ /* 0x000fca00078e0aba */
[----:B------:R-:W-:Y:S02]  /*b9f0*/  VIMNMX R33, R33, R48, !PT ;  /* 0x0000003021217248 */ /* 0x000fe40007fe0100 */
[----:B------:R-:W-:-:S07]  /*ba00*/  VIADDMNMX R29, R48, UR47, R29, PT ;  /* 0x0000002f301d7c46 */ /* 0x000fce000b80011d */
.L_x_2783:
[C---:B------:R-:W-:Y:S01]  /*ba10*/  ISETP.GE.AND P3, PT, R51.reuse, 0x2, PT ;  /* 0x000000023300780c */ /* 0x040fe20003f66270 */
[----:B------:R-:W-:Y:S01]  /*ba20*/  UISETP.NE.AND UP0, UPT, UR48, URZ, UPT ;  /* 0x0000003f3000728c */ /* 0x000fe2000bf05270 */
[----:B------:R-:W-:Y:S02]  /*ba30*/  ISETP.GE.AND P4, PT, R51, 0x9, PT ;  /* 0x000000093300780c */ /* 0x000fe40003f86270 */
[C---:B------:R-:W-:Y:S02]  /*ba40*/  ISETP.GT.AND P6, PT, R33.reuse, 0x1, !P3 ;  /* 0x000000012100780c */ /* 0x040fe40005fc4270 */
[----:B------:R-:W-:Y:S02]  /*ba50*/  ISETP.GT.AND P5, PT, R33, 0x8, !P4 ;  /* 0x000000082100780c */ /* 0x000fe400067a4270 */
[C---:B------:R-:W-:Y:S02]  /*ba60*/  ISETP.LT.OR P6, PT, R29.reuse, 0x2, P6 ;  /* 0x000000021d00780c */ /* 0x040fe400037c1670 */
[----:B------:R-:W-:-:S02]  /*ba70*/  ISETP.LT.OR P5, PT, R29, 0x9, P5 ;  /* 0x000000091d00780c */ /* 0x000fc40002fa1670 */
[----:B------:R-:W-:Y:S02]  /*ba80*/  FSEL R71, R71, -INF , !P6 ;  /* 0xff80000047477808 */ /* 0x000fe40007000000 */
[----:B------:R-:W-:Y:S02]  /*ba90*/  ISETP.GE.AND P6, PT, R51, 0xa, PT ;  /* 0x0000000a3300780c */ /* 0x000fe40003fc6270 */
[----:B0-----:R-:W-:Y:S02]  /*baa0*/  FSEL R69, R69, -INF , !P5 ;  /* 0xff80000045457808 */ /* 0x001fe40006800000 */
        /* <DEDUP_REMOVED lines=86> */
.L_x_2789:
[----:B------:R-:W-:-:S06]  /*c010*/  UISETP.NE.AND UP0, UPT, UR47, 0x1, UPT ;  /* 0x000000012f00788c */ /* 0x000fcc000bf05270 */
[----:B------:R-:W-:-:S05]  /*c020*/  PLOP3.LUT P6, PT, PT, PT, UP0, 0x80, 0x0 ;  /* 0x000000000000781c */ /* 0x000fca0003fcf008 */
[----:B------:R-:W-:-:S08]  /*c030*/  @UP0 ULDC.64 UR4, c[0x0][0x9e8] ;  /* 0x00027a0000040ab9 */ /* 0x000fd00000000a00 */
[----:B------:R-:W-:Y:S01]  /*c040*/  @P6 IMAD.HI.U32 R31, R20, UR4, RZ ;  /* 0x00000004141f6c27 */ /* 0x000fe2000f8e00ff */
[----:B------:R-:W-:-:S13]  /*c050*/  PLOP3.LUT P6, PT, PT, PT, UP0, 0x80, 0x0 ;  /* 0x000000000000781c */ /* 0x000fda0003fcf008 */
[----:B------:R-:W-:-:S07]  /*c060*/  @P6 SHF.R.U32.HI R20, RZ, UR5, R31 ;  /* 0x00000005ff146c19 */ /* 0x000fce000801161f */
.L_x_2790:
[----:B------:R-:W-:Y:S05]  /*c070*/  BSYNC B0 ;  /* 0x0000000000007941 */ /* 0x000fea0003800000 */
.L_x_2788:
[----:B------:R-:W-:-:S04]  /*c080*/  IMAD R31, R20, UR47, -R43 ;  /* 0x0000002f141f7c24 */ /* 0x000fc8000f8e0a2b */
[----:B------:R-:W-:-:S05]  /*c090*/  IMAD.IADD R31, R31, 0x1, -R186 ;  /* 0x000000011f1f7824 */ /* 0x000fca00078e0aba */
[----:B------:R-:W-:Y:S02]  /*c0a0*/  VIMNMX R50, R50, R31, !PT ;  /* 0x0000001f32327248 */ /* 0x000fe40007fe0100 */
[----:B------:R-:W-:-:S07]  /*c0b0*/  VIADDMNMX R48, R31, UR47, R48, PT ;  /* 0x0000002f1f307c46 */ /* 0x000fce000b800130 */
.L_x_2787:
[----:B------:R-:W-:Y:S01]  /*c0c0*/  BAR.SYNC.DEFER_BLOCKING 0xf, 0x100 ;  /* 0x03c4000000007b1d */ /* 0x000fe20000010000 */
[----:B------:R-:W-:Y:S02]  /*c0d0*/  ISETP.GT.AND P3, PT, R50, 0x1, !P3 ;  /* 0x000000013200780c */ /* 0x000fe40005f64270 */
[----:B------:R-:W-:Y:S02]  /*c0e0*/  ISETP.NE.AND P6, PT, R35, RZ, PT ;  /* 0x000000ff2300720c */ /* 0x000fe40003fc5270 */
[----:B------:R-:W-:Y:S01]  /*c0f0*/  ISETP.LT.OR P3, PT, R48, 0x2, P3 ;  /* 0x000000023000780c */ /* 0x000fe20001f61670 */
[----:B------:R-:W-:Y:S01]  /*c100*/  ULDC UR4, c[0x0][0x988] ;  /* 0x0002620000047ab9 */ /* 0x000fe20000000800 */
[----:B------:R-:W-:Y:S01]  /*c110*/  ISETP.GT.AND P4, PT, R50, 0x8, !P4 ;  /* 0x000000083200780c */ /* 0x000fe20006784270 */
[----:B------:R-:W-:Y:S01]  /*c120*/  IMAD.U32 R20, RZ, RZ, UR4 ;  /* 0x00000004ff147e24 */ /* 0x000fe2000f8e00ff */
[----:B------:R-:W-:Y:S02]  /*c130*/  FSEL R31, R14, -INF , !P3 ;  /* 0xff8000000e1f7808 */ /* 0x000fe40005800000 */
[----:B------:R-:W-:-:S02]  /*c140*/  ISETP.NE.AND P3, PT, R54, RZ, PT ;  /* 0x000000ff3600720c */ /* 0x000fc40003f65270 */
[----:B------:R-:W-:Y:S02]  /*c150*/  ISETP.LT.OR P4, PT, R48, 0x9, P4 ;  /* 0x000000093000780c */ /* 0x000fe40002781670 */
[----:B------:R-:W-:Y:S02]  /*c160*/  ISETP.GT.AND P3, PT, R50, 0x9, !P3 ;  /* 0x000000093200780c */ /* 0x000fe40005f64270 */
[----:B------:R-:W-:Y:S02]  /*c170*/  FSEL R33, R28, -INF , !P4 ;  /* 0xff8000001c217808 */ /* 0x000fe40006000000 */
[----:B------:R-:W-:Y:S02]  /*c180*/  ISETP.LT.OR P3, PT, R48, 0xa, P3 ;  /* 0x0000000a3000780c */ /* 0x000fe40001f61670 */
[----:B------:R-:W-:Y:S02]  /*c190*/  ISETP.NE.AND P4, PT, R37, RZ, PT ;  /* 0x000000ff2500720c */ /* 0x000fe40003f85270 */
[----:B------:R-:W-:-:S02]  /*c1a0*/  FSEL R35, R30, -INF , !P3 ;  /* 0xff8000001e237808 */ /* 0x000fc40005800000 */
        /* <DEDUP_REMOVED lines=22> */
[----:B------:R-:W-:Y:S02]  /*c310*/  FMNMX.FTZ R14, R53, R14, !PT ;  /* 0x0000000e350e7209 */ /* 0x000fe40007810000 */
[----:B------:R-:W-:-:S02]  /*c320*/  ISETP.GT.AND P3, PT, R50, 0x19, !P3 ;  /* 0x000000193200780c */ /* 0x000fc40005f64270 */
[----:B------:R-:W-:Y:S02]  /*c330*/  FMNMX.FTZ R14, R27, R14, !PT ;  /* 0x0000000e1b0e7209 */ /* 0x000fe40007810000 */
[----:B------:R-:W-:Y:S02]  /*c340*/  ISETP.LT.OR P3, PT, R48, 0x1a, P3 ;  /* 0x0000001a3000780c */ /* 0x000fe40001f61670 */
[----:B------:R-:W-:Y:S02]  /*c350*/  FMNMX.FTZ R14, R25, R14, !PT ;  /* 0x0000000e190e7209 */ /* 0x000fe40007810000 */
[----:B------:R-:W-:Y:S02]  /*c360*/  FSEL R43, R38, -INF , !P3 ;  /* 0xff800000262b7808 */ /* 0x000fe40005800000 */
[----:B------:R-:W-:Y:S02]  /*c370*/  ISETP.NE.AND P3, PT, R68, RZ, PT ;  /* 0x000000ff4400720c */ /* 0x000fe40003f65270 */
[----:B------:R-:W-:-:S02]  /*c380*/  FMNMX.FTZ R14, R15, R14, !PT ;  /* 0x0000000e0f0e7209 */ /* 0x000fc40007810000 */
[----:B------:R-:W-:Y:S02]  /*c390*/  ISETP.GT.AND P3, PT, R50, 0x20, !P3 ;  /* 0x000000203200780c */ /* 0x000fe40005f64270 */
[----:B------:R-:W-:Y:S02]  /*c3a0*/  FMNMX.FTZ R14, R3, R14, !PT ;  /* 0x0000000e030e7209 */ /* 0x000fe40007810000 */
[----:B------:R-:W-:Y:S02]  /*c3b0*/  ISETP.LT.OR P3, PT, R48, 0x21, P3 ;  /* 0x000000213000780c */ /* 0x000fe40001f61670 */
[----:B------:R-:W-:Y:S02]  /*c3c0*/  FMNMX.FTZ R30, R29, R14, !PT ;  /* 0x0000000e1d1e7209 */ /* 0x000fe40007810000 */
[----:B------:R-:W-:Y:S02]  /*c3d0*/  FSEL R45, R40, -INF , !P3 ;  /* 0xff800000282d7808 */ /* 0x000fe40005800000 */
[----:B------:R-:W-:-:S02]  /*c3e0*/  ISETP.NE.AND P3, PT, R70, RZ, PT ;  /* 0x000000ff4600720c */ /* 0x000fc40003f65270 */
[C---:B------:R-:W-:Y:S02]  /*c3f0*/  ISETP.GT.AND P5, PT, R50.reuse, 0x38, !P5 ;  /* 0x000000383200780c */ /* 0x040fe40006fa4270 */
[----:B------:R-:W-:Y:S02]  /*c400*/  ISETP.GT.AND P3, PT, R50, 0x21, !P3 ;  /* 0x000000213200780c */ /* 0x000fe40005f64270 */
[C---:B------:R-:W-:Y:S02]  /*c410*/  ISETP.LT.OR P5, PT, R48.reuse, 0x39, P5 ;  /* 0x000000393000780c */ /* 0x040fe40002fa1670 */
        /* <DEDUP_REMOVED lines=8> */
[----:B------:R-:W0:Y:S01]  /*c4a0*/  SHFL.BFLY PT, R73, R30, 0x2, 0x1f ;  /* 0x0c401f001e497f89 */ /* 0x000e2200000e0000 */
[----:B------:R-:W-:Y:S02]  /*c4b0*/  ISETP.LT.OR P3, PT, R48, 0x2a, P3 ;  /* 0x0000002a3000780c */ /* 0x000fe40001f61670 */
[----:B------:R-:W-:Y:S02]  /*c4c0*/  ISETP.GT.AND P4, PT, R50, 0x31, !P4 ;  /* 0x000000313200780c */ /* 0x000fe40006784270 */
[----:B------:R-:W-:-:S02]  /*c4d0*/  FSEL R51, R46, -INF , !P3 ;  /* 0xff8000002e337808 */ /* 0x000fc40005800000 */
[----:B------:R-:W-:Y:S02]  /*c4e0*/  ISETP.GT.AND P3, PT, R50, RZ, !P6 ;  /* 0x000000ff3200720c */ /* 0x000fe40007764270 */
[----:B------:R-:W-:Y:S02]  /*c4f0*/  ISETP.NE.AND P6, PT, R52, RZ, PT ;  /* 0x000000ff3400720c */ /* 0x000fe40003fc5270 */
[C---:B------:R-:W-:Y:S02]  /*c500*/  ISETP.LT.OR P3, PT, R48.reuse, 0x1, P3 ;  /* 0x000000013000780c */ /* 0x040fe40001f61670 */
[----:B------:R-:W-:Y:S02]  /*c510*/  ISETP.LT.OR P4, PT, R48, 0x32, P4 ;  /* 0x000000323000780c */ /* 0x000fe40002781670 */
[----:B------:R-:W-:Y:S02]  /*c520*/  FSEL R0, R0, -INF , !P3 ;  /* 0xff80000000007808 */ /* 0x000fe40005800000 */
[----:B------:R-:W-:-:S04]  /*c530*/  ISETP.GT.AND P6, PT, R50, 0x39, !P6 ;  /* 0x000000393200780c */ /* 0x000fc800077c4270 */
[----:B------:R-:W-:Y:S02]  /*c540*/  ISETP.LT.OR P6, PT, R48, 0x3a, P6 ;  /* 0x0000003a3000780c */ /* 0x000fe400037c1670 */
[----:B0-----:R-:W-:Y:S02]  /*c550*/  FMNMX.FTZ R73, R30, R73, !PT ;  /* 0x000000491e497209 */ /* 0x001fe40007810000 */
[----:B------:R-:W-:-:S03]  /*c560*/  FSEL R77, R32, -INF , !P6 ;  /* 0xff800000204d7808 */ /* 0x000fc60007000000 */
[----:B------:R-:W0:Y:S02]  /*c570*/  SHFL.BFLY PT, R14, R73, 0x1, 0x1f ;  /* 0x0c201f00490e7f89 */ /* 0x000e2400000e0000 */
[----:B0-----:R-:W-:-:S04]  /*c580*/  FMNMX.FTZ R14, R73, R14, !PT ;  /* 0x0000000e490e7209 */ /* 0x001fc80007810000 */
[C---:B------:R-:W-:Y:S01]  /*c590*/  FSETP.NEU.FTZ.AND P3, PT, R14.reuse, -INF , PT ;  /* 0xff8000000e00780b */ /* 0x040fe20003f7d000 */
[----:B------:R-:W-:-:S05]  /*c5a0*/  FMUL.FTZ R28, R14, R20 ;  /* 0x000000140e1c7220 */ /* 0x000fca0000410000 */
[----:B------:R-:W-:Y:S02]  /*c5b0*/  FSEL R36, R28, RZ, P3 ;  /* 0x000000ff1c247208 */ /* 0x000fe40001800000 */
[----:B------:R-:W-:Y:S02]  /*c5c0*/  FMNMX.FTZ R28, R0, R31, !PT ;  /* 0x0000001f001c7209 */ /* 0x000fe40007810000 */
[----:B------:R-:W-:Y:S01]  /*c5d0*/  ISETP.NE.AND P3, PT, R74, RZ, PT ;  /* 0x000000ff4a00720c */ /* 0x000fe20003f65270 */
[--C-:B------:R-:W-:Y:S01]  /*c5e0*/  FFMA.FTZ R164, R75, R20, -R36.reuse ;  /* 0x000000144ba47223 */ /* 0x100fe20000010824 */
[----:B------:R-:W-:Y:S01]  /*c5f0*/  FMNMX.FTZ R28, R33, R28, !PT ;  /* 0x0000001c211c7209 */ /* 0x000fe20007810000 */
[-CC-:B------:R-:W-:Y:S01]  /*c600*/  FFMA.FTZ R30, R15, R20.reuse, -R36.reuse ;  /* 0x000000140f1e7223 */ /* 0x180fe20000010824 */
[----:B------:R-:W-:Y:S01]  /*c610*/  ISETP.GT.AND P3, PT, R50, 0x30, !P3 ;  /* 0x000000303200780c */ /* 0x000fe20005f64270 */
[--C-:B------:R-:W-:Y:S01]  /*c620*/  FFMA.FTZ R69, R69, R20, -R36.reuse ;  /* 0x0000001445457223 */ /* 0x100fe20000010824 */
[----:B------:R-:W-:Y:S01]  /*c630*/  FMNMX.FTZ R28, R35, R28, !PT ;  /* 0x0000001c231c7209 */ /* 0x000fe20007810000 */
[----:B------:R-:W-:Y:S01]  /*c640*/  MUFU.EX2 R164, R164 ;  /* 0x000000a400a47308 */ /* 0x000fe20000000800 */
[----:B------:R-:W-:Y:S01]  /*c650*/  ISETP.LT.OR P3, PT, R48, 0x31, P3 ;  /* 0x000000313000780c */ /* 0x000fe20001f61670 */
[--C-:B------:R-:W-:Y:S01]  /*c660*/  FFMA.FTZ R65, R65, R20, -R36.reuse ;  /* 0x0000001441417223 */ /* 0x100fe20000010824 */
[----:B------:R-:W-:Y:S01]  /*c670*/  FMNMX.FTZ R28, R37, R28, !PT ;  /* 0x0000001c251c7209 */ /* 0x000fe20007810000 */
[-CC-:B------:R-:W-:Y:S01]  /*c680*/  FFMA.FTZ R63, R63, R20.reuse, -R36.reuse ;  /* 0x000000143f3f7223 */ /* 0x180fe20000010824 */
[----:B------:R-:W-:Y:S01]  /*c690*/  FSEL R73, R26, -INF , !P3 ;  /* 0xff8000001a497808 */ /* 0x000fe20005800000 */
[--C-:B------:R-:W-:Y:S01]  /*c6a0*/  FFMA.FTZ R26, R67, R20, -R36.reuse ;  /* 0x00000014431a7223 */ /* 0x100fe20000010824 */
[----:B------:R-:W-:Y:S01]  /*c6b0*/  FMNMX.FTZ R28, R39, R28, !PT ;  /* 0x0000001c271c7209 */ /* 0x000fe20007810000 */
[----:B------:R-:W-:Y:S01]  /*c6c0*/  MUFU.EX2 R69, R69 ;  /* 0x0000004500457308 */ /* 0x000fe20000000800 */
[----:B------:R-:W-:Y:S01]  /*c6d0*/  FSEL R75, R24, -INF , !P4 ;  /* 0xff800000184b7808 */ /* 0x000fe20006000000 */
[--C-:B------:R-:W-:Y:S01]  /*c6e0*/  FFMA.FTZ R24, R71, R20, -R36.reuse ;  /* 0x0000001447187223 */ /* 0x100fe20000010824 */
[----:B------:R-:W-:Y:S01]  /*c6f0*/  FMNMX.FTZ R28, R41, R28, !PT ;  /* 0x0000001c291c7209 */ /* 0x000fe20007810000 */
[-CC-:B------:R-:W-:Y:S01]  /*c700*/  FFMA.FTZ R27, R27, R20.reuse, -R36.reuse ;  /* 0x000000141b1b7223 */ /* 0x180fe20000010824 */
[----:B------:R-:W-:Y:S01]  /*c710*/  FSEL R71, R34, -INF , !P5 ;  /* 0xff80000022477808 */ /* 0x000fe20006800000 */
[--C-:B------:R-:W-:Y:S01]  /*c720*/  FFMA.FTZ R61, R61, R20, -R36.reuse ;  /* 0x000000143d3d7223 */ /* 0x100fe20000010824 */
[----:B------:R-:W-:Y:S01]  /*c730*/  FMNMX.FTZ R28, R43, R28, !PT ;  /* 0x0000001c2b1c7209 */ /* 0x000fe20007810000 */
[----:B------:R-:W0:Y:S01]  /*c740*/  MUFU.EX2 R79, R24 ;  /* 0x00000018004f7308 */ /* 0x000e220000000800 */
[-CC-:B------:R-:W-:Y:S01]  /*c750*/  FFMA.FTZ R59, R59, R20.reuse, -R36.reuse ;  /* 0x000000143b3b7223 */ /* 0x180fe20000010824 */
[--C-:B------:R-:W-:Y:S01]  /*c760*/  FFMA.FTZ R57, R57, R20, -R36.reuse ;  /* 0x0000001439397223 */ /* 0x100fe20000010824 */
[----:B------:R-:W-:Y:S01]  /*c770*/  FMNMX.FTZ R28, R45, R28, !PT ;  /* 0x0000001c2d1c7209 */ /* 0x000fe20007810000 */
[-CC-:B------:R-:W-:Y:S01]  /*c780*/  FFMA.FTZ R55, R55, R20.reuse, -R36.reuse ;  /* 0x0000001437377223 */ /* 0x180fe20000010824 */
[-CC-:B------:R-:W-:Y:S01]  /*c790*/  FFMA.FTZ R53, R53, R20.reuse, -R36.reuse ;  /* 0x0000001435357223 */ /* 0x180fe20000010824 */
[--C-:B------:R-:W-:Y:S01]  /*c7a0*/  FFMA.FTZ R25, R25, R20, -R36.reuse ;  /* 0x0000001419197223 */ /* 0x100fe20000010824 */
[----:B------:R-:W-:Y:S01]  /*c7b0*/  FMNMX.FTZ R28, R47, R28, !PT ;  /* 0x0000001c2f1c7209 */ /* 0x000fe20007810000 */
[----:B------:R-:W1:Y:S01]  /*c7c0*/  MUFU.EX2 R26, R26 ;  /* 0x0000001a001a7308 */ /* 0x000e620000000800 */
[-CC-:B------:R-:W-:Y:S01]  /*c7d0*/  FFMA.FTZ R3, R3, R20.reuse, -R36.reuse ;  /* 0x0000001403037223 */ /* 0x180fe20000010824 */
[----:B------:R-:W-:Y:S01]  /*c7e0*/  FFMA.FTZ R29, R29, R20, -R36 ;  /* 0x000000141d1d7223 */ /* 0x000fe20000010824 */
[----:B------:R-:W-:-:S04]  /*c7f0*/  FMNMX.FTZ R28, R49, R28, !PT ;  /* 0x0000001c311c7209 */ /* 0x000fc80007810000 */
[----:B------:R-:W-:Y:S01]  /*c800*/  FMNMX.FTZ R28, R51, R28, !PT ;  /* 0x0000001c331c7209 */ /* 0x000fe20007810000 */
[----:B------:R-:W-:Y:S01]  /*c810*/  MUFU.EX2 R65, R65 ;  /* 0x0000004100417308 */ /* 0x000fe20000000800 */
[----:B0-----:R-:W-:Y:S01]  /*c820*/  FADD.FTZ R44, R164, R79 ;  /* 0x0000004fa42c7221 */ /* 0x001fe20000010000 */
[----:B------:R-:W-:Y:S02]  /*c830*/  F2FP.BF16.F32.PACK_AB R164, R79, R164 ;  /* 0x000000a44fa4723e */ /* 0x000fe400000010ff */
[----:B------:R-:W-:-:S04]  /*c840*/  FMNMX.FTZ R28, R73, R28, !PT ;  /* 0x0000001c491c7209 */ /* 0x000fc80007810000 */
[----:B------:R-:W-:Y:S01]  /*c850*/  FMNMX.FTZ R28, R75, R28, !PT ;  /* 0x0000001c4b1c7209 */ /* 0x000fe20007810000 */
[----:B------:R-:W-:Y:S01]  /*c860*/  MUFU.EX2 R160, R63 ;  /* 0x0000003f00a07308 */ /* 0x000fe20000000800 */
[----:B-1----:R-:W-:Y:S02]  /*c870*/  F2FP.BF16.F32.PACK_AB R166, R26, R69 ;  /* 0x000000451aa6723e */ /* 0x002fe400000010ff */
[----:B------:R-:W-:-:S04]  /*c880*/  FMNMX.FTZ R28, R71, R28, !PT ;  /* 0x0000001c471c7209 */ /* 0x000fc80007810000 */
[----:B------:R-:W-:Y:S01]  /*c890*/  FMNMX.FTZ R28, R77, R28, !PT ;  /* 0x0000001c4d1c7209 */ /* 0x000fe20007810000 */
[----:B------:R-:W-:Y:S04]  /*c8a0*/  MUFU.EX2 R61, R61 ;  /* 0x0000003d003d7308 */ /* 0x000fe80000000800 */
[----:B------:R-:W0:Y:S04]  /*c8b0*/  SHFL.BFLY PT, R67, R28, 0x2, 0x1f ;  /* 0x0c401f001c437f89 */ /* 0x000e2800000e0000 */
[----:B------:R-:W-:Y:S08]  /*c8c0*/  MUFU.EX2 R162, R59 ;  /* 0x0000003b00a27308 */ /* 0x000ff00000000800 */
[----:B------:R-:W-:Y:S08]  /*c8d0*/  MUFU.EX2 R57, R57 ;  /* 0x0000003900397308 */ /* 0x000ff00000000800 */
[----:B------:R-:W-:Y:S01]  /*c8e0*/  MUFU.EX2 R156, R55 ;  /* 0x00000037009c7308 */ /* 0x000fe20000000800 */
[----:B0-----:R-:W-:-:S07]  /*c8f0*/  FMNMX.FTZ R67, R28, R67, !PT ;  /* 0x000000431c437209 */ /* 0x001fce0007810000 */
[----:B------:R0:W-:Y:S01]  /*c900*/  MUFU.EX2 R28, R27 ;  /* 0x0000001b001c7308 */ /* 0x0001e20000000800 */
[----:B------:R-:W1:Y:S07]  /*c910*/  SHFL.BFLY PT, R24, R67, 0x1, 0x1f ;  /* 0x0c201f0043187f89 */ /* 0x000e6e00000e0000 */
[----:B------:R-:W2:Y:S01]  /*c920*/  MUFU.EX2 R53, R53 ;  /* 0x0000003500357308 */ /* 0x000ea20000000800 */
[----:B0-----:R-:W-:-:S04]  /*c930*/  FADD.FTZ R27, R69, R44 ;  /* 0x0000002c451b7221 */ /* 0x001fc80000010000 */
[----:B------:R-:W-:-:S03]  /*c940*/  FADD.FTZ R46, R26, R27 ;  /* 0x0000001b1a2e7221 */ /* 0x000fc60000010000 */
[----:B------:R-:W-:Y:S08]  /*c950*/  MUFU.EX2 R25, R25 ;  /* 0x0000001900197308 */ /* 0x000ff00000000800 */
[----:B------:R-:W0:Y:S01]  /*c960*/  MUFU.EX2 R30, R30 ;  /* 0x0000001e001e7308 */ /* 0x000e220000000800 */
[----:B-1----:R-:W-:Y:S02]  /*c970*/  FMNMX.FTZ R15, R67, R24, !PT ;  /* 0x00000018430f7209 */ /* 0x002fe40007810000 */
[----:B--2---:R-:W-:-:S02]  /*c980*/  F2FP.BF16.F32.PACK_AB R158, R28, R53 ;  /* 0x000000351c9e723e */ /* 0x004fc400000010ff */
[C---:B------:R-:W-:Y:S01]  /*c990*/  FSETP.NEU.FTZ.AND P3, PT, R15.reuse, -INF , PT ;  /* 0xff8000000f00780b */ /* 0x040fe20003f7d000 */
[----:B------:R-:W-:Y:S02]  /*c9a0*/  FMUL.FTZ R24, R15, R20 ;  /* 0x000000140f187220 */ /* 0x000fe40000410000 */
[----:B------:R-:W-:Y:S03]  /*c9b0*/  MUFU.EX2 R3, R3 ;  /* 0x0000000300037308 */ /* 0x000fe60000000800 */
[----:B------:R-:W-:-:S05]  /*c9c0*/  FSEL R32, R24, RZ, P3 ;  /* 0x000000ff18207208 */ /* 0x000fca0001800000 */
        /* <DEDUP_REMOVED lines=14> */
[----:B------:R-:W1:Y:S01]  /*cab0*/  MUFU.EX2 R31, R31 ;  /* 0x0000001f001f7308 */ /* 0x000e620000000800 */
[-CC-:B------:R-:W-:Y:S01]  /*cac0*/  FFMA.FTZ R75, R75, R20.reuse, -R32.reuse ;  /* 0x000000144b4b7223 */ /* 0x180fe20000010820 */
[-CC-:B------:R-:W-:Y:S01]  /*cad0*/  FFMA.FTZ R71, R71, R20.reuse, -R32.reuse ;  /* 0x0000001447477223 */ /* 0x180fe20000010820 */
[----:B------:R-:W-:Y:S01]  /*cae0*/  FFMA.FTZ R32, R77, R20, -R32 ;  /* 0x000000144d207223 */ /* 0x000fe20000010820 */
[----:B0-----:R-:W-:-:S04]  /*caf0*/  F2FP.BF16.F32.PACK_AB R152, R30, R25 ;  /* 0x000000191e98723e */ /* 0x001fc800000010ff */
[----:B------:R-:W0:Y:S08]  /*cb00*/  MUFU.EX2 R33, R33 ;  /* 0x0000002100217308 */ /* 0x000e300000000800 */
[----:B------:R-:W2:Y:S01]  /*cb10*/  MUFU.EX2 R34, R35 ;  /* 0x0000002300227308 */ /* 0x000ea20000000800 */
[----:B-1----:R-:W-:Y:S01]  /*cb20*/  FADD.FTZ R44, R0, R31 ;  /* 0x0000001f002c7221 */ /* 0x002fe20000010000 */
[----:B------:R-:W-:-:S06]  /*cb30*/  F2FP.BF16.F32.PACK_AB R165, R31, R0 ;  /* 0x000000001fa5723e */ /* 0x000fcc00000010ff */
[----:B------:R-:W-:Y:S01]  /*cb40*/  MUFU.EX2 R37, R37 ;  /* 0x0000002500257308 */ /* 0x000fe20000000800 */
[----:B0-----:R-:W-:-:S07]  /*cb50*/  FADD.FTZ R27, R33, R44 ;  /* 0x0000002c211b7221 */ /* 0x001fce0000010000 */
[----:B------:R-:W0:Y:S01]  /*cb60*/  MUFU.EX2 R36, R39 ;  /* 0x0000002700247308 */ /* 0x000e220000000800 */
[----:B--2---:R-:W-:-:S05]  /*cb70*/  F2FP.BF16.F32.PACK_AB R167, R34, R33 ;  /* 0x0000002122a7723e */ /* 0x004fca00000010ff */
[----:B------:R1:W-:Y:S02]  /*cb80*/  STSM.16.M88.4 [R196+0x26800], R164 ;  /* 0x026800a4c4007844 */ /* 0x0003e40000000200 */
[----:B------:R-:W-:Y:S08]  /*cb90*/  MUFU.EX2 R41, R41 ;  /* 0x0000002900297308 */ /* 0x000ff00000000800 */
[----:B------:R2:W3:Y:S01]  /*cba0*/  MUFU.EX2 R24, R29 ;  /* 0x0000001d00187308 */ /* 0x0004e20000000800 */
[----:B0-----:R-:W-:-:S07]  /*cbb0*/  F2FP.BF16.F32.PACK_AB R161, R36, R37 ;  /* 0x0000002524a1723e */ /* 0x001fce00000010ff */
[----:B------:R-:W0:Y:S01]  /*cbc0*/  MUFU.EX2 R38, R43 ;  /* 0x0000002b00267308 */ /* 0x000e220000000800 */
[----:B--2---:R-:W-:Y:S01]  /*cbd0*/  FADD.FTZ R29, R65, R46 ;  /* 0x0000002e411d7221 */ /* 0x004fe20000010000 */
[----:B------:R-:W-:-:S03]  /*cbe0*/  FADD.FTZ R46, R34, R27 ;  /* 0x0000001b222e7221 */ /* 0x000fc60000010000 */
[C---:B------:R-:W-:Y:S01]  /*cbf0*/  FADD.FTZ R48, R160.reuse, R29 ;  /* 0x0000001da0307221 */ /* 0x040fe20000010000 */
[----:B------:R-:W-:Y:S01]  /*cc00*/  FADD.FTZ R27, R37, R46 ;  /* 0x0000002e251b7221 */ /* 0x000fe20000010000 */
[----:B------:R-:W-:Y:S01]  /*cc10*/  F2FP.BF16.F32.PACK_AB R160, R160, R65 ;  /* 0x00000041a0a0723e */ /* 0x000fe200000010ff */
[----:B------:R-:W2:Y:S01]  /*cc20*/  MUFU.EX2 R45, R45 ;  /* 0x0000002d002d7308 */ /* 0x000ea20000000800 */
[----:B------:R-:W-:Y:S01]  /*cc30*/  FADD.FTZ R29, R61, R48 ;  /* 0x000000303d1d7221 */ /* 0x000fe20000010000 */
[----:B------:R-:W-:Y:S01]  /*cc40*/  FADD.FTZ R46, R36, R27 ;  /* 0x0000001b242e7221 */ /* 0x000fe20000010000 */
[----:B---3--:R-:W-:Y:S02]  /*cc50*/  F2FP.BF16.F32.PACK_AB R154, R24, R3 ;  /* 0x00000003189a723e */ /* 0x008fe400000010ff */
[C---:B------:R-:W-:Y:S01]  /*cc60*/  FADD.FTZ R48, R162.reuse, R29 ;  /* 0x0000001da2307221 */ /* 0x040fe20000010000 */
[----:B------:R-:W-:Y:S01]  /*cc70*/  FADD.FTZ R27, R41, R46 ;  /* 0x0000002e291b7221 */ /* 0x000fe20000010000 */
[----:B------:R-:W-:Y:S01]  /*cc80*/  F2FP.BF16.F32.PACK_AB R162, R162, R61 ;  /* 0x0000003da2a2723e */ /* 0x000fe200000010ff */
[----:B------:R-:W3:Y:S01]  /*cc90*/  MUFU.EX2 R40, R47 ;  /* 0x0000002f00287308 */ /* 0x000ee20000000800 */
[----:B------:R-:W-:Y:S01]  /*cca0*/  FADD.FTZ R29, R57, R48 ;  /* 0x00000030391d7221 */ /* 0x000fe20000010000 */
[C---:B0-----:R-:W-:Y:S01]  /*ccb0*/  FADD.FTZ R26, R38.reuse, R27 ;  /* 0x0000001b261a7221 */ /* 0x041fe20000010000 */
[----:B------:R-:W-:-:S02]  /*ccc0*/  F2FP.BF16.F32.PACK_AB R163, R38, R41 ;  /* 0x0000002926a3723e */ /* 0x000fc400000010ff */
[C---:B------:R-:W-:Y:S01]  /*ccd0*/  FADD.FTZ R46, R156.reuse, R29 ;  /* 0x0000001d9c2e7221 */ /* 0x040fe20000010000 */
[----:B------:R-:W-:Y:S02]  /*cce0*/  F2FP.BF16.F32.PACK_AB R156, R156, R57 ;  /* 0x000000399c9c723e */ /* 0x000fe400000010ff */
[----:B------:R-:W0:Y:S01]  /*ccf0*/  MUFU.EX2 R49, R49 ;  /* 0x0000003100317308 */ /* 0x000e220000000800 */
[----:B--2---:R-:W-:Y:S01]  /*cd00*/  FADD.FTZ R27, R45, R26 ;  /* 0x0000001a2d1b7221 */ /* 0x004fe20000010000 */
[----:B------:R1:W-:Y:S06]  /*cd10*/  STSM.16.M88.4 [R197], R160 ;  /* 0x000000a0c5007844 */ /* 0x0003ec0000000200 */
[----:B------:R-:W2:Y:S01]  /*cd20*/  MUFU.EX2 R42, R51 ;  /* 0x00000033002a7308 */ /* 0x000ea20000000800 */
[C---:B---3--:R-:W-:Y:S01]  /*cd30*/  FADD.FTZ R0, R40.reuse, R27 ;  /* 0x0000001b28007221 */ /* 0x048fe20000010000 */
[----:B------:R-:W-:Y:S01]  /*cd40*/  FADD.FTZ R27, R53, R46 ;  /* 0x0000002e351b7221 */ /* 0x000fe20000010000 */
[----:B------:R-:W-:-:S03]  /*cd50*/  F2FP.BF16.F32.PACK_AB R157, R40, R45 ;  /* 0x0000002d289d723e */ /* 0x000fc600000010ff */
[----:B------:R-:W-:Y:S02]  /*cd60*/  FADD.FTZ R28, R28, R27 ;  /* 0x0000001b1c1c7221 */ /* 0x000fe40000010000 */
[----:B------:R-:W-:Y:S01]  /*cd70*/  MUFU.EX2 R73, R73 ;  /* 0x0000004900497308 */ /* 0x000fe20000000800 */
[----:B0-----:R-:W-:Y:S01]  /*cd80*/  FADD.FTZ R29, R49, R0 ;  /* 0x00000000311d7221 */ /* 0x001fe20000010000 */
[----:B------:R-:W-:-:S04]  /*cd90*/  FADD.FTZ R25, R25, R28 ;  /* 0x0000001c19197221 */ /* 0x000fc80000010000 */
[----:B------:R-:W-:Y:S02]  /*cda0*/  FADD.FTZ R30, R30, R25 ;  /* 0x000000191e1e7221 */ /* 0x000fe40000010000 */
[----:B------:R-:W0:Y:S01]  /*cdb0*/  MUFU.EX2 R44, R75 ;  /* 0x0000004b002c7308 */ /* 0x000e220000000800 */
[C---:B--2---:R-:W-:Y:S01]  /*cdc0*/  F2FP.BF16.F32.PACK_AB R159, R42.reuse, R49 ;  /* 0x000000312a9f723e */ /* 0x044fe200000010ff */
[----:B------:R-:W-:Y:S01]  /*cdd0*/  FADD.FTZ R42, R42, R29 ;  /* 0x0000001d2a2a7221 */ /* 0x000fe20000010000 */
[----:B------:R-:W-:-:S03]  /*cde0*/  FADD.FTZ R3, R3, R30 ;  /* 0x0000001e03037221 */ /* 0x000fc60000010000 */
[----:B------:R1:W-:Y:S01]  /*cdf0*/  STSM.16.M88.4 [R199], R156 ;  /* 0x0000009cc7007844 */ /* 0x0003e20000000200 */
[----:B------:R-:W-:Y:S01]  /*ce00*/  FADD.FTZ R0, R24, R3 ;  /* 0x0000000318007221 */ /* 0x000fe20000010000 */
[----:B------:R-:W-:Y:S08]  /*ce10*/  MUFU.EX2 R71, R71 ;  /* 0x0000004700477308 */ /* 0x000ff00000000800 */
[----:B------:R-:W2:Y:S01]  /*ce20*/  MUFU.EX2 R32, R32 ;  /* 0x0000002000207308 */ /* 0x000ea20000000800 */
[----:B0-----:R-:W-:Y:S01]  /*ce30*/  F2FP.BF16.F32.PACK_AB R153, R44, R73 ;  /* 0x000000492c99723e */ /* 0x001fe200000010ff */
[----:B------:R-:W-:-:S04]  /*ce40*/  FADD.FTZ R73, R73, R42 ;  /* 0x0000002a49497221 */ /* 0x000fc80000010000 */
[----:B------:R-:W-:Y:S01]  /*ce50*/  FADD.FTZ R44, R44, R73 ;  /* 0x000000492c2c7221 */ /* 0x000fe20000010000 */
[----:B--2---:R-:W-:-:S03]  /*ce60*/  F2FP.BF16.F32.PACK_AB R155, R32, R71 ;  /* 0x00000047209b723e */ /* 0x004fc600000010ff */
[----:B------:R-:W-:Y:S02]  /*ce70*/  FADD.FTZ R71, R71, R44 ;  /* 0x0000002c47477221 */ /* 0x000fe40000010000 */
[----:B------:R1:W-:Y:S02]  /*ce80*/  STSM.16.M88.4 [R198], R152 ;  /* 0x00000098c6007844 */ /* 0x0003e40000000200 */
[----:B------:R-:W-:Y:S01]  /*ce90*/  FADD.FTZ R3, R32, R71 ;  /* 0x0000004720037221 */ /* 0x000fe20000010000 */
[----:B------:R-:W-:Y:S06]  /*cea0*/  @!P0 BRA `(.L_x_2791) ;  /* 0x0000000000048947 */ /* 0x000fec0003800000 */
[----:B------:R-:W-:Y:S01]  /*ceb0*/  BPT.TRAP 0x1 ;  /* 0x000000040000795c */ /* 0x000fe20000300000 */
.L_x_2791:
[----:B------:R0:W2:Y:S01]  /*cec0*/  SYNCS.PHASECHK.TRANS64.TRYWAIT P3, [R12+URZ+0x28c50], R21 ;  /* 0x028c50150c0075a7 */ /* 0x0000a2000806017f */
[----:B------:R-:W-:Y:S05]  /*ced0*/  @!P0 BRA `(.L_x_2792) ;  /* 0x0000000000048947 */ /* 0x000fea0003800000 */
[----:B------:R-:W-:Y:S01]  /*cee0*/  BPT.TRAP 0x1 ;  /* 0x000000040000795c */ /* 0x000fe20000300000 */
.L_x_2792:
[----:B------:R-:W3:Y:S01]  /*cef0*/  @P2 LDC R27, c[0x0][0x44c] ;  /* 0x00011300ff1b2b82 */ /* 0x000ee20000000800 */
[----:B------:R-:W-:Y:S01]  /*cf00*/  ULDC UR40, c[0x0][0x9e4] ;  /* 0x0002790000287ab9 */ /* 0x000fe20000000800 */
[----:B------:R-:W-:Y:S01]  /*cf10*/  ULDC UR44, c[0x0][0x9d8] ;  /* 0x00027600002c7ab9 */ /* 0x000fe20000000800 */
[----:B------:R-:W-:Y:S01]  /*cf20*/  ULDC UR39, c[0x0][0x988] ;  /* 0x0002620000277ab9 */ /* 0x000fe20000000800 */
[----:B------:R-:W-:Y:S01]  /*cf30*/  ULDC UR41, c[0x0][0x9e0] ;  /* 0x0002780000297ab9 */ /* 0x000fe20000000800 */
[----:B------:R-:W-:Y:S01]  /*cf40*/  BSSY B0, `(.L_x_2793) ;  /* 0x0000006000007945 */ /* 0x000fe20003800000 */
[----:B------:R-:W-:Y:S02]  /*cf50*/  IMAD R28, R18, 0x1000, R190 ;  /* 0x00001000121c7824 */ /* 0x000fe400078e02be */
[----:B------:R-:W4:Y:S01]  /*cf60*/  @P2 LDC R30, c[0x0][0x450] ;  /* 0x00011400ff1e2b82 */ /* 0x000f220000000800 */
[----:B--2---:R-:W-:Y:S05]  /*cf70*/  @P3 BRA `(.L_x_2794) ;  /* 0x0000000000083947 */ /* 0x004fea0003800000 */
[----:B------:R-:W2:Y:S02]  /*cf80*/  SYNCS.PHASECHK.TRANS64.TRYWAIT P3, [R12+URZ+0x28c50], R21 ;  /* 0x028c50150c0075a7 */ /* 0x000ea4000806017f */
[----:B--2---:R-:W-:Y:S05]  /*cf90*/  @!P3 BRA `(.L_x_2795) ;  /* 0x0000017400ecb947 */ /* 0x004fea0003800000 */
.L_x_2794:
[----:B------:R-:W-:Y:S05]  /*cfa0*/  BSYNC B0 ;  /* 0x0000000000007941 */ /* 0x000fea0003800000 */
.L_x_2793:
[----:B------:R-:W-:Y:S01]  /*cfb0*/  IMAD.MOV.U32 R24, RZ, RZ, R28 ;  /* 0x000000ffff187224 */ /* 0x000fe200078e001c */
[----:B------:R-:W-:Y:S01]  /*cfc0*/  UISETP.NE.AND UP0, UPT, UR48, URZ, UPT ;  /* 0x0000003f3000728c */ /* 0x000fe2000bf05270 */
[----:B------:R-:W-:Y:S02]  /*cfd0*/  IMAD.MOV.U32 R25, RZ, RZ, 0x40000040 ;  /* 0x40000040ff197424 */ /* 0x000fe400078e00ff */
[----:B---3--:R-:W-:Y:S01]  /*cfe0*/  @P2 IMAD.HI.U32 R27, R192, R27, RZ ;  /* 0x0000001bc01b2227 */ /* 0x008fe200078e00ff */
[----:B------:R-:W-:Y:S02]  /*cff0*/  R2UR UR6, R24 ;  /* 0x00000000180672ca */ /* 0x000fe400000e0000 */
[C---:B------:R-:W-:Y:S01]  /*d000*/  R2UR UR7, R25.reuse ;  /* 0x00000000190772ca */ /* 0x040fe200000e0000 */
[----:B0-2---:R-:W-:Y:S01]  /*d010*/  IMAD.MOV.U32 R21, RZ, RZ, R192 ;  /* 0x000000ffff157224 */ /* 0x005fe200078e00c0 */
[----:B----4-:R-:W-:Y:S01]  /*d020*/  @P2 SHF.R.U32.HI R21, RZ, R30, R27 ;  /* 0x0000001eff152219 */ /* 0x010fe2000001161b */
[C---:B------:R-:W-:Y:S01]  /*d030*/  VIADD R24, R28.reuse, 0x80 ;  /* 0x000000801c187836 */ /* 0x040fe20000000000 */
[----:B------:R-:W-:Y:S01]  /*d040*/  R2UR UR11, R25 ;  /* 0x00000000190b72ca */ /* 0x000fe200000e0000 */
[C---:B------:R-:W-:Y:S01]  /*d050*/  VIADD R26, R28.reuse, 0x100 ;  /* 0x000001001c1a7836 */ /* 0x040fe20000000000 */
[----:B------:R-:W-:Y:S01]  /*d060*/  PLOP3.LUT P3, PT, PT, PT, UP0, 0x40, 0x0 ;  /* 0x000000000000781c */ /* 0x000fe20003f6e808 */
[----:B------:R-:W-:Y:S01]  /*d070*/  VIADD R28, R28, 0x180 ;  /* 0x000001801c1c7836 */ /* 0x000fe20000000000 */
[----:B------:R-:W-:Y:S01]  /*d080*/  R2UR UR10, R24 ;  /* 0x00000000180a72ca */ /* 0x000fe200000e0000 */
[----:B------:R-:W-:Y:S01]  /*d090*/  IMAD.MOV.U32 R27, RZ, RZ, 0x40000040 ;  /* 0x40000040ff1b7424 */ /* 0x000fe200078e00ff */
[----:B------:R-:W-:Y:S01]  /*d0a0*/  R2UR UR14, R26 ;  /* 0x000000001a0e72ca */ /* 0x000fe200000e0000 */
[----:B------:R-:W-:Y:S01]  /*d0b0*/  IMAD.MOV.U32 R29, RZ, RZ, 0x40000040 ;  /* 0x40000040ff1d7424 */ /* 0x000fe200078e00ff */
[----:B------:R-:W-:Y:S01]  /*d0c0*/  R2UR UR18, R28 ;  /* 0x000000001c1272ca */ /* 0x000fe200000e0000 */
[----:B------:R-:W-:Y:S01]  /*d0d0*/  @!P1 VIADD R12, R12, 0x28c60 ;  /* 0x00028c600c0c9836 */ /* 0x000fe20000000000 */
[----:B------:R-:W-:-:S02]  /*d0e0*/  R2UR UR15, R27 ;  /* 0x000000001b0f72ca */ /* 0x000fc400000e0000 */
[----:B------:R-:W-:Y:S02]  /*d0f0*/  R2UR UR19, R29 ;  /* 0x000000001d1372ca */ /* 0x000fe400000e0000 */
[----:B-----5:R-:W-:Y:S01]  /*d100*/  WARPGROUP.ARRIVE ;  /* 0x00000000000079c5 */ /* 0x020fe20000000000 */
[----:B------:R-:W-:Y:S02]  /*d110*/  @!P1 PRMT R12, RZ, 0x654, R12 ;  /* 0x00000654ff0c9816 */ /* 0x000fe4000000000c */
[----:B------:R-:W-:-:S03]  /*d120*/  IADD3 R21, R21, R23, -R22 ;  /* 0x0000001715157210 */ /* 0x000fc60007ffe816 */
        /* <DEDUP_REMOVED lines=19> */
[----:B0-----:R-:W0:Y:S01]  /*d260*/  FENCE.VIEW.ASYNC.S ;  /* 0x00000000000073c6 */ /* 0x001e220000000000 */
[----:B-1----:R-:W-:Y:S01]  /*d270*/  VIADD R152, R21, UR46 ;  /* 0x0000002e15987c36 */ /* 0x002fe20008000000 */
[----:B0-----:R-:W-:Y:S01]  /*d280*/  NOP ;  /* 0x0000000000007918 */ /* 0x001fe20000000000 */
[----:B------:R-:W-:Y:S06]  /*d290*/  BAR.ARV 0xe, 0x100 ;  /* 0x0384000000007b1d */ /* 0x000fec0000002000 */
[----:B------:R0:W-:Y:S02]  /*d2a0*/  @!P1 SYNCS.ARRIVE.TRANS64.RED.A1T0 RZ, [R12+URZ], RZ ;  /* 0x000000ff0cff99a7 */ /* 0x0001e4000810043f */
[----:B0-----:R-:W-:Y:S01]  /*d2b0*/  VIADD R12, R168, 0xfffffffe ;  /* 0xfffffffea80c7836 */ /* 0x001fe20000000000 */
[----:B------:R-:W-:Y:S06]  /*d2c0*/  @P3 BRA `(.L_x_2796) ;  /* 0x0000000000543947 */ /* 0x000fec0003800000 */
[C---:B------:R-:W-:Y:S01]  /*d2d0*/  ISETP.GT.AND P3, PT, R21.reuse, RZ, PT ;  /* 0x000000ff1500720c */ /* 0x040fe20003f64270 */
[----:B------:R-:W-:Y:S01]  /*d2e0*/  BSSY B0, `(.L_x_2797) ;  /* 0x0000010000007945 */ /* 0x000fe20003800000 */
[----:B------:R-:W-:-:S11]  /*d2f0*/  VIADD R153, R21, 0xffffffff ;  /* 0xffffffff15997836 */ /* 0x000fd60000000000 */
[----:B------:R-:W-:Y:S05]  /*d300*/  @P3 BRA `(.L_x_2798) ;  /* 0x0000000000203947 */ /* 0x000fea0003800000 */
[----:B------:R-:W-:Y:S01]  /*d310*/  UISETP.NE.AND UP0, UPT, UR47, 0x1, UPT ;  /* 0x000000012f00788c */ /* 0x000fe2000bf05270 */
[----:B------:R-:W-:-:S05]  /*d320*/  IMAD.MOV R21, RZ, RZ, -R21 ;  /* 0x000000ffff157224 */ /* 0x000fca00078e0a15 */
[----:B------:R-:W-:-:S05]  /*d330*/  PLOP3.LUT P3, PT, PT, PT, UP0, 0x80, 0x0 ;  /* 0x000000000000781c */ /* 0x000fca0003f6f008 */
[----:B------:R-:W-:-:S08]  /*d340*/  @UP0 ULDC.64 UR4, c[0x0][0x9e8] ;  /* 0x00027a0000040ab9 */ /* 0x000fd00000000a00 */
[----:B------:R-:W-:-:S05]  /*d350*/  @P3 IMAD.HI.U32 R153, R21, UR4, RZ ;  /* 0x0000000415993c27 */ /* 0x000fca000f8e00ff */
[----:B------:R-:W-:-:S04]  /*d360*/  @P3 SHF.R.U32.HI R21, RZ, UR5, R153 ;  /* 0x00000005ff153c19 */ /* 0x000fc80008011699 */
[----:B------:R-:W-:Y:S01]  /*d370*/  LOP3.LUT R153, RZ, R21, RZ, 0x33, !PT ;  /* 0x00000015ff997212 */ /* 0x000fe200078e33ff */
[----:B------:R-:W-:Y:S06]  /*d380*/  BRA `(.L_x_2799) ;  /* 0x0000000000147947 */ /* 0x000fec0003800000 */
.L_x_2798:
[----:B------:R-:W-:-:S06]  /*d390*/  UISETP.NE.AND UP0, UPT, UR47, 0x1, UPT ;  /* 0x000000012f00788c */ /* 0x000fcc000bf05270 */
[----:B------:R-:W-:-:S05]  /*d3a0*/  PLOP3.LUT P3, PT, PT, PT, UP0, 0x80, 0x0 ;  /* 0x000000000000781c */ /* 0x000fca0003f6f008 */
[----:B------:R-:W-:-:S08]  /*d3b0*/  @UP0 ULDC.64 UR4, c[0x0][0x9e8] ;  /* 0x00027a0000040ab9 */ /* 0x000fd00000000a00 */
[----:B------:R-:W-:-:S05]  /*d3c0*/  @P3 IMAD.HI.U32 R21, R153, UR4, RZ ;  /* 0x0000000499153c27 */ /* 0x000fca000f8e00ff */
[----:B------:R-:W-:-:S07]  /*d3d0*/  @P3 SHF.R.U32.HI R153, RZ, UR5, R21 ;  /* 0x00000005ff993c19 */ /* 0x000fce0008011615 */
.L_x_2799:
[----:B------:R-:W-:Y:S05]  /*d3e0*/  BSYNC B0 ;  /* 0x0000000000007941 */ /* 0x000fea0003800000 */
.L_x_2797:
[----:B------:R-:W-:-:S04]  /*d3f0*/  IMAD.U32 R21, RZ, RZ, UR47 ;  /* 0x0000002fff157e24 */ /* 0x000fc8000f8e00ff */
[----:B------:R-:W-:-:S05]  /*d400*/  IMAD R153, R153, R21, UR47 ;  /* 0x0000002f99997e24 */ /* 0x000fca000f8e0215 */
[----:B------:R-:W-:-:S07]  /*d410*/  VIMNMX R152, R152, R153, PT ;  /* 0x0000009998987248 */ /* 0x000fce0003fe0100 */
.L_x_2796:
[----:B------:R-:W-:Y:S01]  /*d420*/  SHF.R.S32.HI R21, RZ, 0x1f, R152 ;  /* 0x0000001fff157819 */ /* 0x000fe20000011498 */
[----:B------:R-:W-:Y:S03]  /*d430*/  BSSY B1, `(.L_x_2800) ;  /* 0x0000290000017945 */ /* 0x000fe60003800000 */
[----:B------:R-:W-:-:S04]  /*d440*/  LEA.HI R21, R21, R152, RZ, 0x6 ;  /* 0x0000009815157211 */ /* 0x000fc800078f30ff */
[----:B------:R-:W-:-:S04]  /*d450*/  SHF.R.S32.HI R21, RZ, 0x6, R21 ;  /* 0x00000006ff157819 */ /* 0x000fc80000011415 */
[----:B------:R-:W-:-:S04]  /*d460*/  VIMNMX R213, R202, R21, !PT ;  /* 0x00000015cad57248 */ /* 0x000fc80007fe0100 */
[----:B------:R-:W-:-:S13]  /*d470*/  ISETP.GE.AND P3, PT, R12, R213, PT ;  /* 0x000000d50c00720c */ /* 0x000fda0003f66270 */
[----:B------:R-:W-:Y:S05]  /*d480*/  @!P3 BRA `(.L_x_2801) ;  /* 0x000000280028b947 */ /* 0x000fea0003800000 */
[----:B------:R-:W-:Y:S01]  /*d490*/  BSSY B0, `(.L_x_2802) ;  /* 0x0000286000007945 */ /* 0x000fe20003800000 */
.L_x_2821:
[----:B------:R-:W-:-:S05]  /*d4a0*/  VIADD R214, R18, 0x1 ;  /* 0x0000000112d67836 */ /* 0x000fca0000000000 */
[----:B------:R-:W-:-:S04]  /*d4b0*/  ISETP.NE.AND P3, PT, R214, 0x2, PT ;  /* 0x00000002d600780c */ /* 0x000fc80003f65270 */
[----:B------:R-:W-:Y:S02]  /*d4c0*/  SEL R20, RZ, 0x1, P3 ;  /* 0x00000001ff147807 */ /* 0x000fe40001800000 */
[----:B------:R-:W-:Y:S02]  /*d4d0*/  SEL R214, R214, RZ, P3 ;  /* 0x000000ffd6d67207 */ /* 0x000fe40001800000 */
[----:B------:R-:W-:Y:S01]  /*d4e0*/  LOP3.LUT R19, R19, R20, RZ, 0x3c, !PT ;  /* 0x0000001413137212 */ /* 0x000fe200078e3cff */
[----:B0-----:R-:W-:Y:S06]  /*d4f0*/  @!P0 BRA `(.L_x_2803) ;  /* 0x0000000000048947 */ /* 0x001fec0003800000 */
[----:B------:R-:W-:Y:S01]  /*d500*/  BPT.TRAP 0x1 ;  /* 0x000000040000795c */ /* 0x000fe20000300000 */
.L_x_2803:
[----:B------:R-:W-:Y:S01]  /*d510*/  IMAD R215, R214, 0x8, R2 ;  /* 0x00000008d6d77824 */ /* 0x000fe200078e0202 */
[----:B------:R-:W-:-:S04]  /*d520*/  SHF.L.U32 R216, R19, 0x1f, RZ ;  /* 0x0000001f13d87819 */ /* 0x000fc800000006ff */
[----:B------:R0:W1:Y:S01]  /*d530*/  SYNCS.PHASECHK.TRANS64.TRYWAIT P3, [R215+URZ+0x28c30], R216 ;  /* 0x028c30d8d70075a7 */ /* 0x000062000806017f */
[----:B------:R-:W-:Y:S05]  /*d540*/  @!P0 BRA `(.L_x_2804) ;  /* 0x0000000000048947 */ /* 0x000fea0003800000 */
[----:B------:R-:W-:Y:S01]  /*d550*/  BPT.TRAP 0x1 ;  /* 0x000000040000795c */ /* 0x000fe20000300000 */
.L_x_2804:
[----:B------:R-:W-:Y:S01]  /*d560*/  BSSY B2, `(.L_x_2805) ;  /* 0x0000006000027945 */ /* 0x000fe20003800000 */
[----:B------:R-:W-:Y:S02]  /*d570*/  IMAD R20, R214, 0x200, R13 ;  /* 0x00000200d6147824 */ /* 0x000fe400078e020d */
[----:B------:R-:W-:Y:S01]  /*d580*/  IMAD.MOV.U32 R21, RZ, RZ, 0x40000040 ;  /* 0x40000040ff157424 */ /* 0x000fe200078e00ff */
[----:B-1----:R-:W-:Y:S06]  /*d590*/  @P3 BRA `(.L_x_2806) ;  /* 0x0000000000083947 */ /* 0x002fec0003800000 */
[----:B------:R-:W1:Y:S02]  /*d5a0*/  SYNCS.PHASECHK.TRANS64.TRYWAIT P3, [R215+URZ+0x28c30], R216 ;  /* 0x028c30d8d70075a7 */ /* 0x000e64000806017f */
[----:B-1----:R-:W-:Y:S05]  /*d5b0*/  @!P3 BRA `(.L_x_2807) ;  /* 0x000001700078b947 */ /* 0x002fea0003800000 */
.L_x_2806:
[----:B------:R-:W-:Y:S05]  /*d5c0*/  BSYNC B2 ;  /* 0x0000000000027941 */ /* 0x000fea0003800000 */
.L_x_2805:
[C---:B------:R-:W-:Y:S01]  /*d5d0*/  R2UR UR6, R20.reuse ;  /* 0x00000000140672ca */ /* 0x040fe200000e0000 */
[----:B------:R-:W-:Y:S01]  /*d5e0*/  WARPGROUP.ARRIVE ;  /* 0x00000000000079c5 */ /* 0x000fe20000000000 */
[----:B------:R-:W-:Y:S01]  /*d5f0*/  R2UR UR7, R21 ;  /* 0x00000000150772ca */ /* 0x000fe200000e0000 */
[----:B------:R-:W-:Y:S01]  /*d600*/  VIADD R206, R20, 0x2 ;  /* 0x0000000214ce7836 */ /* 0x000fe20000000000 */
[----:B------:R-:W-:Y:S01]  /*d610*/  R2UR UR4, R4 ;  /* 0x00000000040472ca */ /* 0x000fe200000e0000 */
[----:B------:R-:W-:Y:S01]  /*d620*/  IMAD.MOV.U32 R207, RZ, RZ, 0x40000040 ;  /* 0x40000040ffcf7424 */ /* 0x000fe200078e00ff */
[----:B------:R-:W-:Y:S01]  /*d630*/  R2UR UR5, R5 ;  /* 0x00000000050572ca */ /* 0x000fe200000e0000 */
[----:B------:R-:W-:Y:S01]  /*d640*/  IMAD.MOV.U32 R21, RZ, RZ, 0x40000040 ;  /* 0x40000040ff157424 */ /* 0x000fe200078e00ff */
[----:B------:R-:W-:-:S06]  /*d650*/  UISETP.NE.AND UP0, UPT, UR48, URZ, UPT ;  /* 0x0000003f3000728c */ /* 0x000fcc000bf05270 */
[----:B------:R-:W-:-:S05]  /*d660*/  PLOP3.LUT P3, PT, PT, PT, UP0, 0x40, 0x0 ;  /* 0x000000000000781c */ /* 0x000fca0003f6e808 */
[----:B------:R-:W-:Y:S01]  /*d670*/  HGMMA.64x64x16.F32.BF16 R152, gdesc[UR4], RZ, !UPT, gsb0 ;  /* 0x00e00000049879f0 */ /* 0x000fe2000c0018ff */
        /* <DEDUP_REMOVED lines=12> */
[----:B------:R-:W-:Y:S02]  /*d740*/  R2UR UR7, R207 ;  /* 0x00000000cf0772ca */ /* 0x000fe400000e0000 */
[----:B------:R-:W-:Y:S02]  /*d750*/  R2UR UR4, R8 ;  /* 0x00000000080472ca */ /* 0x000fe400000e0000 */
[----:B------:R-:W-:Y:S01]  /*d760*/  R2UR UR5, R9 ;  /* 0x00000000090572ca */ /* 0x000fe200000e0000 */
[----:B------:R-:W-:Y:S02]  /*d770*/  WARPGROUP.DEPBAR.LE gsb0, 0x0 ;  /* 0x00008000000079c5 */ /* 0x000fe40000010000 */
[----:B------:R-:W-:-:S10]  /*d780*/  WARPGROUP.ARRIVE ;  /* 0x00000000000079c5 */ /* 0x000fd40000000000 */
[----:B------:R-:W-:Y:S01]  /*d790*/  HGMMA.64x64x16.F32.BF16 R152, gdesc[UR4], R152, gsb0 ;  /* 0x00e00000049879f0 */ /* 0x000fe20008001898 */
[----:B------:R-:W-:Y:S02]  /*d7a0*/  R2UR UR6, R20 ;  /* 0x00000000140672ca */ /* 0x000fe400000e0000 */
[----:B------:R-:W-:Y:S01]  /*d7b0*/  R2UR UR7, R21 ;  /* 0x00000000150772ca */ /* 0x000fe200000e0000 */
[----:B------:R-:W2:Y:S01]  /*d7c0*/  @P2 LDC R20, c[0x0][0x450] ;  /* 0x00011400ff142b82 */ /* 0x000ea20000000800 */
[----:B------:R-:W-:Y:S02]  /*d7d0*/  R2UR UR4, R6 ;  /* 0x00000000060472ca */ /* 0x000fe400000e0000 */
[----:B------:R-:W-:-:S05]  /*d7e0*/  R2UR UR5, R7 ;  /* 0x00000000070572ca */ /* 0x000fca00000e0000 */
[----:B------:R-:W3:Y:S02]  /*d7f0*/  @P2 LDC R21, c[0x0][0x44c] ;  /* 0x00011300ff152b82 */ /* 0x000ee40000000800 */
[----:B---3--:R-:W-:-:S05]  /*d800*/  @P2 IMAD.HI.U32 R21, R206, R21, RZ ;  /* 0x00000015ce152227 */ /* 0x008fca00078e00ff */
[----:B--2---:R-:W-:Y:S01]  /*d810*/  @P2 SHF.R.U32.HI R206, RZ, R20, R21 ;  /* 0x00000014ffce2219 */ /* 0x004fe20000011615 */
[----:B------:R-:W-:-:S04]  /*d820*/  @!P1 VIADD R20, R215, 0x28c40 ;  /* 0x00028c40d7149836 */ /* 0x000fc80000000000 */
[----:B------:R-:W2:Y:S01]  /*d830*/  SHFL.IDX PT, R234, R206, RZ, 0x1c1f ;  /* 0x001c1fffceea7589 */ /* 0x000ea200000e0000 */
[----:B------:R-:W-:Y:S01]  /*d840*/  @!P1 PRMT R20, RZ, 0x654, R20 ;  /* 0x00000654ff149816 */ /* 0x000fe20000000014 */
        /* <DEDUP_REMOVED lines=30> */
[----:B------:R-:W-:-:S02]  /*da30*/  IMAD.SHL.U32 R178, R12, 0x40, RZ ;  /* 0x000000400cb27824 */ /* 0x000fc400078e00ff */
[----:B------:R-:W-:Y:S01]  /*da40*/  FMUL.FTZ R152, R152, UR44 ;  /* 0x0000002c98987c20 */ /* 0x000fe20008410000 */
[----:B------:R-:W-:Y:S01]  /*da50*/  FMUL.FTZ R169, R169, UR44 ;  /* 0x0000002ca9a97c20 */ /* 0x000fe20008410000 */
[----:B------:R-:W-:Y:S01]  /*da60*/  FMUL.FTZ R177, R177, UR44 ;  /* 0x0000002cb1b17c20 */ /* 0x000fe20008410000 */
[----:B------:R-:W-:Y:S01]  /*da70*/  FMUL.FTZ R180, R181, UR44 ;  /* 0x0000002cb5b47c20 */ /* 0x000fe20008410000 */
[----:B------:R-:W-:Y:S01]  /*da80*/  FMUL.FTZ R175, R182, UR44 ;  /* 0x0000002cb6af7c20 */ /* 0x000fe20008410000 */
[----:B------:R-:W-:Y:S01]  /*da90*/  FMUL.FTZ R176, R183, UR44 ;  /* 0x0000002cb7b07c20 */ /* 0x000fe20008410000 */
[----:B------:R-:W-:Y:S01]  /*daa0*/  IADD3 R183, -R186, 0x1, -R178 ;  /* 0x00000001bab77810 */ /* 0x000fe20007ffe9b2 */
[----:B------:R-:W3:Y:S01]  /*dab0*/  MUFU.TANH R152, R152 ;  /* 0x0000009800987308 */ /* 0x000ee20000002400 */
[----:B------:R4:W-:Y:S02]  /*dac0*/  @!P1 SYNCS.ARRIVE.TRANS64.RED.A1T0 RZ, [R20+URZ], RZ ;  /* 0x000000ff14ff99a7 */ /* 0x0009e4000810043f */
[----:B------:R-:W-:-:S05]  /*dad0*/  IADD3 R183, -R22, R183, R23 ;  /* 0x000000b716b77210 */ /* 0x000fca0007ffe117 */
[----:B------:R-:W0:Y:S01]  /*dae0*/  MUFU.TANH R207, R207 ;  /* 0x000000cf00cf7308 */ /* 0x000e220000002400 */
[C---:B------:R-:W-:Y:S02]  /*daf0*/  VIADD R233, R183.reuse, UR41 ;  /* 0x00000029b7e97c36 */ /* 0x040fe40008000000 */
[----:B------:R-:W-:Y:S02]  /*db00*/  VIADD R183, R183, UR45 ;  /* 0x0000002db7b77c36 */ /* 0x000fe40008000000 */
[C---:B--2---:R-:W-:Y:S02]  /*db10*/  IMAD.IADD R182, R234.reuse, 0x1, R233 ;  /* 0x00000001eab67824 */ /* 0x044fe400078e02e9 */
        /* <DEDUP_REMOVED lines=31> */
[----:B--234-:R-:W-:Y:S05]  /*dd10*/  @P3 BRA `(.L_x_2808) ;  /* 0x0000000000583947 */ /* 0x01cfea0003800000 */
[----:B------:R-:W-:Y:S01]  /*dd20*/  IADD3 R234, -R22, R23, R234 ;  /* 0x0000001716ea7210 */ /* 0x000fe20007ffe1ea */
[----:B------:R-:W-:Y:S03]  /*dd30*/  BSSY B2, `(.L_x_2809) ;  /* 0x0000010000027945 */ /* 0x000fe60003800000 */
        /* <DEDUP_REMOVED lines=10> */
.L_x_2810:
[----:B------:R-:W-:-:S05]  /*dde0*/  IMAD.U32 R235, RZ, RZ, UR40 ;  /* 0x00000028ffeb7e24 */ /* 0x000fca000f8e00ff */
[----:B------:R-:W-:-:S13]  /*ddf0*/  ISETP.NE.AND P3, PT, R235, 0x1, PT ;  /* 0x00000001eb00780c */ /* 0x000fda0003f65270 */
[----:B------:R-:W2:Y:S02]  /*de00*/  @P3 LDC.64 R20, c[0x0][0x9e8] ;  /* 0x00027a00ff143b82 */ /* 0x000ea40000000a00 */
[----:B--2---:R-:W-:-:S05]  /*de10*/  @P3 IMAD.HI.U32 R20, R234, R20, RZ ;  /* 0x00000014ea143227 */ /* 0x004fca00078e00ff */
[----:B------:R-:W-:-:S07]  /*de20*/  @P3 SHF.R.U32.HI R234, RZ, R21, R20 ;  /* 0x00000015ffea3219 */ /* 0x000fce0000011614 */
.L_x_2811:
[----:B------:R-:W-:Y:S05]  /*de30*/  BSYNC B2 ;  /* 0x0000000000027941 */ /* 0x000fea0003800000 */
.L_x_2809:
[----:B------:R-:W-:-:S04]  /*de40*/  IMAD R234, R234, R235, -R178 ;  /* 0x000000ebeaea7224 */ /* 0x000fc800078e0ab2 */
[----:B------:R-:W-:-:S05]  /*de50*/  IMAD.IADD R234, R234, 0x1, -R186 ;  /* 0x00000001eaea7824 */ /* 0x000fca00078e0aba */
[----:B------:R-:W-:Y:S02]  /*de60*/  VIMNMX R181, R181, R234, !PT ;  /* 0x000000eab5b57248 */ /* 0x000fe40007fe0100 */
[----:B------:R-:W-:-:S07]  /*de70*/  VIADDMNMX R182, R234, R235, R182, PT ;  /* 0x000000ebeab67246 */ /* 0x000fce00038001b6 */
.L_x_2808:
[----:B------:R-:W-:Y:S01]  /*de80*/  ISETP.GT.AND P3, PT, R12, -0x1, PT ;  /* 0xffffffff0c00780c */ /* 0x000fe20003f64270 */
[----:B------:R-:W2:Y:S01]  /*de90*/  SHFL.IDX PT, R206, R206, 0x1, 0x1c1f ;  /* 0x003c1f00cece7f89 */ /* 0x000ea200000e0000 */
[----:B------:R-:W-:Y:S02]  /*dea0*/  UISETP.NE.AND UP0, UPT, UR48, URZ, UPT ;  /* 0x0000003f3000728c */ /* 0x000fe4000bf05270 */
[C---:B------:R-:W-:Y:S02]  /*deb0*/  ISETP.GT.AND P4, PT, R181.reuse, RZ, P3 ;  /* 0x000000ffb500720c */ /* 0x040fe40001f84270 */
[C---:B------:R-:W-:Y:S02]  /*dec0*/  ISETP.GT.AND P6, PT, R181.reuse, 0x8, P3 ;  /* 0x00000008b500780c */ /* 0x040fe40001fc4270 */
[----:B------:R-:W-:Y:S02]  /*ded0*/  ISETP.LT.OR P5, PT, R182, 0x1, P4 ;  /* 0x00000001b600780c */ /* 0x000fe400027a1670 */
[----:B------:R-:W-:-:S02]  /*dee0*/  ISETP.GT.AND P4, PT, R181, 0x1, P3 ;  /* 0x00000001b500780c */ /* 0x000fc40001f84270 */
[----:B------:R-:W-:Y:S02]  /*def0*/  FSEL R152, R152, -INF , !P5 ;  /* 0xff80000098987808 */ /* 0x000fe40006800000 */
[C---:B------:R-:W-:Y:S02]  /*df00*/  ISETP.LT.OR P4, PT, R182.reuse, 0x2, P4 ;  /* 0x00000002b600780c */ /* 0x040fe40002781670 */
[----:B------:R-:W-:Y:S02]  /*df10*/  ISETP.GT.AND P5, PT, R181, 0x9, P3 ;  /* 0x00000009b500780c */ /* 0x000fe40001fa4270 */
[----:B0-----:R-:W-:Y:S02]  /*df20*/  FSEL R207, R207, -INF , !P4 ;  /* 0xff800000cfcf7808 */ /* 0x001fe40006000000 */
[----:B------:R-:W-:Y:S02]  /*df30*/  ISETP.GT.AND P4, PT, R181, 0x10, P3 ;  /* 0x00000010b500780c */ /* 0x000fe40001f84270 */
[----:B------:R-:W-:-:S02]  /*df40*/  ISETP.LT.OR P6, PT, R182, 0x9, P6 ;  /* 0x00000009b600780c */ /* 0x000fc400037c1670 */
[C---:B------:R-:W-:Y:S01]  /*df50*/  ISETP.LT.OR P4, PT, R182.reuse, 0x11, P4 ;  /* 0x00000011b600780c */ /* 0x040fe20002781670 */
[--C-:B--2---:R-:W-:Y:S01]  /*df60*/  IMAD.IADD R233, R233, 0x1, R206.reuse ;  /* 0x00000001e9e97824 */ /* 0x104fe200078e02ce */
[----:B------:R-:W-:Y:S01]  /*df70*/  ISETP.LT.OR P5, PT, R182, 0xa, P5 ;  /* 0x0000000ab600780c */ /* 0x000fe20002fa1670 */
[----:B------:R-:W-:Y:S01]  /*df80*/  IMAD.IADD R183, R183, 0x1, R206 ;  /* 0x00000001b7b77824 */ /* 0x000fe200078e02ce */
[----:B------:R-:W-:Y:S02]  /*df90*/  FSEL R159, R159, -INF , !P4 ;  /* 0xff8000009f9f7808 */ /* 0x000fe40006000000 */
[----:B------:R-:W-:Y:S02]  /*dfa0*/  ISETP.GT.AND P4, PT, R181, 0x19, P3 ;  /* 0x00000019b500780c */ /* 0x000fe40001f84270 */
[----:B------:R-:W-:Y:S02]  /*dfb0*/  FSEL R230, R230, -INF , !P6 ;  /* 0xff800000e6e67808 */ /* 0x000fe40007000000 */
[----:B------:R-:W-:-:S02]  /*dfc0*/  ISETP.LT.OR P4, PT, R182, 0x1a, P4 ;  /* 0x0000001ab600780c */ /* 0x000fc40002781670 */
[----:B------:R-:W-:Y:S02]  /*dfd0*/  FSEL R231, R231, -INF , !P5 ;  /* 0xff800000e7e77808 */ /* 0x000fe40006800000 */
[C---:B------:R-:W-:Y:S02]  /*dfe0*/  ISETP.GT.AND P6, PT, R181.reuse, 0x11, P3 ;  /* 0x00000011b500780c */ /* 0x040fe40001fc4270 */
[C---:B------:R-:W-:Y:S02]  /*dff0*/  ISETP.GT.AND P5, PT, R181.reuse, 0x18, P3 ;  /* 0x00000018b500780c */ /* 0x040fe40001fa4270 */
[----:B------:R-:W-:Y:S02]  /*e000*/  FSEL R164, R164, -INF , !P4 ;  /* 0xff800000a4a47808 */ /* 0x000fe40006000000 */
[----:B------:R-:W-:Y:S02]  /*e010*/  ISETP.GT.AND P4, PT, R181, 0x28, P3 ;  /* 0x00000028b500780c */ /* 0x000fe40001f84270 */
[----:B------:R-:W-:-:S02]  /*e020*/  ISETP.LT.OR P6, PT, R182, 0x12, P6 ;  /* 0x00000012b600780c */ /* 0x000fc400037c1670 */
[C---:B------:R-:W-:Y:S02]  /*e030*/  ISETP.LT.OR P5, PT, R182.reuse, 0x19, P5 ;  /* 0x00000019b600780c */ /* 0x040fe40002fa1670 */
[----:B------:R-:W-:Y:S02]  /*e040*/  ISETP.LT.OR P4, PT, R182, 0x29, P4 ;  /* 0x00000029b600780c */ /* 0x000fe40002781670 */
[----:B------:R-:W-:Y:S02]  /*e050*/  FSEL R232, R232, -INF , !P6 ;  /* 0xff800000e8e87808 */ /* 0x000fe40007000000 */
[----:B------:R-:W-:Y:S02]  /*e060*/  FSEL R163, R163, -INF , !P5 ;  /* 0xff800000a3a37808 */ /* 0x000fe40006800000 */
[C---:B------:R-:W-:Y:S02]  /*e070*/  ISETP.GT.AND P6, PT, R181.reuse, 0x20, P3 ;  /* 0x00000020b500780c */ /* 0x040fe40001fc4270 */
[----:B------:R-:W-:-:S02]  /*e080*/  ISETP.GT.AND P5, PT, R181, 0x21, P3 ;  /* 0x00000021b500780c */ /* 0x000fc40001fa4270 */
[----:B------:R-:W-:Y:S02]  /*e090*/  FSEL R171, R171, -INF , !P4 ;  /* 0xff800000abab7808 */ /* 0x000fe40006000000 */
[----:B------:R-:W-:Y:S02]  /*e0a0*/  ISETP.GT.AND P4, PT, R181, 0x31, P3 ;  /* 0x00000031b500780c */ /* 0x000fe40001f84270 */
[C---:B------:R-:W-:Y:S02]  /*e0b0*/  ISETP.LT.OR P6, PT, R182.reuse, 0x21, P6 ;  /* 0x00000021b600780c */ /* 0x040fe400037c1670 */
[C---:B------:R-:W-:Y:S02]  /*e0c0*/  ISETP.LT.OR P5, PT, R182.reuse, 0x22, P5 ;  /* 0x00000022b600780c */ /* 0x040fe40002fa1670 */
[----:B------:R-:W-:Y:S02]  /*e0d0*/  ISETP.LT.OR P4, PT, R182, 0x32, P4 ;  /* 0x00000032b600780c */ /* 0x000fe40002781670 */
[----:B------:R-:W-:-:S02]  /*e0e0*/  FSEL R166, R166, -INF , !P6 ;  /* 0xff800000a6a67808 */ /* 0x000fc40007000000 */
[----:B------:R-:W-:Y:S02]  /*e0f0*/  FSEL R169, R169, -INF , !P5 ;  /* 0xff800000a9a97808 */ /* 0x000fe40006800000 */
[C---:B------:R-:W-:Y:S02]  /*e100*/  ISETP.GT.AND P6, PT, R181.reuse, 0x29, P3 ;  /* 0x00000029b500780c */ /* 0x040fe40001fc4270 */
[----:B------:R-:W-:Y:S02]  /*e110*/  ISETP.GT.AND P5, PT, R181, 0x30, P3 ;  /* 0x00000030b500780c */ /* 0x000fe40001fa4270 */
[----:B------:R-:W-:Y:S02]  /*e120*/  FSEL R177, R177, -INF , !P4 ;  /* 0xff800000b1b17808 */ /* 0x000fe40006000000 */
[----:B------:R-:W-:Y:S02]  /*e130*/  PLOP3.LUT P4, PT, PT, PT, UP0, 0x40, 0x0 ;  /* 0x000000000000781c */ /* 0x000fe40003f8e808 */
[----:B------:R-:W-:-:S02]  /*e140*/  ISETP.LT.OR P6, PT, R182, 0x2a, P6 ;  /* 0x0000002ab600780c */ /* 0x000fc400037c1670 */
[----:B------:R-:W-:Y:S02]  /*e150*/  ISETP.LT.OR P5, PT, R182, 0x31, P5 ;  /* 0x00000031b600780c */ /* 0x000fe40002fa1670 */
[----:B------:R-:W-:Y:S02]  /*e160*/  FSEL R172, R172, -INF , !P6 ;  /* 0xff800000acac7808 */ /* 0x000fe40007000000 */
[----:B------:R-:W-:Y:S02]  /*e170*/  FSEL R174, R174, -INF , !P5 ;  /* 0xff800000aeae7808 */ /* 0x000fe40006800000 */
[C---:B------:R-:W-:Y:S02]  /*e180*/  ISETP.GT.AND P6, PT, R181.reuse, 0x38, P3 ;  /* 0x00000038b500780c */ /* 0x040fe40001fc4270 */
[----:B------:R-:W-:Y:S02]  /*e190*/  ISETP.GT.AND P5, PT, R181, 0x39, P3 ;  /* 0x00000039b500780c */ /* 0x000fe40001fa4270 */
[----:B------:R-:W-:-:S02]  /*e1a0*/  ISETP.LT.OR P6, PT, R182, 0x39, P6 ;  /* 0x00000039b600780c */ /* 0x000fc400037c1670 */
[----:B------:R-:W-:Y:S02]  /*e1b0*/  ISETP.LT.OR P5, PT, R182, 0x3a, P5 ;  /* 0x0000003ab600780c */ /* 0x000fe40002fa1670 */
[----:B------:R-:W-:Y:S02]  /*e1c0*/  FSEL R179, R179, -INF , !P6 ;  /* 0xff800000b3b37808 */ /* 0x000fe40007000000 */
[----:B------:R-:W-:Y:S01]  /*e1d0*/  FSEL R180, R180, -INF , !P5 ;  /* 0xff800000b4b47808 */ /* 0x000fe20006800000 */
[----:B------:R-:W-:Y:S08]  /*e1e0*/  @P4 BRA `(.L_x_2812) ;  /* 0x0000000000584947 */ /* 0x000ff00003800000 */
[----:B------:R-:W-:Y:S01]  /*e1f0*/  IADD3 R206, -R22, R23, R206 ;  /* 0x0000001716ce7210 */ /* 0x000fe20007ffe1ce */
[----:B------:R-:W-:Y:S03]  /*e200*/  BSSY B2, `(.L_x_2813) ;  /* 0x0000010000027945 */ /* 0x000fe60003800000 */
        /* <DEDUP_REMOVED lines=10> */
.L_x_2814:
[----:B------:R-:W-:-:S05]  /*e2b0*/  IMAD.U32 R181, RZ, RZ, UR40 ;  /* 0x00000028ffb57e24 */ /* 0x000fca000f8e00ff */
[----:B------:R-:W-:-:S13]  /*e2c0*/  ISETP.NE.AND P4, PT, R181, 0x1, PT ;  /* 0x00000001b500780c */ /* 0x000fda0003f85270 */
[----:B------:R-:W0:Y:S02]  /*e2d0*/  @P4 LDC.64 R20, c[0x0][0x9e8] ;  /* 0x00027a00ff144b82 */ /* 0x000e240000000a00 */
[----:B0-----:R-:W-:-:S05]  /*e2e0*/  @P4 IMAD.HI.U32 R20, R206, R20, RZ ;  /* 0x00000014ce144227 */ /* 0x001fca00078e00ff */
[----:B------:R-:W-:-:S07]  /*e2f0*/  @P4 SHF.R.U32.HI R206, RZ, R21, R20 ;  /* 0x00000015ffce4219 */ /* 0x000fce0000011614 */
.L_x_2815:
[----:B------:R-:W-:Y:S05]  /*e300*/  BSYNC B2 ;  /* 0x0000000000027941 */ /* 0x000fea0003800000 */
.L_x_2813:
[----:B------:R-:W-:-:S04]  /*e310*/  IMAD R178, R206, R181, -R178 ;  /* 0x000000b5ceb27224 */ /* 0x000fc800078e0ab2 */
[----:B------:R-:W-:-:S05]  /*e320*/  IMAD.IADD R178, R178, 0x1, -R186 ;  /* 0x00000001b2b27824 */ /* 0x000fca00078e0aba */
[----:B------:R-:W-:Y:S02]  /*e330*/  VIMNMX R183, R183, R178, !PT ;  /* 0x000000b2b7b77248 */ /* 0x000fe40007fe0100 */
[----:B------:R-:W-:-:S07]  /*e340*/  VIADDMNMX R233, R178, R181, R233, PT ;  /* 0x000000b5b2e97246 */ /* 0x000fce00038001e9 */
.L_x_2812:
        /* <DEDUP_REMOVED lines=19> */
[----:B------:R-:W-:Y:S02]  /*e480*/  ISETP.GT.AND P6, PT, R183, RZ, P3 ;  /* 0x000000ffb700720c */ /* 0x000fe40001fc4270 */
        /* <DEDUP_REMOVED lines=9> */
[----:B------:R-:W-:-:S02]  /*e520*/  FSEL R154, R154, -INF , !P5 ;  /* 0xff8000009a9a7808 */ /* 0x000fc40006800000 */
[----:B------:R-:W-:Y:S02]  /*e530*/  FMNMX.FTZ R20, R180, R20, !PT ;  /* 0x00000014b4147209 */ /* 0x000fe40007810000 */
[C---:B------:R-:W-:Y:S02]  /*e540*/  ISETP.GT.AND P5, PT, R183.reuse, 0x10, P3 ;  /* 0x00000010b700780c */ /* 0x040fe40001fa4270 */
[----:B------:R-:W-:Y:S01]  /*e550*/  ISETP.GT.AND P6, PT, R183, 0x38, P3 ;  /* 0x00000038b700780c */ /* 0x000fe20001fc4270 */
[----:B------:R-:W0:Y:S01]  /*e560*/  SHFL.BFLY PT, R21, R20, 0x2, 0x1f ;  /* 0x0c401f0014157f89 */ /* 0x000e2200000e0000 */
[C---:B------:R-:W-:Y:S02]  /*e570*/  ISETP.LT.OR P5, PT, R233.reuse, 0x11, P5 ;  /* 0x00000011e900780c */ /* 0x040fe40002fa1670 */
[----:B------:R-:W-:Y:S02]  /*e580*/  ISETP.LT.OR P6, PT, R233, 0x39, P6 ;  /* 0x00000039e900780c */ /* 0x000fe400037c1670 */
[----:B------:R-:W-:-:S02]  /*e590*/  FSEL R157, R157, -INF , !P5 ;  /* 0xff8000009d9d7808 */ /* 0x000fc40006800000 */
[----:B------:R-:W-:Y:S02]  /*e5a0*/  ISETP.GT.AND P5, PT, R183, 0x19, P3 ;  /* 0x00000019b700780c */ /* 0x000fe40001fa4270 */
[----:B------:R-:W-:Y:S02]  /*e5b0*/  FSEL R175, R175, -INF , !P6 ;  /* 0xff800000afaf7808 */ /* 0x000fe40007000000 */
[----:B------:R-:W-:-:S04]  /*e5c0*/  ISETP.LT.OR P5, PT, R233, 0x1a, P5 ;  /* 0x0000001ae900780c */ /* 0x000fc80002fa1670 */
[----:B------:R-:W-:Y:S02]  /*e5d0*/  FSEL R161, R161, -INF , !P5 ;  /* 0xff800000a1a17808 */ /* 0x000fe40006800000 */
[----:B------:R-:W-:-:S04]  /*e5e0*/  ISETP.GT.AND P5, PT, R183, 0x28, P3 ;  /* 0x00000028b700780c */ /* 0x000fc80001fa4270 */
[----:B------:R-:W-:Y:S02]  /*e5f0*/  ISETP.LT.OR P5, PT, R233, 0x29, P5 ;  /* 0x00000029e900780c */ /* 0x000fe40002fa1670 */
[----:B0-----:R-:W-:Y:S02]  /*e600*/  FMNMX.FTZ R21, R20, R21, !PT ;  /* 0x0000001514157209 */ /* 0x001fe40007810000 */
[----:B------:R-:W-:Y:S02]  /*e610*/  FSEL R167, R167, -INF , !P5 ;  /* 0xff800000a7a77808 */ /* 0x000fe40006800000 */
[----:B------:R-:W-:Y:S01]  /*e620*/  ISETP.GT.AND P5, PT, R183, 0x30, P3 ;  /* 0x00000030b700780c */ /* 0x000fe20001fa4270 */
[----:B------:R-:W0:Y:S03]  /*e630*/  SHFL.BFLY PT, R20, R21, 0x1, 0x1f ;  /* 0x0c201f0015147f89 */ /* 0x000e2600000e0000 */
[----:B------:R-:W-:-:S04]  /*e640*/  ISETP.LT.OR P5, PT, R233, 0x31, P5 ;  /* 0x00000031e900780c */ /* 0x000fc80002fa1670 */
[----:B------:R-:W-:Y:S02]  /*e650*/  FSEL R170, R170, -INF , !P5 ;  /* 0xff800000aaaa7808 */ /* 0x000fe40006800000 */
[----:B0-----:R-:W-:Y:S01]  /*e660*/  FMNMX.FTZ R21, R21, R20, !PT ;  /* 0x0000001415157209 */ /* 0x001fe20007810000 */
[----:B------:R-:W-:-:S03]  /*e670*/  IMAD.U32 R20, RZ, RZ, UR39 ;  /* 0x00000027ff147e24 */ /* 0x000fc6000f8e00ff */
[----:B------:R-:W-:-:S04]  /*e680*/  FSETP.NEU.FTZ.AND P4, PT, R21, -INF , PT ;  /* 0xff8000001500780b */ /* 0x000fc80003f9d000 */
[----:B------:R-:W-:-:S05]  /*e690*/  FSEL R178, R21, RZ, P4 ;  /* 0x000000ff15b27208 */ /* 0x000fca0002000000 */
[----:B------:R-:W-:Y:S01]  /*e6a0*/  FADD.FTZ R178, -R178, R14 ;  /* 0x0000000eb2b27221 */ /* 0x000fe20000010100 */
[----:B------:R-:W-:-:S05]  /*e6b0*/  FMUL.FTZ R14, R21, R20 ;  /* 0x00000014150e7220 */ /* 0x000fca0000410000 */
[----:B------:R-:W-:Y:S02]  /*e6c0*/  FSEL R14, R14, RZ, P4 ;  /* 0x000000ff0e0e7208 */ /* 0x000fe40002000000 */
[----:B------:R-:W-:-:S03]  /*e6d0*/  ISETP.GT.AND P4, PT, R183, 0x8, P3 ;  /* 0x00000008b700780c */ /* 0x000fc60001f84270 */
[-CC-:B------:R-:W-:Y:S01]  /*e6e0*/  FFMA.FTZ R152, R152, R20.reuse, -R14.reuse ;  /* 0x0000001498987223 */ /* 0x180fe2000001080e */
[----:B------:R-:W-:Y:S01]  /*e6f0*/  ISETP.LT.OR P4, PT, R233, 0x9, P4 ;  /* 0x00000009e900780c */ /* 0x000fe20002781670 */
[-CC-:B------:R-:W-:Y:S01]  /*e700*/  FFMA.FTZ R207, R207, R20.reuse, -R14.reuse ;  /* 0x00000014cfcf7223 */ /* 0x180fe2000001080e */
[-CC-:B------:R-:W-:Y:S01]  /*e710*/  FFMA.FTZ R230, R230, R20.reuse, -R14.reuse ;  /* 0x00000014e6e67223 */ /* 0x180fe2000001080e */
[-CC-:B------:R-:W-:Y:S01]  /*e720*/  FFMA.FTZ R231, R231, R20.reuse, -R14.reuse ;  /* 0x00000014e7e77223 */ /* 0x180fe2000001080e */
[----:B------:R-:W-:Y:S01]  /*e730*/  FSEL R155, R155, -INF , !P4 ;  /* 0xff8000009b9b7808 */ /* 0x000fe20006000000 */
[-CC-:B------:R-:W-:Y:S01]  /*e740*/  FFMA.FTZ R159, R159, R20.reuse, -R14.reuse ;  /* 0x000000149f9f7223 */ /* 0x180fe2000001080e */
[----:B------:R-:W-:Y:S01]  /*e750*/  ISETP.GT.AND P4, PT, R183, 0x11, P3 ;  /* 0x00000011b700780c */ /* 0x000fe20001f84270 */
[-CC-:B------:R-:W-:Y:S01]  /*e760*/  FFMA.FTZ R232, R232, R20.reuse, -R14.reuse ;  /* 0x00000014e8e87223 */ /* 0x180fe2000001080e */
[-CC-:B------:R-:W-:Y:S01]  /*e770*/  FFMA.FTZ R163, R163, R20.reuse, -R14.reuse ;  /* 0x00000014a3a37223 */ /* 0x180fe2000001080e */
        /* <DEDUP_REMOVED lines=12> */
[-C--:B------:R-:W-:Y:S01]  /*e840*/  FFMA.FTZ R180, R180, R20.reuse, -R14 ;  /* 0x00000014b4b47223 */ /* 0x080fe2000001080e */
[----:B------:R-:W-:Y:S01]  /*e850*/  FMUL.FTZ R14, R178, R20 ;  /* 0x00000014b20e7220 */ /* 0x000fe20000410000 */
[----:B------:R-:W-:Y:S01]  /*e860*/  MUFU.EX2 R152, R152 ;  /* 0x0000009800987308 */ /* 0x000fe20000000800 */
[----:B------:R-:W-:-:S02]  /*e870*/  FSEL R162, R162, -INF , !P4 ;  /* 0xff800000a2a27808 */ /* 0x000fc40006000000 */
[----:B------:R-:W-:-:S04]  /*e880*/  ISETP.GT.AND P4, PT, R183, 0x29, P3 ;  /* 0x00000029b700780c */ /* 0x000fc80001f84270 */
[----:B------:R-:W-:Y:S01]  /*e890*/  ISETP.LT.OR P4, PT, R233, 0x2a, P4 ;  /* 0x0000002ae900780c */ /* 0x000fe20002781670 */
[----:B------:R-:W0:Y:S03]  /*e8a0*/  MUFU.EX2 R14, R14 ;  /* 0x0000000e000e7308 */ /* 0x000e260000000800 */
[----:B------:R-:W-:Y:S02]  /*e8b0*/  FSEL R178, R168, -INF , !P4 ;  /* 0xff800000a8b27808 */ /* 0x000fe40006000000 */
[----:B------:R-:W-:Y:S02]  /*e8c0*/  FMNMX.FTZ R168, R153, R15, !PT ;  /* 0x0000000f99a87209 */ /* 0x000fe40007810000 */
[----:B------:R-:W-:Y:S01]  /*e8d0*/  ISETP.GT.AND P4, PT, R183, 0x31, P3 ;  /* 0x00000031b700780c */ /* 0x000fe20001f84270 */
[----:B------:R-:W2:Y:S01]  /*e8e0*/  MUFU.EX2 R207, R207 ;  /* 0x000000cf00cf7308 */ /* 0x000ea20000000800 */
[----:B------:R-:W-:-:S02]  /*e8f0*/  FMNMX.FTZ R168, R154, R168, !PT ;  /* 0x000000a89aa87209 */ /* 0x000fc40007810000 */
[----:B------:R-:W-:Y:S02]  /*e900*/  ISETP.LT.OR P4, PT, R233, 0x32, P4 ;  /* 0x00000032e900780c */ /* 0x000fe40002781670 */
[----:B------:R-:W-:Y:S02]  /*e910*/  FMNMX.FTZ R168, R155, R168, !PT ;  /* 0x000000a89ba87209 */ /* 0x000fe40007810000 */
[----:B------:R-:W-:Y:S01]  /*e920*/  ISETP.GT.AND P3, PT, R183, 0x39, P3 ;  /* 0x00000039b700780c */ /* 0x000fe20001f64270 */
[----:B------:R-:W3:Y:S01]  /*e930*/  MUFU.EX2 R230, R230 ;  /* 0x000000e600e67308 */ /* 0x000ee20000000800 */
[----:B------:R-:W-:Y:S01]  /*e940*/  FMNMX.FTZ R168, R156, R168, !PT ;  /* 0x000000a89ca87209 */ /* 0x000fe20007810000 */
[----:B0-----:R-:W-:Y:S01]  /*e950*/  FFMA.FTZ R0, R14, R0, R152 ;  /* 0x000000000e007223 */ /* 0x001fe20000010098 */
[----:B------:R-:W-:Y:S01]  /*e960*/  FSEL R173, R173, -INF , !P4 ;  /* 0xff800000adad7808 */ /* 0x000fe20006000000 */
[----:B------:R-:W-:Y:S01]  /*e970*/  FMUL.FTZ R24, R24, R14 ;  /* 0x0000000e18187220 */ /* 0x000fe20000410000 */
[----:B------:R-:W-:Y:S01]  /*e980*/  FMNMX.FTZ R168, R157, R168, !PT ;  /* 0x000000a89da87209 */ /* 0x000fe20007810000 */
[----:B------:R-:W-:Y:S01]  /*e990*/  FMUL.FTZ R25, R25, R14 ;  /* 0x0000000e19197220 */ /* 0x000fe20000410000 */
[----:B------:R-:W-:Y:S01]  /*e9a0*/  ISETP.LT.OR P3, PT, R233, 0x3a, P3 ;  /* 0x0000003ae900780c */ /* 0x000fe20001f61670 */
[----:B------:R-:W0:Y:S01]  /*e9b0*/  MUFU.EX2 R231, R231 ;  /* 0x000000e700e77308 */ /* 0x000e220000000800 */
[----:B------:R-:W-:Y:S01]  /*e9c0*/  FMNMX.FTZ R168, R158, R168, !PT ;  /* 0x000000a89ea87209 */ /* 0x000fe20007810000 */
[----:B--2---:R-:W-:Y:S01]  /*e9d0*/  FADD.FTZ R0, R207, R0 ;  /* 0x00000000cf007221 */ /* 0x004fe20000010000 */
[----:B------:R-:W-:Y:S01]  /*e9e0*/  FSEL R176, R176, -INF , !P3 ;  /* 0xff800000b0b07808 */ /* 0x000fe20005800000 */
[----:B------:R-:W-:Y:S01]  /*e9f0*/  FMUL.FTZ R28, R28, R14 ;  /* 0x0000000e1c1c7220 */ /* 0x000fe20000410000 */
[----:B------:R-:W-:Y:S01]  /*ea00*/  FMNMX.FTZ R168, R160, R168, !PT ;  /* 0x000000a8a0a87209 */ /* 0x000fe20007810000 */
[----:B------:R-:W-:Y:S01]  /*ea10*/  FMUL.FTZ R29, R29, R14 ;  /* 0x0000000e1d1d7220 */ /* 0x000fe20000410000 */
[----:B------:R-:W-:Y:S01]  /*ea20*/  ISETP.NE.AND P3, PT, R194, RZ, PT ;  /* 0x000000ffc200720c */ /* 0x000fe20003f65270 */
[----:B------:R-:W2:Y:S01]  /*ea30*/  MUFU.EX2 R159, R159 ;  /* 0x0000009f009f7308 */ /* 0x000ea20000000800 */
[----:B------:R-:W-:Y:S01]  /*ea40*/  FMNMX.FTZ R168, R161, R168, !PT ;  /* 0x000000a8a1a87209 */ /* 0x000fe20007810000 */
[----:B---3--:R-:W-:Y:S01]  /*ea50*/  FADD.FTZ R0, R230, R0 ;  /* 0x00000000e6007221 */ /* 0x008fe20000010000 */
[----:B------:R-:W-:Y:S01]  /*ea60*/  F2FP.BF16.F32.PACK_AB R152, R207, R152 ;  /* 0x00000098cf98723e */ /* 0x000fe200000010ff */
[----:B------:R-:W-:Y:S01]  /*ea70*/  FMUL.FTZ R32, R32, R14 ;  /* 0x0000000e20207220 */ /* 0x000fe20000410000 */
[----:B------:R-:W-:Y:S01]  /*ea80*/  FMNMX.FTZ R168, R162, R168, !PT ;  /* 0x000000a8a2a87209 */ /* 0x000fe20007810000 */
[-C--:B------:R-:W-:Y:S01]  /*ea90*/  FMUL.FTZ R33, R33, R14.reuse ;  /* 0x0000000e21217220 */ /* 0x080fe20000410000 */
[----:B------:R-:W-:Y:S01]  /*eaa0*/  FMUL.FTZ R36, R36, R14 ;  /* 0x0000000e24247220 */ /* 0x000fe20000410000 */
[----:B------:R-:W3:Y:S01]  /*eab0*/  MUFU.EX2 R232, R232 ;  /* 0x000000e800e87308 */ /* 0x000ee20000000800 */
[----:B------:R-:W-:Y:S01]  /*eac0*/  FMNMX.FTZ R168, R165, R168, !PT ;  /* 0x000000a8a5a87209 */ /* 0x000fe20007810000 */
[----:B0-----:R-:W-:Y:S01]  /*ead0*/  FADD.FTZ R0, R231, R0 ;  /* 0x00000000e7007221 */ /* 0x001fe20000010000 */
[----:B------:R-:W-:Y:S01]  /*eae0*/  FMUL.FTZ R37, R37, R14 ;  /* 0x0000000e25257220 */ /* 0x000fe20000410000 */
[----:B------:R-:W-:Y:S01]  /*eaf0*/  @!P3 IMAD R18, R18, 0x40, R191 ;  /* 0x000000401212b824 */ /* 0x000fe200078e02bf */
[----:B------:R-:W-:Y:S01]  /*eb00*/  FMNMX.FTZ R168, R167, R168, !PT ;  /* 0x000000a8a7a87209 */ /* 0x000fe20007810000 */
[-C--:B------:R-:W-:Y:S01]  /*eb10*/  FMUL.FTZ R40, R40, R14.reuse ;  /* 0x0000000e28287220 */ /* 0x080fe20000410000 */
[----:B------:R-:W-:Y:S01]  /*eb20*/  FMUL.FTZ R41, R41, R14 ;  /* 0x0000000e29297220 */ /* 0x000fe20000410000 */
[----:B------:R-:W-:Y:S01]  /*eb30*/  @!P3 IMAD R18, R18, 0x4, R2 ;  /* 0x000000041212b824 */ /* 0x000fe200078e0202 */
[----:B------:R-:W-:Y:S01]  /*eb40*/  FMNMX.FTZ R168, R178, R168, !PT ;  /* 0x000000a8b2a87209 */ /* 0x000fe20007810000 */
[----:B------:R-:W0:Y:S01]  /*eb50*/  MUFU.EX2 R163, R163 ;  /* 0x000000a300a37308 */ /* 0x000e220000000800 */
[----:B--2---:R-:W-:Y:S01]  /*eb60*/  FADD.FTZ R0, R159, R0 ;  /* 0x000000009f007221 */ /* 0x004fe20000010000 */
[----:B------:R-:W-:Y:S01]  /*eb70*/  FMUL.FTZ R44, R44, R14 ;  /* 0x0000000e2c2c7220 */ /* 0x000fe20000410000 */
[----:B------:R-:W-:Y:S01]  /*eb80*/  FMNMX.FTZ R168, R170, R168, !PT ;  /* 0x000000a8aaa87209 */ /* 0x000fe20007810000 */
[----:B------:R-:W-:Y:S01]  /*eb90*/  @!P3 STS [R18+0x28800], R14 ;  /* 0x0288000e1200b388 */ /* 0x000fe20000000800 */
[-C--:B------:R-:W-:Y:S01]  /*eba0*/  FMUL.FTZ R45, R45, R14.reuse ;  /* 0x0000000e2d2d7220 */ /* 0x080fe20000410000 */
[----:B------:R-:W-:Y:S01]  /*ebb0*/  FMUL.FTZ R48, R48, R14 ;  /* 0x0000000e30307220 */ /* 0x000fe20000410000 */
[----:B------:R-:W-:Y:S01]  /*ebc0*/  FMNMX.FTZ R168, R173, R168, !PT ;  /* 0x000000a8ada87209 */ /* 0x000fe20007810000 */
[----:B------:R-:W2:Y:S01]  /*ebd0*/  MUFU.EX2 R164, R164 ;  /* 0x000000a400a47308 */ /* 0x000ea20000000800 */
[----:B---3--:R-:W-:Y:S01]  /*ebe0*/  FADD.FTZ R0, R232, R0 ;  /* 0x00000000e8007221 */ /* 0x008fe20000010000 */
[----:B------:R-:W-:Y:S01]  /*ebf0*/  FMUL.FTZ R49, R49, R14 ;  /* 0x0000000e31317220 */ /* 0x000fe20000410000 */
[----:B------:R-:W-:Y:S01]  /*ec00*/  FMNMX.FTZ R168, R175, R168, !PT ;  /* 0x000000a8afa87209 */ /* 0x000fe20007810000 */
[-C--:B------:R-:W-:Y:S01]  /*ec10*/  FMUL.FTZ R52, R52, R14.reuse ;  /* 0x0000000e34347220 */ /* 0x080fe20000410000 */
[-C--:B------:R-:W-:Y:S01]  /*ec20*/  FMUL.FTZ R53, R53, R14.reuse ;  /* 0x0000000e35357220 */ /* 0x080fe20000410000 */
[----:B------:R-:W-:Y:S01]  /*ec30*/  FMUL.FTZ R56, R56, R14 ;  /* 0x0000000e38387220 */ /* 0x000fe20000410000 */
[----:B------:R-:W-:Y:S01]  /*ec40*/  FMNMX.FTZ R168, R176, R168, !PT ;  /* 0x000000a8b0a87209 */ /* 0x000fe20007810000 */
[----:B------:R-:W3:Y:S01]  /*ec50*/  MUFU.EX2 R166, R166 ;  /* 0x000000a600a67308 */ /* 0x000ee20000000800 */
[----:B0-----:R-:W-:Y:S01]  /*ec60*/  FADD.FTZ R0, R163, R0 ;  /* 0x00000000a3007221 */ /* 0x001fe20000010000 */
[-C--:B------:R-:W-:Y:S01]  /*ec70*/  FMUL.FTZ R57, R57, R14.reuse ;  /* 0x0000000e39397220 */ /* 0x080fe20000410000 */
[-C--:B------:R-:W-:Y:S01]  /*ec80*/  FMUL.FTZ R60, R60, R14.reuse ;  /* 0x0000000e3c3c7220 */ /* 0x080fe20000410000 */
[----:B------:R-:W0:Y:S01]  /*ec90*/  SHFL.BFLY PT, R181, R168, 0x2, 0x1f ;  /* 0x0c401f00a8b57f89 */ /* 0x000e2200000e0000 */
        /* <DEDUP_REMOVED lines=20> */
[----:B----4-:R-:W-:Y:S01]  /*ede0*/  FADD.FTZ R0, R169, R0 ;  /* 0x00000000a9007221 */ /* 0x010fe20000010000 */
[-C--:B------:R-:W-:Y:S01]  /*edf0*/  FMUL.FTZ R92, R92, R14.reuse ;  /* 0x0000000e5c5c7220 */ /* 0x080fe20000410000 */
[-C--:B------:R-:W-:Y:S01]  /*ee00*/  FMUL.FTZ R93, R93, R14.reuse ;  /* 0x0000000e5d5d7220 */ /* 0x080fe20000410000 */
[----:B0-----:R-:W-:Y:S01]  /*ee10*/  FMNMX.FTZ R168, R168, R181, !PT ;  /* 0x000000b5a8a87209 */ /* 0x001fe20007810000 */
[-C--:B------:R-:W-:Y:S01]  /*ee20*/  FMUL.FTZ R96, R96, R14.reuse ;  /* 0x0000000e60607220 */ /* 0x080fe20000410000 */
[-C--:B------:R-:W-:Y:S01]  /*ee30*/  FMUL.FTZ R97, R97, R14.reuse ;  /* 0x0000000e61617220 */ /* 0x080fe20000410000 */
[-C--:B------:R-:W-:Y:S01]  /*ee40*/  FMUL.FTZ R100, R100, R14.reuse ;  /* 0x0000000e64647220 */ /* 0x080fe20000410000 */
[----:B------:R-:W0:Y:S01]  /*ee50*/  MUFU.EX2 R174, R174 ;  /* 0x000000ae00ae7308 */ /* 0x000e220000000800 */
[----:B------:R-:W4:Y:S01]  /*ee60*/  SHFL.BFLY PT, R181, R168, 0x1, 0x1f ;  /* 0x0c201f00a8b57f89 */ /* 0x000f2200000e0000 */
[----:B--2---:R-:W-:Y:S01]  /*ee70*/  FADD.FTZ R0, R171, R0 ;  /* 0x00000000ab007221 */ /* 0x004fe20000010000 */
        /* <DEDUP_REMOVED lines=22> */
[----:B----4-:R-:W-:Y:S01]  /*efe0*/  FMNMX.FTZ R168, R168, R181, !PT ;  /* 0x000000b5a8a87209 */ /* 0x010fe20007810000 */
[----:B--2---:R-:W-:Y:S01]  /*eff0*/  FADD.FTZ R0, R177, R0 ;  /* 0x00000000b1007221 */ /* 0x004fe20000010000 */
[-C--:B------:R-:W-:Y:S01]  /*f000*/  FMUL.FTZ R136, R136, R14.reuse ;  /* 0x0000000e88887220 */ /* 0x080fe20000410000 */
[----:B------:R-:W-:Y:S01]  /*f010*/  FMUL.FTZ R137, R137, R14 ;  /* 0x0000000e89897220 */ /* 0x000fe20000410000 */
[C---:B------:R-:W-:Y:S01]  /*f020*/  FSETP.NEU.FTZ.AND P4, PT, R168.reuse, -INF , PT ;  /* 0xff800000a800780b */ /* 0x040fe20003f9d000 */
[----:B------:R-:W-:Y:S01]  /*f030*/  FMUL.FTZ R206, R168, R20 ;  /* 0x00000014a8ce7220 */ /* 0x000fe20000410000 */
[-C--:B------:R-:W-:Y:S01]  /*f040*/  FMUL.FTZ R140, R140, R14.reuse ;  /* 0x0000000e8c8c7220 */ /* 0x080fe20000410000 */
[-C--:B------:R-:W-:Y:S01]  /*f050*/  FMUL.FTZ R141, R141, R14.reuse ;  /* 0x0000000e8d8d7220 */ /* 0x080fe20000410000 */
[----:B------:R-:W-:Y:S01]  /*f060*/  FSEL R181, R168, RZ, P4 ;  /* 0x000000ffa8b57208 */ /* 0x000fe20002000000 */
[----:B---3--:R-:W-:Y:S01]  /*f070*/  FADD.FTZ R0, R179, R0 ;  /* 0x00000000b3007221 */ /* 0x008fe20000010000 */
[----:B------:R-:W-:Y:S01]  /*f080*/  FSEL R206, R206, RZ, P4 ;  /* 0x000000ffcece7208 */ /* 0x000fe20002000000 */
[-C--:B------:R-:W-:Y:S01]  /*f090*/  FMUL.FTZ R144, R144, R14.reuse ;  /* 0x0000000e90907220 */ /* 0x080fe20000410000 */
[-C--:B------:R-:W-:Y:S01]  /*f0a0*/  FMUL.FTZ R145, R145, R14.reuse ;  /* 0x0000000e91917220 */ /* 0x080fe20000410000 */
[----:B------:R-:W-:Y:S01]  /*f0b0*/  FADD.FTZ R181, -R181, R15 ;  /* 0x0000000fb5b57221 */ /* 0x000fe20000010100 */
[----:B------:R-:W-:Y:S01]  /*f0c0*/  FMUL.FTZ R148, R148, R14 ;  /* 0x0000000e94947220 */ /* 0x000fe20000410000 */
[-CC-:B------:R-:W-:Y:S01]  /*f0d0*/  FFMA.FTZ R153, R153, R20.reuse, -R206.reuse ;  /* 0x0000001499997223 */ /* 0x180fe200000108ce */
[-CC-:B------:R-:W-:Y:S01]  /*f0e0*/  FFMA.FTZ R155, R155, R20.reuse, -R206.reuse ;  /* 0x000000149b9b7223 */ /* 0x180fe200000108ce */
[-C--:B------:R-:W-:Y:S01]  /*f0f0*/  FMUL.FTZ R15, R181, R20.reuse ;  /* 0x00000014b50f7220 */ /* 0x080fe20000410000 */
        /* <DEDUP_REMOVED lines=10> */
[----:B------:R-:W-:Y:S01]  /*f1a0*/  F2FP.BF16.F32.PACK_AB R158, R164, R163 ;  /* 0x000000a3a49e723e */ /* 0x000fe200000010ff */
[----:B------:R-:W2:Y:S01]  /*f1b0*/  MUFU.EX2 R15, R15 ;  /* 0x0000000f000f7308 */ /* 0x000ea20000000800 */
[-CC-:B------:R-:W-:Y:S01]  /*f1c0*/  FFMA.FTZ R170, R170, R20.reuse, -R206.reuse ;  /* 0x00000014aaaa7223 */ /* 0x180fe200000108ce */
[-CC-:B------:R-:W-:Y:S01]  /*f1d0*/  FFMA.FTZ R173, R173, R20.reuse, -R206.reuse ;  /* 0x00000014adad7223 */ /* 0x180fe200000108ce */
[-CC-:B------:R-:W-:Y:S01]  /*f1e0*/  FFMA.FTZ R176, R176, R20.reuse, -R206.reuse ;  /* 0x00000014b0b07223 */ /* 0x180fe200000108ce */
[----:B------:R-:W-:Y:S01]  /*f1f0*/  FFMA.FTZ R175, R175, R20, -R206 ;  /* 0x00000014afaf7223 */ /* 0x000fe200000108ce */
[----:B------:R-:W-:Y:S01]  /*f200*/  F2FP.BF16.F32.PACK_AB R154, R231, R230 ;  /* 0x000000e6e79a723e */ /* 0x000fe200000010ff */
[----:B0-----:R-:W-:Y:S01]  /*f210*/  FADD.FTZ R0, R180, R0 ;  /* 0x00000000b4007221 */ /* 0x001fe20000010000 */
[----:B------:R-:W-:Y:S01]  /*f220*/  F2FP.BF16.F32.PACK_AB R160, R169, R166 ;  /* 0x000000a6a9a0723e */ /* 0x000fe200000010ff */
[----:B------:R-:W0:Y:S01]  /*f230*/  MUFU.EX2 R181, R181 ;  /* 0x000000b500b57308 */ /* 0x000e220000000800 */
[----:B------:R-:W-:Y:S01]  /*f240*/  F2FP.BF16.F32.PACK_AB R162, R172, R171 ;  /* 0x000000abaca2723e */ /* 0x000fe200000010ff */
[----:B------:R-:W-:Y:S01]  /*f250*/  FMUL.FTZ R149, R149, R14 ;  /* 0x0000000e95957220 */ /* 0x000fe20000410000 */
[----:B------:R-:W-:-:S02]  /*f260*/  F2FP.BF16.F32.PACK_AB R164, R177, R174 ;  /* 0x000000aeb1a4723e */ /* 0x000fc400000010ff */
[----:B------:R-:W-:-:S03]  /*f270*/  F2FP.BF16.F32.PACK_AB R166, R180, R179 ;  /* 0x000000b3b4a6723e */ /* 0x000fc600000010ff */
[----:B------:R-:W3:Y:S01]  /*f280*/  MUFU.EX2 R155, R155 ;  /* 0x0000009b009b7308 */ /* 0x000ee20000000800 */
[----:B--2---:R2:W-:Y:S01]  /*f290*/  @!P3 STS [R18+0x28820], R15 ;  /* 0x0288200f1200b388 */ /* 0x0045e20000000800 */
[----:B------:R-:W-:Y:S01]  /*f2a0*/  FFMA.FTZ R3, R15, R3, R153 ;  /* 0x000000030f037223 */ /* 0x000fe20000010099 */
[-C--:B------:R-:W-:Y:S01]  /*f2b0*/  FMUL.FTZ R26, R26, R15.reuse ;  /* 0x0000000f1a1a7220 */ /* 0x080fe20000410000 */
[-C--:B------:R-:W-:Y:S01]  /*f2c0*/  FMUL.FTZ R27, R27, R15.reuse ;  /* 0x0000000f1b1b7220 */ /* 0x080fe20000410000 */
[-C--:B------:R-:W-:Y:S01]  /*f2d0*/  FMUL.FTZ R30, R30, R15.reuse ;  /* 0x0000000f1e1e7220 */ /* 0x080fe20000410000 */
[-C--:B------:R-:W-:Y:S01]  /*f2e0*/  FMUL.FTZ R31, R31, R15.reuse ;  /* 0x0000000f1f1f7220 */ /* 0x080fe20000410000 */
[----:B------:R-:W-:Y:S01]  /*f2f0*/  FMUL.FTZ R34, R34, R15 ;  /* 0x0000000f22227220 */ /* 0x000fe20000410000 */
[----:B------:R-:W-:Y:S01]  /*f300*/  MUFU.EX2 R157, R157 ;  /* 0x0000009d009d7308 */ /* 0x000fe20000000800 */
[C---:B0-----:R-:W-:Y:S01]  /*f310*/  FADD.FTZ R3, R181.reuse, R3 ;  /* 0x00000003b5037221 */ /* 0x041fe20000010000 */
[----:B------:R-:W-:Y:S01]  /*f320*/  F2FP.BF16.F32.PACK_AB R153, R181, R153 ;  /* 0x00000099b599723e */ /* 0x000fe200000010ff */
[----:B--2---:R-:W-:Y:S01]  /*f330*/  FFMA.FTZ R18, R156, R20, -R206 ;  /* 0x000000149c127223 */ /* 0x004fe200000108ce */
[----:B------:R-:W-:Y:S01]  /*f340*/  F2FP.BF16.F32.PACK_AB R156, R232, R159 ;  /* 0x0000009fe89c723e */ /* 0x000fe200000010ff */
        /* <DEDUP_REMOVED lines=9> */
[-C--:B------:R-:W-:Y:S01]  /*f3e0*/  FMUL.FTZ R50, R50, R15.reuse ;  /* 0x0000000f32327220 */ /* 0x080fe20000410000 */
[-C--:B------:R-:W-:Y:S01]  /*f3f0*/  FMUL.FTZ R51, R51, R15.reuse ;  /* 0x0000000f33337220 */ /* 0x080fe20000410000 */
[----:B------:R-:W0:Y:S01]  /*f400*/  MUFU.EX2 R18, R18 ;  /* 0x0000001200127308 */ /* 0x000e220000000800 */
        /* <DEDUP_REMOVED lines=18> */
[----:B------:R-:W-:Y:S01]  /*f530*/  BAR.SYNC.DEFER_BLOCKING 0xf, 0x100 ;  /* 0x03c4000000007b1d */ /* 0x000fe20000010000 */
[----:B------:R-:W-:Y:S01]  /*f540*/  FMUL.FTZ R82, R82, R15 ;  /* 0x0000000f52527220 */ /* 0x000fe20000410000 */
[----:B------:R-:W-:Y:S01]  /*f550*/  FADD.FTZ R3, R157, R3 ;  /* 0x000000039d037221 */ /* 0x000fe20000010000 */
[----:B------:R-:W-:Y:S01]  /*f560*/  F2FP.BF16.F32.PACK_AB R157, R182, R157 ;  /* 0x0000009db69d723e */ /* 0x000fe200000010ff */
[-C--:B------:R-:W-:Y:S01]  /*f570*/  FMUL.FTZ R83, R83, R15.reuse ;  /* 0x0000000f53537220 */ /* 0x080fe20000410000 */
[-C--:B------:R-:W-:Y:S01]  /*f580*/  FMUL.FTZ R86, R86, R15.reuse ;  /* 0x0000000f56567220 */ /* 0x080fe20000410000 */
[----:B------:R-:W0:Y:S01]  /*f590*/  MUFU.EX2 R207, R207 ;  /* 0x000000cf00cf7308 */ /* 0x000e220000000800 */
[----:B------:R-:W-:Y:S01]  /*f5a0*/  FADD.FTZ R3, R182, R3 ;  /* 0x00000003b6037221 */ /* 0x000fe20000010000 */
[-C--:B------:R-:W-:Y:S01]  /*f5b0*/  FMUL.FTZ R87, R87, R15.reuse ;  /* 0x0000000f57577220 */ /* 0x080fe20000410000 */
[-C--:B------:R-:W-:Y:S01]  /*f5c0*/  FMUL.FTZ R90, R90, R15.reuse ;  /* 0x0000000f5a5a7220 */ /* 0x080fe20000410000 */
[-C--:B------:R-:W-:Y:S01]  /*f5d0*/  FMUL.FTZ R91, R91, R15.reuse ;  /* 0x0000000f5b5b7220 */ /* 0x080fe20000410000 */
[----:B--2---:R-:W-:Y:S01]  /*f5e0*/  FADD.FTZ R3, R159, R3 ;  /* 0x000000039f037221 */ /* 0x004fe20000010000 */
        /* <DEDUP_REMOVED lines=11> */
[----:B0-----:R-:W-:Y:S01]  /*f6a0*/  FADD.FTZ R3, R207, R3 ;  /* 0x00000003cf037221 */ /* 0x001fe20000010000 */
[----:B------:R0:W-:Y:S01]  /*f6b0*/  STSM.16.M88.4 [R196+0x26800], R152 ;  /* 0x02680098c4007844 */ /* 0x0001e20000000200 */
[-C--:B------:R-:W-:Y:S01]  /*f6c0*/  FMUL.FTZ R107, R107, R15.reuse ;  /* 0x0000000f6b6b7220 */ /* 0x080fe20000410000 */
[-C--:B------:R-:W-:Y:S01]  /*f6d0*/  FMUL.FTZ R110, R110, R15.reuse ;  /* 0x0000000f6e6e7220 */ /* 0x080fe20000410000 */
[-C--:B------:R-:W-:Y:S01]  /*f6e0*/  FMUL.FTZ R111, R111, R15.reuse ;  /* 0x0000000f6f6f7220 */ /* 0x080fe20000410000 */
[----:B------:R0:W-:Y:S01]  /*f6f0*/  STSM.16.M88.4 [R197], R156 ;  /* 0x0000009cc5007844 */ /* 0x0001e20000000200 */
[----:B------:R-:W-:Y:S01]  /*f700*/  FMUL.FTZ R114, R114, R15 ;  /* 0x0000000f72727220 */ /* 0x000fe20000410000 */
[----:B------:R-:W4:Y:S01]  /*f710*/  MUFU.EX2 R178, R178 ;  /* 0x000000b200b27308 */ /* 0x000f220000000800 */
        /* <DEDUP_REMOVED lines=16> */
[C---:B----4-:R-:W-:Y:S01]  /*f820*/  FADD.FTZ R3, R178.reuse, R3 ;  /* 0x00000003b2037221 */ /* 0x050fe20000010000 */
[----:B------:R-:W-:Y:S01]  /*f830*/  F2FP.BF16.F32.PACK_AB R163, R178, R163 ;  /* 0x000000a3b2a3723e */ /* 0x000fe200000010ff */
[-C--:B------:R-:W-:Y:S01]  /*f840*/  FMUL.FTZ R138, R138, R15.reuse ;  /* 0x0000000f8a8a7220 */ /* 0x080fe20000410000 */
[-C--:B------:R-:W-:Y:S01]  /*f850*/  FMUL.FTZ R139, R139, R15.reuse ;  /* 0x0000000f8b8b7220 */ /* 0x080fe20000410000 */
[-C--:B------:R-:W-:Y:S01]  /*f860*/  FMUL.FTZ R142, R142, R15.reuse ;  /* 0x0000000f8e8e7220 */ /* 0x080fe20000410000 */
[-C--:B------:R-:W-:Y:S01]  /*f870*/  FMUL.FTZ R143, R143, R15.reuse ;  /* 0x0000000f8f8f7220 */ /* 0x080fe20000410000 */
[----:B------:R0:W-:Y:S01]  /*f880*/  STSM.16.M88.4 [R199], R160 ;  /* 0x000000a0c7007844 */ /* 0x0001e20000000200 */
[----:B------:R-:W4:Y:S01]  /*f890*/  MUFU.EX2 R167, R175 ;  /* 0x000000af00a77308 */ /* 0x000f220000000800 */
[----:B--2---:R-:W-:Y:S01]  /*f8a0*/  FADD.FTZ R3, R170, R3 ;  /* 0x00000003aa037221 */ /* 0x004fe20000010000 */
[-C--:B------:R-:W-:Y:S01]  /*f8b0*/  FMUL.FTZ R146, R146, R15.reuse ;  /* 0x0000000f92927220 */ /* 0x080fe20000410000 */
[-C--:B------:R-:W-:Y:S01]  /*f8c0*/  FMUL.FTZ R147, R147, R15.reuse ;  /* 0x0000000f93937220 */ /* 0x080fe20000410000 */
[-C--:B------:R-:W-:Y:S01]  /*f8d0*/  FMUL.FTZ R150, R150, R15.reuse ;  /* 0x0000000f96967220 */ /* 0x080fe20000410000 */
[----:B------:R-:W-:-:S03]  /*f8e0*/  FMUL.FTZ R151, R151, R15 ;  /* 0x0000000f97977220 */ /* 0x000fc60000410000 */
        /* <DEDUP_REMOVED lines=9> */
.L_x_2816:
[----:B------:R2:W3:Y:S01]  /*f980*/  SYNCS.PHASECHK.TRANS64.TRYWAIT P3, [R215+URZ+0x28c50], R216 ;  /* 0x028c50d8d70075a7 */ /* 0x0004e2000806017f */
[----:B------:R-:W-:Y:S05]  /*f990*/  @!P0 BRA `(.L_x_2817) ;  /* 0x0000000000048947 */ /* 0x000fea0003800000 */
[----:B------:R-:W-:Y:S01]  /*f9a0*/  BPT.TRAP 0x1 ;  /* 0x000000040000795c */ /* 0x000fe20000300000 */
.L_x_2817:
[----:B------:R-:W-:Y:S04]  /*f9b0*/  BSSY B2, `(.L_x_2818) ;  /* 0x0000004000027945 */ /* 0x000fe80003800000 */
[----:B---3--:R-:W-:Y:S05]  /*f9c0*/  @P3 BRA `(.L_x_2819) ;  /* 0x0000000000083947 */ /* 0x008fea0003800000 */
[----:B------:R-:W3:Y:S02]  /*f9d0*/  SYNCS.PHASECHK.TRANS64.TRYWAIT P3, [R215+URZ+0x28c50], R216 ;  /* 0x028c50d8d70075a7 */ /* 0x000ee4000806017f */
[----:B---3--:R-:W-:Y:S05]  /*f9e0*/  @!P3 BRA `(.L_x_2820) ;  /* 0x0000014c0080b947 */ /* 0x008fea0003800000 */
.L_x_2819:
[----:B------:R-:W-:Y:S05]  /*f9f0*/  BSYNC B2 ;  /* 0x0000000000027941 */ /* 0x000fea0003800000 */
.L_x_2818:
[----:B------:R-:W-:Y:S01]  /*fa00*/  IMAD R14, R214, 0x1000, R190 ;  /* 0x00001000d60e7824 */ /* 0x000fe200078e02be */
[----:B------:R-:W-:Y:S01]  /*fa10*/  WARPGROUP.ARRIVE ;  /* 0x00000000000079c5 */ /* 0x000fe20000000000 */
[----:B------:R-:W-:Y:S01]  /*fa20*/  IMAD.MOV.U32 R15, RZ, RZ, 0x40000040 ;  /* 0x40000040ff0f7424 */ /* 0x000fe200078e00ff */
[----:B------:R-:W-:Y:S01]  /*fa30*/  ISETP.GT.AND P3, PT, R12, R213, PT ;  /* 0x000000d50c00720c */ /* 0x000fe20003f64270 */
[----:B-123--:R-:W-:Y:S01]  /*fa40*/  @!P1 VIADD R215, R215, 0x28c60 ;  /* 0x00028c60d7d79836 */ /* 0x00efe20000000000 */
[----:B------:R-:W-:Y:S01]  /*fa50*/  R2UR UR6, R14 ;  /* 0x000000000e0672ca */ /* 0x000fe200000e0000 */
[----:B------:R-:W-:Y:S01]  /*fa60*/  VIADD R12, R12, 0xffffffff ;  /* 0xffffffff0c0c7836 */ /* 0x000fe20000000000 */
[----:B------:R-:W-:Y:S01]  /*fa70*/  R2UR UR7, R15 ;  /* 0x000000000f0772ca */ /* 0x000fe200000e0000 */
[----:B------:R-:W-:Y:S01]  /*fa80*/  IMAD.MOV.U32 R15, RZ, RZ, 0x40000040 ;  /* 0x40000040ff0f7424 */ /* 0x000fe200078e00ff */
[----:B------:R-:W-:Y:S01]  /*fa90*/  @!P1 PRMT R215, RZ, 0x654, R215 ;  /* 0x00000654ffd79816 */ /* 0x000fe200000000d7 */
[----:B------:R-:W-:-:S10]  /*faa0*/  IMAD.MOV.U32 R18, RZ, RZ, R214 ;  /* 0x000000ffff127224 */ /* 0x000fd400078e00d6 */
[----:B------:R-:W-:Y:S03]  /*fab0*/  HGMMA.64x256x16.F32.BF16 R24, R152, gdesc[UR4].tnspB, R24, gsb0 ;  /* 0x43e0000498187df0 */ /* 0x000fe60008001818 */
[----:B------:R-:W-:Y:S02]  /*fac0*/  WARPGROUP.DEPBAR.LE gsb0, 0x0 ;  /* 0x00008000000079c5 */ /* 0x000fe40000010000 */
[----:B0-----:R-:W-:Y:S01]  /*fad0*/  VIADD R152, R14, 0x80 ;  /* 0x000000800e987836 */ /* 0x001fe20000000000 */
[----:B------:R-:W-:Y:S01]  /*fae0*/  WARPGROUP.ARRIVE ;  /* 0x00000000000079c5 */ /* 0x000fe20000000000 */
[----:B------:R-:W-:-:S03]  /*faf0*/  IMAD.MOV.U32 R153, RZ, RZ, 0x40000040 ;  /* 0x40000040ff997424 */ /* 0x000fc600078e00ff */
[----:B------:R-:W-:Y:S01]  /*fb00*/  R2UR UR6, R152 ;  /* 0x00000000980672ca */ /* 0x000fe200000e0000 */
[C---:B------:R-:W-:Y:S01]  /*fb10*/  VIADD R152, R14.reuse, 0x100 ;  /* 0x000001000e987836 */ /* 0x040fe20000000000 */
[----:B------:R-:W-:Y:S01]  /*fb20*/  R2UR UR7, R153 ;  /* 0x00000000990772ca */ /* 0x000fe200000e0000 */
[----:B------:R-:W-:Y:S02]  /*fb30*/  IMAD.MOV.U32 R153, RZ, RZ, 0x40000040 ;  /* 0x40000040ff997424 */ /* 0x000fe400078e00ff */
[----:B------:R-:W-:-:S13]  /*fb40*/  VIADD R14, R14, 0x180 ;  /* 0x000001800e0e7836 */ /* 0x000fda0000000000 */
[----:B------:R-:W-:Y:S01]  /*fb50*/  HGMMA.64x256x16.F32.BF16 R24, R156, gdesc[UR4].tnspB, R24, gsb0 ;  /* 0x43e000049c187df0 */ /* 0x000fe20008001818 */
[----:B------:R-:W-:Y:S02]  /*fb60*/  R2UR UR6, R152 ;  /* 0x00000000980672ca */ /* 0x000fe400000e0000 */
[----:B------:R-:W-:Y:S01]  /*fb70*/  R2UR UR7, R153 ;  /* 0x00000000990772ca */ /* 0x000fe200000e0000 */
[----:B------:R-:W-:Y:S02]  /*fb80*/  WARPGROUP.DEPBAR.LE gsb0, 0x0 ;  /* 0x00008000000079c5 */ /* 0x000fe40000010000 */
[----:B------:R-:W-:-:S15]  /*fb90*/  WARPGROUP.ARRIVE ;  /* 0x00000000000079c5 */ /* 0x000fde0000000000 */
[----:B------:R-:W-:-:S07]  /*fba0*/  NOP ;  /* 0x0000000000007918 */ /* 0x000fce0000000000 */
[----:B------:R-:W-:Y:S01]  /*fbb0*/  HGMMA.64x256x16.F32.BF16 R24, R160, gdesc[UR4].tnspB, R24, gsb0 ;  /* 0x43e00004a0187df0 */ /* 0x000fe20008001818 */
[----:B------:R-:W-:Y:S01]  /*fbc0*/  R2UR UR6, R14 ;  /* 0x000000000e0672ca */ /* 0x000fe200000e0000 */
[----:B------:R-:W-:Y:S01]  /*fbd0*/  IMAD.MOV.U32 R14, RZ, RZ, R21 ;  /* 0x000000ffff0e7224 */ /* 0x000fe200078e0015 */
        /* <DEDUP_REMOVED lines=17> */
[----:B------:R-:W-:Y:S05]  /*fcf0*/  BSYNC B0 ;  /* 0x0000000000007941 */ /* 0x000fea0003800000 */
.L_x_2802:
[----:B------:R-:W-:Y:S02]  /*fd00*/  IMAD.MOV.U32 R15, RZ, RZ, R168 ;  /* 0x000000ffff0f7224 */ /* 0x000fe400078e00a8 */
[----:B------:R-:W-:Y:S02]  /*fd10*/  IMAD.MOV.U32 R14, RZ, RZ, R21 ;  /* 0x000000ffff0e7224 */ /* 0x000fe400078e0015 */
[----:B------:R-:W-:-:S07]  /*fd20*/  IMAD.MOV.U32 R18, RZ, RZ, R214 ;  /* 0x000000ffff127224 */ /* 0x000fce00078e00d6 */
.L_x_2801:
[----:B------:R-:W-:Y:S05]  /*fd30*/  BSYNC B1 ;  /* 0x0000000000017941 */ /* 0x000fea0003800000 */
.L_x_2800:
[----:B------:R-:W1:Y:S01]  /*fd40*/  LDC R21, c[0x0][0x448] ;  /* 0x00011200ff157b82 */ /* 0x000e620000000800 */
[----:B------:R-:W-:Y:S01]  /*fd50*/  VIADD R152, R192, 0x3f ;  /* 0x0000003fc0987836 */ /* 0x000fe20000000000 */
[----:B------:R-:W-:-:S06]  /*fd60*/  ULDC UR4, c[0x0][0x9dc] ;  /* 0x0002770000047ab9 */ /* 0x000fcc0000000800 */
[----:B------:R-:W2:Y:S01]  /*fd70*/  LDC R155, c[0x0][0x9e4] ;  /* 0x00027900ff9b7b82 */ /* 0x000ea20000000800 */
[----:B-1----:R-:W-:Y:S02]  /*fd80*/  ISETP.NE.AND P5, PT, R21, 0x1, PT ;  /* 0x000000011500780c */ /* 0x002fe40003fa5270 */
[----:B--2---:R-:W-:-:S11]  /*fd90*/  ISETP.GE.AND P6, PT, R155, 0x1, PT ;  /* 0x000000019b00780c */ /* 0x004fd60003fc6270 */
[----:B------:R-:W1:Y:S08]  /*fda0*/  @P5 LDC R153, c[0x0][0x44c] ;  /* 0x00011300ff995b82 */ /* 0x000e700000000800 */
[----:B------:R-:W2:Y:S01]  /*fdb0*/  @P5 LDC R21, c[0x0][0x450] ;  /* 0x00011400ff155b82 */ /* 0x000ea20000000800 */
[----:B-1----:R-:W-:-:S05]  /*fdc0*/  @P5 IMAD.HI.U32 R153, R152, R153, RZ ;  /* 0x0000009998995227 */ /* 0x002fca00078e00ff */
[----:B--2---:R-:W-:Y:S02]  /*fdd0*/  @P5 SHF.R.U32.HI R152, RZ, R21, R153 ;  /* 0x00000015ff985219 */ /* 0x004fe40000011699 */
[----:B------:R-:W-:-:S05]  /*fde0*/  IADD3 R21, R23, 0x1, -R22 ;  /* 0x0000000117157810 */ /* 0x000fca0007ffe816 */
[----:B------:R-:W-:-:S04]  /*fdf0*/  IMAD.IADD R152, R21, 0x1, R152 ;  /* 0x0000000115987824 */ /* 0x000fc800078e0298 */
[----:B------:R-:W-:Y:S01]  /*fe00*/  VIADD R21, R152, -UR4 ;  /* 0x8000000498157c36 */ /* 0x000fe20008000000 */
[----:B------:R-:W-:Y:S06]  /*fe10*/  @!P6 BRA `(.L_x_2822) ;  /* 0x000000000048e947 */ /* 0x000fec0003800000 */
[----:B------:R-:W-:Y:S01]  /*fe20*/  IMAD.MOV.U32 R154, RZ, RZ, R152 ;  /* 0x000000ffff9a7224 */ /* 0x000fe200078e0098 */
[----:B------:R-:W-:Y:S04]  /*fe30*/  BSSY B0, `(.L_x_2823) ;  /* 0x000000e000007945 */ /* 0x000fe80003800000 */
[----:B------:R-:W-:-:S13]  /*fe40*/  ISETP.GT.AND P2, PT, R154, -0x1, PT ;  /* 0xffffffff9a00780c */ /* 0x000fda0003f44270 */
[----:B------:R-:W-:Y:S05]  /*fe50*/  @P2 BRA `(.L_x_2824) ;  /* 0x00000000001c2947 */ /* 0x000fea0003800000 */
[----:B------:R-:W-:Y:S02]  /*fe60*/  ISETP.NE.AND P2, PT, R155, 0x1, PT ;  /* 0x000000019b00780c */ /* 0x000fe40003f45270 */
[----:B------:R-:W-:-:S11]  /*fe70*/  LOP3.LUT R154, RZ, R154, RZ, 0x33, !PT ;  /* 0x0000009aff9a7212 */ /* 0x000fd600078e33ff */
[----:B------:R-:W1:Y:S02]  /*fe80*/  @P2 LDC.64 R152, c[0x0][0x9e8] ;  /* 0x00027a00ff982b82 */ /* 0x000e640000000a00 */
[----:B-1----:R-:W-:-:S05]  /*fe90*/  @P2 IMAD.HI.U32 R152, R154, R152, RZ ;  /* 0x000000989a982227 */ /* 0x002fca00078e00ff */
[----:B------:R-:W-:-:S04]  /*fea0*/  @P2 SHF.R.U32.HI R154, RZ, R153, R152 ;  /* 0x00000099ff9a2219 */ /* 0x000fc80000011698 */
[----:B------:R-:W-:Y:S01]  /*feb0*/  LOP3.LUT R154, RZ, R154, RZ, 0x33, !PT ;  /* 0x0000009aff9a7212 */ /* 0x000fe200078e33ff */
[----:B------:R-:W-:Y:S06]  /*fec0*/  BRA `(.L_x_2825) ;  /* 0x0000000000107947 */ /* 0x000fec0003800000 */
.L_x_2824:
[----:B------:R-:W-:-:S13]  /*fed0*/  ISETP.NE.AND P2, PT, R155, 0x1, PT ;  /* 0x000000019b00780c */ /* 0x000fda0003f45270 */
[----:B------:R-:W1:Y:S02]  /*fee0*/  @P2 LDC.64 R152, c[0x0][0x9e8] ;  /* 0x00027a00ff982b82 */ /* 0x000e640000000a00 */
[----:B-1----:R-:W-:-:S05]  /*fef0*/  @P2 IMAD.HI.U32 R152, R154, R152, RZ ;  /* 0x000000989a982227 */ /* 0x002fca00078e00ff */
[----:B------:R-:W-:-:S07]  /*ff00*/  @P2 SHF.R.U32.HI R154, RZ, R153, R152 ;  /* 0x00000099ff9a2219 */ /* 0x000fce0000011698 */
.L_x_2825:
[----:B------:R-:W-:Y:S05]  /*ff10*/  BSYNC B0 ;  /* 0x0000000000007941 */ /* 0x000fea0003800000 */
.L_x_2823:
[----:B------:R-:W-:-:S05]  /*ff20*/  IMAD R154, R154, R155, RZ ;  /* 0x0000009b9a9a7224 */ /* 0x000fca00078e02ff */
[----:B------:R-:W-:-:S07]  /*ff30*/  VIMNMX R21, R21, R154, !PT ;  /* 0x0000009a15157248 */ /* 0x000fce0007fe0100 */
.L_x_2822:
[----:B------:R-:W-:Y:S01]  /*ff40*/  VIADD R21, R21, 0x3f ;  /* 0x0000003f15157836 */ /* 0x000fe20000000000 */
[----:B------:R-:W-:Y:S04]  /*ff50*/  BSSY B0, `(.L_x_2826) ;  /* 0x00001ed000007945 */ /* 0x000fe80003800000 */
[----:B------:R-:W-:-:S04]  /*ff60*/  SHF.R.S32.HI R152, RZ, 0x1f, R21 ;  /* 0x0000001fff987819 */ /* 0x000fc80000011415 */
[----:B------:R-:W-:-:S04]  /*ff70*/  LEA.HI R152, R152, R21, RZ, 0x6 ;  /* 0x0000001598987211 */ /* 0x000fc800078f30ff */
[----:B------:R-:W-:-:S04]  /*ff80*/  SHF.R.S32.HI R21, RZ, 0x6, R152 ;  /* 0x00000006ff157819 */ /* 0x000fc80000011498 */
[----:B------:R-:W-:-:S04]  /*ff90*/  VIMNMX R21, R202, R21, !PT ;  /* 0x00000015ca157248 */ /* 0x000fc80007fe0100 */
[----:B------:R-:W-:-:S13]  /*ffa0*/  ISETP.GE.AND P2, PT, R12, R21, PT ;  /* 0x000000150c00720c */ /* 0x000fda0003f46270 */
[----:B------:R-:W-:Y:S05]  /*ffb0*/  @!P2 BRA `(.L_x_2827) ;  /* 0x0000001c0098a947 */ /* 0x000fea0003800000 */
[----:B------:R-:W-:Y:S01]  /*ffc0*/  BSSY B1, `(.L_x_2828) ;  /* 0x00001e4000017945 */ /* 0x000fe20003800000 */
[----:B------:R-:W-:Y:S02]  /*ffd0*/  IMAD.MOV.U32 R213, RZ, RZ, R15 ;  /* 0x000000ffffd57224 */ /* 0x000fe400078e000f */
[----:B------:R-:W-:Y:S02]  /*ffe0*/  IMAD.MOV.U32 R214, RZ, RZ, R14 ;  /* 0x000000ffffd67224 */ /* 0x000fe400078e000e */
[----:B------:R-:W-:Y:S02]  /*fff0*/  IMAD.MOV.U32 R206, RZ, RZ, R12 ;  /* 0x000000ffffce7224 */ /* 0x000fe400078e000c */
[----:B0-----:R-:W-:-:S07]  /*10000*/  IMAD.MOV.U32 R215, RZ, RZ, R18 ;  /* 0x000000ffffd77224 */ /* 0x001fce00078e0012 */
.L_x_2839:
        /* <DEDUP_REMOVED lines=8> */
[----:B------:R-:W-:Y:S06]  /*10090*/  @!P0 BRA `(.L_x_2829) ;  /* 0x0000000000048947 */ /* 0x000fec0003800000 */
[----:B------:R-:W-:Y:S01]  /*100a0*/  BPT.TRAP 0x1 ;  /* 0x000000040000795c */ /* 0x000fe20000300000 */
.L_x_2829:
[----:B------:R-:W-:Y:S01]  /*100b0*/  IMAD R12, R18, 0x8, R2 ;  /* 0x00000008120c7824 */ /* 0x000fe200078e0202 */
[----:B------:R-:W-:-:S04]  /*100c0*/  SHF.L.U32 R207, R19, 0x1f, RZ ;  /* 0x0000001f13cf7819 */ /* 0x000fc800000006ff */
[----:B------:R0:W1:Y:S01]  /*100d0*/  SYNCS.PHASECHK.TRANS64.TRYWAIT P3, [R12+URZ+0x28c30], R207 ;  /* 0x028c30cf0c0075a7 */ /* 0x000062000806017f */
[----:B------:R-:W-:Y:S05]  /*100e0*/  @!P0 BRA `(.L_x_2830) ;  /* 0x0000000000048947 */ /* 0x000fea0003800000 */
[----:B------:R-:W-:Y:S01]  /*100f0*/  BPT.TRAP 0x1 ;  /* 0x000000040000795c */ /* 0x000fe20000300000 */
.L_x_2830:
[----:B------:R-:W-:Y:S01]  /*10100*/  BSSY B2, `(.L_x_2831) ;  /* 0x0000006000027945 */ /* 0x000fe20003800000 */
[----:B------:R-:W-:Y:S02]  /*10110*/  IMAD R154, R18, 0x200, R13 ;  /* 0x00000200129a7824 */ /* 0x000fe400078e020d */
[----:B------:R-:W-:Y:S01]  /*10120*/  IMAD.MOV.U32 R155, RZ, RZ, 0x40000040 ;  /* 0x40000040ff9b7424 */ /* 0x000fe200078e00ff */
[----:B-1----:R-:W-:Y:S06]  /*10130*/  @P3 BRA `(.L_x_2832) ;  /* 0x0000000000083947 */ /* 0x002fec0003800000 */
[----:B------:R-:W1:Y:S02]  /*10140*/  SYNCS.PHASECHK.TRANS64.TRYWAIT P3, [R12+URZ+0x28c30], R207 ;  /* 0x028c30cf0c0075a7 */ /* 0x000e64000806017f */
[----:B-1----:R-:W-:Y:S05]  /*10150*/  @!P3 BRA `(.L_x_2833) ;  /* 0x0000014400b8b947 */ /* 0x002fea0003800000 */
.L_x_2832:
[----:B------:R-:W-:Y:S05]  /*10160*/  BSYNC B2 ;  /* 0x0000000000027941 */ /* 0x000fea0003800000 */
.L_x_2831:
[C---:B------:R-:W-:Y:S01]  /*10170*/  R2UR UR6, R154.reuse ;  /* 0x000000009a0672ca */ /* 0x040fe200000e0000 */
[C---:B------:R-:W-:Y:S01]  /*10180*/  VIADD R152, R154.reuse, 0x2 ;  /* 0x000000029a987836 */ /* 0x040fe20000000000 */
[----:B------:R-:W-:Y:S01]  /*10190*/  R2UR UR7, R155 ;  /* 0x000000009b0772ca */ /* 0x000fe200000e0000 */
[----:B------:R-:W-:Y:S01]  /*101a0*/  VIADD R14, R154, 0x4 ;  /* 0x000000049a0e7836 */ /* 0x000fe20000000000 */
[----:B------:R-:W-:Y:S01]  /*101b0*/  R2UR UR4, R4 ;  /* 0x00000000040472ca */ /* 0x000fe200000e0000 */
[----:B------:R-:W-:Y:S01]  /*101c0*/  VIADD R154, R154, 0x6 ;  /* 0x000000069a9a7836 */ /* 0x000fe20000000000 */
[----:B------:R-:W-:Y:S01]  /*101d0*/  R2UR UR5, R5 ;  /* 0x00000000050572ca */ /* 0x000fe200000e0000 */
[----:B------:R-:W-:Y:S01]  /*101e0*/  IMAD.MOV.U32 R153, RZ, RZ, 0x40000040 ;  /* 0x40000040ff997424 */ /* 0x000fe200078e00ff */
        /* <DEDUP_REMOVED lines=11> */
[----:B------:R-:W-:Y:S01]  /*102a0*/  R2UR UR15, R15 ;  /* 0x000000000f0f72ca */ /* 0x000fe200000e0000 */
[----:B------:R-:W-:Y:S01]  /*102b0*/  ULDC UR4, c[0x0][0x9d8] ;  /* 0x0002760000047ab9 */ /* 0x000fe20000000800 */
[----:B------:R-:W-:Y:S01]  /*102c0*/  R2UR UR12, R8 ;  /* 0x00000000080c72ca */ /* 0x000fe200000e0000 */
[----:B------:R-:W-:Y:S01]  /*102d0*/  ULDC UR5, c[0x0][0x988] ;  /* 0x0002620000057ab9 */ /* 0x000fe20000000800 */
[----:B------:R-:W-:-:S02]  /*102e0*/  R2UR UR13, R9 ;  /* 0x00000000090d72ca */ /* 0x000fc400000e0000 */
[----:B------:R-:W-:Y:S02]  /*102f0*/  R2UR UR16, R6 ;  /* 0x00000000061072ca */ /* 0x000fe400000e0000 */
[----:B------:R-:W-:Y:S02]  /*10300*/  R2UR UR17, R7 ;  /* 0x00000000071172ca */ /* 0x000fe400000e0000 */
[----:B------:R-:W-:-:S13]  /*10310*/  ISETP.NE.AND P3, PT, R194, RZ, PT ;  /* 0x000000ffc200720c */ /* 0x000fda0003f65270 */
[----:B------:R-:W-:-:S04]  /*10320*/  @!P3 IMAD R215, R215, 0x40, R191 ;  /* 0x00000040d7d7b824 */ /* 0x000fc800078e02bf */
[----:B------:R-:W-:Y:S01]  /*10330*/  @!P3 IMAD R215, R215, 0x4, R2 ;  /* 0x00000004d7d7b824 */ /* 0x000fe200078e0202 */
        /* <DEDUP_REMOVED lines=41> */
[----:B---3--:R-:W-:Y:S01]  /*105d0*/  FMNMX.FTZ R14, R152, R14, !PT ;  /* 0x0000000e980e7209 */ /* 0x008fe20007810000 */
[----:B------:R-:W-:Y:S01]  /*105e0*/  FMUL.FTZ R175, R175, UR4 ;  /* 0x00000004afaf7c20 */ /* 0x000fe20008410000 */
[----:B------:R-:W-:Y:S01]  /*105f0*/  FMUL.FTZ R178, R178, UR4 ;  /* 0x00000004b2b27c20 */ /* 0x000fe20008410000 */
[----:B------:R-:W-:Y:S01]  /*10600*/  FMUL.FTZ R179, R179, UR4 ;  /* 0x00000004b3b37c20 */ /* 0x000fe20008410000 */
[----:B------:R-:W-:Y:S01]  /*10610*/  FMUL.FTZ R182, R182, UR4 ;  /* 0x00000004b6b67c20 */ /* 0x000fe20008410000 */
[----:B------:R-:W-:-:S02]  /*10620*/  FMUL.FTZ R183, R183, UR4 ;  /* 0x00000004b7b77c20 */ /* 0x000fc40008410000 */
        /* <DEDUP_REMOVED lines=36> */
[----:B------:R-:W-:Y:S08]  /*10870*/  MUFU.TANH R171, R171 ;  /* 0x000000ab00ab7308 */ /* 0x000ff00000002400 */
[----:B------:R-:W-:Y:S01]  /*10880*/  MUFU.TANH R174, R174 ;  /* 0x000000ae00ae7308 */ /* 0x000fe20000002400 */
[----:B--2---:R-:W-:Y:S01]  /*10890*/  FMNMX.FTZ R14, R14, R20, !PT ;  /* 0x000000140e0e7209 */ /* 0x004fe20007810000 */
[----:B------:R-:W-:-:S04]  /*108a0*/  IMAD.U32 R20, RZ, RZ, UR5 ;  /* 0x00000005ff147e24 */ /* 0x000fc8000f8e00ff */
[C---:B------:R-:W-:Y:S01]  /*108b0*/  FADD.FTZ R214, -R14.reuse, R214 ;  /* 0x000000d60ed67221 */ /* 0x040fe20000010100 */
[-C--:B------:R-:W-:Y:S01]  /*108c0*/  FMUL.FTZ R181, R14, R20.reuse ;  /* 0x000000140eb57220 */ /* 0x080fe20000410000 */
[----:B------:R-:W-:Y:S02]  /*108d0*/  MUFU.TANH R175, R175 ;  /* 0x000000af00af7308 */ /* 0x000fe40000002400 */
[-C--:B------:R-:W-:Y:S01]  /*108e0*/  FMUL.FTZ R214, R214, R20.reuse ;  /* 0x00000014d6d67220 */ /* 0x080fe20000410000 */
        /* <DEDUP_REMOVED lines=10> */
[-CC-:B------:R-:W-:Y:S01]  /*10990*/  FFMA.FTZ R168, R168, R20.reuse, -R181.reuse ;  /* 0x00000014a8a87223 */ /* 0x180fe200000108b5 */
[-CC-:B------:R-:W-:Y:S01]  /*109a0*/  FFMA.FTZ R169, R169, R20.reuse, -R181.reuse ;  /* 0x00000014a9a97223 */ /* 0x180fe200000108b5 */
[-CC-:B------:R-:W-:Y:S01]  /*109b0*/  FFMA.FTZ R172, R172, R20.reuse, -R181.reuse ;  /* 0x00000014acac7223 */ /* 0x180fe200000108b5 */
[----:B------:R-:W3:Y:S01]  /*109c0*/  MUFU.EX2 R15, R15 ;  /* 0x0000000f000f7308 */ /* 0x000ee20000000800 */
[-CC-:B------:R-:W-:Y:S01]  /*109d0*/  FFMA.FTZ R173, R173, R20.reuse, -R181.reuse ;  /* 0x00000014adad7223 */ /* 0x180fe200000108b5 */
[-CC-:B------:R-:W-:Y:S01]  /*109e0*/  FFMA.FTZ R176, R176, R20.reuse, -R181.reuse ;  /* 0x00000014b0b07223 */ /* 0x180fe200000108b5 */
[-CC-:B------:R-:W-:Y:S01]  /*109f0*/  FFMA.FTZ R177, R177, R20.reuse, -R181.reuse ;  /* 0x00000014b1b17223 */ /* 0x180fe200000108b5 */
[----:B------:R-:W-:-:S04]  /*10a00*/  FFMA.FTZ R180, R180, R20, -R181 ;  /* 0x00000014b4b47223 */ /* 0x000fc800000108b5 */
[----:B------:R-:W4:Y:S01]  /*10a10*/  MUFU.EX2 R152, R152 ;  /* 0x0000009800987308 */ /* 0x000f220000000800 */
[-C--:B--2---:R-:W-:Y:S01]  /*10a20*/  FMUL.FTZ R24, R24, R214.reuse ;  /* 0x000000d618187220 */ /* 0x084fe20000410000 */
[-C--:B------:R-:W-:Y:S01]  /*10a30*/  FMUL.FTZ R25, R25, R214.reuse ;  /* 0x000000d619197220 */ /* 0x080fe20000410000 */
[-C--:B------:R-:W-:Y:S01]  /*10a40*/  FMUL.FTZ R28, R28, R214.reuse ;  /* 0x000000d61c1c7220 */ /* 0x080fe20000410000 */
[-C--:B------:R-:W-:Y:S01]  /*10a50*/  FMUL.FTZ R29, R29, R214.reuse ;  /* 0x000000d61d1d7220 */ /* 0x080fe20000410000 */
[-C--:B------:R-:W-:Y:S01]  /*10a60*/  FMUL.FTZ R32, R32, R214.reuse ;  /* 0x000000d620207220 */ /* 0x080fe20000410000 */
[-C--:B------:R-:W-:Y:S01]  /*10a70*/  FMUL.FTZ R33, R33, R214.reuse ;  /* 0x000000d621217220 */ /* 0x080fe20000410000 */
[----:B------:R-:W-:Y:S01]  /*10a80*/  FMUL.FTZ R36, R36, R214 ;  /* 0x000000d624247220 */ /* 0x000fe20000410000 */
[----:B------:R-:W-:Y:S01]  /*10a90*/  MUFU.TANH R178, R178 ;  /* 0x000000b200b27308 */ /* 0x000fe20000002400 */
[----:B---3--:R-:W-:Y:S01]  /*10aa0*/  FFMA.FTZ R181, R214, R0, R15 ;  /* 0x00000000d6b57223 */ /* 0x008fe2000001000f */
[-C--:B------:R-:W-:Y:S01]  /*10ab0*/  FMUL.FTZ R37, R37, R214.reuse ;  /* 0x000000d625257220 */ /* 0x080fe20000410000 */
[-C--:B------:R-:W-:Y:S01]  /*10ac0*/  FMUL.FTZ R40, R40, R214.reuse ;  /* 0x000000d628287220 */ /* 0x080fe20000410000 */
[-C--:B------:R-:W-:Y:S01]  /*10ad0*/  FMUL.FTZ R41, R41, R214.reuse ;  /* 0x000000d629297220 */ /* 0x080fe20000410000 */
[-C--:B------:R-:W-:Y:S01]  /*10ae0*/  FMUL.FTZ R44, R44, R214.reuse ;  /* 0x000000d62c2c7220 */ /* 0x080fe20000410000 */
[-C--:B------:R-:W-:Y:S01]  /*10af0*/  FMUL.FTZ R45, R45, R214.reuse ;  /* 0x000000d62d2d7220 */ /* 0x080fe20000410000 */
[-C--:B------:R-:W-:Y:S01]  /*10b00*/  FMUL.FTZ R48, R48, R214.reuse ;  /* 0x000000d630307220 */ /* 0x080fe20000410000 */
[----:B------:R4:W2:Y:S01]  /*10b10*/  MUFU.TANH R0, R166 ;  /* 0x000000a600007308 */ /* 0x0008a20000002400 */
[-C--:B------:R-:W-:Y:S01]  /*10b20*/  FMUL.FTZ R49, R49, R214.reuse ;  /* 0x000000d631317220 */ /* 0x080fe20000410000 */
[-C--:B------:R-:W-:Y:S01]  /*10b30*/  FMUL.FTZ R52, R52, R214.reuse ;  /* 0x000000d634347220 */ /* 0x080fe20000410000 */
[-C--:B------:R-:W-:Y:S01]  /*10b40*/  FMUL.FTZ R53, R53, R214.reuse ;  /* 0x000000d635357220 */ /* 0x080fe20000410000 */
[-C--:B------:R-:W-:Y:S01]  /*10b50*/  FMUL.FTZ R56, R56, R214.reuse ;  /* 0x000000d638387220 */ /* 0x080fe20000410000 */
[-C--:B------:R-:W-:Y:S01]  /*10b60*/  FMUL.FTZ R57, R57, R214.reuse ;  /* 0x000000d639397220 */ /* 0x080fe20000410000 */
[-C--:B------:R-:W-:Y:S01]  /*10b70*/  FMUL.FTZ R60, R60, R214.reuse ;  /* 0x000000d63c3c7220 */ /* 0x080fe20000410000 */
[----:B------:R-:W-:Y:S01]  /*10b80*/  FMUL.FTZ R61, R61, R214 ;  /* 0x000000d63d3d7220 */ /* 0x000fe20000410000 */
[----:B------:R-:W-:Y:S01]  /*10b90*/  MUFU.TANH R179, R179 ;  /* 0x000000b300b37308 */ /* 0x000fe20000002400 */
[C---:B----4-:R-:W-:Y:S01]  /*10ba0*/  FADD.FTZ R166, R152.reuse, R181 ;  /* 0x000000b598a67221 */ /* 0x050fe20000010000 */
[----:B------:R-:W-:Y:S01]  /*10bb0*/  F2FP.BF16.F32.PACK_AB R152, R152, R15 ;  /* 0x0000000f9898723e */ /* 0x000fe200000010ff */
[----:B------:R-:W-:-:S02]  /*10bc0*/  @!P1 VIADD R15, R12, 0x28c40 ;  /* 0x00028c400c0f9836 */ /* 0x000fc40000000000 */
[----:B------:R-:W-:Y:S01]  /*10bd0*/  FMUL.FTZ R181, R170, UR4 ;  /* 0x00000004aab57c20 */ /* 0x000fe20008410000 */
[-C--:B------:R-:W-:Y:S01]  /*10be0*/  FMUL.FTZ R64, R64, R214.reuse ;  /* 0x000000d640407220 */ /* 0x080fe20000410000 */
[-C--:B------:R-:W-:Y:S01]  /*10bf0*/  FMUL.FTZ R65, R65, R214.reuse ;  /* 0x000000d641417220 */ /* 0x080fe20000410000 */
[-C--:B------:R-:W-:Y:S01]  /*10c00*/  FMUL.FTZ R68, R68, R214.reuse ;  /* 0x000000d644447220 */ /* 0x080fe20000410000 */
[----:B------:R-:W-:Y:S01]  /*10c10*/  @!P1 PRMT R15, RZ, 0x654, R15 ;  /* 0x00000654ff0f9816 */ /* 0x000fe2000000000f */
[----:B------:R-:W-:Y:S01]  /*10c20*/  MUFU.TANH R182, R182 ;  /* 0x000000b600b67308 */ /* 0x000fe20000002400 */
[-C--:B------:R-:W-:Y:S01]  /*10c30*/  FMUL.FTZ R69, R69, R214.reuse ;  /* 0x000000d645457220 */ /* 0x080fe20000410000 */
[-C--:B------:R-:W-:Y:S01]  /*10c40*/  FMUL.FTZ R72, R72, R214.reuse ;  /* 0x000000d648487220 */ /* 0x080fe20000410000 */
[----:B------:R3:W-:Y:S01]  /*10c50*/  @!P1 SYNCS.ARRIVE.TRANS64.RED.A1T0 RZ, [R15+URZ], RZ ;  /* 0x000000ff0fff99a7 */ /* 0x0007e2000810043f */
[-C--:B------:R-:W-:Y:S01]  /*10c60*/  FMUL.FTZ R73, R73, R214.reuse ;  /* 0x000000d649497220 */ /* 0x080fe20000410000 */
[-C--:B------:R-:W-:Y:S01]  /*10c70*/  FMUL.FTZ R76, R76, R214.reuse ;  /* 0x000000d64c4c7220 */ /* 0x080fe20000410000 */
[-C--:B------:R-:W-:Y:S01]  /*10c80*/  FMUL.FTZ R77, R77, R214.reuse ;  /* 0x000000d64d4d7220 */ /* 0x080fe20000410000 */
[-C--:B------:R-:W-:Y:S01]  /*10c90*/  FMUL.FTZ R80, R80, R214.reuse ;  /* 0x000000d650507220 */ /* 0x080fe20000410000 */
[----:B------:R-:W4:Y:S01]  /*10ca0*/  MUFU.TANH R181, R181 ;  /* 0x000000b500b57308 */ /* 0x000f220000002400 */
[-C--:B------:R-:W-:Y:S01]  /*10cb0*/  FMUL.FTZ R81, R81, R214.reuse ;  /* 0x000000d651517220 */ /* 0x080fe20000410000 */
[-C--:B------:R-:W-:Y:S01]  /*10cc0*/  FMUL.FTZ R84, R84, R214.reuse ;  /* 0x000000d654547220 */ /* 0x080fe20000410000 */
[----:B---3--:R-:W-:Y:S01]  /*10cd0*/  FMNMX.FTZ R15, R154, R213, !PT ;  /* 0x000000d59a0f7209 */ /* 0x008fe20007810000 */
[-C--:B------:R-:W-:Y:S01]  /*10ce0*/  FMUL.FTZ R85, R85, R214.reuse ;  /* 0x000000d655557220 */ /* 0x080fe20000410000 */
[-C--:B------:R-:W-:Y:S01]  /*10cf0*/  FMUL.FTZ R88, R88, R214.reuse ;  /* 0x000000d658587220 */ /* 0x080fe20000410000 */
[-C--:B------:R-:W-:Y:S01]  /*10d00*/  FMUL.FTZ R89, R89, R214.reuse ;  /* 0x000000d659597220 */ /* 0x080fe20000410000 */
[----:B------:R-:W-:Y:S01]  /*10d10*/  FMNMX.FTZ R15, R155, R15, !PT ;  /* 0x0000000f9b0f7209 */ /* 0x000fe20007810000 */
[----:B------:R-:W-:Y:S01]  /*10d20*/  MUFU.TANH R183, R183 ;  /* 0x000000b700b77308 */ /* 0x000fe20000002400 */
[-C--:B------:R-:W-:Y:S01]  /*10d30*/  FMUL.FTZ R92, R92, R214.reuse ;  /* 0x000000d65c5c7220 */ /* 0x080fe20000410000 */
[-C--:B------:R-:W-:Y:S01]  /*10d40*/  FMUL.FTZ R93, R93, R214.reuse ;  /* 0x000000d65d5d7220 */ /* 0x080fe20000410000 */
[----:B------:R-:W-:Y:S01]  /*10d50*/  FMNMX.FTZ R15, R158, R15, !PT ;  /* 0x0000000f9e0f7209 */ /* 0x000fe20007810000 */
[-C--:B------:R-:W-:Y:S01]  /*10d60*/  FMUL.FTZ R96, R96, R214.reuse ;  /* 0x000000d660607220 */ /* 0x080fe20000410000 */
[-C--:B------:R-:W-:Y:S01]  /*10d70*/  FMUL.FTZ R97, R97, R214.reuse ;  /* 0x000000d661617220 */ /* 0x080fe20000410000 */
[-C--:B------:R-:W-:Y:S01]  /*10d80*/  FMUL.FTZ R100, R100, R214.reuse ;  /* 0x000000d664647220 */ /* 0x080fe20000410000 */
[----:B------:R-:W-:Y:S01]  /*10d90*/  FMNMX.FTZ R15, R159, R15, !PT ;  /* 0x0000000f9f0f7209 */ /* 0x000fe20007810000 */
[----:B------:R-:W3:Y:S01]  /*10da0*/  MUFU.EX2 R153, R153 ;  /* 0x0000009900997308 */ /* 0x000ee20000000800 */
[-C--:B------:R-:W-:Y:S01]  /*10db0*/  FMUL.FTZ R101, R101, R214.reuse ;  /* 0x000000d665657220 */ /* 0x080fe20000410000 */
[-C--:B------:R-:W-:Y:S01]  /*10dc0*/  FMUL.FTZ R104, R104, R214.reuse ;  /* 0x000000d668687220 */ /* 0x080fe20000410000 */
[----:B------:R-:W-:Y:S01]  /*10dd0*/  FMNMX.FTZ R15, R162, R15, !PT ;  /* 0x0000000fa20f7209 */ /* 0x000fe20007810000 */
[-C--:B------:R-:W-:Y:S01]  /*10de0*/  FMUL.FTZ R105, R105, R214.reuse ;  /* 0x000000d669697220 */ /* 0x080fe20000410000 */
[-C--:B------:R-:W-:Y:S01]  /*10df0*/  FMUL.FTZ R108, R108, R214.reuse ;  /* 0x000000d66c6c7220 */ /* 0x080fe20000410000 */
[-C--:B------:R-:W-:Y:S01]  /*10e00*/  FMUL.FTZ R109, R109, R214.reuse ;  /* 0x000000d66d6d7220 */ /* 0x080fe20000410000 */
[----:B------:R-:W-:Y:S01]  /*10e10*/  FMNMX.FTZ R15, R163, R15, !PT ;  /* 0x0000000fa30f7209 */ /* 0x000fe20007810000 */
[----:B------:R-:W5:Y:S01]  /*10e20*/  MUFU.EX2 R156, R156 ;  /* 0x0000009c009c7308 */ /* 0x000f620000000800 */
[-C--:B------:R-:W-:Y:S01]  /*10e30*/  FMUL.FTZ R112, R112, R214.reuse ;  /* 0x000000d670707220 */ /* 0x080fe20000410000 */
[-C--:B------:R-:W-:Y:S01]  /*10e40*/  FMUL.FTZ R113, R113, R214.reuse ;  /* 0x000000d671717220 */ /* 0x080fe20000410000 */
[----:B--2---:R-:W-:Y:S01]  /*10e50*/  FMNMX.FTZ R15, R0, R15, !PT ;  /* 0x0000000f000f7209 */ /* 0x004fe20007810000 */
[-C--:B------:R-:W-:Y:S01]  /*10e60*/  FMUL.FTZ R116, R116, R214.reuse ;  /* 0x000000d674747220 */ /* 0x080fe20000410000 */
[-C--:B------:R-:W-:Y:S01]  /*10e70*/  FMUL.FTZ R117, R117, R214.reuse ;  /* 0x000000d675757220 */ /* 0x080fe20000410000 */
[-C--:B------:R-:W-:Y:S01]  /*10e80*/  FMUL.FTZ R120, R120, R214.reuse ;  /* 0x000000d678787220 */ /* 0x080fe20000410000 */
[----:B------:R-:W-:Y:S01]  /*10e90*/  FMNMX.FTZ R15, R167, R15, !PT ;  /* 0x0000000fa70f7209 */ /* 0x000fe20007810000 */
[----:B------:R-:W2:Y:S01]  /*10ea0*/  MUFU.EX2 R157, R157 ;  /* 0x0000009d009d7308 */ /* 0x000ea20000000800 */
[-C--:B------:R-:W-:Y:S01]  /*10eb0*/  FMUL.FTZ R121, R121, R214.reuse ;  /* 0x000000d679797220 */ /* 0x080fe20000410000 */
[-C--:B------:R-:W-:Y:S01]  /*10ec0*/  FMUL.FTZ R124, R124, R214.reuse ;  /* 0x000000d67c7c7220 */ /* 0x080fe20000410000 */
[----:B----4-:R-:W-:Y:S01]  /*10ed0*/  FMNMX.FTZ R15, R181, R15, !PT ;  /* 0x0000000fb50f7209 */ /* 0x010fe20007810000 */
[-C--:B------:R-:W-:Y:S01]  /*10ee0*/  FMUL.FTZ R125, R125, R214.reuse ;  /* 0x000000d67d7d7220 */ /* 0x080fe20000410000 */
[-C--:B------:R-:W-:Y:S01]  /*10ef0*/  FMUL.FTZ R128, R128, R214.reuse ;  /* 0x000000d680807220 */ /* 0x080fe20000410000 */
[-C--:B------:R-:W-:Y:S01]  /*10f00*/  FMUL.FTZ R129, R129, R214.reuse ;  /* 0x000000d681817220 */ /* 0x080fe20000410000 */
[----:B------:R-:W-:Y:S01]  /*10f10*/  FMNMX.FTZ R15, R171, R15, !PT ;  /* 0x0000000fab0f7209 */ /* 0x000fe20007810000 */
        /* <DEDUP_REMOVED lines=12> */
[----:B------:R-:W-:Y:S01]  /*10fe0*/  FMUL.FTZ R149, R149, R214 ;  /* 0x000000d695957220 */ /* 0x000fe20000410000 */
[----:B------:R-:W-:Y:S01]  /*10ff0*/  @!P3 STS [R215+0x28800], R214 ;  /* 0x028800d6d700b388 */ /* 0x000fe20000000800 */
[----:B------:R-:W4:Y:S01]  /*11000*/  MUFU.EX2 R160, R160 ;  /* 0x000000a000a07308 */ /* 0x000f220000000800 */
[----:B------:R-:W-:Y:S01]  /*11010*/  FMNMX.FTZ R15, R179, R15, !PT ;  /* 0x0000000fb30f7209 */ /* 0x000fe20007810000 */
[----:B---3--:R-:W-:-:S03]  /*11020*/  FADD.FTZ R166, R153, R166 ;  /* 0x000000a699a67221 */ /* 0x008fc60000010000 */
[----:B------:R-:W-:Y:S01]  /*11030*/  FMNMX.FTZ R15, R182, R15, !PT ;  /* 0x0000000fb60f7209 */ /* 0x000fe20007810000 */
[----:B-----5:R-:W-:Y:S02]  /*11040*/  FADD.FTZ R166, R156, R166 ;  /* 0x000000a69ca67221 */ /* 0x020fe40000010000 */
[----:B------:R-:W3:Y:S01]  /*11050*/  MUFU.EX2 R161, R161 ;  /* 0x000000a100a17308 */ /* 0x000ee20000000800 */
[----:B------:R-:W-:Y:S01]  /*11060*/  FMNMX.FTZ R15, R183, R15, !PT ;  /* 0x0000000fb70f7209 */ /* 0x000fe20007810000 */
[----:B--2---:R-:W-:-:S04]  /*11070*/  FADD.FTZ R166, R157, R166 ;  /* 0x000000a69da67221 */ /* 0x004fc80000010000 */
[----:B------:R-:W2:Y:S02]  /*11080*/  SHFL.BFLY PT, R170, R15, 0x2, 0x1f ;  /* 0x0c401f000faa7f89 */ /* 0x000ea400000e0000 */
[----:B------:R-:W5:Y:S01]  /*11090*/  MUFU.EX2 R164, R164 ;  /* 0x000000a400a47308 */ /* 0x000f620000000800 */
[----:B----4-:R-:W-:-:S07]  /*110a0*/  FADD.FTZ R166, R160, R166 ;  /* 0x000000a6a0a67221 */ /* 0x010fce0000010000 */
[----:B------:R-:W4:Y:S01]  /*110b0*/  MUFU.EX2 R165, R165 ;  /* 0x000000a500a57308 */ /* 0x000f220000000800 */
[----:B---3--:R-:W-:-:S07]  /*110c0*/  FADD.FTZ R166, R161, R166 ;  /* 0x000000a6a1a67221 */ /* 0x008fce0000010000 */
[----:B------:R-:W3:Y:S01]  /*110d0*/  MUFU.EX2 R168, R168 ;  /* 0x000000a800a87308 */ /* 0x000ee20000000800 */
[----:B-----5:R-:W-:Y:S01]  /*110e0*/  FADD.FTZ R166, R164, R166 ;  /* 0x000000a6a4a67221 */ /* 0x020fe20000010000 */
[----:B--2---:R-:W-:-:S06]  /*110f0*/  FMNMX.FTZ R15, R15, R170, !PT ;  /* 0x000000aa0f0f7209 */ /* 0x004fcc0007810000 */
[----:B------:R-:W2:Y:S01]  /*11100*/  MUFU.EX2 R169, R169 ;  /* 0x000000a900a97308 */ /* 0x000ea20000000800 */
[----:B----4-:R-:W-:Y:S01]  /*11110*/  FADD.FTZ R166, R165, R166 ;  /* 0x000000a6a5a67221 */ /* 0x010fe20000010000 */
[----:B------:R-:W4:Y:S06]  /*11120*/  SHFL.BFLY PT, R170, R15, 0x1, 0x1f ;  /* 0x0c201f000faa7f89 */ /* 0x000f2c00000e0000 */
[----:B------:R-:W5:Y:S01]  /*11130*/  MUFU.EX2 R172, R172 ;  /* 0x000000ac00ac7308 */ /* 0x000f620000000800 */
[----:B---3--:R-:W-:-:S07]  /*11140*/  FADD.FTZ R166, R168, R166 ;  /* 0x000000a6a8a67221 */ /* 0x008fce0000010000 */
[----:B------:R-:W3:Y:S01]  /*11150*/  MUFU.EX2 R173, R173 ;  /* 0x000000ad00ad7308 */ /* 0x000ee20000000800 */
[----:B--2---:R-:W-:-:S07]  /*11160*/  FADD.FTZ R166, R169, R166 ;  /* 0x000000a6a9a67221 */ /* 0x004fce0000010000 */
[----:B------:R-:W2:Y:S01]  /*11170*/  MUFU.EX2 R176, R176 ;  /* 0x000000b000b07308 */ /* 0x000ea20000000800 */
[----:B-----5:R-:W-:Y:S01]  /*11180*/  FADD.FTZ R166, R172, R166 ;  /* 0x000000a6aca67221 */ /* 0x020fe20000010000 */
[----:B----4-:R-:W-:-:S05]  /*11190*/  FMNMX.FTZ R15, R15, R170, !PT ;  /* 0x000000aa0f0f7209 */ /* 0x010fca0007810000 */
[C---:B------:R-:W-:Y:S01]  /*111a0*/  FADD.FTZ R170, -R15.reuse, R213 ;  /* 0x000000d50faa7221 */ /* 0x040fe20000010100 */
[-C--:B------:R-:W-:Y:S01]  /*111b0*/  FMUL.FTZ R213, R15, R20.reuse ;  /* 0x000000140fd57220 */ /* 0x080fe20000410000 */
[----:B------:R-:W-:Y:S01]  /*111c0*/  MUFU.EX2 R177, R177 ;  /* 0x000000b100b17308 */ /* 0x000fe20000000800 */
[----:B---3--:R-:W-:Y:S01]  /*111d0*/  FADD.FTZ R166, R173, R166 ;  /* 0x000000a6ada67221 */ /* 0x008fe20000010000 */
[-C--:B------:R-:W-:Y:S01]  /*111e0*/  FMUL.FTZ R170, R170, R20.reuse ;  /* 0x00000014aaaa7220 */ /* 0x080fe20000410000 */
        /* <DEDUP_REMOVED lines=16> */
[----:B------:R-:W-:Y:S01]  /*112f0*/  FFMA.FTZ R183, R183, R20, -R213 ;  /* 0x00000014b7b77223 */ /* 0x000fe200000108d5 */
[----:B------:R-:W-:Y:S01]  /*11300*/  MUFU.EX2 R155, R155 ;  /* 0x0000009b009b7308 */ /* 0x000fe20000000800 */
[----:B--2---:R-:W-:Y:S01]  /*11310*/  FADD.FTZ R166, R176, R166 ;  /* 0x000000a6b0a67221 */ /* 0x004fe20000010000 */
[----:B---3--:R2:W-:Y:S03]  /*11320*/  @!P3 STS [R215+0x28820], R170 ;  /* 0x028820aad700b388 */ /* 0x0085e60000000800 */
[----:B------:R-:W-:Y:S01]  /*11330*/  FADD.FTZ R166, R177, R166 ;  /* 0x000000a6b1a67221 */ /* 0x000fe20000010000 */
[----:B------:R-:W-:-:S02]  /*11340*/  FMUL.FTZ R26, R26, R170 ;  /* 0x000000aa1a1a7220 */ /* 0x000fc40000410000 */
[----:B------:R3:W4:Y:S01]  /*11350*/  MUFU.EX2 R213, R154 ;  /* 0x0000009a00d57308 */ /* 0x0007220000000800 */
[-C--:B------:R-:W-:Y:S01]  /*11360*/  FMUL.FTZ R27, R27, R170.reuse ;  /* 0x000000aa1b1b7220 */ /* 0x080fe20000410000 */
[-C--:B------:R-:W-:Y:S01]  /*11370*/  FMUL.FTZ R30, R30, R170.reuse ;  /* 0x000000aa1e1e7220 */ /* 0x080fe20000410000 */
[-C--:B------:R-:W-:Y:S01]  /*11380*/  FMUL.FTZ R31, R31, R170.reuse ;  /* 0x000000aa1f1f7220 */ /* 0x080fe20000410000 */
[-C--:B------:R-:W-:Y:S01]  /*11390*/  FMUL.FTZ R34, R34, R170.reuse ;  /* 0x000000aa22227220 */ /* 0x080fe20000410000 */
[-C--:B------:R-:W-:Y:S01]  /*113a0*/  FMUL.FTZ R35, R35, R170.reuse ;  /* 0x000000aa23237220 */ /* 0x080fe20000410000 */
[-C--:B------:R-:W-:Y:S01]  /*113b0*/  FMUL.FTZ R38, R38, R170.reuse ;  /* 0x000000aa26267220 */ /* 0x080fe20000410000 */
[-C--:B------:R-:W-:Y:S01]  /*113c0*/  FMUL.FTZ R39, R39, R170.reuse ;  /* 0x000000aa27277220 */ /* 0x080fe20000410000 */
[----:B------:R5:W0:Y:S01]  /*113d0*/  MUFU.EX2 R214, R158 ;  /* 0x0000009e00d67308 */ /* 0x000a220000000800 */
[----:B---3--:R-:W-:Y:S01]  /*113e0*/  F2FP.BF16.F32.PACK_AB R154, R156, R153 ;  /* 0x000000999c9a723e */ /* 0x008fe200000010ff */
[-C--:B------:R-:W-:Y:S01]  /*113f0*/  FMUL.FTZ R42, R42, R170.reuse ;  /* 0x000000aa2a2a7220 */ /* 0x080fe20000410000 */
[----:B------:R-:W-:Y:S01]  /*11400*/  F2FP.BF16.F32.PACK_AB R156, R160, R157 ;  /* 0x0000009da09c723e */ /* 0x000fe200000010ff */
[-C--:B------:R-:W-:Y:S01]  /*11410*/  FMUL.FTZ R43, R43, R170.reuse ;  /* 0x000000aa2b2b7220 */ /* 0x080fe20000410000 */
[----:B------:R-:W-:Y:S01]  /*11420*/  F2FP.BF16.F32.PACK_AB R160, R168, R165 ;  /* 0x000000a5a8a0723e */ /* 0x000fe200000010ff */
[-C--:B------:R-:W-:Y:S01]  /*11430*/  FMUL.FTZ R46, R46, R170.reuse ;  /* 0x000000aa2e2e7220 */ /* 0x080fe20000410000 */
[-C--:B------:R-:W-:Y:S01]  /*11440*/  FMUL.FTZ R47, R47, R170.reuse ;  /* 0x000000aa2f2f7220 */ /* 0x080fe20000410000 */
[----:B------:R-:W3:Y:S01]  /*11450*/  MUFU.EX2 R159, R159 ;  /* 0x0000009f009f7308 */ /* 0x000ee20000000800 */
[----:B----4-:R-:W-:Y:S01]  /*11460*/  FFMA.FTZ R3, R170, R3, R213 ;  /* 0x00000003aa037223 */ /* 0x010fe200000100d5 */
[----:B-----5:R-:W-:Y:S01]  /*11470*/  F2FP.BF16.F32.PACK_AB R158, R164, R161 ;  /* 0x000000a1a49e723e */ /* 0x020fe200000010ff */
[-C--:B------:R-:W-:Y:S01]  /*11480*/  FMUL.FTZ R50, R50, R170.reuse ;  /* 0x000000aa32327220 */ /* 0x080fe20000410000 */
[C---:B------:R-:W-:Y:S01]  /*11490*/  F2FP.BF16.F32.PACK_AB R153, R155.reuse, R213 ;  /* 0x000000d59b99723e */ /* 0x040fe200000010ff */
[----:B------:R-:W-:Y:S01]  /*114a0*/  FADD.FTZ R3, R155, R3 ;  /* 0x000000039b037221 */ /* 0x000fe20000010000 */
[----:B------:R-:W-:Y:S01]  /*114b0*/  F2FP.BF16.F32.PACK_AB R164, R176, R173 ;  /* 0x000000adb0a4723e */ /* 0x000fe200000010ff */
[-C--:B------:R-:W-:Y:S01]  /*114c0*/  FMUL.FTZ R51, R51, R170.reuse ;  /* 0x000000aa33337220 */ /* 0x080fe20000410000 */
[----:B--2---:R2:W4:Y:S01]  /*114d0*/  MUFU.EX2 R215, R162 ;  /* 0x000000a200d77308 */ /* 0x0045220000000800 */
        /* <DEDUP_REMOVED lines=8> */
[C---:B---3--:R-:W-:Y:S01]  /*11560*/  FADD.FTZ R3, R159.reuse, R3 ;  /* 0x000000039f037221 */ /* 0x048fe20000010000 */
[----:B------:R-:W-:Y:S01]  /*11570*/  F2FP.BF16.F32.PACK_AB R155, R159, R214 ;  /* 0x000000d69f9b723e */ /* 0x000fe200000010ff */
[----:B------:R-:W-:Y:S01]  /*11580*/  BAR.SYNC.DEFER_BLOCKING 0xf, 0x100 ;  /* 0x03c4000000007b1d */ /* 0x000fe20000010000 */
[----:B--2---:R-:W-:Y:S01]  /*11590*/  F2FP.BF16.F32.PACK_AB R162, R172, R169 ;  /* 0x000000a9aca2723e */ /* 0x004fe200000010ff */
        /* <DEDUP_REMOVED lines=45> */
[C---:B----4-:R-:W-:Y:S01]  /*11870*/  FADD.FTZ R3, R171.reuse, R3 ;  /* 0x00000003ab037221 */ /* 0x050fe20000010000 */
[----:B------:R-:W-:Y:S01]  /*11880*/  F2FP.BF16.F32.PACK_AB R161, R171, R161 ;  /* 0x000000a1aba1723e */ /* 0x000fe200000010ff */
        /* <DEDUP_REMOVED lines=16> */
[-C--:B------:R-:W-:Y:S01]  /*11990*/  FMUL.FTZ R147, R147, R170.reuse ;  /* 0x000000aa93937220 */ /* 0x080fe20000410000 */
[-C--:B------:R-:W-:Y:S01]  /*119a0*/  FMUL.FTZ R150, R150, R170.reuse ;  /* 0x000000aa96967220 */ /* 0x080fe20000410000 */
[----:B------:R-:W-:-:S02]  /*119b0*/  FMUL.FTZ R151, R151, R170 ;  /* 0x000000aa97977220 */ /* 0x000fc40000410000 */
[----:B------:R2:W-:Y:S01]  /*119c0*/  STSM.16.M88.4 [R199], R160 ;  /* 0x000000a0c7007844 */ /* 0x0005e20000000200 */
[----:B------:R-:W0:Y:S01]  /*119d0*/  MUFU.EX2 R179, R179 ;  /* 0x000000b300b37308 */ /* 0x000e220000000800 */
[----:B----4-:R-:W-:-:S07]  /*119e0*/  FADD.FTZ R3, R165, R3 ;  /* 0x00000003a5037221 */ /* 0x010fce0000010000 */
[----:B------:R-:W4:Y:S01]  /*119f0*/  MUFU.EX2 R182, R182 ;  /* 0x000000b600b67308 */ /* 0x000f220000000800 */
[C---:B---3--:R-:W-:Y:S01]  /*11a00*/  FADD.FTZ R0, R180.reuse, R166 ;  /* 0x000000a6b4007221 */ /* 0x048fe20000010000 */
[----:B------:R-:W-:-:S06]  /*11a10*/  F2FP.BF16.F32.PACK_AB R166, R180, R177 ;  /* 0x000000b1b4a6723e */ /* 0x000fcc00000010ff */
[----:B------:R-:W3:Y:S01]  /*11a20*/  MUFU.EX2 R183, R183 ;  /* 0x000000b700b77308 */ /* 0x000ee20000000800 */
[C---:B0-----:R-:W-:Y:S01]  /*11a30*/  FADD.FTZ R3, R179.reuse, R3 ;  /* 0x00000003b3037221 */ /* 0x041fe20000010000 */
[----:B------:R-:W-:-:S03]  /*11a40*/  F2FP.BF16.F32.PACK_AB R165, R179, R165 ;  /* 0x000000a5b3a5723e */ /* 0x000fc600000010ff */
[----:B----4-:R-:W-:Y:S01]  /*11a50*/  FADD.FTZ R3, R182, R3 ;  /* 0x00000003b6037221 */ /* 0x010fe20000010000 */
[----:B---3--:R-:W-:-:S03]  /*11a60*/  F2FP.BF16.F32.PACK_AB R167, R183, R182 ;  /* 0x000000b6b7a7723e */ /* 0x008fc600000010ff */
[----:B------:R-:W-:Y:S02]  /*11a70*/  FADD.FTZ R3, R183, R3 ;  /* 0x00000003b7037221 */ /* 0x000fe40000010000 */
[----:B------:R2:W-:Y:S01]  /*11a80*/  STSM.16.M88.4 [R198], R164 ;  /* 0x000000a4c6007844 */ /* 0x0005e20000000200 */
[----:B------:R-:W-:Y:S05]  /*11a90*/  @!P0 BRA `(.L_x_2834) ;  /* 0x0000000000048947 */ /* 0x000fea0003800000 */
[----:B------:R-:W-:Y:S01]  /*11aa0*/  BPT.TRAP 0x1 ;  /* 0x000000040000795c */ /* 0x000fe20000300000 */
.L_x_2834:
[----:B------:R0:W3:Y:S01]  /*11ab0*/  SYNCS.PHASECHK.TRANS64.TRYWAIT P3, [R12+URZ+0x28c50], R207 ;  /* 0x028c50cf0c0075a7 */ /* 0x0000e2000806017f */
[----:B------:R-:W-:Y:S05]  /*11ac0*/  @!P0 BRA `(.L_x_2835) ;  /* 0x0000000000048947 */ /* 0x000fea0003800000 */
[----:B------:R-:W-:Y:S01]  /*11ad0*/  BPT.TRAP 0x1 ;  /* 0x000000040000795c */ /* 0x000fe20000300000 */
.L_x_2835:
[----:B------:R-:W-:Y:S04]  /*11ae0*/  BSSY B2, `(.L_x_2836) ;  /* 0x0000004000027945 */ /* 0x000fe80003800000 */
[----:B---3--:R-:W-:Y:S05]  /*11af0*/  @P3 BRA `(.L_x_2837) ;  /* 0x0000000000083947 */ /* 0x008fea0003800000 */
[----:B------:R-:W3:Y:S02]  /*11b00*/  SYNCS.PHASECHK.TRANS64.TRYWAIT P3, [R12+URZ+0x28c50], R207 ;  /* 0x028c50cf0c0075a7 */ /* 0x000ee4000806017f */
[----:B---3--:R-:W-:Y:S05]  /*11b10*/  @!P3 BRA `(.L_x_2838) ;  /* 0x0000012c005cb947 */ /* 0x008fea0003800000 */
.L_x_2837:
[----:B------:R-:W-:Y:S05]  /*11b20*/  BSYNC B2 ;  /* 0x0000000000027941 */ /* 0x000fea0003800000 */
.L_x_2836:
[----:B------:R-:W-:Y:S01]  /*11b30*/  IMAD R168, R18, 0x1000, R190 ;  /* 0x0000100012a87824 */ /* 0x000fe200078e02be */
[----:B------:R-:W-:Y:S01]  /*11b40*/  WARPGROUP.ARRIVE ;  /* 0x00000000000079c5 */ /* 0x000fe20000000000 */
[----:B------:R-:W-:Y:S02]  /*11b50*/  IMAD.MOV.U32 R169, RZ, RZ, 0x40000040 ;  /* 0x40000040ffa97424 */ /* 0x000fe400078e00ff */
[----:B01-3--:R-:W-:Y:S01]  /*11b60*/  @!P1 VIADD R12, R12, 0x28c60 ;  /* 0x00028c600c0c9836 */ /* 0x00bfe20000000000 */
[----:B------:R-:W-:Y:S01]  /*11b70*/  R2UR UR6, R168 ;  /* 0x00000000a80672ca */ /* 0x000fe200000e0000 */
[----:B------:R-:W-:Y:S01]  /*11b80*/  IMAD.MOV.U32 R213, RZ, RZ, R15 ;  /* 0x000000ffffd57224 */ /* 0x000fe200078e000f */
[----:B------:R-:W-:Y:S01]  /*11b90*/  R2UR UR7, R169 ;  /* 0x00000000a90772ca */ /* 0x000fe200000e0000 */
[----:B------:R-:W-:Y:S01]  /*11ba0*/  IMAD.MOV.U32 R169, RZ, RZ, 0x40000040 ;  /* 0x40000040ffa97424 */ /* 0x000fe200078e00ff */
[----:B------:R-:W-:Y:S01]  /*11bb0*/  @!P1 PRMT R12, RZ, 0x654, R12 ;  /* 0x00000654ff0c9816 */ /* 0x000fe2000000000c */
[----:B------:R-:W-:-:S02]  /*11bc0*/  IMAD.MOV.U32 R214, RZ, RZ, R14 ;  /* 0x000000ffffd67224 */ /* 0x000fc400078e000e */
[----:B------:R-:W-:-:S08]  /*11bd0*/  IMAD.MOV.U32 R215, RZ, RZ, R18 ;  /* 0x000000ffffd77224 */ /* 0x000fd000078e0012 */
[----:B------:R-:W-:Y:S03]  /*11be0*/  HGMMA.64x256x16.F32.BF16 R24, R152, gdesc[UR4].tnspB, R24, gsb0 ;  /* 0x43e0000498187df0 */ /* 0x000fe60008001818 */
[----:B------:R-:W-:Y:S02]  /*11bf0*/  WARPGROUP.DEPBAR.LE gsb0, 0x0 ;  /* 0x00008000000079c5 */ /* 0x000fe40000010000 */
[----:B--2---:R-:W-:Y:S01]  /*11c00*/  VIADD R152, R168, 0x80 ;  /* 0x00000080a8987836 */ /* 0x004fe20000000000 */
        /* <DEDUP_REMOVED lines=32> */
.L_x_2828:
[----:B0-----:R-:W-:-:S07]  /*11e10*/  IMAD.MOV.U32 R12, RZ, RZ, R206 ;  /* 0x000000ffff0c7224 */ /* 0x001fce00078e00ce */
.L_x_2827:
[----:B------:R-:W-:Y:S05]  /*11e20*/  BSYNC B0 ;  /* 0x0000000000007941 */ /* 0x000fea0003800000 */
.L_x_2826:
[----:B------:R-:W-:Y:S01]  /*11e30*/  ISETP.GE.AND P2, PT, R12, R202, PT ;  /* 0x000000ca0c00720c */ /* 0x000fe20003f46270 */
[----:B------:R-:W-:-:S12]  /*11e40*/  BSSY B0, `(.L_x_2840) ;  /* 0x000028d000007945 */ /* 0x000fd80003800000 */
[----:B------:R-:W-:Y:S05]  /*11e50*/  @!P2 BRA `(.L_x_2841) ;  /* 0x00000028002ca947 */ /* 0x000fea0003800000 */
[----:B------:R-:W-:Y:S02]  /*11e60*/  IMAD.MOV.U32 R213, RZ, RZ, R15 ;  /* 0x000000ffffd57224 */ /* 0x000fe400078e000f */
[----:B0-----:R-:W-:Y:S02]  /*11e70*/  IMAD.MOV.U32 R215, RZ, RZ, R14 ;  /* 0x000000ffffd77224 */ /* 0x001fe400078e000e */
[----:B------:R-:W-:-:S07]  /*11e80*/  IMAD.MOV.U32 R214, RZ, RZ, R18 ;  /* 0x000000ffffd67224 */ /* 0x000fce00078e0012 */
.L_x_2860:
[----:B------:R-:W-:-:S05]  /*11e90*/  VIADD R18, R214, 0x1 ;  /* 0x00000001d6127836 */ /* 0x000fca0000000000 */
[----:B------:R-:W-:-:S04]  /*11ea0*/  ISETP.NE.AND P2, PT, R18, 0x2, PT ;  /* 0x000000021200780c */ /* 0x000fc80003f45270 */
[----:B------:R-:W-:Y:S02]  /*11eb0*/  SEL R14, RZ, 0x1, P2 ;  /* 0x00000001ff0e7807 */ /* 0x000fe40001000000 */
[----:B------:R-:W-:Y:S02]  /*11ec0*/  SEL R18, R18, RZ, P2 ;  /* 0x000000ff12127207 */ /* 0x000fe40001000000 */
[----:B------:R-:W-:Y:S01]  /*11ed0*/  LOP3.LUT R19, R19, R14, RZ, 0x3c, !PT ;  /* 0x0000000e13137212 */ /* 0x000fe200078e3cff */
[----:B-1----:R-:W-:Y:S06]  /*11ee0*/  @!P0 BRA `(.L_x_2842) ;  /* 0x0000000000048947 */ /* 0x002fec0003800000 */
[----:B------:R-:W-:Y:S01]  /*11ef0*/  BPT.TRAP 0x1 ;  /* 0x000000040000795c */ /* 0x000fe20000300000 */
.L_x_2842:
[----:B------:R-:W-:Y:S01]  /*11f00*/  IMAD R206, R18, 0x8, R2 ;  /* 0x0000000812ce7824 */ /* 0x000fe200078e0202 */
[----:B------:R-:W-:-:S04]  /*11f10*/  SHF.L.U32 R207, R19, 0x1f, RZ ;  /* 0x0000001f13cf7819 */ /* 0x000fc800000006ff */
[----:B------:R0:W1:Y:S01]  /*11f20*/  SYNCS.PHASECHK.TRANS64.TRYWAIT P2, [R206+URZ+0x28c30], R207 ;  /* 0x028c30cfce0075a7 */ /* 0x000062000804017f */
[----:B------:R-:W-:Y:S05]  /*11f30*/  @!P0 BRA `(.L_x_2843) ;  /* 0x0000000000048947 */ /* 0x000fea0003800000 */
[----:B------:R-:W-:Y:S01]  /*11f40*/  BPT.TRAP 0x1 ;  /* 0x000000040000795c */ /* 0x000fe20000300000 */
.L_x_2843:
[----:B------:R-:W-:Y:S01]  /*11f50*/  BSSY B1, `(.L_x_2844) ;  /* 0x0000006000017945 */ /* 0x000fe20003800000 */
[----:B------:R-:W-:Y:S02]  /*11f60*/  IMAD R14, R18, 0x200, R13 ;  /* 0x00000200120e7824 */ /* 0x000fe400078e020d */
[----:B------:R-:W-:Y:S01]  /*11f70*/  IMAD.MOV.U32 R15, RZ, RZ, 0x40000040 ;  /* 0x40000040ff0f7424 */ /* 0x000fe200078e00ff */
[----:B-1----:R-:W-:Y:S06]  /*11f80*/  @P2 BRA `(.L_x_2845) ;  /* 0x0000000000082947 */ /* 0x002fec0003800000 */
[----:B------:R-:W1:Y:S02]  /*11f90*/  SYNCS.PHASECHK.TRANS64.TRYWAIT P2, [R206+URZ+0x28c30], R207 ;  /* 0x028c30cfce0075a7 */ /* 0x000e64000804017f */
[----:B-1----:R-:W-:Y:S05]  /*11fa0*/  @!P2 BRA `(.L_x_2846) ;  /* 0x00000128004ca947 */ /* 0x002fea0003800000 */
.L_x_2845:
[----:B------:R-:W-:Y:S05]  /*11fb0*/  BSYNC B1 ;  /* 0x0000000000017941 */ /* 0x000fea0003800000 */
.L_x_2844:
[C---:B------:R-:W-:Y:S01]  /*11fc0*/  R2UR UR6, R14.reuse ;  /* 0x000000000e0672ca */ /* 0x040fe200000e0000 */
[----:B------:R-:W-:Y:S01]  /*11fd0*/  WARPGROUP.ARRIVE ;  /* 0x00000000000079c5 */ /* 0x000fe20000000000 */
[----:B------:R-:W-:Y:S01]  /*11fe0*/  R2UR UR7, R15 ;  /* 0x000000000f0772ca */ /* 0x000fe200000e0000 */
[----:B------:R-:W-:Y:S01]  /*11ff0*/  VIADD R20, R14, 0x2 ;  /* 0x000000020e147836 */ /* 0x000fe20000000000 */
[----:B------:R-:W-:Y:S01]  /*12000*/  R2UR UR4, R4 ;  /* 0x00000000040472ca */ /* 0x000fe200000e0000 */
[----:B------:R-:W-:Y:S01]  /*12010*/  IMAD.MOV.U32 R21, RZ, RZ, 0x40000040 ;  /* 0x40000040ff157424 */ /* 0x000fe200078e00ff */
[----:B------:R-:W-:Y:S01]  /*12020*/  R2UR UR5, R5 ;  /* 0x00000000050572ca */ /* 0x000fe200000e0000 */
[----:B------:R-:W-:-:S12]  /*12030*/  IMAD.MOV.U32 R15, RZ, RZ, 0x40000040 ;  /* 0x40000040ff0f7424 */ /* 0x000fd800078e00ff */
        /* <DEDUP_REMOVED lines=32> */
[----:B------:R-:W-:Y:S01]  /*12240*/  HGMMA.64x64x16.F32.BF16 R152, gdesc[UR4], R152, gsb0 ;  /* 0x00e00000049879f0 */ /* 0x000fe20008001898 */
[----:B------:R-:W-:Y:S02]  /*12250*/  ULDC UR4, c[0x0][0x9d8] ;  /* 0x0002760000047ab9 */ /* 0x000fe40000000800 */
        /* <DEDUP_REMOVED lines=36> */
[----:B------:R-:W-:Y:S01]  /*124a0*/  ULDC UR4, c[0x0][0x9e0] ;  /* 0x0002780000047ab9 */ /* 0x000fe20000000800 */
[----:B------:R4:W-:Y:S01]  /*124b0*/  @!P1 SYNCS.ARRIVE.TRANS64.RED.A1T0 RZ, [R14+URZ], RZ ;  /* 0x000000ff0eff99a7 */ /* 0x0009e2000810043f */
[----:B------:R-:W-:-:S05]  /*124c0*/  IADD3 R183, -R22, R183, R23 ;  /* 0x000000b716b77210 */ /* 0x000fca0007ffe117 */
[----:B------:R-:W0:Y:S01]  /*124d0*/  MUFU.TANH R230, R230 ;  /* 0x000000e600e67308 */ /* 0x000e220000002400 */
        /* <DEDUP_REMOVED lines=34> */
[----:B--234-:R-:W-:Y:S05]  /*12700*/  @!P6 BRA `(.L_x_2847) ;  /* 0x000000000060e947 */ /* 0x01cfea0003800000 */
[----:B------:R-:W-:Y:S01]  /*12710*/  IADD3 R233, -R22, R23, R233 ;  /* 0x0000001716e97210 */ /* 0x000fe20007ffe1e9 */
[----:B------:R-:W-:Y:S03]  /*12720*/  BSSY B1, `(.L_x_2848) ;  /* 0x0000012000017945 */ /* 0x000fe60003800000 */
[----:B------:R-:W-:-:S13]  /*12730*/  ISETP.GT.AND P2, PT, R233, -0x1, PT ;  /* 0xffffffffe900780c */ /* 0x000fda0003f44270 */
[----:B------:R-:W-:Y:S05]  /*12740*/  @P2 BRA `(.L_x_2849) ;  /* 0x0000000000242947 */ /* 0x000fea0003800000 */
[----:B------:R-:W-:Y:S01]  /*12750*/  ULDC UR4, c[0x0][0x9e4] ;  /* 0x0002790000047ab9 */ /* 0x000fe20000000800 */
[----:B------:R-:W-:Y:S01]  /*12760*/  LOP3.LUT R233, RZ, R233, RZ, 0x33, !PT ;  /* 0x000000e9ffe97212 */ /* 0x000fe200078e33ff */
[----:B------:R-:W-:-:S05]  /*12770*/  IMAD.U32 R234, RZ, RZ, UR4 ;  /* 0x00000004ffea7e24 */ /* 0x000fca000f8e00ff */
[----:B------:R-:W-:-:S13]  /*12780*/  ISETP.NE.AND P2, PT, R234, 0x1, PT ;  /* 0x00000001ea00780c */ /* 0x000fda0003f45270 */
[----:B------:R-:W2:Y:S02]  /*12790*/  @P2 LDC.64 R14, c[0x0][0x9e8] ;  /* 0x00027a00ff0e2b82 */ /* 0x000ea40000000a00 */
[----:B--2---:R-:W-:-:S05]  /*127a0*/  @P2 IMAD.HI.U32 R14, R233, R14, RZ ;  /* 0x0000000ee90e2227 */ /* 0x004fca00078e00ff */
[----:B------:R-:W-:-:S04]  /*127b0*/  @P2 SHF.R.U32.HI R233, RZ, R15, R14 ;  /* 0x0000000fffe92219 */ /* 0x000fc8000001160e */
[----:B------:R-:W-:Y:S01]  /*127c0*/  LOP3.LUT R233, RZ, R233, RZ, 0x33, !PT ;  /* 0x000000e9ffe97212 */ /* 0x000fe200078e33ff */
[----:B------:R-:W-:Y:S06]  /*127d0*/  BRA `(.L_x_2850) ;  /* 0x0000000000187947 */ /* 0x000fec0003800000 */
.L_x_2849:
[----:B------:R-:W-:Y:S02]  /*127e0*/  ULDC UR4, c[0x0][0x9e4] ;  /* 0x0002790000047ab9 */ /* 0x000fe40000000800 */
[----:B------:R-:W-:-:S05]  /*127f0*/  IMAD.U32 R234, RZ, RZ, UR4 ;  /* 0x00000004ffea7e24 */ /* 0x000fca000f8e00ff */
[----:B------:R-:W-:-:S13]  /*12800*/  ISETP.NE.AND P2, PT, R234, 0x1, PT ;  /* 0x00000001ea00780c */ /* 0x000fda0003f45270 */
[----:B------:R-:W2:Y:S02]  /*12810*/  @P2 LDC.64 R14, c[0x0][0x9e8] ;  /* 0x00027a00ff0e2b82 */ /* 0x000ea40000000a00 */
[----:B--2---:R-:W-:-:S05]  /*12820*/  @P2 IMAD.HI.U32 R14, R233, R14, RZ ;  /* 0x0000000ee90e2227 */ /* 0x004fca00078e00ff */
[----:B------:R-:W-:-:S07]  /*12830*/  @P2 SHF.R.U32.HI R233, RZ, R15, R14 ;  /* 0x0000000fffe92219 */ /* 0x000fce000001160e */
.L_x_2850:
[----:B------:R-:W-:Y:S05]  /*12840*/  BSYNC B1 ;  /* 0x0000000000017941 */ /* 0x000fea0003800000 */
.L_x_2848:
[----:B------:R-:W-:-:S04]  /*12850*/  IMAD R233, R233, R234, -R178 ;  /* 0x000000eae9e97224 */ /* 0x000fc800078e0ab2 */
[----:B------:R-:W-:-:S05]  /*12860*/  IMAD.IADD R233, R233, 0x1, -R186 ;  /* 0x00000001e9e97824 */ /* 0x000fca00078e0aba */
[----:B------:R-:W-:Y:S02]  /*12870*/  VIMNMX R182, R182, R233, !PT ;  /* 0x000000e9b6b67248 */ /* 0x000fe40007fe0100 */
[----:B------:R-:W-:-:S07]  /*12880*/  VIADDMNMX R181, R233, R234, R181, PT ;  /* 0x000000eae9b57246 */ /* 0x000fce00038001b5 */
.L_x_2847:
[----:B------:R-:W-:Y:S01]  /*12890*/  ISETP.GT.AND P2, PT, R12, -0x1, PT ;  /* 0xffffffff0c00780c */ /* 0x000fe20003f44270 */
[----:B------:R-:W2:Y:S03]  /*128a0*/  SHFL.IDX PT, R20, R20, 0x1, 0x1c1f ;  /* 0x003c1f0014147f89 */ /* 0x000ea600000e0000 */
[C---:B------:R-:W-:Y:S02]  /*128b0*/  ISETP.GT.AND P4, PT, R182.reuse, RZ, P2 ;  /* 0x000000ffb600720c */ /* 0x040fe40001784270 */
[----:B------:R-:W-:Y:S02]  /*128c0*/  ISETP.GT.AND P3, PT, R182, 0x1, P2 ;  /* 0x00000001b600780c */ /* 0x000fe40001764270 */
[C---:B------:R-:W-:Y:S02]  /*128d0*/  ISETP.LT.OR P4, PT, R181.reuse, 0x1, P4 ;  /* 0x00000001b500780c */ /* 0x040fe40002781670 */
[----:B------:R-:W-:-:S02]  /*128e0*/  ISETP.LT.OR P3, PT, R181, 0x2, P3 ;  /* 0x00000002b500780c */ /* 0x000fc40001f61670 */
[----:B------:R-:W-:Y:S02]  /*128f0*/  FSEL R216, R216, -INF , !P4 ;  /* 0xff800000d8d87808 */ /* 0x000fe40006000000 */
[----:B0-----:R-:W-:Y:S02]  /*12900*/  FSEL R230, R230, -INF , !P3 ;  /* 0xff800000e6e67808 */ /* 0x001fe40005800000 */
[C---:B------:R-:W-:Y:S02]  /*12910*/  ISETP.GT.AND P4, PT, R182.reuse, 0x8, P2 ;  /* 0x00000008b600780c */ /* 0x040fe40001784270 */
[----:B------:R-:W-:Y:S02]  /*12920*/  ISETP.GT.AND P3, PT, R182, 0x9, P2 ;  /* 0x00000009b600780c */ /* 0x000fe40001764270 */
[C---:B------:R-:W-:Y:S02]  /*12930*/  ISETP.LT.OR P4, PT, R181.reuse, 0x9, P4 ;  /* 0x00000009b500780c */ /* 0x040fe40002781670 */
[----:B------:R-:W-:-:S02]  /*12940*/  ISETP.LT.OR P3, PT, R181, 0xa, P3 ;  /* 0x0000000ab500780c */ /* 0x000fc40001f61670 */
[----:B------:R-:W-:Y:S01]  /*12950*/  FSEL R155, R155, -INF , !P4 ;  /* 0xff8000009b9b7808 */ /* 0x000fe20006000000 */
[--C-:B--2---:R-:W-:Y:S01]  /*12960*/  IMAD.IADD R183, R183, 0x1, R20.reuse ;  /* 0x00000001b7b77824 */ /* 0x104fe200078e0214 */
[----:B------:R-:W-:Y:S01]  /*12970*/  FSEL R231, R231, -INF , !P3 ;  /* 0xff800000e7e77808 */ /* 0x000fe20005800000 */
[----:B------:R-:W-:Y:S01]  /*12980*/  IMAD.IADD R232, R232, 0x1, R20 ;  /* 0x00000001e8e87824 */ /* 0x000fe200078e0214 */
[C---:B------:R-:W-:Y:S02]  /*12990*/  ISETP.GT.AND P4, PT, R182.reuse, 0x10, P2 ;  /* 0x00000010b600780c */ /* 0x040fe40001784270 */
[----:B------:R-:W-:Y:S02]  /*129a0*/  ISETP.GT.AND P3, PT, R182, 0x11, P2 ;  /* 0x00000011b600780c */ /* 0x000fe40001764270 */
[C---:B------:R-:W-:Y:S02]  /*129b0*/  ISETP.LT.OR P4, PT, R181.reuse, 0x11, P4 ;  /* 0x00000011b500780c */ /* 0x040fe40002781670 */
[----:B------:R-:W-:-:S02]  /*129c0*/  ISETP.LT.OR P3, PT, R181, 0x12, P3 ;  /* 0x00000012b500780c */ /* 0x000fc40001f61670 */
[----:B------:R-:W-:Y:S02]  /*129d0*/  FSEL R158, R158, -INF , !P4 ;  /* 0xff8000009e9e7808 */ /* 0x000fe40006000000 */
[----:B------:R-:W-:Y:S02]  /*129e0*/  FSEL R161, R161, -INF , !P3 ;  /* 0xff800000a1a17808 */ /* 0x000fe40005800000 */
        /* <DEDUP_REMOVED lines=29> */
[----:B------:R-:W-:Y:S01]  /*12bc0*/  FSEL R180, R180, -INF , !P3 ;  /* 0xff800000b4b47808 */ /* 0x000fe20005800000 */
[----:B------:R-:W-:Y:S08]  /*12bd0*/  @!P6 BRA `(.L_x_2851) ;  /* 0x000000000060e947 */ /* 0x000ff00003800000 */
        /* <DEDUP_REMOVED lines=8> */
[----:B------:R-:W0:Y:S02]  /*12c60*/  @P3 LDC.64 R14, c[0x0][0x9e8] ;  /* 0x00027a00ff0e3b82 */ /* 0x000e240000000a00 */
[----:B0-----:R-:W-:-:S05]  /*12c70*/  @P3 IMAD.HI.U32 R14, R20, R14, RZ ;  /* 0x0000000e140e3227 */ /* 0x001fca00078e00ff */
[----:B------:R-:W-:-:S04]  /*12c80*/  @P3 SHF.R.U32.HI R20, RZ, R15, R14 ;  /* 0x0000000fff143219 */ /* 0x000fc8000001160e */
[----:B------:R-:W-:Y:S01]  /*12c90*/  LOP3.LUT R20, RZ, R20, RZ, 0x33, !PT ;  /* 0x00000014ff147212 */ /* 0x000fe200078e33ff */
[----:B------:R-:W-:Y:S06]  /*12ca0*/  BRA `(.L_x_2854) ;  /* 0x0000000000187947 */ /* 0x000fec0003800000 */
.L_x_2853:
[----:B------:R-:W-:Y:S02]  /*12cb0*/  ULDC UR4, c[0x0][0x9e4] ;  /* 0x0002790000047ab9 */ /* 0x000fe40000000800 */
[----:B------:R-:W-:-:S05]  /*12cc0*/  IMAD.U32 R181, RZ, RZ, UR4 ;  /* 0x00000004ffb57e24 */ /* 0x000fca000f8e00ff */
[----:B------:R-:W-:-:S13]  /*12cd0*/  ISETP.NE.AND P3, PT, R181, 0x1, PT ;  /* 0x00000001b500780c */ /* 0x000fda0003f65270 */
[----:B------:R-:W0:Y:S02]  /*12ce0*/  @P3 LDC.64 R14, c[0x0][0x9e8] ;  /* 0x00027a00ff0e3b82 */ /* 0x000e240000000a00 */
[----:B0-----:R-:W-:-:S05]  /*12cf0*/  @P3 IMAD.HI.U32 R14, R20, R14, RZ ;  /* 0x0000000e140e3227 */ /* 0x001fca00078e00ff */
[----:B------:R-:W-:-:S07]  /*12d00*/  @P3 SHF.R.U32.HI R20, RZ, R15, R14 ;  /* 0x0000000fff143219 */ /* 0x000fce000001160e */
.L_x_2854:
[----:B------:R-:W-:Y:S05]  /*12d10*/  BSYNC B1 ;  /* 0x0000000000017941 */ /* 0x000fea0003800000 */
.L_x_2852:
[----:B------:R-:W-:-:S04]  /*12d20*/  IMAD R20, R20, R181, -R178 ;  /* 0x000000b514147224 */ /* 0x000fc800078e0ab2 */
[----:B------:R-:W-:-:S05]  /*12d30*/  IMAD.IADD R20, R20, 0x1, -R186 ;  /* 0x0000000114147824 */ /* 0x000fca00078e0aba */
[----:B------:R-:W-:Y:S02]  /*12d40*/  VIMNMX R232, R232, R20, !PT ;  /* 0x00000014e8e87248 */ /* 0x000fe40007fe0100 */
[----:B------:R-:W-:-:S07]  /*12d50*/  VIADDMNMX R183, R20, R181, R183, PT ;  /* 0x000000b514b77246 */ /* 0x000fce00038001b7 */
.L_x_2851:
[----:B------:R-:W-:Y:S01]  /*12d60*/  FMNMX.FTZ R14, R216, R215, !PT ;  /* 0x000000d7d80e7209 */ /* 0x000fe20007810000 */
[----:B------:R-:W-:Y:S02]  /*12d70*/  ULDC UR4, c[0x0][0x988] ;  /* 0x0002620000047ab9 */ /* 0x000fe40000000800 */
[----:B------:R-:W-:Y:S01]  /*12d80*/  IMAD.U32 R20, RZ, RZ, UR4 ;  /* 0x00000004ff147e24 */ /* 0x000fe2000f8e00ff */
        /* <DEDUP_REMOVED lines=16> */
[----:B0-----:R-:W-:-:S05]  /*12e90*/  FMNMX.FTZ R14, R14, R15, !PT ;  /* 0x0000000f0e0e7209 */ /* 0x001fca0007810000 */
[----:B------:R-:W0:Y:S02]  /*12ea0*/  SHFL.BFLY PT, R15, R14, 0x1, 0x1f ;  /* 0x0c201f000e0f7f89 */ /* 0x000e2400000e0000 */
[----:B0-----:R-:W-:-:S04]  /*12eb0*/  FMNMX.FTZ R14, R14, R15, !PT ;  /* 0x0000000f0e0e7209 */ /* 0x001fc80007810000 */
[C---:B------:R-:W-:Y:S01]  /*12ec0*/  FSETP.NEU.FTZ.AND P3, PT, R14.reuse, -INF , PT ;  /* 0xff8000000e00780b */ /* 0x040fe20003f7d000 */
[----:B------:R-:W-:-:S03]  /*12ed0*/  FMUL.FTZ R15, R14, R20 ;  /* 0x000000140e0f7220 */ /* 0x000fc60000410000 */
[----:B------:R-:W-:Y:S02]  /*12ee0*/  FSEL R178, R14, RZ, P3 ;  /* 0x000000ff0eb27208 */ /* 0x000fe40001800000 */
[----:B------:R-:W-:Y:S02]  /*12ef0*/  FSEL R15, R15, RZ, P3 ;  /* 0x000000ff0f0f7208 */ /* 0x000fe40001800000 */
[----:B------:R-:W-:Y:S01]  /*12f00*/  ISETP.GT.AND P3, PT, R232, 0x1, P2 ;  /* 0x00000001e800780c */ /* 0x000fe20001764270 */
[----:B------:R-:W-:Y:S02]  /*12f10*/  FADD.FTZ R178, -R178, R215 ;  /* 0x000000d7b2b27221 */ /* 0x000fe40000010100 */
[-CC-:B------:R-:W-:Y:S01]  /*12f20*/  FFMA.FTZ R216, R216, R20.reuse, -R15.reuse ;  /* 0x00000014d8d87223 */ /* 0x180fe2000001080f */
[----:B------:R-:W-:Y:S01]  /*12f30*/  ISETP.LT.OR P4, PT, R183, 0x2, P3 ;  /* 0x00000002b700780c */ /* 0x000fe20001f81670 */
[-CC-:B------:R-:W-:Y:S01]  /*12f40*/  FFMA.FTZ R230, R230, R20.reuse, -R15.reuse ;  /* 0x00000014e6e67223 */ /* 0x180fe2000001080f */
[----:B------:R-:W-:Y:S01]  /*12f50*/  ISETP.GT.AND P3, PT, R232, 0x8, P2 ;  /* 0x00000008e800780c */ /* 0x000fe20001764270 */
[-CC-:B------:R-:W-:Y:S01]  /*12f60*/  FFMA.FTZ R155, R155, R20.reuse, -R15.reuse ;  /* 0x000000149b9b7223 */ /* 0x180fe2000001080f */
[----:B------:R-:W-:Y:S01]  /*12f70*/  FSEL R181, R152, -INF , !P4 ;  /* 0xff80000098b57808 */ /* 0x000fe20006000000 */
[-CC-:B------:R-:W-:Y:S01]  /*12f80*/  FFMA.FTZ R231, R231, R20.reuse, -R15.reuse ;  /* 0x00000014e7e77223 */ /* 0x180fe2000001080f */
[----:B------:R-:W-:Y:S01]  /*12f90*/  ISETP.GT.AND P4, PT, R232, 0x9, P2 ;  /* 0x00000009e800780c */ /* 0x000fe20001784270 */
[-CC-:B------:R-:W-:Y:S01]  /*12fa0*/  FFMA.FTZ R158, R158, R20.reuse, -R15.reuse ;  /* 0x000000149e9e7223 */ /* 0x180fe2000001080f */
[----:B------:R-:W-:Y:S01]  /*12fb0*/  ISETP.LT.OR P3, PT, R183, 0x9, P3 ;  /* 0x00000009b700780c */ /* 0x000fe20001f61670 */
[-CC-:B------:R-:W-:Y:S01]  /*12fc0*/  FFMA.FTZ R161, R161, R20.reuse, -R15.reuse ;  /* 0x00000014a1a17223 */ /* 0x180fe2000001080f */
[----:B------:R-:W-:Y:S01]  /*12fd0*/  ISETP.LT.OR P4, PT, R183, 0xa, P4 ;  /* 0x0000000ab700780c */ /* 0x000fe20002781670 */
[-CC-:B------:R-:W-:Y:S01]  /*12fe0*/  FFMA.FTZ R162, R162, R20.reuse, -R15.reuse ;  /* 0x00000014a2a27223 */ /* 0x180fe2000001080f */
[----:B------:R-:W-:Y:S01]  /*12ff0*/  FSEL R153, R153, -INF , !P3 ;  /* 0xff80000099997808 */ /* 0x000fe20005800000 */
[-CC-:B------:R-:W-:Y:S01]  /*13000*/  FFMA.FTZ R165, R165, R20.reuse, -R15.reuse ;  /* 0x00000014a5a57223 */ /* 0x180fe2000001080f */
[----:B------:R-:W-:Y:S01]  /*13010*/  FSEL R154, R154, -INF , !P4 ;  /* 0xff8000009a9a7808 */ /* 0x000fe20006000000 */
[-CC-:B------:R-:W-:Y:S01]  /*13020*/  FFMA.FTZ R166, R166, R20.reuse, -R15.reuse ;  /* 0x00000014a6a67223 */ /* 0x180fe2000001080f */
[C---:B------:R-:W-:Y:S01]  /*13030*/  ISETP.GT.AND P4, PT, R232.reuse, 0x11, P2 ;  /* 0x00000011e800780c */ /* 0x040fe20001784270 */
[-CC-:B------:R-:W-:Y:S01]  /*13040*/  FFMA.FTZ R169, R169, R20.reuse, -R15.reuse ;  /* 0x00000014a9a97223 */ /* 0x180fe2000001080f */
[----:B------:R-:W-:Y:S01]  /*13050*/  ISETP.GT.AND P3, PT, R232, 0x10, P2 ;  /* 0x00000010e800780c */ /* 0x000fe20001764270 */
        /* <DEDUP_REMOVED lines=8> */
[-C--:B------:R-:W-:Y:S01]  /*130e0*/  FFMA.FTZ R180, R180, R20.reuse, -R15 ;  /* 0x00000014b4b47223 */ /* 0x080fe2000001080f */
[C---:B------:R-:W-:Y:S01]  /*130f0*/  ISETP.LT.OR P3, PT, R183.reuse, 0x11, P3 ;  /* 0x00000011b700780c */ /* 0x040fe20001f61670 */
[----:B------:R-:W-:Y:S01]  /*13100*/  FMUL.FTZ R157, R178, R20 ;  /* 0x00000014b29d7220 */ /* 0x000fe20000410000 */
[----:B------:R-:W-:Y:S01]  /*13110*/  ISETP.LT.OR P4, PT, R183, 0x1a, P4 ;  /* 0x0000001ab700780c */ /* 0x000fe20002781670 */
[----:B------:R-:W-:Y:S01]  /*13120*/  MUFU.EX2 R152, R216 ;  /* 0x000000d800987308 */ /* 0x000fe20000000800 */
[----:B------:R-:W-:-:S02]  /*13130*/  FSEL R156, R156, -INF , !P3 ;  /* 0xff8000009c9c7808 */ /* 0x000fc40005800000 */
[----:B------:R-:W-:Y:S02]  /*13140*/  FSEL R160, R160, -INF , !P4 ;  /* 0xff800000a0a07808 */ /* 0x000fe40006000000 */
[C---:B------:R-:W-:Y:S02]  /*13150*/  ISETP.GT.AND P4, PT, R232.reuse, 0x21, P2 ;  /* 0x00000021e800780c */ /* 0x040fe40001784270 */
[----:B------:R-:W-:Y:S01]  /*13160*/  ISETP.GT.AND P3, PT, R232, 0x18, P2 ;  /* 0x00000018e800780c */ /* 0x000fe20001764270 */
[----:B------:R-:W0:Y:S01]  /*13170*/  MUFU.EX2 R157, R157 ;  /* 0x0000009d009d7308 */ /* 0x000e220000000800 */
[C---:B------:R-:W-:Y:S02]  /*13180*/  ISETP.LT.OR P4, PT, R183.reuse, 0x22, P4 ;  /* 0x00000022b700780c */ /* 0x040fe40002781670 */
[----:B------:R-:W-:Y:S02]  /*13190*/  ISETP.LT.OR P3, PT, R183, 0x19, P3 ;  /* 0x00000019b700780c */ /* 0x000fe40001f61670 */
[----:B------:R-:W-:-:S02]  /*131a0*/  FSEL R164, R164, -INF , !P4 ;  /* 0xff800000a4a47808 */ /* 0x000fc40006000000 */
[C---:B------:R-:W-:Y:S01]  /*131b0*/  ISETP.GT.AND P4, PT, R232.reuse, 0x29, P2 ;  /* 0x00000029e800780c */ /* 0x040fe20001784270 */
[----:B------:R-:W2:Y:S01]  /*131c0*/  MUFU.EX2 R230, R230 ;  /* 0x000000e600e67308 */ /* 0x000ea20000000800 */
[----:B------:R-:W-:Y:S02]  /*131d0*/  FSEL R159, R159, -INF , !P3 ;  /* 0xff8000009f9f7808 */ /* 0x000fe40005800000 */
[----:B------:R-:W-:Y:S02]  /*131e0*/  ISETP.LT.OR P4, PT, R183, 0x2a, P4 ;  /* 0x0000002ab700780c */ /* 0x000fe40002781670 */
[----:B------:R-:W-:Y:S02]  /*131f0*/  ISETP.GT.AND P3, PT, R232, 0x20, P2 ;  /* 0x00000020e800780c */ /* 0x000fe40001764270 */
[----:B------:R-:W-:Y:S01]  /*13200*/  FSEL R168, R168, -INF , !P4 ;  /* 0xff800000a8a87808 */ /* 0x000fe20006000000 */
[----:B------:R-:W3:Y:S01]  /*13210*/  MUFU.EX2 R155, R155 ;  /* 0x0000009b009b7308 */ /* 0x000ee20000000800 */
[----:B------:R-:W-:Y:S01]  /*13220*/  ISETP.GT.AND P4, PT, R232, RZ, P2 ;  /* 0x000000ffe800720c */ /* 0x000fe20001784270 */
[----:B0-----:R-:W-:Y:S01]  /*13230*/  FFMA.FTZ R0, R157, R0, R152 ;  /* 0x000000009d007223 */ /* 0x001fe20000010098 */
[C---:B------:R-:W-:Y:S01]  /*13240*/  ISETP.LT.OR P3, PT, R183.reuse, 0x21, P3 ;  /* 0x00000021b700780c */ /* 0x040fe20001f61670 */
[-C--:B------:R-:W-:Y:S01]  /*13250*/  FMUL.FTZ R24, R24, R157.reuse ;  /* 0x0000009d18187220 */ /* 0x080fe20000410000 */
[----:B------:R-:W-:Y:S01]  /*13260*/  ISETP.LT.OR P4, PT, R183, 0x1, P4 ;  /* 0x00000001b700780c */ /* 0x000fe20002781670 */
[-C--:B------:R-:W-:Y:S01]  /*13270*/  FMUL.FTZ R25, R25, R157.reuse ;  /* 0x0000009d19197220 */ /* 0x080fe20000410000 */
[----:B------:R-:W-:Y:S01]  /*13280*/  FSEL R163, R163, -INF , !P3 ;  /* 0xff800000a3a37808 */ /* 0x000fe20005800000 */
[----:B------:R-:W0:Y:S01]  /*13290*/  MUFU.EX2 R231, R231 ;  /* 0x000000e700e77308 */ /* 0x000e220000000800 */
[----:B------:R-:W-:Y:S01]  /*132a0*/  FSEL R21, R21, -INF , !P4 ;  /* 0xff80000015157808 */ /* 0x000fe20006000000 */
[----:B--2---:R-:W-:Y:S01]  /*132b0*/  FADD.FTZ R0, R230, R0 ;  /* 0x00000000e6007221 */ /* 0x004fe20000010000 */
[----:B------:R-:W-:Y:S01]  /*132c0*/  ISETP.GT.AND P3, PT, R232, 0x28, P2 ;  /* 0x00000028e800780c */ /* 0x000fe20001764270 */
[----:B------:R-:W-:Y:S01]  /*132d0*/  FMUL.FTZ R28, R28, R157 ;  /* 0x0000009d1c1c7220 */ /* 0x000fe20000410000 */
[----:B------:R-:W-:Y:S01]  /*132e0*/  FMNMX.FTZ R15, R21, R213, !PT ;  /* 0x000000d5150f7209 */ /* 0x000fe20007810000 */
[----:B------:R-:W-:Y:S01]  /*132f0*/  FMUL.FTZ R29, R29, R157 ;  /* 0x0000009d1d1d7220 */ /* 0x000fe20000410000 */
[----:B------:R-:W-:Y:S01]  /*13300*/  ISETP.LT.OR P3, PT, R183, 0x29, P3 ;  /* 0x00000029b700780c */ /* 0x000fe20001f61670 */
[----:B------:R-:W2:Y:S01]  /*13310*/  MUFU.EX2 R158, R158 ;  /* 0x0000009e009e7308 */ /* 0x000ea20000000800 */
[----:B------:R-:W-:Y:S01]  /*13320*/  FMNMX.FTZ R15, R181, R15, !PT ;  /* 0x0000000fb50f7209 */ /* 0x000fe20007810000 */
[----:B---3--:R-:W-:Y:S01]  /*13330*/  FADD.FTZ R0, R155, R0 ;  /* 0x000000009b007221 */ /* 0x008fe20000010000 */
[----:B------:R-:W-:Y:S01]  /*13340*/  FSEL R167, R167, -INF , !P3 ;  /* 0xff800000a7a77808 */ /* 0x000fe20005800000 */
[----:B------:R-:W-:Y:S01]  /*13350*/  FMUL.FTZ R32, R32, R157 ;  /* 0x0000009d20207220 */ /* 0x000fe20000410000 */
[----:B------:R-:W-:Y:S01]  /*13360*/  FMNMX.FTZ R15, R153, R15, !PT ;  /* 0x0000000f990f7209 */ /* 0x000fe20007810000 */
[----:B------:R-:W-:Y:S01]  /*13370*/  FMUL.FTZ R33, R33, R157 ;  /* 0x0000009d21217220 */ /* 0x000fe20000410000 */
[----:B------:R-:W-:Y:S01]  /*13380*/  ISETP.GT.AND P3, PT, R232, 0x30, P2 ;  /* 0x00000030e800780c */ /* 0x000fe20001764270 */
[----:B------:R-:W3:Y:S01]  /*13390*/  MUFU.EX2 R161, R161 ;  /* 0x000000a100a17308 */ /* 0x000ee20000000800 */
[----:B------:R-:W-:Y:S01]  /*133a0*/  FMNMX.FTZ R15, R154, R15, !PT ;  /* 0x0000000f9a0f7209 */ /* 0x000fe20007810000 */
[----:B0-----:R-:W-:Y:S01]  /*133b0*/  FADD.FTZ R0, R231, R0 ;  /* 0x00000000e7007221 */ /* 0x001fe20000010000 */
[----:B------:R-:W-:Y:S01]  /*133c0*/  ISETP.LT.OR P3, PT, R183, 0x31, P3 ;  /* 0x00000031b700780c */ /* 0x000fe20001f61670 */
[----:B------:R-:W-:Y:S01]  /*133d0*/  FMUL.FTZ R36, R36, R157 ;  /* 0x0000009d24247220 */ /* 0x000fe20000410000 */
[----:B------:R-:W-:Y:S01]  /*133e0*/  FMNMX.FTZ R15, R156, R15, !PT ;  /* 0x0000000f9c0f7209 */ /* 0x000fe20007810000 */
[----:B------:R-:W-:Y:S01]  /*133f0*/  FMUL.FTZ R37, R37, R157 ;  /* 0x0000009d25257220 */ /* 0x000fe20000410000 */
[----:B------:R-:W-:Y:S01]  /*13400*/  FSEL R171, R171, -INF , !P3 ;  /* 0xff800000abab7808 */ /* 0x000fe20005800000 */
[----:B------:R-:W0:Y:S01]  /*13410*/  MUFU.EX2 R162, R162 ;  /* 0x000000a200a27308 */ /* 0x000e220000000800 */
[----:B------:R-:W-:Y:S01]  /*13420*/  FMNMX.FTZ R15, R182, R15, !PT ;  /* 0x0000000fb60f7209 */ /* 0x000fe20007810000 */
[----:B--2---:R-:W-:Y:S01]  /*13430*/  FADD.FTZ R0, R158, R0 ;  /* 0x000000009e007221 */ /* 0x004fe20000010000 */
[----:B------:R-:W-:Y:S01]  /*13440*/  ISETP.GT.AND P3, PT, R232, 0x31, P2 ;  /* 0x00000031e800780c */ /* 0x000fe20001764270 */
[----:B------:R-:W-:Y:S01]  /*13450*/  FMUL.FTZ R40, R40, R157 ;  /* 0x0000009d28287220 */ /* 0x000fe20000410000 */
[----:B------:R-:W-:Y:S01]  /*13460*/  FMNMX.FTZ R15, R159, R15, !PT ;  /* 0x0000000f9f0f7209 */ /* 0x000fe20007810000 */
[----:B------:R-:W-:Y:S01]  /*13470*/  FMUL.FTZ R41, R41, R157 ;  /* 0x0000009d29297220 */ /* 0x000fe20000410000 */
[----:B------:R-:W-:Y:S01]  /*13480*/  ISETP.GT.AND P4, PT, R232, 0x38, P2 ;  /* 0x00000038e800780c */ /* 0x000fe20001784270 */
[----:B------:R-:W2:Y:S01]  /*13490*/  MUFU.EX2 R165, R165 ;  /* 0x000000a500a57308 */ /* 0x000ea20000000800 */
[----:B------:R-:W-:Y:S01]  /*134a0*/  FMNMX.FTZ R15, R160, R15, !PT ;  /* 0x0000000fa00f7209 */ /* 0x000fe20007810000 */
[----:B---3--:R-:W-:Y:S01]  /*134b0*/  FADD.FTZ R0, R161, R0 ;  /* 0x00000000a1007221 */ /* 0x008fe20000010000 */
[----:B------:R-:W-:Y:S01]  /*134c0*/  ISETP.LT.OR P3, PT, R183, 0x32, P3 ;  /* 0x00000032b700780c */ /* 0x000fe20001f61670 */
        /* <DEDUP_REMOVED lines=15> */
[----:B------:R-:W-:Y:S01]  /*135c0*/  ISETP.LT.OR P2, PT, R183, 0x3a, P2 ;  /* 0x0000003ab700780c */ /* 0x000fe20001741670 */
[----:B------:R-:W-:Y:S01]  /*135d0*/  FMUL.FTZ R52, R52, R157 ;  /* 0x0000009d34347220 */ /* 0x000fe20000410000 */
[----:B------:R-:W-:Y:S01]  /*135e0*/  FMNMX.FTZ R15, R171, R15, !PT ;  /* 0x0000000fab0f7209 */ /* 0x000fe20007810000 */
[----:B------:R-:W-:Y:S01]  /*135f0*/  FMUL.FTZ R53, R53, R157 ;  /* 0x0000009d35357220 */ /* 0x000fe20000410000 */
[----:B------:R-:W-:Y:S01]  /*13600*/  FSEL R174, R174, -INF , !P4 ;  /* 0xff800000aeae7808 */ /* 0x000fe20006000000 */
[----:B------:R-:W-:Y:S01]  /*13610*/  MUFU.EX2 R173, R173 ;  /* 0x000000ad00ad7308 */ /* 0x000fe20000000800 */
[----:B------:R-:W-:Y:S01]  /*13620*/  FMNMX.FTZ R15, R172, R15, !PT ;  /* 0x0000000fac0f7209 */ /* 0x000fe20007810000 */
[----:B---3--:R-:W-:Y:S01]  /*13630*/  FADD.FTZ R0, R166, R0 ;  /* 0x00000000a6007221 */ /* 0x008fe20000010000 */
[----:B------:R-:W-:Y:S01]  /*13640*/  FSEL R175, R175, -INF , !P2 ;  /* 0xff800000afaf7808 */ /* 0x000fe20005000000 */
[----:B------:R-:W-:Y:S01]  /*13650*/  FMUL.FTZ R56, R56, R157 ;  /* 0x0000009d38387220 */ /* 0x000fe20000410000 */
[----:B------:R-:W-:Y:S01]  /*13660*/  FMNMX.FTZ R15, R174, R15, !PT ;  /* 0x0000000fae0f7209 */ /* 0x000fe20007810000 */
[----:B------:R-:W-:Y:S01]  /*13670*/  FMUL.FTZ R57, R57, R157 ;  /* 0x0000009d39397220 */ /* 0x000fe20000410000 */
[----:B------:R-:W-:Y:S01]  /*13680*/  F2FP.BF16.F32.PACK_AB R152, R230, R152 ;  /* 0x00000098e698723e */ /* 0x000fe200000010ff */
[----:B------:R-:W-:Y:S01]  /*13690*/  MUFU.EX2 R177, R177 ;  /* 0x000000b100b17308 */ /* 0x000fe20000000800 */
[----:B------:R-:W-:Y:S01]  /*136a0*/  FMNMX.FTZ R15, R175, R15, !PT ;  /* 0x0000000faf0f7209 */ /* 0x000fe20007810000 */
[----:B0-----:R-:W-:Y:S01]  /*136b0*/  FADD.FTZ R0, R169, R0 ;  /* 0x00000000a9007221 */ /* 0x001fe20000010000 */
[----:B------:R-:W-:Y:S01]  /*136c0*/  ISETP.NE.AND P3, PT, R194, RZ, PT ;  /* 0x000000ffc200720c */ /* 0x000fe20003f65270 */
[-C--:B------:R-:W-:Y:S01]  /*136d0*/  FMUL.FTZ R60, R60, R157.reuse ;  /* 0x0000009d3c3c7220 */ /* 0x080fe20000410000 */
[-C--:B------:R-:W-:Y:S01]  /*136e0*/  FMUL.FTZ R61, R61, R157.reuse ;  /* 0x0000009d3d3d7220 */ /* 0x080fe20000410000 */
[----:B------:R-:W0:Y:S01]  /*136f0*/  SHFL.BFLY PT, R178, R15, 0x2, 0x1f ;  /* 0x0c401f000fb27f89 */ /* 0x000e2200000e0000 */
        /* <DEDUP_REMOVED lines=9> */
[----:B------:R-:W-:Y:S01]  /*13790*/  @!P3 IMAD R214, R214, 0x40, R191 ;  /* 0x00000040d6d6b824 */ /* 0x000fe200078e02bf */
[----:B------:R-:W-:Y:S01]  /*137a0*/  MUFU.EX2 R180, R180 ;  /* 0x000000b400b47308 */ /* 0x000fe20000000800 */
[-C--:B------:R-:W-:Y:S01]  /*137b0*/  FMUL.FTZ R80, R80, R157.reuse ;  /* 0x0000009d50507220 */ /* 0x080fe20000410000 */
[----:B------:R-:W-:Y:S01]  /*137c0*/  FMUL.FTZ R81, R81, R157 ;  /* 0x0000009d51517220 */ /* 0x000fe20000410000 */
[----:B------:R-:W-:-:S02]  /*137d0*/  @!P3 IMAD R214, R214, 0x4, R2 ;  /* 0x00000004d6d6b824 */ /* 0x000fc400078e0202 */
[-C--:B------:R-:W-:Y:S01]  /*137e0*/  FMUL.FTZ R84, R84, R157.reuse ;  /* 0x0000009d54547220 */ /* 0x080fe20000410000 */
[-C--:B------:R-:W-:Y:S01]  /*137f0*/  FMUL.FTZ R85, R85, R157.reuse ;  /* 0x0000009d55557220 */ /* 0x080fe20000410000 */
[-C--:B------:R-:W-:Y:S01]  /*13800*/  FMUL.FTZ R88, R88, R157.reuse ;  /* 0x0000009d58587220 */ /* 0x080fe20000410000 */
[-C--:B------:R-:W-:Y:S01]  /*13810*/  FMUL.FTZ R89, R89, R157.reuse ;  /* 0x0000009d59597220 */ /* 0x080fe20000410000 */
[----:B------:R-:W-:Y:S01]  /*13820*/  @!P3 STS [R214+0x28800], R157 ;  /* 0x0288009dd600b388 */ /* 0x000fe20000000800 */
[-C--:B------:R-:W-:Y:S01]  /*13830*/  FMUL.FTZ R92, R92, R157.reuse ;  /* 0x0000009d5c5c7220 */ /* 0x080fe20000410000 */
[-C--:B------:R-:W-:Y:S01]  /*13840*/  FMUL.FTZ R93, R93, R157.reuse ;  /* 0x0000009d5d5d7220 */ /* 0x080fe20000410000 */
[-C--:B------:R-:W-:Y:S01]  /*13850*/  FMUL.FTZ R96, R96, R157.reuse ;  /* 0x0000009d60607220 */ /* 0x080fe20000410000 */
[-C--:B------:R-:W-:Y:S01]  /*13860*/  FMUL.FTZ R97, R97, R157.reuse ;  /* 0x0000009d61617220 */ /* 0x080fe20000410000 */
[----:B0-----:R-:W-:Y:S01]  /*13870*/  FMNMX.FTZ R15, R15, R178, !PT ;  /* 0x000000b20f0f7209 */ /* 0x001fe20007810000 */
[-C--:B------:R-:W-:Y:S01]  /*13880*/  FMUL.FTZ R100, R100, R157.reuse ;  /* 0x0000009d64647220 */ /* 0x080fe20000410000 */
[-C--:B------:R-:W-:Y:S01]  /*13890*/  FMUL.FTZ R101, R101, R157.reuse ;  /* 0x0000009d65657220 */ /* 0x080fe20000410000 */
[-C--:B------:R-:W-:Y:S01]  /*138a0*/  FMUL.FTZ R104, R104, R157.reuse ;  /* 0x0000009d68687220 */ /* 0x080fe20000410000 */
        /* <DEDUP_REMOVED lines=24> */
[----:B0-----:R-:W-:-:S02]  /*13a30*/  FMNMX.FTZ R15, R15, R178, !PT ;  /* 0x000000b20f0f7209 */ /* 0x001fc40007810000 */
[----:B------:R0:W2:Y:S02]  /*13a40*/  MUFU.EX2 R178, R170 ;  /* 0x000000aa00b27308 */ /* 0x0000a40000000800 */
[C---:B------:R-:W-:Y:S01]  /*13a50*/  FSETP.NEU.FTZ.AND P2, PT, R15.reuse, -INF , PT ;  /* 0xff8000000f00780b */ /* 0x040fe20003f5d000 */
[----:B------:R-:W-:-:S03]  /*13a60*/  FMUL.FTZ R215, R15, R20 ;  /* 0x000000140fd77220 */ /* 0x000fc60000410000 */
[----:B------:R-:W-:Y:S02]  /*13a70*/  FSEL R216, R15, RZ, P2 ;  /* 0x000000ff0fd87208 */ /* 0x000fe40001000000 */
[----:B------:R-:W-:-:S03]  /*13a80*/  FSEL R215, R215, RZ, P2 ;  /* 0x000000ffd7d77208 */ /* 0x000fc60001000000 */
[----:B------:R-:W-:Y:S02]  /*13a90*/  FADD.FTZ R216, -R216, R213 ;  /* 0x000000d5d8d87221 */ /* 0x000fe40000010100 */
[-CC-:B------:R-:W-:Y:S01]  /*13aa0*/  FFMA.FTZ R213, R21, R20.reuse, -R215.reuse ;  /* 0x0000001415d57223 */ /* 0x180fe200000108d7 */
[-CC-:B------:R-:W-:Y:S01]  /*13ab0*/  FFMA.FTZ R183, R181, R20.reuse, -R215.reuse ;  /* 0x00000014b5b77223 */ /* 0x180fe200000108d7 */
[-C--:B------:R-:W-:Y:S01]  /*13ac0*/  FMUL.FTZ R21, R216, R20.reuse ;  /* 0x00000014d8157220 */ /* 0x080fe20000410000 */
[-CC-:B------:R-:W-:Y:S01]  /*13ad0*/  FFMA.FTZ R153, R153, R20.reuse, -R215.reuse ;  /* 0x0000001499997223 */ /* 0x180fe200000108d7 */
[-CC-:B0-----:R-:W-:Y:S01]  /*13ae0*/  FFMA.FTZ R170, R154, R20.reuse, -R215.reuse ;  /* 0x000000149aaa7223 */ /* 0x181fe200000108d7 */
[----:B------:R-:W-:Y:S01]  /*13af0*/  F2FP.BF16.F32.PACK_AB R154, R231, R155 ;  /* 0x0000009be79a723e */ /* 0x000fe200000010ff */
[----:B------:R-:W-:Y:S01]  /*13b00*/  MUFU.EX2 R213, R213 ;  /* 0x000000d500d57308 */ /* 0x000fe20000000800 */
[-CC-:B------:R-:W-:Y:S01]  /*13b10*/  FFMA.FTZ R181, R156, R20.reuse, -R215.reuse ;  /* 0x000000149cb57223 */ /* 0x180fe200000108d7 */
[-CC-:B------:R-:W-:Y:S01]  /*13b20*/  FFMA.FTZ R182, R182, R20.reuse, -R215.reuse ;  /* 0x00000014b6b67223 */ /* 0x180fe200000108d7 */
[-CC-:B------:R-:W-:Y:S01]  /*13b30*/  FFMA.FTZ R159, R159, R20.reuse, -R215.reuse ;  /* 0x000000149f9f7223 */ /* 0x180fe200000108d7 */
[-CC-:B------:R-:W-:Y:S01]  /*13b40*/  FFMA.FTZ R216, R160, R20.reuse, -R215.reuse ;  /* 0x00000014a0d87223 */ /* 0x180fe200000108d7 */
[-CC-:B------:R-:W-:Y:S01]  /*13b50*/  FFMA.FTZ R163, R163, R20.reuse, -R215.reuse ;  /* 0x00000014a3a37223 */ /* 0x180fe200000108d7 */
[--C-:B------:R-:W-:Y:S01]  /*13b60*/  FFMA.FTZ R230, R164, R20, -R215.reuse ;  /* 0x00000014a4e67223 */ /* 0x100fe200000108d7 */
[----:B------:R-:W-:Y:S01]  /*13b70*/  F2FP.BF16.F32.PACK_AB R156, R161, R158 ;  /* 0x0000009ea19c723e */ /* 0x000fe200000010ff */
[----:B------:R-:W0:Y:S01]  /*13b80*/  MUFU.EX2 R21, R21 ;  /* 0x0000001500157308 */ /* 0x000e220000000800 */
[-CC-:B------:R-:W-:Y:S01]  /*13b90*/  FFMA.FTZ R167, R167, R20.reuse, -R215.reuse ;  /* 0x00000014a7a77223 */ /* 0x180fe200000108d7 */
[-CC-:B------:R-:W-:Y:S01]  /*13ba0*/  FFMA.FTZ R168, R168, R20.reuse, -R215.reuse ;  /* 0x00000014a8a87223 */ /* 0x180fe200000108d7 */
[-CC-:B------:R-:W-:Y:S01]  /*13bb0*/  FFMA.FTZ R171, R171, R20.reuse, -R215.reuse ;  /* 0x00000014abab7223 */ /* 0x180fe200000108d7 */
[--C-:B------:R-:W-:Y:S01]  /*13bc0*/  FFMA.FTZ R172, R172, R20, -R215.reuse ;  /* 0x00000014acac7223 */ /* 0x100fe200000108d7 */
[----:B------:R-:W-:Y:S01]  /*13bd0*/  F2FP.BF16.F32.PACK_AB R158, R165, R162 ;  /* 0x000000a2a59e723e */ /* 0x000fe200000010ff */
[-CC-:B------:R-:W-:Y:S01]  /*13be0*/  FFMA.FTZ R175, R175, R20.reuse, -R215.reuse ;  /* 0x00000014afaf7223 */ /* 0x180fe200000108d7 */
[----:B------:R-:W-:Y:S01]  /*13bf0*/  FFMA.FTZ R174, R174, R20, -R215 ;  /* 0x00000014aeae7223 */ /* 0x000fe200000108d7 */
[----:B------:R-:W3:Y:S01]  /*13c00*/  MUFU.EX2 R183, R183 ;  /* 0x000000b700b77308 */ /* 0x000ee20000000800 */
[----:B--2---:R-:W-:Y:S01]  /*13c10*/  FADD.FTZ R0, R178, R0 ;  /* 0x00000000b2007221 */ /* 0x004fe20000010000 */
[----:B------:R-:W-:-:S02]  /*13c20*/  F2FP.BF16.F32.PACK_AB R160, R169, R166 ;  /* 0x000000a6a9a0723e */ /* 0x000fc400000010ff */
[C---:B------:R-:W-:Y:S01]  /*13c30*/  F2FP.BF16.F32.PACK_AB R162, R173.reuse, R178 ;  /* 0x000000b2ada2723e */ /* 0x040fe200000010ff */
[----:B------:R-:W-:Y:S01]  /*13c40*/  FADD.FTZ R0, R173, R0 ;  /* 0x00000000ad007221 */ /* 0x000fe20000010000 */
[----:B------:R-:W-:Y:S02]  /*13c50*/  F2FP.BF16.F32.PACK_AB R166, R180, R179 ;  /* 0x000000b3b4a6723e */ /* 0x000fe400000010ff */
[----:B------:R2:W4:Y:S01]  /*13c60*/  MUFU.EX2 R155, R153 ;  /* 0x00000099009b7308 */ /* 0x0005220000000800 */
[----:B0-----:R-:W-:Y:S01]  /*13c70*/  FFMA.FTZ R3, R21, R3, R213 ;  /* 0x0000000315037223 */ /* 0x001fe200000100d5 */
[----:B------:R0:W-:Y:S01]  /*13c80*/  @!P3 STS [R214+0x28820], R21 ;  /* 0x02882015d600b388 */ /* 0x0001e20000000800 */
[-C--:B------:R-:W-:Y:S01]  /*13c90*/  FMUL.FTZ R26, R26, R21.reuse ;  /* 0x000000151a1a7220 */ /* 0x080fe20000410000 */
[-C--:B------:R-:W-:Y:S01]  /*13ca0*/  FMUL.FTZ R27, R27, R21.reuse ;  /* 0x000000151b1b7220 */ /* 0x080fe20000410000 */
[-C--:B------:R-:W-:Y:S01]  /*13cb0*/  FMUL.FTZ R30, R30, R21.reuse ;  /* 0x000000151e1e7220 */ /* 0x080fe20000410000 */
[-C--:B------:R-:W-:Y:S01]  /*13cc0*/  FMUL.FTZ R31, R31, R21.reuse ;  /* 0x000000151f1f7220 */ /* 0x080fe20000410000 */
[----:B------:R-:W-:Y:S01]  /*13cd0*/  FMUL.FTZ R34, R34, R21 ;  /* 0x0000001522227220 */ /* 0x000fe20000410000 */
[----:B------:R-:W5:Y:S01]  /*13ce0*/  MUFU.EX2 R170, R170 ;  /* 0x000000aa00aa7308 */ /* 0x000f620000000800 */
[C---:B---3--:R-:W-:Y:S01]  /*13cf0*/  FADD.FTZ R3, R183.reuse, R3 ;  /* 0x00000003b7037221 */ /* 0x048fe20000010000 */
[----:B--2---:R-:W-:Y:S01]  /*13d00*/  F2FP.BF16.F32.PACK_AB R153, R183, R213 ;  /* 0x000000d5b799723e */ /* 0x004fe200000010ff */
        /* <DEDUP_REMOVED lines=13> */
[----:B------:R-:W3:Y:S01]  /*13de0*/  MUFU.EX2 R182, R182 ;  /* 0x000000b600b67308 */ /* 0x000ee20000000800 */
[C---:B-----5:R-:W-:Y:S01]  /*13df0*/  FADD.FTZ R3, R170.reuse, R3 ;  /* 0x00000003aa037221 */ /* 0x060fe20000010000 */
[----:B------:R-:W-:Y:S01]  /*13e00*/  F2FP.BF16.F32.PACK_AB R155, R170, R155 ;  /* 0x0000009baa9b723e */ /* 0x000fe200000010ff */
[----:B------:R-:W-:Y:S01]  /*13e10*/  BAR.SYNC.DEFER_BLOCKING 0xf, 0x100 ;  /* 0x03c4000000007b1d */ /* 0x000fe20000010000 */
        /* <DEDUP_REMOVED lines=22> */
[----:B----4-:R-:W-:Y:S01]  /*13f80*/  FADD.FTZ R3, R159, R3 ;  /* 0x000000039f037221 */ /* 0x010fe20000010000 */
[----:B------:R0:W-:Y:S01]  /*13f90*/  STSM.16.M88.4 [R196+0x26800], R152 ;  /* 0x02680098c4007844 */ /* 0x0001e20000000200 */
[-C--:B------:R-:W-:Y:S01]  /*13fa0*/  FMUL.FTZ R90, R90, R21.reuse ;  /* 0x000000155a5a7220 */ /* 0x080fe20000410000 */
[-C--:B------:R-:W-:Y:S01]  /*13fb0*/  FMUL.FTZ R91, R91, R21.reuse ;  /* 0x000000155b5b7220 */ /* 0x080fe20000410000 */
[-C--:B------:R-:W-:Y:S01]  /*13fc0*/  FMUL.FTZ R94, R94, R21.reuse ;  /* 0x000000155e5e7220 */ /* 0x080fe20000410000 */
[-C--:B------:R-:W-:Y:S01]  /*13fd0*/  FMUL.FTZ R95, R95, R21.reuse ;  /* 0x000000155f5f7220 */ /* 0x080fe20000410000 */
        /* <DEDUP_REMOVED lines=42> */
[----:B----4-:R-:W-:Y:S01]  /*14280*/  FADD.FTZ R3, R165, R3 ;  /* 0x00000003a5037221 */ /* 0x010fe20000010000 */
[-C--:B------:R-:W-:Y:S01]  /*14290*/  FMUL.FTZ R150, R150, R21.reuse ;  /* 0x0000001596967220 */ /* 0x080fe20000410000 */
[----:B------:R-:W-:-:S05]  /*142a0*/  FMUL.FTZ R151, R151, R21 ;  /* 0x0000001597977220 */ /* 0x000fca0000410000 */
[----:B------:R-:W4:Y:S01]  /*142b0*/  MUFU.EX2 R167, R174 ;  /* 0x000000ae00a77308 */ /* 0x000f220000000800 */
[C---:B--2---:R-:W-:Y:S01]  /*142c0*/  FADD.FTZ R3, R172.reuse, R3 ;  /* 0x00000003ac037221 */ /* 0x044fe20000010000 */
[----:B------:R-:W-:-:S06]  /*142d0*/  F2FP.BF16.F32.PACK_AB R165, R172, R165 ;  /* 0x000000a5aca5723e */ /* 0x000fcc00000010ff */
[----:B------:R-:W2:Y:S01]  /*142e0*/  MUFU.EX2 R175, R175 ;  /* 0x000000af00af7308 */ /* 0x000ea20000000800 */
[----:B---3--:R-:W-:Y:S01]  /*142f0*/  FADD.FTZ R0, R164, R0 ;  /* 0x00000000a4007221 */ /* 0x008fe20000010000 */
[----:B------:R-:W-:-:S03]  /*14300*/  F2FP.BF16.F32.PACK_AB R164, R177, R164 ;  /* 0x000000a4b1a4723e */ /* 0x000fc600000010ff */
[----:B------:R-:W-:Y:S01]  /*14310*/  FADD.FTZ R0, R177, R0 ;  /* 0x00000000b1007221 */ /* 0x000fe20000010000 */
[----:B----4-:R-:W-:-:S03]  /*14320*/  FADD.FTZ R3, R167, R3 ;  /* 0x00000003a7037221 */ /* 0x010fc60000010000 */
[----:B------:R-:W-:-:S04]  /*14330*/  FADD.FTZ R0, R179, R0 ;  /* 0x00000000b3007221 */ /* 0x000fc80000010000 */
[----:B------:R-:W-:Y:S01]  /*14340*/  FADD.FTZ R0, R180, R0 ;  /* 0x00000000b4007221 */ /* 0x000fe20000010000 */
[C---:B--2---:R-:W-:Y:S01]  /*14350*/  F2FP.BF16.F32.PACK_AB R167, R175.reuse, R167 ;  /* 0x000000a7afa7723e */ /* 0x044fe200000010ff */
[----:B------:R-:W-:-:S04]  /*14360*/  FADD.FTZ R3, R175, R3 ;  /* 0x00000003af037221 */ /* 0x000fc80000010000 */
[----:B------:R0:W-:Y:S01]  /*14370*/  STSM.16.M88.4 [R198], R164 ;  /* 0x000000a4c6007844 */ /* 0x0001e20000000200 */
[----:B------:R-:W-:Y:S05]  /*14380*/  @!P0 BRA `(.L_x_2855) ;  /* 0x0000000000048947 */ /* 0x000fea0003800000 */
[----:B------:R-:W-:Y:S01]  /*14390*/  BPT.TRAP 0x1 ;  /* 0x000000040000795c */ /* 0x000fe20000300000 */
.L_x_2855:
[----:B------:R2:W3:Y:S01]  /*143a0*/  SYNCS.PHASECHK.TRANS64.TRYWAIT P2, [R206+URZ+0x28c50], R207 ;  /* 0x028c50cfce0075a7 */ /* 0x0004e2000804017f */
[----:B------:R-:W-:Y:S05]  /*143b0*/  @!P0 BRA `(.L_x_2856) ;  /* 0x0000000000048947 */ /* 0x000fea0003800000 */
[----:B------:R-:W-:Y:S01]  /*143c0*/  BPT.TRAP 0x1 ;  /* 0x000000040000795c */ /* 0x000fe20000300000 */
.L_x_2856:
[----:B------:R-:W-:Y:S04]  /*143d0*/  BSSY B1, `(.L_x_2857) ;  /* 0x0000004000017945 */ /* 0x000fe80003800000 */
[----:B---3--:R-:W-:Y:S05]  /*143e0*/  @P2 BRA `(.L_x_2858) ;  /* 0x0000000000082947 */ /* 0x008fea0003800000 */
[----:B------:R-:W3:Y:S02]  /*143f0*/  SYNCS.PHASECHK.TRANS64.TRYWAIT P2, [R206+URZ+0x28c50], R207 ;  /* 0x028c50cfce0075a7 */ /* 0x000ee4000804017f */
[----:B---3--:R-:W-:Y:S05]  /*14400*/  @!P2 BRA `(.L_x_2859) ;  /* 0x000001040048a947 */ /* 0x008fea0003800000 */
.L_x_2858:
[----:B------:R-:W-:Y:S05]  /*14410*/  BSYNC B1 ;  /* 0x0000000000017941 */ /* 0x000fea0003800000 */
.L_x_2857:
        /* <DEDUP_REMOVED lines=10> */
[----:B------:R-:W-:-:S02]  /*144c0*/  IMAD.MOV.U32 R213, RZ, RZ, R15 ;  /* 0x000000ffffd57224 */ /* 0x000fc400078e000f */
[----:B------:R-:W-:Y:S02]  /*144d0*/  IMAD.MOV.U32 R215, RZ, RZ, R14 ;  /* 0x000000ffffd77224 */ /* 0x000fe400078e000e */
[----:B0-----:R-:W-:-:S06]  /*144e0*/  IMAD.MOV.U32 R214, RZ, RZ, R18 ;  /* 0x000000ffffd67224 */ /* 0x001fcc00078e0012 */
[----:B------:R-:W-:Y:S03]  /*144f0*/  HGMMA.64x256x16.F32.BF16 R24, R152, gdesc[UR4].tnspB, R24, gsb0 ;  /* 0x43e0000498187df0 */ /* 0x000fe60008001818 */
[----:B------:R-:W-:Y:S02]  /*14500*/  WARPGROUP.DEPBAR.LE gsb0, 0x0 ;  /* 0x00008000000079c5 */ /* 0x000fe40000010000 */
[----:B------:R-:W-:Y:S01]  /*14510*/  VIADD R152, R168, 0x80 ;  /* 0x00000080a8987836 */ /* 0x000fe20000000000 */
        /* <DEDUP_REMOVED lines=31> */
.L_x_2841:
[----:B------:R-:W-:Y:S05]  /*14710*/  BSYNC B0 ;  /* 0x0000000000007941 */ /* 0x000fea0003800000 */
.L_x_2840:
[----:B------:R-:W2:Y:S01]  /*14720*/  SHFL.BFLY PT, R4, R0, 0x2, 0x1f ;  /* 0x0c401f0000047f89 */ /* 0x000ea200000e0000 */
[----:B------:R-:W-:Y:S02]  /*14730*/  IMAD.MOV.U32 R152, RZ, RZ, -0x800000 ;  /* 0xff800000ff987424 */ /* 0x000fe400078e00ff */
[----:B------:R-:W-:Y:S01]  /*14740*/  VIADD R217, R217, 0x1 ;  /* 0x00000001d9d97836 */ /* 0x000fe20000000000 */
[----:B------:R-:W-:Y:S08]  /*14750*/  BAR.ARV 0x8, 0x100 ;  /* 0x0204000000007b1d */ /* 0x000ff00000002000 */
[----:B------:R-:W-:Y:S01]  /*14760*/  BAR.SYNC.DEFER_BLOCKING 0xf, 0x100 ;  /* 0x03c4000000007b1d */ /* 0x000fe20000010000 */
[----:B--2---:R-:W-:-:S05]  /*14770*/  FADD.FTZ R4, R4, R0 ;  /* 0x0000000004047221 */ /* 0x004fca0000010000 */
[----:B------:R-:W2:Y:S02]  /*14780*/  SHFL.BFLY PT, R0, R4, 0x1, 0x1f ;  /* 0x0c201f0004007f89 */ /* 0x000ea400000e0000 */
[----:B--2---:R-:W-:Y:S01]  /*14790*/  FADD.FTZ R0, R4, R0 ;  /* 0x0000000004007221 */ /* 0x004fe20000010000 */
[----:B------:R-:W-:-:S04]  /*147a0*/  IMAD.MOV.U32 R4, RZ, RZ, RZ ;  /* 0x000000ffff047224 */ /* 0x000fc800078e00ff */
[----:B------:R-:W-:-:S13]  /*147b0*/  FSETP.NE.FTZ.AND P0, PT, R0, RZ, PT ;  /* 0x000000ff0000720b */ /* 0x000fda0003f15000 */
        /* <DEDUP_REMOVED lines=11> */
[----:B---3--:R-:W-:Y:S01]  /*14870*/  @P0 FMUL.FTZ R0, R0, 0.69314718246459960938 ;  /* 0x3f31721800000820 */ /* 0x008fe20000410000 */
[-C--:B------:R-:W-:Y:S01]  /*14880*/  FMUL.FTZ R40, R40, R4.reuse ;  /* 0x0000000428287220 */ /* 0x080fe20000410000 */
[-C--:B------:R-:W-:Y:S01]  /*14890*/  FMUL.FTZ R41, R41, R4.reuse ;  /* 0x0000000429297220 */ /* 0x080fe20000410000 */
[----:B------:R-:W-:Y:S01]  /*148a0*/  FMUL.FTZ R44, R44, R4 ;  /* 0x000000042c2c7220 */ /* 0x000fe20000410000 */
[----:B------:R-:W-:Y:S01]  /*148b0*/  @P0 FFMA.FTZ R152, R5, R14, R0 ;  /* 0x0000000e05980223 */ /* 0x000fe20000010000 */
        /* <DEDUP_REMOVED lines=57> */
[----:B------:R-:W-:Y:S01]  /*14c50*/  FMUL.FTZ R149, R149, R4 ;  /* 0x0000000495957220 */ /* 0x000fe20000410000 */
        /* <DEDUP_REMOVED lines=39> */
[----:B------:R2:W-:Y:S01]  /*14ed0*/  @!P0 STS [R5+0x28800], R4 ;  /* 0x0288000405008388 */ /* 0x0005e20000000800 */
        /* <DEDUP_REMOVED lines=9> */
[-C--:B--2---:R-:W-:Y:S01]  /*14f70*/  FMUL.FTZ R4, R78, R0.reuse ;  /* 0x000000004e047220 */ /* 0x084fe20000410000 */
[-C--:B------:R-:W-:Y:S01]  /*14f80*/  FMUL.FTZ R99, R99, R0.reuse ;  /* 0x0000000063637220 */ /* 0x080fe20000410000 */
[-C--:B------:R-:W-:Y:S01]  /*14f90*/  FMUL.FTZ R102, R102, R0.reuse ;  /* 0x0000000066667220 */ /* 0x080fe20000410000 */
[-C--:B------:R-:W-:Y:S01]  /*14fa0*/  FMUL.FTZ R103, R103, R0.reuse ;  /* 0x0000000067677220 */ /* 0x080fe20000410000 */
        /* <DEDUP_REMOVED lines=26> */
[----:B------:R-:W-:Y:S06]  /*15150*/  BAR.ARV 0xe, 0x100 ;  /* 0x0384000000007b1d */ /* 0x000fec0000002000 */
[----:B------:R-:W-:-:S02]  /*15160*/  PLOP3.LUT P0, PT, PT, PT, PT, 0x8, 0x0 ;  /* 0x000000000000781c */ /* 0x000fc40003f0e170 */
[----:B------:R-:W-:Y:S02]  /*15170*/  LOP3.LUT R19, R19, R0, RZ, 0x3c, !PT ;  /* 0x0000000013137212 */ /* 0x000fe400078e3cff */
[----:B------:R-:W-:-:S09]  /*15180*/  SEL R18, R18, RZ, P1 ;  /* 0x000000ff12127207 */ /* 0x000fd20000800000 */
.L_x_2721:
[----:B------:R-:W-:Y:S05]  /*15190*/  BSYNC B7 ;  /* 0x0000000000077941 */ /* 0x000fea0003800000 */
.L_x_2709:
[----:B------:R-:W2:Y:S08]  /*151a0*/  S2UR UR5, SR_CgaCtaId ;  /* 0x00000000000579c3 */ /* 0x000eb00000008800 */
[----:B------:R-:W-:Y:S06]  /*151b0*/  BAR.SYNC.DEFER_BLOCKING 0x5, 0x180 ;  /* 0x0146000000007b1d */ /* 0x000fec0000010000 */
[----:B------:R-:W-:Y:S01]  /*151c0*/  UMOV UR4, 0x400 ;  /* 0x0000040000047882 */ /* 0x000fe20000000000 */
[----:B------:R-:W-:Y:S01]  /*151d0*/  BSSY B0, `(.L_x_2861) ;  /* 0x000049e000007945 */ /* 0x000fe20003800000 */
[----:B--2---:R-:W-:-:S06]  /*151e0*/  ULEA UR4, UR5, UR4, 0x18 ;  /* 0x0000000405047291 */ /* 0x004fcc000f8ec03f */
[----:B------:R-:W-:-:S05]  /*151f0*/  IMAD.U32 R2, RZ, RZ, UR4 ;  /* 0x00000004ff027e24 */ /* 0x000fca000f8e00ff */
[----:B-----5:R2:W3:Y:S01]  /*15200*/  LDS.128 R76, [R2+0x28cd0] ;  /* 0x028cd000024c7984 */ /* 0x0204e20000000c00 */
[----:B------:R-:W-:Y:S06]  /*15210*/  BAR.ARV 0x4, 0x180 ;  /* 0x0106000000007b1d */ /* 0x000fec0000002000 */
[----:B------:R-:W-:Y:S05]  /*15220*/  @P0 BRA `(.L_x_2862) ;  /* 0x0000003800980947 */ /* 0x000fea0003800000 */
[----:B------:R-:W4:Y:S01]  /*15230*/  LDL R8, [R1+0x6c] ;  /* 0x00006c0001087983 */ /* 0x000f220000100800 */
        /* <DEDUP_REMOVED lines=12> */
[----:B----4-:R-:W-:-:S04]  /*15300*/  IMAD.WIDE R22, R8, 0x2, R20 ;  /* 0x0000000208167825 */ /* 0x010fc800078e0214 */
[----:B0-----:R-:W-:Y:S01]  /*15310*/  IMAD.MOV.U32 R9, RZ, RZ, R23 ;  /* 0x000000ffff097224 */ /* 0x001fe200078e0017 */
[----:B------:R-:W-:-:S04]  /*15320*/  LOP3.LUT R0, R22, 0x380, RZ, 0xc0, !PT ;  /* 0x0000038016007812 */ /* 0x000fc800078ec0ff */
[----:B------:R-:W-:-:S04]  /*15330*/  SHF.R.U64 R0, R0, 0x3, RZ ;  /* 0x0000000300007819 */ /* 0x000fc800000012ff */
[----:B------:R-:W-:-:S04]  /*15340*/  LOP3.LUT R8, R0, R22, RZ, 0x3c, !PT ;  /* 0x0000001600087212 */ /* 0x000fc800078e3cff */
[----:B------:R-:W-:Y:S02]  /*15350*/  MOV R0, R8 ;  /* 0x0000000800007202 */ /* 0x000fe40000000f00 */
[----:B------:R-:W-:Y:S02]  /*15360*/  F2FP.BF16.F32.PACK_AB R8, R25, R24 ;  /* 0x000000181908723e */ /* 0x000fe400000010ff */
[----:B------:R-:W-:-:S05]  /*15370*/  F2FP.BF16.F32.PACK_AB R9, R27, R26 ;  /* 0x0000001a1b09723e */ /* 0x000fca00000010ff */
[----:B------:R0:W-:Y:S02]  /*15380*/  STSM.16.M88.4 [R0], R8 ;  /* 0x0000000800007844 */ /* 0x0001e40000000200 */
[----:B0-----:R-:W-:Y:S02]  /*15390*/  IADD3 R8, P0, R22, 0x20, RZ ;  /* 0x0000002016087810 */ /* 0x001fe40007f1e0ff */
        /* <DEDUP_REMOVED lines=8> */
[----:B0-----:R-:W-:Y:S02]  /*15420*/  IADD3 R8, P0, R22, 0x40, RZ ;  /* 0x0000004016087810 */ /* 0x001fe40007f1e0ff */
        /* <DEDUP_REMOVED lines=144> */
[----:B------:R-:W-:Y:S01]  /*15d30*/  ISETP.NE.U32.AND P0, PT, RZ, UR4, PT ;  /* 0x00000004ff007c0c */ /* 0x000fe2000bf05070 */
[----:B------:R-:W-:Y:S02]  /*15d40*/  ULDC UR4, c[0x0][0xa88] ;  /* 0x0002a20000047ab9 */ /* 0x000fe40000000800 */
[----:B------:R0:W-:Y:S01]  /*15d50*/  STSM.16.M88.4 [R12], R8 ;  /* 0x000000080c007844 */ /* 0x0001e20000000200 */
[----:B------:R-:W-:Y:S02]  /*15d60*/  ISETP.NE.AND.EX P0, PT, RZ, UR5, PT, P0 ;  /* 0x00000005ff007c0c */ /* 0x000fe4000bf05300 */
[----:B0-----:R-:W-:-:S11]  /*15d70*/  LOP3.LUT R8, R0, 0x380, RZ, 0xc0, !PT ;  /* 0x0000038000087812 */ /* 0x001fd600078ec0ff */
[----:B------:R-:W0:Y:S01]  /*15d80*/  @P0 LDC.64 R10, c[0x0][0xc08] ;  /* 0x00030200ff0a0b82 */ /* 0x000e220000000a00 */
[----:B------:R-:W-:Y:S02]  /*15d90*/  F2FP.BF16.F32.PACK_AB R12, R145, R144 ;  /* 0x00000090910c723e */ /* 0x000fe400000010ff */
[----:B------:R-:W-:-:S04]  /*15da0*/  SHF.R.U64 R8, R8, 0x3, RZ ;  /* 0x0000000308087819 */ /* 0x000fc800000012ff */
[----:B------:R-:W-:Y:S01]  /*15db0*/  LOP3.LUT R22, R8, R0, RZ, 0x3c, !PT ;  /* 0x0000000008167212 */ /* 0x000fe200078e3cff */
[----:B------:R-:W-:-:S03]  /*15dc0*/  IMAD.U32 R8, RZ, RZ, UR4 ;  /* 0x00000004ff087e24 */ /* 0x000fc6000f8e00ff */
[----:B------:R-:W-:-:S05]  /*15dd0*/  MOV R22, R22 ;  /* 0x0000001600167202 */ /* 0x000fca0000000f00 */
[----:B------:R1:W-:Y:S01]  /*15de0*/  STSM.16.M88.4 [R22], R12 ;  /* 0x0000000c16007844 */ /* 0x0003e20000000200 */
[----:B0-----:R-:W-:Y:S01]  /*15df0*/  @P0 IMAD.WIDE R10, R208, 0x4, R10 ;  /* 0x00000004d00a0825 */ /* 0x001fe200078e020a */
[----:B------:R-:W-:Y:S01]  /*15e00*/  BAR.SYNC.DEFER_BLOCKING 0x1, 0x100 ;  /* 0x0044000000007b1d */ /* 0x000fe20000010000 */
[----:B------:R-:W-:-:S04]  /*15e10*/  ISETP.NE.U32.AND P1, PT, RZ, UR6, PT ;  /* 0x00000006ff007c0c */ /* 0x000fc8000bf25070 */
[----:B------:R-:W-:Y:S01]  /*15e20*/  ISETP.NE.AND.EX P1, PT, RZ, UR7, PT, P1 ;  /* 0x00000007ff007c0c */ /* 0x000fe2000bf25310 */
[----:B------:R0:W5:Y:S01]  /*15e30*/  @P0 LDG.E R8, desc[UR42][R10.64] ;  /* 0x0000002a0a080981 */ /* 0x000162000c1e1900 */
[----:B------:R-:W-:Y:S01]  /*15e40*/  IMAD.MOV.U32 R0, RZ, RZ, RZ ;  /* 0x000000ffff007224 */ /* 0x000fe200078e00ff */
[----:B0-----:R-:W0:Y:S02]  /*15e50*/  LDC.64 R10, c[0x0][0xc00] ;  /* 0x00030000ff0a7b82 */ /* 0x001e240000000a00 */
[----:B0-----:R-:W-:-:S08]  /*15e60*/  IMAD.WIDE R10, R208, 0x4, R10 ;  /* 0x00000004d00a7825 */ /* 0x001fd000078e020a */
[----:B------:R1:W5:Y:S01]  /*15e70*/  @P1 LDG.E R0, desc[UR42][R10.64] ;  /* 0x0000002a0a001981 */ /* 0x000362000c1e1900 */
[----:B------:R-:W-:Y:S05]  /*15e80*/  @P0 BRA `(.L_x_2863) ;  /* 0x0000000000100947 */ /* 0x000fea0003800000 */
[----:B------:R-:W-:Y:S05]  /*15e90*/  @!P1 BRA `(.L_x_2863) ;  /* 0x00000000000c9947 */ /* 0x000fea0003800000 */
[----:B-----5:R-:W4:Y:S04]  /*15ea0*/  LDG.E R8, desc[UR42][R10.64] ;  /* 0x0000002a0a087981 */ /* 0x020f28000c1e1900 */
[----:B-1----:R-:W4:Y:S02]  /*15eb0*/  LDG.E R10, desc[UR42][R10.64+0x4] ;  /* 0x0000042a0a0a7981 */ /* 0x002f24000c1e1900 */
[----:B----4-:R-:W-:-:S07]  /*15ec0*/  IMAD.IADD R8, R10, 0x1, -R8 ;  /* 0x000000010a087824 */ /* 0x010fce00078e0a08 */
.L_x_2863:
[----:B------:R-:W4:Y:S01]  /*15ed0*/  LDL R9, [R1+0x48] ;  /* 0x0000480001097983 */ /* 0x000f220000100800 */
[----:B------:R-:W-:Y:S01]  /*15ee0*/  ISETP.NE.AND P1, PT, R205, RZ, PT ;  /* 0x000000ffcd00720c */ /* 0x000fe20003f25270 */
[----:B------:R-:W-:-:S03]  /*15ef0*/  ULDC UR4, c[0x0][0xad4] ;  /* 0x0002b50000047ab9 */ /* 0x000fc60000000800 */
[----:B------:R-:W-:Y:S01]  /*15f00*/  SEL R205, R205, UR4, P1 ;  /* 0x00000004cdcd7c07 */ /* 0x000fe20008800000 */
[----:B----4-:R-:W0:Y:S02]  /*15f10*/  SHFL.IDX PT, R9, R9, RZ, 0x1f ;  /* 0x00001fff09097589 */ /* 0x010e2400000e0000 */
[----:B0-----:R-:W-:Y:S02]  /*15f20*/  ISETP.NE.AND P0, PT, R9, RZ, PT ;  /* 0x000000ff0900720c */ /* 0x001fe40003f05270 */
[----:B-----5:R-:W-:-:S11]  /*15f30*/  SHF.R.S32.HI R9, RZ, 0x1f, R0 ;  /* 0x0000001fff097819 */ /* 0x020fd60000011400 */
[----:B------:R-:W-:Y:S05]  /*15f40*/  @P0 BRA `(.L_x_2864) ;  /* 0x0000000000f80947 */ /* 0x000fea0003800000 */
[----:B------:R-:W4:Y:S01]  /*15f50*/  LDL R155, [R1+0x68] ;  /* 0x00006800019b7983 */ /* 0x000f220000100800 */
[----:B-1----:R-:W-:Y:S01]  /*15f60*/  IMAD.MOV.U32 R14, RZ, RZ, 0x9b8 ;  /* 0x000009b8ff0e7424 */ /* 0x002fe200078e00ff */
[----:B------:R-:W-:Y:S01]  /*15f70*/  ISETP.GT.AND P1, PT, R205, 0x1, PT ;  /* 0x00000001cd00780c */ /* 0x000fe20003f24270 */
[----:B------:R-:W0:Y:S01]  /*15f80*/  LDC R154, c[0x0][0xbe8] ;  /* 0x0002fa00ff9a7b82 */ /* 0x000e220000000800 */
[----:B------:R-:W-:Y:S01]  /*15f90*/  ISETP.NE.U32.AND P0, PT, RZ, UR6, PT ;  /* 0x00000006ff007c0c */ /* 0x000fe2000bf05070 */
[----:B---3--:R-:W-:Y:S01]  /*15fa0*/  IMAD.IADD R76, R201, 0x1, R192 ;  /* 0x00000001c94c7824 */ /* 0x008fe200078e02c0 */
[----:B------:R-:W-:Y:S02]  /*15fb0*/  SEL R14, R14, 0x978, P1 ;  /* 0x000009780e0e7807 */ /* 0x000fe40000800000 */
[----:B------:R-:W-:Y:S02]  /*15fc0*/  ISETP.NE.AND.EX P0, PT, RZ, UR7, PT, P0 ;  /* 0x00000007ff007c0c */ /* 0x000fe4000bf05300 */
[----:B------:R-:W-:Y:S01]  /*15fd0*/  SHF.R.S32.HI R15, RZ, 0x1f, R208 ;  /* 0x0000001fff0f7819 */ /* 0x000fe200000114d0 */
[----:B------:R-:W1:Y:S01]  /*15fe0*/  LDC.64 R12, c[0x0][R14+0x220] ;  /* 0x000088000e0c7b82 */ /* 0x000e620000000a00 */
[----:B------:R-:W-:-:S02]  /*15ff0*/  SEL R22, R208, RZ, !P0 ;  /* 0x000000ffd0167207 */ /* 0x000fc40004000000 */
[----:B------:R-:W-:Y:S02]  /*16000*/  SEL R15, R15, RZ, !P0 ;  /* 0x000000ff0f0f7207 */ /* 0x000fe40004000000 */
[----:B------:R-:W-:-:S03]  /*16010*/  SEL R153, R218, RZ, P1 ;  /* 0x000000ffda997207 */ /* 0x000fc60000800000 */
[----:B------:R-:W3:Y:S01]  /*16020*/  LDC.64 R10, c[0x0][R14+0x218] ;  /* 0x000086000e0a7b82 */ /* 0x000ee20000000a00 */
[----:B0-----:R-:W-:Y:S01]  /*16030*/  ISETP.NE.AND P0, PT, R154, 0x1, PT ;  /* 0x000000019a00780c */ /* 0x001fe20003f05270 */
[----:B-1----:R-:W-:-:S04]  /*16040*/  IMAD R13, R13, R22, RZ ;  /* 0x000000160d0d7224 */ /* 0x002fc800078e02ff */
[C---:B------:R-:W-:Y:S02]  /*16050*/  IMAD R15, R12.reuse, R15, R13 ;  /* 0x0000000f0c0f7224 */ /* 0x040fe400078e020d */
[----:B------:R-:W-:-:S04]  /*16060*/  IMAD.WIDE.U32 R12, R12, R22, RZ ;  /* 0x000000160c0c7225 */ /* 0x000fc800078e00ff */
[-C--:B---3--:R-:W-:Y:S02]  /*16070*/  IMAD R22, R11, R204.reuse, RZ ;  /* 0x000000cc0b167224 */ /* 0x088fe400078e02ff */
[----:B------:R-:W-:-:S04]  /*16080*/  IMAD.WIDE.U32 R10, R10, R204, RZ ;  /* 0x000000cc0a0a7225 */ /* 0x000fc800078e00ff */
[----:B------:R-:W-:Y:S01]  /*16090*/  IMAD.IADD R22, R11, 0x1, R22 ;  /* 0x000000010b167824 */ /* 0x000fe200078e0216 */
[----:B------:R-:W-:Y:S01]  /*160a0*/  IADD3 R23, P2, P3, R12, R10, R0 ;  /* 0x0000000a0c177210 */ /* 0x000fe20007b5e000 */
[----:B------:R-:W0:Y:S01]  /*160b0*/  @P0 LDC R11, c[0x0][0xbec] ;  /* 0x0002fb00ff0b0b82 */ /* 0x000e220000000800 */
[----:B------:R-:W-:-:S05]  /*160c0*/  IMAD.IADD R15, R13, 0x1, R15 ;  /* 0x000000010d0f7824 */ /* 0x000fca00078e020f */
[----:B------:R-:W-:Y:S01]  /*160d0*/  IADD3.X R15, R15, R22, R9, P2, P3 ;  /* 0x000000160f0f7210 */ /* 0x000fe200017e6409 */
[----:B------:R-:W-:Y:S01]  /*160e0*/  IMAD.MOV.U32 R22, RZ, RZ, R76 ;  /* 0x000000ffff167224 */ /* 0x000fe200078e004c */
[----:B------:R-:W1:Y:S01]  /*160f0*/  @P0 LDC R10, c[0x0][0xbf0] ;  /* 0x0002fc00ff0a0b82 */ /* 0x000e620000000800 */
[----:B0-----:R-:W-:-:S05]  /*16100*/  @P0 IMAD.HI.U32 R11, R76, R11, RZ ;  /* 0x0000000b4c0b0227 */ /* 0x001fca00078e00ff */
[----:B-1----:R-:W-:Y:S02]  /*16110*/  @P0 SHF.R.U32.HI R22, RZ, R10, R11 ;  /* 0x0000000aff160219 */ /* 0x002fe4000001160b */
[----:B------:R-:W0:Y:S02]  /*16120*/  LDC.64 R10, c[0x0][R14+0x228] ;  /* 0x00008a000e0a7b82 */ /* 0x000e240000000a00 */
[----:B0-----:R-:W-:-:S04]  /*16130*/  IMAD.WIDE.U32 R12, R10, R153, RZ ;  /* 0x000000990a0c7225 */ /* 0x001fc800078e00ff */
[----:B------:R-:W-:Y:S01]  /*16140*/  IMAD R10, R11, R153, RZ ;  /* 0x000000990b0a7224 */ /* 0x000fe200078e02ff */
[----:B------:R-:W-:Y:S01]  /*16150*/  IADD3 R12, P0, P2, R22, R23, R12 ;  /* 0x00000017160c7210 */ /* 0x000fe20007a1e00c */
[--C-:B------:R-:W-:Y:S01]  /*16160*/  IMAD.MOV R23, RZ, RZ, -R22.reuse ;  /* 0x000000ffff177224 */ /* 0x100fe200078e0a16 */
[----:B------:R-:W-:Y:S01]  /*16170*/  SHF.R.S32.HI R22, RZ, 0x1f, R22 ;  /* 0x0000001fff167819 */ /* 0x000fe20000011416 */
[----:B------:R-:W-:Y:S02]  /*16180*/  IMAD.IADD R13, R13, 0x1, R10 ;  /* 0x000000010d0d7824 */ /* 0x000fe400078e020a */
[----:B------:R0:W1:Y:S01]  /*16190*/  LDC.64 R10, c[0x0][R14+0x210] ;  /* 0x000084000e0a7b82 */ /* 0x0000620000000a00 */
[----:B------:R-:W-:Y:S02]  /*161a0*/  IMAD R23, R154, R23, R76 ;  /* 0x000000179a177224 */ /* 0x000fe400078e024c */
[----:B------:R-:W-:Y:S01]  /*161b0*/  IADD3.X R13, R22, R15, R13, P0, P2 ;  /* 0x0000000f160d7210 */ /* 0x000fe200007e440d */
[----:B------:R-:W-:-:S02]  /*161c0*/  IMAD.IADD R15, R191, 0x1, R192 ;  /* 0x00000001bf0f7824 */ /* 0x000fc400078e02c0 */
[----:B0-----:R-:W-:Y:S01]  /*161d0*/  SHF.R.S32.HI R14, RZ, 0x1f, R23 ;  /* 0x0000001fff0e7819 */ /* 0x001fe20000011417 */
[-C--:B-1----:R-:W-:Y:S02]  /*161e0*/  IMAD R11, R11, R23.reuse, RZ ;  /* 0x000000170b0b7224 */ /* 0x082fe400078e02ff */
[----:B------:R-:W-:-:S04]  /*161f0*/  IMAD.WIDE.U32 R12, R10, R23, R12 ;  /* 0x000000170a0c7225 */ /* 0x000fc800078e000c */
[----:B------:R-:W-:Y:S02]  /*16200*/  IMAD R14, R10, R14, R11 ;  /* 0x0000000e0a0e7224 */ /* 0x000fe400078e020b */
[----:B------:R-:W0:Y:S02]  /*16210*/  LDC.64 R10, c[0x0][0xba8] ;  /* 0x0002ea00ff0a7b82 */ /* 0x000e240000000a00 */
[----:B------:R-:W-:-:S06]  /*16220*/  IMAD.IADD R14, R13, 0x1, R14 ;  /* 0x000000010d0e7824 */ /* 0x000fcc00078e020e */
[----:B0-----:R-:W0:Y:S08]  /*16230*/  @!P1 LDC R10, c[0x0][0xb50] ;  /* 0x0002d400ff0a9b82 */ /* 0x001e300000000800 */
[----:B------:R-:W1:Y:S01]  /*16240*/  @!P1 LDC R11, c[0x0][0xb54] ;  /* 0x0002d500ff0b9b82 */ /* 0x000e620000000800 */
[----:B0-----:R-:W-:-:S04]  /*16250*/  LEA R13, P0, R12, R10, 0x2 ;  /* 0x0000000a0c0d7211 */ /* 0x001fc800078010ff */
[----:B-1----:R-:W-:Y:S02]  /*16260*/  LEA.HI.X R14, R12, R11, R14, 0x2, P0 ;  /* 0x0000000b0c0e7211 */ /* 0x002fe400000f140e */
[----:B------:R-:W-:Y:S04]  /*16270*/  SHFL.IDX PT, R12, R13, 0x1, 0x1c1f ;  /* 0x003c1f000d0c7f89 */ /* 0x000fe800000e0000 */
[----:B------:R-:W-:Y:S01]  /*16280*/  SHFL.IDX PT, R11, R14, RZ, 0x1c1f ;  /* 0x001c1fff0e0b7589 */ /* 0x000fe200000e0000 */
[----:B----4-:R-:W-:-:S05]  /*16290*/  IMAD.MOV R10, RZ, RZ, -R155 ;  /* 0x000000ffff0a7224 */ /* 0x010fca00078e0a9b */
[----:B------:R-:W-:Y:S02]  /*162a0*/  ISETP.NE.AND P0, PT, R186, R10, PT ;  /* 0x0000000aba00720c */ /* 0x000fe40003f05270 */
[----:B------:R-:W0:Y:S04]  /*162b0*/  SHFL.IDX PT, R10, R13, RZ, 0x1c1f ;  /* 0x001c1fff0d0a7589 */ /* 0x000e2800000e0000 */
[----:B------:R1:W3:Y:S02]  /*162c0*/  SHFL.IDX PT, R13, R14, 0x1, 0x1c1f ;  /* 0x003c1f000e0d7f89 */ /* 0x0002e400000e0000 */
[----:B-1----:R-:W-:-:S05]  /*162d0*/  IMAD R14, R8, R154, RZ ;  /* 0x0000009a080e7224 */ /* 0x002fca00078e02ff */
[C---:B------:R-:W-:Y:S01]  /*162e0*/  ISETP.GE.OR P1, PT, R15.reuse, R14, P0 ;  /* 0x0000000e0f00720c */ /* 0x040fe20000726670 */
[----:B------:R-:W-:-:S05]  /*162f0*/  VIADD R15, R15, 0x8 ;  /* 0x000000080f0f7836 */ /* 0x000fca0000000000 */
[----:B------:R-:W-:-:S07]  /*16300*/  ISETP.GE.OR P0, PT, R15, R14, P0 ;  /* 0x0000000e0f00720c */ /* 0x000fce0000706670 */
[----:B0-----:R0:W-:Y:S06]  /*16310*/  @!P1 ST.E desc[UR42][R10.64], R152 ;  /* 0x000000980a009985 */ /* 0x0011ec000c10192a */
[----:B---3--:R0:W-:Y:S02]  /*16320*/  @!P0 ST.E desc[UR42][R12.64], R3 ;  /* 0x000000030c008985 */ /* 0x0081e4000c10192a */
.L_x_2864:
[----:B------:R-:W-:Y:S02]  /*16330*/  ISETP.GT.AND P1, PT, R205, 0x1, PT ;  /* 0x00000001cd00780c */ /* 0x000fe40003f24270 */
[----:B------:R-:W-:-:S04]  /*16340*/  ISETP.NE.U32.AND P0, PT, RZ, UR6, PT ;  /* 0x00000006ff007c0c */ /* 0x000fc8000bf05070 */
[----:B------:R-:W-:-:S04]  /*16350*/  ISETP.NE.AND.EX P0, PT, RZ, UR7, PT, P0 ;  /* 0x00000007ff007c0c */ /* 0x000fc8000bf05300 */
[----:B0-----:R-:W-:-:S03]  /*16360*/  SEL R3, R208, RZ, !P0 ;  /* 0x000000ffd0037207 */ /* 0x001fc60004000000 */
[----:B------:R-:W-:Y:S06]  /*16370*/  @P1 BRA `(.L_x_2865) ;  /* 0x00000010003c1947 */ /* 0x000fec0003800000 */
[----:B------:R-:W0:Y:S01]  /*16380*/  S2R R81, SR_TID.X ;  /* 0x0000000000517919 */ /* 0x000e220000002100 */
[----:B------:R-:W4:Y:S01]  /*16390*/  LDC R83, c[0x0][0xbe8] ;  /* 0x0002fa00ff537b82 */ /* 0x000f220000000800 */
[----:B------:R-:W-:Y:S01]  /*163a0*/  ULDC.64 UR4, c[0x0][0xaa0] ;  /* 0x0002a80000047ab9 */ /* 0x000fe20000000a00 */
[----:B0-----:R-:W-:-:S05]  /*163b0*/  VIADD R81, R81, 0xffffff80 ;  /* 0xffffff8051517836 */ /* 0x001fca0000000000 */
[----:B------:R-:W-:-:S04]  /*163c0*/  SHF.R.S32.HI R80, RZ, 0x1f, R81 ;  /* 0x0000001fff507819 */ /* 0x000fc80000011451 */
[----:B------:R-:W-:-:S04]  /*163d0*/  LEA.HI R80, R80, R81, RZ, 0x3 ;  /* 0x0000005150507211 */ /* 0x000fc800078f18ff */
[----:B---3--:R-:W-:-:S05]  /*163e0*/  SHF.R.S32.HI R76, RZ, 0x3, R80 ;  /* 0x00000003ff4c7819 */ /* 0x008fca0000011450 */
[----:B------:R-:W-:-:S04]  /*163f0*/  IMAD R5, R76, 0x40, R193 ;  /* 0x000000404c057824 */ /* 0x000fc800078e02c1 */
[----:B------:R-:W-:-:S03]  /*16400*/  IMAD.WIDE R4, R5, 0x2, R20 ;  /* 0x0000000205047825 */ /* 0x000fc600078e0214 */
[C---:B------:R-:W-:Y:S02]  /*16410*/  IADD3 R41, P2, R4.reuse, 0x7000, RZ ;  /* 0x0000700004297810 */ /* 0x040fe40007f5e0ff */
[----:B-1----:R-:W-:Y:S02]  /*16420*/  IADD3 R13, P3, R4, 0x1000, RZ ;  /* 0x00001000040d7810 */ /* 0x002fe40007f7e0ff */
[----:B------:R-:W-:Y:S02]  /*16430*/  LOP3.LUT R40, R41, 0x380, RZ, 0xc0, !PT ;  /* 0x0000038029287812 */ /* 0x000fe400078ec0ff */
[----:B------:R-:W-:Y:S02]  /*16440*/  LOP3.LUT R12, R13, 0x380, RZ, 0xc0, !PT ;  /* 0x000003800d0c7812 */ /* 0x000fe400078ec0ff */
[----:B------:R-:W-:Y:S02]  /*16450*/  SHF.R.U64 R40, R40, 0x3, RZ ;  /* 0x0000000328287819 */ /* 0x000fe400000012ff */
[----:B------:R-:W-:-:S02]  /*16460*/  SHF.R.U64 R12, R12, 0x3, RZ ;  /* 0x000000030c0c7819 */ /* 0x000fc400000012ff */
[----:B------:R-:W-:Y:S01]  /*16470*/  LOP3.LUT R40, R40, R41, RZ, 0x3c, !PT ;  /* 0x0000002928287212 */ /* 0x000fe200078e3cff */
[--C-:B------:R-:W-:Y:S01]  /*16480*/  IMAD.X R41, RZ, RZ, R5.reuse, P2 ;  /* 0x000000ffff297224 */ /* 0x100fe200010e0605 */
[----:B------:R-:W-:Y:S02]  /*16490*/  IADD3 R69, P2, R4, 0xe000, RZ ;  /* 0x0000e00004457810 */ /* 0x000fe40007f5e0ff */
[----:B------:R-:W-:Y:S01]  /*164a0*/  LOP3.LUT R12, R12, R13, RZ, 0x3c, !PT ;  /* 0x0000000d0c0c7212 */ /* 0x000fe200078e3cff */
[----:B------:R-:W-:Y:S01]  /*164b0*/  IMAD.X R13, RZ, RZ, R5, P3 ;  /* 0x000000ffff0d7224 */ /* 0x000fe200018e0605 */
[----:B------:R-:W-:Y:S01]  /*164c0*/  LOP3.LUT R68, R69, 0x380, RZ, 0xc0, !PT ;  /* 0x0000038045447812 */ /* 0x000fe200078ec0ff */
[----:B------:R-:W-:Y:S01]  /*164d0*/  IMAD R9, R9, UR4, RZ ;  /* 0x0000000409097c24 */ /* 0x000fe2000f8e02ff */
[----:B------:R-:W-:Y:S01]  /*164e0*/  IADD3 R21, P4, R4, 0x2000, RZ ;  /* 0x0000200004157810 */ /* 0x000fe20007f9e0ff */
[----:B----4-:R-:W-:Y:S01]  /*164f0*/  IMAD R87, R8, R83, RZ ;  /* 0x0000005308577224 */ /* 0x010fe200078e02ff */
[C---:B------:R-:W-:Y:S01]  /*16500*/  IADD3 R25, P5, R4.reuse, 0x3000, RZ ;  /* 0x0000300004197810 */ /* 0x040fe20007fbe0ff */
[----:B------:R-:W5:Y:S01]  /*16510*/  LD.E.128 R12, desc[UR42][R12.64] ;  /* 0x0000002a0c0c7980 */ /* 0x000f62000c101d00 */
[----:B------:R-:W-:-:S02]  /*16520*/  IADD3 R29, P6, R4, 0x4000, RZ ;  /* 0x00004000041d7810 */ /* 0x000fc40007fde0ff */
[C---:B------:R-:W-:Y:S01]  /*16530*/  IADD3 R33, P0, R4.reuse, 0x5000, RZ ;  /* 0x0000500004217810 */ /* 0x040fe20007f1e0ff */
[----:B------:R-:W5:Y:S01]  /*16540*/  LD.E.128 R40, desc[UR42][R40.64] ;  /* 0x0000002a28287980 */ /* 0x000f62000c101d00 */
[C---:B------:R-:W-:Y:S02]  /*16550*/  IADD3 R37, P1, R4.reuse, 0x6000, RZ ;  /* 0x0000600004257810 */ /* 0x040fe40007f3e0ff */
[----:B------:R-:W-:Y:S02]  /*16560*/  IADD3 R45, P3, R4, 0x8000, RZ ;  /* 0x00008000042d7810 */ /* 0x000fe40007f7e0ff */
[----:B------:R-:W-:Y:S02]  /*16570*/  SHF.R.U64 R68, R68, 0x3, RZ ;  /* 0x0000000344447819 */ /* 0x000fe400000012ff */
[----:B------:R-:W-:Y:S02]  /*16580*/  LOP3.LUT R20, R21, 0x380, RZ, 0xc0, !PT ;  /* 0x0000038015147812 */ /* 0x000fe400078ec0ff */
[----:B------:R-:W-:-:S02]  /*16590*/  LOP3.LUT R24, R25, 0x380, RZ, 0xc0, !PT ;  /* 0x0000038019187812 */ /* 0x000fc400078ec0ff */
[----:B------:R-:W-:Y:S02]  /*165a0*/  LOP3.LUT R28, R29, 0x380, RZ, 0xc0, !PT ;  /* 0x000003801d1c7812 */ /* 0x000fe400078ec0ff */
[----:B------:R-:W-:Y:S02]  /*165b0*/  LOP3.LUT R32, R33, 0x380, RZ, 0xc0, !PT ;  /* 0x0000038021207812 */ /* 0x000fe400078ec0ff */
[----:B------:R-:W-:Y:S02]  /*165c0*/  LOP3.LUT R36, R37, 0x380, RZ, 0xc0, !PT ;  /* 0x0000038025247812 */ /* 0x000fe400078ec0ff */
[----:B------:R-:W-:Y:S02]  /*165d0*/  LOP3.LUT R44, R45, 0x380, RZ, 0xc0, !PT ;  /* 0x000003802d2c7812 */ /* 0x000fe400078ec0ff */
[----:B------:R-:W-:Y:S01]  /*165e0*/  LOP3.LUT R68, R68, R69, RZ, 0x3c, !PT ;  /* 0x0000004544447212 */ /* 0x000fe200078e3cff */
[----:B------:R-:W-:Y:S01]  /*165f0*/  IMAD.X R69, RZ, RZ, R5, P2 ;  /* 0x000000ffff457224 */ /* 0x000fe200010e0605 */
[----:B------:R-:W-:-:S02]  /*16600*/  LOP3.LUT R11, R4, 0x380, RZ, 0xc0, !PT ;  /* 0x00000380040b7812 */ /* 0x000fc400078ec0ff */
[----:B------:R-:W-:Y:S02]  /*16610*/  ISETP.NE.AND P2, PT, R83, 0x1, PT ;  /* 0x000000015300780c */ /* 0x000fe40003f45270 */
[----:B------:R-:W-:Y:S01]  /*16620*/  SHF.R.U64 R20, R20, 0x3, RZ ;  /* 0x0000000314147819 */ /* 0x000fe200000012ff */
[----:B------:R-:W-:Y:S01]  /*16630*/  IMAD R9, R0, UR5, R9 ;  /* 0x0000000500097c24 */ /* 0x000fe2000f8e0209 */
[----:B------:R-:W-:Y:S01]  /*16640*/  SHF.R.U64 R24, R24, 0x3, RZ ;  /* 0x0000000318187819 */ /* 0x000fe200000012ff */
[----:B------:R-:W5:Y:S01]  /*16650*/  LD.E.128 R68, desc[UR42][R68.64] ;  /* 0x0000002a44447980 */ /* 0x000f62000c101d00 */
[----:B------:R-:W-:Y:S02]  /*16660*/  SHF.R.U64 R28, R28, 0x3, RZ ;  /* 0x000000031c1c7819 */ /* 0x000fe400000012ff */
[----:B------:R-:W-:Y:S02]  /*16670*/  SHF.R.U64 R32, R32, 0x3, RZ ;  /* 0x0000000320207819 */ /* 0x000fe400000012ff */
[----:B------:R-:W-:-:S02]  /*16680*/  SHF.R.U64 R36, R36, 0x3, RZ ;  /* 0x0000000324247819 */ /* 0x000fc400000012ff */
[----:B------:R-:W-:Y:S01]  /*16690*/  SHF.R.U64 R44, R44, 0x3, RZ ;  /* 0x000000032c2c7819 */ /* 0x000fe200000012ff */
[----:B------:R-:W0:Y:S01]  /*166a0*/  @P2 LDC R85, c[0x0][0xbec] ;  /* 0x0002fb00ff552b82 */ /* 0x000e220000000800 */
        /* <DEDUP_REMOVED lines=14> */
[----:B------:R-:W1:Y:S01]  /*16790*/  @P2 LDC R84, c[0x0][0xbf0] ;  /* 0x0002fc00ff542b82 */ /* 0x000e620000000800 */
[C---:B------:R-:W-:Y:S01]  /*167a0*/  IADD3 R53, P5, R4.reuse, 0xa000, RZ ;  /* 0x0000a00004357810 */ /* 0x040fe20007fbe0ff */
[----:B------:R-:W5:Y:S01]  /*167b0*/  LD.E.128 R20, desc[UR42][R20.64] ;  /* 0x0000002a14147980 */ /* 0x000f62000c101d00 */
[----:B------:R-:W-:-:S02]  /*167c0*/  IADD3 R57, P6, R4, 0xb000, RZ ;  /* 0x0000b00004397810 */ /* 0x000fc40007fde0ff */
[C---:B------:R-:W-:Y:S01]  /*167d0*/  IADD3 R61, P0, R4.reuse, 0xc000, RZ ;  /* 0x0000c000043d7810 */ /* 0x040fe20007f1e0ff */
[----:B------:R-:W5:Y:S01]  /*167e0*/  LD.E.128 R24, desc[UR42][R24.64] ;  /* 0x0000002a18187980 */ /* 0x000f62000c101d00 */
[C---:B------:R-:W-:Y:S02]  /*167f0*/  IADD3 R65, P1, R4.reuse, 0xd000, RZ ;  /* 0x0000d00004417810 */ /* 0x040fe40007f3e0ff */
[----:B------:R-:W-:Y:S01]  /*16800*/  IADD3 R7, P3, R4, 0xf000, RZ ;  /* 0x0000f00004077810 */ /* 0x000fe20007f7e0ff */
[----:B------:R-:W5:Y:S01]  /*16810*/  LD.E.128 R28, desc[UR42][R28.64] ;  /* 0x0000002a1c1c7980 */ /* 0x000f62000c101d00 */
[----:B------:R-:W-:Y:S01]  /*16820*/  LOP3.LUT R4, R11, R4, RZ, 0x3c, !PT ;  /* 0x000000040b047212 */ /* 0x000fe200078e3cff */
[----:B------:R-:W-:Y:S01]  /*16830*/  IMAD.WIDE.U32 R10, R0, UR4, RZ ;  /* 0x00000004000a7c25 */ /* 0x000fe2000f8e00ff */
[----:B------:R-:W-:Y:S01]  /*16840*/  ULDC.64 UR4, c[0x0][0xae8] ;  /* 0x0002ba0000047ab9 */ /* 0x000fe20000000a00 */
[----:B------:R-:W3:Y:S01]  /*16850*/  LDC R0, c[0x0][0xac8] ;  /* 0x0002b200ff007b82 */ /* 0x000ee20000000800 */
[----:B------:R-:W-:Y:S01]  /*16860*/  LOP3.LUT R82, R80, 0xfffffff8, RZ, 0xc0, !PT ;  /* 0xfffffff850527812 */ /* 0x000fe200078ec0ff */
[----:B------:R-:W-:Y:S01]  /*16870*/  IMAD.IADD R11, R11, 0x1, R9 ;  /* 0x000000010b0b7824 */ /* 0x000fe200078e0209 */
[----:B------:R-:W-:Y:S01]  /*16880*/  SHF.R.S32.HI R9, RZ, 0x1f, R3 ;  /* 0x0000001fff097819 */ /* 0x000fe20000011403 */
[----:B------:R-:W-:Y:S01]  /*16890*/  IMAD.X R73, RZ, RZ, R5, P3 ;  /* 0x000000ffff497224 */ /* 0x000fe200018e0605 */
[----:B------:R-:W-:Y:S01]  /*168a0*/  LOP3.LUT R60, R61, 0x380, RZ, 0xc0, !PT ;  /* 0x000003803d3c7812 */ /* 0x000fe200078ec0ff */
[----:B------:R-:W-:Y:S01]  /*168b0*/  IMAD.WIDE.U32 R10, R204, UR4, R10 ;  /* 0x00000004cc0a7c25 */ /* 0x000fe2000f8e000a */
[----:B------:R-:W-:Y:S01]  /*168c0*/  LOP3.LUT R64, R65, 0x380, RZ, 0xc0, !PT ;  /* 0x0000038041407812 */ /* 0x000fe200078ec0ff */
[----:B------:R-:W5:Y:S01]  /*168d0*/  LD.E.128 R32, desc[UR42][R32.64] ;  /* 0x0000002a20207980 */ /* 0x000f62000c101d00 */
[----:B------:R-:W-:Y:S01]  /*168e0*/  SHF.R.U64 R60, R60, 0x3, RZ ;  /* 0x000000033c3c7819 */ /* 0x000fe200000012ff */
[----:B------:R-:W-:Y:S01]  /*168f0*/  IMAD R11, R204, UR5, R11 ;  /* 0x00000005cc0b7c24 */ /* 0x000fe2000f8e020b */
[----:B------:R-:W-:Y:S01]  /*16900*/  ULDC.64 UR4, c[0x0][0xaf0] ;  /* 0x0002bc0000047ab9 */ /* 0x000fe20000000a00 */
[----:B------:R-:W-:Y:S01]  /*16910*/  IMAD.IADD R81, R81, 0x1, -R82 ;  /* 0x0000000151517824 */ /* 0x000fe200078e0a52 */
[----:B------:R-:W-:Y:S01]  /*16920*/  LOP3.LUT R60, R60, R61, RZ, 0x3c, !PT ;  /* 0x0000003d3c3c7212 */ /* 0x000fe200078e3cff */
[----:B------:R-:W-:Y:S01]  /*16930*/  IMAD R80, R9, UR4, RZ ;  /* 0x0000000409507c24 */ /* 0x000fe2000f8e02ff */
[----:B------:R-:W-:Y:S01]  /*16940*/  SHF.R.U64 R64, R64, 0x3, RZ ;  /* 0x0000000340407819 */ /* 0x000fe200000012ff */
[----:B------:R-:W-:Y:S01]  /*16950*/  IMAD.WIDE.U32 R10, R3, UR4, R10 ;  /* 0x00000004030a7c25 */ /* 0x000fe2000f8e000a */
[----:B------:R-:W-:Y:S01]  /*16960*/  LOP3.LUT R48, R49, 0x380, RZ, 0xc0, !PT ;  /* 0x0000038031307812 */ /* 0x000fe200078ec0ff */
[----:B------:R-:W5:Y:S01]  /*16970*/  LD.E.128 R36, desc[UR42][R36.64] ;  /* 0x0000002a24247980 */ /* 0x000f62000c101d00 */
[----:B------:R-:W-:Y:S01]  /*16980*/  LOP3.LUT R64, R64, R65, RZ, 0x3c, !PT ;  /* 0x0000004140407212 */ /* 0x000fe200078e3cff */
[----:B------:R-:W-:Y:S01]  /*16990*/  IMAD R9, R3, UR5, R80 ;  /* 0x0000000503097c24 */ /* 0x000fe2000f8e0250 */
[----:B------:R-:W-:Y:S01]  /*169a0*/  LOP3.LUT R52, R53, 0x380, RZ, 0xc0, !PT ;  /* 0x0000038035347812 */ /* 0x000fe200078ec0ff */
[----:B------:R-:W-:Y:S01]  /*169b0*/  IMAD R3, R81, 0x20, R76 ;  /* 0x0000002051037824 */ /* 0x000fe200078e024c */
[----:B------:R-:W-:Y:S01]  /*169c0*/  LOP3.LUT R56, R57, 0x380, RZ, 0xc0, !PT ;  /* 0x0000038039387812 */ /* 0x000fe200078ec0ff */
[----:B------:R-:W-:Y:S01]  /*169d0*/  IMAD.X R61, RZ, RZ, R5, P0 ;  /* 0x000000ffff3d7224 */ /* 0x000fe200000e0605 */
[-C--:B---3--:R-:W-:Y:S01]  /*169e0*/  ISETP.GE.AND P0, PT, R212, R0.reuse, PT ;  /* 0x00000000d400720c */ /* 0x088fe20003f06270 */
[----:B------:R-:W-:Y:S01]  /*169f0*/  IMAD.IADD R82, R192, 0x1, R3 ;  /* 0x00000001c0527824 */ /* 0x000fe200078e0203 */
[----:B------:R-:W-:Y:S01]  /*16a00*/  LOP3.LUT R6, R7, 0x380, RZ, 0xc0, !PT ;  /* 0x0000038007067812 */ /* 0x000fe200078ec0ff */
[----:B------:R-:W-:Y:S01]  /*16a10*/  IMAD.X R65, RZ, RZ, R5, P1 ;  /* 0x000000ffff417224 */ /* 0x000fe200008e0605 */
[----:B------:R-:W-:Y:S01]  /*16a20*/  SEL R80, RZ, 0xffffffff, P0 ;  /* 0xffffffffff507807 */ /* 0x000fe20000000000 */
[----:B0-----:R-:W-:Y:S01]  /*16a30*/  @P2 IMAD.HI.U32 R3, R82, R85, RZ ;  /* 0x0000005552032227 */ /* 0x001fe200078e00ff */
[-C--:B------:R-:W-:Y:S01]  /*16a40*/  ISETP.GE.AND P1, PT, R193, R0.reuse, PT ;  /* 0x00000000c100720c */ /* 0x080fe20003f26270 */
[----:B------:R-:W-:Y:S01]  /*16a50*/  ULDC.64 UR4, c[0x0][0xae0] ;  /* 0x0002b80000047ab9 */ /* 0x000fe20000000a00 */
[----:B------:R-:W-:Y:S01]  /*16a60*/  ISETP.GE.AND P0, PT, R211, R0, PT ;  /* 0x00000000d300720c */ /* 0x000fe20003f06270 */
[----:B------:R-:W-:Y:S01]  /*16a70*/  IMAD.IADD R11, R11, 0x1, R9 ;  /* 0x000000010b0b7824 */ /* 0x000fe200078e0209 */
[----:B------:R-:W-:Y:S01]  /*16a80*/  SHF.R.U64 R48, R48, 0x3, RZ ;  /* 0x0000000330307819 */ /* 0x000fe200000012ff */
[--C-:B------:R-:W-:Y:S01]  /*16a90*/  IMAD.MOV.U32 R9, RZ, RZ, R82.reuse ;  /* 0x000000ffff097224 */ /* 0x100fe200078e0052 */
[----:B-1----:R-:W-:Y:S01]  /*16aa0*/  @P2 SHF.R.U32.HI R9, RZ, R84, R3 ;  /* 0x00000054ff092219 */ /* 0x002fe20000011603 */
[----:B------:R-:W-:Y:S01]  /*16ab0*/  IMAD.SHL.U32 R84, R80, 0x2, RZ ;  /* 0x0000000250547824 */ /* 0x000fe200078e00ff */
[----:B------:R-:W-:Y:S01]  /*16ac0*/  SEL R3, RZ, 0x1, P1 ;  /* 0x00000001ff037807 */ /* 0x000fe20000800000 */
[----:B------:R-:W5:Y:S01]  /*16ad0*/  LD.E.128 R44, desc[UR42][R44.64] ;  /* 0x0000002a2c2c7980 */ /* 0x000f62000c101d00 */
[----:B------:R-:W-:Y:S01]  /*16ae0*/  SEL R80, RZ, 0xffffffff, P0 ;  /* 0xffffffffff507807 */ /* 0x000fe20000000000 */
[----:B------:R-:W-:Y:S01]  /*16af0*/  IMAD.MOV R81, RZ, RZ, -R9 ;  /* 0x000000ffff517224 */ /* 0x000fe200078e0a09 */
[----:B------:R-:W-:Y:S01]  /*16b00*/  ISETP.GE.AND P0, PT, R210, R0, PT ;  /* 0x00000000d200720c */ /* 0x000fe20003f06270 */
[----:B------:R-:W5:Y:S01]  /*16b10*/  LD.E.128 R60, desc[UR42][R60.64] ;  /* 0x0000002a3c3c7980 */ /* 0x000f62000c101d00 */
[----:B------:R-:W-:Y:S01]  /*16b20*/  LOP3.LUT R3, R84, 0x2, R3, 0xe2, !PT ;  /* 0x0000000254037812 */ /* 0x000fe200078ee203 */
[----:B------:R-:W-:Y:S01]  /*16b30*/  IMAD.SHL.U32 R84, R80, 0x4, RZ ;  /* 0x0000000450547824 */ /* 0x000fe200078e00ff */
[----:B------:R-:W-:Y:S01]  /*16b40*/  SEL R80, RZ, 0xffffffff, P0 ;  /* 0xffffffffff507807 */ /* 0x000fe20000000000 */
[----:B------:R-:W-:Y:S01]  /*16b50*/  IMAD R81, R83, R81, R82 ;  /* 0x0000005153517224 */ /* 0x000fe200078e0252 */
[----:B------:R-:W-:Y:S01]  /*16b60*/  SHF.R.U64 R52, R52, 0x3, RZ ;  /* 0x0000000334347819 */ /* 0x000fe200000012ff */
[----:B------:R-:W5:Y:S01]  /*16b70*/  LD.E.128 R64, desc[UR42][R64.64] ;  /* 0x0000002a40407980 */ /* 0x000f62000c101d00 */
[----:B------:R-:W-:-:S02]  /*16b80*/  SHF.R.U64 R56, R56, 0x3, RZ ;  /* 0x0000000338387819 */ /* 0x000fc400000012ff */
[----:B------:R-:W-:Y:S01]  /*16b90*/  LOP3.LUT R8, R84, 0x4, R3, 0xe2, !PT ;  /* 0x0000000454087812 */ /* 0x000fe200078ee203 */
[----:B------:R-:W-:Y:S01]  /*16ba0*/  VIADD R3, R193, 0x140 ;  /* 0x00000140c1037836 */ /* 0x000fe20000000000 */
[----:B------:R-:W-:Y:S02]  /*16bb0*/  SHF.R.S32.HI R82, RZ, 0x1f, R9 ;  /* 0x0000001fff527819 */ /* 0x000fe40000011409 */
[----:B------:R-:W-:Y:S02]  /*16bc0*/  SHF.R.U64 R6, R6, 0x3, RZ ;  /* 0x0000000306067819 */ /* 0x000fe400000012ff */
[-C--:B------:R-:W-:Y:S01]  /*16bd0*/  ISETP.GE.AND P0, PT, R209, R0.reuse, PT ;  /* 0x00000000d100720c */ /* 0x080fe20003f06270 */
[----:B------:R-:W-:Y:S01]  /*16be0*/  IMAD.SHL.U32 R83, R80, 0x8, RZ ;  /* 0x0000000850537824 */ /* 0x000fe200078e00ff */
[----:B------:R-:W-:Y:S01]  /*16bf0*/  LOP3.LUT R48, R48, R49, RZ, 0x3c, !PT ;  /* 0x0000003130307212 */ /* 0x000fe200078e3cff */
[--C-:B------:R-:W-:Y:S01]  /*16c00*/  IMAD.X R49, RZ, RZ, R5.reuse, P4 ;  /* 0x000000ffff317224 */ /* 0x100fe200020e0605 */
[----:B------:R-:W-:Y:S01]  /*16c10*/  LOP3.LUT R52, R52, R53, RZ, 0x3c, !PT ;  /* 0x0000003534347212 */ /* 0x000fe200078e3cff */
[--C-:B------:R-:W-:Y:S01]  /*16c20*/  IMAD.X R53, RZ, RZ, R5.reuse, P5 ;  /* 0x000000ffff357224 */ /* 0x100fe200028e0605 */
[----:B------:R-:W-:Y:S01]  /*16c30*/  LOP3.LUT R56, R56, R57, RZ, 0x3c, !PT ;  /* 0x0000003938387212 */ /* 0x000fe200078e3cff */
[----:B------:R-:W-:Y:S01]  /*16c40*/  IMAD.X R57, RZ, RZ, R5, P6 ;  /* 0x000000ffff397224 */ /* 0x000fe200030e0605 */
[----:B------:R-:W-:Y:S01]  /*16c50*/  LOP3.LUT R72, R6, R7, RZ, 0x3c, !PT ;  /* 0x0000000706487212 */ /* 0x000fe200078e3cff */
[----:B------:R-:W-:Y:S01]  /*16c60*/  IMAD R82, R82, UR4, RZ ;  /* 0x0000000452527c24 */ /* 0x000fe2000f8e02ff */
[----:B------:R-:W-:Y:S01]  /*16c70*/  SEL R80, RZ, 0xffffffff, P0 ;  /* 0xffffffffff507807 */ /* 0x000fe20000000000 */
[----:B------:R-:W-:Y:S01]  /*16c80*/  IMAD.WIDE.U32 R10, R9, UR4, R10 ;  /* 0x00000004090a7c25 */ /* 0x000fe2000f8e000a */
[----:B------:R-:W-:Y:S01]  /*16c90*/  ISETP.GE.AND P0, PT, R3, R0, PT ;  /* 0x000000000300720c */ /* 0x000fe20003f06270 */
[----:B------:R-:W5:Y:S01]  /*16ca0*/  LD.E.128 R4, desc[UR42][R4.64] ;  /* 0x0000002a04047980 */ /* 0x000f62000c101d00 */
[----:B------:R-:W-:Y:S01]  /*16cb0*/  LOP3.LUT R8, R83, 0x8, R8, 0xe2, !PT ;  /* 0x0000000853087812 */ /* 0x000fe200078ee208 */
[----:B------:R-:W-:Y:S01]  /*16cc0*/  IMAD R83, R9, UR5, R82 ;  /* 0x0000000509537c24 */ /* 0x000fe2000f8e0252 */
[----:B------:R-:W-:Y:S01]  /*16cd0*/  SEL R9, RZ, 0xffffffff, P0 ;  /* 0xffffffffff097807 */ /* 0x000fe20000000000 */
[----:B------:R-:W5:Y:S01]  /*16ce0*/  LD.E.128 R48, desc[UR42][R48.64] ;  /* 0x0000002a30307980 */ /* 0x000f62000c101d00 */
[----:B------:R-:W-:-:S02]  /*16cf0*/  IMAD.SHL.U32 R85, R80, 0x10, RZ ;  /* 0x0000001050557824 */ /* 0x000fc400078e00ff */
[----:B------:R-:W-:Y:S01]  /*16d00*/  VIADD R91, R193, 0x180 ;  /* 0x00000180c15b7836 */ /* 0x000fe20000000000 */
[----:B------:R-:W5:Y:S01]  /*16d10*/  LD.E.128 R52, desc[UR42][R52.64] ;  /* 0x0000002a34347980 */ /* 0x000f62000c101d00 */
[----:B------:R-:W-:-:S03]  /*16d20*/  SHF.R.S32.HI R80, RZ, 0x1f, R81 ;  /* 0x0000001fff507819 */ /* 0x000fc60000011451 */
[----:B------:R-:W5:Y:S04]  /*16d30*/  LD.E.128 R56, desc[UR42][R56.64] ;  /* 0x0000002a38387980 */ /* 0x000f68000c101d00 */
[----:B------:R-:W5:Y:S01]  /*16d40*/  LD.E.128 R72, desc[UR42][R72.64] ;  /* 0x0000002a48487980 */ /* 0x000f62000c101d00 */
[----:B------:R-:W-:Y:S01]  /*16d50*/  IMAD.SHL.U32 R9, R9, 0x20, RZ ;  /* 0x0000002009097824 */ /* 0x000fe200078e00ff */
[----:B------:R-:W-:Y:S01]  /*16d60*/  ULDC.64 UR4, c[0x0][0xad8] ;  /* 0x0002b60000047ab9 */ /* 0x000fe20000000a00 */
[----:B------:R-:W-:Y:S01]  /*16d70*/  @!PT LDS RZ, [RZ] ;  /* 0x00000000fffff984 */ /* 0x000fe20000000800 */
[----:B------:R-:W-:Y:S01]  /*16d80*/  @!PT LDS RZ, [RZ] ;  /* 0x00000000fffff984 */ /* 0x000fe20000000800 */
[----:B------:R-:W-:Y:S01]  /*16d90*/  @!PT LDS RZ, [RZ] ;  /* 0x00000000fffff984 */ /* 0x000fe20000000800 */
[----:B------:R-:W-:Y:S01]  /*16da0*/  @!PT LDS RZ, [RZ] ;  /* 0x00000000fffff984 */ /* 0x000fe20000000800 */
[----:B------:R0:W-:Y:S06]  /*16db0*/  MEMBAR.ALL.CTA ;  /* 0x0000000000007992 */ /* 0x0001ec0000008000 */
[----:B0-----:R-:W0:Y:S01]  /*16dc0*/  FENCE.VIEW.ASYNC.S ;  /* 0x00000000000073c6 */ /* 0x001e220000000000 */
[----:B------:R-:W-:-:S02]  /*16dd0*/  LOP3.LUT R8, R85, 0x10, R8, 0xe2, !PT ;  /* 0x0000001055087812 */ /* 0x000fc400078ee208 */
[-C--:B------:R-:W-:Y:S01]  /*16de0*/  ISETP.GE.AND P0, PT, R91, R0.reuse, PT ;  /* 0x000000005b00720c */ /* 0x080fe20003f06270 */
[----:B------:R-:W-:Y:S01]  /*16df0*/  IMAD.IADD R11, R11, 0x1, R83 ;  /* 0x000000010b0b7824 */ /* 0x000fe200078e0253 */
[----:B------:R-:W-:Y:S01]  /*16e00*/  LOP3.LUT R8, R9, 0x20, R8, 0xe2, !PT ;  /* 0x0000002009087812 */ /* 0x000fe200078ee208 */
[----:B------:R-:W-:Y:S01]  /*16e10*/  IMAD R80, R80, UR4, RZ ;  /* 0x0000000450507c24 */ /* 0x000fe2000f8e02ff */
[----:B------:R-:W-:Y:S01]  /*16e20*/  SEL R9, RZ, 0x40, P0 ;  /* 0x00000040ff097807 */ /* 0x000fe20000000000 */
[----:B------:R-:W-:Y:S02]  /*16e30*/  IMAD.IADD R76, R76, 0x1, R192 ;  /* 0x000000014c4c7824 */ /* 0x000fe400078e02c0 */
[----:B------:R-:W-:Y:S02]  /*16e40*/  VIADD R89, R193, 0x1c0 ;  /* 0x000001c0c1597836 */ /* 0x000fe40000000000 */
[C---:B------:R-:W-:Y:S02]  /*16e50*/  IMAD R83, R81.reuse, UR5, R80 ;  /* 0x0000000551537c24 */ /* 0x040fe4000f8e0250 */
[----:B------:R-:W-:Y:S01]  /*16e60*/  IMAD.WIDE.U32 R10, R81, UR4, R10 ;  /* 0x00000004510a7c25 */ /* 0x000fe2000f8e000a */
[----:B------:R-:W-:Y:S01]  /*16e70*/  LOP3.LUT R82, R8, R9, RZ, 0xfc, !PT ;  /* 0x0000000908527212 */ /* 0x000fe200078efcff */
[----:B------:R-:W-:Y:S01]  /*16e80*/  ULDC.64 UR4, c[0x0][0xa80] ;  /* 0x0002a00000047ab9 */ /* 0x000fe20000000a00 */
[----:B------:R-:W-:Y:S01]  /*16e90*/  ISETP.GE.AND P1, PT, R76, R87, PT ;  /* 0x000000574c00720c */ /* 0x000fe20003f26270 */
[----:B------:R-:W-:Y:S01]  /*16ea0*/  VIADD R8, R2, 0x28c20 ;  /* 0x00028c2002087836 */ /* 0x000fe20000000000 */
[----:B------:R-:W-:Y:S01]  /*16eb0*/  ISETP.GE.AND P0, PT, R89, R0, PT ;  /* 0x000000005900720c */ /* 0x000fe20003f06270 */
[----:B------:R-:W-:Y:S01]  /*16ec0*/  IMAD.IADD R11, R11, 0x1, R83 ;  /* 0x000000010b0b7824 */ /* 0x000fe200078e0253 */
[----:B------:R-:W-:-:S02]  /*16ed0*/  LEA R84, P2, R10, UR4, 0x1 ;  /* 0x000000040a547c11 */ /* 0x000fc4000f8408ff */
[----:B------:R-:W-:Y:S02]  /*16ee0*/  PRMT R8, RZ, 0x654, R8 ;  /* 0x00000654ff087816 */ /* 0x000fe40000000008 */
[----:B------:R-:W-:Y:S02]  /*16ef0*/  SEL R9, RZ, 0x80, P0 ;  /* 0x00000080ff097807 */ /* 0x000fe40000000000 */
[----:B------:R-:W-:Y:S01]  /*16f00*/  LEA.HI.X R85, R10, UR5, R11, 0x1, P2 ;  /* 0x000000050a557c11 */ /* 0x000fe200090f0c0b */
[----:B0-----:R0:W-:Y:S01]  /*16f10*/  SYNCS.ARRIVE.TRANS64.RED.A1T0 RZ, [R8+URZ], RZ ;  /* 0x000000ff08ff79a7 */ /* 0x0011e2000810043f */
[----:B------:R-:W-:Y:S01]  /*16f20*/  LOP3.LUT R83, R82, R9, RZ, 0xfc, !PT ;  /* 0x0000000952537212 */ /* 0x000fe200078efcff */
[----:B------:R-:W-:Y:S02]  /*16f30*/  BSSY B1, `(.L_x_2866) ;  /* 0x000002a000017945 */ /* 0x000fe40003800000 */
[----:B------:R1:W3:Y:S01]  /*16f40*/  SHFL.IDX PT, R9, R85, RZ, 0x181f ;  /* 0x00181fff55097589 */ /* 0x0002e200000e0000 */
[----:B------:R-:W-:-:S03]  /*16f50*/  SHF.R.S32.HI R152, RZ, 0x1f, R209 ;  /* 0x0000001fff987819 */ /* 0x000fc600000114d1 */
[----:B0-----:R1:W0:Y:S01]  /*16f60*/  SHFL.IDX PT, R8, R84, RZ, 0x181f ;  /* 0x00181fff54087589 */ /* 0x00122200000e0000 */
[----:B------:R-:W-:Y:S02]  /*16f70*/  SHF.R.S32.HI R153, RZ, 0x1f, R210 ;  /* 0x0000001fff997819 */ /* 0x000fe400000114d2 */
[----:B------:R-:W-:Y:S02]  /*16f80*/  SHF.R.S32.HI R154, RZ, 0x1f, R211 ;  /* 0x0000001fff9a7819 */ /* 0x000fe400000114d3 */
[----:B------:R-:W-:Y:S01]  /*16f90*/  SHF.R.S32.HI R155, RZ, 0x1f, R212 ;  /* 0x0000001fff9b7819 */ /* 0x000fe200000114d4 */
[----:B------:R-:W-:Y:S06]  /*16fa0*/  @P1 BRA `(.L_x_2867) ;  /* 0x0000000000881947 */ /* 0x000fec0003800000 */
[-C--:B------:R-:W-:Y:S02]  /*16fb0*/  ISETP.GE.AND P5, PT, R212, R0.reuse, PT ;  /* 0x00000000d400720c */ /* 0x080fe40003fa6270 */
[-C--:B------:R-:W-:Y:S02]  /*16fc0*/  ISETP.GE.AND P0, PT, R193, R0.reuse, PT ;  /* 0x00000000c100720c */ /* 0x080fe40003f06270 */
[-C--:B------:R-:W-:Y:S02]  /*16fd0*/  ISETP.GE.AND P4, PT, R211, R0.reuse, PT ;  /* 0x00000000d300720c */ /* 0x080fe40003f86270 */
[-C--:B------:R-:W-:Y:S02]  /*16fe0*/  ISETP.GE.AND P3, PT, R210, R0.reuse, PT ;  /* 0x00000000d200720c */ /* 0x080fe40003f66270 */
[----:B------:R-:W-:Y:S02]  /*16ff0*/  ISETP.GE.AND P2, PT, R209, R0, PT ;  /* 0x00000000d100720c */ /* 0x000fe40003f46270 */
[----:B------:R-:W-:-:S03]  /*17000*/  SHF.R.S32.HI R86, RZ, 0x1f, R3 ;  /* 0x0000001fff567819 */ /* 0x000fc60000011403 */
[C---:B0-----:R-:W-:Y:S02]  /*17010*/  @!P5 LEA R10, P1, R212.reuse, R8, 0x1 ;  /* 0x00000008d40ad211 */ /* 0x041fe400078208ff */
[----:B---3--:R-:W-:Y:S02]  /*17020*/  @!P0 IMAD.WIDE R80, R193, 0x2, R8 ;  /* 0x00000002c1508825 */ /* 0x008fe400078e0208 */
[----:B------:R-:W-:Y:S02]  /*17030*/  @!P5 LEA.HI.X R11, R212, R9, R155, 0x1, P1 ;  /* 0x00000009d40bd211 */ /* 0x000fe400008f0c9b */
[----:B------:R-:W-:Y:S01]  /*17040*/  ISETP.GE.AND P1, PT, R3, R0, PT ;  /* 0x000000000300720c */ /* 0x000fe20003f26270 */
[----:B-----5:R0:W-:Y:S01]  /*17050*/  @!P0 ST.E.128 desc[UR42][R80.64], R4 ;  /* 0x0000000450008985 */ /* 0x0201e2000c101d2a */
[----:B------:R-:W-:-:S03]  /*17060*/  LOP3.LUT P0, RZ, R82, 0x40, RZ, 0xc0, !PT ;  /* 0x0000004052ff7812 */ /* 0x000fc6000780c0ff */
[----:B------:R3:W-:Y:S01]  /*17070*/  @!P5 ST.E.128 desc[UR42][R10.64], R20 ;  /* 0x000000140a00d985 */ /* 0x0007e2000c101d2a */
[----:B0-----:R-:W-:Y:S02]  /*17080*/  SHF.R.S32.HI R5, RZ, 0x1f, R91 ;  /* 0x0000001fff057819 */ /* 0x001fe4000001145b */
[----:B------:R-:W-:Y:S02]  /*17090*/  SHF.R.S32.HI R80, RZ, 0x1f, R89 ;  /* 0x0000001fff507819 */ /* 0x000fe40000011459 */
[CC--:B---3--:R-:W-:Y:S02]  /*170a0*/  @!P4 LEA R22, P5, R211.reuse, R8.reuse, 0x1 ;  /* 0x00000008d316c211 */ /* 0x0c8fe400078a08ff */
[-C--:B------:R-:W-:Y:S02]  /*170b0*/  @!P3 LEA R20, P6, R210, R8.reuse, 0x1 ;  /* 0x00000008d214b211 */ /* 0x080fe400078c08ff */
[----:B------:R-:W-:Y:S02]  /*170c0*/  @!P4 LEA.HI.X R23, R211, R9, R154, 0x1, P5 ;  /* 0x00000009d317c211 */ /* 0x000fe400028f0c9a */
[----:B------:R-:W-:-:S02]  /*170d0*/  @!P2 LEA R10, P5, R209, R8, 0x1 ;  /* 0x00000008d10aa211 */ /* 0x000fc400078a08ff */
[-C--:B------:R-:W-:Y:S01]  /*170e0*/  @!P3 LEA.HI.X R21, R210, R9.reuse, R153, 0x1, P6 ;  /* 0x00000009d215b211 */ /* 0x080fe200030f0c99 */
[----:B------:R4:W-:Y:S01]  /*170f0*/  @!P4 ST.E.128 desc[UR42][R22.64], R28 ;  /* 0x0000001c1600c985 */ /* 0x0009e2000c101d2a */
[----:B------:R-:W-:Y:S02]  /*17100*/  LOP3.LUT P6, RZ, R83, 0x80, RZ, 0xc0, !PT ;  /* 0x0000008053ff7812 */ /* 0x000fe400078cc0ff */
[----:B------:R-:W-:Y:S01]  /*17110*/  @!P2 LEA.HI.X R11, R209, R9, R152, 0x1, P5 ;  /* 0x00000009d10ba211 */ /* 0x000fe200028f0c98 */
[----:B------:R4:W-:Y:S01]  /*17120*/  @!P3 ST.E.128 desc[UR42][R20.64], R36 ;  /* 0x000000241400b985 */ /* 0x0009e2000c101d2a */
[----:B------:R-:W-:-:S03]  /*17130*/  @!P1 LEA R6, P5, R3, R8, 0x1 ;  /* 0x0000000803069211 */ /* 0x000fc600078a08ff */
[----:B------:R4:W-:Y:S01]  /*17140*/  @!P2 ST.E.128 desc[UR42][R10.64], R44 ;  /* 0x0000002c0a00a985 */ /* 0x0009e2000c101d2a */
[----:B------:R-:W-:Y:S02]  /*17150*/  @!P1 LEA.HI.X R7, R3, R9, R86, 0x1, P5 ;  /* 0x0000000903079211 */ /* 0x000fe400028f0c56 */
[----:B------:R-:W-:-:S03]  /*17160*/  @P0 LEA R4, P5, R91, R8, 0x1 ;  /* 0x000000085b040211 */ /* 0x000fc600078a08ff */
[----:B------:R4:W-:Y:S01]  /*17170*/  @!P1 ST.E.128 desc[UR42][R6.64], R52 ;  /* 0x0000003406009985 */ /* 0x0009e2000c101d2a */
[----:B------:R-:W-:Y:S02]  /*17180*/  @P0 LEA.HI.X R5, R91, R9, R5, 0x1, P5 ;  /* 0x000000095b050211 */ /* 0x000fe400028f0c05 */
[----:B------:R-:W-:-:S03]  /*17190*/  @P6 LEA R8, P5, R89, R8, 0x1 ;  /* 0x0000000859086211 */ /* 0x000fc600078a08ff */
[----:B------:R4:W-:Y:S01]  /*171a0*/  @P0 ST.E.128 desc[UR42][R4.64], R60 ;  /* 0x0000003c04000985 */ /* 0x0009e2000c101d2a */
[----:B------:R-:W-:-:S05]  /*171b0*/  @P6 LEA.HI.X R9, R89, R9, R80, 0x1, P5 ;  /* 0x0000000959096211 */ /* 0x000fca00028f0c50 */
[----:B------:R4:W-:Y:S04]  /*171c0*/  @P6 ST.E.128 desc[UR42][R8.64], R68 ;  /* 0x0000004408006985 */ /* 0x0009e8000c101d2a */
.L_x_2867:
[----:B------:R-:W-:Y:S05]  /*171d0*/  BSYNC B1 ;  /* 0x0000000000017941 */ /* 0x000fea0003800000 */
.L_x_2866:
[----:B------:R-:W-:Y:S01]  /*171e0*/  VIADD R76, R76, 0x20 ;  /* 0x000000204c4c7836 */ /* 0x000fe20000000000 */
[----:B----45:R4:W0:Y:S04]  /*171f0*/  SHFL.IDX PT, R5, R85, 0x1, 0x181f ;  /* 0x00381f0055057f89 */ /* 0x03082800000e0000 */
[----:B------:R-:W-:Y:S01]  /*17200*/  ISETP.GE.AND P0, PT, R76, R87, PT ;  /* 0x000000574c00720c */ /* 0x000fe20003f06270 */
[----:B------:R4:W0:-:S12]  /*17210*/  SHFL.IDX PT, R4, R84, 0x1, 0x181f ;  /* 0x00381f0054047f89 */ /* 0x00081800000e0000 */
[----:B----4-:R-:W-:Y:S05]  /*17220*/  @P0 BRA `(.L_x_2868) ;  /* 0x0000002800600947 */ /* 0x010fea0003800000 */
[-C--:B------:R-:W-:Y:S02]  /*17230*/  ISETP.GE.AND P2, PT, R193, R0.reuse, PT ;  /* 0x00000000c100720c */ /* 0x080fe40003f46270 */
[-C--:B------:R-:W-:Y:S02]  /*17240*/  ISETP.GE.AND P6, PT, R212, R0.reuse, PT ;  /* 0x00000000d400720c */ /* 0x080fe40003fc6270 */
[-C--:B------:R-:W-:Y:S02]  /*17250*/  ISETP.GE.AND P4, PT, R211, R0.reuse, PT ;  /* 0x00000000d300720c */ /* 0x080fe40003f86270 */
[-C--:B------:R-:W-:Y:S02]  /*17260*/  ISETP.GE.AND P3, PT, R210, R0.reuse, PT ;  /* 0x00000000d200720c */ /* 0x080fe40003f66270 */
[----:B------:R-:W-:-:S05]  /*17270*/  ISETP.GE.AND P1, PT, R3, R0, PT ;  /* 0x000000000300720c */ /* 0x000fca0003f26270 */
[----:B0--3--:R-:W-:Y:S02]  /*17280*/  @!P2 IMAD.WIDE R8, R193, 0x2, R4 ;  /* 0x00000002c108a825 */ /* 0x009fe400078e0204 */
[CC--:B------:R-:W-:Y:S02]  /*17290*/  @!P6 LEA R6, P0, R212.reuse, R4.reuse, 0x1 ;  /* 0x00000004d406e211 */ /* 0x0c0fe400078008ff */
[----:B------:R-:W-:Y:S01]  /*172a0*/  @!P4 LEA R10, P5, R211, R4, 0x1 ;  /* 0x00000004d30ac211 */ /* 0x000fe200078a08ff */
[----:B------:R0:W-:Y:S01]  /*172b0*/  @!P2 ST.E.128 desc[UR42][R8.64], R12 ;  /* 0x0000000c0800a985 */ /* 0x0001e2000c101d2a */
[----:B------:R-:W-:Y:S02]  /*172c0*/  ISETP.GE.AND P2, PT, R209, R0, PT ;  /* 0x00000000d100720c */ /* 0x000fe40003f46270 */
[----:B------:R-:W-:Y:S02]  /*172d0*/  @!P6 LEA.HI.X R7, R212, R5, R155, 0x1, P0 ;  /* 0x00000005d407e211 */ /* 0x000fe400000f0c9b */
[----:B------:R-:W-:-:S02]  /*172e0*/  LOP3.LUT P0, RZ, R82, 0x40, RZ, 0xc0, !PT ;  /* 0x0000004052ff7812 */ /* 0x000fc4000780c0ff */
[-C--:B------:R-:W-:Y:S01]  /*172f0*/  @!P4 LEA.HI.X R11, R211, R5.reuse, R154, 0x1, P5 ;  /* 0x00000005d30bc211 */ /* 0x080fe200028f0c9a */
[----:B------:R3:W-:Y:S01]  /*17300*/  @!P6 ST.E.128 desc[UR42][R6.64], R24 ;  /* 0x000000180600e985 */ /* 0x0007e2000c101d2a */
[CC--:B------:R-:W-:Y:S02]  /*17310*/  @!P3 LEA R22, P5, R210.reuse, R4.reuse, 0x1 ;  /* 0x00000004d216b211 */ /* 0x0c0fe400078a08ff */
[----:B------:R-:W-:Y:S01]  /*17320*/  SHF.R.S32.HI R0, RZ, 0x1f, R3 ;  /* 0x0000001fff007819 */ /* 0x000fe20000011403 */
[----:B------:R3:W-:Y:S01]  /*17330*/  @!P4 ST.E.128 desc[UR42][R10.64], R32 ;  /* 0x000000200a00c985 */ /* 0x0007e2000c101d2a */
[C---:B------:R-:W-:Y:S02]  /*17340*/  @!P1 LEA R20, P6, R3.reuse, R4, 0x1 ;  /* 0x0000000403149211 */ /* 0x040fe400078c08ff */
[-C--:B------:R-:W-:Y:S02]  /*17350*/  @!P3 LEA.HI.X R23, R210, R5.reuse, R153, 0x1, P5 ;  /* 0x00000005d217b211 */ /* 0x080fe400028f0c99 */
[----:B------:R-:W-:-:S02]  /*17360*/  @!P1 LEA.HI.X R21, R3, R5, R0, 0x1, P6 ;  /* 0x0000000503159211 */ /* 0x000fc400030f0c00 */
[-C--:B0-----:R-:W-:Y:S01]  /*17370*/  @!P2 LEA R12, P5, R209, R4.reuse, 0x1 ;  /* 0x00000004d10ca211 */ /* 0x081fe200078a08ff */
[----:B------:R3:W-:Y:S01]  /*17380*/  @!P3 ST.E.128 desc[UR42][R22.64], R40 ;  /* 0x000000281600b985 */ /* 0x0007e2000c101d2a */
[----:B------:R-:W-:Y:S02]  /*17390*/  SHF.R.S32.HI R0, RZ, 0x1f, R91 ;  /* 0x0000001fff007819 */ /* 0x000fe4000001145b */
[----:B------:R-:W-:Y:S02]  /*173a0*/  @P0 LEA R8, P6, R91, R4, 0x1 ;  /* 0x000000045b080211 */ /* 0x000fe400078c08ff */
[-C--:B------:R-:W-:Y:S02]  /*173b0*/  @!P2 LEA.HI.X R13, R209, R5.reuse, R152, 0x1, P5 ;  /* 0x00000005d10da211 */ /* 0x080fe400028f0c98 */
[----:B------:R-:W-:-:S03]  /*173c0*/  @P0 LEA.HI.X R9, R91, R5, R0, 0x1, P6 ;  /* 0x000000055b090211 */ /* 0x000fc600030f0c00 */
        /* <DEDUP_REMOVED lines=10> */
.L_x_2865:
[----:B------:R-:W-:Y:S01]  /*17470*/  ULDC.64 UR4, c[0x0][0xb08] ;  /* 0x0002c20000047ab9 */ /* 0x000fe20000000a00 */
[----:B-1----:R-:W-:Y:S01]  /*17480*/  IMAD.IADD R12, R201, 0x1, R192 ;  /* 0x00000001c90c7824 */ /* 0x002fe200078e02c0 */
[----:B------:R-:W-:Y:S01]  /*17490*/  BSSY B1, `(.L_x_2869) ;  /* 0x00000f7000017945 */ /* 0x000fe20003800000 */
[----:B------:R-:W-:Y:S01]  /*174a0*/  IMAD R9, R9, UR4, RZ ;  /* 0x0000000409097c24 */ /* 0x000fe2000f8e02ff */
[----:B------:R-:W-:Y:S01]  /*174b0*/  SHF.R.S32.HI R23, RZ, 0x1f, R219 ;  /* 0x0000001fff177819 */ /* 0x000fe200000114db */
[C---:B------:R-:W-:Y:S01]  /*174c0*/  IMAD.WIDE.U32 R10, R0.reuse, UR4, RZ ;  /* 0x00000004000a7c25 */ /* 0x040fe2000f8e00ff */
[----:B---3--:R-:W-:Y:S02]  /*174d0*/  SHF.R.S32.HI R76, RZ, 0x1f, R220 ;  /* 0x0000001fff4c7819 */ /* 0x008fe400000114dc */
[----:B------:R-:W-:Y:S01]  /*174e0*/  SHF.R.S32.HI R152, RZ, 0x1f, R221 ;  /* 0x0000001fff987819 */ /* 0x000fe200000114dd */
[----:B------:R-:W-:Y:S01]  /*174f0*/  IMAD R9, R0, UR5, R9 ;  /* 0x0000000500097c24 */ /* 0x000fe2000f8e0209 */
[----:B------:R-:W-:Y:S01]  /*17500*/  ULDC.64 UR4, c[0x0][0xb38] ;  /* 0x0002ce0000047ab9 */ /* 0x000fe20000000a00 */
[----:B------:R-:W-:Y:S01]  /*17510*/  SHF.R.S32.HI R0, RZ, 0x1f, R3 ;  /* 0x0000001fff007819 */ /* 0x000fe20000011403 */
[----:B------:R-:W-:Y:S01]  /*17520*/  IMAD.IADD R192, R191, 0x1, R192 ;  /* 0x00000001bfc07824 */ /* 0x000fe200078e02c0 */
[----:B------:R-:W-:Y:S01]  /*17530*/  SHF.R.S32.HI R153, RZ, 0x1f, R222 ;  /* 0x0000001fff997819 */ /* 0x000fe200000114de */
[----:B------:R-:W-:Y:S01]  /*17540*/  IMAD.IADD R11, R11, 0x1, R9 ;  /* 0x000000010b0b7824 */ /* 0x000fe200078e0209 */
[----:B------:R-:W-:Y:S01]  /*17550*/  SHF.R.S32.HI R154, RZ, 0x1f, R223 ;  /* 0x0000001fff9a7819 */ /* 0x000fe200000114df */
[----:B------:R-:W-:Y:S01]  /*17560*/  IMAD.MOV.U32 R9, RZ, RZ, R12 ;  /* 0x000000ffff097224 */ /* 0x000fe200078e000c */
[----:B------:R-:W-:Y:S01]  /*17570*/  SHF.R.S32.HI R155, RZ, 0x1f, R224 ;  /* 0x0000001fff9b7819 */ /* 0x000fe200000114e0 */
[----:B------:R-:W-:Y:S01]  /*17580*/  IMAD.WIDE.U32 R10, R204, UR4, R10 ;  /* 0x00000004cc0a7c25 */ /* 0x000fe2000f8e000a */
[----:B------:R-:W-:-:S02]  /*17590*/  SHF.R.S32.HI R156, RZ, 0x1f, R225 ;  /* 0x0000001fff9c7819 */ /* 0x000fc400000114e1 */
[----:B------:R-:W-:Y:S01]  /*175a0*/  SHF.R.S32.HI R157, RZ, 0x1f, R226 ;  /* 0x0000001fff9d7819 */ /* 0x000fe200000114e2 */
[----:B------:R-:W-:Y:S01]  /*175b0*/  IMAD R11, R204, UR5, R11 ;  /* 0x00000005cc0b7c24 */ /* 0x000fe2000f8e020b */
[----:B------:R-:W-:Y:S01]  /*175c0*/  ULDC.64 UR4, c[0x0][0xb40] ;  /* 0x0002d00000047ab9 */ /* 0x000fe20000000a00 */
[----:B------:R-:W-:Y:S01]  /*175d0*/  VIADD R164, R194, 0x90 ;  /* 0x00000090c2a47836 */ /* 0x000fe20000000000 */
        /* <DEDUP_REMOVED lines=8> */
[----:B------:R-:W0:Y:S01]  /*17660*/  LDC R0, c[0x0][0xbe8] ;  /* 0x0002fa00ff007b82 */ /* 0x000e220000000800 */
[C---:B------:R-:W-:Y:S01]  /*17670*/  VIADD R166, R194.reuse, 0x88 ;  /* 0x00000088c2a67836 */ /* 0x040fe20000000000 */
        /* <DEDUP_REMOVED lines=9> */
[----:B------:R-:W-:Y:S01]  /*17710*/  ULDC.64 UR4, c[0x0][0xb30] ;  /* 0x0002cc0000047ab9 */ /* 0x000fe20000000a00 */
[C---:B------:R-:W-:Y:S02]  /*17720*/  VIADD R170, R194.reuse, 0x78 ;  /* 0x00000078c2aa7836 */ /* 0x040fe40000000000 */
[C---:B------:R-:W-:Y:S02]  /*17730*/  VIADD R172, R194.reuse, 0x70 ;  /* 0x00000070c2ac7836 */ /* 0x040fe40000000000 */
[C---:B------:R-:W-:Y:S01]  /*17740*/  VIADD R174, R194.reuse, 0x68 ;  /* 0x00000068c2ae7836 */ /* 0x040fe20000000000 */
[----:B------:R-:W-:Y:S01]  /*17750*/  SHF.R.S32.HI R170, RZ, 0x1f, R170 ;  /* 0x0000001fffaa7819 */ /* 0x000fe200000114aa */
[C---:B------:R-:W-:Y:S01]  /*17760*/  VIADD R176, R194.reuse, 0x60 ;  /* 0x00000060c2b07836 */ /* 0x040fe20000000000 */
[----:B------:R-:W-:Y:S01]  /*17770*/  SHF.R.S32.HI R172, RZ, 0x1f, R172 ;  /* 0x0000001fffac7819 */ /* 0x000fe200000114ac */
[C---:B------:R-:W-:Y:S01]  /*17780*/  VIADD R178, R194.reuse, 0x58 ;  /* 0x00000058c2b27836 */ /* 0x040fe20000000000 */
[----:B------:R-:W-:Y:S01]  /*17790*/  SHF.R.S32.HI R174, RZ, 0x1f, R174 ;  /* 0x0000001fffae7819 */ /* 0x000fe200000114ae */
[----:B------:R-:W-:Y:S01]  /*177a0*/  VIADD R180, R194, 0x50 ;  /* 0x00000050c2b47836 */ /* 0x000fe20000000000 */
[----:B0-----:R-:W-:Y:S01]  /*177b0*/  ISETP.NE.AND P0, PT, R0, 0x1, PT ;  /* 0x000000010000780c */ /* 0x001fe20003f05270 */
        /* <DEDUP_REMOVED lines=12> */
[----:B------:R-:W0:Y:S01]  /*17880*/  @P0 LDC R13, c[0x0][0xbec] ;  /* 0x0002fb00ff0d0b82 */ /* 0x000e220000000800 */
[C---:B------:R-:W-:Y:S01]  /*17890*/  VIADD R230, R194.reuse, 0x18 ;  /* 0x00000018c2e67836 */ /* 0x040fe20000000000 */
[----:B------:R-:W-:Y:S01]  /*178a0*/  SHF.R.S32.HI R207, RZ, 0x1f, R207 ;  /* 0x0000001fffcf7819 */ /* 0x000fe200000114cf */
[C---:B------:R-:W-:Y:S01]  /*178b0*/  VIADD R232, R194.reuse, 0x10 ;  /* 0x00000010c2e87836 */ /* 0x040fe20000000000 */
[----:B------:R-:W-:Y:S01]  /*178c0*/  SHF.R.S32.HI R213, RZ, 0x1f, R213 ;  /* 0x0000001fffd57819 */ /* 0x000fe200000114d5 */
[C---:B------:R-:W-:Y:S01]  /*178d0*/  VIADD R234, R194.reuse, 0x8 ;  /* 0x00000008c2ea7836 */ /* 0x040fe20000000000 */
[----:B------:R-:W-:Y:S01]  /*178e0*/  SHF.R.S32.HI R215, RZ, 0x1f, R215 ;  /* 0x0000001fffd77819 */ /* 0x000fe200000114d7 */
[C---:B------:R-:W-:Y:S01]  /*178f0*/  VIADD R163, R194.reuse, 0x90 ;  /* 0x00000090c2a37836 */ /* 0x040fe20000000000 */
[----:B------:R-:W1:Y:S01]  /*17900*/  @P0 LDC R3, c[0x0][0xbf0] ;  /* 0x0002fc00ff030b82 */ /* 0x000e620000000800 */
        /* <DEDUP_REMOVED lines=10> */
[----:B------:R-:W-:Y:S02]  /*179b0*/  VIADD R179, R194, 0x50 ;  /* 0x00000050c2b37836 */ /* 0x000fe40000000000 */
[----:B0-----:R-:W-:-:S04]  /*179c0*/  @P0 IMAD.HI.U32 R13, R12, R13, RZ ;  /* 0x0000000d0c0d0227 */ /* 0x001fc800078e00ff */
[C---:B------:R-:W-:Y:S02]  /*179d0*/  VIADD R181, R194.reuse, 0x48 ;  /* 0x00000048c2b57836 */ /* 0x040fe40000000000 */
[C---:B------:R-:W-:Y:S01]  /*179e0*/  VIADD R183, R194.reuse, 0x40 ;  /* 0x00000040c2b77836 */ /* 0x040fe20000000000 */
[----:B-1----:R-:W-:Y:S01]  /*179f0*/  @P0 SHF.R.U32.HI R9, RZ, R3, R13 ;  /* 0x00000003ff090219 */ /* 0x002fe2000001160d */
[C---:B------:R-:W-:Y:S02]  /*17a00*/  VIADD R202, R194.reuse, 0x38 ;  /* 0x00000038c2ca7836 */ /* 0x040fe40000000000 */
[----:B------:R-:W-:Y:S02]  /*17a10*/  VIADD R206, R194, 0x30 ;  /* 0x00000030c2ce7836 */ /* 0x000fe40000000000 */
[----:B------:R-:W-:Y:S02]  /*17a20*/  IMAD.MOV R3, RZ, RZ, -R9 ;  /* 0x000000ffff037224 */ /* 0x000fe400078e0a09 */
[----:B------:R-:W-:-:S04]  /*17a30*/  IMAD.WIDE.U32 R10, R9, UR4, R10 ;  /* 0x00000004090a7c25 */ /* 0x000fc8000f8e000a */
[----:B------:R-:W-:Y:S02]  /*17a40*/  IMAD R3, R0, R3, R12 ;  /* 0x0000000300037224 */ /* 0x000fe400078e020c */
[----:B------:R-:W-:Y:S01]  /*17a50*/  IMAD R0, R8, R0, RZ ;  /* 0x0000000008007224 */ /* 0x000fe200078e02ff */
[----:B------:R-:W-:Y:S01]  /*17a60*/  SHF.R.S32.HI R8, RZ, 0x1f, R9 ;  /* 0x0000001fff087819 */ /* 0x000fe20000011409 */
[C---:B------:R-:W-:Y:S02]  /*17a70*/  VIADD R208, R194.reuse, 0x28 ;  /* 0x00000028c2d07836 */ /* 0x040fe40000000000 */
[----:B------:R-:W-:Y:S02]  /*17a80*/  VIADD R214, R194, 0x20 ;  /* 0x00000020c2d67836 */ /* 0x000fe40000000000 */
[----:B------:R-:W-:Y:S02]  /*17a90*/  IMAD R8, R8, UR4, RZ ;  /* 0x0000000408087c24 */ /* 0x000fe4000f8e02ff */
[----:B------:R-:W-:-:S02]  /*17aa0*/  VIADD R216, R194, 0x18 ;  /* 0x00000018c2d87836 */ /* 0x000fc40000000000 */
[----:B------:R-:W-:Y:S01]  /*17ab0*/  IMAD R9, R9, UR5, R8 ;  /* 0x0000000509097c24 */ /* 0x000fe2000f8e0208 */
[----:B------:R-:W-:Y:S01]  /*17ac0*/  SHF.R.S32.HI R8, RZ, 0x1f, R3 ;  /* 0x0000001fff087819 */ /* 0x000fe20000011403 */
[----:B------:R-:W-:Y:S01]  /*17ad0*/  ULDC.64 UR4, c[0x0][0xb28] ;  /* 0x0002ca0000047ab9 */ /* 0x000fe20000000a00 */
[----:B------:R-:W-:Y:S02]  /*17ae0*/  VIADD R231, R194, 0x10 ;  /* 0x00000010c2e77836 */ /* 0x000fe40000000000 */
[----:B------:R-:W-:Y:S02]  /*17af0*/  IMAD.IADD R11, R11, 0x1, R9 ;  /* 0x000000010b0b7824 */ /* 0x000fe400078e0209 */
[----:B------:R-:W-:Y:S02]  /*17b00*/  IMAD R8, R8, UR4, RZ ;  /* 0x0000000408087c24 */ /* 0x000fe4000f8e02ff */
[----:B------:R-:W-:-:S04]  /*17b10*/  IMAD.WIDE.U32 R10, R3, UR4, R10 ;  /* 0x00000004030a7c25 */ /* 0x000fc8000f8e000a */
[----:B------:R-:W-:Y:S01]  /*17b20*/  IMAD R8, R3, UR5, R8 ;  /* 0x0000000503087c24 */ /* 0x000fe2000f8e0208 */
[----:B------:R-:W-:Y:S01]  /*17b30*/  ULDC.64 UR4, c[0x0][0xb00] ;  /* 0x0002c00000047ab9 */ /* 0x000fe20000000a00 */
[----:B------:R-:W-:Y:S01]  /*17b40*/  VIADD R233, R194, 0x8 ;  /* 0x00000008c2e97836 */ /* 0x000fe20000000000 */
[----:B------:R-:W-:Y:S01]  /*17b50*/  LEA R3, P0, R10, UR4, 0x2 ;  /* 0x000000040a037c11 */ /* 0x000fe2000f8010ff */
[----:B------:R-:W-:Y:S02]  /*17b60*/  IMAD.IADD R9, R11, 0x1, R8 ;  /* 0x000000010b097824 */ /* 0x000fe400078e0208 */
[----:B------:R-:W-:Y:S02]  /*17b70*/  VIADD R8, R2, 0x28c20 ;  /* 0x00028c2002087836 */ /* 0x000fe40000000000 */
[----:B------:R0:W1:Y:S01]  /*17b80*/  SHFL.IDX PT, R20, R3, RZ, 0x1c1f ;  /* 0x001c1fff03147589 */ /* 0x00006200000e0000 */
[----:B------:R-:W-:Y:S02]  /*17b90*/  LEA.HI.X R14, R10, UR5, R9, 0x2, P0 ;  /* 0x000000050a0e7c11 */ /* 0x000fe400080f1409 */
[----:B------:R-:W-:-:S02]  /*17ba0*/  ISETP.GE.AND P0, PT, R192, R0, PT ;  /* 0x00000000c000720c */ /* 0x000fc40003f06270 */
[----:B------:R-:W-:Y:S01]  /*17bb0*/  PRMT R8, RZ, 0x654, R8 ;  /* 0x00000654ff087816 */ /* 0x000fe20000000008 */
[----:B------:R0:W3:Y:S03]  /*17bc0*/  SHFL.IDX PT, R15, R14, RZ, 0x1c1f ;  /* 0x001c1fff0e0f7589 */ /* 0x0000e600000e0000 */
[----:B------:R0:W-:Y:S07]  /*17bd0*/  SYNCS.ARRIVE.TRANS64.RED.A1T0 RZ, [R8+URZ], RZ ;  /* 0x000000ff08ff79a7 */ /* 0x0001ee000810043f */
[----:B------:R-:W-:Y:S05]  /*17be0*/  @P0 BRA `(.L_x_2870) ;  /* 0x0000000800040947 */ /* 0x000fea0003800000 */
[----:B------:R-:W-:Y:S02]  /*17bf0*/  ULDC UR4, c[0x0][0xac8] ;  /* 0x0002b20000047ab9 */ /* 0x000fe40000000800 */
[----:B------:R-:W-:Y:S02]  /*17c00*/  ISETP.GE.AND P0, PT, R194, UR4, PT ;  /* 0x00000004c2007c0c */ /* 0x000fe4000bf06270 */
[----:B------:R-:W-:Y:S02]  /*17c10*/  ISETP.GE.AND P4, PT, R175, UR4, PT ;  /* 0x00000004af007c0c */ /* 0x000fe4000bf86270 */
[----:B------:R-:W-:-:S09]  /*17c20*/  ISETP.GE.AND P5, PT, R173, UR4, PT ;  /* 0x00000004ad007c0c */ /* 0x000fd2000bfa6270 */
[----:B01----:R-:W-:-:S04]  /*17c30*/  @!P0 LEA R8, P1, R194, R20, 0x2 ;  /* 0x00000014c2088211 */ /* 0x003fc800078210ff */
[----:B---3--:R-:W-:Y:S02]  /*17c40*/  @!P0 LEA.HI.X R9, R194, R15, R235, 0x2, P1 ;  /* 0x0000000fc2098211 */ /* 0x008fe400008f14eb */
[----:B------:R-:W-:-:S03]  /*17c50*/  ISETP.GE.AND P1, PT, R231, UR4, PT ;  /* 0x00000004e7007c0c */ /* 0x000fc6000bf26270 */
[----:B------:R0:W-:Y:S01]  /*17c60*/  @!P0 ST.E.64 desc[UR42][R8.64], R24 ;  /* 0x0000001808008985 */ /* 0x0001e2000c101b2a */
[----:B------:R-:W-:-:S13]  /*17c70*/  ISETP.GE.AND P0, PT, R233, UR4, PT ;  /* 0x00000004e9007c0c */ /* 0x000fda000bf06270 */
[----:B0-----:R-:W-:-:S04]  /*17c80*/  @!P0 LEA R8, P2, R233, R20, 0x2 ;  /* 0x00000014e9088211 */ /* 0x001fc800078410ff */
[----:B------:R-:W-:-:S05]  /*17c90*/  @!P0 LEA.HI.X R9, R233, R15, R234, 0x2, P2 ;  /* 0x0000000fe9098211 */ /* 0x000fca00010f14ea */
[----:B------:R0:W-:Y:S01]  /*17ca0*/  @!P0 ST.E.64 desc[UR42][R8.64], R28 ;  /* 0x0000001c08008985 */ /* 0x0001e2000c101b2a */
[----:B------:R-:W-:Y:S02]  /*17cb0*/  ISETP.GE.AND P0, PT, R216, UR4, PT ;  /* 0x00000004d8007c0c */ /* 0x000fe4000bf06270 */
        /* <DEDUP_REMOVED lines=17> */
[----:B------:R-:W-:Y:S02]  /*17dd0*/  @!P1 LEA.HI.X R9, R206, R15, R207, 0x2, P2 ;  /* 0x0000000fce099211 */ /* 0x000fe400010f14cf */
[----:B------:R-:W-:-:S03]  /*17de0*/  ISETP.GE.AND P2, PT, R183, UR4, PT ;  /* 0x00000004b7007c0c */ /* 0x000fc6000bf46270 */
[----:B------:R0:W-:Y:S02]  /*17df0*/  @!P1 ST.E.64 desc[UR42][R8.64], R48 ;  /* 0x0000003008009985 */ /* 0x0001e4000c101b2a */
[----:B0-----:R-:W-:-:S04]  /*17e00*/  @!P0 LEA R8, P1, R202, R20, 0x2 ;  /* 0x00000014ca088211 */ /* 0x001fc800078210ff */
[----:B------:R-:W-:Y:S02]  /*17e10*/  @!P0 LEA.HI.X R9, R202, R15, R205, 0x2, P1 ;  /* 0x0000000fca098211 */ /* 0x000fe400008f14cd */
[----:B------:R-:W-:-:S03]  /*17e20*/  ISETP.GE.AND P1, PT, R179, UR4, PT ;  /* 0x00000004b3007c0c */ /* 0x000fc6000bf26270 */
[----:B------:R0:W-:Y:S01]  /*17e30*/  @!P0 ST.E.64 desc[UR42][R8.64], R52 ;  /* 0x0000003408008985 */ /* 0x0001e2000c101b2a */
[----:B------:R-:W-:-:S09]  /*17e40*/  ISETP.GE.AND P0, PT, R181, UR4, PT ;  /* 0x00000004b5007c0c */ /* 0x000fd2000bf06270 */
[-C--:B------:R-:W-:Y:S02]  /*17e50*/  @!P1 LEA R10, P6, R179, R20.reuse, 0x2 ;  /* 0x00000014b30a9211 */ /* 0x080fe400078c10ff */
[----:B0-----:R-:W-:Y:S02]  /*17e60*/  @!P2 LEA R8, P3, R183, R20, 0x2 ;  /* 0x00000014b708a211 */ /* 0x001fe400078610ff */
[-C--:B------:R-:W-:Y:S02]  /*17e70*/  @!P1 LEA.HI.X R11, R179, R15.reuse, R180, 0x2, P6 ;  /* 0x0000000fb30b9211 */ /* 0x080fe400030f14b4 */
[----:B------:R-:W-:Y:S02]  /*17e80*/  @!P2 LEA.HI.X R9, R183, R15, R190, 0x2, P3 ;  /* 0x0000000fb709a211 */ /* 0x000fe400018f14be */
[----:B------:R-:W-:-:S03]  /*17e90*/  ISETP.GE.AND P3, PT, R177, UR4, PT ;  /* 0x00000004b1007c0c */ /* 0x000fc6000bf66270 */
[----:B------:R0:W-:Y:S02]  /*17ea0*/  @!P2 ST.E.64 desc[UR42][R8.64], R56 ;  /* 0x000000380800a985 */ /* 0x0001e4000c101b2a */
[----:B0-----:R-:W-:-:S04]  /*17eb0*/  @!P0 LEA R8, P2, R181, R20, 0x2 ;  /* 0x00000014b5088211 */ /* 0x001fc800078410ff */
[----:B------:R-:W-:-:S05]  /*17ec0*/  @!P0 LEA.HI.X R9, R181, R15, R182, 0x2, P2 ;  /* 0x0000000fb5098211 */ /* 0x000fca00010f14b6 */
[----:B------:R0:W-:Y:S01]  /*17ed0*/  @!P0 ST.E.64 desc[UR42][R8.64], R60 ;  /* 0x0000003c08008985 */ /* 0x0001e2000c101b2a */
[----:B------:R-:W-:-:S03]  /*17ee0*/  ISETP.GE.AND P0, PT, R171, UR4, PT ;  /* 0x00000004ab007c0c */ /* 0x000fc6000bf06270 */
[----:B------:R1:W-:Y:S01]  /*17ef0*/  @!P1 ST.E.64 desc[UR42][R10.64], R64 ;  /* 0x000000400a009985 */ /* 0x0003e2000c101b2a */
[----:B------:R-:W-:Y:S02]  /*17f00*/  ISETP.GE.AND P1, PT, R169, UR4, PT ;  /* 0x00000004a9007c0c */ /* 0x000fe4000bf26270 */
[-C--:B0-----:R-:W-:Y:S02]  /*17f10*/  @!P3 LEA R8, P6, R177, R20.reuse, 0x2 ;  /* 0x00000014b108b211 */ /* 0x081fe400078c10ff */
[-C--:B-1----:R-:W-:Y:S02]  /*17f20*/  @!P4 LEA R10, P2, R175, R20.reuse, 0x2 ;  /* 0x00000014af0ac211 */ /* 0x082fe400078410ff */
[-C--:B------:R-:W-:Y:S02]  /*17f30*/  @!P3 LEA.HI.X R9, R177, R15.reuse, R178, 0x2, P6 ;  /* 0x0000000fb109b211 */ /* 0x080fe400030f14b2 */
[----:B------:R-:W-:Y:S02]  /*17f40*/  @!P5 LEA R12, P6, R173, R20, 0x2 ;  /* 0x00000014ad0cd211 */ /* 0x000fe400078c10ff */
[-C--:B------:R-:W-:Y:S01]  /*17f50*/  @!P4 LEA.HI.X R11, R175, R15.reuse, R176, 0x2, P2 ;  /* 0x0000000faf0bc211 */ /* 0x080fe200010f14b0 */
[----:B------:R0:W-:Y:S01]  /*17f60*/  @!P3 ST.E.64 desc[UR42][R8.64], R68 ;  /* 0x000000440800b985 */ /* 0x0001e2000c101b2a */
[----:B------:R-:W-:-:S02]  /*17f70*/  @!P5 LEA.HI.X R13, R173, R15, R174, 0x2, P6 ;  /* 0x0000000fad0dd211 */ /* 0x000fc400030f14ae */
[----:B------:R-:W-:Y:S01]  /*17f80*/  ISETP.GE.AND P2, PT, R167, UR4, PT ;  /* 0x00000004a7007c0c */ /* 0x000fe2000bf46270 */
[----:B------:R1:W-:Y:S01]  /*17f90*/  @!P4 ST.E.64 desc[UR42][R10.64], R72 ;  /* 0x000000480a00c985 */ /* 0x0003e2000c101b2a */
[----:B------:R-:W-:-:S03]  /*17fa0*/  ISETP.GE.AND P3, PT, R165, UR4, PT ;  /* 0x00000004a5007c0c */ /* 0x000fc6000bf66270 */
[----:B------:R3:W-:Y:S01]  /*17fb0*/  @!P5 ST.E.64 desc[UR42][R12.64], R6 ;  /* 0x000000060c00d985 */ /* 0x0007e2000c101b2a */
[----:B0-----:R-:W-:-:S07]  /*17fc0*/  @!P1 LEA R8, P5, R169, R20, 0x2 ;  /* 0x00000014a9089211 */ /* 0x001fce00078a10ff */
[-C--:B-1----:R-:W-:Y:S02]  /*17fd0*/  @!P2 LEA R10, P6, R167, R20.reuse, 0x2 ;  /* 0x00000014a70aa211 */ /* 0x082fe400078c10ff */
[-C--:B------:R-:W-:Y:S02]  /*17fe0*/  @!P1 LEA.HI.X R9, R169, R15.reuse, R170, 0x2, P5 ;  /* 0x0000000fa9099211 */ /* 0x080fe400028f14aa */
[----:B---3--:R-:W-:Y:S02]  /*17ff0*/  @!P0 LEA R6, P4, R171, R20, 0x2 ;  /* 0x00000014ab068211 */ /* 0x008fe400078810ff */
[----:B------:R-:W-:Y:S02]  /*18000*/  ISETP.GE.AND P5, PT, R237, UR4, PT ;  /* 0x00000004ed007c0c */ /* 0x000fe4000bfa6270 */
[----:B------:R-:W-:Y:S02]  /*18010*/  @!P0 LEA.HI.X R7, R171, R15, R172, 0x2, P4 ;  /* 0x0000000fab078211 */ /* 0x000fe400020f14ac */
[----:B------:R-:W-:-:S02]  /*18020*/  ISETP.GE.AND P4, PT, R163, UR4, PT ;  /* 0x00000004a3007c0c */ /* 0x000fc4000bf86270 */
[----:B------:R-:W-:Y:S01]  /*18030*/  @!P2 LEA.HI.X R11, R167, R15, R168, 0x2, P6 ;  /* 0x0000000fa70ba211 */ /* 0x000fe200030f14a8 */
[----:B------:R0:W-:Y:S04]  /*18040*/  @!P0 ST.E.64 desc[UR42][R6.64], R80 ;  /* 0x0000005006008985 */ /* 0x0001e8000c101b2a */
[----:B------:R1:W-:Y:S01]  /*18050*/  @!P1 ST.E.64 desc[UR42][R8.64], R84 ;  /* 0x0000005408009985 */ /* 0x0003e2000c101b2a */
[----:B------:R-:W-:-:S03]  /*18060*/  ISETP.GE.AND P1, PT, R229, UR4, PT ;  /* 0x00000004e5007c0c */ /* 0x000fc6000bf26270 */
[----:B------:R3:W-:Y:S01]  /*18070*/  @!P2 ST.E.64 desc[UR42][R10.64], R88 ;  /* 0x000000580a00a985 */ /* 0x0007e2000c101b2a */
[----:B------:R-:W-:Y:S02]  /*18080*/  ISETP.GE.AND P2, PT, R236, UR4, PT ;  /* 0x00000004ec007c0c */ /* 0x000fe4000bf46270 */
[-C--:B0-----:R-:W-:Y:S02]  /*18090*/  @!P3 LEA R6, P6, R165, R20.reuse, 0x2 ;  /* 0x00000014a506b211 */ /* 0x081fe400078c10ff */
[-C--:B-1----:R-:W-:Y:S02]  /*180a0*/  @!P4 LEA R8, P0, R163, R20.reuse, 0x2 ;  /* 0x00000014a308c211 */ /* 0x082fe400078010ff */
[-C--:B------:R-:W-:Y:S02]  /*180b0*/  @!P3 LEA.HI.X R7, R165, R15.reuse, R166, 0x2, P6 ;  /* 0x0000000fa507b211 */ /* 0x080fe400030f14a6 */
[----:B------:R-:W-:Y:S02]  /*180c0*/  @!P4 LEA.HI.X R9, R163, R15, R164, 0x2, P0 ;  /* 0x0000000fa309c211 */ /* 0x000fe400000f14a4 */
[----:B------:R-:W-:Y:S01]  /*180d0*/  ISETP.GE.AND P0, PT, R228, UR4, PT ;  /* 0x00000004e4007c0c */ /* 0x000fe2000bf06270 */
[----:B------:R0:W-:Y:S01]  /*180e0*/  @!P3 ST.E.64 desc[UR42][R6.64], R92 ;  /* 0x0000005c0600b985 */ /* 0x0001e2000c101b2a */
[----:B---3--:R-:W-:-:S03]  /*180f0*/  @!P5 LEA R10, P6, R237, R20, 0x2 ;  /* 0x00000014ed0ad211 */ /* 0x008fc600078c10ff */
[----:B------:R1:W-:Y:S01]  /*18100*/  @!P4 ST.E.64 desc[UR42][R8.64], R96 ;  /* 0x000000600800c985 */ /* 0x0003e2000c101b2a */
[----:B------:R-:W-:Y:S02]  /*18110*/  @!P5 LEA.HI.X R11, R237, R15, R162, 0x2, P6 ;  /* 0x0000000fed0bd211 */ /* 0x000fe400030f14a2 */
[----:B------:R-:W-:-:S03]  /*18120*/  ISETP.GE.AND P4, PT, R226, UR4, PT ;  /* 0x00000004e2007c0c */ /* 0x000fc6000bf86270 */
[----:B------:R3:W-:Y:S01]  /*18130*/  @!P5 ST.E.64 desc[UR42][R10.64], R100 ;  /* 0x000000640a00d985 */ /* 0x0007e2000c101b2a */
[----:B------:R-:W-:Y:S02]  /*18140*/  ISETP.GE.AND P5, PT, R227, UR4, PT ;  /* 0x00000004e3007c0c */ /* 0x000fe4000bfa6270 */
[CC--:B0-----:R-:W-:Y:S02]  /*18150*/  @!P2 LEA R6, P6, R236.reuse, R20.reuse, 0x2 ;  /* 0x00000014ec06a211 */ /* 0x0c1fe400078c10ff */
[CC--:B-1----:R-:W-:Y:S02]  /*18160*/  @!P1 LEA R8, P3, R229.reuse, R20.reuse, 0x2 ;  /* 0x00000014e5089211 */ /* 0x0c2fe400078610ff */
[-C--:B------:R-:W-:Y:S02]  /*18170*/  @!P2 LEA.HI.X R7, R236, R15.reuse, R161, 0x2, P6 ;  /* 0x0000000fec07a211 */ /* 0x080fe400030f14a1 */
[----:B------:R-:W-:Y:S02]  /*18180*/  @!P1 LEA.HI.X R9, R229, R15, R160, 0x2, P3 ;  /* 0x0000000fe5099211 */ /* 0x000fe400018f14a0 */
[----:B---3--:R-:W-:Y:S01]  /*18190*/  @!P0 LEA R10, P6, R228, R20, 0x2 ;  /* 0x00000014e40a8211 */ /* 0x008fe200078c10ff */
[----:B------:R0:W-:Y:S01]  /*181a0*/  @!P2 ST.E.64 desc[UR42][R6.64], R104 ;  /* 0x000000680600a985 */ /* 0x0001e2000c101b2a */
[----:B------:R-:W-:-:S02]  /*181b0*/  ISETP.GE.AND P3, PT, R225, UR4, PT ;  /* 0x00000004e1007c0c */ /* 0x000fc4000bf66270 */
[----:B------:R-:W-:Y:S01]  /*181c0*/  @!P0 LEA.HI.X R11, R228, R15, R159, 0x2, P6 ;  /* 0x0000000fe40b8211 */ /* 0x000fe200030f149f */
[----:B------:R1:W-:Y:S04]  /*181d0*/  @!P1 ST.E.64 desc[UR42][R8.64], R108 ;  /* 0x0000006c08009985 */ /* 0x0003e8000c101b2a */
[----:B------:R3:W-:Y:S01]  /*181e0*/  @!P0 ST.E.64 desc[UR42][R10.64], R112 ;  /* 0x000000700a008985 */ /* 0x0007e2000c101b2a */
[----:B------:R-:W-:Y:S02]  /*181f0*/  ISETP.GE.AND P0, PT, R224, UR4, PT ;  /* 0x00000004e0007c0c */ /* 0x000fe4000bf06270 */
[-C--:B0-----:R-:W-:Y:S02]  /*18200*/  @!P5 LEA R6, P1, R227, R20.reuse, 0x2 ;  /* 0x00000014e306d211 */ /* 0x081fe400078210ff */
[----:B-1----:R-:W-:-:S02]  /*18210*/  @!P4 LEA R8, P2, R226, R20, 0x2 ;  /* 0x00000014e208c211 */ /* 0x002fc400078410ff */
[-C--:B------:R-:W-:Y:S02]  /*18220*/  @!P5 LEA.HI.X R7, R227, R15.reuse, R158, 0x2, P1 ;  /* 0x0000000fe307d211 */ /* 0x080fe400008f149e */
[----:B---3--:R-:W-:Y:S02]  /*18230*/  @!P3 LEA R10, P6, R225, R20, 0x2 ;  /* 0x00000014e10ab211 */ /* 0x008fe400078c10ff */
[----:B------:R-:W-:Y:S01]  /*18240*/  ISETP.GE.AND P1, PT, R223, UR4, PT ;  /* 0x00000004df007c0c */ /* 0x000fe2000bf26270 */
[----:B------:R0:W-:Y:S01]  /*18250*/  @!P5 ST.E.64 desc[UR42][R6.64], R116 ;  /* 0x000000740600d985 */ /* 0x0001e2000c101b2a */
[-C--:B------:R-:W-:Y:S02]  /*18260*/  @!P4 LEA.HI.X R9, R226, R15.reuse, R157, 0x2, P2 ;  /* 0x0000000fe209c211 */ /* 0x080fe400010f149d */
[----:B------:R-:W-:Y:S02]  /*18270*/  @!P3 LEA.HI.X R11, R225, R15, R156, 0x2, P6 ;  /* 0x0000000fe10bb211 */ /* 0x000fe400030f149c */
[----:B------:R-:W-:Y:S01]  /*18280*/  ISETP.GE.AND P2, PT, R220, UR4, PT ;  /* 0x00000004dc007c0c */ /* 0x000fe2000bf46270 */
[----:B------:R1:W-:Y:S01]  /*18290*/  @!P4 ST.E.64 desc[UR42][R8.64], R120 ;  /* 0x000000780800c985 */ /* 0x0003e2000c101b2a */
[----:B------:R-:W-:-:S03]  /*182a0*/  ISETP.GE.AND P4, PT, R222, UR4, PT ;  /* 0x00000004de007c0c */ /* 0x000fc6000bf86270 */
[----:B------:R3:W-:Y:S01]  /*182b0*/  @!P3 ST.E.64 desc[UR42][R10.64], R124 ;  /* 0x0000007c0a00b985 */ /* 0x0007e2000c101b2a */
[----:B------:R-:W-:Y:S02]  /*182c0*/  ISETP.GE.AND P3, PT, R221, UR4, PT ;  /* 0x00000004dd007c0c */ /* 0x000fe4000bf66270 */
[----:B0-----:R-:W-:-:S04]  /*182d0*/  @!P0 LEA R6, P5, R224, R20, 0x2 ;  /* 0x00000014e0068211 */ /* 0x001fc800078a10ff */
[-C--:B------:R-:W-:Y:S02]  /*182e0*/  @!P0 LEA.HI.X R7, R224, R15.reuse, R155, 0x2, P5 ;  /* 0x0000000fe0078211 */ /* 0x080fe400028f149b */
[----:B------:R-:W-:Y:S02]  /*182f0*/  ISETP.GE.AND P5, PT, R219, UR4, PT ;  /* 0x00000004db007c0c */ /* 0x000fe4000bfa6270 */
[CC--:B-1----:R-:W-:Y:S01]  /*18300*/  @!P1 LEA R8, P6, R223.reuse, R20.reuse, 0x2 ;  /* 0x00000014df089211 */ /* 0x0c2fe200078c10ff */
[----:B------:R0:W-:Y:S03]  /*18310*/  @!P0 ST.E.64 desc[UR42][R6.64], R128 ;  /* 0x0000008006008985 */ /* 0x0001e6000c101b2a */
[----:B------:R-:W-:Y:S02]  /*18320*/  @!P1 LEA.HI.X R9, R223, R15, R154, 0x2, P6 ;  /* 0x0000000fdf099211 */ /* 0x000fe400030f149a */
[----:B---3--:R-:W-:-:S03]  /*18330*/  @!P3 LEA R10, P6, R221, R20, 0x2 ;  /* 0x00000014dd0ab211 */ /* 0x008fc600078c10ff */
[----:B------:R1:W-:Y:S01]  /*18340*/  @!P1 ST.E.64 desc[UR42][R8.64], R132 ;  /* 0x0000008408009985 */ /* 0x0003e2000c101b2a */
[----:B------:R-:W-:Y:S02]  /*18350*/  @!P3 LEA.HI.X R11, R221, R15, R152, 0x2, P6 ;  /* 0x0000000fdd0bb211 */ /* 0x000fe400030f1498 */
[----:B0-----:R-:W-:-:S04]  /*18360*/  @!P4 LEA R6, P0, R222, R20, 0x2 ;  /* 0x00000014de06c211 */ /* 0x001fc800078010ff */
        /* <DEDUP_REMOVED lines=9> */
.L_x_2870:
[----:B------:R-:W-:Y:S05]  /*18400*/  BSYNC B1 ;  /* 0x0000000000017941 */ /* 0x000fea0003800000 */
.L_x_2869:
[----:B----4-:R-:W-:Y:S01]  /*18410*/  VIADD R7, R192, 0x8 ;  /* 0x00000008c0077836 */ /* 0x010fe20000000000 */
[----:B------:R4:W1:Y:S04]  /*18420*/  SHFL.IDX PT, R22, R14, 0x1, 0x1c1f ;  /* 0x003c1f000e167f89 */ /* 0x00086800000e0000 */
[----:B------:R-:W-:Y:S01]  /*18430*/  ISETP.GE.AND P0, PT, R7, R0, PT ;  /* 0x000000000700720c */ /* 0x000fe20003f06270 */
[----:B0-----:R-:W0:-:S12]  /*18440*/  SHFL.IDX PT, R3, R3, 0x1, 0x1c1f ;  /* 0x003c1f0003037f89 */ /* 0x001e1800000e0000 */
[----:B----4-:R-:W-:Y:S05]  /*18450*/  @P0 BRA `(.L_x_2868) ;  /* 0x0000001400d40947 */ /* 0x010fea0003800000 */
[----:B------:R-:W-:Y:S02]  /*18460*/  ULDC UR4, c[0x0][0xac8] ;  /* 0x0002b20000047ab9 */ /* 0x000fe40000000800 */
[----:B------:R-:W-:Y:S02]  /*18470*/  ISETP.GE.AND P4, PT, R194, UR4, PT ;  /* 0x00000004c2007c0c */ /* 0x000fe4000bf86270 */
[----:B------:R-:W-:Y:S02]  /*18480*/  ISETP.GE.AND P2, PT, R233, UR4, PT ;  /* 0x00000004e9007c0c */ /* 0x000fe4000bf46270 */
[----:B------:R-:W-:Y:S02]  /*18490*/  ISETP.GE.AND P1, PT, R231, UR4, PT ;  /* 0x00000004e7007c0c */ /* 0x000fe4000bf26270 */
[----:B------:R-:W-:-:S07]  /*184a0*/  ISETP.GE.AND P0, PT, R216, UR4, PT ;  /* 0x00000004d8007c0c */ /* 0x000fce000bf06270 */
[----:B0-----:R-:W-:-:S04]  /*184b0*/  @!P4 LEA R6, P3, R194, R3, 0x2 ;  /* 0x00000003c206c211 */ /* 0x001fc800078610ff */
[-C--:B-1----:R-:W-:Y:S02]  /*184c0*/  @!P4 LEA.HI.X R7, R194, R22.reuse, R235, 0x2, P3 ;  /* 0x00000016c207c211 */ /* 0x082fe400018f14eb */
        /* <DEDUP_REMOVED lines=18> */
[-C--:B------:R-:W-:Y:S01]  /*185f0*/  @!P4 LEA.HI.X R9, R208, R22.reuse, R213, 0x2, P2 ;  /* 0x00000016d009c211 */ /* 0x080fe200010f14d5 */
        /* <DEDUP_REMOVED lines=9> */
[CC--:B-1----:R-:W-:Y:S02]  /*18690*/  @!P1 LEA R8, P5, R183.reuse, R3.reuse, 0x2 ;  /* 0x00000003b7089211 */ /* 0x0c2fe400078a10ff */
        /* <DEDUP_REMOVED lines=11> */
[-C--:B-1----:R-:W-:Y:S02]  /*18750*/  @!P4 LEA R8, P2, R177, R3.reuse, 0x2 ;  /* 0x00000003b108c211 */ /* 0x082fe400078410ff */
        /* <DEDUP_REMOVED lines=10> */
[-C--:B------:R-:W-:Y:S02]  /*18800*/  @!P0 LEA.HI.X R7, R173, R22.reuse, R174, 0x2, P4 ;  /* 0x00000016ad078211 */ /* 0x080fe400020f14ae */
[----:B------:R-:W-:Y:S02]  /*18810*/  ISETP.GE.AND P4, PT, R165, UR4, PT ;  /* 0x00000004a5007c0c */ /* 0x000fe4000bf86270 */
[-C--:B-1----:R-:W-:Y:S01]  /*18820*/  @!P1 LEA R8, P3, R171, R3.reuse, 0x2 ;  /* 0x00000003ab089211 */ /* 0x082fe200078610ff */
[----:B------:R0:W-:Y:S01]  /*18830*/  @!P0 ST.E.64 desc[UR42][R6.64], R4 ;  /* 0x0000000406008985 */ /* 0x0001e2000c101b2a */
[----:B----4-:R-:W-:Y:S02]  /*18840*/  @!P2 LEA R10, P6, R169, R3, 0x2 ;  /* 0x00000003a90aa211 */ /* 0x010fe400078c10ff */
[----:B------:R-:W-:Y:S02]  /*18850*/  @!P1 LEA.HI.X R9, R171, R22, R172, 0x2, P3 ;  /* 0x00000016ab099211 */ /* 0x000fe400018f14ac */
[----:B------:R-:W-:-:S02]  /*18860*/  ISETP.GE.AND P3, PT, R163, UR4, PT ;  /* 0x00000004a3007c0c */ /* 0x000fc4000bf66270 */
[-C--:B------:R-:W-:Y:S01]  /*18870*/  @!P2 LEA.HI.X R11, R169, R22.reuse, R170, 0x2, P6 ;  /* 0x00000016a90ba211 */ /* 0x080fe200030f14aa */
[----:B------:R1:W-:Y:S01]  /*18880*/  @!P1 ST.E.64 desc[UR42][R8.64], R82 ;  /* 0x0000005208009985 */ /* 0x0003e2000c101b2a */
[-C--:B------:R-:W-:Y:S02]  /*18890*/  @!P5 LEA R12, P6, R167, R3.reuse, 0x2 ;  /* 0x00000003a70cd211 */ /* 0x080fe400078c10ff */
[----:B------:R-:W-:Y:S01]  /*188a0*/  @!P4 LEA R14, P0, R165, R3, 0x2 ;  /* 0x00000003a50ec211 */ /* 0x000fe200078010ff */
[----:B------:R4:W-:Y:S01]  /*188b0*/  @!P2 ST.E.64 desc[UR42][R10.64], R86 ;  /* 0x000000560a00a985 */ /* 0x0009e2000c101b2a */
[----:B------:R-:W-:Y:S02]  /*188c0*/  ISETP.GE.AND P2, PT, R237, UR4, PT ;  /* 0x00000004ed007c0c */ /* 0x000fe4000bf46270 */
[----:B------:R-:W-:Y:S02]  /*188d0*/  ISETP.GE.AND P1, PT, R236, UR4, PT ;  /* 0x00000004ec007c0c */ /* 0x000fe4000bf26270 */
[----:B---3--:R-:W-:-:S02]  /*188e0*/  @!P4 LEA.HI.X R15, R165, R22, R166, 0x2, P0 ;  /* 0x00000016a50fc211 */ /* 0x008fc400000f14a6 */
[-C--:B------:R-:W-:Y:S02]  /*188f0*/  @!P5 LEA.HI.X R13, R167, R22.reuse, R168, 0x2, P6 ;  /* 0x00000016a70dd211 */ /* 0x080fe400030f14a8 */
[----:B------:R-:W-:Y:S02]  /*18900*/  ISETP.GE.AND P0, PT, R229, UR4, PT ;  /* 0x00000004e5007c0c */ /* 0x000fe4000bf06270 */
[CC--:B------:R-:W-:Y:S01]  /*18910*/  @!P3 LEA R20, P6, R163.reuse, R3.reuse, 0x2 ;  /* 0x00000003a314b211 */ /* 0x0c0fe200078c10ff */
[----:B------:R3:W-:Y:S01]  /*18920*/  @!P5 ST.E.64 desc[UR42][R12.64], R90 ;  /* 0x0000005a0c00d985 */ /* 0x0007e2000c101b2a */
[----:B------:R-:W-:Y:S02]  /*18930*/  ISETP.GE.AND P5, PT, R228, UR4, PT ;  /* 0x00000004e4007c0c */ /* 0x000fe4000bfa6270 */
[----:B------:R-:W-:Y:S01]  /*18940*/  @!P3 LEA.HI.X R21, R163, R22, R164, 0x2, P6 ;  /* 0x00000016a315b211 */ /* 0x000fe200030f14a4 */
[----:B------:R5:W-:Y:S01]  /*18950*/  @!P4 ST.E.64 desc[UR42][R14.64], R94 ;  /* 0x0000005e0e00c985 */ /* 0x000be2000c101b2a */
[----:B0-----:R-:W-:-:S02]  /*18960*/  @!P2 LEA R4, P6, R237, R3, 0x2 ;  /* 0x00000003ed04a211 */ /* 0x001fc400078c10ff */
[----:B------:R-:W-:Y:S01]  /*18970*/  ISETP.GE.AND P4, PT, R227, UR4, PT ;  /* 0x00000004e3007c0c */ /* 0x000fe2000bf86270 */
[----:B------:R-:W-:Y:S01]  /*18980*/  @!P3 ST.E.64 desc[UR42][R20.64], R98 ;  /* 0x000000621400b985 */ /* 0x000fe2000c101b2a */
[CC--:B------:R-:W-:Y:S02]  /*18990*/  @!P1 LEA R6, P3, R236.reuse, R3.reuse, 0x2 ;  /* 0x00000003ec069211 */ /* 0x0c0fe400078610ff */
[-C--:B------:R-:W-:Y:S02]  /*189a0*/  @!P2 LEA.HI.X R5, R237, R22.reuse, R162, 0x2, P6 ;  /* 0x00000016ed05a211 */ /* 0x080fe400030f14a2 */
[----:B-1----:R-:W-:Y:S02]  /*189b0*/  @!P0 LEA R8, P6, R229, R3, 0x2 ;  /* 0x00000003e5088211 */ /* 0x002fe400078c10ff */
[----:B------:R-:W-:Y:S01]  /*189c0*/  @!P1 LEA.HI.X R7, R236, R22, R161, 0x2, P3 ;  /* 0x00000016ec079211 */ /* 0x000fe200018f14a1 */
[----:B------:R0:W-:Y:S01]  /*189d0*/  @!P2 ST.E.64 desc[UR42][R4.64], R102 ;  /* 0x000000660400a985 */ /* 0x0001e2000c101b2a */
[----:B------:R-:W-:-:S02]  /*189e0*/  ISETP.GE.AND P3, PT, R226, UR4, PT ;  /* 0x00000004e2007c0c */ /* 0x000fc4000bf66270 */
[-C--:B------:R-:W-:Y:S01]  /*189f0*/  @!P0 LEA.HI.X R9, R229, R22.reuse, R160, 0x2, P6 ;  /* 0x00000016e5098211 */ /* 0x080fe200030f14a0 */
[----:B------:R1:W-:Y:S01]  /*18a00*/  @!P1 ST.E.64 desc[UR42][R6.64], R106 ;  /* 0x0000006a06009985 */ /* 0x0003e2000c101b2a */
[CC--:B----4-:R-:W-:Y:S02]  /*18a10*/  @!P5 LEA R10, P1, R228.reuse, R3.reuse, 0x2 ;  /* 0x00000003e40ad211 */ /* 0x0d0fe400078210ff */
[----:B---3--:R-:W-:Y:S01]  /*18a20*/  @!P4 LEA R12, P2, R227, R3, 0x2 ;  /* 0x00000003e30cc211 */ /* 0x008fe200078410ff */
[----:B------:R3:W-:Y:S01]  /*18a30*/  @!P0 ST.E.64 desc[UR42][R8.64], R110 ;  /* 0x0000006e08008985 */ /* 0x0007e2000c101b2a */
[----:B------:R-:W-:Y:S02]  /*18a40*/  ISETP.GE.AND P0, PT, R225, UR4, PT ;  /* 0x00000004e1007c0c */ /* 0x000fe4000bf06270 */
[----:B------:R-:W-:Y:S02]  /*18a50*/  @!P5 LEA.HI.X R11, R228, R22, R159, 0x2, P1 ;  /* 0x00000016e40bd211 */ /* 0x000fe400008f149f */
[----:B------:R-:W-:-:S02]  /*18a60*/  ISETP.GE.AND P1, PT, R224, UR4, PT ;  /* 0x00000004e0007c0c */ /* 0x000fc4000bf26270 */
[CC--:B-----5:R-:W-:Y:S01]  /*18a70*/  @!P3 LEA R14, P6, R226.reuse, R3.reuse, 0x2 ;  /* 0x00000003e20eb211 */ /* 0x0e0fe200078c10ff */
[----:B------:R4:W-:Y:S01]  /*18a80*/  @!P5 ST.E.64 desc[UR42][R10.64], R114 ;  /* 0x000000720a00d985 */ /* 0x0009e2000c101b2a */
[-C--:B------:R-:W-:Y:S02]  /*18a90*/  @!P4 LEA.HI.X R13, R227, R22.reuse, R158, 0x2, P2 ;  /* 0x00000016e30dc211 */ /* 0x080fe400010f149e */
[----:B------:R-:W-:Y:S02]  /*18aa0*/  @!P3 LEA.HI.X R15, R226, R22, R157, 0x2, P6 ;  /* 0x00000016e20fb211 */ /* 0x000fe400030f149d */
[----:B------:R-:W-:Y:S01]  /*18ab0*/  ISETP.GE.AND P2, PT, R221, UR4, PT ;  /* 0x00000004dd007c0c */ /* 0x000fe2000bf46270 */
[----:B------:R5:W-:Y:S01]  /*18ac0*/  @!P4 ST.E.64 desc[UR42][R12.64], R118 ;  /* 0x000000760c00c985 */ /* 0x000be2000c101b2a */
[----:B------:R-:W-:Y:S02]  /*18ad0*/  ISETP.GE.AND P4, PT, R223, UR4, PT ;  /* 0x00000004df007c0c */ /* 0x000fe4000bf86270 */
[----:B0-----:R-:W-:Y:S01]  /*18ae0*/  @!P0 LEA R4, P5, R225, R3, 0x2 ;  /* 0x00000003e1048211 */ /* 0x001fe200078a10ff */
[----:B------:R0:W-:Y:S01]  /*18af0*/  @!P3 ST.E.64 desc[UR42][R14.64], R122 ;  /* 0x0000007a0e00b985 */ /* 0x0001e2000c101b2a */
[----:B------:R-:W-:-:S02]  /*18b00*/  ISETP.GE.AND P3, PT, R222, UR4, PT ;  /* 0x00000004de007c0c */ /* 0x000fc4000bf66270 */
[-C--:B------:R-:W-:Y:S02]  /*18b10*/  @!P0 LEA.HI.X R5, R225, R22.reuse, R156, 0x2, P5 ;  /* 0x00000016e1058211 */ /* 0x080fe400028f149c */
[----:B------:R-:W-:Y:S02]  /*18b20*/  ISETP.GE.AND P5, PT, R220, UR4, PT ;  /* 0x00000004dc007c0c */ /* 0x000fe4000bfa6270 */
[CC--:B-1----:R-:W-:Y:S01]  /*18b30*/  @!P1 LEA R6, P6, R224.reuse, R3.reuse, 0x2 ;  /* 0x00000003e0069211 */ /* 0x0c2fe200078c10ff */
[----:B------:R1:W-:Y:S02]  /*18b40*/  @!P0 ST.E.64 desc[UR42][R4.64], R126 ;  /* 0x0000007e04008985 */ /* 0x0003e4000c101b2a */
[-C--:B---3--:R-:W-:Y:S02]  /*18b50*/  @!P4 LEA R8, P0, R223, R3.reuse, 0x2 ;  /* 0x00000003df08c211 */ /* 0x088fe400078010ff */
[----:B------:R-:W-:Y:S02]  /*18b60*/  @!P1 LEA.HI.X R7, R224, R22, R155, 0x2, P6 ;  /* 0x00000016e0079211 */ /* 0x000fe400030f149b */
[----:B----4-:R-:W-:-:S02]  /*18b70*/  @!P3 LEA R10, P6, R222, R3, 0x2 ;  /* 0x00000003de0ab211 */ /* 0x010fc400078c10ff */
[-C--:B------:R-:W-:Y:S01]  /*18b80*/  @!P4 LEA.HI.X R9, R223, R22.reuse, R154, 0x2, P0 ;  /* 0x00000016df09c211 */ /* 0x080fe200000f149a */
[----:B------:R1:W-:Y:S01]  /*18b90*/  @!P1 ST.E.64 desc[UR42][R6.64], R130 ;  /* 0x0000008206009985 */ /* 0x0003e2000c101b2a */
[CC--:B-----5:R-:W-:Y:S02]  /*18ba0*/  @!P2 LEA R12, P1, R221.reuse, R3.reuse, 0x2 ;  /* 0x00000003dd0ca211 */ /* 0x0e0fe400078210ff */
[----:B0-----:R-:W-:Y:S01]  /*18bb0*/  @!P5 LEA R14, P0, R220, R3, 0x2 ;  /* 0x00000003dc0ed211 */ /* 0x001fe200078010ff */
[----:B------:R1:W-:Y:S01]  /*18bc0*/  @!P4 ST.E.64 desc[UR42][R8.64], R134 ;  /* 0x000000860800c985 */ /* 0x0003e2000c101b2a */
[-C--:B------:R-:W-:Y:S02]  /*18bd0*/  @!P3 LEA.HI.X R11, R222, R22.reuse, R153, 0x2, P6 ;  /* 0x00000016de0bb211 */ /* 0x080fe400030f1499 */
[-C--:B------:R-:W-:Y:S02]  /*18be0*/  @!P2 LEA.HI.X R13, R221, R22.reuse, R152, 0x2, P1 ;  /* 0x00000016dd0da211 */ /* 0x080fe400008f1498 */
[----:B------:R-:W-:Y:S01]  /*18bf0*/  @!P5 LEA.HI.X R15, R220, R22, R76, 0x2, P0 ;  /* 0x00000016dc0fd211 */ /* 0x000fe200000f144c */
[----:B------:R1:W-:Y:S01]  /*18c00*/  @!P3 ST.E.64 desc[UR42][R10.64], R138 ;  /* 0x0000008a0a00b985 */ /* 0x0003e2000c101b2a */
[----:B------:R-:W-:-:S03]  /*18c10*/  ISETP.GE.AND P0, PT, R219, UR4, PT ;  /* 0x00000004db007c0c */ /* 0x000fc6000bf06270 */
[----:B------:R1:W-:Y:S04]  /*18c20*/  @!P2 ST.E.64 desc[UR42][R12.64], R142 ;  /* 0x0000008e0c00a985 */ /* 0x0003e8000c101b2a */
[----:B------:R1:W-:Y:S06]  /*18c30*/  @!P5 ST.E.64 desc[UR42][R14.64], R146 ;  /* 0x000000920e00d985 */ /* 0x0003ec000c101b2a */
[----:B------:R-:W-:Y:S05]  /*18c40*/  @P0 BRA `(.L_x_2868) ;  /* 0x0000000c00d80947 */ /* 0x000fea0003800000 */
[----:B-1----:R-:W-:-:S04]  /*18c50*/  LEA R4, P0, R219, R3, 0x2 ;  /* 0x00000003db047211 */ /* 0x002fc800078010ff */
[----:B------:R-:W-:-:S05]  /*18c60*/  LEA.HI.X R5, R219, R22, R23, 0x2, P0 ;  /* 0x00000016db057211 */ /* 0x000fca00000f1417 */
[----:B------:R0:W-:Y:S01]  /*18c70*/  ST.E.64 desc[UR42][R4.64], R150 ;  /* 0x0000009604007985 */ /* 0x0001e2000c101b2a */
[----:B------:R-:W-:Y:S05]  /*18c80*/  BRA `(.L_x_2868) ;  /* 0x0000000c00c87947 */ /* 0x000fea0003800000 */
.L_x_2862:
[----:B------:R-:W-:Y:S01]  /*18c90*/  ULDC.64 UR4, c[0x0][0xc08] ;  /* 0x0003020000047ab9 */ /* 0x000fe20000000a00 */
[----:B------:R-:W4:Y:S01]  /*18ca0*/  LDC.64 R4, c[0x0][0xc00] ;  /* 0x00030000ff047b82 */ /* 0x000f220000000a00 */
[----:B------:R-:W-:Y:S01]  /*18cb0*/  ISETP.NE.U32.AND P0, PT, RZ, UR4, PT ;  /* 0x00000004ff007c0c */ /* 0x000fe2000bf05070 */
[----:B------:R-:W-:-:S03]  /*18cc0*/  IMAD.MOV.U32 R3, RZ, RZ, RZ ;  /* 0x000000ffff037224 */ /* 0x000fc600078e00ff */
[----:B------:R-:W-:Y:S01]  /*18cd0*/  ISETP.NE.AND.EX P1, PT, RZ, UR5, PT, P0 ;  /* 0x00000005ff007c0c */ /* 0x000fe2000bf25300 */
[----:B------:R-:W-:Y:S02]  /*18ce0*/  ULDC.64 UR4, c[0x0][0xc00] ;  /* 0x0003000000047ab9 */ /* 0x000fe40000000a00 */
[----:B------:R-:W-:-:S04]  /*18cf0*/  ISETP.NE.U32.AND P0, PT, RZ, UR4, PT ;  /* 0x00000004ff007c0c */ /* 0x000fc8000bf05070 */
[----:B------:R-:W-:-:S06]  /*18d00*/  ISETP.NE.AND.EX P0, PT, RZ, UR5, PT, P0 ;  /* 0x00000005ff007c0c */ /* 0x000fcc000bf05300 */
[----:B------:R-:W0:Y:S01]  /*18d10*/  @P1 LDC.64 R6, c[0x0][0xc08] ;  /* 0x00030200ff061b82 */ /* 0x000e220000000a00 */
[----:B------:R-:W-:Y:S02]  /*18d20*/  ULDC UR4, c[0x0][0xa88] ;  /* 0x0002a20000047ab9 */ /* 0x000fe40000000800 */
[----:B------:R-:W-:Y:S02]  /*18d30*/  IMAD.U32 R0, RZ, RZ, UR4 ;  /* 0x00000004ff007e24 */ /* 0x000fe4000f8e00ff */
[----:B----4-:R-:W-:-:S05]  /*18d40*/  IMAD.WIDE R4, R208, 0x4, R4 ;  /* 0x00000004d0047825 */ /* 0x010fca00078e0204 */
[----:B------:R4:W5:Y:S01]  /*18d50*/  @P0 LDG.E R3, desc[UR42][R4.64] ;  /* 0x0000002a04030981 */ /* 0x000962000c1e1900 */
[----:B0-----:R-:W-:-:S05]  /*18d60*/  @P1 IMAD.WIDE R6, R208, 0x4, R6 ;  /* 0x00000004d0061825 */ /* 0x001fca00078e0206 */
[----:B------:R4:W5:Y:S01]  /*18d70*/  @P1 LDG.E R0, desc[UR42][R6.64] ;  /* 0x0000002a06001981 */ /* 0x000962000c1e1900 */
[----:B------:R-:W-:Y:S02]  /*18d80*/  ISETP.NE.AND P2, PT, R205, RZ, PT ;  /* 0x000000ffcd00720c */ /* 0x000fe40003f45270 */
[----:B------:R-:W-:Y:S01]  /*18d90*/  SHF.R.S32.HI R26, RZ, 0x1f, R208 ;  /* 0x0000001fff1a7819 */ /* 0x000fe200000114d0 */
[----:B------:R-:W0:Y:S10]  /*18da0*/  S2R R29, SR_TID.X ;  /* 0x00000000001d7919 */ /* 0x000e340000002100 */
[----:B------:R-:W1:Y:S01]  /*18db0*/  @!P2 LDC R205, c[0x0][0xad4] ;  /* 0x0002b500ffcdab82 */ /* 0x000e620000000800 */
[----:B0-----:R-:W-:Y:S01]  /*18dc0*/  VIADD R8, R29, 0xffffff80 ;  /* 0xffffff801d087836 */ /* 0x001fe20000000000 */
[----:B-1----:R-:W-:-:S04]  /*18dd0*/  ISETP.GT.AND P2, PT, R205, 0x1, PT ;  /* 0x00000001cd00780c */ /* 0x002fc80003f44270 */
[----:B------:R-:W-:Y:S01]  /*18de0*/  ISETP.GT.AND P3, PT, R8, 0x3f, PT ;  /* 0x0000003f0800780c */ /* 0x000fe20003f64270 */
[----:B----4-:R-:W-:-:S12]  /*18df0*/  @P1 BRA `(.L_x_2871) ;  /* 0x0000000000101947 */ /* 0x010fd80003800000 */
[----:B------:R-:W-:Y:S05]  /*18e00*/  @!P0 BRA `(.L_x_2871) ;  /* 0x00000000000c8947 */ /* 0x000fea0003800000 */
[----:B------:R-:W4:Y:S04]  /*18e10*/  LDG.E R7, desc[UR42][R4.64] ;  /* 0x0000002a04077981 */ /* 0x000f28000c1e1900 */
[----:B-----5:R-:W4:Y:S02]  /*18e20*/  LDG.E R0, desc[UR42][R4.64+0x4] ;  /* 0x0000042a04007981 */ /* 0x020f24000c1e1900 */
[----:B----4-:R-:W-:-:S07]  /*18e30*/  IMAD.IADD R0, R0, 0x1, -R7 ;  /* 0x0000000100007824 */ /* 0x010fce00078e0a07 */
.L_x_2871:
[----:B------:R-:W-:Y:S01]  /*18e40*/  BSSY B1, `(.L_x_2872) ;  /* 0x0000035000017945 */ /* 0x000fe20003800000 */
[----:B------:R-:W-:Y:S02]  /*18e50*/  SEL R27, R208, RZ, !P0 ;  /* 0x000000ffd01b7207 */ /* 0x000fe40004000000 */
[----:B------:R-:W-:Y:S02]  /*18e60*/  SEL R26, R26, RZ, !P0 ;  /* 0x000000ff1a1a7207 */ /* 0x000fe40004000000 */
[----:B-----5:R-:W-:Y:S01]  /*18e70*/  SHF.R.S32.HI R24, RZ, 0x1f, R3 ;  /* 0x0000001fff187819 */ /* 0x020fe20000011403 */
[----:B------:R-:W-:Y:S06]  /*18e80*/  @P3 BRA `(.L_x_2873) ;  /* 0x0000000000c03947 */ /* 0x000fec0003800000 */
[----:B------:R-:W0:Y:S01]  /*18e90*/  LDC R31, c[0x0][0xbe8] ;  /* 0x0002fa00ff1f7b82 */ /* 0x000e220000000800 */
[----:B------:R-:W-:Y:S01]  /*18ea0*/  IADD3 R29, R192, -0x80, R29 ;  /* 0xffffff80c01d7810 */ /* 0x000fe20007ffe01d */
[----:B0-----:R-:W-:-:S05]  /*18eb0*/  IMAD R4, R0, R31, RZ ;  /* 0x0000001f00047224 */ /* 0x001fca00078e02ff */
[----:B------:R-:W-:-:S13]  /*18ec0*/  ISETP.GE.AND P0, PT, R29, R4, PT ;  /* 0x000000041d00720c */ /* 0x000fda0003f06270 */
[----:B------:R-:W-:Y:S05]  /*18ed0*/  @P0 BRA `(.L_x_2873) ;  /* 0x0000000000ac0947 */ /* 0x000fea0003800000 */
[----:B------:R-:W-:Y:S01]  /*18ee0*/  IMAD.MOV.U32 R22, RZ, RZ, 0x9b8 ;  /* 0x000009b8ff167424 */ /* 0x000fe200078e00ff */
[----:B------:R-:W-:Y:S01]  /*18ef0*/  ISETP.GT.AND P0, PT, R205, 0x1, PT ;  /* 0x00000001cd00780c */ /* 0x000fe20003f04270 */
[----:B------:R-:W0:Y:S01]  /*18f00*/  LDC.64 R4, c[0x0][0xba8] ;  /* 0x0002ea00ff047b82 */ /* 0x000e220000000a00 */
[----:B------:R-:W-:Y:S01]  /*18f10*/  ISETP.NE.AND P1, PT, R31, 0x1, PT ;  /* 0x000000011f00780c */ /* 0x000fe20003f25270 */
[----:B------:R-:W-:Y:S01]  /*18f20*/  IMAD.MOV.U32 R21, RZ, RZ, R29 ;  /* 0x000000ffff157224 */ /* 0x000fe200078e001d */
[----:B------:R-:W-:-:S05]  /*18f30*/  SEL R22, R22, 0x978, P0 ;  /* 0x0000097816167807 */ /* 0x000fca0000000000 */
[----:B------:R-:W1:Y:S08]  /*18f40*/  LDC.64 R12, c[0x0][R22+0x220] ;  /* 0x00008800160c7b82 */ /* 0x000e700000000a00 */
[----:B------:R-:W4:Y:S08]  /*18f50*/  LDC.64 R14, c[0x0][R22+0x218] ;  /* 0x00008600160e7b82 */ /* 0x000f300000000a00 */
[----:B------:R-:W5:Y:S08]  /*18f60*/  LDC.64 R8, c[0x0][R22+0x228] ;  /* 0x00008a0016087b82 */ /* 0x000f700000000a00 */
[----:B------:R-:W2:Y:S08]  /*18f70*/  LDC.64 R6, c[0x0][R22+0x210] ;  /* 0x0000840016067b82 */ /* 0x000eb00000000a00 */
[----:B------:R-:W3:Y:S08]  /*18f80*/  @P1 LDC R20, c[0x0][0xbec] ;  /* 0x0002fb00ff141b82 */ /* 0x000ef00000000800 */
[----:B------:R-:W5:Y:S01]  /*18f90*/  @P1 LDC R25, c[0x0][0xbf0] ;  /* 0x0002fc00ff191b82 */ /* 0x000f620000000800 */
[----:B-1----:R-:W-:-:S07]  /*18fa0*/  IMAD R13, R13, R27, RZ ;  /* 0x0000001b0d0d7224 */ /* 0x002fce00078e02ff */
[----:B0-----:R-:W0:Y:S01]  /*18fb0*/  @!P0 LDC R4, c[0x0][0xb50] ;  /* 0x0002d400ff048b82 */ /* 0x001e220000000800 */
[----:B------:R-:W-:-:S04]  /*18fc0*/  IMAD.WIDE.U32 R10, R12, R27, RZ ;  /* 0x0000001b0c0a7225 */ /* 0x000fc800078e00ff */
[----:B---3--:R-:W-:-:S03]  /*18fd0*/  @P1 IMAD.HI.U32 R20, R29, R20, RZ ;  /* 0x000000141d141227 */ /* 0x008fc600078e00ff */
[----:B------:R-:W1:Y:S01]  /*18fe0*/  @!P0 LDC R5, c[0x0][0xb54] ;  /* 0x0002d500ff058b82 */ /* 0x000e620000000800 */
[-C--:B----4-:R-:W-:Y:S02]  /*18ff0*/  IMAD R23, R15, R204.reuse, RZ ;  /* 0x000000cc0f177224 */ /* 0x090fe400078e02ff */
[----:B------:R-:W-:Y:S01]  /*19000*/  IMAD.WIDE.U32 R14, R14, R204, RZ ;  /* 0x000000cc0e0e7225 */ /* 0x000fe200078e00ff */
[----:B-----5:R-:W-:-:S03]  /*19010*/  @P1 SHF.R.U32.HI R21, RZ, R25, R20 ;  /* 0x00000019ff151219 */ /* 0x020fc60000011614 */
[----:B------:R-:W-:Y:S01]  /*19020*/  IMAD R25, R12, R26, R13 ;  /* 0x0000001a0c197224 */ /* 0x000fe200078e020d */
[----:B------:R-:W-:Y:S01]  /*19030*/  SEL R13, R218, RZ, P0 ;  /* 0x000000ffda0d7207 */ /* 0x000fe20000000000 */
[----:B------:R-:W-:Y:S01]  /*19040*/  IMAD.IADD R23, R15, 0x1, R23 ;  /* 0x000000010f177824 */ /* 0x000fe200078e0217 */
[----:B------:R-:W-:Y:S01]  /*19050*/  IADD3 R14, P1, P3, R10, R14, R3 ;  /* 0x0000000e0a0e7210 */ /* 0x000fe20007b3e003 */
[----:B------:R-:W-:Y:S02]  /*19060*/  IMAD.MOV R10, RZ, RZ, -R21 ;  /* 0x000000ffff0a7224 */ /* 0x000fe400078e0a15 */
[----:B------:R-:W-:Y:S02]  /*19070*/  IMAD.IADD R25, R11, 0x1, R25 ;  /* 0x000000010b197824 */ /* 0x000fe400078e0219 */
[-C--:B------:R-:W-:Y:S02]  /*19080*/  IMAD R15, R9, R13.reuse, RZ ;  /* 0x0000000d090f7224 */ /* 0x080fe400078e02ff */
[----:B------:R-:W-:-:S04]  /*19090*/  IMAD.WIDE.U32 R8, R8, R13, RZ ;  /* 0x0000000d08087225 */ /* 0x000fc800078e00ff */
[----:B------:R-:W-:Y:S01]  /*190a0*/  IMAD R11, R31, R10, R29 ;  /* 0x0000000a1f0b7224 */ /* 0x000fe200078e021d */
[----:B------:R-:W-:Y:S01]  /*190b0*/  IADD3.X R10, R25, R23, R24, P1, P3 ;  /* 0x00000017190a7210 */ /* 0x000fe20000fe6418 */
[----:B------:R-:W-:Y:S01]  /*190c0*/  IMAD.IADD R15, R9, 0x1, R15 ;  /* 0x00000001090f7824 */ /* 0x000fe200078e020f */
[----:B------:R-:W-:Y:S01]  /*190d0*/  IADD3 R8, P0, P1, R21, R14, R8 ;  /* 0x0000000e15087210 */ /* 0x000fe2000791e008 */
[----:B--2---:R-:W-:Y:S01]  /*190e0*/  IMAD R7, R7, R11, RZ ;  /* 0x0000000b07077224 */ /* 0x004fe200078e02ff */
[----:B------:R-:W-:Y:S02]  /*190f0*/  SHF.R.S32.HI R21, RZ, 0x1f, R21 ;  /* 0x0000001fff157819 */ /* 0x000fe40000011415 */
[----:B------:R-:W-:Y:S02]  /*19100*/  SHF.R.S32.HI R13, RZ, 0x1f, R11 ;  /* 0x0000001fff0d7819 */ /* 0x000fe4000001140b */
[----:B------:R-:W-:-:S03]  /*19110*/  IADD3.X R9, R21, R10, R15, P0, P1 ;  /* 0x0000000a15097210 */ /* 0x000fc600007e240f */
[C---:B------:R-:W-:Y:S02]  /*19120*/  IMAD R13, R6.reuse, R13, R7 ;  /* 0x0000000d060d7224 */ /* 0x040fe400078e0207 */
[----:B------:R-:W-:-:S04]  /*19130*/  IMAD.WIDE.U32 R6, R6, R11, R8 ;  /* 0x0000000b06067225 */ /* 0x000fc800078e0008 */
[----:B------:R-:W-:Y:S01]  /*19140*/  IMAD.IADD R7, R7, 0x1, R13 ;  /* 0x0000000107077824 */ /* 0x000fe200078e020d */
[----:B0-----:R-:W-:-:S04]  /*19150*/  LEA R4, P0, R6, R4, 0x2 ;  /* 0x0000000406047211 */ /* 0x001fc800078010ff */
[----:B-1----:R-:W-:Y:S01]  /*19160*/  LEA.HI.X R5, R6, R5, R7, 0x2, P0 ;  /* 0x0000000506057211 */ /* 0x002fe200000f1407 */
[----:B------:R-:W-:-:S05]  /*19170*/  IMAD.MOV.U32 R7, RZ, RZ, -0x800000 ;  /* 0xff800000ff077424 */ /* 0x000fca00078e00ff */
[----:B------:R0:W-:Y:S03]  /*19180*/  STG.E desc[UR42][R4.64], R7 ;  /* 0x0000000704007986 */ /* 0x0001e6000c10192a */
.L_x_2873:
[----:B------:R-:W-:Y:S05]  /*19190*/  BSYNC B1 ;  /* 0x0000000000017941 */ /* 0x000fea0003800000 */
.L_x_2872:
[----:B------:R-:W-:Y:S05]  /*191a0*/  @P2 BRA `(.L_x_2868) ;  /* 0x0000000800802947 */ /* 0x000fea0003800000 */
[----:B0-----:R-:W0:Y:S01]  /*191b0*/  S2R R5, SR_TID.X ;  /* 0x0000000000057919 */ /* 0x001e220000002100 */
[----:B------:R-:W1:Y:S01]  /*191c0*/  LDC R9, c[0x0][0xbe8] ;  /* 0x0002fa00ff097b82 */ /* 0x000e620000000800 */
[----:B------:R-:W-:Y:S01]  /*191d0*/  ULDC.64 UR4, c[0x0][0xaa0] ;  /* 0x0002a80000047ab9 */ /* 0x000fe20000000a00 */
[C---:B------:R-:W-:Y:S01]  /*191e0*/  VIADD R29, R193.reuse, 0x140 ;  /* 0x00000140c11d7836 */ /* 0x040fe20000000000 */
[----:B------:R-:W-:Y:S01]  /*191f0*/  BSSY B1, `(.L_x_2874) ;  /* 0x0000077000017945 */ /* 0x000fe20003800000 */
[----:B------:R-:W-:Y:S01]  /*19200*/  IMAD R4, R24, UR4, RZ ;  /* 0x0000000418047c24 */ /* 0x000fe2000f8e02ff */
[----:B------:R-:W-:Y:S01]  /*19210*/  SHF.R.S32.HI R30, RZ, 0x1f, R209 ;  /* 0x0000001fff1e7819 */ /* 0x000fe200000114d1 */
[----:B------:R-:W-:Y:S01]  /*19220*/  VIADD R31, R193, 0x1c0 ;  /* 0x000001c0c11f7836 */ /* 0x000fe20000000000 */
[----:B------:R-:W-:Y:S01]  /*19230*/  SHF.R.S32.HI R28, RZ, 0x1f, R29 ;  /* 0x0000001fff1c7819 */ /* 0x000fe2000001141d */
[----:B------:R-:W-:Y:S01]  /*19240*/  IMAD R7, R3, UR5, R4 ;  /* 0x0000000503077c24 */ /* 0x000fe2000f8e0204 */
[----:B------:R-:W4:Y:S01]  /*19250*/  LDC R22, c[0x0][0xac8] ;  /* 0x0002b200ff167b82 */ /* 0x000f220000000800 */
[----:B------:R-:W-:-:S02]  /*19260*/  SHF.R.S32.HI R32, RZ, 0x1f, R210 ;  /* 0x0000001fff207819 */ /* 0x000fc400000114d2 */
[----:B------:R-:W-:Y:S02]  /*19270*/  SHF.R.S32.HI R33, RZ, 0x1f, R211 ;  /* 0x0000001fff217819 */ /* 0x000fe400000114d3 */
[----:B------:R-:W-:Y:S02]  /*19280*/  SHF.R.S32.HI R34, RZ, 0x1f, R212 ;  /* 0x0000001fff227819 */ /* 0x000fe400000114d4 */
[----:B-1----:R-:W-:Y:S01]  /*19290*/  ISETP.NE.AND P0, PT, R9, 0x1, PT ;  /* 0x000000010900780c */ /* 0x002fe20003f05270 */
[----:B------:R-:W-:Y:S02]  /*192a0*/  IMAD R25, R0, R9, RZ ;  /* 0x0000000900197224 */ /* 0x000fe400078e02ff */
[----:B0-----:R-:W-:Y:S02]  /*192b0*/  VIADD R6, R5, 0xffffff80 ;  /* 0xffffff8005067836 */ /* 0x001fe40000000000 */
[----:B------:R-:W-:Y:S01]  /*192c0*/  IMAD.WIDE.U32 R4, R3, UR4, RZ ;  /* 0x0000000403047c25 */ /* 0x000fe2000f8e00ff */
[----:B------:R-:W-:Y:S01]  /*192d0*/  ULDC.64 UR4, c[0x0][0xae8] ;  /* 0x0002ba0000047ab9 */ /* 0x000fe20000000a00 */
[----:B----4-:R-:W-:-:S02]  /*192e0*/  ISETP.GE.AND P1, PT, R193, R22, PT ;  /* 0x00000016c100720c */ /* 0x010fc40003f26270 */
[----:B------:R-:W-:-:S04]  /*192f0*/  SHF.R.S32.HI R3, RZ, 0x1f, R6 ;  /* 0x0000001fff037819 */ /* 0x000fc80000011406 */
[----:B------:R-:W0:Y:S01]  /*19300*/  @P0 LDC R11, c[0x0][0xbec] ;  /* 0x0002fb00ff0b0b82 */ /* 0x000e220000000800 */
[----:B------:R-:W-:Y:S01]  /*19310*/  IMAD.IADD R5, R5, 0x1, R7 ;  /* 0x0000000105057824 */ /* 0x000fe200078e0207 */
[----:B------:R-:W-:Y:S02]  /*19320*/  SEL R10, RZ, 0x1, P1 ;  /* 0x00000001ff0a7807 */ /* 0x000fe40000800000 */
[----:B------:R-:W-:Y:S01]  /*19330*/  LEA.HI R3, R3, R6, RZ, 0x3 ;  /* 0x0000000603037211 */ /* 0x000fe200078f18ff */
[----:B------:R-:W-:-:S03]  /*19340*/  IMAD.WIDE.U32 R4, R204, UR4, R4 ;  /* 0x00000004cc047c25 */ /* 0x000fc6000f8e0004 */
[----:B------:R-:W1:Y:S01]  /*19350*/  @P0 LDC R13, c[0x0][0xbf0] ;  /* 0x0002fc00ff0d0b82 */ /* 0x000e620000000800 */
[----:B------:R-:W-:Y:S01]  /*19360*/  LOP3.LUT R7, R3, 0xfffffff8, RZ, 0xc0, !PT ;  /* 0xfffffff803077812 */ /* 0x000fe200078ec0ff */
[----:B------:R-:W-:Y:S01]  /*19370*/  IMAD R5, R204, UR5, R5 ;  /* 0x00000005cc057c24 */ /* 0x000fe2000f8e0205 */
[----:B------:R-:W-:Y:S01]  /*19380*/  SHF.R.S32.HI R15, RZ, 0x3, R3 ;  /* 0x00000003ff0f7819 */ /* 0x000fe20000011403 */
[----:B------:R-:W-:Y:S02]  /*19390*/  ULDC.64 UR4, c[0x0][0xaf0] ;  /* 0x0002bc0000047ab9 */ /* 0x000fe40000000a00 */
[----:B------:R-:W-:Y:S02]  /*193a0*/  IMAD.IADD R6, R6, 0x1, -R7 ;  /* 0x0000000106067824 */ /* 0x000fe400078e0a07 */
[----:B------:R-:W-:Y:S01]  /*193b0*/  IMAD R3, R26, UR4, RZ ;  /* 0x000000041a037c24 */ /* 0x000fe2000f8e02ff */
[----:B------:R-:W-:Y:S01]  /*193c0*/  SHF.R.S32.HI R26, RZ, 0x1f, R31 ;  /* 0x0000001fff1a7819 */ /* 0x000fe2000001141f */
[----:B------:R-:W-:-:S02]  /*193d0*/  IMAD R7, R6, 0x20, R15 ;  /* 0x0000002006077824 */ /* 0x000fc400078e020f */
[----:B------:R-:W-:-:S04]  /*193e0*/  IMAD.WIDE.U32 R4, R27, UR4, R4 ;  /* 0x000000041b047c25 */ /* 0x000fc8000f8e0004 */
[----:B------:R-:W-:Y:S02]  /*193f0*/  IMAD.IADD R8, R192, 0x1, R7 ;  /* 0x00000001c0087824 */ /* 0x000fe400078e0207 */
[----:B------:R-:W-:Y:S01]  /*19400*/  IMAD R7, R27, UR5, R3 ;  /* 0x000000051b077c24 */ /* 0x000fe2000f8e0203 */
[----:B------:R-:W-:Y:S01]  /*19410*/  ULDC.64 UR4, c[0x0][0xae0] ;  /* 0x0002b80000047ab9 */ /* 0x000fe20000000a00 */
[----:B0-----:R-:W-:-:S04]  /*19420*/  @P0 IMAD.HI.U32 R6, R8, R11, RZ ;  /* 0x0000000b08060227 */ /* 0x001fc800078e00ff */
[----:B------:R-:W-:Y:S01]  /*19430*/  IMAD.MOV.U32 R3, RZ, RZ, R8 ;  /* 0x000000ffff037224 */ /* 0x000fe200078e0008 */
[----:B-1----:R-:W-:Y:S01]  /*19440*/  @P0 SHF.R.U32.HI R3, RZ, R13, R6 ;  /* 0x0000000dff030219 */ /* 0x002fe20000011606 */
[----:B------:R-:W-:Y:S01]  /*19450*/  IMAD.IADD R5, R5, 0x1, R7 ;  /* 0x0000000105057824 */ /* 0x000fe200078e0207 */
[-C--:B------:R-:W-:Y:S01]  /*19460*/  ISETP.GE.AND P0, PT, R212, R22.reuse, PT ;  /* 0x00000016d400720c */ /* 0x080fe20003f06270 */
[----:B------:R-:W-:Y:S01]  /*19470*/  IMAD.IADD R192, R15, 0x1, R192 ;  /* 0x000000010fc07824 */ /* 0x000fe200078e02c0 */
[----:B------:R-:W-:Y:S01]  /*19480*/  SHF.R.S32.HI R6, RZ, 0x1f, R3 ;  /* 0x0000001fff067819 */ /* 0x000fe20000011403 */
[----:B------:R-:W-:Y:S01]  /*19490*/  IMAD.WIDE.U32 R4, R3, UR4, R4 ;  /* 0x0000000403047c25 */ /* 0x000fe2000f8e0004 */
[----:B------:R-:W-:Y:S02]  /*194a0*/  SEL R7, RZ, 0xffffffff, P0 ;  /* 0xffffffffff077807 */ /* 0x000fe40000000000 */
[----:B------:R-:W-:Y:S01]  /*194b0*/  ISETP.GE.AND P0, PT, R211, R22, PT ;  /* 0x00000016d300720c */ /* 0x000fe20003f06270 */
[----:B------:R-:W-:-:S02]  /*194c0*/  IMAD R6, R6, UR4, RZ ;  /* 0x0000000406067c24 */ /* 0x000fc4000f8e02ff */
[----:B------:R-:W-:Y:S02]  /*194d0*/  IMAD.SHL.U32 R11, R7, 0x2, RZ ;  /* 0x00000002070b7824 */ /* 0x000fe400078e00ff */
[----:B------:R-:W-:Y:S01]  /*194e0*/  IMAD R7, R3, UR5, R6 ;  /* 0x0000000503077c24 */ /* 0x000fe2000f8e0206 */
[----:B------:R-:W-:Y:S01]  /*194f0*/  SEL R6, RZ, 0xffffffff, P0 ;  /* 0xffffffffff067807 */ /* 0x000fe20000000000 */
[----:B------:R-:W-:Y:S01]  /*19500*/  IMAD.MOV R3, RZ, RZ, -R3 ;  /* 0x000000ffff037224 */ /* 0x000fe200078e0a03 */
[----:B------:R-:W-:Y:S01]  /*19510*/  ISETP.GE.AND P0, PT, R210, R22, PT ;  /* 0x00000016d200720c */ /* 0x000fe20003f06270 */
[----:B------:R-:W-:Y:S01]  /*19520*/  IMAD.IADD R5, R5, 0x1, R7 ;  /* 0x0000000105057824 */ /* 0x000fe200078e0207 */
[----:B------:R-:W-:Y:S01]  /*19530*/  LOP3.LUT R10, R11, 0x2, R10, 0xe2, !PT ;  /* 0x000000020b0a7812 */ /* 0x000fe200078ee20a */
[----:B------:R-:W-:Y:S01]  /*19540*/  IMAD R3, R9, R3, R8 ;  /* 0x0000000309037224 */ /* 0x000fe200078e0208 */
[----:B------:R-:W-:Y:S01]  /*19550*/  ULDC.64 UR4, c[0x0][0xad8] ;  /* 0x0002b60000047ab9 */ /* 0x000fe20000000a00 */
[----:B------:R-:W-:Y:S01]  /*19560*/  IMAD.SHL.U32 R7, R6, 0x4, RZ ;  /* 0x0000000406077824 */ /* 0x000fe200078e00ff */
[----:B------:R-:W-:Y:S01]  /*19570*/  SEL R6, RZ, 0xffffffff, P0 ;  /* 0xffffffffff067807 */ /* 0x000fe20000000000 */
[----:B------:R-:W-:Y:S01]  /*19580*/  IMAD.WIDE.U32 R4, R3, UR4, R4 ;  /* 0x0000000403047c25 */ /* 0x000fe2000f8e0004 */
[----:B------:R-:W-:-:S02]  /*19590*/  SHF.R.S32.HI R0, RZ, 0x1f, R3 ;  /* 0x0000001fff007819 */ /* 0x000fc40000011403 */
[----:B------:R-:W-:Y:S01]  /*195a0*/  LOP3.LUT R10, R7, 0x4, R10, 0xe2, !PT ;  /* 0x00000004070a7812 */ /* 0x000fe200078ee20a */
[----:B------:R-:W-:Y:S01]  /*195b0*/  IMAD.SHL.U32 R7, R6, 0x8, RZ ;  /* 0x0000000806077824 */ /* 0x000fe200078e00ff */
[-C--:B------:R-:W-:Y:S01]  /*195c0*/  ISETP.GE.AND P0, PT, R209, R22.reuse, PT ;  /* 0x00000016d100720c */ /* 0x080fe20003f06270 */
[----:B------:R-:W-:Y:S02]  /*195d0*/  IMAD R0, R0, UR4, RZ ;  /* 0x0000000400007c24 */ /* 0x000fe4000f8e02ff */
[----:B------:R-:W-:Y:S01]  /*195e0*/  VIADD R27, R193, 0x180 ;  /* 0x00000180c11b7836 */ /* 0x000fe20000000000 */
[----:B------:R-:W-:Y:S02]  /*195f0*/  SEL R6, RZ, 0xffffffff, P0 ;  /* 0xffffffffff067807 */ /* 0x000fe40000000000 */
[----:B------:R-:W-:Y:S01]  /*19600*/  LOP3.LUT R10, R7, 0x8, R10, 0xe2, !PT ;  /* 0x00000008070a7812 */ /* 0x000fe200078ee20a */
[----:B------:R-:W-:Y:S01]  /*19610*/  IMAD R7, R3, UR5, R0 ;  /* 0x0000000503077c24 */ /* 0x000fe2000f8e0200 */
[-C--:B------:R-:W-:Y:S01]  /*19620*/  ISETP.GE.AND P0, PT, R29, R22.reuse, PT ;  /* 0x000000161d00720c */ /* 0x080fe20003f06270 */
[----:B------:R-:W-:Y:S01]  /*19630*/  ULDC.64 UR4, c[0x0][0xa80] ;  /* 0x0002a00000047ab9 */ /* 0x000fe20000000a00 */
[----:B------:R-:W-:Y:S01]  /*19640*/  IMAD.SHL.U32 R9, R6, 0x10, RZ ;  /* 0x0000001006097824 */ /* 0x000fe200078e00ff */
[----:B------:R-:W-:Y:S01]  /*19650*/  ISETP.GE.AND P1, PT, R27, R22, PT ;  /* 0x000000161b00720c */ /* 0x000fe20003f26270 */
[----:B------:R-:W-:Y:S01]  /*19660*/  IMAD.IADD R3, R5, 0x1, R7 ;  /* 0x0000000105037824 */ /* 0x000fe200078e0207 */
[----:B------:R-:W-:-:S02]  /*19670*/  SEL R0, RZ, 0xffffffff, P0 ;  /* 0xffffffffff007807 */ /* 0x000fc40000000000 */
[----:B------:R-:W-:Y:S02]  /*19680*/  LEA R20, P0, R4, UR4, 0x1 ;  /* 0x0000000404147c11 */ /* 0x000fe4000f8008ff */
[----:B------:R-:W-:Y:S01]  /*19690*/  LOP3.LUT R10, R9, 0x10, R10, 0xe2, !PT ;  /* 0x00000010090a7812 */ /* 0x000fe200078ee20a */
[----:B------:R-:W-:Y:S01]  /*196a0*/  IMAD.SHL.U32 R9, R0, 0x20, RZ ;  /* 0x0000002000097824 */ /* 0x000fe200078e00ff */
[----:B------:R-:W-:Y:S02]  /*196b0*/  LEA.HI.X R3, R4, UR5, R3, 0x1, P0 ;  /* 0x0000000504037c11 */ /* 0x000fe400080f0c03 */
[----:B------:R-:W-:Y:S01]  /*196c0*/  ISETP.GE.AND P0, PT, R192, R25, PT ;  /* 0x00000019c000720c */ /* 0x000fe20003f06270 */
[----:B------:R0:W1:Y:S01]  /*196d0*/  SHFL.IDX PT, R4, R20, RZ, 0x181f ;  /* 0x00181fff14047589 */ /* 0x00006200000e0000 */
[----:B------:R-:W-:Y:S02]  /*196e0*/  SEL R5, RZ, 0x40, P1 ;  /* 0x00000040ff057807 */ /* 0x000fe40000800000 */
[----:B------:R-:W-:-:S02]  /*196f0*/  LOP3.LUT R10, R9, 0x20, R10, 0xe2, !PT ;  /* 0x00000020090a7812 */ /* 0x000fc400078ee20a */
[----:B------:R-:W-:Y:S02]  /*19700*/  ISETP.GE.AND P1, PT, R31, R22, PT ;  /* 0x000000161f00720c */ /* 0x000fe40003f26270 */
[----:B------:R-:W-:Y:S02]  /*19710*/  LOP3.LUT R21, R10, R5, RZ, 0xfc, !PT ;  /* 0x000000050a157212 */ /* 0x000fe400078efcff */
[----:B------:R-:W-:Y:S01]  /*19720*/  SEL R0, RZ, 0x80, P1 ;  /* 0x00000080ff007807 */ /* 0x000fe20000800000 */
[----:B------:R0:W4:Y:S01]  /*19730*/  SHFL.IDX PT, R5, R3, RZ, 0x181f ;  /* 0x00181fff03057589 */ /* 0x00012200000e0000 */
[----:B------:R-:W-:Y:S02]  /*19740*/  SHF.R.S32.HI R24, RZ, 0x1f, R27 ;  /* 0x0000001fff187819 */ /* 0x000fe4000001141b */
[----:B------:R-:W-:Y:S01]  /*19750*/  LOP3.LUT R23, R21, R0, RZ, 0xfc, !PT ;  /* 0x0000000015177212 */ /* 0x000fe200078efcff */
[----:B------:R-:W-:Y:S06]  /*19760*/  @P0 BRA `(.L_x_2875) ;  /* 0x00000000007c0947 */ /* 0x000fec0003800000 */
[-C--:B------:R-:W-:Y:S02]  /*19770*/  ISETP.GE.AND P2, PT, R212, R22.reuse, PT ;  /* 0x00000016d400720c */ /* 0x080fe40003f46270 */
[-C--:B------:R-:W-:Y:S02]  /*19780*/  ISETP.GE.AND P1, PT, R193, R22.reuse, PT ;  /* 0x00000016c100720c */ /* 0x080fe40003f26270 */
[-C--:B------:R-:W-:Y:S02]  /*19790*/  ISETP.GE.AND P5, PT, R211, R22.reuse, PT ;  /* 0x00000016d300720c */ /* 0x080fe40003fa6270 */
[----:B------:R-:W-:-:S07]  /*197a0*/  ISETP.GE.AND P3, PT, R210, R22, PT ;  /* 0x00000016d200720c */ /* 0x000fce0003f66270 */
[CC--:B-1----:R-:W-:Y:S02]  /*197b0*/  @!P2 LEA R8, P0, R212.reuse, R4.reuse, 0x1 ;  /* 0x00000004d408a211 */ /* 0x0c2fe400078008ff */
        /* <DEDUP_REMOVED lines=13> */
[----:B-1----:R-:W-:-:S02]  /*19890*/  @!P1 LEA R8, P6, R29, R4, 0x1 ;  /* 0x000000041d089211 */ /* 0x002fc400078c08ff */
        /* <DEDUP_REMOVED lines=12> */
.L_x_2875:
[----:B------:R-:W-:Y:S05]  /*19960*/  BSYNC B1 ;  /* 0x0000000000017941 */ /* 0x000fea0003800000 */
.L_x_2874:
[----:B------:R-:W-:Y:S01]  /*19970*/  VIADD R0, R192, 0x20 ;  /* 0x00000020c0007836 */ /* 0x000fe20000000000 */
[----:B----4-:R4:W0:Y:S04]  /*19980*/  SHFL.IDX PT, R5, R3, 0x1, 0x181f ;  /* 0x00381f0003057f89 */ /* 0x01082800000e0000 */
[----:B------:R-:W-:Y:S01]  /*19990*/  ISETP.GE.AND P0, PT, R0, R25, PT ;  /* 0x000000190000720c */ /* 0x000fe20003f06270 */
[----:B-1----:R4:W1:-:S12]  /*199a0*/  SHFL.IDX PT, R4, R20, 0x1, 0x181f ;  /* 0x00381f0014047f89 */ /* 0x00285800000e0000 */
[----:B----4-:R-:W-:Y:S05]  /*199b0*/  @P0 BRA `(.L_x_2868) ;  /* 0x00000000007c0947 */ /* 0x010fea0003800000 */
[-C--:B------:R-:W-:Y:S02]  /*199c0*/  ISETP.GE.AND P5, PT, R212, R22.reuse, PT ;  /* 0x00000016d400720c */ /* 0x080fe40003fa6270 */
[-C--:B------:R-:W-:Y:S02]  /*199d0*/  ISETP.GE.AND P6, PT, R193, R22.reuse, PT ;  /* 0x00000016c100720c */ /* 0x080fe40003fc6270 */
[-C--:B------:R-:W-:Y:S02]  /*199e0*/  ISETP.GE.AND P4, PT, R211, R22.reuse, PT ;  /* 0x00000016d300720c */ /* 0x080fe40003f86270 */
[-C--:B------:R-:W-:Y:S02]  /*199f0*/  ISETP.GE.AND P3, PT, R210, R22.reuse, PT ;  /* 0x00000016d200720c */ /* 0x080fe40003f66270 */
[-C--:B------:R-:W-:Y:S02]  /*19a00*/  ISETP.GE.AND P2, PT, R209, R22.reuse, PT ;  /* 0x00000016d100720c */ /* 0x080fe40003f46270 */
[----:B------:R-:W-:-:S03]  /*19a10*/  ISETP.GE.AND P1, PT, R29, R22, PT ;  /* 0x000000161d00720c */ /* 0x000fc60003f26270 */
[CC--:B-1----:R-:W-:Y:S02]  /*19a20*/  @!P5 LEA R8, P0, R212.reuse, R4.reuse, 0x1 ;  /* 0x00000004d408d211 */ /* 0x0c2fe400078008ff */
[----:B0-----:R-:W-:Y:S02]  /*19a30*/  @!P6 IMAD.WIDE R6, R193, 0x2, R4 ;  /* 0x00000002c106e825 */ /* 0x001fe400078e0204 */
[----:B------:R-:W-:Y:S02]  /*19a40*/  @!P5 LEA.HI.X R9, R212, R5, R34, 0x1, P0 ;  /* 0x00000005d409d211 */ /* 0x000fe400000f0c22 */
[----:B------:R-:W-:Y:S01]  /*19a50*/  LOP3.LUT P0, RZ, R21, 0x40, RZ, 0xc0, !PT ;  /* 0x0000004015ff7812 */ /* 0x000fe2000780c0ff */
[----:B------:R0:W-:Y:S01]  /*19a60*/  @!P6 ST.E.128 desc[UR42][R6.64], RZ ;  /* 0x000000ff0600e985 */ /* 0x0001e2000c101d2a */
[----:B------:R-:W-:-:S03]  /*19a70*/  @!P4 LEA R10, P6, R211, R4, 0x1 ;  /* 0x00000004d30ac211 */ /* 0x000fc600078c08ff */
[----:B------:R4:W-:Y:S01]  /*19a80*/  @!P5 ST.E.128 desc[UR42][R8.64], RZ ;  /* 0x000000ff0800d985 */ /* 0x0009e2000c101d2a */
[CC--:B------:R-:W-:Y:S02]  /*19a90*/  @!P3 LEA R12, P5, R210.reuse, R4.reuse, 0x1 ;  /* 0x00000004d20cb211 */ /* 0x0c0fe400078a08ff */
[-C--:B------:R-:W-:Y:S02]  /*19aa0*/  @!P4 LEA.HI.X R11, R211, R5.reuse, R33, 0x1, P6 ;  /* 0x00000005d30bc211 */ /* 0x080fe400030f0c21 */
[-C--:B------:R-:W-:Y:S02]  /*19ab0*/  @!P2 LEA R14, P6, R209, R4.reuse, 0x1 ;  /* 0x00000004d10ea211 */ /* 0x080fe400078c08ff */
[-C--:B------:R-:W-:Y:S01]  /*19ac0*/  @!P3 LEA.HI.X R13, R210, R5.reuse, R32, 0x1, P5 ;  /* 0x00000005d20db211 */ /* 0x080fe200028f0c20 */
[----:B------:R4:W-:Y:S01]  /*19ad0*/  @!P4 ST.E.128 desc[UR42][R10.64], RZ ;  /* 0x000000ff0a00c985 */ /* 0x0009e2000c101d2a */
[----:B------:R-:W-:Y:S02]  /*19ae0*/  LOP3.LUT P5, RZ, R23, 0x80, RZ, 0xc0, !PT ;  /* 0x0000008017ff7812 */ /* 0x000fe400078ac0ff */
[----:B------:R-:W-:Y:S01]  /*19af0*/  @!P2 LEA.HI.X R15, R209, R5, R30, 0x1, P6 ;  /* 0x00000005d10fa211 */ /* 0x000fe200030f0c1e */
[----:B------:R4:W-:Y:S01]  /*19b00*/  @!P3 ST.E.128 desc[UR42][R12.64], RZ ;  /* 0x000000ff0c00b985 */ /* 0x0009e2000c101d2a */
[----:B------:R-:W-:-:S03]  /*19b10*/  @!P1 LEA R20, P6, R29, R4, 0x1 ;  /* 0x000000041d149211 */ /* 0x000fc600078c08ff */
[----:B------:R4:W-:Y:S01]  /*19b20*/  @!P2 ST.E.128 desc[UR42][R14.64], RZ ;  /* 0x000000ff0e00a985 */ /* 0x0009e2000c101d2a */
[----:B------:R-:W-:Y:S02]  /*19b30*/  @!P1 LEA.HI.X R21, R29, R5, R28, 0x1, P6 ;  /* 0x000000051d159211 */ /* 0x000fe400030f0c1c */
[----:B0-----:R-:W-:-:S03]  /*19b40*/  @P0 LEA R6, P6, R27, R4, 0x1 ;  /* 0x000000041b060211 */ /* 0x001fc600078c08ff */
[----:B------:R4:W-:Y:S01]  /*19b50*/  @!P1 ST.E.128 desc[UR42][R20.64], RZ ;  /* 0x000000ff14009985 */ /* 0x0009e2000c101d2a */
[----:B------:R-:W-:Y:S02]  /*19b60*/  @P0 LEA.HI.X R7, R27, R5, R24, 0x1, P6 ;  /* 0x000000051b070211 */ /* 0x000fe400030f0c18 */
[----:B------:R-:W-:-:S03]  /*19b70*/  @P5 LEA R4, P6, R31, R4, 0x1 ;  /* 0x000000041f045211 */ /* 0x000fc600078c08ff */
[----:B------:R4:W-:Y:S01]  /*19b80*/  @P0 ST.E.128 desc[UR42][R6.64], RZ ;  /* 0x000000ff06000985 */ /* 0x0009e2000c101d2a */
[----:B------:R-:W-:-:S05]  /*19b90*/  @P5 LEA.HI.X R5, R31, R5, R26, 0x1, P6 ;  /* 0x000000051f055211 */ /* 0x000fca00030f0c1a */
[----:B------:R4:W-:Y:S04]  /*19ba0*/  @P5 ST.E.128 desc[UR42][R4.64], RZ ;  /* 0x000000ff04005985 */ /* 0x0009e8000c101d2a */
.L_x_2868:
[----:B------:R-:W-:Y:S05]  /*19bb0*/  BSYNC B0 ;  /* 0x0000000000007941 */ /* 0x000fea0003800000 */
.L_x_2861:
[----:B------:R-:W-:Y:S02]  /*19bc0*/  ULDC UR4, c[0x0][0xc3c] ;  /* 0x00030f0000047ab9 */ /* 0x000fe40000000800 */
[----:B---3--:R-:W-:-:S13]  /*19bd0*/  ISETP.GE.AND P0, PT, R79, UR4, PT ;  /* 0x000000044f007c0c */ /* 0x008fda000bf06270 */
[----:B------:R-:W-:Y:S05]  /*19be0*/  @!P0 BRA `(.L_x_2876) ;  /* 0xfffffe7800688947 */ /* 0x000fea000383ffff */
[----:B------:R-:W-:Y:S05]  /*19bf0*/  BRA `(.L_x_2658) ;  /* 0x000000a000447947 */ /* 0x000fea0003800000 */
.L_x_2656:
        /* <DEDUP_REMOVED lines=20> */
.L_x_2877:
        /* <DEDUP_REMOVED lines=43> */
.L_x_2881:
        /* <DEDUP_REMOVED lines=39> */
.L_x_2879:
        /* <DEDUP_REMOVED lines=12> */
.L_x_2882:
        /* <DEDUP_REMOVED lines=63> */
.L_x_2883:
        /* <DEDUP_REMOVED lines=61> */
.L_x_2884:
[----:B01----:R-:W-:-:S05]  /*1aae0*/  LOP3.LUT R3, RZ, R2, RZ, 0x33, !PT ;  /* 0x00000002ff037212 */ /* 0x003fca00078e33ff */
[----:B------:R-:W-:-:S05]  /*1aaf0*/  IMAD.IADD R2, R4, 0x1, R3 ;  /* 0x0000000104027824 */ /* 0x000fca00078e0203 */
[----:B------:R1:W-:Y:S01]  /*1ab00*/  STL [R1+0x4], R2 ;  /* 0x0000040201007387 */ /* 0x0003e20000100800 */
[----:B------:R-:W-:Y:S05]  /*1ab10*/  BRA `(.L_x_2885) ;  /* 0x0000000000107947 */ /* 0x000fea0003800000 */
.L_x_2880:
[----:B------:R-:W-:Y:S01]  /*1ab20*/  IMAD.U32 R2, RZ, RZ, UR6 ;  /* 0x00000006ff027e24 */ /* 0x000fe2000f8e00ff */
[----:B------:R0:W-:Y:S04]  /*1ab30*/  STL [R1+0x4], RZ ;  /* 0x000004ff01007387 */ /* 0x0001e80000100800 */
[----:B------:R0:W-:Y:S04]  /*1ab40*/  STL [R1+0x8], RZ ;  /* 0x000008ff01007387 */ /* 0x0001e80000100800 */
[----:B------:R0:W-:Y:S02]  /*1ab50*/  STL [R1], R2 ;  /* 0x0000000201007387 */ /* 0x0001e40000100800 */
.L_x_2885:
        /* <DEDUP_REMOVED lines=10> */
.L_x_2878:
        /* <DEDUP_REMOVED lines=8> */
[----:B------:R-:W4:Y:S01]  /*1ac80*/  S2UR UR5, SR_CgaCtaId ;  /* 0x00000000000579c3 */ /* 0x000f220000008800 */
        /* <DEDUP_REMOVED lines=15> */
[----:B----4-:R-:W-:-:S06]  /*1ad80*/  ULEA UR4, UR5, UR4, 0x18 ;  /* 0x0000000405047291 */ /* 0x010fcc000f8ec03f */
[----:B------:R-:W-:-:S04]  /*1ad90*/  IMAD.U32 R18, RZ, RZ, UR4 ;  /* 0x00000004ff127e24 */ /* 0x000fc8000f8e00ff */
[----:B------:R-:W-:-:S05]  /*1ada0*/  IMAD R2, R3, 0x2, R18 ;  /* 0x0000000203027824 */ /* 0x000fca00078e0212 */
[----:B------:R0:W-:Y:S04]  /*1adb0*/  STL [R1+0x60], R2 ;  /* 0x0000600201007387 */ /* 0x0001e80000100800 */
[----:B------:R0:W-:Y:S04]  /*1adc0*/  STL [R1+0x54], RZ ;  /* 0x000054ff01007387 */ /* 0x0001e80000100800 */
[----:B------:R0:W-:Y:S04]  /*1add0*/  STL [R1+0x18], R0 ;  /* 0x0000180001007387 */ /* 0x0001e80000100800 */
[----:B------:R0:W-:Y:S04]  /*1ade0*/  STL [R1+0x10], RZ ;  /* 0x000010ff01007387 */ /* 0x0001e80000100800 */
[----:B------:R0:W-:Y:S02]  /*1adf0*/  STL [R1+0x14], R0 ;  /* 0x0000140001007387 */ /* 0x0001e40000100800 */
.L_x_3070:
[----:B------:R-:W2:Y:S01]  /*1ae00*/  LDL R14, [R1+0xc] ;  /* 0x00000c00010e7983 */ /* 0x000ea20000100800 */
[----:B------:R-:W-:Y:S05]  /*1ae10*/  YIELD ;  /* 0x0000000000007946 */ /* 0x000fea0003800000 */
[----:B------:R-:W-:Y:S01]  /*1ae20*/  ULDC.64 UR4, c[0x0][0xa28] ;  /* 0x00028a0000047ab9 */ /* 0x000fe20000000a00 */
[----:B01----:R-:W-:Y:S02]  /*1ae30*/  CS2R R6, SRZ ;  /* 0x0000000000067805 */ /* 0x003fe4000001ff00 */
[----:B------:R-:W-:Y:S01]  /*1ae40*/  ISETP.NE.U32.AND P0, PT, RZ, UR4, PT ;  /* 0x00000004ff007c0c */ /* 0x000fe2000bf05070 */
[----:B------:R-:W1:Y:S01]  /*1ae50*/  LDC.64 R12, c[0x0][0xa00] ;  /* 0x00028000ff0c7b82 */ /* 0x000e620000000a00 */
[----:B------:R-:W-:Y:S01]  /*1ae60*/  ULDC.64 UR6, c[0x0][0xa08] ;  /* 0x0002820000067ab9 */ /* 0x000fe20000000a00 */
[----:B------:R-:W-:Y:S01]  /*1ae70*/  ULDC.64 UR8, c[0x0][0xa10] ;  /* 0x0002840000087ab9 */ /* 0x000fe20000000a00 */
[----:B------:R-:W-:Y:S01]  /*1ae80*/  ISETP.NE.AND.EX P0, PT, RZ, UR5, PT, P0 ;  /* 0x00000005ff007c0c */ /* 0x000fe2000bf05300 */
[----:B------:R-:W-:-:S04]  /*1ae90*/  ULDC.64 UR4, c[0x0][0xa18] ;  /* 0x0002860000047ab9 */ /* 0x000fc80000000a00 */
[----:B------:R-:W4:Y:S08]  /*1aea0*/  LDC.64 R4, c[0x0][0xa08] ;  /* 0x00028200ff047b82 */ /* 0x000f300000000a00 */
[----:B0-----:R-:W2:Y:S02]  /*1aeb0*/  @P0 LDC.64 R2, c[0x0][0xa28] ;  /* 0x00028a00ff020b82 */ /* 0x001ea40000000a00 */
[----:B--2---:R-:W-:-:S05]  /*1aec0*/  @P0 IMAD.WIDE R2, R14, 0x4, R2 ;  /* 0x000000040e020825 */ /* 0x004fca00078e0202 */
[----:B------:R0:W5:Y:S01]  /*1aed0*/  @P0 LDG.E R6, desc[UR42][R2.64] ;  /* 0x0000002a02060981 */ /* 0x000162000c1e1900 */
[----:B------:R-:W-:Y:S01]  /*1aee0*/  ISETP.NE.U32.AND P0, PT, RZ, UR4, PT ;  /* 0x00000004ff007c0c */ /* 0x000fe2000bf05070 */
[----:B-1----:R-:W-:Y:S01]  /*1aef0*/  IMAD.WIDE R12, R14, 0x4, R12 ;  /* 0x000000040e0c7825 */ /* 0x002fe200078e020c */
[----:B------:R-:W-:Y:S02]  /*1af00*/  ISETP.NE.U32.AND P2, PT, RZ, UR6, PT ;  /* 0x00000006ff007c0c */ /* 0x000fe4000bf45070 */
[----:B------:R-:W-:Y:S01]  /*1af10*/  ISETP.NE.AND.EX P0, PT, RZ, UR5, PT, P0 ;  /* 0x00000005ff007c0c */ /* 0x000fe2000bf05300 */
[----:B------:R-:W-:Y:S01]  /*1af20*/  ULDC.64 UR4, c[0x0][0xa00] ;  /* 0x0002800000047ab9 */ /* 0x000fe20000000a00 */
[----:B------:R-:W-:Y:S01]  /*1af30*/  ISETP.NE.U32.AND P4, PT, RZ, UR8, PT ;  /* 0x00000008ff007c0c */ /* 0x000fe2000bf85070 */
[----:B---3--:R-:W-:Y:S01]  /*1af40*/  IMAD.MOV.U32 R8, RZ, RZ, RZ ;  /* 0x000000ffff087224 */ /* 0x008fe200078e00ff */
[----:B------:R-:W-:Y:S01]  /*1af50*/  ISETP.NE.U32.AND P1, PT, RZ, UR4, PT ;  /* 0x00000004ff007c0c */ /* 0x000fe2000bf25070 */
[----:B0-----:R-:W0:Y:S01]  /*1af60*/  LDC.64 R2, c[0x0][0xa10] ;  /* 0x00028400ff027b82 */ /* 0x001e220000000a00 */
[----:B------:R-:W-:-:S02]  /*1af70*/  IMAD.MOV.U32 R0, RZ, RZ, RZ ;  /* 0x000000ffff007224 */ /* 0x000fc400078e00ff */
[----:B------:R-:W-:Y:S01]  /*1af80*/  ISETP.NE.AND.EX P3, PT, RZ, UR5, PT, P1 ;  /* 0x00000005ff007c0c */ /* 0x000fe2000bf65310 */
[----:B----4-:R-:W-:-:S04]  /*1af90*/  IMAD.WIDE R4, R14, 0x4, R4 ;  /* 0x000000040e047825 */ /* 0x010fc800078e0204 */
[----:B------:R-:W1:Y:S01]  /*1afa0*/  @P0 LDC.64 R10, c[0x0][0xa18] ;  /* 0x00028600ff0a0b82 */ /* 0x000e620000000a00 */
[----:B------:R-:W-:Y:S01]  /*1afb0*/  ULDC UR4, c[0x0][0x288] ;  /* 0x0000a20000047ab9 */ /* 0x000fe20000000800 */
[----:B------:R-:W-:Y:S02]  /*1afc0*/  ISETP.NE.AND.EX P1, PT, RZ, UR7, PT, P2 ;  /* 0x00000007ff007c0c */ /* 0x000fe4000bf25320 */
[----:B------:R-:W-:-:S04]  /*1afd0*/  ISETP.NE.AND.EX P2, PT, RZ, UR9, PT, P4 ;  /* 0x00000009ff007c0c */ /* 0x000fc8000bf45340 */
[----:B------:R-:W2:Y:S07]  /*1afe0*/  @P3 LDG.E R7, desc[UR42][R12.64] ;  /* 0x0000002a0c073981 */ /* 0x000eae000c1e1900 */
[----:B------:R3:W5:Y:S01]  /*1aff0*/  @P1 LDG.E R8, desc[UR42][R4.64] ;  /* 0x0000002a04081981 */ /* 0x000762000c1e1900 */
[----:B0-----:R-:W-:-:S05]  /*1b000*/  IMAD.WIDE R2, R14, 0x4, R2 ;  /* 0x000000040e027825 */ /* 0x001fca00078e0202 */
[----:B------:R3:W5:Y:S01]  /*1b010*/  @P2 LDG.E R0, desc[UR42][R2.64] ;  /* 0x0000002a02002981 */ /* 0x000762000c1e1900 */
[----:B-1----:R-:W-:-:S03]  /*1b020*/  @P0 IMAD.WIDE R10, R14, 0x4, R10 ;  /* 0x000000040e0a0825 */ /* 0x002fc600078e020a */
[----:B--2---:R0:W-:Y:S02]  /*1b030*/  STL [R1+0x40], R7 ;  /* 0x0000400701007387 */ /* 0x0041e40000100800 */
[----:B0-----:R-:W-:Y:S01]  /*1b040*/  IMAD.U32 R7, RZ, RZ, UR4 ;  /* 0x00000004ff077e24 */ /* 0x001fe2000f8e00ff */
[----:B------:R-:W-:-:S05]  /*1b050*/  ULDC.64 UR4, c[0x0][0x418] ;  /* 0x0001060000047ab9 */ /* 0x000fca0000000a00 */
[----:B------:R-:W2:Y:S01]  /*1b060*/  @P0 LDG.E R7, desc[UR42][R10.64] ;  /* 0x0000002a0a070981 */ /* 0x000ea2000c1e1900 */
[----:B------:R-:W-:-:S03]  /*1b070*/  UISETP.NE.U32.AND UP0, UPT, UR4, URZ, UPT ;  /* 0x0000003f0400728c */ /* 0x000fc6000bf05070 */
[----:B------:R-:W-:Y:S01]  /*1b080*/  ULDC UR4, c[0x0][0x424] ;  /* 0x0001090000047ab9 */ /* 0x000fe20000000800 */
[----:B------:R-:W-:-:S03]  /*1b090*/  UISETP.NE.AND.EX UP0, UPT, UR5, URZ, UPT, UP0 ;  /* 0x0000003f0500728c */ /* 0x000fc6000bf05300 */
[----:B------:R-:W-:Y:S01]  /*1b0a0*/  ULDC UR5, c[0x0][0x2f0] ;  /* 0x0000bc0000057ab9 */ /* 0x000fe20000000800 */
[----:B------:R-:W-:Y:S01]  /*1b0b0*/  USEL UR4, UR4, 0x1, UP0 ;  /* 0x0000000104047887 */ /* 0x000fe20008000000 */
[----:B--2---:R0:W-:Y:S04]  /*1b0c0*/  STL [R1+0x38], R7 ;  /* 0x0000380701007387 */ /* 0x0041e80000100800 */
[----:B------:R3:W5:Y:S01]  /*1b0d0*/  LDL R15, [R1+0x38] ;  /* 0x00003800010f7983 */ /* 0x0007620000100800 */
[----:B------:R-:W-:-:S03]  /*1b0e0*/  UIMAD UR4, UR4, UR5, URZ ;  /* 0x00000005040472a4 */ /* 0x000fc6000f8e023f */
[----:B------:R-:W-:Y:S02]  /*1b0f0*/  ULDC UR5, c[0x0][0x348] ;  /* 0x0000d20000057ab9 */ /* 0x000fe40000000800 */
[----:B------:R-:W-:Y:S02]  /*1b100*/  IMAD.U32 R10, RZ, RZ, UR5 ;  /* 0x00000005ff0a7e24 */ /* 0x000fe4000f8e00ff */
[----:B0-----:R-:W-:Y:S01]  /*1b110*/  IMAD.U32 R7, RZ, RZ, UR4 ;  /* 0x00000004ff077e24 */ /* 0x001fe2000f8e00ff */
[----:B---3--:R-:W-:Y:S06]  /*1b120*/  @P0 BRA `(.L_x_2887) ;  /* 0x0000000000140947 */ /* 0x008fec0003800000 */
[----:B------:R-:W-:Y:S05]  /*1b130*/  @!P3 BRA `(.L_x_2887) ;  /* 0x000000000010b947 */ /* 0x000fea0003800000 */
[----:B------:R-:W2:Y:S04]  /*1b140*/  LDG.E R9, desc[UR42][R12.64] ;  /* 0x0000002a0c097981 */ /* 0x000ea8000c1e1900 */
[----:B------:R-:W2:Y:S02]  /*1b150*/  LDG.E R12, desc[UR42][R12.64+0x4] ;  /* 0x0000042a0c0c7981 */ /* 0x000ea4000c1e1900 */
[----:B--2--5:R-:W-:-:S05]  /*1b160*/  IMAD.IADD R15, R12, 0x1, -R9 ;  /* 0x000000010c0f7824 */ /* 0x024fca00078e0a09 */
[----:B------:R0:W-:Y:S02]  /*1b170*/  STL [R1+0x38], R15 ;  /* 0x0000380f01007387 */ /* 0x0001e40000100800 */
.L_x_2887:
[----:B------:R-:W2:Y:S01]  /*1b180*/  LDL.LU R12, [R1+0x8] ;  /* 0x00000800010c7983 */ /* 0x000ea20000300800 */
[----:B-----5:R-:W-:Y:S01]  /*1b190*/  IMAD.IADD R8, R8, 0x1, R6 ;  /* 0x0000000108087824 */ /* 0x020fe200078e0206 */
[----:B------:R-:W-:Y:S02]  /*1b1a0*/  ULDC.64 UR4, c[0x0][0xa20] ;  /* 0x0002880000047ab9 */ /* 0x000fe40000000a00 */
[----:B------:R-:W-:Y:S02]  /*1b1b0*/  ISETP.NE.U32.AND P0, PT, RZ, UR4, PT ;  /* 0x00000004ff007c0c */ /* 0x000fe4000bf05070 */
[----:B------:R1:W-:Y:S02]  /*1b1c0*/  STL [R1+0x20], R8 ;  /* 0x0000200801007387 */ /* 0x0003e40000100800 */
[----:B------:R-:W-:Y:S02]  /*1b1d0*/  ISETP.NE.AND.EX P0, PT, RZ, UR5, PT, P0 ;  /* 0x00000005ff007c0c */ /* 0x000fe4000bf05300 */
[----:B--2---:R-:W-:-:S02]  /*1b1e0*/  LOP3.LUT R11, R12, 0xff000000, RZ, 0xc0, !PT ;  /* 0xff0000000c0b7812 */ /* 0x004fc400078ec0ff */
[C---:B------:R-:W-:Y:S02]  /*1b1f0*/  LOP3.LUT R9, R12.reuse, 0xff0000, RZ, 0xc0, !PT ;  /* 0x00ff00000c097812 */ /* 0x040fe400078ec0ff */
[----:B------:R-:W-:Y:S02]  /*1b200*/  SHF.R.U32.HI R11, RZ, 0x8, R11 ;  /* 0x00000008ff0b7819 */ /* 0x000fe4000001160b */
[----:B------:R-:W-:Y:S02]  /*1b210*/  LOP3.LUT R16, R12, 0xffff, RZ, 0xc0, !PT ;  /* 0x0000ffff0c107812 */ /* 0x000fe400078ec0ff */
[----:B------:R-:W-:-:S03]  /*1b220*/  LEA.HI R11, R9, R11, RZ, 0x10 ;  /* 0x0000000b090b7211 */ /* 0x000fc600078f80ff */
[----:B-1----:R-:W-:Y:S05]  /*1b230*/  @!P0 BRA `(.L_x_2888) ;  /* 0x0000000000108947 */ /* 0x002fea0003800000 */
[----:B------:R-:W1:Y:S02]  /*1b240*/  LDC.64 R4, c[0x0][0xa20] ;  /* 0x00028800ff047b82 */ /* 0x000e640000000a00 */
[----:B-1----:R-:W-:-:S05]  /*1b250*/  IMAD.WIDE R4, R14, 0x4, R4 ;  /* 0x000000040e047825 */ /* 0x002fca00078e0204 */
[----:B------:R1:W5:Y:S01]  /*1b260*/  LDG.E R7, desc[UR42][R4.64] ;  /* 0x0000002a04077981 */ /* 0x000362000c1e1900 */
[----:B------:R-:W-:Y:S05]  /*1b270*/  BRA `(.L_x_2889) ;  /* 0x0000000000107947 */ /* 0x000fea0003800000 */
.L_x_2888:
[----:B------:R-:W-:Y:S05]  /*1b280*/  @!P1 BRA `(.L_x_2889) ;  /* 0x00000000000c9947 */ /* 0x000fea0003800000 */
[----:B------:R-:W2:Y:S04]  /*1b290*/  LDG.E R7, desc[UR42][R4.64] ;  /* 0x0000002a04077981 */ /* 0x000ea8000c1e1900 */
[----:B------:R-:W2:Y:S02]  /*1b2a0*/  LDG.E R4, desc[UR42][R4.64+0x4] ;  /* 0x0000042a04047981 */ /* 0x000ea4000c1e1900 */
[----:B--2---:R-:W-:-:S07]  /*1b2b0*/  IMAD.IADD R7, R4, 0x1, -R7 ;  /* 0x0000000104077824 */ /* 0x004fce00078e0a07 */
.L_x_2889:
[----:B------:R-:W2:Y:S04]  /*1b2c0*/  LDL.LU R8, [R1+0x4] ;  /* 0x0000040001087983 */ /* 0x000ea80000300800 */
[----:B-1----:R-:W3:Y:S04]  /*1b2d0*/  @P2 LDG.E R4, desc[UR42][R2.64] ;  /* 0x0000002a02042981 */ /* 0x002ee8000c1e1900 */
[----:B------:R1:W3:Y:S01]  /*1b2e0*/  @P2 LDG.E R2, desc[UR42][R2.64+0x4] ;  /* 0x0000042a02022981 */ /* 0x0002e2000c1e1900 */
[----:B-----5:R-:W-:Y:S01]  /*1b2f0*/  IMAD.IADD R9, R7, 0x1, -R6 ;  /* 0x0000000107097824 */ /* 0x020fe200078e0a06 */
[----:B-1----:R-:W1:Y:S02]  /*1b300*/  LDC R3, c[0x0][0x448] ;  /* 0x00011200ff037b82 */ /* 0x002e640000000800 */
[----:B-1----:R-:W-:-:S13]  /*1b310*/  ISETP.NE.AND P1, PT, R3, 0x1, PT ;  /* 0x000000010300780c */ /* 0x002fda0003f25270 */
[----:B------:R-:W1:Y:S08]  /*1b320*/  @P1 LDC R3, c[0x0][0x44c] ;  /* 0x00011300ff031b82 */ /* 0x000e700000000800 */
[----:B------:R-:W4:Y:S01]  /*1b330*/  @P1 LDC R5, c[0x0][0x450] ;  /* 0x00011400ff051b82 */ /* 0x000f220000000800 */
[----:B--2---:R-:W-:-:S04]  /*1b340*/  IMAD.SHL.U32 R13, R8, 0x40, RZ ;  /* 0x00000040080d7824 */ /* 0x004fc800078e00ff */
[----:B------:R-:W-:Y:S01]  /*1b350*/  VIADD R7, R13, 0x3f ;  /* 0x0000003f0d077836 */ /* 0x000fe20000000000 */
[----:B------:R2:W-:Y:S01]  /*1b360*/  STL [R1+0x28], R13 ;  /* 0x0000280d01007387 */ /* 0x0005e20000100800 */
[----:B---3--:R-:W-:Y:S02]  /*1b370*/  @P2 IMAD.IADD R10, R2, 0x1, -R4 ;  /* 0x00000001020a2824 */ /* 0x008fe400078e0a04 */
[----:B-1----:R-:W-:-:S04]  /*1b380*/  @P1 IMAD.HI.U32 R2, R7, R3, RZ ;  /* 0x0000000307021227 */ /* 0x002fc800078e00ff */
[----:B------:R-:W-:Y:S01]  /*1b390*/  IMAD.IADD R6, R9, 0x1, R10 ;  /* 0x0000000109067824 */ /* 0x000fe200078e020a */
[----:B----4-:R-:W-:-:S03]  /*1b3a0*/  @P1 SHF.R.U32.HI R7, RZ, R5, R2 ;  /* 0x00000005ff071219 */ /* 0x010fc60000011602 */
[C---:B------:R-:W-:Y:S01]  /*1b3b0*/  VIADD R2, R6.reuse, 0x3f ;  /* 0x0000003f06027836 */ /* 0x040fe20000000000 */
[----:B------:R-:W-:-:S04]  /*1b3c0*/  IADD3 R20, R6, 0x1, -R15 ;  /* 0x0000000106147810 */ /* 0x000fc80007ffe80f */
[----:B------:R-:W-:Y:S01]  /*1b3d0*/  SHF.R.S32.HI R3, RZ, 0x1f, R2 ;  /* 0x0000001fff037819 */ /* 0x000fe20000011402 */
[----:B------:R-:W-:-:S03]  /*1b3e0*/  IMAD.IADD R7, R20, 0x1, R7 ;  /* 0x0000000114077824 */ /* 0x000fc600078e0207 */
[----:B------:R-:W-:Y:S02]  /*1b3f0*/  LEA.HI R4, R3, R2, RZ, 0x6 ;  /* 0x0000000203047211 */ /* 0x000fe400078f30ff */
[----:B------:R-:W1:Y:S02]  /*1b400*/  LDC.64 R2, c[0x0][0x9e0] ;  /* 0x00027800ff027b82 */ /* 0x000e640000000a00 */
[----:B------:R-:W-:-:S05]  /*1b410*/  SHF.R.S32.HI R12, RZ, 0x6, R4 ;  /* 0x00000006ff0c7819 */ /* 0x000fca0000011404 */
[----:B------:R2:W-:Y:S01]  /*1b420*/  STL [R1+0x5c], R12 ;  /* 0x00005c0c01007387 */ /* 0x0005e20000100800 */
[----:B-1----:R-:W-:Y:S01]  /*1b430*/  ISETP.GE.AND P3, PT, R3, 0x1, PT ;  /* 0x000000010300780c */ /* 0x002fe20003f66270 */
        /* <DEDUP_REMOVED lines=8> */
[----:B------:R-:W1:Y:S02]  /*1b4c0*/  @P0 LDC.64 R4, c[0x0][0x9e8] ;  /* 0x00027a00ff040b82 */ /* 0x000e640000000a00 */
[----:B-1----:R-:W-:-:S05]  /*1b4d0*/  @P0 IMAD.HI.U32 R4, R7, R4, RZ ;  /* 0x0000000407040227 */ /* 0x002fca00078e00ff */
[----:B------:R-:W-:-:S04]  /*1b4e0*/  @P0 SHF.R.U32.HI R7, RZ, R5, R4 ;  /* 0x00000005ff070219 */ /* 0x000fc80000011604 */
[----:B------:R-:W-:Y:S01]  /*1b4f0*/  LOP3.LUT R8, RZ, R7, RZ, 0x33, !PT ;  /* 0x00000007ff087212 */ /* 0x000fe200078e33ff */
[----:B------:R-:W-:Y:S06]  /*1b500*/  BRA `(.L_x_2893) ;  /* 0x0000000000107947 */ /* 0x000fec0003800000 */
.L_x_2892:
[----:B------:R-:W-:-:S13]  /*1b510*/  ISETP.NE.AND P0, PT, R3, 0x1, PT ;  /* 0x000000010300780c */ /* 0x000fda0003f05270 */
[----:B------:R-:W1:Y:S02]  /*1b520*/  @P0 LDC.64 R4, c[0x0][0x9e8] ;  /* 0x00027a00ff040b82 */ /* 0x000e640000000a00 */
[----:B-1----:R-:W-:-:S05]  /*1b530*/  @P0 IMAD.HI.U32 R4, R8, R4, RZ ;  /* 0x0000000408040227 */ /* 0x002fca00078e00ff */
[----:B------:R-:W-:-:S07]  /*1b540*/  @P0 SHF.R.U32.HI R8, RZ, R5, R4 ;  /* 0x00000005ff080219 */ /* 0x000fce0000011604 */
.L_x_2893:
[----:B------:R-:W-:Y:S05]  /*1b550*/  BSYNC B0 ;  /* 0x0000000000007941 */ /* 0x000fea0003800000 */
.L_x_2891:
[----:B------:R-:W-:-:S05]  /*1b560*/  IMAD R8, R8, R3, R3 ;  /* 0x0000000308087224 */ /* 0x000fca00078e0203 */
[----:B------:R-:W-:-:S07]  /*1b570*/  VIMNMX R2, R2, R8, PT ;  /* 0x0000000802027248 */ /* 0x000fce0003fe0100 */
.L_x_2890:
[----:B------:R-:W1:Y:S01]  /*1b580*/  @P1 LDC R5, c[0x0][0x44c] ;  /* 0x00011300ff051b82 */ /* 0x000e620000000800 */
[----:B------:R-:W-:Y:S01]  /*1b590*/  VIADD R2, R2, 0x3f ;  /* 0x0000003f02027836 */ /* 0x000fe20000000000 */
[----:B------:R-:W-:Y:S01]  /*1b5a0*/  ULDC UR4, c[0x0][0x9dc] ;  /* 0x0002770000047ab9 */ /* 0x000fe20000000800 */
[----:B------:R-:W-:Y:S02]  /*1b5b0*/  IMAD.MOV.U32 R4, RZ, RZ, R13 ;  /* 0x000000ffff047224 */ /* 0x000fe400078e000d */
[----:B------:R-:W-:-:S03]  /*1b5c0*/  IMAD.IADD R17, R6, 0x1, -R15 ;  /* 0x0000000106117824 */ /* 0x000fc600078e0a0f */
[----:B------:R-:W2:Y:S01]  /*1b5d0*/  @P1 LDC R7, c[0x0][0x450] ;  /* 0x00011400ff071b82 */ /* 0x000ea20000000800 */
[----:B-1----:R-:W-:-:S05]  /*1b5e0*/  @P1 IMAD.HI.U32 R5, R13, R5, RZ ;  /* 0x000000050d051227 */ /* 0x002fca00078e00ff */
[----:B--2---:R-:W-:Y:S02]  /*1b5f0*/  @P1 SHF.R.U32.HI R4, RZ, R7, R5 ;  /* 0x00000007ff041219 */ /* 0x004fe40000011605 */
[----:B------:R-:W-:-:S03]  /*1b600*/  SHF.R.S32.HI R7, RZ, 0x1f, R2 ;  /* 0x0000001fff077819 */ /* 0x000fc60000011402 */
[----:B------:R-:W-:Y:S01]  /*1b610*/  IMAD.IADD R6, R17, 0x1, R4 ;  /* 0x0000000111067824 */ /* 0x000fe200078e0204 */
[----:B------:R-:W-:-:S03]  /*1b620*/  LEA.HI R7, R7, R2, RZ, 0x6 ;  /* 0x0000000207077211 */ /* 0x000fc600078f30ff */
[----:B------:R-:W-:Y:S01]  /*1b630*/  VIADD R2, R6, -UR4 ;  /* 0x8000000406027c36 */ /* 0x000fe20008000000 */
[----:B------:R-:W-:-:S04]  /*1b640*/  SHF.R.S32.HI R7, RZ, 0x6, R7 ;  /* 0x00000006ff077819 */ /* 0x000fc80000011407 */
[----:B------:R-:W-:Y:S01]  /*1b650*/  VIMNMX R7, R12, R7, PT ;  /* 0x000000070c077248 */ /* 0x000fe20003fe0100 */
[----:B------:R-:W-:Y:S06]  /*1b660*/  @!P3 BRA `(.L_x_2894) ;  /* 0x000000000044b947 */ /* 0x000fec0003800000 */
[----:B------:R-:W-:Y:S01]  /*1b670*/  ISETP.GT.AND P0, PT, R6, -0x1, PT ;  /* 0xffffffff0600780c */ /* 0x000fe20003f04270 */
[----:B------:R-:W-:-:S12]  /*1b680*/  BSSY B0, `(.L_x_2895) ;  /* 0x000000d000007945 */ /* 0x000fd80003800000 */
        /* <DEDUP_REMOVED lines=8> */
.L_x_2896:
[----:B------:R-:W-:-:S13]  /*1b710*/  ISETP.NE.AND P0, PT, R3, 0x1, PT ;  /* 0x000000010300780c */ /* 0x000fda0003f05270 */
[----:B------:R-:W1:Y:S02]  /*1b720*/  @P0 LDC.64 R4, c[0x0][0x9e8] ;  /* 0x00027a00ff040b82 */ /* 0x000e640000000a00 */
[----:B-1----:R-:W-:-:S05]  /*1b730*/  @P0 IMAD.HI.U32 R4, R6, R4, RZ ;  /* 0x0000000406040227 */ /* 0x002fca00078e00ff */
[----:B------:R-:W-:-:S07]  /*1b740*/  @P0 SHF.R.U32.HI R6, RZ, R5, R4 ;  /* 0x00000005ff060219 */ /* 0x000fce0000011604 */
.L_x_2897:
[----:B------:R-:W-:Y:S05]  /*1b750*/  BSYNC B0 ;  /* 0x0000000000007941 */ /* 0x000fea0003800000 */
.L_x_2895:
[----:B------:R-:W-:-:S05]  /*1b760*/  IMAD R3, R6, R3, RZ ;  /* 0x0000000306037224 */ /* 0x000fca00078e02ff */
[----:B------:R-:W-:-:S07]  /*1b770*/  VIMNMX R2, R2, R3, !PT ;  /* 0x0000000302027248 */ /* 0x000fce0007fe0100 */
.L_x_2894:
[----:B------:R-:W-:Y:S01]  /*1b780*/  SHF.R.S32.HI R5, RZ, 0x1f, R2 ;  /* 0x0000001fff057819 */ /* 0x000fe20000011402 */
[----:B------:R-:W-:Y:S01]  /*1b790*/  BSSY B0, `(.L_x_2898) ;  /* 0x0000028000007945 */ /* 0x000fe20003800000 */
[----:B------:R-:W-:Y:S02]  /*1b7a0*/  LOP3.LUT R13, R11, 0xff, RZ, 0xc0, !PT ;  /* 0x000000ff0b0d7812 */ /* 0x000fe400078ec0ff */
[----:B------:R-:W-:Y:S01]  /*1b7b0*/  LEA.HI R5, R5, R2, RZ, 0x6 ;  /* 0x0000000205057211 */ /* 0x000fe200078f30ff */
[----:B------:R-:W-:Y:S01]  /*1b7c0*/  IMAD.MOV.U32 R2, RZ, RZ, RZ ;  /* 0x000000ffff027224 */ /* 0x000fe200078e00ff */
[----:B------:R-:W-:Y:S01]  /*1b7d0*/  SHF.R.U32.HI R4, RZ, 0x10, R11 ;  /* 0x00000010ff047819 */ /* 0x000fe2000001160b */
[----:B------:R1:W-:Y:S01]  /*1b7e0*/  STL [R1+0x50], R13 ;  /* 0x0000500d01007387 */ /* 0x0003e20000100800 */
[----:B------:R-:W-:-:S04]  /*1b7f0*/  SHF.R.S32.HI R5, RZ, 0x6, R5 ;  /* 0x00000006ff057819 */ /* 0x000fc80000011405 */
[----:B------:R-:W-:-:S04]  /*1b800*/  VIMNMX R5, RZ, R5, !PT ;  /* 0x00000005ff057248 */ /* 0x000fc80007fe0100 */
[----:B------:R-:W-:-:S13]  /*1b810*/  ISETP.GT.AND P0, PT, R7, R5, PT ;  /* 0x000000050700720c */ /* 0x000fda0003f04270 */
[----:B-1----:R-:W-:Y:S05]  /*1b820*/  @!P0 BRA `(.L_x_2899) ;  /* 0x0000000000788947 */ /* 0x002fea0003800000 */
[----:B------:R-:W-:Y:S01]  /*1b830*/  ISETP.NE.AND P0, PT, R4, RZ, PT ;  /* 0x000000ff0400720c */ /* 0x000fe20003f05270 */
[----:B------:R-:W-:-:S03]  /*1b840*/  ULDC UR4, c[0x0][0x9f0] ;  /* 0x00027c0000047ab9 */ /* 0x000fc60000000800 */
[----:B------:R-:W-:-:S04]  /*1b850*/  SEL R6, R4, UR4, P0 ;  /* 0x0000000404067c07 */ /* 0x000fc80008000000 */
[----:B------:R-:W-:Y:S02]  /*1b860*/  IABS R8, R6 ;  /* 0x0000000600087213 */ /* 0x000fe40000000000 */
[----:B------:R-:W-:Y:S02]  /*1b870*/  IADD3 R11, R6, -0x1, R7 ;  /* 0xffffffff060b7810 */ /* 0x000fe40007ffe007 */
[----:B------:R-:W1:Y:S03]  /*1b880*/  I2F.RP R2, R8 ;  /* 0x0000000800027306 */ /* 0x000e660000209400 */
[----:B------:R-:W-:-:S05]  /*1b890*/  IMAD.IADD R11, R11, 0x1, -R5 ;  /* 0x000000010b0b7824 */ /* 0x000fca00078e0a05 */
        /* <DEDUP_REMOVED lines=23> */
.L_x_2899:
[----:B------:R-:W-:Y:S05]  /*1ba10*/  BSYNC B0 ;  /* 0x0000000000007941 */ /* 0x000fea0003800000 */
.L_x_2898:
[-C--:B------:R-:W-:Y:S01]  /*1ba20*/  IMAD R5, R13, R2.reuse, R5 ;  /* 0x000000020d057224 */ /* 0x080fe200078e0205 */
[----:B------:R-:W-:Y:S04]  /*1ba30*/  BSSY B0, `(.L_x_2900) ;  /* 0x00001b8000007945 */ /* 0x000fe80003800000 */
[C---:B------:R-:W-:Y:S01]  /*1ba40*/  VIADDMNMX R2, R5.reuse, R2, R7, PT ;  /* 0x0000000205027246 */ /* 0x040fe20003800107 */
[----:B------:R-:W-:-:S04]  /*1ba50*/  IMAD R5, R5, 0x40, -R9 ;  /* 0x0000004005057824 */ /* 0x000fc800078e0a09 */
[----:B------:R-:W-:Y:S01]  /*1ba60*/  IMAD R2, R2, 0x40, -R9 ;  /* 0x0000004002027824 */ /* 0x000fe200078e0a09 */
[----:B------:R-:W-:-:S04]  /*1ba70*/  VIMNMX R5, RZ, R5, !PT ;  /* 0x00000005ff057248 */ /* 0x000fc80007fe0100 */
[----:B------:R-:W-:Y:S02]  /*1ba80*/  VIMNMX R2, R2, R10, PT ;  /* 0x0000000a02027248 */ /* 0x000fe40003fe0100 */
[----:B------:R-:W-:Y:S02]  /*1ba90*/  SHF.R.U32.HI R3, RZ, 0x6, R5 ;  /* 0x00000006ff037819 */ /* 0x000fe40000011605 */
[----:B------:R-:W-:-:S13]  /*1baa0*/  ISETP.GT.AND P0, PT, R2, R5, PT ;  /* 0x000000050200720c */ /* 0x000fda0003f04270 */
[----:B------:R-:W-:-:S05]  /*1bab0*/  @P0 VIADD R2, R2, 0x3f ;  /* 0x0000003f02020836 */ /* 0x000fca0000000000 */
[----:B------:R-:W-:-:S04]  /*1bac0*/  @P0 SHF.R.S32.HI R5, RZ, 0x1f, R2 ;  /* 0x0000001fff050819 */ /* 0x000fc80000011402 */
[----:B------:R-:W-:Y:S01]  /*1bad0*/  @P0 LEA.HI R2, R5, R2, RZ, 0x6 ;  /* 0x0000000205020211 */ /* 0x000fe200078f30ff */
[----:B------:R-:W-:-:S03]  /*1bae0*/  IMAD.MOV.U32 R5, RZ, RZ, R3 ;  /* 0x000000ffff057224 */ /* 0x000fc600078e0003 */
        /* <DEDUP_REMOVED lines=10> */
[----:B------:R1:W2:Y:S02]  /*1bb90*/  SHFL.IDX PT, R14, R6, RZ, 0x1f ;  /* 0x00001fff060e7589 */ /* 0x0002a400000e0000 */
.L_x_3114:
[----:B--2---:R-:W-:Y:S02]  /*1bba0*/  ISETP.NE.AND P0, PT, R14, RZ, PT ;  /* 0x000000ff0e00720c */ /* 0x004fe40003f05270 */
[----:B------:R-:W-:-:S11]  /*1bbb0*/  PLOP3.LUT P6, PT, PT, PT, PT, 0x8, 0x0 ;  /* 0x000000000000781c */ /* 0x000fd60003fce170 */
[----:B------:R-:W-:Y:S05]  /*1bbc0*/  @P0 BRA `(.L_x_2903) ;  /* 0x00000000000c0947 */ /* 0x000fea0003800000 */
[----:B------:R-:W-:-:S03]  /*1bbd0*/  UMOV UR4, 0xffffffff ;  /* 0xffffffff00047882 */ /* 0x000fc60000000000 */
[----:B------:R-:W-:Y:S05]  /*1bbe0*/  BRA.DIV UR4, `(.L_x_2904) ;  /* 0x0000008e04987947 */ /* 0x000fea000b800000 */
[----:B------:R-:W-:-:S13]  /*1bbf0*/  ELECT P6, URZ, PT ;  /* 0x00000000003f782f */ /* 0x000fda00038c0000 */
.L_x_2903:
[----:B-1----:R-:W2:Y:S01]  /*1bc00*/  LDL R6, [R1+0x54] ;  /* 0x0000540001067983 */ /* 0x002ea20000100800 */
[----:B------:R-:W-:Y:S01]  /*1bc10*/  BSSY B1, `(.L_x_2905) ;  /* 0x0000008000017945 */ /* 0x000fe20003800000 */
[----:B--2---:R-:W-:-:S05]  /*1bc20*/  VIADD R6, R6, 0x1 ;  /* 0x0000000106067836 */ /* 0x004fca0000000000 */
[----:B------:R-:W-:-:S04]  /*1bc30*/  LEA.HI R7, R6, R6, RZ, 0x1 ;  /* 0x0000000606077211 */ /* 0x000fc800078f08ff */
[----:B------:R-:W-:-:S05]  /*1bc40*/  LOP3.LUT R7, R7, 0xfffffffe, RZ, 0xc0, !PT ;  /* 0xfffffffe07077812 */ /* 0x000fca00078ec0ff */
[----:B------:R-:W-:-:S05]  /*1bc50*/  IMAD.IADD R6, R6, 0x1, -R7 ;  /* 0x0000000106067824 */ /* 0x000fca00078e0a07 */
[----:B------:R-:W-:-:S04]  /*1bc60*/  SHF.L.U32 R6, R6, 0x1f, RZ ;  /* 0x0000001f06067819 */ /* 0x000fc800000006ff */
[----:B------:R-:W1:Y:S02]  /*1bc70*/  SYNCS.PHASECHK.TRANS64.TRYWAIT P0, [R18+URZ+0x28c20], R6 ;  /* 0x028c2006120075a7 */ /* 0x000e64000800017f */
[----:B-1----:R-:W-:Y:S05]  /*1bc80*/  @!P0 BRA `(.L_x_2906) ;  /* 0x0000008c00908947 */ /* 0x002fea0003800000 */
.L_x_3117:
[----:B------:R-:W-:Y:S05]  /*1bc90*/  BSYNC B1 ;  /* 0x0000000000017941 */ /* 0x000fea0003800000 */
.L_x_2905:
[----:B------:R-:W-:Y:S04]  /*1bca0*/  BSSY B1, `(.L_x_2907) ;  /* 0x00000bb000017945 */ /* 0x000fe80003800000 */
[----:B------:R-:W-:Y:S05]  /*1bcb0*/  @!P6 BRA `(.L_x_2908) ;  /* 0x0000000800e4e947 */ /* 0x000fea0003800000 */
[----:B------:R-:W2:Y:S04]  /*1bcc0*/  LDL R7, [R1+0x10] ;  /* 0x0000100001077983 */ /* 0x000ea80000100800 */
[----:B------:R-:W3:Y:S01]  /*1bcd0*/  LDL R9, [R1+0x18] ;  /* 0x0000180001097983 */ /* 0x000ee20000100800 */
[----:B------:R-:W-:Y:S01]  /*1bce0*/  BSSY B2, `(.L_x_2909) ;  /* 0x0000008000027945 */ /* 0x000fe20003800000 */
[----:B------:R-:W4:Y:S02]  /*1bcf0*/  S2R R8, SR_TID.X ;  /* 0x0000000000087919 */ /* 0x000f240000002100 */
[----:B----4-:R-:W-:-:S04]  /*1bd00*/  LOP3.LUT R8, R8, 0x7f, RZ, 0xc0, !PT ;  /* 0x0000007f08087812 */ /* 0x010fc800078ec0ff */
[----:B------:R-:W-:Y:S01]  /*1bd10*/  ISETP.NE.AND P1, PT, R8, RZ, PT ;  /* 0x000000ff0800720c */ /* 0x000fe20003f25270 */
[----:B--2---:R-:W-:Y:S01]  /*1bd20*/  IMAD R7, R7, 0x8, R18 ;  /* 0x0000000807077824 */ /* 0x004fe200078e0212 */
[----:B---3--:R-:W-:-:S04]  /*1bd30*/  SHF.L.U32 R10, R9, 0x1f, RZ ;  /* 0x0000001f090a7819 */ /* 0x008fc800000006ff */
[----:B------:R-:W2:Y:S02]  /*1bd40*/  SYNCS.PHASECHK.TRANS64.TRYWAIT P0, [R7+URZ+0x28ca0], R10 ;  /* 0x028ca00a070075a7 */ /* 0x000ea4000800017f */
[----:B--2---:R-:W-:Y:S05]  /*1bd50*/  @!P0 BRA `(.L_x_2910) ;  /* 0x0000008c00708947 */ /* 0x004fea0003800000 */
.L_x_3118:
[----:B------:R-:W-:Y:S05]  /*1bd60*/  BSYNC B2 ;  /* 0x0000000000027941 */ /* 0x000fea0003800000 */
.L_x_2909:
[----:B------:R-:W-:Y:S04]  /*1bd70*/  BSSY B2, `(.L_x_2911) ;  /* 0x0000009000027945 */ /* 0x000fe80003800000 */
[----:B------:R-:W-:Y:S05]  /*1bd80*/  @P1 BRA `(.L_x_2912) ;  /* 0x00000000001c1947 */ /* 0x000fea0003800000 */
[----:B------:R-:W3:Y:S01]  /*1bd90*/  S2R R8, SR_TID.X ;  /* 0x0000000000087919 */ /* 0x000ee20000002100 */
[----:B-1----:R-:W-:-:S04]  /*1bda0*/  IMAD.MOV.U32 R6, RZ, RZ, 0x2000 ;  /* 0x00002000ff067424 */ /* 0x002fc800078e00ff */
[----:B------:R4:W-:Y:S01]  /*1bdb0*/  SYNCS.ARRIVE.TRANS64 RZ, [R7+URZ+0x28c90], R6 ;  /* 0x028c900607ff79a7 */ /* 0x0009e2000800003f */
[----:B---3--:R-:W-:-:S04]  /*1bdc0*/  LOP3.LUT R8, R8, 0x1f, RZ, 0xc0, !PT ;  /* 0x0000001f08087812 */ /* 0x008fc800078ec0ff */
[----:B------:R-:W-:-:S13]  /*1bdd0*/  ISETP.NE.AND P0, PT, R8, RZ, PT ;  /* 0x000000ff0800720c */ /* 0x000fda0003f05270 */
[----:B----4-:R-:W-:Y:S05]  /*1bde0*/  @!P0 BRA `(.L_x_2912) ;  /* 0x0000000000048947 */ /* 0x010fea0003800000 */
[----:B------:R-:W-:Y:S01]  /*1bdf0*/  BPT.TRAP 0x1 ;  /* 0x000000040000795c */ /* 0x000fe20000300000 */
.L_x_2912:
[----:B------:R-:W-:Y:S05]  /*1be00*/  BSYNC B2 ;  /* 0x0000000000027941 */ /* 0x000fea0003800000 */
.L_x_2911:
[----:B------:R-:W3:Y:S01]  /*1be10*/  LDL R8, [R1+0x10] ;  /* 0x0000100001087983 */ /* 0x000ee20000100800 */
[----:B------:R-:W-:Y:S01]  /*1be20*/  IMAD.MOV.U32 R12, RZ, RZ, RZ ;  /* 0x000000ffff0c7224 */ /* 0x000fe200078e00ff */
[----:B------:R-:W-:Y:S01]  /*1be30*/  UIADD3 UR4, UP0, UR40, 0x570, URZ ;  /* 0x0000057028047890 */ /* 0x000fe2000ff1e03f */
[----:B-1----:R-:W-:Y:S01]  /*1be40*/  IMAD R6, R5, 0x40, R0 ;  /* 0x0000004005067824 */ /* 0x002fe200078e0200 */
[----:B------:R-:W-:Y:S01]  /*1be50*/  PLOP3.LUT P0, PT, PT, PT, PT, 0x80, 0x0 ;  /* 0x000000000000781c */ /* 0x000fe20003f0f070 */
[----:B------:R-:W-:Y:S01]  /*1be60*/  VIADD R9, R7, 0x28c90 ;  /* 0x00028c9007097836 */ /* 0x000fe20000000000 */
[----:B------:R-:W-:Y:S01]  /*1be70*/  R2UR UR10, R12 ;  /* 0x000000000c0a72ca */ /* 0x000fe200000e0000 */
[----:B------:R-:W-:Y:S01]  /*1be80*/  VIADD R6, R6, 0xffffffc0 ;  /* 0xffffffc006067836 */ /* 0x000fe20000000000 */
[----:B------:R-:W-:Y:S01]  /*1be90*/  UIADD3.X UR5, URZ, UR41, URZ, UP0, !UPT ;  /* 0x000000293f057290 */ /* 0x000fe200087fe43f */
[----:B------:R-:W-:Y:S01]  /*1bea0*/  UMOV UR6, 0x0 ;  /* 0x0000000000067882 */ /* 0x000fe20000000000 */
[----:B------:R-:W-:Y:S01]  /*1beb0*/  UMOV UR7, 0x12f00000 ;  /* 0x12f0000000077882 */ /* 0x000fe20000000000 */
[----:B---3--:R-:W-:-:S04]  /*1bec0*/  IMAD R8, R8, 0x2000, R18 ;  /* 0x0000200008087824 */ /* 0x008fc800078e0212 */
[----:B------:R-:W-:-:S07]  /*1bed0*/  VIADD R8, R8, 0x22400 ;  /* 0x0002240008087836 */ /* 0x000fce0000000000 */
.L_x_2913:
        /* <DEDUP_REMOVED lines=13> */
.L_x_3119:
[----:B------:R-:W-:Y:S05]  /*1bfb0*/  BSYNC B2 ;  /* 0x0000000000027941 */ /* 0x000fea0003800000 */
.L_x_2914:
[----:B------:R-:W-:Y:S01]  /*1bfc0*/  BSSY B2, `(.L_x_2916) ;  /* 0x000000b000027945 */ /* 0x000fe20003800000 */
[----:B-12---:R-:W-:Y:S02]  /*1bfd0*/  IMAD.MOV.U32 R10, RZ, RZ, 0x0 ;  /* 0x00000000ff0a7424 */ /* 0x006fe400078e00ff */
[----:B------:R-:W-:Y:S01]  /*1bfe0*/  IMAD.MOV.U32 R11, RZ, RZ, 0x12f00000 ;  /* 0x12f00000ff0b7424 */ /* 0x000fe200078e00ff */
[----:B------:R-:W-:Y:S06]  /*1bff0*/  @P1 BRA `(.L_x_2917) ;  /* 0x00000000001c1947 */ /* 0x000fec0003800000 */
[----:B------:R-:W1:Y:S01]  /*1c000*/  S2R R9, SR_TID.X ;  /* 0x0000000000097919 */ /* 0x000e620000002100 */
[----:B------:R-:W-:-:S04]  /*1c010*/  IMAD.MOV.U32 R8, RZ, RZ, 0x10000 ;  /* 0x00010000ff087424 */ /* 0x000fc800078e00ff */
[----:B------:R2:W-:Y:S01]  /*1c020*/  SYNCS.ARRIVE.TRANS64 RZ, [R7+URZ+0x28cb0], R8 ;  /* 0x028cb00807ff79a7 */ /* 0x0005e2000800003f */
[----:B-1----:R-:W-:-:S04]  /*1c030*/  LOP3.LUT R9, R9, 0x1f, RZ, 0xc0, !PT ;  /* 0x0000001f09097812 */ /* 0x002fc800078ec0ff */
[----:B------:R-:W-:-:S13]  /*1c040*/  ISETP.NE.AND P0, PT, R9, RZ, PT ;  /* 0x000000ff0900720c */ /* 0x000fda0003f05270 */
[----:B--2---:R-:W-:Y:S05]  /*1c050*/  @!P0 BRA `(.L_x_2917) ;  /* 0x0000000000048947 */ /* 0x004fea0003800000 */
[----:B------:R-:W-:Y:S01]  /*1c060*/  BPT.TRAP 0x1 ;  /* 0x000000040000795c */ /* 0x000fe20000300000 */
.L_x_2917:
[----:B------:R-:W-:Y:S05]  /*1c070*/  BSYNC B2 ;  /* 0x0000000000027941 */ /* 0x000fea0003800000 */
.L_x_2916:
        /* <DEDUP_REMOVED lines=10> */
.L_x_2918:
        /* <DEDUP_REMOVED lines=10> */
[----:B------:R-:W-:Y:S01]  /*1c1c0*/  R2UR UR6, R10 ;  /* 0x000000000a0672ca */ /* 0x000fe200000e0000 */
[----:B------:R-:W-:Y:S01]  /*1c1d0*/  VIADD R9, R8, 0x2400 ;  /* 0x0000240008097836 */ /* 0x000fe20000000000 */
[----:B------:R-:W-:Y:S01]  /*1c1e0*/  R2UR UR7, R11 ;  /* 0x000000000b0772ca */ /* 0x000fe200000e0000 */
[----:B------:R-:W-:Y:S01]  /*1c1f0*/  UMOV UR10, 0x40 ;  /* 0x00000040000a7882 */ /* 0x000fe20000000000 */
[----:B------:R-:W-:-:S13]  /*1c200*/  PLOP3.LUT P0, PT, PT, PT, PT, 0x80, 0x0 ;  /* 0x000000000000781c */ /* 0x000fda0003f0f070 */
.L_x_2919:
        /* <DEDUP_REMOVED lines=15> */
.L_x_2920:
        /* <DEDUP_REMOVED lines=15> */
.L_x_2921:
        /* <DEDUP_REMOVED lines=15> */
.L_x_2922:
        /* <DEDUP_REMOVED lines=15> */
.L_x_2923:
        /* <DEDUP_REMOVED lines=15> */
.L_x_2924:
        /* <DEDUP_REMOVED lines=15> */
.L_x_2925:
        /* <DEDUP_REMOVED lines=10> */
.L_x_2908:
[----:B------:R-:W-:Y:S05]  /*1c850*/  BSYNC B1 ;  /* 0x0000000000017941 */ /* 0x000fea0003800000 */
.L_x_2907:
[----:B------:R-:W1:Y:S04]  /*1c860*/  LDL.LU R10, [R1+0x10] ;  /* 0x00001000010a7983 */ /* 0x000e680000300800 */
[----:B------:R-:W2:Y:S01]  /*1c870*/  LDL.LU R9, [R1+0x18] ;  /* 0x0000180001097983 */ /* 0x000ea20000300800 */
[----:B------:R-:W-:Y:S01]  /*1c880*/  VIADD R5, R5, 0xfffffffe ;  /* 0xfffffffe05057836 */ /* 0x000fe20000000000 */
[----:B------:R-:W-:-:S04]  /*1c890*/  PLOP3.LUT P0, PT, PT, PT, PT, 0x8, 0x0 ;  /* 0x000000000000781c */ /* 0x000fc80003f0e170 */
[----:B------:R-:W-:Y:S01]  /*1c8a0*/  ISETP.GE.AND P2, PT, R5, R3, PT ;  /* 0x000000030500720c */ /* 0x000fe20003f46270 */
[----:B-1----:R-:W-:-:S05]  /*1c8b0*/  VIADD R6, R10, 0x1 ;  /* 0x000000010a067836 */ /* 0x002fca0000000000 */
[----:B------:R-:W-:-:S04]  /*1c8c0*/  ISETP.NE.AND P1, PT, R6, 0x2, PT ;  /* 0x000000020600780c */ /* 0x000fc80003f25270 */
[----:B------:R-:W-:Y:S02]  /*1c8d0*/  SEL R7, RZ, 0x1, P1 ;  /* 0x00000001ff077807 */ /* 0x000fe40000800000 */
[----:B------:R-:W-:Y:S02]  /*1c8e0*/  SEL R6, R6, RZ, P1 ;  /* 0x000000ff06067207 */ /* 0x000fe40000800000 */
[----:B--2---:R-:W-:-:S03]  /*1c8f0*/  LOP3.LUT R9, R9, R7, RZ, 0x3c, !PT ;  /* 0x0000000709097212 */ /* 0x004fc600078e3cff */
[----:B------:R1:W-:Y:S04]  /*1c900*/  STL [R1+0x10], R6 ;  /* 0x0000100601007387 */ /* 0x0003e80000100800 */
[----:B------:R1:W-:Y:S01]  /*1c910*/  STL [R1+0x18], R9 ;  /* 0x0000180901007387 */ /* 0x0003e20000100800 */
[----:B------:R-:W-:Y:S05]  /*1c920*/  @!P2 BRA `(.L_x_2901) ;  /* 0x0000000c0020a947 */ /* 0x000fea0003800000 */
.L_x_2945:
[----:B------:R-:W-:Y:S05]  /*1c930*/  YIELD ;  /* 0x0000000000007946 */ /* 0x000fea0003800000 */
[----:B------:R-:W-:Y:S04]  /*1c940*/  BSSY B1, `(.L_x_2926) ;  /* 0x00000ba000017945 */ /* 0x000fe80003800000 */
[----:B--2---:R-:W-:Y:S05]  /*1c950*/  @!P6 BRA `(.L_x_2927) ;  /* 0x0000000800e0e947 */ /* 0x004fea0003800000 */
[----:B-1----:R-:W2:Y:S04]  /*1c960*/  LDL R6, [R1+0x10] ;  /* 0x0000100001067983 */ /* 0x002ea80000100800 */
        /* <DEDUP_REMOVED lines=9> */
.L_x_3120:
[----:B------:R-:W-:Y:S05]  /*1ca00*/  BSYNC B2 ;  /* 0x0000000000027941 */ /* 0x000fea0003800000 */
.L_x_2928:
        /* <DEDUP_REMOVED lines=9> */
.L_x_2931:
[----:B------:R-:W-:Y:S05]  /*1caa0*/  BSYNC B2 ;  /* 0x0000000000027941 */ /* 0x000fea0003800000 */
.L_x_2930:
        /* <DEDUP_REMOVED lines=12> */
.L_x_2932:
        /* <DEDUP_REMOVED lines=13> */
.L_x_3121:
[----:B------:R-:W-:Y:S05]  /*1cc40*/  BSYNC B2 ;  /* 0x0000000000027941 */ /* 0x000fea0003800000 */
.L_x_2933:
[----:B------:R-:W-:Y:S01]  /*1cc50*/  BSSY B2, `(.L_x_2935) ;  /* 0x000000b000027945 */ /* 0x000fe20003800000 */
[----:B------:R-:W-:Y:S02]  /*1cc60*/  IMAD.MOV.U32 R10, RZ, RZ, 0x0 ;  /* 0x00000000ff0a7424 */ /* 0x000fe400078e00ff */
[----:B------:R-:W-:Y:S01]  /*1cc70*/  IMAD.MOV.U32 R11, RZ, RZ, 0x12f00000 ;  /* 0x12f00000ff0b7424 */ /* 0x000fe200078e00ff */
[----:B------:R-:W-:Y:S06]  /*1cc80*/  @P2 BRA `(.L_x_2936) ;  /* 0x00000000001c2947 */ /* 0x000fec0003800000 */
[----:B------:R-:W3:Y:S01]  /*1cc90*/  S2R R8, SR_TID.X ;  /* 0x0000000000087919 */ /* 0x000ee20000002100 */
[----:B-12---:R-:W-:-:S04]  /*1cca0*/  IMAD.MOV.U32 R7, RZ, RZ, 0x10000 ;  /* 0x00010000ff077424 */ /* 0x006fc800078e00ff */
[----:B------:R4:W-:Y:S01]  /*1ccb0*/  SYNCS.ARRIVE.TRANS64 RZ, [R6+URZ+0x28cb0], R7 ;  /* 0x028cb00706ff79a7 */ /* 0x0009e2000800003f */
[----:B---3--:R-:W-:-:S04]  /*1ccc0*/  LOP3.LUT R8, R8, 0x1f, RZ, 0xc0, !PT ;  /* 0x0000001f08087812 */ /* 0x008fc800078ec0ff */
[----:B------:R-:W-:-:S13]  /*1ccd0*/  ISETP.NE.AND P1, PT, R8, RZ, PT ;  /* 0x000000ff0800720c */ /* 0x000fda0003f25270 */
[----:B----4-:R-:W-:Y:S05]  /*1cce0*/  @!P1 BRA `(.L_x_2936) ;  /* 0x0000000000049947 */ /* 0x010fea0003800000 */
[----:B------:R-:W-:Y:S01]  /*1ccf0*/  BPT.TRAP 0x1 ;  /* 0x000000040000795c */ /* 0x000fe20000300000 */
.L_x_2936:
[----:B------:R-:W-:Y:S05]  /*1cd00*/  BSYNC B2 ;  /* 0x0000000000027941 */ /* 0x000fea0003800000 */
.L_x_2935:
        /* <DEDUP_REMOVED lines=10> */
.L_x_2937:
        /* <DEDUP_REMOVED lines=15> */
.L_x_2938:
        /* <DEDUP_REMOVED lines=15> */
.L_x_2939:
        /* <DEDUP_REMOVED lines=15> */
.L_x_2940:
        /* <DEDUP_REMOVED lines=15> */
.L_x_2941:
        /* <DEDUP_REMOVED lines=15> */
.L_x_2942:
        /* <DEDUP_REMOVED lines=15> */
.L_x_2943:
        /* <DEDUP_REMOVED lines=15> */
.L_x_2944:
        /* <DEDUP_REMOVED lines=10> */
.L_x_2927:
[----:B------:R-:W-:Y:S05]  /*1d4e0*/  BSYNC B1 ;  /* 0x0000000000017941 */ /* 0x000fea0003800000 */
.L_x_2926:
[----:B------:R-:W1:Y:S04]  /*1d4f0*/  LDL.LU R10, [R1+0x10] ;  /* 0x00001000010a7983 */ /* 0x000e680000300800 */
[----:B------:R-:W2:Y:S01]  /*1d500*/  LDL.LU R8, [R1+0x18] ;  /* 0x0000180001087983 */ /* 0x000ea20000300800 */
[C---:B------:R-:W-:Y:S01]  /*1d510*/  ISETP.GT.AND P2, PT, R5.reuse, R3, PT ;  /* 0x000000030500720c */ /* 0x040fe20003f44270 */
[----:B------:R-:W-:Y:S02]  /*1d520*/  VIADD R5, R5, 0xffffffff ;  /* 0xffffffff05057836 */ /* 0x000fe40000000000 */
[----:B-1----:R-:W-:-:S05]  /*1d530*/  VIADD R6, R10, 0x1 ;  /* 0x000000010a067836 */ /* 0x002fca0000000000 */
[----:B------:R-:W-:-:S04]  /*1d540*/  ISETP.NE.AND P1, PT, R6, 0x2, PT ;  /* 0x000000020600780c */ /* 0x000fc80003f25270 */
[----:B------:R-:W-:Y:S02]  /*1d550*/  SEL R7, RZ, 0x1, P1 ;  /* 0x00000001ff077807 */ /* 0x000fe40000800000 */
[----:B------:R-:W-:Y:S02]  /*1d560*/  SEL R6, R6, RZ, P1 ;  /* 0x000000ff06067207 */ /* 0x000fe40000800000 */
[----:B--2---:R-:W-:-:S05]  /*1d570*/  LOP3.LUT R8, R8, R7, RZ, 0x3c, !PT ;  /* 0x0000000708087212 */ /* 0x004fca00078e3cff */
[----:B------:R2:W-:Y:S04]  /*1d580*/  STL [R1+0x18], R8 ;  /* 0x0000180801007387 */ /* 0x0005e80000100800 */
[----:B------:R2:W-:Y:S01]  /*1d590*/  STL [R1+0x10], R6 ;  /* 0x0000100601007387 */ /* 0x0005e20000100800 */
[----:B------:R-:W-:Y:S05]  /*1d5a0*/  @P2 BRA `(.L_x_2945) ;  /* 0xfffffff000e02947 */ /* 0x000fea000383ffff */
.L_x_2901:
[----:B------:R-:W-:Y:S05]  /*1d5b0*/  BSYNC B0 ;  /* 0x0000000000007941 */ /* 0x000fea0003800000 */
.L_x_2900:
[----:B--2---:R-:W2:Y:S01]  /*1d5c0*/  LDL R8, [R1+0x28] ;  /* 0x0000280001087983 */ /* 0x004ea20000100800 */
[----:B------:R-:W3:Y:S01]  /*1d5d0*/  LDC R0, c[0x0][0x448] ;  /* 0x00011200ff007b82 */ /* 0x000ee20000000800 */
[----:B------:R-:W-:Y:S07]  /*1d5e0*/  @!P0 WARPSYNC.ALL ;  /* 0x0000000000008948 */ /* 0x000fee0003800000 */
[----:B------:R-:W-:Y:S01]  /*1d5f0*/  @!P0 BAR.SYNC.DEFER_BLOCKING 0xc, 0x180 ;  /* 0x0306000000008b1d */ /* 0x000fe20000010000 */
[----:B---3--:R-:W-:-:S13]  /*1d600*/  ISETP.NE.AND P1, PT, R0, 0x1, PT ;  /* 0x000000010000780c */ /* 0x008fda0003f25270 */
[----:B------:R-:W3:Y:S08]  /*1d610*/  @P1 LDC R0, c[0x0][0x44c] ;  /* 0x00011300ff001b82 */ /* 0x000ef00000000800 */
[----:B------:R-:W4:Y:S01]  /*1d620*/  @P1 LDC R3, c[0x0][0x450] ;  /* 0x00011400ff031b82 */ /* 0x000f220000000800 */
[----:B--2---:R-:W-:-:S04]  /*1d630*/  VIADD R2, R8, 0x3f ;  /* 0x0000003f08027836 */ /* 0x004fc80000000000 */
[----:B---3--:R-:W-:-:S05]  /*1d640*/  @P1 IMAD.HI.U32 R0, R2, R0, RZ ;  /* 0x0000000002001227 */ /* 0x008fca00078e00ff */
[----:B----4-:R-:W-:-:S05]  /*1d650*/  @P1 SHF.R.U32.HI R2, RZ, R3, R0 ;  /* 0x00000003ff021219 */ /* 0x010fca0000011600 */
[----:B------:R-:W-:Y:S02]  /*1d660*/  IMAD.IADD R0, R20, 0x1, R2 ;  /* 0x0000000114007824 */ /* 0x000fe400078e0202 */
[----:B------:R-:W2:Y:S02]  /*1d670*/  LDC.64 R2, c[0x0][0x9e0] ;  /* 0x00027800ff027b82 */ /* 0x000ea40000000a00 */
[----:B--2---:R-:W-:Y:S01]  /*1d680*/  ISETP.GE.AND P2, PT, R3, 0x1, PT ;  /* 0x000000010300780c */ /* 0x004fe20003f46270 */
[----:B------:R-:W-:-:S12]  /*1d690*/  IMAD.IADD R2, R0, 0x1, R2 ;  /* 0x0000000100027824 */ /* 0x000fd800078e0202 */
[----:B------:R-:W-:Y:S05]  /*1d6a0*/  @!P2 BRA `(.L_x_2946) ;  /* 0x000000000048a947 */ /* 0x000fea0003800000 */
[C---:B------:R-:W-:Y:S01]  /*1d6b0*/  ISETP.GT.AND P0, PT, R0.reuse, RZ, PT ;  /* 0x000000ff0000720c */ /* 0x040fe20003f04270 */
[----:B------:R-:W-:Y:S01]  /*1d6c0*/  BSSY B0, `(.L_x_2947) ;  /* 0x000000e000007945 */ /* 0x000fe20003800000 */
[----:B------:R-:W-:-:S11]  /*1d6d0*/  VIADD R5, R0, 0xffffffff ;  /* 0xffffffff00057836 */ /* 0x000fd60000000000 */
[----:B------:R-:W-:Y:S05]  /*1d6e0*/  @P0 BRA `(.L_x_2948) ;  /* 0x00000000001c0947 */ /* 0x000fea0003800000 */
[----:B------:R-:W-:Y:S01]  /*1d6f0*/  ISETP.NE.AND P0, PT, R3, 0x1, PT ;  /* 0x000000010300780c */ /* 0x000fe20003f05270 */
[----:B------:R-:W-:-:S12]  /*1d700*/  IMAD.MOV R0, RZ, RZ, -R0 ;  /* 0x000000ffff007224 */ /* 0x000fd800078e0a00 */
[----:B-1----:R-:W1:Y:S02]  /*1d710*/  @P0 LDC.64 R6, c[0x0][0x9e8] ;  /* 0x00027a00ff060b82 */ /* 0x002e640000000a00 */
[----:B-1----:R-:W-:-:S05]  /*1d720*/  @P0 IMAD.HI.U32 R6, R0, R6, RZ ;  /* 0x0000000600060227 */ /* 0x002fca00078e00ff */
[----:B------:R-:W-:-:S04]  /*1d730*/  @P0 SHF.R.U32.HI R0, RZ, R7, R6 ;  /* 0x00000007ff000219 */ /* 0x000fc80000011606 */
[----:B------:R-:W-:Y:S01]  /*1d740*/  LOP3.LUT R5, RZ, R0, RZ, 0x33, !PT ;  /* 0x00000000ff057212 */ /* 0x000fe200078e33ff */
[----:B------:R-:W-:Y:S06]  /*1d750*/  BRA `(.L_x_2949) ;  /* 0x0000000000107947 */ /* 0x000fec0003800000 */
.L_x_2948:
[----:B------:R-:W-:-:S13]  /*1d760*/  ISETP.NE.AND P0, PT, R3, 0x1, PT ;  /* 0x000000010300780c */ /* 0x000fda0003f05270 */
[----:B-1----:R-:W1:Y:S02]  /*1d770*/  @P0 LDC.64 R6, c[0x0][0x9e8] ;  /* 0x00027a00ff060b82 */ /* 0x002e640000000a00 */
[----:B-1----:R-:W-:-:S05]  /*1d780*/  @P0 IMAD.HI.U32 R6, R5, R6, RZ ;  /* 0x0000000605060227 */ /* 0x002fca00078e00ff */
[----:B------:R-:W-:-:S07]  /*1d790*/  @P0 SHF.R.U32.HI R5, RZ, R7, R6 ;  /* 0x00000007ff050219 */ /* 0x000fce0000011606 */
.L_x_2949:
[----:B------:R-:W-:Y:S05]  /*1d7a0*/  BSYNC B0 ;  /* 0x0000000000007941 */ /* 0x000fea0003800000 */
.L_x_2947:
[----:B------:R-:W-:-:S05]  /*1d7b0*/  IMAD R5, R5, R3, R3 ;  /* 0x0000000305057224 */ /* 0x000fca00078e0203 */
[----:B------:R-:W-:-:S07]  /*1d7c0*/  VIMNMX R2, R2, R5, PT ;  /* 0x0000000502027248 */ /* 0x000fce0003fe0100 */
.L_x_2946:
[----:B------:R-:W2:Y:S01]  /*1d7d0*/  LDL R7, [R1+0x5c] ;  /* 0x00005c0001077983 */ /* 0x000ea20000100800 */
[----:B------:R-:W3:Y:S01]  /*1d7e0*/  @P1 LDC R5, c[0x0][0x44c] ;  /* 0x00011300ff051b82 */ /* 0x000ee20000000800 */
[----:B------:R-:W-:Y:S01]  /*1d7f0*/  IMAD.MOV.U32 R0, RZ, RZ, R8 ;  /* 0x000000ffff007224 */ /* 0x000fe200078e0008 */
[----:B------:R-:W-:-:S06]  /*1d800*/  ULDC UR4, c[0x0][0x9dc] ;  /* 0x0002770000047ab9 */ /* 0x000fcc0000000800 */
[----:B-1----:R-:W1:Y:S01]  /*1d810*/  @P1 LDC R6, c[0x0][0x450] ;  /* 0x00011400ff061b82 */ /* 0x002e620000000800 */
[----:B---3--:R-:W-:-:S05]  /*1d820*/  @P1 IMAD.HI.U32 R5, R8, R5, RZ ;  /* 0x0000000508051227 */ /* 0x008fca00078e00ff */
[----:B-1----:R-:W-:Y:S01]  /*1d830*/  @P1 SHF.R.U32.HI R0, RZ, R6, R5 ;  /* 0x00000006ff001219 */ /* 0x002fe20000011605 */
[----:B------:R-:W-:-:S04]  /*1d840*/  VIADD R5, R2, 0x3f ;  /* 0x0000003f02057836 */ /* 0x000fc80000000000 */
[----:B------:R-:W-:Y:S01]  /*1d850*/  IMAD.IADD R2, R17, 0x1, R0 ;  /* 0x0000000111027824 */ /* 0x000fe200078e0200 */
[----:B------:R-:W-:-:S04]  /*1d860*/  SHF.R.S32.HI R0, RZ, 0x1f, R5 ;  /* 0x0000001fff007819 */ /* 0x000fc80000011405 */
[----:B------:R-:W-:-:S04]  /*1d870*/  LEA.HI R0, R0, R5, RZ, 0x6 ;  /* 0x0000000500007211 */ /* 0x000fc800078f30ff */
[----:B------:R-:W-:Y:S01]  /*1d880*/  SHF.R.S32.HI R8, RZ, 0x6, R0 ;  /* 0x00000006ff087819 */ /* 0x000fe20000011400 */
[----:B------:R-:W-:-:S04]  /*1d890*/  VIADD R0, R2, -UR4 ;  /* 0x8000000402007c36 */ /* 0x000fc80008000000 */
[----:B------:R1:W-:Y:S01]  /*1d8a0*/  STL [R1+0x58], R8 ;  /* 0x0000580801007387 */ /* 0x0003e20000100800 */
[----:B--2---:R-:W-:Y:S01]  /*1d8b0*/  VIMNMX R5, R7, R8, PT ;  /* 0x0000000807057248 */ /* 0x004fe20003fe0100 */
[----:B-1----:R-:W-:Y:S06]  /*1d8c0*/  @!P2 BRA `(.L_x_2950) ;  /* 0x000000000044a947 */ /* 0x002fec0003800000 */
        /* <DEDUP_REMOVED lines=10> */
.L_x_2952:
[----:B------:R-:W-:-:S13]  /*1d970*/  ISETP.NE.AND P0, PT, R3, 0x1, PT ;  /* 0x000000010300780c */ /* 0x000fda0003f05270 */
[----:B------:R-:W1:Y:S02]  /*1d980*/  @P0 LDC.64 R6, c[0x0][0x9e8] ;  /* 0x00027a00ff060b82 */ /* 0x000e640000000a00 */
[----:B-1----:R-:W-:-:S05]  /*1d990*/  @P0 IMAD.HI.U32 R6, R2, R6, RZ ;  /* 0x0000000602060227 */ /* 0x002fca00078e00ff */
[----:B------:R-:W-:-:S07]  /*1d9a0*/  @P0 SHF.R.U32.HI R2, RZ, R7, R6 ;  /* 0x00000007ff020219 */ /* 0x000fce0000011606 */
.L_x_2953:
[----:B------:R-:W-:Y:S05]  /*1d9b0*/  BSYNC B0 ;  /* 0x0000000000007941 */ /* 0x000fea0003800000 */
.L_x_2951:
[----:B------:R-:W-:-:S05]  /*1d9c0*/  IMAD R2, R2, R3, RZ ;  /* 0x0000000302027224 */ /* 0x000fca00078e02ff */
[----:B------:R-:W-:-:S07]  /*1d9d0*/  VIMNMX R0, R0, R2, !PT ;  /* 0x0000000200007248 */ /* 0x000fce0007fe0100 */
.L_x_2950:
[----:B------:R-:W-:Y:S01]  /*1d9e0*/  SHF.R.S32.HI R2, RZ, 0x1f, R0 ;  /* 0x0000001fff027819 */ /* 0x000fe20000011400 */
[----:B------:R-:W-:Y:S01]  /*1d9f0*/  BSSY B0, `(.L_x_2954) ;  /* 0x0000025000007945 */ /* 0x000fe20003800000 */
[----:B------:R-:W-:Y:S02]  /*1da00*/  ISETP.NE.AND P1, PT, R4, RZ, PT ;  /* 0x000000ff0400720c */ /* 0x000fe40003f25270 */
[----:B------:R-:W-:-:S04]  /*1da10*/  LEA.HI R2, R2, R0, RZ, 0x6 ;  /* 0x0000000002027211 */ /* 0x000fc800078f30ff */
[----:B------:R-:W-:-:S04]  /*1da20*/  SHF.R.S32.HI R2, RZ, 0x6, R2 ;  /* 0x00000006ff027819 */ /* 0x000fc80000011402 */
[----:B------:R-:W-:-:S03]  /*1da30*/  VIMNMX R8, RZ, R2, !PT ;  /* 0x00000002ff087248 */ /* 0x000fc60007fe0100 */
[----:B------:R-:W1:Y:S01]  /*1da40*/  @!P1 LDC R4, c[0x0][0x9f0] ;  /* 0x00027c00ff049b82 */ /* 0x000e620000000800 */
[----:B------:R-:W-:Y:S01]  /*1da50*/  ISETP.GT.AND P0, PT, R5, R8, PT ;  /* 0x000000080500720c */ /* 0x000fe20003f04270 */
[----:B------:R2:W-:Y:S04]  /*1da60*/  STL [R1+0x34], R8 ;  /* 0x0000340801007387 */ /* 0x0005e80000100800 */
[----:B------:R2:W-:Y:S08]  /*1da70*/  STL [R1+0x3c], RZ ;  /* 0x00003cff01007387 */ /* 0x0005f00000100800 */
[----:B--2---:R-:W-:Y:S05]  /*1da80*/  @!P0 BRA `(.L_x_2955) ;  /* 0x00000000006c8947 */ /* 0x004fea0003800000 */
[-C--:B-1----:R-:W-:Y:S02]  /*1da90*/  IABS R0, R4.reuse ;  /* 0x0000000400007213 */ /* 0x082fe40000000000 */
[----:B------:R-:W-:Y:S02]  /*1daa0*/  IABS R7, R4 ;  /* 0x0000000400077213 */ /* 0x000fe40000000000 */
[----:B------:R-:W1:Y:S03]  /*1dab0*/  I2F.RP R2, R0 ;  /* 0x0000000000027306 */ /* 0x000e660000209400 */
[----:B------:R-:W-:-:S05]  /*1dac0*/  IMAD.MOV R7, RZ, RZ, -R7 ;  /* 0x000000ffff077224 */ /* 0x000fca00078e0a07 */
[----:B-1----:R-:W1:Y:S02]  /*1dad0*/  MUFU.RCP R2, R2 ;  /* 0x0000000200027308 */ /* 0x002e640000001000 */
[----:B-1----:R-:W-:-:S06]  /*1dae0*/  VIADD R2, R2, 0xffffffe ;  /* 0x0ffffffe02027836 */ /* 0x002fcc0000000000 */
[----:B------:R-:W1:Y:S02]  /*1daf0*/  F2I.FTZ.U32.TRUNC.NTZ R3, R2 ;  /* 0x0000000200037305 */ /* 0x000e64000021f000 */
[----:B-1----:R-:W-:-:S04]  /*1db00*/  IMAD.MOV R2, RZ, RZ, -R3 ;  /* 0x000000ffff027224 */ /* 0x002fc800078e0a03 */
        /* <DEDUP_REMOVED lines=19> */
.L_x_2955:
[----:B------:R-:W-:Y:S05]  /*1dc40*/  BSYNC B0 ;  /* 0x0000000000007941 */ /* 0x000fea0003800000 */
.L_x_2954:
[----:B------:R-:W3:Y:S04]  /*1dc50*/  LDL R0, [R1+0x3c] ;  /* 0x00003c0001007983 */ /* 0x000ee80000100800 */
[----:B--2---:R-:W3:Y:S01]  /*1dc60*/  LDL R2, [R1+0x50] ;  /* 0x0000500001027983 */ /* 0x004ee20000100800 */
[----:B------:R-:W-:Y:S01]  /*1dc70*/  BSSY B7, `(.L_x_2956) ;  /* 0x00004b2000077945 */ /* 0x000fe20003800000 */
[----:B---3--:R-:W-:-:S05]  /*1dc80*/  IMAD R2, R2, R0, R8 ;  /* 0x0000000002027224 */ /* 0x008fca00078e0208 */
[----:B------:R-:W-:Y:S01]  /*1dc90*/  VIADDMNMX R0, R2, R0, R5, PT ;  /* 0x0000000002007246 */ /* 0x000fe20003800105 */
        /* <DEDUP_REMOVED lines=10> */
[----:B------:R-:W3:Y:S01]  /*1dd40*/  LDC.64 R2, c[0x0][0xc60] ;  /* 0x00031800ff027b82 */ /* 0x000ee20000000a00 */
[----:B------:R-:W2:Y:S02]  /*1dd50*/  FLO.U32 R0, UR4 ;  /* 0x0000000400007d00 */ /* 0x000ea400080e0000 */
[----:B--2---:R-:W-:-:S06]  /*1dd60*/  ISETP.EQ.U32.AND P0, PT, R0, R5, PT ;  /* 0x000000050000720c */ /* 0x004fcc0003f02070 */
[----:B------:R-:W3:Y:S07]  /*1dd70*/  POPC R5, UR4 ;  /* 0x0000000400057d09 */ /* 0x000eee0008000000 */
[----:B---3--:R-:W2:Y:S01]  /*1dd80*/  @P0 ATOMG.E.ADD.STRONG.GPU PT, R3, desc[UR42][R2.64], R5 ;  /* 0x00000005020309a8 */ /* 0x008ea200081ee1ea */
[----:B-1----:R-:W1:Y:S02]  /*1dd90*/  S2R R4, SR_LTMASK ;  /* 0x0000000000047919 */ /* 0x002e640000003900 */
[----:B-1----:R-:W-:-:S04]  /*1dda0*/  LOP3.LUT R4, R4, UR4, RZ, 0xc0, !PT ;  /* 0x0000000404047c12 */ /* 0x002fc8000f8ec0ff */
[----:B------:R-:W1:Y:S01]  /*1ddb0*/  POPC R7, R4 ;  /* 0x0000000400077309 */ /* 0x000e620000000000 */
[----:B--2---:R-:W1:Y:S02]  /*1ddc0*/  SHFL.IDX PT, R0, R3, R0, 0x1f ;  /* 0x00001f0003007589 */ /* 0x004e6400000e0000 */
[----:B-1----:R-:W-:-:S05]  /*1ddd0*/  IADD3 R0, R0, UR37, R7 ;  /* 0x0000002500007c10 */ /* 0x002fca000fffe007 */
[----:B------:R2:W-:Y:S01]  /*1dde0*/  STL [R1], R0 ;  /* 0x0000000001007387 */ /* 0x0005e20000100800 */
[----:B------:R-:W-:Y:S05]  /*1ddf0*/  BRA `(.L_x_2958) ;  /* 0x0000004800647947 */ /* 0x000fea0003800000 */
.L_x_2957:
        /* <DEDUP_REMOVED lines=19> */
[----:B01----:R-:W-:Y:S05]  /*1df30*/  CALL.ABS.NOINC R2 ;  /* 0x0000000002007343 */ /* 0x003fea0003c00000 */
.L_x_2960:
[----:B------:R-:W-:Y:S05]  /*1df40*/  BSYNC B6 ;  /* 0x0000000000067941 */ /* 0x000fea0003800000 */
.L_x_2959:
        /* <DEDUP_REMOVED lines=8> */
[----:B------:R2:W3:Y:S01]  /*1dfd0*/  LDC.64 R2, c[0x4][R17] ;  /* 0x0100000011027b82 */ /* 0x0004e20000000a00 */
[----:B-1----:R-:W-:Y:S02]  /*1dfe0*/  IMAD.U32 R4, RZ, RZ, UR6 ;  /* 0x00000006ff047e24 */ /* 0x002fe4000f8e00ff */
[----:B------:R-:W-:Y:S02]  /*1dff0*/  IMAD.U32 R5, RZ, RZ, UR7 ;  /* 0x00000007ff057e24 */ /* 0x000fe4000f8e00ff */
[----:B------:R-:W-:Y:S02]  /*1e000*/  IMAD.U32 R6, RZ, RZ, UR8 ;  /* 0x00000008ff067e24 */ /* 0x000fe4000f8e00ff */
[----:B------:R-:W-:-:S02]  /*1e010*/  IMAD.U32 R7, RZ, RZ, UR9 ;  /* 0x00000009ff077e24 */ /* 0x000fc4000f8e00ff */
[----:B------:R-:W-:Y:S02]  /*1e020*/  IMAD.U32 R10, RZ, RZ, UR4 ;  /* 0x00000004ff0a7e24 */ /* 0x000fe4000f8e00ff */
[----:B------:R-:W-:Y:S02]  /*1e030*/  IMAD.U32 R11, RZ, RZ, UR5 ;  /* 0x00000005ff0b7e24 */ /* 0x000fe4000f8e00ff */
[----:B------:R-:W-:Y:S02]  /*1e040*/  IMAD.MOV.U32 R8, RZ, RZ, 0x70 ;  /* 0x00000070ff087424 */ /* 0x000fe400078e00ff */
[----:B------:R-:W-:Y:S02]  /*1e050*/  IMAD.MOV.U32 R12, RZ, RZ, 0x1 ;  /* 0x00000001ff0c7424 */ /* 0x000fe400078e00ff */
[----:B--2---:R-:W-:-:S07]  /*1e060*/  IMAD.MOV.U32 R13, RZ, RZ, RZ ;  /* 0x000000ffff0d7224 */ /* 0x004fce00078e00ff */
[----:B------:R-:W-:-:S07]  /*1e070*/  LEPC R20, `(.L_x_2963) ;  /* 0x000000001014794e */ /* 0x000fce0000000000 */
[----:B0--3--:R-:W-:Y:S05]  /*1e080*/  CALL.ABS.NOINC R2 ;  /* 0x0000000002007343 */ /* 0x009fea0003c00000 */
.L_x_2963:
        /* <DEDUP_REMOVED lines=15> */
.L_x_2962:
[----:B------:R-:W-:Y:S05]  /*1e180*/  BSYNC B6 ;  /* 0x0000000000067941 */ /* 0x000fea0003800000 */
.L_x_2961:
[----:B------:R-:W2:Y:S01]  /*1e190*/  LDL R0, [R1+0xc] ;  /* 0x00000c0001007983 */ /* 0x000ea20000100800 */
[----:B------:R-:W-:Y:S02]  /*1e1a0*/  ULDC.64 UR4, c[0x0][0x9f8] ;  /* 0x00027e0000047ab9 */ /* 0x000fe40000000a00 */
[----:B------:R-:W-:Y:S01]  /*1e1b0*/  ISETP.NE.U32.AND P0, PT, RZ, UR4, PT ;  /* 0x00000004ff007c0c */ /* 0x000fe2000bf05070 */
[----:B------:R-:W3:Y:S03]  /*1e1c0*/  LDL R17, [R1+0x30] ;  /* 0x0000300001117983 */ /* 0x000ee60000100800 */
[----:B------:R-:W-:Y:S01]  /*1e1d0*/  ISETP.NE.AND.EX P0, PT, RZ, UR5, PT, P0 ;  /* 0x00000005ff007c0c */ /* 0x000fe2000bf05300 */
[----:B------:R-:W-:-:S12]  /*1e1e0*/  ULDC.64 UR4, c[0x0][0xa08] ;  /* 0x0002820000047ab9 */ /* 0x000fd80000000a00 */
[----:B------:R-:W4:Y:S01]  /*1e1f0*/  @P0 LDC.64 R2, c[0x0][0x9f8] ;  /* 0x00027e00ff020b82 */ /* 0x000f220000000a00 */
[----:B--2---:R-:W-:Y:S02]  /*1e200*/  IMAD.MOV.U32 R7, RZ, RZ, R0 ;  /* 0x000000ffff077224 */ /* 0x004fe400078e0000 */
[----:B----4-:R-:W-:-:S05]  /*1e210*/  @P0 IMAD.WIDE R2, R0, 0x4, R2 ;  /* 0x0000000400020825 */ /* 0x010fca00078e0202 */
[----:B------:R2:W4:Y:S01]  /*1e220*/  @P0 LDG.E R7, desc[UR42][R2.64] ;  /* 0x0000002a02070981 */ /* 0x000522000c1e1900 */
[----:B---3--:R-:W-:Y:S01]  /*1e230*/  VIADD R0, R17, 0xffffffff ;  /* 0xffffffff11007836 */ /* 0x008fe20000000000 */
[----:B--2---:R-:W2:Y:S02]  /*1e240*/  LDC.64 R2, c[0x0][0x418] ;  /* 0x00010600ff027b82 */ /* 0x004ea40000000a00 */
[----:B--2---:R-:W-:Y:S01]  /*1e250*/  LOP3.LUT P0, RZ, R2, UR4, RZ, 0xfc, !PT ;  /* 0x0000000402ff7c12 */ /* 0x004fe2000f80fcff */
[----:B------:R-:W-:-:S03]  /*1e260*/  UMOV UR4, 0xffffffff ;  /* 0xffffffff00047882 */ /* 0x000fc60000000000 */
[----:B------:R-:W-:Y:S02]  /*1e270*/  LOP3.LUT P0, RZ, R3, UR5, RZ, 0xfc, P0 ;  /* 0x0000000503ff7c12 */ /* 0x000fe4000800fcff */
[----:B----4-:R-:W-:Y:S01]  /*1e280*/  SHF.R.S32.HI R8, RZ, 0x1f, R7 ;  /* 0x0000001fff087819 */ /* 0x010fe20000011407 */
        /* <DEDUP_REMOVED lines=8> */
.L_x_3124:
[----:B-1----:R-:W4:Y:S01]  /*1e310*/  LDL.LU R4, [R1+0x1c] ;  /* 0x00001c0001047983 */ /* 0x002f220000300800 */
[----:B------:R-:W-:Y:S02]  /*1e320*/  PLOP3.LUT P1, PT, PT, PT, PT, 0x8, 0x0 ;  /* 0x000000000000781c */ /* 0x000fe40003f2e170 */
[----:B---3--:R-:W-:Y:S01]  /*1e330*/  ISETP.NE.AND P0, PT, R14, RZ, PT ;  /* 0x000000ff0e00720c */ /* 0x008fe20003f05270 */
[----:B------:R1:W-:Y:S01]  /*1e340*/  STL [R1+0x2c], R0 ;  /* 0x00002c0001007387 */ /* 0x0003e20000100800 */
[----:B----4-:R-:W-:-:S09]  /*1e350*/  LOP3.LUT R4, R4, 0xfffffffe, RZ, 0xc0, !PT ;  /* 0xfffffffe04047812 */ /* 0x010fd200078ec0ff */
[----:B------:R-:W-:-:S05]  /*1e360*/  @P1 LOP3.LUT R4, R4, 0x1, RZ, 0xfc, !PT ;  /* 0x0000000104041812 */ /* 0x000fca00078efcff */
[----:B------:R1:W-:Y:S01]  /*1e370*/  STL [R1+0x1c], R4 ;  /* 0x00001c0401007387 */ /* 0x0003e20000100800 */
[----:B------:R-:W-:Y:S05]  /*1e380*/  @P0 BRA `(.L_x_2965) ;  /* 0x00000004000c0947 */ /* 0x000fea0003800000 */
[----:B------:R-:W-:-:S03]  /*1e390*/  UMOV UR4, 0xffffffff ;  /* 0xffffffff00047882 */ /* 0x000fc60000000000 */
[----:B------:R-:W-:Y:S05]  /*1e3a0*/  BRA.DIV UR4, `(.L_x_2966) ;  /* 0x0000006a04607947 */ /* 0x000fea000b800000 */
[----:B------:R-:W-:-:S13]  /*1e3b0*/  ELECT P6, URZ, PT ;  /* 0x00000000003f782f */ /* 0x000fda00038c0000 */
.L_x_3127:
[----:B------:R-:W-:Y:S05]  /*1e3c0*/  @!P6 BRA `(.L_x_2965) ;  /* 0x0000000000fce947 */ /* 0x000fea0003800000 */
[----:B------:R-:W-:-:S04]  /*1e3d0*/  ISETP.NE.U32.AND P0, PT, R2, RZ, PT ;  /* 0x000000ff0200720c */ /* 0x000fc80003f05070 */
[----:B------:R-:W-:-:S13]  /*1e3e0*/  ISETP.NE.AND.EX P0, PT, R3, RZ, PT, P0 ;  /* 0x000000ff0300720c */ /* 0x000fda0003f05300 */
[----:B------:R-:W-:Y:S05]  /*1e3f0*/  @!P0 BRA `(.L_x_2967) ;  /* 0x0000000000508947 */ /* 0x000fea0003800000 */
[----:B------:R-:W3:Y:S01]  /*1e400*/  LDC R6, c[0x0][0x43c] ;  /* 0x00010f00ff067b82 */ /* 0x000ee20000000800 */
[----:B------:R-:W-:Y:S01]  /*1e410*/  IMAD.MOV.U32 R9, RZ, RZ, R0 ;  /* 0x000000ffff097224 */ /* 0x000fe200078e0000 */
[----:B------:R-:W-:-:S03]  /*1e420*/  ULDC.64 UR4, c[0x0][0x428] ;  /* 0x00010a0000047ab9 */ /* 0x000fc60000000a00 */
[----:B-1----:R-:W-:Y:S01]  /*1e430*/  IMAD.MOV.U32 R0, RZ, RZ, R9 ;  /* 0x000000ffff007224 */ /* 0x002fe200078e0009 */
[----:B---3--:R-:W-:-:S13]  /*1e440*/  ISETP.NE.AND P0, PT, R6, 0x1, PT ;  /* 0x000000010600780c */ /* 0x008fda0003f05270 */
        /* <DEDUP_REMOVED lines=15> */
.L_x_2967:
[----:B---3--:R-:W3:Y:S01]  /*1e540*/  LDL R2, [R1+0x14] ;  /* 0x0000140001027983 */ /* 0x008ee20000100800 */
[----:B-1----:R-:W-:Y:S01]  /*1e550*/  IMAD R0, R19, 0x8, R18 ;  /* 0x0000000813007824 */ /* 0x002fe200078e0212 */
[----:B---3--:R-:W-:-:S04]  /*1e560*/  SHF.L.U32 R2, R2, 0x1f, RZ ;  /* 0x0000001f02027819 */ /* 0x008fc800000006ff */
[----:B------:R-:W1:Y:S02]  /*1e570*/  SYNCS.PHASECHK.TRANS64.TRYWAIT P0, [R0+URZ+0x28c40], R2 ;  /* 0x028c4002000075a7 */ /* 0x000e64000800017f */
[----:B-1----:R-:W-:Y:S05]  /*1e580*/  @!P0 BRA `(.L_x_2968) ;  /* 0x0000006800088947 */ /* 0x002fea0003800000 */
.L_x_3128:
[----:B------:R-:W3:Y:S02]  /*1e590*/  S2R R3, SR_TID.X ;  /* 0x0000000000037919 */ /* 0x000ee40000002100 */
[----:B---3--:R-:W-:-:S04]  /*1e5a0*/  LOP3.LUT R3, R3, 0x7f, RZ, 0xc0, !PT ;  /* 0x0000007f03037812 */ /* 0x008fc800078ec0ff */
[----:B------:R-:W-:-:S13]  /*1e5b0*/  ISETP.NE.AND P0, PT, R3, RZ, PT ;  /* 0x000000ff0300720c */ /* 0x000fda0003f05270 */
        /* <DEDUP_REMOVED lines=8> */
.L_x_2969:
[----:B------:R-:W3:Y:S04]  /*1e640*/  LDL R4, [R1+0x2c] ;  /* 0x00002c0001047983 */ /* 0x000ee80000100800 */
[----:B------:R-:W4:Y:S04]  /*1e650*/  LDL R3, [R1+0x20] ;  /* 0x0000200001037983 */ /* 0x000f280000100800 */
[----:B-1----:R-:W2:Y:S01]  /*1e660*/  LDL.LU R2, [R1+0x1c] ;  /* 0x00001c0001027983 */ /* 0x002ea20000300800 */
        /* <DEDUP_REMOVED lines=12> */
[----:B---3--:R-:W-:Y:S02]  /*1e730*/  R2UR UR11, R4 ;  /* 0x00000000040b72ca */ /* 0x008fe400000e0000 */
[----:B----4-:R-:W-:Y:S02]  /*1e740*/  R2UR UR4, R3 ;  /* 0x00000000030472ca */ /* 0x010fe400000e0000 */
[----:B--2---:R-:W-:-:S04]  /*1e750*/  LOP3.LUT R2, R2, 0xfffffffe, RZ, 0xc0, !PT ;  /* 0xfffffffe02027812 */ /* 0x004fc800078ec0ff */
[----:B------:R-:W-:-:S07]  /*1e760*/  @P0 LOP3.LUT R2, R2, 0x1, RZ, 0xfc, !PT ;  /* 0x0000000102020812 */ /* 0x000fce00078efcff */
[----:B------:R-:W-:Y:S01]  /*1e770*/  ULEA UR11, UR11, UR4, 0x6 ;  /* 0x000000040b0b7291 */ /* 0x000fe2000f8e303f */
[----:B------:R3:W-:Y:S02]  /*1e780*/  STL [R1+0x1c], R2 ;  /* 0x00001c0201007387 */ /* 0x0007e40000100800 */
[----:B------:R-:W-:-:S06]  /*1e790*/  UMOV UR4, 0x0 ;  /* 0x0000000000047882 */ /* 0x000fcc0000000000 */
[----:B------:R3:W-:Y:S01]  /*1e7a0*/  UTMALDG.4D [UR8], [UR6], desc[UR4] ;  /* 0x00000408060075b4 */ /* 0x0007e20008019000 */
[----:B------:R-:W-:Y:S02]  /*1e7b0*/  NOP ;  /* 0x0000000000007918 */ /* 0x000fe40000000000 */
.L_x_2965:
[----:B------:R-:W1:Y:S01]  /*1e7c0*/  LDL.LU R3, [R1+0x40] ;  /* 0x0000400001037983 */ /* 0x000e620000300800 */
[----:B------:R-:W-:Y:S05]  /*1e7d0*/  WARPSYNC.ALL ;  /* 0x0000000000007948 */ /* 0x000fea0003800000 */
[----:B---3--:R-:W-:Y:S01]  /*1e7e0*/  ULDC.64 UR4, c[0x0][0x298] ;  /* 0x0000a60000047ab9 */ /* 0x008fe20000000a00 */
[----:B------:R-:W-:Y:S01]  /*1e7f0*/  BSSY B6, `(.L_x_2970) ;  /* 0x000001c000067945 */ /* 0x000fe20003800000 */
[----:B------:R-:W-:Y:S01]  /*1e800*/  BAR.SYNC.DEFER_BLOCKING 0x8, 0x100 ;  /* 0x0204000000007b1d */ /* 0x000fe20000010000 */
[----:B-1----:R-:W-:Y:S01]  /*1e810*/  SHF.R.S32.HI R0, RZ, 0x1f, R3 ;  /* 0x0000001fff007819 */ /* 0x002fe20000011403 */
[----:B------:R-:W-:-:S04]  /*1e820*/  IMAD.WIDE.U32 R4, R3, UR4, RZ ;  /* 0x0000000403047c25 */ /* 0x000fc8000f8e00ff */
        /* <DEDUP_REMOVED lines=17> */
[----:B------:R-:W-:Y:S02]  /*1e940*/  IMAD.U32 R10, RZ, RZ, UR8 ;  /* 0x00000008ff0a7e24 */ /* 0x000fe4000f8e00ff */
[----:B------:R-:W-:Y:S02]  /*1e950*/  IMAD.U32 R11, RZ, RZ, UR9 ;  /* 0x00000009ff0b7e24 */ /* 0x000fe4000f8e00ff */
[----:B------:R-:W-:Y:S02]  /*1e960*/  IMAD.MOV.U32 R8, RZ, RZ, 0x70 ;  /* 0x00000070ff087424 */ /* 0x000fe400078e00ff */
[----:B------:R-:W-:Y:S02]  /*1e970*/  IMAD.MOV.U32 R12, RZ, RZ, 0x1 ;  /* 0x00000001ff0c7424 */ /* 0x000fe400078e00ff */
[----:B------:R-:W-:-:S07]  /*1e980*/  IMAD.MOV.U32 R13, RZ, RZ, RZ ;  /* 0x000000ffff0d7224 */ /* 0x000fce00078e00ff */
[----:B------:R-:W-:-:S07]  /*1e990*/  LEPC R20, `(.L_x_2971) ;  /* 0x000000001014794e */ /* 0x000fce0000000000 */
[----:B01----:R-:W-:Y:S05]  /*1e9a0*/  CALL.ABS.NOINC R2 ;  /* 0x0000000002007343 */ /* 0x003fea0003c00000 */
.L_x_2971:
[----:B------:R-:W-:Y:S05]  /*1e9b0*/  BSYNC B6 ;  /* 0x0000000000067941 */ /* 0x000fea0003800000 */
.L_x_2970:
[----:B-1----:R-:W3:Y:S01]  /*1e9c0*/  LDL.LU R0, [R1+0x40] ;  /* 0x0000400001007983 */ /* 0x002ee20000300800 */
[----:B------:R-:W-:Y:S01]  /*1e9d0*/  ULDC.64 UR6, c[0x0][0xa00] ;  /* 0x0002800000067ab9 */ /* 0x000fe20000000a00 */
[----:B------:R-:W-:Y:S01]  /*1e9e0*/  ULDC.64 UR4, c[0x0][0x2d8] ;  /* 0x0000b60000047ab9 */ /* 0x000fe20000000a00 */
[----:B--2---:R-:W1:Y:S01]  /*1e9f0*/  LDC R7, c[0x0][0x448] ;  /* 0x00011200ff077b82 */ /* 0x004e620000000800 */
[----:B------:R-:W3:Y:S04]  /*1ea00*/  LDL.LU.64 R2, [R1+0x48] ;  /* 0x0000480001027983 */ /* 0x000ee80000300a00 */
[----:B------:R-:W2:Y:S04]  /*1ea10*/  LDL R5, [R1+0xc] ;  /* 0x00000c0001057983 */ /* 0x000ea80000100800 */
[----:B------:R-:W4:Y:S01]  /*1ea20*/  LDL R12, [R1+0x28] ;  /* 0x00002800010c7983 */ /* 0x000f220000100800 */
[----:B------:R-:W-:Y:S01]  /*1ea30*/  ISETP.NE.U32.AND P0, PT, RZ, UR6, PT ;  /* 0x00000006ff007c0c */ /* 0x000fe2000bf05070 */
[----:B------:R-:W-:-:S03]  /*1ea40*/  ULDC UR6, c[0x0][0x2b8] ;  /* 0x0000ae0000067ab9 */ /* 0x000fc60000000800 */
[----:B------:R-:W-:Y:S01]  /*1ea50*/  ISETP.NE.AND.EX P0, PT, RZ, UR7, PT, P0 ;  /* 0x00000007ff007c0c */ /* 0x000fe2000bf05300 */
[----:B------:R-:W0:Y:S02]  /*1ea60*/  S2R R8, SR_TID.X ;  /* 0x0000000000087919 */ /* 0x000e240000002100 */
[----:B0-----:R-:W-:Y:S02]  /*1ea70*/  IMAD.SHL.U32 R8, R8, 0x10, RZ ;  /* 0x0000001008087824 */ /* 0x001fe400078e00ff */
[----:B---3--:R-:W-:Y:S01]  /*1ea80*/  IMAD.MOV.U32 R3, RZ, RZ, R0 ;  /* 0x000000ffff037224 */ /* 0x008fe200078e0000 */
[----:B--2---:R-:W-:-:S04]  /*1ea90*/  SHF.R.S32.HI R0, RZ, 0x1f, R5 ;  /* 0x0000001fff007819 */ /* 0x004fc80000011405 */
[----:B------:R-:W-:Y:S02]  /*1eaa0*/  SEL R4, R0, RZ, !P0 ;  /* 0x000000ff00047207 */ /* 0x000fe40004000000 */
[----:B------:R-:W-:Y:S02]  /*1eab0*/  SEL R0, R5, RZ, !P0 ;  /* 0x000000ff05007207 */ /* 0x000fe40004000000 */
[----:B------:R-:W0:Y:S01]  /*1eac0*/  S2R R5, SR_TID.X ;  /* 0x0000000000057919 */ /* 0x000e220000002100 */
[----:B------:R-:W-:-:S04]  /*1ead0*/  IMAD.WIDE.U32 R2, R16, UR4, R2 ;  /* 0x0000000410027c25 */ /* 0x000fc8000f8e0002 */
[----:B------:R-:W-:Y:S01]  /*1eae0*/  IMAD R3, R16, UR5, R3 ;  /* 0x0000000510037c24 */ /* 0x000fe2000f8e0203 */
[----:B------:R-:W-:Y:S02]  /*1eaf0*/  ULDC.64 UR4, c[0x0][0x2e0] ;  /* 0x0000b80000047ab9 */ /* 0x000fe40000000a00 */
[----:B------:R-:W-:Y:S02]  /*1eb00*/  IMAD R4, R4, UR4, RZ ;  /* 0x0000000404047c24 */ /* 0x000fe4000f8e02ff */
[----:B------:R-:W-:-:S04]  /*1eb10*/  IMAD.WIDE.U32 R2, R0, UR4, R2 ;  /* 0x0000000400027c25 */ /* 0x000fc8000f8e0002 */
[----:B------:R-:W-:Y:S01]  /*1eb20*/  IMAD R0, R0, UR5, R4 ;  /* 0x0000000500007c24 */ /* 0x000fe2000f8e0204 */
[----:B-1----:R-:W-:Y:S01]  /*1eb30*/  ISETP.NE.AND P0, PT, R7, 0x1, PT ;  /* 0x000000010700780c */ /* 0x002fe20003f05270 */
[----:B------:R-:W1:Y:S01]  /*1eb40*/  S2R R9, SR_TID.X ;  /* 0x0000000000097919 */ /* 0x000e620000002100 */
[----:B------:R-:W-:-:S11]  /*1eb50*/  ULDC.64 UR4, c[0x0][0x2d0] ;  /* 0x0000b40000047ab9 */ /* 0x000fd60000000a00 */
[----:B------:R-:W2:Y:S01]  /*1eb60*/  @P0 LDC R6, c[0x0][0x450] ;  /* 0x00011400ff060b82 */ /* 0x000ea20000000800 */
[----:B0-----:R-:W-:-:S04]  /*1eb70*/  LOP3.LUT R5, R5, 0x7f, RZ, 0xc0, !PT ;  /* 0x0000007f05057812 */ /* 0x001fc800078ec0ff */
[----:B------:R-:W-:-:S04]  /*1eb80*/  SHF.R.U32.HI R5, RZ, 0x3, R5 ;  /* 0x00000003ff057819 */ /* 0x000fc80000011605 */
[----:B------:R-:W-:Y:S02]  /*1eb90*/  LOP3.LUT R8, R5, 0x70, R8, 0xf8, !PT ;  /* 0x0000007005087812 */ /* 0x000fe400078ef808 */
[----:B------:R-:W0:Y:S03]  /*1eba0*/  @P0 LDC R5, c[0x0][0x44c] ;  /* 0x00011300ff050b82 */ /* 0x000e260000000800 */
[----:B----4-:R-:W-:Y:S02]  /*1ebb0*/  IMAD.IADD R4, R8, 0x1, R12 ;  /* 0x0000000108047824 */ /* 0x010fe400078e020c */
[----:B------:R3:W5:Y:S01]  /*1ebc0*/  LDL R8, [R1+0x60] ;  /* 0x0000600001087983 */ /* 0x0007620000100800 */
[----:B------:R-:W-:Y:S02]  /*1ebd0*/  IMAD.IADD R3, R3, 0x1, R0 ;  /* 0x0000000103037824 */ /* 0x000fe400078e0200 */
[----:B------:R-:W-:Y:S01]  /*1ebe0*/  IMAD.MOV.U32 R0, RZ, RZ, R4 ;  /* 0x000000ffff007224 */ /* 0x000fe200078e0004 */
[----:B------:R-:W4:Y:S01]  /*1ebf0*/  S2R R10, SR_TID.X ;  /* 0x00000000000a7919 */ /* 0x000f220000002100 */
[----:B0-----:R-:W-:-:S05]  /*1ec00*/  @P0 IMAD.HI.U32 R5, R4, R5, RZ ;  /* 0x0000000504050227 */ /* 0x001fca00078e00ff */
[----:B--2---:R-:W-:-:S05]  /*1ec10*/  @P0 SHF.R.U32.HI R0, RZ, R6, R5 ;  /* 0x00000006ff000219 */ /* 0x004fca0000011605 */
        /* <DEDUP_REMOVED lines=9> */
[----:B-1----:R-:W-:-:S04]  /*1ecb0*/  IMAD.SHL.U32 R9, R9, 0x8, RZ ;  /* 0x0000000809097824 */ /* 0x002fc800078e00ff */
        /* <DEDUP_REMOVED lines=12> */
[----:B---3--:R-:W-:Y:S08]  /*1ed80*/  BRA.DIV UR4, `(.L_x_2972) ;  /* 0x00000062041c7947 */ /* 0x008ff0000b800000 */
        /* <DEDUP_REMOVED lines=34> */
.L_x_3137:
        /* <DEDUP_REMOVED lines=10> */
.L_x_2973:
        /* <DEDUP_REMOVED lines=18> */
.L_x_3138:
[----:B------:R-:W-:Y:S05]  /*1f170*/  BSYNC B0 ;  /* 0x0000000000007941 */ /* 0x000fea0003800000 */
.L_x_2974:
        /* <DEDUP_REMOVED lines=13> */
.L_x_3139:
[----:B------:R-:W-:Y:S05]  /*1f250*/  BSYNC B1 ;  /* 0x0000000000017941 */ /* 0x000fea0003800000 */
.L_x_2978:
        /* <DEDUP_REMOVED lines=9> */
.L_x_2981:
[----:B------:R-:W-:Y:S05]  /*1f2f0*/  BSYNC B1 ;  /* 0x0000000000017941 */ /* 0x000fea0003800000 */
.L_x_2980:
        /* <DEDUP_REMOVED lines=12> */
.L_x_2982:
        /* <DEDUP_REMOVED lines=15> */
.L_x_2983:
        /* <DEDUP_REMOVED lines=15> */
.L_x_2984:
        /* <DEDUP_REMOVED lines=15> */
.L_x_2985:
        /* <DEDUP_REMOVED lines=15> */
.L_x_2986:
        /* <DEDUP_REMOVED lines=15> */
.L_x_2987:
        /* <DEDUP_REMOVED lines=15> */
.L_x_2988:
        /* <DEDUP_REMOVED lines=15> */
.L_x_2989:
        /* <DEDUP_REMOVED lines=10> */
.L_x_2977:
[----:B------:R-:W-:Y:S05]  /*1faf0*/  BSYNC B0 ;  /* 0x0000000000007941 */ /* 0x000fea0003800000 */
.L_x_2976:
        /* <DEDUP_REMOVED lines=8> */
[----:B------:R-:W4:Y:S04]  /*1fb80*/  LDL.LU R7, [R1+0x58] ;  /* 0x0000580001077983 */ /* 0x000f280000300800 */
[----:B------:R-:W5:Y:S04]  /*1fb90*/  LDL.LU R6, [R1+0x34] ;  /* 0x0000340001067983 */ /* 0x000f680000300800 */
[----:B------:R-:W5:Y:S01]  /*1fba0*/  LDL.LU R4, [R1+0x5c] ;  /* 0x00005c0001047983 */ /* 0x000f620000300800 */
[----:B------:R-:W-:Y:S01]  /*1fbb0*/  BSSY B2, `(.L_x_2992) ;  /* 0x00000e9000027945 */ /* 0x000fe20003800000 */
[----:B--2---:R-:W-:-:S04]  /*1fbc0*/  VIADD R2, R9, 0x1 ;  /* 0x0000000109027836 */ /* 0x004fc80000000000 */
[----:B---3--:R-:W-:Y:S01]  /*1fbd0*/  IMAD R2, R2, R8, RZ ;  /* 0x0000000802027224 */ /* 0x008fe200078e02ff */
[----:B------:R-:W-:Y:S02]  /*1fbe0*/  LOP3.LUT R8, RZ, R5, RZ, 0x33, !PT ;  /* 0x00000005ff087212 */ /* 0x000fe400078e33ff */
[----:B----4-:R-:W-:Y:S02]  /*1fbf0*/  LOP3.LUT R3, RZ, R7, RZ, 0x33, !PT ;  /* 0x00000007ff037212 */ /* 0x010fe400078e33ff */
        /* <DEDUP_REMOVED lines=44> */
.L_x_2996:
        /* <DEDUP_REMOVED lines=8> */
.L_x_3140:
[----:B------:R-:W-:Y:S05]  /*1ff40*/  BSYNC B3 ;  /* 0x0000000000037941 */ /* 0x000fea0003800000 */
.L_x_2997:
        /* <DEDUP_REMOVED lines=9> */
.L_x_3000:
[----:B------:R-:W-:Y:S05]  /*1ffe0*/  BSYNC B3 ;  /* 0x0000000000037941 */ /* 0x000fea0003800000 */
.L_x_2999:
        /* <DEDUP_REMOVED lines=12> */
.L_x_3001:
        /* <DEDUP_REMOVED lines=13> */
.L_x_3141:
[----:B------:R-:W-:Y:S05]  /*20180*/  BSYNC B3 ;  /* 0x0000000000037941 */ /* 0x000fea0003800000 */
.L_x_3002:
        /* <DEDUP_REMOVED lines=11> */
.L_x_3005:
[----:B------:R-:W-:Y:S05]  /*20240*/  BSYNC B3 ;  /* 0x0000000000037941 */ /* 0x000fea0003800000 */
.L_x_3004:
        /* <DEDUP_REMOVED lines=9> */
.L_x_3006:
        /* <DEDUP_REMOVED lines=15> */
.L_x_3007:
        /* <DEDUP_REMOVED lines=15> */
.L_x_3008:
        /* <DEDUP_REMOVED lines=15> */
.L_x_3009:
        /* <DEDUP_REMOVED lines=15> */
.L_x_3010:
        /* <DEDUP_REMOVED lines=15> */
.L_x_3011:
        /* <DEDUP_REMOVED lines=15> */
.L_x_3012:
        /* <DEDUP_REMOVED lines=15> */
.L_x_3013:
        /* <DEDUP_REMOVED lines=10> */
.L_x_2995:
[----:B------:R-:W-:Y:S05]  /*20a10*/  BSYNC B1 ;  /* 0x0000000000017941 */ /* 0x000fea0003800000 */
.L_x_2994:
[----:B------:R-:W2:Y:S02]  /*20a20*/  LDL.LU R5, [R1+0x30] ;  /* 0x0000300001057983 */ /* 0x000ea40000300800 */
[----:B--2---:R-:W-:-:S07]  /*20a30*/  VIADD R0, R5, 0xfffffffd ;  /* 0xfffffffd05007836 */ /* 0x004fce0000000000 */
.L_x_2993:
[----:B------:R-:W-:Y:S05]  /*20a40*/  BSYNC B2 ;  /* 0x0000000000027941 */ /* 0x000fea0003800000 */
.L_x_2992:
[----:B------:R-:W-:-:S05]  /*20a50*/  VIADD R8, R8, 0xfffffffe ;  /* 0xfffffffe08087836 */ /* 0x000fca0000000000 */
[----:B------:R-:W-:-:S13]  /*20a60*/  ISETP.NE.AND P0, PT, R8, R4, PT ;  /* 0x000000040800720c */ /* 0x000fda0003f05270 */
[----:B------:R-:W-:Y:S05]  /*20a70*/  @!P0 BRA `(.L_x_2991) ;  /* 0x0000001800d88947 */ /* 0x000fea0003800000 */
.L_x_3054:
        /* <DEDUP_REMOVED lines=35> */
.L_x_3016:
        /* <DEDUP_REMOVED lines=8> */
.L_x_3142:
[----:B------:R-:W-:Y:S05]  /*20d30*/  BSYNC B2 ;  /* 0x0000000000027941 */ /* 0x000fea0003800000 */
.L_x_3017:
        /* <DEDUP_REMOVED lines=9> */
.L_x_3020:
[----:B------:R-:W-:Y:S05]  /*20dd0*/  BSYNC B2 ;  /* 0x0000000000027941 */ /* 0x000fea0003800000 */
.L_x_3019:
        /* <DEDUP_REMOVED lines=12> */
.L_x_3021:
        /* <DEDUP_REMOVED lines=13> */
.L_x_3143:
[----:B------:R-:W-:Y:S05]  /*20f70*/  BSYNC B2 ;  /* 0x0000000000027941 */ /* 0x000fea0003800000 */
.L_x_3022:
        /* <DEDUP_REMOVED lines=11> */
.L_x_3025:
[----:B------:R-:W-:Y:S05]  /*21030*/  BSYNC B2 ;  /* 0x0000000000027941 */ /* 0x000fea0003800000 */
.L_x_3024:
        /* <DEDUP_REMOVED lines=9> */
.L_x_3026:
        /* <DEDUP_REMOVED lines=15> */
.L_x_3027:
        /* <DEDUP_REMOVED lines=15> */
.L_x_3028:
        /* <DEDUP_REMOVED lines=15> */
.L_x_3029:
        /* <DEDUP_REMOVED lines=15> */
.L_x_3030:
        /* <DEDUP_REMOVED lines=15> */
.L_x_3031:
        /* <DEDUP_REMOVED lines=15> */
.L_x_3032:
        /* <DEDUP_REMOVED lines=15> */
.L_x_3033:
        /* <DEDUP_REMOVED lines=10> */
.L_x_3015:
[----:B------:R-:W-:Y:S05]  /*21800*/  BSYNC B1 ;  /* 0x0000000000017941 */ /* 0x000fea0003800000 */
.L_x_3014:
        /* <DEDUP_REMOVED lines=35> */
.L_x_3036:
        /* <DEDUP_REMOVED lines=8> */
.L_x_3144:
[----:B------:R-:W-:Y:S05]  /*21ac0*/  BSYNC B2 ;  /* 0x0000000000027941 */ /* 0x000fea0003800000 */
.L_x_3037:
        /* <DEDUP_REMOVED lines=9> */
.L_x_3040:
[----:B------:R-:W-:Y:S05]  /*21b60*/  BSYNC B2 ;  /* 0x0000000000027941 */ /* 0x000fea0003800000 */
.L_x_3039:
        /* <DEDUP_REMOVED lines=12> */
.L_x_3041:
        /* <DEDUP_REMOVED lines=13> */
.L_x_3145:
[----:B------:R-:W-:Y:S05]  /*21d00*/  BSYNC B2 ;  /* 0x0000000000027941 */ /* 0x000fea0003800000 */
.L_x_3042:
        /* <DEDUP_REMOVED lines=11> */
.L_x_3045:
[----:B------:R-:W-:Y:S05]  /*21dc0*/  BSYNC B2 ;  /* 0x0000000000027941 */ /* 0x000fea0003800000 */
.L_x_3044:
        /* <DEDUP_REMOVED lines=9> */
.L_x_3046:
        /* <DEDUP_REMOVED lines=15> */
.L_x_3047:
        /* <DEDUP_REMOVED lines=15> */
.L_x_3048:
        /* <DEDUP_REMOVED lines=15> */
.L_x_3049:
        /* <DEDUP_REMOVED lines=15> */
.L_x_3050:
        /* <DEDUP_REMOVED lines=15> */
.L_x_3051:
        /* <DEDUP_REMOVED lines=15> */
.L_x_3052:
        /* <DEDUP_REMOVED lines=15> */
.L_x_3053:
        /* <DEDUP_REMOVED lines=10> */
.L_x_3035:
[----:B------:R-:W-:Y:S05]  /*22590*/  BSYNC B1 ;  /* 0x0000000000017941 */ /* 0x000fea0003800000 */
.L_x_3034:
[----:B------:R-:W2:Y:S01]  /*225a0*/  LDL R5, [R1+0x24] ;  /* 0x0000240001057983 */ /* 0x000ea20000100800 */
[----:B------:R-:W-:Y:S01]  /*225b0*/  VIADD R0, R0, 0xfffffffe ;  /* 0xfffffffe00007836 */ /* 0x000fe20000000000 */
[----:B--2---:R-:W-:-:S13]  /*225c0*/  ISETP.GT.AND P0, PT, R6, R5, PT ;  /* 0x000000050600720c */ /* 0x004fda0003f04270 */
[----:B------:R-:W-:Y:S05]  /*225d0*/  @P0 BRA `(.L_x_3054) ;  /* 0xffffffe400280947 */ /* 0x000fea000383ffff */
.L_x_2991:
[----:B------:R-:W-:Y:S05]  /*225e0*/  BSYNC B0 ;  /* 0x0000000000007941 */ /* 0x000fea0003800000 */
.L_x_2990:
        /* <DEDUP_REMOVED lines=24> */
.L_x_3056:
[----:B------:R-:W-:Y:S05]  /*22770*/  BSYNC B0 ;  /* 0x0000000000007941 */ /* 0x000fea0003800000 */
.L_x_3055:
[----:B------:R-:W-:-:S07]  /*22780*/  SEL R19, R19, RZ, P0 ;  /* 0x000000ff13137207 */ /* 0x000fce0000000000 */
.L_x_2958:
[----:B------:R-:W-:Y:S05]  /*22790*/  BSYNC B7 ;  /* 0x0000000000077941 */ /* 0x000fea0003800000 */
.L_x_2956:
[----:B--2---:R-:W2:Y:S02]  /*227a0*/  LDL R0, [R1+0x1c] ;  /* 0x00001c0001007983 */ /* 0x004ea40000100800 */
        /* <DEDUP_REMOVED lines=13> */
.L_x_3057:
[----:B------:R-:W2:Y:S01]  /*22880*/  S2R R16, SR_TID.X ;  /* 0x0000000000107919 */ /* 0x000ea20000002100 */
[----:B------:R-:W-:Y:S01]  /*22890*/  UMOV UR4, 0xffffffff ;  /* 0xffffffff00047882 */ /* 0x000fe20000000000 */
[----:B--2---:R-:W-:-:S04]  /*228a0*/  LOP3.LUT R16, R16, 0x1f, RZ, 0xc0, !PT ;  /* 0x0000001f10107812 */ /* 0x004fc800078ec0ff */
[----:B------:R-:W-:Y:S01]  /*228b0*/  ISETP.NE.AND P0, PT, R16, 0x1f, PT ;  /* 0x0000001f1000780c */ /* 0x000fe20003f05270 */
[----:B------:R-:W-:-:S12]  /*228c0*/  BRA.DIV UR4, `(.L_x_3059) ;  /* 0x0000002e04307947 */ /* 0x000fd8000b800000 */
[----:B-1----:R-:W2:Y:S01]  /*228d0*/  LDL.LU R2, [R1] ;  /* 0x0000000001027983 */ /* 0x002ea20000300800 */
        /* <DEDUP_REMOVED lines=15> */
[----:B------:R-:W-:Y:S01]  /*229d0*/  SHFL.IDX PT, R0, R10, 0x1, 0x1f ;  /* 0x00201f000a007f89 */ /* 0x000fe200000e0000 */
        /* <DEDUP_REMOVED lines=10> */
[----:B------:R-:W-:Y:S04]  /*22a80*/  SHFL.IDX PT, R5, R10, RZ, 0x1f ;  /* 0x00001fff0a057589 */ /* 0x000fe800000e0000 */
        /* <DEDUP_REMOVED lines=13> */
.L_x_3155:
[----:B------:R-:W-:Y:S02]  /*22b60*/  ULDC UR4, c[0x0][0xc38] ;  /* 0x00030e0000047ab9 */ /* 0x000fe40000000800 */
[----:B------:R-:W-:-:S04]  /*22b70*/  IMAD.U32 R2, RZ, RZ, UR4 ;  /* 0x00000004ff027e24 */ /* 0x000fc8000f8e00ff */
[----:B-1----:R-:W-:-:S04]  /*22b80*/  IMAD R9, R9, R2, RZ ;  /* 0x0000000209097224 */ /* 0x002fc800078e02ff */
[----:B------:R-:W-:-:S05]  /*22b90*/  IMAD.IADD R0, R0, 0x1, R9 ;  /* 0x0000000100007824 */ /* 0x000fca00078e0209 */
[----:B------:R-:W-:-:S13]  /*22ba0*/  ISETP.GT.AND P6, PT, R0, R5, PT ;  /* 0x000000050000720c */ /* 0x000fda0003fc4270 */
[----:B------:R-:W-:Y:S05]  /*22bb0*/  @P6 BRA `(.L_x_3060) ;  /* 0x0000000000ac6947 */ /* 0x000fea0003800000 */
.L_x_3063:
        /* <DEDUP_REMOVED lines=37> */
.L_x_3163:
[----:B------:R-:W-:Y:S02]  /*22e10*/  ULDC UR4, c[0x0][0xc38] ;  /* 0x00030e0000047ab9 */ /* 0x000fe40000000800 */
[----:B------:R-:W-:-:S04]  /*22e20*/  IMAD.U32 R2, RZ, RZ, UR4 ;  /* 0x00000004ff027e24 */ /* 0x000fc8000f8e00ff */
[----:B-1----:R-:W-:-:S04]  /*22e30*/  IMAD R9, R9, R2, RZ ;  /* 0x0000000209097224 */ /* 0x002fc800078e02ff */
[----:B------:R-:W-:-:S05]  /*22e40*/  IMAD.IADD R0, R9, 0x1, R0 ;  /* 0x0000000109007824 */ /* 0x000fca00078e0200 */
[----:B------:R-:W-:-:S13]  /*22e50*/  ISETP.GT.AND P6, PT, R0, R5, PT ;  /* 0x000000050000720c */ /* 0x000fda0003fc4270 */
[----:B------:R-:W-:Y:S05]  /*22e60*/  @!P6 BRA `(.L_x_3063) ;  /* 0xfffffffc0054e947 */ /* 0x000fea000383ffff */
.L_x_3060:
        /* <DEDUP_REMOVED lines=8> */
[----:B-1----:R1:W3:Y:S04]  /*22ef0*/  SHFL.IDX PT, R4, R4, R7, 0x1f ;  /* 0x00001f0704047589 */ /* 0x0022e800000e0000 */
[----:B------:R1:W4:Y:S01]  /*22f00*/  SHFL.IDX PT, R6, R6, R7, 0x1f ;  /* 0x00001f0706067589 */ /* 0x00032200000e0000 */
[----:B--2---:R-:W-:-:S05]  /*22f10*/  IMAD.IADD R10, R7, 0x1, R10 ;  /* 0x00000001070a7824 */ /* 0x004fca00078e020a */
[----:B---34-:R1:W-:Y:S02]  /*22f20*/  STL [R1+0xc], R10 ;  /* 0x00000c0a01007387 */ /* 0x0183e40000100800 */
.L_x_3168:
[----:B------:R-:W-:-:S13]  /*22f30*/  ISETP.NE.AND P0, PT, R0, RZ, PT ;  /* 0x000000ff0000720c */ /* 0x000fda0003f05270 */
[----:B------:R-:W-:Y:S05]  /*22f40*/  @!P0 BRA `(.L_x_3065) ;  /* 0x0000000000108947 */ /* 0x000fea0003800000 */
[----:B------:R-:W-:Y:S01]  /*22f50*/  UMOV UR4, 0xffffffff ;  /* 0xffffffff00047882 */ /* 0x000fe20000000000 */
[----:B-1----:R-:W-:Y:S02]  /*22f60*/  VIADD R7, R7, 0xffffffff ;  /* 0xffffffff07077836 */ /* 0x002fe40000000000 */
[----:B------:R-:W-:Y:S05]  /*22f70*/  BRA.DIV UR4, `(.L_x_3066) ;  /* 0x0000003204247947 */ /* 0x000fea000b800000 */
[----:B------:R3:W4:Y:S02]  /*22f80*/  SHFL.IDX PT, R8, R3, R7, 0x1f ;  /* 0x00001f0703087589 */ /* 0x00072400000e0000 */
.L_x_3065:
[----:B------:R-:W-:Y:S01]  /*22f90*/  ISETP.NE.AND P0, PT, R6, 0x1, PT ;  /* 0x000000010600780c */ /* 0x000fe20003f05270 */
[----:B----4-:R-:W-:-:S05]  /*22fa0*/  IMAD R0, R8, R2, R9 ;  /* 0x0000000208007224 */ /* 0x010fca00078e0209 */
[----:B------:R4:W-:Y:S02]  /*22fb0*/  STL [R1], R0 ;  /* 0x0000000001007387 */ /* 0x0009e40000100800 */
[----:B----4-:R-:W-:-:S05]  /*22fc0*/  IMAD.IADD R0, R5, 0x1, -R0 ;  /* 0x0000000105007824 */ /* 0x010fca00078e0a00 */
[----:B------:R-:W-:Y:S05]  /*22fd0*/  @!P0 BRA `(.L_x_3067) ;  /* 0x0000000000e48947 */ /* 0x000fea0003800000 */
[----:B------:R-:W-:-:S04]  /*22fe0*/  IABS R5, R4 ;  /* 0x0000000400057213 */ /* 0x000fc80000000000 */
[----:B-1-3--:R-:W1:Y:S08]  /*22ff0*/  I2F.RP R7, R5 ;  /* 0x0000000500077306 */ /* 0x00ae700000209400 */
[----:B-1----:R-:W1:Y:S02]  /*23000*/  MUFU.RCP R7, R7 ;  /* 0x0000000700077308 */ /* 0x002e640000001000 */
[----:B-1----:R-:W-:-:S06]  /*23010*/  VIADD R9, R7, 0xffffffe ;  /* 0x0ffffffe07097836 */ /* 0x002fcc0000000000 */
[----:B0-----:R-:W0:Y:S02]  /*23020*/  F2I.FTZ.U32.TRUNC.NTZ R3, R9 ;  /* 0x0000000900037305 */ /* 0x001e24000021f000 */
        /* <DEDUP_REMOVED lines=39> */
[----:B------:R-:W-:-:S04]  /*232a0*/  IMAD.MOV R2, RZ, RZ, -R3 ;  /* 0x000000ffff027224 */ /* 0x000fc800078e0a03 */
[----:B------:R-:W-:Y:S01]  /*232b0*/  IMAD R0, R4, R2, R0 ;  /* 0x0000000204007224 */ /* 0x000fe200078e0200 */
[----:B------:R-:W-:-:S04]  /*232c0*/  LOP3.LUT R2, R3, R6, RZ, 0x3c, !PT ;  /* 0x0000000603027212 */ /* 0x000fc800078e3cff */
[----:B------:R-:W-:-:S03]  /*232d0*/  ISETP.GE.AND P2, PT, R2, RZ, PT ;  /* 0x000000ff0200720c */ /* 0x000fc60003f46270 */
[----:B------:R-:W-:-:S10]  /*232e0*/  @P0 VIADD R7, R7, 0x1 ;  /* 0x0000000107070836 */ /* 0x000fd40000000000 */
        /* <DEDUP_REMOVED lines=8> */
.L_x_3067:
[----:B0--3--:R-:W3:Y:S01]  /*23370*/  LDL R3, [R1+0xc] ;  /* 0x00000c0001037983 */ /* 0x009ee20000100800 */
[----:B-1----:R-:W3:Y:S02]  /*23380*/  LDC.64 R6, c[0x0][0xc90] ;  /* 0x00032400ff067b82 */ /* 0x002ee40000000a00 */
[----:B---3--:R-:W-:-:S05]  /*23390*/  IMAD.WIDE R6, R3, 0x4, R6 ;  /* 0x0000000403067825 */ /* 0x008fca00078e0206 */
[----:B------:R-:W3:Y:S02]  /*233a0*/  LDG.E R3, desc[UR42][R6.64] ;  /* 0x0000002a06037981 */ /* 0x000ee4000c1e1900 */
[----:B---3--:R-:W-:-:S05]  /*233b0*/  IMAD R5, R4, R3, RZ ;  /* 0x0000000304057224 */ /* 0x008fca00078e02ff */
        /* <DEDUP_REMOVED lines=34> */
[----:B------:R0:W1:Y:S02]  /*235e0*/  F2I.FTZ.U32.TRUNC.NTZ R3, R2 ;  /* 0x0000000200037305 */ /* 0x000064000021f000 */
[----:B0-----:R-:W-:Y:S02]  /*235f0*/  IMAD.MOV.U32 R2, RZ, RZ, RZ ;  /* 0x000000ffff027224 */ /* 0x001fe400078e00ff */
[----:B-1----:R-:W-:-:S04]  /*23600*/  IMAD.MOV R0, RZ, RZ, -R3 ;  /* 0x000000ffff007224 */ /* 0x002fc800078e0a03 */
[----:B------:R-:W-:-:S04]  /*23610*/  IMAD R0, R0, R9, RZ ;  /* 0x0000000900007224 */ /* 0x000fc800078e02ff */
        /* <DEDUP_REMOVED lines=13> */
[----:B------:R-:W-:-:S04]  /*236f0*/  @P0 VIADD R2, R2, 0x1 ;  /* 0x0000000102020836 */ /* 0x000fc80000000000 */
[----:B------:R-:W-:-:S04]  /*23700*/  IMAD.MOV.U32 R0, RZ, RZ, R2 ;  /* 0x000000ffff007224 */ /* 0x000fc800078e0002 */
[----:B------:R-:W-:Y:S01]  /*23710*/  @!P2 IMAD.MOV R0, RZ, RZ, -R0 ;  /* 0x000000ffff00a224 */ /* 0x000fe200078e0a00 */
[----:B------:R-:W-:Y:S01]  /*23720*/  @!P1 LOP3.LUT R0, RZ, R8, RZ, 0x33, !PT ;  /* 0x00000008ff009212 */ /* 0x000fe200078e33ff */
[----:B------:R-:W-:-:S04]  /*23730*/  IMAD.MOV R8, RZ, RZ, -R8 ;  /* 0x000000ffff087224 */ /* 0x000fc800078e0a08 */
[----:B------:R-:W-:-:S05]  /*23740*/  IMAD R2, R0, R8, R7 ;  /* 0x0000000800027224 */ /* 0x000fca00078e0207 */
[----:B------:R0:W-:Y:S02]  /*23750*/  STL [R1+0x8], R2 ;  /* 0x0000080201007387 */ /* 0x0001e40000100800 */
.L_x_3068:
[----:B------:R-:W-:-:S05]  /*23760*/  LOP3.LUT R3, RZ, R0, RZ, 0x33, !PT ;  /* 0x00000000ff037212 */ /* 0x000fca00078e33ff */
[----:B------:R-:W-:-:S05]  /*23770*/  IMAD.IADD R0, R4, 0x1, R3 ;  /* 0x0000000104007824 */ /* 0x000fca00078e0203 */
[----:B------:R3:W-:Y:S01]  /*23780*/  STL [R1+0x4], R0 ;  /* 0x0000040001007387 */ /* 0x0007e20000100800 */
[----:B------:R-:W-:Y:S05]  /*23790*/  BRA `(.L_x_3069) ;  /* 0x0000000000287947 */ /* 0x000fea0003800000 */
.L_x_3061:
        /* <DEDUP_REMOVED lines=10> */
.L_x_3069:
[----:B0-----:R-:W4:Y:S04]  /*23840*/  LDL R3, [R1+0x8] ;  /* 0x0000080001037983 */ /* 0x001f280000100800 */
[----:B-1----:R-:W5:Y:S04]  /*23850*/  LDL R2, [R1+0xc] ;  /* 0x00000c0001027983 */ /* 0x002f680000100800 */
[----:B------:R-:W2:Y:S04]  /*23860*/  LDL R5, [R1+0x4] ;  /* 0x0000040001057983 */ /* 0x000ea80000100800 */
[----:B------:R-:W2:Y:S01]  /*23870*/  LDL R4, [R1] ;  /* 0x0000000001047983 */ /* 0x000ea20000100800 */
[----:B---3--:R-:W0:Y:S01]  /*23880*/  S2R R0, SR_TID.X ;  /* 0x0000000000007919 */ /* 0x008e220000002100 */
[----:B------:R-:W-:Y:S05]  /*23890*/  WARPSYNC.ALL ;  /* 0x0000000000007948 */ /* 0x000fea0003800000 */
[----:B0-----:R-:W-:Y:S01]  /*238a0*/  LOP3.LUT R0, R0, 0x1f, RZ, 0xc0, !PT ;  /* 0x0000001f00007812 */ /* 0x001fe200078ec0ff */
[----:B------:R-:W-:Y:S03]  /*238b0*/  BAR.SYNC.DEFER_BLOCKING 0x4, 0x180 ;  /* 0x0106000000007b1d */ /* 0x000fe60000010000 */
[----:B------:R-:W-:-:S13]  /*238c0*/  ISETP.NE.AND P0, PT, R0, RZ, PT ;  /* 0x000000ff0000720c */ /* 0x000fda0003f05270 */
[----:B------:R-:W-:Y:S01]  /*238d0*/  @!P0 MOV R0, 0x400 ;  /* 0x0000040000008802 */ /* 0x000fe20000000f00 */
[----:B----4-:R-:W-:Y:S02]  /*238e0*/  IMAD.MOV.U32 R6, RZ, RZ, R3 ;  /* 0x000000ffff067224 */ /* 0x010fe400078e0003 */
[----:B------:R-:W0:Y:S01]  /*238f0*/  @!P0 S2R R3, SR_CgaCtaId ;  /* 0x0000000000038919 */ /* 0x000e220000008800 */
[----:B-----5:R-:W-:Y:S01]  /*23900*/  IMAD.MOV.U32 R7, RZ, RZ, R2 ;  /* 0x000000ffff077224 */ /* 0x020fe200078e0002 */
[----:B0-----:R-:W-:-:S05]  /*23910*/  @!P0 LEA R18, R3, R0, 0x18 ;  /* 0x0000000003128211 */ /* 0x001fca00078ec0ff */
[----:B--2---:R0:W-:Y:S01]  /*23920*/  @!P0 STS.128 [R18+0x28cd0], R4 ;  /* 0x028cd00412008388 */ /* 0x0041e20000000c00 */
[----:B------:R-:W-:Y:S06]  /*23930*/  BAR.ARV 0x5, 0x180 ;  /* 0x0146000000007b1d */ /* 0x000fec0000002000 */
.L_x_3058:
[----:B------:R-:W2:Y:S01]  /*23940*/  LDL R0, [R1+0xc] ;  /* 0x00000c0001007983 */ /* 0x000ea20000100800 */
[----:B------:R-:W-:Y:S02]  /*23950*/  ULDC UR4, c[0x0][0xc3c] ;  /* 0x00030f0000047ab9 */ /* 0x000fe40000000800 */
[----:B--2---:R-:W-:-:S13]  /*23960*/  ISETP.GE.AND P0, PT, R0, UR4, PT ;  /* 0x0000000400007c0c */ /* 0x004fda000bf06270 */
[----:B------:R-:W-:Y:S05]  /*23970*/  @!P0 BRA `(.L_x_3070) ;  /* 0xffffff7400208947 */ /* 0x000fea000383ffff */
[----:B------:R-:W-:Y:S05]  /*23980*/  BSYNC B8 ;  /* 0x0000000000087941 */ /* 0x000fea0003800000 */
.L_x_2886:
        /* <DEDUP_REMOVED lines=12> */
.L_x_3171:
[----:B------:R-:W-:Y:S05]  /*23a50*/  BSYNC B0 ;  /* 0x0000000000007941 */ /* 0x000fea0003800000 */
.L_x_3071:
[----:B------:R-:W-:-:S03]  /*23a60*/  UMOV UR4, 0xffffffff ;  /* 0xffffffff00047882 */ /* 0x000fc60000000000 */
[----:B------:R-:W-:Y:S05]  /*23a70*/  BRA.DIV UR4, `(.L_x_3073) ;  /* 0x0000002604a47947 */ /* 0x000fea000b800000 */
[----:B------:R-:W1:Y:S02]  /*23a80*/  S2R R2, SR_TID.X ;  /* 0x0000000000027919 */ /* 0x000e640000002100 */
[----:B-1----:R-:W-:-:S04]  /*23a90*/  SHF.R.U32.HI R2, RZ, 0x5, R2 ;  /* 0x00000005ff027819 */ /* 0x002fc80000011602 */
[----:B------:R-:W-:-:S05]  /*23aa0*/  LOP3.LUT R2, R2, 0x3, RZ, 0xc0, !PT ;  /* 0x0000000302027812 */ /* 0x000fca00078ec0ff */
[----:B------:R1:W2:Y:S02]  /*23ab0*/  SHFL.IDX PT, R14, R2, RZ, 0x1f ;  /* 0x00001fff020e7589 */ /* 0x0002a400000e0000 */
.L_x_3174:
[----:B--2---:R-:W-:-:S13]  /*23ac0*/  ISETP.NE.AND P0, PT, R14, RZ, PT ;  /* 0x000000ff0e00720c */ /* 0x004fda0003f05270 */
[----:B------:R-:W-:Y:S05]  /*23ad0*/  @P0 BRA `(.L_x_2658) ;  /* 0x00000000008c0947 */ /* 0x000fea0003800000 */
[----:B------:R-:W-:-:S03]  /*23ae0*/  UMOV UR4, 0xffffffff ;  /* 0xffffffff00047882 */ /* 0x000fc60000000000 */
[----:B------:R-:W-:Y:S05]  /*23af0*/  BRA.DIV UR4, `(.L_x_3074) ;  /* 0x0000002604b87947 */ /* 0x000fea000b800000 */
[----:B------:R-:W-:-:S13]  /*23b00*/  ELECT P6, URZ, PT ;  /* 0x00000000003f782f */ /* 0x000fda00038c0000 */
.L_x_3177:
[----:B------:R-:W-:Y:S05]  /*23b10*/  @!P6 BRA `(.L_x_2658) ;  /* 0x00000000007ce947 */ /* 0x000fea0003800000 */
[----:B------:R-:W-:-:S06]  /*23b20*/  ULOP3.LUT UR4, UR36, 0x2, URZ, 0xfc, !UPT ;  /* 0x0000000224047892 */ /* 0x000fcc000f8efc3f */
[----:B-1----:R-:W-:-:S05]  /*23b30*/  IMAD.U32 R2, RZ, RZ, UR4 ;  /* 0x00000004ff027e24 */ /* 0x002fca000f8e00ff */
[----:B------:R-:W-:-:S13]  /*23b40*/  ISETP.NE.AND P2, PT, R2, 0x3, PT ;  /* 0x000000030200780c */ /* 0x000fda0003f45270 */
[----:B------:R-:W-:Y:S05]  /*23b50*/  @!P2 BRA `(.L_x_3075) ;  /* 0x000000000004a947 */ /* 0x000fea0003800000 */
[----:B------:R-:W-:Y:S01]  /*23b60*/  BPT.TRAP 0x1 ;  /* 0x000000040000795c */ /* 0x000fe20000300000 */
.L_x_3075:
        /* <DEDUP_REMOVED lines=13> */
.L_x_3178:
[----:B------:R-:W1:Y:S02]  /*23c40*/  SYNCS.PHASECHK.TRANS64.TRYWAIT P0, [R7+URZ], R2 ;  /* 0x00000002070075a7 */ /* 0x000e64000800017f */
[----:B-1----:R-:W-:Y:S05]  /*23c50*/  @!P0 BRA `(.L_x_3077) ;  /* 0x0000002400948947 */ /* 0x002fea0003800000 */
.L_x_3179:
[----:B------:R-:W-:Y:S05]  /*23c60*/  @!P2 BRA `(.L_x_3078) ;  /* 0x000000000004a947 */ /* 0x000fea0003800000 */
[----:B------:R-:W-:Y:S01]  /*23c70*/  BPT.TRAP 0x1 ;  /* 0x000000040000795c */ /* 0x000fe20000300000 */
.L_x_3078:
[----:B------:R-:W-:-:S04]  /*23c80*/  VIADD R0, R0, 0x28c60 ;  /* 0x00028c6000007836 */ /* 0x000fc80000000000 */
[----:B------:R-:W-:-:S04]  /*23c90*/  IMAD R4, R19, 0x8, R0 ;  /* 0x0000000813047824 */ /* 0x000fc800078e0200 */
[----:B------:R-:W2:Y:S02]  /*23ca0*/  SYNCS.PHASECHK.TRANS64.TRYWAIT P0, [R4+URZ], R5 ;  /* 0x00000005040075a7 */ /* 0x000ea4000800017f */
[----:B--2---:R-:W-:Y:S05]  /*23cb0*/  @!P0 BRA `(.L_x_3079) ;  /* 0x0000002400908947 */ /* 0x004fea0003800000 */
.L_x_3180:
[----:B------:R-:W-:-:S07]  /*23cc0*/  IMAD R3, R3, 0x8, R0 ;  /* 0x0000000803037824 */ /* 0x000fce00078e0200 */
.L_x_3080:
[----:B----4-:R4:W0:Y:S02]  /*23cd0*/  SYNCS.PHASECHK.TRANS64.TRYWAIT P0, [R3+URZ], R2 ;  /* 0x00000002030075a7 */ /* 0x010824000800017f */
[----:B0-----:R-:W-:Y:S05]  /*23ce0*/  @!P0 NANOSLEEP.SYNCS 0x989680 ;  /* 0x009896800000895d */ /* 0x001fea0003900000 */
[----:B------:R-:W0:Y:S02]  /*23cf0*/  @!P0 SYNCS.PHASECHK.TRANS64 P0, [R3+URZ], R2 ;  /* 0x00000002030085a7 */ /* 0x000e24000800007f */
[----:B0-----:R-:W-:Y:S05]  /*23d00*/  @!P0 BRA `(.L_x_3080) ;  /* 0xfffffffc00f08947 */ /* 0x001fea000383ffff */
.L_x_2658:
[----:B------:R-:W-:Y:S05]  /*23d10*/  BSYNC B9 ;  /* 0x0000000000097941 */ /* 0x000fea0003800000 */
.L_x_2655:
[----:B------:R-:W-:Y:S05]  /*23d20*/  EXIT ;  /* 0x000000000000794d */ /* 0x000fea0003800000 */
.L_x_2684:
[----:B0-----:R0:W1:Y:S02]  /*23d30*/  SYNCS.PHASECHK.TRANS64.TRYWAIT P5, [R74+URZ+0x28c90], R77 ;  /* 0x028c904d4a0075a7 */ /* 0x00106400080a017f */
[----:B-1----:R-:W-:Y:S05]  /*23d40*/  @!P5 NANOSLEEP.SYNCS 0x989680 ;  /* 0x009896800000d95d */ /* 0x002fea0003900000 */
[----:B------:R-:W1:Y:S02]  /*23d50*/  @!P5 SYNCS.PHASECHK.TRANS64 P5, [R74+URZ+0x28c90], R77 ;  /* 0x028c904d4a00d5a7 */ /* 0x000e6400080a007f */
[----:B-1----:R-:W-:Y:S05]  /*23d60*/  @!P5 BRA `(.L_x_2684) ;  /* 0xfffffffc00f0d947 */ /* 0x002fea000383ffff */
[----:B------:R-:W-:Y:S05]  /*23d70*/  BRA `(.L_x_3081) ;  /* 0xfffffdf000c07947 */ /* 0x000fea000383ffff */
.L_x_2694:
[----:B0-----:R0:W1:Y:S02]  /*23d80*/  SYNCS.PHASECHK.TRANS64.TRYWAIT P5, [R74+URZ+0x28c90], R77 ;  /* 0x028c904d4a0075a7 */ /* 0x00106400080a017f */
[----:B-1----:R-:W-:Y:S05]  /*23d90*/  @!P5 NANOSLEEP.SYNCS 0x989680 ;  /* 0x009896800000d95d */ /* 0x002fea0003900000 */
[----:B------:R-:W1:Y:S02]  /*23da0*/  @!P5 SYNCS.PHASECHK.TRANS64 P5, [R74+URZ+0x28c90], R77 ;  /* 0x028c904d4a00d5a7 */ /* 0x000e6400080a007f */
[----:B-1----:R-:W-:Y:S05]  /*23db0*/  @!P5 BRA `(.L_x_2694) ;  /* 0xfffffffc00f0d947 */ /* 0x002fea000383ffff */
[----:B------:R-:W-:Y:S05]  /*23dc0*/  BRA `(.L_x_3082) ;  /* 0xfffffdfc00347947 */ /* 0x000fea000383ffff */
.L_x_2699:
[----:B0-----:R0:W1:Y:S02]  /*23dd0*/  SYNCS.PHASECHK.TRANS64.TRYWAIT P5, [R74+URZ+0x28c90], R77 ;  /* 0x028c904d4a0075a7 */ /* 0x00106400080a017f */
[----:B-1----:R-:W-:Y:S05]  /*23de0*/  @!P5 NANOSLEEP.SYNCS 0x989680 ;  /* 0x009896800000d95d */ /* 0x002fea0003900000 */
[----:B------:R-:W1:Y:S02]  /*23df0*/  @!P5 SYNCS.PHASECHK.TRANS64 P5, [R74+URZ+0x28c90], R77 ;  /* 0x028c904d4a00d5a7 */ /* 0x000e6400080a007f */
[----:B-1----:R-:W-:Y:S05]  /*23e00*/  @!P5 BRA `(.L_x_2699) ;  /* 0xfffffffc00f0d947 */ /* 0x002fea000383ffff */
[----:B------:R-:W-:Y:S05]  /*23e10*/  BRA `(.L_x_3083) ;  /* 0xfffffe04006c7947 */ /* 0x000fea000383ffff */
.L_x_2703:
[----:B------:R0:W0:Y:S02]  /*23e20*/  SYNCS.PHASECHK.TRANS64.TRYWAIT P5, [R74+URZ+0x28cb0], R77 ;  /* 0x028cb04d4a0075a7 */ /* 0x00002400080a017f */
[----:B0-----:R-:W-:Y:S05]  /*23e30*/  @!P5 NANOSLEEP.SYNCS 0x989680 ;  /* 0x009896800000d95d */ /* 0x001fea0003900000 */
[----:B------:R-:W0:Y:S02]  /*23e40*/  @!P5 SYNCS.PHASECHK.TRANS64 P5, [R74+URZ+0x28cb0], R77 ;  /* 0x028cb04d4a00d5a7 */ /* 0x000e2400080a007f */
[----:B0-----:R-:W-:Y:S05]  /*23e50*/  @!P5 BRA `(.L_x_2703) ;  /* 0xfffffffc00f0d947 */ /* 0x001fea000383ffff */
[----:B------:R-:W-:Y:S05]  /*23e60*/  BRA `(.L_x_3084) ;  /* 0xfffffe0400e87947 */ /* 0x000fea000383ffff */
.L_x_2724:
[----:B0-----:R0:W1:Y:S02]  /*23e70*/  SYNCS.PHASECHK.TRANS64.TRYWAIT P1, [R9+URZ+0x28c50], R10 ;  /* 0x028c500a090075a7 */ /* 0x001064000802017f */
[----:B-1----:R-:W-:Y:S05]  /*23e80*/  @!P1 NANOSLEEP.SYNCS 0x989680 ;  /* 0x009896800000995d */ /* 0x002fea0003900000 */
[----:B------:R-:W1:Y:S02]  /*23e90*/  @!P1 SYNCS.PHASECHK.TRANS64 P1, [R9+URZ+0x28c50], R10 ;  /* 0x028c500a090095a7 */ /* 0x000e64000802007f */
[----:B-1----:R-:W-:Y:S05]  /*23ea0*/  @!P1 BRA `(.L_x_2724) ;  /* 0xfffffffc00f09947 */ /* 0x002fea000383ffff */
[----:B------:R-:W-:Y:S05]  /*23eb0*/  BRA `(.L_x_3085) ;  /* 0xfffffe1800a07947 */ /* 0x000fea000383ffff */
.L_x_2731:
[----:B-1----:R1:W2:Y:S02]  /*23ec0*/  SYNCS.PHASECHK.TRANS64.TRYWAIT P2, [R21+URZ+0x28c50], R8 ;  /* 0x028c5008150075a7 */ /* 0x0022a4000804017f */
[----:B--2---:R-:W-:Y:S05]  /*23ed0*/  @!P2 NANOSLEEP.SYNCS 0x989680 ;  /* 0x009896800000a95d */ /* 0x004fea0003900000 */
[----:B------:R-:W2:Y:S02]  /*23ee0*/  @!P2 SYNCS.PHASECHK.TRANS64 P2, [R21+URZ+0x28c50], R8 ;  /* 0x028c50081500a5a7 */ /* 0x000ea4000804007f */
[----:B--2---:R-:W-:Y:S05]  /*23ef0*/  @!P2 BRA `(.L_x_2731) ;  /* 0xfffffffc00f0a947 */ /* 0x004fea000383ffff */
[----:B------:R-:W-:Y:S05]  /*23f00*/  BRA `(.L_x_2730) ;  /* 0xfffffe2400d07947 */ /* 0x000fea000383ffff */
.L_x_2754:
        /* <DEDUP_REMOVED lines=8> */
.L_x_3087:
[----:B------:R-:W-:Y:S05]  /*23f90*/  BSYNC B1 ;  /* 0x0000000000017941 */ /* 0x000fea0003800000 */
.L_x_3086:
        /* <DEDUP_REMOVED lines=8> */
.L_x_3088:
[----:B------:R-:W-:Y:S02]  /*24020*/  IMAD.MOV.U32 R13, RZ, RZ, R7 ;  /* 0x000000ffff0d7224 */ /* 0x000fe400078e0007 */
[----:B------:R-:W-:-:S07]  /*24030*/  IMAD.MOV.U32 R0, RZ, RZ, R14 ;  /* 0x000000ffff007224 */ /* 0x000fce00078e000e */
[----:B------:R-:W-:Y:S05]  /*24040*/  WARPSYNC.COLLECTIVE R15, `(.L_x_3089) ;  /* 0x000000000f087348 */ /* 0x000fea0003c00000 */
[----:B------:R0:W1:Y:S02]  /*24050*/  SHFL.IDX P6, R14, R13, R12, R11 ;  /* 0x0000000c0d0e7389 */ /* 0x00006400000c000b */
[----:B01----:R-:W-:Y:S01]  /*24060*/  ENDCOLLECTIVE ;  /* 0x000000000000791b */ /* 0x003fe20003800000 */
.L_x_3089:
[----:B------:R-:W-:Y:S02]  /*24070*/  IMAD.MOV.U32 R13, RZ, RZ, R30 ;  /* 0x000000ffff0d7224 */ /* 0x000fe400078e001e */
[----:B------:R-:W-:-:S07]  /*24080*/  IMAD.MOV.U32 R5, RZ, RZ, R14 ;  /* 0x000000ffff057224 */ /* 0x000fce00078e000e */
[----:B------:R-:W-:Y:S05]  /*24090*/  WARPSYNC.COLLECTIVE R15, `(.L_x_3090) ;  /* 0x000000000f087348 */ /* 0x000fea0003c00000 */
[----:B------:R0:W1:Y:S02]  /*240a0*/  SHFL.IDX P6, R14, R13, R12, R11 ;  /* 0x0000000c0d0e7389 */ /* 0x00006400000c000b */
[----:B01----:R-:W-:Y:S01]  /*240b0*/  ENDCOLLECTIVE ;  /* 0x000000000000791b */ /* 0x003fe20003800000 */
.L_x_3090:
[----:B------:R-:W-:Y:S05]  /*240c0*/  BRA `(.L_x_3091) ;  /* 0xfffffe4400047947 */ /* 0x000fea000383ffff */
.L_x_2757:
[----:B------:R-:W-:Y:S01]  /*240d0*/  BSSY B1, `(.L_x_3092) ;  /* 0x0000008000017945 */ /* 0x000fe20003800000 */
[----:B------:R-:W-:Y:S02]  /*240e0*/  IMAD.MOV.U32 R13, RZ, RZ, R6 ;  /* 0x000000ffff0d7224 */ /* 0x000fe400078e0006 */
[----:B------:R-:W-:Y:S02]  /*240f0*/  IMAD.MOV.U32 R12, RZ, RZ, 0x1 ;  /* 0x00000001ff0c7424 */ /* 0x000fe400078e00ff */
[----:B------:R-:W-:Y:S02]  /*24100*/  IMAD.MOV.U32 R11, RZ, RZ, 0x1c1f ;  /* 0x00001c1fff0b7424 */ /* 0x000fe400078e00ff */
[----:B------:R-:W-:-:S07]  /*24110*/  IMAD.MOV.U32 R15, RZ, RZ, -0x1 ;  /* 0xffffffffff0f7424 */ /* 0x000fce00078e00ff */
[----:B0---4-:R-:W-:Y:S05]  /*24120*/  WARPSYNC.COLLECTIVE R15, `(.L_x_3093) ;  /* 0x000000000f087348 */ /* 0x011fea0003c00000 */
[----:B----4-:R1:W2:Y:S02]  /*24130*/  SHFL.IDX P6, R14, R13, R12, R11 ;  /* 0x0000000c0d0e7389 */ /* 0x0102a400000c000b */
[----:B012---:R-:W-:Y:S01]  /*24140*/  ENDCOLLECTIVE ;  /* 0x000000000000791b */ /* 0x007fe20003800000 */
.L_x_3093:
[----:B------:R-:W-:Y:S05]  /*24150*/  BSYNC B1 ;  /* 0x0000000000017941 */ /* 0x000fea0003800000 */
.L_x_3092:
[----:B------:R-:W-:Y:S02]  /*24160*/  IMAD.MOV.U32 R13, RZ, RZ, R4 ;  /* 0x000000ffff0d7224 */ /* 0x000fe400078e0004 */
[----:B------:R-:W-:Y:S02]  /*24170*/  IMAD.MOV.U32 R12, RZ, RZ, 0x1 ;  /* 0x00000001ff0c7424 */ /* 0x000fe400078e00ff */
[----:B------:R-:W-:Y:S02]  /*24180*/  IMAD.MOV.U32 R11, RZ, RZ, 0x1c1f ;  /* 0x00001c1fff0b7424 */ /* 0x000fe400078e00ff */
[----:B------:R-:W-:Y:S02]  /*24190*/  IMAD.MOV.U32 R15, RZ, RZ, -0x1 ;  /* 0xffffffffff0f7424 */ /* 0x000fe400078e00ff */
[----:B------:R-:W-:-:S07]  /*241a0*/  IMAD.MOV.U32 R3, RZ, RZ, R14 ;  /* 0x000000ffff037224 */ /* 0x000fce00078e000e */
[----:B------:R-:W-:Y:S05]  /*241b0*/  WARPSYNC.COLLECTIVE R15, `(.L_x_3094) ;  /* 0x000000000f087348 */ /* 0x000fea0003c00000 */
[----:B------:R0:W1:Y:S02]  /*241c0*/  SHFL.IDX P6, R14, R13, R12, R11 ;  /* 0x0000000c0d0e7389 */ /* 0x00006400000c000b */
[----:B01----:R-:W-:Y:S01]  /*241d0*/  ENDCOLLECTIVE ;  /* 0x000000000000791b */ /* 0x003fe20003800000 */
.L_x_3094:
[----:B------:R-:W-:Y:S02]  /*241e0*/  IMAD.MOV.U32 R13, RZ, RZ, R7 ;  /* 0x000000ffff0d7224 */ /* 0x000fe400078e0007 */
[----:B------:R-:W-:-:S07]  /*241f0*/  IMAD.MOV.U32 R4, RZ, RZ, R14 ;  /* 0x000000ffff047224 */ /* 0x000fce00078e000e */
[----:B------:R-:W-:Y:S05]  /*24200*/  WARPSYNC.COLLECTIVE R15, `(.L_x_3095) ;  /* 0x000000000f087348 */ /* 0x000fea0003c00000 */
[----:B------:R0:W1:Y:S02]  /*24210*/  SHFL.IDX P6, R14, R13, R12, R11 ;  /* 0x0000000c0d0e7389 */ /* 0x00006400000c000b */
[----:B01----:R-:W-:Y:S01]  /*24220*/  ENDCOLLECTIVE ;  /* 0x000000000000791b */ /* 0x003fe20003800000 */
.L_x_3095:
[----:B------:R-:W-:Y:S02]  /*24230*/  IMAD.MOV.U32 R13, RZ, RZ, R30 ;  /* 0x000000ffff0d7224 */ /* 0x000fe400078e001e */
[----:B------:R-:W-:-:S07]  /*24240*/  IMAD.MOV.U32 R7, RZ, RZ, R14 ;  /* 0x000000ffff077224 */ /* 0x000fce00078e000e */
[----:B------:R-:W-:Y:S05]  /*24250*/  WARPSYNC.COLLECTIVE R15, `(.L_x_3096) ;  /* 0x000000000f087348 */ /* 0x000fea0003c00000 */
[----:B------:R0:W1:Y:S02]  /*24260*/  SHFL.IDX P6, R14, R13, R12, R11 ;  /* 0x0000000c0d0e7389 */ /* 0x00006400000c000b */
[----:B01----:R-:W-:Y:S01]  /*24270*/  ENDCOLLECTIVE ;  /* 0x000000000000791b */ /* 0x003fe20003800000 */
.L_x_3096:
[----:B------:R-:W-:Y:S01]  /*24280*/  IMAD.MOV.U32 R0, RZ, RZ, R14 ;  /* 0x000000ffff007224 */ /* 0x000fe200078e000e */
[----:B------:R-:W-:Y:S06]  /*24290*/  BRA `(.L_x_3097) ;  /* 0xfffffe4400647947 */ /* 0x000fec000383ffff */
.L_x_2761:
[----:B0-----:R0:W1:Y:S02]  /*242a0*/  SYNCS.PHASECHK.TRANS64.TRYWAIT P0, [R2+URZ+0x28c00], R35 ;  /* 0x028c0023020075a7 */ /* 0x001064000800017f */
[----:B-1----:R-:W-:Y:S05]  /*242b0*/  @!P0 NANOSLEEP.SYNCS 0x989680 ;  /* 0x009896800000895d */ /* 0x002fea0003900000 */
[----:B------:R-:W1:Y:S02]  /*242c0*/  @!P0 SYNCS.PHASECHK.TRANS64 P0, [R2+URZ+0x28c00], R35 ;  /* 0x028c0023020085a7 */ /* 0x000e64000800007f */
[----:B-1----:R-:W-:Y:S05]  /*242d0*/  @!P0 BRA `(.L_x_2761) ;  /* 0xfffffffc00f08947 */ /* 0x002fea000383ffff */
[----:B------:R-:W-:Y:S05]  /*242e0*/  BRA `(.L_x_3098) ;  /* 0xfffffe4800487947 */ /* 0x000fea000383ffff */
.L_x_2769:
        /* <DEDUP_REMOVED lines=8> */
.L_x_3100:
[----:B------:R-:W-:Y:S05]  /*24370*/  BSYNC B1 ;  /* 0x0000000000017941 */ /* 0x000fea0003800000 */
.L_x_3099:
        /* <DEDUP_REMOVED lines=8> */
.L_x_3101:
[----:B------:R-:W-:Y:S02]  /*24400*/  IMAD.MOV.U32 R13, RZ, RZ, R7 ;  /* 0x000000ffff0d7224 */ /* 0x000fe400078e0007 */
[----:B------:R-:W-:-:S07]  /*24410*/  IMAD.MOV.U32 R0, RZ, RZ, R14 ;  /* 0x000000ffff007224 */ /* 0x000fce00078e000e */
[----:B------:R-:W-:Y:S05]  /*24420*/  WARPSYNC.COLLECTIVE R15, `(.L_x_3102) ;  /* 0x000000000f087348 */ /* 0x000fea0003c00000 */
[----:B------:R0:W1:Y:S02]  /*24430*/  SHFL.IDX P6, R14, R13, R12, R11 ;  /* 0x0000000c0d0e7389 */ /* 0x00006400000c000b */
[----:B01----:R-:W-:Y:S01]  /*24440*/  ENDCOLLECTIVE ;  /* 0x000000000000791b */ /* 0x003fe20003800000 */
.L_x_3102:
[----:B------:R-:W-:Y:S02]  /*24450*/  IMAD.MOV.U32 R10, RZ, RZ, R0 ;  /* 0x000000ffff0a7224 */ /* 0x000fe400078e0000 */
[----:B------:R-:W-:Y:S02]  /*24460*/  IMAD.MOV.U32 R13, RZ, RZ, R9 ;  /* 0x000000ffff0d7224 */ /* 0x000fe400078e0009 */
[----:B------:R-:W-:-:S07]  /*24470*/  IMAD.MOV.U32 R5, RZ, RZ, R14 ;  /* 0x000000ffff057224 */ /* 0x000fce00078e000e */
[----:B------:R-:W-:Y:S05]  /*24480*/  WARPSYNC.COLLECTIVE R15, `(.L_x_3103) ;  /* 0x000000000f087348 */ /* 0x000fea0003c00000 */
[----:B------:R0:W1:Y:S02]  /*24490*/  SHFL.IDX P6, R14, R13, R12, R11 ;  /* 0x0000000c0d0e7389 */ /* 0x00006400000c000b */
[----:B01----:R-:W-:Y:S01]  /*244a0*/  ENDCOLLECTIVE ;  /* 0x000000000000791b */ /* 0x003fe20003800000 */
.L_x_3103:
[----:B------:R-:W-:Y:S01]  /*244b0*/  IMAD.MOV.U32 R11, RZ, RZ, R3 ;  /* 0x000000ffff0b7224 */ /* 0x000fe200078e0003 */
[----:B------:R-:W-:Y:S06]  /*244c0*/  BRA `(.L_x_3104) ;  /* 0xfffffe54009c7947 */ /* 0x000fec000383ffff */
.L_x_2772:
[----:B------:R-:W-:Y:S01]  /*244d0*/  BSSY B1, `(.L_x_3105) ;  /* 0x0000008000017945 */ /* 0x000fe20003800000 */
[----:B------:R-:W-:Y:S02]  /*244e0*/  IMAD.MOV.U32 R13, RZ, RZ, R8 ;  /* 0x000000ffff0d7224 */ /* 0x000fe400078e0008 */
[----:B------:R-:W-:Y:S02]  /*244f0*/  IMAD.MOV.U32 R12, RZ, RZ, 0x1 ;  /* 0x00000001ff0c7424 */ /* 0x000fe400078e00ff */
[----:B0-----:R-:W-:Y:S02]  /*24500*/  IMAD.MOV.U32 R11, RZ, RZ, 0x1c1f ;  /* 0x00001c1fff0b7424 */ /* 0x001fe400078e00ff */
[----:B------:R-:W-:-:S07]  /*24510*/  IMAD.MOV.U32 R15, RZ, RZ, -0x1 ;  /* 0xffffffffff0f7424 */ /* 0x000fce00078e00ff */
[----:B----4-:R-:W-:Y:S05]  /*24520*/  WARPSYNC.COLLECTIVE R15, `(.L_x_3106) ;  /* 0x000000000f087348 */ /* 0x010fea0003c00000 */
[----:B----4-:R0:W1:Y:S02]  /*24530*/  SHFL.IDX P6, R14, R13, R12, R11 ;  /* 0x0000000c0d0e7389 */ /* 0x01006400000c000b */
[----:B01----:R-:W-:Y:S01]  /*24540*/  ENDCOLLECTIVE ;  /* 0x000000000000791b */ /* 0x003fe20003800000 */
.L_x_3106:
[----:B------:R-:W-:Y:S05]  /*24550*/  BSYNC B1 ;  /* 0x0000000000017941 */ /* 0x000fea0003800000 */
.L_x_3105:
        /* <DEDUP_REMOVED lines=8> */
.L_x_3107:
[----:B------:R-:W-:Y:S02]  /*245e0*/  IMAD.MOV.U32 R13, RZ, RZ, R7 ;  /* 0x000000ffff0d7224 */ /* 0x000fe400078e0007 */
[----:B------:R-:W-:-:S07]  /*245f0*/  IMAD.MOV.U32 R0, RZ, RZ, R14 ;  /* 0x000000ffff007224 */ /* 0x000fce00078e000e */
[----:B------:R-:W-:Y:S05]  /*24600*/  WARPSYNC.COLLECTIVE R15, `(.L_x_3108) ;  /* 0x000000000f087348 */ /* 0x000fea0003c00000 */
[----:B------:R0:W1:Y:S02]  /*24610*/  SHFL.IDX P6, R14, R13, R12, R11 ;  /* 0x0000000c0d0e7389 */ /* 0x00006400000c000b */
[----:B01----:R-:W-:Y:S01]  /*24620*/  ENDCOLLECTIVE ;  /* 0x000000000000791b */ /* 0x003fe20003800000 */
.L_x_3108:
[----:B------:R-:W-:Y:S02]  /*24630*/  IMAD.MOV.U32 R13, RZ, RZ, R9 ;  /* 0x000000ffff0d7224 */ /* 0x000fe400078e0009 */
[----:B------:R-:W-:-:S07]  /*24640*/  IMAD.MOV.U32 R7, RZ, RZ, R14 ;  /* 0x000000ffff077224 */ /* 0x000fce00078e000e */
[----:B------:R-:W-:Y:S05]  /*24650*/  WARPSYNC.COLLECTIVE R15, `(.L_x_3109) ;  /* 0x000000000f087348 */ /* 0x000fea0003c00000 */
[----:B------:R0:W1:Y:S02]  /*24660*/  SHFL.IDX P6, R14, R13, R12, R11 ;  /* 0x0000000c0d0e7389 */ /* 0x00006400000c000b */
[----:B01----:R-:W-:Y:S01]  /*24670*/  ENDCOLLECTIVE ;  /* 0x000000000000791b */ /* 0x003fe20003800000 */
.L_x_3109:
[----:B------:R-:W-:Y:S02]  /*24680*/  IMAD.MOV.U32 R12, RZ, RZ, R0 ;  /* 0x000000ffff0c7224 */ /* 0x000fe400078e0000 */
[----:B------:R-:W-:Y:S01]  /*24690*/  IMAD.MOV.U32 R13, RZ, RZ, R3 ;  /* 0x000000ffff0d7224 */ /* 0x000fe200078e0003 */
[----:B------:R-:W-:Y:S06]  /*246a0*/  BRA `(.L_x_3110) ;  /* 0xfffffe5400c87947 */ /* 0x000fec000383ffff */
.L_x_2776:
[----:B0-----:R0:W1:Y:S02]  /*246b0*/  SYNCS.PHASECHK.TRANS64.TRYWAIT P1, [R2+URZ+0x28c00], R21 ;  /* 0x028c0015020075a7 */ /* 0x001064000802017f */
[----:B-1----:R-:W-:Y:S05]  /*246c0*/  @!P1 NANOSLEEP.SYNCS 0x989680 ;  /* 0x009896800000995d */ /* 0x002fea0003900000 */
[----:B------:R-:W1:Y:S02]  /*246d0*/  @!P1 SYNCS.PHASECHK.TRANS64 P1, [R2+URZ+0x28c00], R21 ;  /* 0x028c0015020095a7 */ /* 0x000e64000802007f */
[----:B-1----:R-:W-:Y:S05]  /*246e0*/  @!P1 BRA `(.L_x_2776) ;  /* 0xfffffffc00f09947 */ /* 0x002fea000383ffff */
[----:B------:R-:W-:Y:S05]  /*246f0*/  BRA `(.L_x_3111) ;  /* 0xfffffe5800647947 */ /* 0x000fea000383ffff */
.L_x_2782:
[----:B-1----:R1:W2:Y:S02]  /*24700*/  SYNCS.PHASECHK.TRANS64.TRYWAIT P2, [R12+URZ+0x28c30], R21 ;  /* 0x028c30150c0075a7 */ /* 0x0022a4000804017f */
[----:B--2---:R-:W-:Y:S05]  /*24710*/  @!P2 NANOSLEEP.SYNCS 0x989680 ;  /* 0x009896800000a95d */ /* 0x004fea0003900000 */
[----:B------:R-:W2:Y:S02]  /*24720*/  @!P2 SYNCS.PHASECHK.TRANS64 P2, [R12+URZ+0x28c30], R21 ;  /* 0x028c30150c00a5a7 */ /* 0x000ea4000804007f */
[----:B--2---:R-:W-:Y:S05]  /*24730*/  @!P2 BRA `(.L_x_2782) ;  /* 0xfffffffc00f0a947 */ /* 0x004fea000383ffff */
[----:B------:R-:W-:Y:S05]  /*24740*/  BRA `(.L_x_2781) ;  /* 0xfffffe6800147947 */ /* 0x000fea000383ffff */
.L_x_2795:
[----:B--2---:R2:W0:Y:S02]  /*24750*/  SYNCS.PHASECHK.TRANS64.TRYWAIT P3, [R12+URZ+0x28c50], R21 ;  /* 0x028c50150c0075a7 */ /* 0x004424000806017f */
[----:B0-----:R-:W-:Y:S05]  /*24760*/  @!P3 NANOSLEEP.SYNCS 0x989680 ;  /* 0x009896800000b95d */ /* 0x001fea0003900000 */
[----:B------:R-:W0:Y:S02]  /*24770*/  @!P3 SYNCS.PHASECHK.TRANS64 P3, [R12+URZ+0x28c50], R21 ;  /* 0x028c50150c00b5a7 */ /* 0x000e24000806007f */
[----:B0-----:R-:W-:Y:S05]  /*24780*/  @!P3 BRA `(.L_x_2795) ;  /* 0xfffffffc00f0b947 */ /* 0x001fea000383ffff */
[----:B------:R-:W-:Y:S05]  /*24790*/  BRA `(.L_x_2794) ;  /* 0xfffffe8800007947 */ /* 0x000fea000383ffff */
.L_x_2807:
[----:B-1----:R1:W2:Y:S02]  /*247a0*/  SYNCS.PHASECHK.TRANS64.TRYWAIT P3, [R215+URZ+0x28c30], R216 ;  /* 0x028c30d8d70075a7 */ /* 0x0022a4000806017f */
[----:B--2---:R-:W-:Y:S05]  /*247b0*/  @!P3 NANOSLEEP.SYNCS 0x989680 ;  /* 0x009896800000b95d */ /* 0x004fea0003900000 */
[----:B------:R-:W2:Y:S02]  /*247c0*/  @!P3 SYNCS.PHASECHK.TRANS64 P3, [R215+URZ+0x28c30], R216 ;  /* 0x028c30d8d700b5a7 */ /* 0x000ea4000806007f */
[----:B--2---:R-:W-:Y:S05]  /*247d0*/  @!P3 BRA `(.L_x_2807) ;  /* 0xfffffffc00f0b947 */ /* 0x004fea000383ffff */
[----:B------:R-:W-:Y:S05]  /*247e0*/  BRA `(.L_x_2806) ;  /* 0xfffffe8c00747947 */ /* 0x000fea000383ffff */
.L_x_2820:
[----:B---3--:R3:W4:Y:S02]  /*247f0*/  SYNCS.PHASECHK.TRANS64.TRYWAIT P3, [R215+URZ+0x28c50], R216 ;  /* 0x028c50d8d70075a7 */ /* 0x008724000806017f */
[----:B----4-:R-:W-:Y:S05]  /*24800*/  @!P3 NANOSLEEP.SYNCS 0x989680 ;  /* 0x009896800000b95d */ /* 0x010fea0003900000 */
[----:B------:R-:W4:Y:S02]  /*24810*/  @!P3 SYNCS.PHASECHK.TRANS64 P3, [R215+URZ+0x28c50], R216 ;  /* 0x028c50d8d700b5a7 */ /* 0x000f24000806007f */
[----:B----4-:R-:W-:Y:S05]  /*24820*/  @!P3 BRA `(.L_x_2820) ;  /* 0xfffffffc00f0b947 */ /* 0x010fea000383ffff */
[----:B------:R-:W-:Y:S05]  /*24830*/  BRA `(.L_x_2819) ;  /* 0xfffffeb0006c7947 */ /* 0x000fea000383ffff */
.L_x_2833:
[----:B-1----:R1:W2:Y:S02]  /*24840*/  SYNCS.PHASECHK.TRANS64.TRYWAIT P3, [R12+URZ+0x28c30], R207 ;  /* 0x028c30cf0c0075a7 */ /* 0x0022a4000806017f */
[----:B--2---:R-:W-:Y:S05]  /*24850*/  @!P3 NANOSLEEP.SYNCS 0x989680 ;  /* 0x009896800000b95d */ /* 0x004fea0003900000 */
[----:B------:R-:W2:Y:S02]  /*24860*/  @!P3 SYNCS.PHASECHK.TRANS64 P3, [R12+URZ+0x28c30], R207 ;  /* 0x028c30cf0c00b5a7 */ /* 0x000ea4000806007f */
[----:B--2---:R-:W-:Y:S05]  /*24870*/  @!P3 BRA `(.L_x_2833) ;  /* 0xfffffffc00f0b947 */ /* 0x004fea000383ffff */
[----:B------:R-:W-:Y:S05]  /*24880*/  BRA `(.L_x_2832) ;  /* 0xfffffeb800347947 */ /* 0x000fea000383ffff */
.L_x_2838:
[----:B---3--:R3:W4:Y:S02]  /*24890*/  SYNCS.PHASECHK.TRANS64.TRYWAIT P3, [R12+URZ+0x28c50], R207 ;  /* 0x028c50cf0c0075a7 */ /* 0x008724000806017f */
[----:B----4-:R-:W-:Y:S05]  /*248a0*/  @!P3 NANOSLEEP.SYNCS 0x989680 ;  /* 0x009896800000b95d */ /* 0x010fea0003900000 */
[----:B------:R-:W4:Y:S02]  /*248b0*/  @!P3 SYNCS.PHASECHK.TRANS64 P3, [R12+URZ+0x28c50], R207 ;  /* 0x028c50cf0c00b5a7 */ /* 0x000f24000806007f */
[----:B----4-:R-:W-:Y:S05]  /*248c0*/  @!P3 BRA `(.L_x_2838) ;  /* 0xfffffffc00f0b947 */ /* 0x010fea000383ffff */
[----:B------:R-:W-:Y:S05]  /*248d0*/  BRA `(.L_x_2837) ;  /* 0xfffffed000907947 */ /* 0x000fea000383ffff */
.L_x_2846:
[----:B-1----:R1:W2:Y:S02]  /*248e0*/  SYNCS.PHASECHK.TRANS64.TRYWAIT P2, [R206+URZ+0x28c30], R207 ;  /* 0x028c30cfce0075a7 */ /* 0x0022a4000804017f */
[----:B--2---:R-:W-:Y:S05]  /*248f0*/  @!P2 NANOSLEEP.SYNCS 0x989680 ;  /* 0x009896800000a95d */ /* 0x004fea0003900000 */
[----:B------:R-:W2:Y:S02]  /*24900*/  @!P2 SYNCS.PHASECHK.TRANS64 P2, [R206+URZ+0x28c30], R207 ;  /* 0x028c30cfce00a5a7 */ /* 0x000ea4000804007f */
[----:B--2---:R-:W-:Y:S05]  /*24910*/  @!P2 BRA `(.L_x_2846) ;  /* 0xfffffffc00f0a947 */ /* 0x004fea000383ffff */
[----:B------:R-:W-:Y:S05]  /*24920*/  BRA `(.L_x_2845) ;  /* 0xfffffed400a07947 */ /* 0x000fea000383ffff */
.L_x_2859:
[----:B---3--:R3:W4:Y:S02]  /*24930*/  SYNCS.PHASECHK.TRANS64.TRYWAIT P2, [R206+URZ+0x28c50], R207 ;  /* 0x028c50cfce0075a7 */ /* 0x008724000804017f */
[----:B----4-:R-:W-:Y:S05]  /*24940*/  @!P2 NANOSLEEP.SYNCS 0x989680 ;  /* 0x009896800000a95d */ /* 0x010fea0003900000 */
[----:B------:R-:W4:Y:S02]  /*24950*/  @!P2 SYNCS.PHASECHK.TRANS64 P2, [R206+URZ+0x28c50], R207 ;  /* 0x028c50cfce00a5a7 */ /* 0x000f24000804007f */
[----:B----4-:R-:W-:Y:S05]  /*24960*/  @!P2 BRA `(.L_x_2859) ;  /* 0xfffffffc00f0a947 */ /* 0x010fea000383ffff */
[----:B------:R-:W-:Y:S05]  /*24970*/  BRA `(.L_x_2858) ;  /* 0xfffffef800a47947 */ /* 0x000fea000383ffff */
.L_x_2902:
[----:B------:R-:W1:Y:S01]  /*24980*/  S2R R6, SR_TID.X ;  /* 0x0000000000067919 */ /* 0x000e620000002100 */
[----:B------:R-:W-:Y:S01]  /*24990*/  BSSY B1, `(.L_x_3112) ;  /* 0x000000a000017945 */ /* 0x000fe20003800000 */
[----:B------:R-:W-:Y:S02]  /*249a0*/  IMAD.MOV.U32 R12, RZ, RZ, RZ ;  /* 0x000000ffff0c7224 */ /* 0x000fe400078e00ff */
[----:B------:R-:W-:Y:S02]  /*249b0*/  IMAD.MOV.U32 R11, RZ, RZ, 0x1f ;  /* 0x0000001fff0b7424 */ /* 0x000fe400078e00ff */
[----:B0-----:R-:W-:Y:S01]  /*249c0*/  IMAD.MOV.U32 R15, RZ, RZ, -0x1 ;  /* 0xffffffffff0f7424 */ /* 0x001fe200078e00ff */
[----:B-1----:R-:W-:-:S04]  /*249d0*/  SHF.R.U32.HI R6, RZ, 0x5, R6 ;  /* 0x00000005ff067819 */ /* 0x002fc80000011606 */
[----:B------:R-:W-:-:S05]  /*249e0*/  LOP3.LUT R6, R6, 0x3, RZ, 0xc0, !PT ;  /* 0x0000000306067812 */ /* 0x000fca00078ec0ff */
[----:B------:R-:W-:-:S07]  /*249f0*/  IMAD.MOV.U32 R13, RZ, RZ, R6 ;  /* 0x000000ffff0d7224 */ /* 0x000fce00078e0006 */
[----:B------:R-:W-:Y:S05]  /*24a00*/  WARPSYNC.COLLECTIVE R15, `(.L_x_3113) ;  /* 0x000000000f087348 */ /* 0x000fea0003c00000 */
[----:B------:R0:W1:Y:S02]  /*24a10*/  SHFL.IDX P6, R14, R13, R12, R11 ;  /* 0x0000000c0d0e7389 */ /* 0x00006400000c000b */
[----:B01----:R-:W-:Y:S01]  /*24a20*/  ENDCOLLECTIVE ;  /* 0x000000000000791b */ /* 0x003fe20003800000 */
.L_x_3113:
[----:B------:R-:W-:Y:S05]  /*24a30*/  BSYNC B1 ;  /* 0x0000000000017941 */ /* 0x000fea0003800000 */
.L_x_3112:
[----:B------:R-:W-:Y:S05]  /*24a40*/  BRA `(.L_x_3114) ;  /* 0xffffff7000547947 */ /* 0x000fea000383ffff */
.L_x_2904:
[----:B------:R-:W-:Y:S01]  /*24a50*/  BSSY B1, `(.L_x_3115) ;  /* 0x0000006000017945 */ /* 0x000fe20003800000 */
[----:B0-----:R-:W-:-:S07]  /*24a60*/  IMAD.MOV.U32 R15, RZ, RZ, -0x1 ;  /* 0xffffffffff0f7424 */ /* 0x001fce00078e00ff */
[----:B-1----:R-:W-:Y:S05]  /*24a70*/  WARPSYNC.COLLECTIVE R15, `(.L_x_3116) ;  /* 0x000000000f0c7348 */ /* 0x002fea0003c00000 */
[----:B------:R-:W-:Y:S02]  /*24a80*/  ELECT P6, UR62, PT ;  /* 0x00000000003e782f */ /* 0x000fe400038c0000 */
[----:B------:R-:W-:Y:S01]  /*24a90*/  MOV R14, UR62 ;  /* 0x0000003e000e7c02 */ /* 0x000fe20008000f00 */
[----:B-1----:R-:W-:Y:S10]  /*24aa0*/  ENDCOLLECTIVE ;  /* 0x000000000000791b */ /* 0x002ff40003800000 */
.L_x_3116:
[----:B------:R-:W-:Y:S05]  /*24ab0*/  BSYNC B1 ;  /* 0x0000000000017941 */ /* 0x000fea0003800000 */
.L_x_3115:
[----:B------:R-:W-:Y:S05]  /*24ac0*/  BRA `(.L_x_2903) ;  /* 0xffffff70004c7947 */ /* 0x000fea000383ffff */
.L_x_2906:
[----:B-1----:R1:W2:Y:S02]  /*24ad0*/  SYNCS.PHASECHK.TRANS64.TRYWAIT P0, [R18+URZ+0x28c20], R6 ;  /* 0x028c2006120075a7 */ /* 0x0022a4000800017f */
[----:B--2---:R-:W-:Y:S05]  /*24ae0*/  @!P0 NANOSLEEP.SYNCS 0x989680 ;  /* 0x009896800000895d */ /* 0x004fea0003900000 */
[----:B------:R-:W2:Y:S02]  /*24af0*/  @!P0 SYNCS.PHASECHK.TRANS64 P0, [R18+URZ+0x28c20], R6 ;  /* 0x028c2006120085a7 */ /* 0x000ea4000800007f */
[----:B--2---:R-:W-:Y:S05]  /*24b00*/  @!P0 BRA `(.L_x_2906) ;  /* 0xfffffffc00f08947 */ /* 0x004fea000383ffff */
[----:B------:R-:W-:Y:S05]  /*24b10*/  BRA `(.L_x_3117) ;  /* 0xffffff70005c7947 */ /* 0x000fea000383ffff */
.L_x_2910:
[----:B--2---:R2:W3:Y:S02]  /*24b20*/  SYNCS.PHASECHK.TRANS64.TRYWAIT P0, [R7+URZ+0x28ca0], R10 ;  /* 0x028ca00a070075a7 */ /* 0x0044e4000800017f */
[----:B---3--:R-:W-:Y:S05]  /*24b30*/  @!P0 NANOSLEEP.SYNCS 0x989680 ;  /* 0x009896800000895d */ /* 0x008fea0003900000 */
[----:B------:R-:W3:Y:S02]  /*24b40*/  @!P0 SYNCS.PHASECHK.TRANS64 P0, [R7+URZ+0x28ca0], R10 ;  /* 0x028ca00a070085a7 */ /* 0x000ee4000800007f */
[----:B---3--:R-:W-:Y:S05]  /*24b50*/  @!P0 BRA `(.L_x_2910) ;  /* 0xfffffffc00f08947 */ /* 0x008fea000383ffff */
[----:B------:R-:W-:Y:S05]  /*24b60*/  BRA `(.L_x_3118) ;  /* 0xffffff70007c7947 */ /* 0x000fea000383ffff */
.L_x_2915:
[----:B-1----:R1:W3:Y:S02]  /*24b70*/  SYNCS.PHASECHK.TRANS64.TRYWAIT P0, [R7+URZ+0x28cc0], R10 ;  /* 0x028cc00a070075a7 */ /* 0x0022e4000800017f */
[----:B---3--:R-:W-:Y:S05]  /*24b80*/  @!P0 NANOSLEEP.SYNCS 0x989680 ;  /* 0x009896800000895d */ /* 0x008fea0003900000 */
[----:B------:R-:W3:Y:S02]  /*24b90*/  @!P0 SYNCS.PHASECHK.TRANS64 P0, [R7+URZ+0x28cc0], R10 ;  /* 0x028cc00a070085a7 */ /* 0x000ee4000800007f */
[----:B---3--:R-:W-:Y:S05]  /*24ba0*/  @!P0 BRA `(.L_x_2915) ;  /* 0xfffffffc00f08947 */ /* 0x008fea000383ffff */
[----:B------:R-:W-:Y:S05]  /*24bb0*/  BRA `(.L_x_3119) ;  /* 0xffffff7000fc7947 */ /* 0x000fea000383ffff */
.L_x_2929:
[----:B-1----:R1:W2:Y:S02]  /*24bc0*/  SYNCS.PHASECHK.TRANS64.TRYWAIT P1, [R6+URZ+0x28ca0], R7 ;  /* 0x028ca007060075a7 */ /* 0x0022a4000802017f */
[----:B--2---:R-:W-:Y:S05]  /*24bd0*/  @!P1 NANOSLEEP.SYNCS 0x989680 ;  /* 0x009896800000995d */ /* 0x004fea0003900000 */
[----:B------:R-:W2:Y:S02]  /*24be0*/  @!P1 SYNCS.PHASECHK.TRANS64 P1, [R6+URZ+0x28ca0], R7 ;  /* 0x028ca007060095a7 */ /* 0x000ea4000802007f */
[----:B--2---:R-:W-:Y:S05]  /*24bf0*/  @!P1 BRA `(.L_x_2929) ;  /* 0xfffffffc00f09947 */ /* 0x004fea000383ffff */
[----:B------:R-:W-:Y:S05]  /*24c00*/  BRA `(.L_x_3120) ;  /* 0xffffff7c007c7947 */ /* 0x000fea000383ffff */
.L_x_2934:
[----:B--2---:R2:W3:Y:S02]  /*24c10*/  SYNCS.PHASECHK.TRANS64.TRYWAIT P1, [R6+URZ+0x28cc0], R7 ;  /* 0x028cc007060075a7 */ /* 0x0044e4000802017f */
[----:B---3--:R-:W-:Y:S05]  /*24c20*/  @!P1 NANOSLEEP.SYNCS 0x989680 ;  /* 0x009896800000995d */ /* 0x008fea0003900000 */
[----:B------:R-:W3:Y:S02]  /*24c30*/  @!P1 SYNCS.PHASECHK.TRANS64 P1, [R6+URZ+0x28cc0], R7 ;  /* 0x028cc007060095a7 */ /* 0x000ee4000802007f */
[----:B---3--:R-:W-:Y:S05]  /*24c40*/  @!P1 BRA `(.L_x_2934) ;  /* 0xfffffffc00f09947 */ /* 0x008fea000383ffff */
[----:B------:R-:W-:Y:S05]  /*24c50*/  BRA `(.L_x_3121) ;  /* 0xffffff7c00f87947 */ /* 0x000fea000383ffff */
.L_x_2964:
[----:B-1----:R-:W1:Y:S01]  /*24c60*/  S2R R4, SR_TID.X ;  /* 0x0000000000047919 */ /* 0x002e620000002100 */
[----:B------:R-:W-:Y:S01]  /*24c70*/  BSSY B0, `(.L_x_3122) ;  /* 0x000000a000007945 */ /* 0x000fe20003800000 */
[----:B------:R-:W-:Y:S02]  /*24c80*/  IMAD.MOV.U32 R12, RZ, RZ, RZ ;  /* 0x000000ffff0c7224 */ /* 0x000fe400078e00ff */
[----:B------:R-:W-:Y:S02]  /*24c90*/  IMAD.MOV.U32 R11, RZ, RZ, 0x1f ;  /* 0x0000001fff0b7424 */ /* 0x000fe400078e00ff */
[----:B0-----:R-:W-:Y:S01]  /*24ca0*/  IMAD.MOV.U32 R15, RZ, RZ, -0x1 ;  /* 0xffffffffff0f7424 */ /* 0x001fe200078e00ff */
[----:B-1----:R-:W-:-:S04]  /*24cb0*/  SHF.R.U32.HI R4, RZ, 0x5, R4 ;  /* 0x00000005ff047819 */ /* 0x002fc80000011604 */
[----:B------:R-:W-:-:S05]  /*24cc0*/  LOP3.LUT R4, R4, 0x3, RZ, 0xc0, !PT ;  /* 0x0000000304047812 */ /* 0x000fca00078ec0ff */
[----:B------:R-:W-:-:S07]  /*24cd0*/  IMAD.MOV.U32 R13, RZ, RZ, R4 ;  /* 0x000000ffff0d7224 */ /* 0x000fce00078e0004 */
[----:B--2---:R-:W-:Y:S05]  /*24ce0*/  WARPSYNC.COLLECTIVE R15, `(.L_x_3123) ;  /* 0x000000000f087348 */ /* 0x004fea0003c00000 */
[----:B------:R0:W1:Y:S02]  /*24cf0*/  SHFL.IDX P6, R14, R13, R12, R11 ;  /* 0x0000000c0d0e7389 */ /* 0x00006400000c000b */
[----:B012---:R-:W-:Y:S01]  /*24d00*/  ENDCOLLECTIVE ;  /* 0x000000000000791b */ /* 0x007fe20003800000 */
.L_x_3123:
[----:B------:R-:W-:Y:S05]  /*24d10*/  BSYNC B0 ;  /* 0x0000000000007941 */ /* 0x000fea0003800000 */
.L_x_3122:
[----:B------:R-:W-:Y:S05]  /*24d20*/  BRA `(.L_x_3124) ;  /* 0xffffff9400787947 */ /* 0x000fea000383ffff */
.L_x_2966:
[----:B------:R-:W-:Y:S01]  /*24d30*/  BSSY B0, `(.L_x_3125) ;  /* 0x0000006000007945 */ /* 0x000fe20003800000 */
[----:B0-----:R-:W-:-:S07]  /*24d40*/  IMAD.MOV.U32 R15, RZ, RZ, -0x1 ;  /* 0xffffffffff0f7424 */ /* 0x001fce00078e00ff */
[----:B-12---:R-:W-:Y:S05]  /*24d50*/  WARPSYNC.COLLECTIVE R15, `(.L_x_3126) ;  /* 0x000000000f0c7348 */ /* 0x006fea0003c00000 */
[----:B------:R-:W-:Y:S02]  /*24d60*/  ELECT P6, UR62, PT ;  /* 0x00000000003e782f */ /* 0x000fe400038c0000 */
[----:B------:R-:W-:Y:S01]  /*24d70*/  MOV R14, UR62 ;  /* 0x0000003e000e7c02 */ /* 0x000fe20008000f00 */
[----:B-12---:R-:W-:Y:S10]  /*24d80*/  ENDCOLLECTIVE ;  /* 0x000000000000791b */ /* 0x006ff40003800000 */
.L_x_3126:
[----:B------:R-:W-:Y:S05]  /*24d90*/  BSYNC B0 ;  /* 0x0000000000007941 */ /* 0x000fea0003800000 */
.L_x_3125:
[----:B------:R-:W-:Y:S05]  /*24da0*/  BRA `(.L_x_3127) ;  /* 0xffffff9400847947 */ /* 0x000fea000383ffff */
.L_x_2968:
[----:B-1----:R1:W3:Y:S02]  /*24db0*/  SYNCS.PHASECHK.TRANS64.TRYWAIT P0, [R0+URZ+0x28c40], R2 ;  /* 0x028c4002000075a7 */ /* 0x0022e4000800017f */
[----:B---3--:R-:W-:Y:S05]  /*24dc0*/  @!P0 NANOSLEEP.SYNCS 0x989680 ;  /* 0x009896800000895d */ /* 0x008fea0003900000 */
[----:B------:R-:W3:Y:S02]  /*24dd0*/  @!P0 SYNCS.PHASECHK.TRANS64 P0, [R0+URZ+0x28c40], R2 ;  /* 0x028c4002000085a7 */ /* 0x000ee4000800007f */
[----:B---3--:R-:W-:Y:S05]  /*24de0*/  @!P0 BRA `(.L_x_2968) ;  /* 0xfffffffc00f08947 */ /* 0x008fea000383ffff */
[----:B------:R-:W-:Y:S05]  /*24df0*/  BRA `(.L_x_3128) ;  /* 0xffffff9400e47947 */ /* 0x000fea000383ffff */
.L_x_2972:
        /* <DEDUP_REMOVED lines=13> */
.L_x_3129:
[----:B------:R-:W-:Y:S02]  /*24ed0*/  IMAD.MOV.U32 R13, RZ, RZ, R4 ;  /* 0x000000ffff0d7224 */ /* 0x000fe400078e0004 */
[----:B------:R-:W-:-:S07]  /*24ee0*/  IMAD.MOV.U32 R6, RZ, RZ, R14 ;  /* 0x000000ffff067224 */ /* 0x000fce00078e000e */
[----:B------:R-:W-:Y:S05]  /*24ef0*/  WARPSYNC.COLLECTIVE R15, `(.L_x_3130) ;  /* 0x000000000f087348 */ /* 0x000fea0003c00000 */
[----:B------:R0:W1:Y:S02]  /*24f00*/  SHFL.IDX P6, R14, R13, R12, R11 ;  /* 0x0000000c0d0e7389 */ /* 0x00006400000c000b */
[----:B01----:R-:W-:Y:S01]  /*24f10*/  ENDCOLLECTIVE ;  /* 0x000000000000791b */ /* 0x003fe20003800000 */
.L_x_3130:
[----:B------:R-:W-:Y:S02]  /*24f20*/  IMAD.MOV.U32 R13, RZ, RZ, R3 ;  /* 0x000000ffff0d7224 */ /* 0x000fe400078e0003 */
[----:B------:R-:W-:Y:S02]  /*24f30*/  IMAD.MOV.U32 R12, RZ, RZ, 0x1 ;  /* 0x00000001ff0c7424 */ /* 0x000fe400078e00ff */
[----:B------:R-:W-:-:S07]  /*24f40*/  IMAD.MOV.U32 R7, RZ, RZ, R14 ;  /* 0x000000ffff077224 */ /* 0x000fce00078e000e */
[----:B------:R-:W-:Y:S05]  /*24f50*/  WARPSYNC.COLLECTIVE R15, `(.L_x_3131) ;  /* 0x000000000f087348 */ /* 0x000fea0003c00000 */
[----:B------:R0:W1:Y:S02]  /*24f60*/  SHFL.IDX P6, R14, R13, R12, R11 ;  /* 0x0000000c0d0e7389 */ /* 0x00006400000c000b */
[----:B01----:R-:W-:Y:S01]  /*24f70*/  ENDCOLLECTIVE ;  /* 0x000000000000791b */ /* 0x003fe20003800000 */
.L_x_3131:
        /* <DEDUP_REMOVED lines=15> */
.L_x_3132:
[----:B------:R-:W-:Y:S02]  /*25070*/  IMAD.MOV.U32 R13, RZ, RZ, R3 ;  /* 0x000000ffff0d7224 */ /* 0x000fe400078e0003 */
[----:B------:R-:W-:Y:S02]  /*25080*/  IMAD.MOV.U32 R12, RZ, RZ, 0x2 ;  /* 0x00000002ff0c7424 */ /* 0x000fe400078e00ff */
[----:B------:R-:W-:-:S07]  /*25090*/  IMAD.MOV.U32 R5, RZ, RZ, R14 ;  /* 0x000000ffff057224 */ /* 0x000fce00078e000e */
[----:B------:R-:W-:Y:S05]  /*250a0*/  WARPSYNC.COLLECTIVE R15, `(.L_x_3133) ;  /* 0x000000000f087348 */ /* 0x000fea0003c00000 */
[----:B------:R0:W1:Y:S02]  /*250b0*/  SHFL.IDX P6, R14, R13, R12, R11 ;  /* 0x0000000c0d0e7389 */ /* 0x00006400000c000b */
[----:B01----:R-:W-:Y:S01]  /*250c0*/  ENDCOLLECTIVE ;  /* 0x000000000000791b */ /* 0x003fe20003800000 */
.L_x_3133:
        /* <DEDUP_REMOVED lines=15> */
.L_x_3134:
[----:B------:R-:W-:Y:S02]  /*251c0*/  IMAD.MOV.U32 R13, RZ, RZ, R3 ;  /* 0x000000ffff0d7224 */ /* 0x000fe400078e0003 */
[----:B------:R-:W-:Y:S02]  /*251d0*/  IMAD.MOV.U32 R12, RZ, RZ, 0x3 ;  /* 0x00000003ff0c7424 */ /* 0x000fe400078e00ff */
[----:B------:R-:W-:-:S07]  /*251e0*/  IMAD.MOV.U32 R5, RZ, RZ, R14 ;  /* 0x000000ffff057224 */ /* 0x000fce00078e000e */
[----:B------:R-:W-:Y:S05]  /*251f0*/  WARPSYNC.COLLECTIVE R15, `(.L_x_3135) ;  /* 0x000000000f087348 */ /* 0x000fea0003c00000 */
[----:B------:R0:W1:Y:S02]  /*25200*/  SHFL.IDX P6, R14, R13, R12, R11 ;  /* 0x0000000c0d0e7389 */ /* 0x00006400000c000b */
[----:B01----:R-:W-:Y:S01]  /*25210*/  ENDCOLLECTIVE ;  /* 0x000000000000791b */ /* 0x003fe20003800000 */
.L_x_3135:
        /* <DEDUP_REMOVED lines=13> */
.L_x_3136:
[----:B------:R-:W-:Y:S01]  /*252f0*/  IMAD.MOV.U32 R3, RZ, RZ, R14 ;  /* 0x000000ffff037224 */ /* 0x000fe200078e000e */
[----:B------:R-:W-:Y:S06]  /*25300*/  BRA `(.L_x_3137) ;  /* 0xffffff9c00287947 */ /* 0x000fec000383ffff */
.L_x_2975:
[----:B0-----:R0:W1:Y:S02]  /*25310*/  SYNCS.PHASECHK.TRANS64.TRYWAIT P0, [R18+URZ+0x28c20], R0 ;  /* 0x028c2000120075a7 */ /* 0x001064000800017f */
[----:B-1----:R-:W-:Y:S05]  /*25320*/  @!P0 NANOSLEEP.SYNCS 0x989680 ;  /* 0x009896800000895d */ /* 0x002fea0003900000 */
[----:B------:R-:W1:Y:S02]  /*25330*/  @!P0 SYNCS.PHASECHK.TRANS64 P0, [R18+URZ+0x28c20], R0 ;  /* 0x028c2000120085a7 */ /* 0x000e64000800007f */
[----:B-1----:R-:W-:Y:S05]  /*25340*/  @!P0 BRA `(.L_x_2975) ;  /* 0xfffffffc00f08947 */ /* 0x002fea000383ffff */
[----:B------:R-:W-:Y:S05]  /*25350*/  BRA `(.L_x_3138) ;  /* 0xffffff9c00847947 */ /* 0x000fea000383ffff */
.L_x_2979:
[----:B0-----:R0:W1:Y:S02]  /*25360*/  SYNCS.PHASECHK.TRANS64.TRYWAIT P0, [R0+URZ+0x28c60], R2 ;  /* 0x028c6002000075a7 */ /* 0x001064000800017f */
[----:B-1----:R-:W-:Y:S05]  /*25370*/  @!P0 NANOSLEEP.SYNCS 0x989680 ;  /* 0x009896800000895d */ /* 0x002fea0003900000 */
[----:B------:R-:W1:Y:S02]  /*25380*/  @!P0 SYNCS.PHASECHK.TRANS64 P0, [R0+URZ+0x28c60], R2 ;  /* 0x028c6002000085a7 */ /* 0x000e64000800007f */
[----:B-1----:R-:W-:Y:S05]  /*25390*/  @!P0 BRA `(.L_x_2979) ;  /* 0xfffffffc00f08947 */ /* 0x002fea000383ffff */
[----:B------:R-:W-:Y:S05]  /*253a0*/  BRA `(.L_x_3139) ;  /* 0xffffff9c00a87947 */ /* 0x000fea000383ffff */
.L_x_2998:
[----:B-1----:R1:W2:Y:S02]  /*253b0*/  SYNCS.PHASECHK.TRANS64.TRYWAIT P0, [R2+URZ+0x28c40], R6 ;  /* 0x028c4006020075a7 */ /* 0x0022a4000800017f */
[----:B--2---:R-:W-:Y:S05]  /*253c0*/  @!P0 NANOSLEEP.SYNCS 0x989680 ;  /* 0x009896800000895d */ /* 0x004fea0003900000 */
[----:B------:R-:W2:Y:S02]  /*253d0*/  @!P0 SYNCS.PHASECHK.TRANS64 P0, [R2+URZ+0x28c40], R6 ;  /* 0x028c4006020085a7 */ /* 0x000ea4000800007f */
[----:B--2---:R-:W-:Y:S05]  /*253e0*/  @!P0 BRA `(.L_x_2998) ;  /* 0xfffffffc00f08947 */ /* 0x004fea000383ffff */
[----:B------:R-:W-:Y:S05]  /*253f0*/  BRA `(.L_x_3140) ;  /* 0xffffffa800d07947 */ /* 0x000fea000383ffff */
.L_x_3003:
[----:B0-----:R0:W2:Y:S02]  /*25400*/  SYNCS.PHASECHK.TRANS64.TRYWAIT P0, [R2+URZ+0x28c60], R6 ;  /* 0x028c6006020075a7 */ /* 0x0010a4000800017f */
[----:B--2---:R-:W-:Y:S05]  /*25410*/  @!P0 NANOSLEEP.SYNCS 0x989680 ;  /* 0x009896800000895d */ /* 0x004fea0003900000 */
[----:B------:R-:W2:Y:S02]  /*25420*/  @!P0 SYNCS.PHASECHK.TRANS64 P0, [R2+URZ+0x28c60], R6 ;  /* 0x028c6006020085a7 */ /* 0x000ea4000800007f */
[----:B--2---:R-:W-:Y:S05]  /*25430*/  @!P0 BRA `(.L_x_3003) ;  /* 0xfffffffc00f08947 */ /* 0x004fea000383ffff */
[----:B------:R-:W-:Y:S05]  /*25440*/  BRA `(.L_x_3141) ;  /* 0xffffffac004c7947 */ /* 0x000fea000383ffff */
.L_x_3018:
[----:B-1----:R1:W2:Y:S02]  /*25450*/  SYNCS.PHASECHK.TRANS64.TRYWAIT P0, [R2+URZ+0x28c40], R3 ;  /* 0x028c4003020075a7 */ /* 0x0022a4000800017f */
[----:B--2---:R-:W-:Y:S05]  /*25460*/  @!P0 NANOSLEEP.SYNCS 0x989680 ;  /* 0x009896800000895d */ /* 0x004fea0003900000 */
[----:B------:R-:W2:Y:S02]  /*25470*/  @!P0 SYNCS.PHASECHK.TRANS64 P0, [R2+URZ+0x28c40], R3 ;  /* 0x028c4003020085a7 */ /* 0x000ea4000800007f */
[----:B--2---:R-:W-:Y:S05]  /*25480*/  @!P0 BRA `(.L_x_3018) ;  /* 0xfffffffc00f08947 */ /* 0x004fea000383ffff */
[----:B------:R-:W-:Y:S05]  /*25490*/  BRA `(.L_x_3142) ;  /* 0xffffffb800247947 */ /* 0x000fea000383ffff */
.L_x_3023:
[----:B--2---:R2:W3:Y:S02]  /*254a0*/  SYNCS.PHASECHK.TRANS64.TRYWAIT P0, [R2+URZ+0x28c60], R3 ;  /* 0x028c6003020075a7 */ /* 0x0044e4000800017f */
[----:B---3--:R-:W-:Y:S05]  /*254b0*/  @!P0 NANOSLEEP.SYNCS 0x989680 ;  /* 0x009896800000895d */ /* 0x008fea0003900000 */
[----:B------:R-:W3:Y:S02]  /*254c0*/  @!P0 SYNCS.PHASECHK.TRANS64 P0, [R2+URZ+0x28c60], R3 ;  /* 0x028c6003020085a7 */ /* 0x000ee4000800007f */
[----:B---3--:R-:W-:Y:S05]  /*254d0*/  @!P0 BRA `(.L_x_3023) ;  /* 0xfffffffc00f08947 */ /* 0x008fea000383ffff */
[----:B------:R-:W-:Y:S05]  /*254e0*/  BRA `(.L_x_3143) ;  /* 0xffffffb800a07947 */ /* 0x000fea000383ffff */
.L_x_3038:
[----:B-1----:R1:W2:Y:S02]  /*254f0*/  SYNCS.PHASECHK.TRANS64.TRYWAIT P0, [R3+URZ+0x28c40], R2 ;  /* 0x028c4002030075a7 */ /* 0x0022a4000800017f */
[----:B--2---:R-:W-:Y:S05]  /*25500*/  @!P0 NANOSLEEP.SYNCS 0x989680 ;  /* 0x009896800000895d */ /* 0x004fea0003900000 */
[----:B------:R-:W2:Y:S02]  /*25510*/  @!P0 SYNCS.PHASECHK.TRANS64 P0, [R3+URZ+0x28c40], R2 ;  /* 0x028c4002030085a7 */ /* 0x000ea4000800007f */
[----:B--2---:R-:W-:Y:S05]  /*25520*/  @!P0 BRA `(.L_x_3038) ;  /* 0xfffffffc00f08947 */ /* 0x004fea000383ffff */
[----:B------:R-:W-:Y:S05]  /*25530*/  BRA `(.L_x_3144) ;  /* 0xffffffc400607947 */ /* 0x000fea000383ffff */
.L_x_3043:
[----:B--2---:R2:W3:Y:S02]  /*25540*/  SYNCS.PHASECHK.TRANS64.TRYWAIT P0, [R3+URZ+0x28c60], R2 ;  /* 0x028c6002030075a7 */ /* 0x0044e4000800017f */
[----:B---3--:R-:W-:Y:S05]  /*25550*/  @!P0 NANOSLEEP.SYNCS 0x989680 ;  /* 0x009896800000895d */ /* 0x008fea0003900000 */
[----:B------:R-:W3:Y:S02]  /*25560*/  @!P0 SYNCS.PHASECHK.TRANS64 P0, [R3+URZ+0x28c60], R2 ;  /* 0x028c6002030085a7 */ /* 0x000ee4000800007f */
[----:B---3--:R-:W-:Y:S05]  /*25570*/  @!P0 BRA `(.L_x_3043) ;  /* 0xfffffffc00f08947 */ /* 0x008fea000383ffff */
[----:B------:R-:W-:Y:S05]  /*25580*/  BRA `(.L_x_3145) ;  /* 0xffffffc400dc7947 */ /* 0x000fea000383ffff */
.L_x_3059:
[----:B------:R-:W2:Y:S01]  /*25590*/  LDL R0, [R1] ;  /* 0x0000000001007983 */ /* 0x000ea20000100800 */
[----:B------:R-:W-:Y:S01]  /*255a0*/  BSSY B0, `(.L_x_3146) ;  /* 0x0000008000007945 */ /* 0x000fe20003800000 */
[----:B------:R-:W-:Y:S02]  /*255b0*/  IMAD.MOV.U32 R12, RZ, RZ, RZ ;  /* 0x000000ffff0c7224 */ /* 0x000fe400078e00ff */
[----:B------:R-:W-:Y:S02]  /*255c0*/  IMAD.MOV.U32 R11, RZ, RZ, 0x1f ;  /* 0x0000001fff0b7424 */ /* 0x000fe400078e00ff */
[----:B0-----:R-:W-:Y:S02]  /*255d0*/  IMAD.MOV.U32 R15, RZ, RZ, -0x1 ;  /* 0xffffffffff0f7424 */ /* 0x001fe400078e00ff */
[----:B--2---:R-:W-:-:S07]  /*255e0*/  IMAD.MOV.U32 R13, RZ, RZ, R0 ;  /* 0x000000ffff0d7224 */ /* 0x004fce00078e0000 */
[----:B-1----:R-:W-:Y:S05]  /*255f0*/  WARPSYNC.COLLECTIVE R15, `(.L_x_3147) ;  /* 0x000000000f087348 */ /* 0x002fea0003c00000 */
[----:B------:R0:W2:Y:S02]  /*25600*/  SHFL.IDX P6, R14, R13, R12, R11 ;  /* 0x0000000c0d0e7389 */ /* 0x0000a400000c000b */
[----:B012---:R-:W-:Y:S01]  /*25610*/  ENDCOLLECTIVE ;  /* 0x000000000000791b */ /* 0x007fe20003800000 */
.L_x_3147:
[----:B------:R-:W-:Y:S05]  /*25620*/  BSYNC B0 ;  /* 0x0000000000007941 */ /* 0x000fea0003800000 */
.L_x_3146:
        /* <DEDUP_REMOVED lines=9> */
.L_x_3148:
        /* <DEDUP_REMOVED lines=26> */
.L_x_3149:
        /* <DEDUP_REMOVED lines=8> */
.L_x_3150:
        /* <DEDUP_REMOVED lines=8> */
.L_x_3151:
        /* <DEDUP_REMOVED lines=8> */
.L_x_3152:
        /* <DEDUP_REMOVED lines=8> */
.L_x_3153:
        /* <DEDUP_REMOVED lines=9> */
.L_x_3154:
[----:B------:R-:W-:Y:S01]  /*25af0*/  IMAD.MOV.U32 R9, RZ, RZ, R14 ;  /* 0x000000ffff097224 */ /* 0x000fe200078e000e */
[----:B------:R-:W-:Y:S06]  /*25b00*/  BRA `(.L_x_3155) ;  /* 0xffffffd000147947 */ /* 0x000fec000383ffff */
.L_x_3062:
        /* <DEDUP_REMOVED lines=8> */
.L_x_3157:
[----:B------:R-:W-:Y:S05]  /*25b90*/  BSYNC B0 ;  /* 0x0000000000007941 */ /* 0x000fea0003800000 */
.L_x_3156:
        /* <DEDUP_REMOVED lines=10> */
.L_x_3158:
        /* <DEDUP_REMOVED lines=8> */
.L_x_3159:
        /* <DEDUP_REMOVED lines=8> */
.L_x_3160:
        /* <DEDUP_REMOVED lines=8> */
.L_x_3161:
        /* <DEDUP_REMOVED lines=9> */
.L_x_3162:
[----:B------:R-:W-:Y:S01]  /*25e50*/  IMAD.MOV.U32 R9, RZ, RZ, R14 ;  /* 0x000000ffff097224 */ /* 0x000fe200078e000e */
[----:B------:R-:W-:Y:S06]  /*25e60*/  BRA `(.L_x_3163) ;  /* 0xffffffcc00e87947 */ /* 0x000fec000383ffff */
.L_x_3064:
[----:B------:R-:W-:Y:S01]  /*25e70*/  BSSY B0, `(.L_x_3164) ;  /* 0x0000006000007945 */ /* 0x000fe20003800000 */
[----:B------:R-:W-:Y:S01]  /*25e80*/  PLOP3.LUT P6, PT, P6, PT, PT, 0x8, 0x0 ;  /* 0x000000000000781c */ /* 0x000fe200037ce170 */
[----:B------:R-:W-:-:S12]  /*25e90*/  IMAD.MOV.U32 R15, RZ, RZ, -0x1 ;  /* 0xffffffffff0f7424 */ /* 0x000fd800078e00ff */
[----:B0-----:R-:W-:Y:S05]  /*25ea0*/  WARPSYNC.COLLECTIVE R15, `(.L_x_3165) ;  /* 0x000000000f087348 */ /* 0x001fea0003c00000 */
[----:B------:R-:W-:Y:S01]  /*25eb0*/  VOTE.ANY R14, PT, P6 ;  /* 0x00000000000e7806 */ /* 0x000fe200030e0100 */
[----:B0-----:R-:W-:Y:S06]  /*25ec0*/  ENDCOLLECTIVE ;  /* 0x000000000000791b */ /* 0x001fec0003800000 */
.L_x_3165:
[----:B------:R-:W-:Y:S05]  /*25ed0*/  BSYNC B0 ;  /* 0x0000000000007941 */ /* 0x000fea0003800000 */
.L_x_3164:
        /* <DEDUP_REMOVED lines=10> */
.L_x_3166:
[----:B------:R-:W-:Y:S02]  /*25f80*/  IMAD.MOV.U32 R13, RZ, RZ, R6 ;  /* 0x000000ffff0d7224 */ /* 0x000fe400078e0006 */
[----:B------:R-:W-:-:S07]  /*25f90*/  IMAD.MOV.U32 R4, RZ, RZ, R14 ;  /* 0x000000ffff047224 */ /* 0x000fce00078e000e */
[----:B------:R-:W-:Y:S05]  /*25fa0*/  WARPSYNC.COLLECTIVE R15, `(.L_x_3167) ;  /* 0x000000000f087348 */ /* 0x000fea0003c00000 */
[----:B------:R0:W1:Y:S02]  /*25fb0*/  SHFL.IDX P6, R14, R13, R12, R11 ;  /* 0x0000000c0d0e7389 */ /* 0x00006400000c000b */
[----:B01----:R-:W-:Y:S01]  /*25fc0*/  ENDCOLLECTIVE ;  /* 0x000000000000791b */ /* 0x003fe20003800000 */
.L_x_3167:
[----:B------:R-:W-:Y:S02]  /*25fd0*/  IMAD.MOV.U32 R6, RZ, RZ, R14 ;  /* 0x000000ffff067224 */ /* 0x000fe400078e000e */
[----:B------:R-:W-:-:S05]  /*25fe0*/  IMAD.IADD R10, R7, 0x1, R10 ;  /* 0x00000001070a7824 */ /* 0x000fca00078e020a */
[----:B------:R2:W-:Y:S01]  /*25ff0*/  STL [R1+0xc], R10 ;  /* 0x00000c0a01007387 */ /* 0x0005e20000100800 */
[----:B------:R-:W-:Y:S05]  /*26000*/  BRA `(.L_x_3168) ;  /* 0xffffffcc00c87947 */ /* 0x000fea000383ffff */
.L_x_3066:
[----:B------:R-:W-:Y:S01]  /*26010*/  BSSY B0, `(.L_x_3169) ;  /* 0x0000008000007945 */ /* 0x000fe20003800000 */
[----:B------:R-:W-:Y:S02]  /*26020*/  IMAD.MOV.U32 R13, RZ, RZ, R3 ;  /* 0x000000ffff0d7224 */ /* 0x000fe400078e0003 */
[----:B------:R-:W-:Y:S02]  /*26030*/  IMAD.MOV.U32 R12, RZ, RZ, R7 ;  /* 0x000000ffff0c7224 */ /* 0x000fe400078e0007 */
[----:B------:R-:W-:Y:S02]  /*26040*/  IMAD.MOV.U32 R11, RZ, RZ, 0x1f ;  /* 0x0000001fff0b7424 */ /* 0x000fe400078e00ff */
[----:B------:R-:W-:-:S07]  /*26050*/  IMAD.MOV.U32 R15, RZ, RZ, -0x1 ;  /* 0xffffffffff0f7424 */ /* 0x000fce00078e00ff */
[----:B0-2---:R-:W-:Y:S05]  /*26060*/  WARPSYNC.COLLECTIVE R15, `(.L_x_3170) ;  /* 0x000000000f087348 */ /* 0x005fea0003c00000 */
[----:B------:R1:W3:Y:S02]  /*26070*/  SHFL.IDX P6, R14, R13, R12, R11 ;  /* 0x0000000c0d0e7389 */ /* 0x0002e400000c000b */
[----:B0123--:R-:W-:Y:S01]  /*26080*/  ENDCOLLECTIVE ;  /* 0x000000000000791b */ /* 0x00ffe20003800000 */
.L_x_3170:
[----:B------:R-:W-:Y:S05]  /*26090*/  BSYNC B0 ;  /* 0x0000000000007941 */ /* 0x000fea0003800000 */
.L_x_3169:
[----:B------:R-:W-:Y:S01]  /*260a0*/  IMAD.MOV.U32 R8, RZ, RZ, R14 ;  /* 0x000000ffff087224 */ /* 0x000fe200078e000e */
[----:B------:R-:W-:Y:S06]  /*260b0*/  BRA `(.L_x_3065) ;  /* 0xffffffcc00b47947 */ /* 0x000fec000383ffff */
.L_x_3072:
[----:B0-----:R0:W1:Y:S02]  /*260c0*/  SYNCS.PHASECHK.TRANS64.TRYWAIT P0, [R0+URZ+0x28c20], R3 ;  /* 0x028c2003000075a7 */ /* 0x001064000800017f */
[----:B-1----:R-:W-:Y:S05]  /*260d0*/  @!P0 NANOSLEEP.SYNCS 0x989680 ;  /* 0x009896800000895d */ /* 0x002fea0003900000 */
[----:B------:R-:W1:Y:S02]  /*260e0*/  @!P0 SYNCS.PHASECHK.TRANS64 P0, [R0+URZ+0x28c20], R3 ;  /* 0x028c2003000085a7 */ /* 0x000e64000800007f */
[----:B-1----:R-:W-:Y:S05]  /*260f0*/  @!P0 BRA `(.L_x_3072) ;  /* 0xfffffffc00f08947 */ /* 0x002fea000383ffff */
[----:B------:R-:W-:Y:S05]  /*26100*/  BRA `(.L_x_3171) ;  /* 0xffffffd800507947 */ /* 0x000fea000383ffff */
.L_x_3073:
[----:B------:R-:W1:Y:S01]  /*26110*/  S2R R2, SR_TID.X ;  /* 0x0000000000027919 */ /* 0x000e620000002100 */
[----:B------:R-:W-:Y:S01]  /*26120*/  BSSY B0, `(.L_x_3172) ;  /* 0x000000a000007945 */ /* 0x000fe20003800000 */
[----:B------:R-:W-:Y:S02]  /*26130*/  IMAD.MOV.U32 R12, RZ, RZ, RZ ;  /* 0x000000ffff0c7224 */ /* 0x000fe400078e00ff */
[----:B---3--:R-:W-:Y:S02]  /*26140*/  IMAD.MOV.U32 R11, RZ, RZ, 0x1f ;  /* 0x0000001fff0b7424 */ /* 0x008fe400078e00ff */
[----:B------:R-:W-:Y:S01]  /*26150*/  IMAD.MOV.U32 R15, RZ, RZ, -0x1 ;  /* 0xffffffffff0f7424 */ /* 0x000fe200078e00ff */
[----:B-1----:R-:W-:-:S04]  /*26160*/  SHF.R.U32.HI R2, RZ, 0x5, R2 ;  /* 0x00000005ff027819 */ /* 0x002fc80000011602 */
[----:B------:R-:W-:-:S05]  /*26170*/  LOP3.LUT R2, R2, 0x3, RZ, 0xc0, !PT ;  /* 0x0000000302027812 */ /* 0x000fca00078ec0ff */
[----:B------:R-:W-:-:S07]  /*26180*/  IMAD.MOV.U32 R13, RZ, RZ, R2 ;  /* 0x000000ffff0d7224 */ /* 0x000fce00078e0002 */
[----:B0-----:R-:W-:Y:S05]  /*26190*/  WARPSYNC.COLLECTIVE R15, `(.L_x_3173) ;  /* 0x000000000f087348 */ /* 0x001fea0003c00000 */
[----:B------:R1:W2:Y:S02]  /*261a0*/  SHFL.IDX P6, R14, R13, R12, R11 ;  /* 0x0000000c0d0e7389 */ /* 0x0002a400000c000b */
[----:B012---:R-:W-:Y:S01]  /*261b0*/  ENDCOLLECTIVE ;  /* 0x000000000000791b */ /* 0x007fe20003800000 */
.L_x_3173:
[----:B------:R-:W-:Y:S05]  /*261c0*/  BSYNC B0 ;  /* 0x0000000000007941 */ /* 0x000fea0003800000 */
.L_x_3172:
[----:B------:R-:W-:Y:S05]  /*261d0*/  BRA `(.L_x_3174) ;  /* 0xffffffd800387947 */ /* 0x000fea000383ffff */
.L_x_3074:
[----:B------:R-:W-:Y:S01]  /*261e0*/  BSSY B0, `(.L_x_3175) ;  /* 0x0000006000007945 */ /* 0x000fe20003800000 */
[----:B------:R-:W-:-:S07]  /*261f0*/  IMAD.MOV.U32 R15, RZ, RZ, -0x1 ;  /* 0xffffffffff0f7424 */ /* 0x000fce00078e00ff */
[----:B01-3--:R-:W-:Y:S05]  /*26200*/  WARPSYNC.COLLECTIVE R15, `(.L_x_3176) ;  /* 0x000000000f0c7348 */ /* 0x00bfea0003c00000 */
[----:B------:R-:W-:Y:S02]  /*26210*/  ELECT P6, UR62, PT ;  /* 0x00000000003e782f */ /* 0x000fe400038c0000 */
[----:B------:R-:W-:Y:S01]  /*26220*/  MOV R14, UR62 ;  /* 0x0000003e000e7c02 */ /* 0x000fe20008000f00 */
[----:B01-3--:R-:W-:Y:S10]  /*26230*/  ENDCOLLECTIVE ;  /* 0x000000000000791b */ /* 0x00bff40003800000 */
.L_x_3176:
[----:B------:R-:W-:Y:S05]  /*26240*/  BSYNC B0 ;  /* 0x0000000000007941 */ /* 0x000fea0003800000 */
.L_x_3175:
[----:B------:R-:W-:Y:S05]  /*26250*/  BRA `(.L_x_3177) ;  /* 0xffffffd8002c7947 */ /* 0x000fea000383ffff */
.L_x_3076:
[----:B0-----:R0:W1:Y:S02]  /*26260*/  SYNCS.PHASECHK.TRANS64.TRYWAIT P0, [R6+URZ], R5 ;  /* 0x00000005060075a7 */ /* 0x001064000800017f */
[----:B-1----:R-:W-:Y:S05]  /*26270*/  @!P0 NANOSLEEP.SYNCS 0x989680 ;  /* 0x009896800000895d */ /* 0x002fea0003900000 */
[----:B------:R-:W1:Y:S02]  /*26280*/  @!P0 SYNCS.PHASECHK.TRANS64 P0, [R6+URZ], R5 ;  /* 0x00000005060085a7 */ /* 0x000e64000800007f */
[----:B-1----:R-:W-:Y:S05]  /*26290*/  @!P0 BRA `(.L_x_3076) ;  /* 0xfffffffc00f08947 */ /* 0x002fea000383ffff */
[----:B------:R-:W-:Y:S05]  /*262a0*/  BRA `(.L_x_3178) ;  /* 0xffffffd800647947 */ /* 0x000fea000383ffff */
.L_x_3077:
[----:B-1----:R1:W2:Y:S02]  /*262b0*/  SYNCS.PHASECHK.TRANS64.TRYWAIT P0, [R7+URZ], R2 ;  /* 0x00000002070075a7 */ /* 0x0022a4000800017f */
[----:B--2---:R-:W-:Y:S05]  /*262c0*/  @!P0 NANOSLEEP.SYNCS 0x989680 ;  /* 0x009896800000895d */ /* 0x004fea0003900000 */
[----:B------:R-:W2:Y:S02]  /*262d0*/  @!P0 SYNCS.PHASECHK.TRANS64 P0, [R7+URZ], R2 ;  /* 0x00000002070085a7 */ /* 0x000ea4000800007f */
[----:B--2---:R-:W-:Y:S05]  /*262e0*/  @!P0 BRA `(.L_x_3077) ;  /* 0xfffffffc00f08947 */ /* 0x004fea000383ffff */
[----:B------:R-:W-:Y:S05]  /*262f0*/  BRA `(.L_x_3179) ;  /* 0xffffffd800587947 */ /* 0x000fea000383ffff */
.L_x_3079:
[----:B--2---:R2:W4:Y:S02]  /*26300*/  SYNCS.PHASECHK.TRANS64.TRYWAIT P0, [R4+URZ], R5 ;  /* 0x00000005040075a7 */ /* 0x004524000800017f */
[----:B----4-:R-:W-:Y:S05]  /*26310*/  @!P0 NANOSLEEP.SYNCS 0x989680 ;  /* 0x009896800000895d */ /* 0x010fea0003900000 */
[----:B------:R-:W4:Y:S02]  /*26320*/  @!P0 SYNCS.PHASECHK.TRANS64 P0, [R4+URZ], R5 ;  /* 0x00000005040085a7 */ /* 0x000f24000800007f */
[----:B----4-:R-:W-:Y:S05]  /*26330*/  @!P0 BRA `(.L_x_3079) ;  /* 0xfffffffc00f08947 */ /* 0x010fea000383ffff */
[----:B------:R-:W-:Y:S05]  /*26340*/  BRA `(.L_x_3180) ;  /* 0xffffffd8005c7947 */ /* 0x000fea000383ffff */
.L_x_3181:
        /* <DEDUP_REMOVED lines=11> */
.L_x_6048:


//--------------------- .text._ZN7cutlass13device_kernelIN5flash11enable_sm90INS1_16FlashAttnFwdSm90INS1_25CollectiveMainloopFwdSm90ILi2EN4cute5tupleIJNS5_1CILi1EEES8_S8_EEENS6_IJNS7_ILi64EEESA_SA_EEELi512ENS_10bfloat16_tEfNS_4arch4Sm90ELb0ELb1ELb1ELb1ELb0ELb0ELb1ELb0ELb0ELb1ELb1ELb0EEENS1_21CollectiveEpilogueFwdINS6_IJSA_NS7_ILi512EEESA_EEES9_SC_SE_Li256ELb1ELb1ELb1ELb0EEENS1_36VarlenDynamicPersistentTileSchedulerILi64ELi64ELi256ELi128ELb1ELb1ELb1ELb1ELb0ELb1EEEEEEEEEvNT_6ParamsE --------------------------
	.section	.text._ZN7cutlass13device_kernelIN5flash11enable_sm90INS1_16FlashAttnFwdSm90INS1_25CollectiveMainloopFwdSm90ILi2EN4cute5tupleIJNS5_1CILi1EEES8_S8_EEENS6_IJNS7_ILi64EEESA_SA_EEELi512ENS_10bfloat16_tEfNS_4arch4Sm90ELb0ELb1ELb1ELb1ELb0ELb0ELb1ELb0ELb0ELb1ELb1ELb0EEENS1_21CollectiveEpilogueFwdINS6_IJSA_NS7_ILi512EEESA_EEES9_SC_SE_Li256ELb1ELb1ELb1ELb0EEENS1_36VarlenDynamicPersistentTileSchedulerILi64ELi64ELi256ELi128ELb1ELb1ELb1ELb1ELb0ELb1EEEEEEEEEvNT_6ParamsE,"ax",@progbits
	.align	128
.text._ZN7cutlass13device_kernelIN5flash11enable_sm90INS1_16FlashAttnFwdSm90INS1_25CollectiveMainloopFwdSm90ILi2EN4cute5tupleIJNS5_1CILi1EEES8_S8_EEENS6_IJNS7_ILi64EEESA_SA_EEELi512ENS_10bfloat16_tEfNS_4arch4Sm90ELb0ELb1ELb1ELb1ELb0ELb0ELb1ELb0ELb0ELb1ELb1ELb0EEENS1_21CollectiveEpilogueFwdINS6_IJSA_NS7_ILi512EEESA_EEES9_SC_SE_Li256ELb1ELb1ELb1ELb0EEENS1_36VarlenDynamicPersistentTileSchedulerILi64ELi64ELi256ELi128ELb1ELb1ELb1ELb1ELb0ELb1EEEEEEEEEvNT_6ParamsE:
        .type           _ZN7cutlass13device_kernelIN5flash11enable_sm90INS1_16FlashAttnFwdSm90INS1_25CollectiveMainloopFwdSm90ILi2EN4cute5tupleIJNS5_1CILi1EEES8_S8_EEENS6_IJNS7_ILi64EEESA_SA_EEELi512ENS_10bfloat16_tEfNS_4arch4Sm90ELb0ELb1ELb1ELb1ELb0ELb0ELb1ELb0ELb0ELb1ELb1ELb0EEENS1_21CollectiveEpilogueFwdINS6_IJSA_NS7_ILi512EEESA_EEES9_SC_SE_Li256ELb1ELb1ELb1ELb0EEENS1_36VarlenDynamicPersistentTileSchedulerILi64ELi64ELi256ELi128ELb1ELb1ELb1ELb1ELb0ELb1EEEEEEEEEvNT_6ParamsE,@function
        .size           _ZN7cutlass13device_kernelIN5flash11enable_sm90INS1_16FlashAttnFwdSm90INS1_25CollectiveMainloopFwdSm90ILi2EN4cute5tupleIJNS5_1CILi1EEES8_S8_EEENS6_IJNS7_ILi64EEESA_SA_EEELi512ENS_10bfloat16_tEfNS_4arch4Sm90ELb0ELb1ELb1ELb1ELb0ELb0ELb1ELb0ELb0ELb1ELb1ELb0EEENS1_21CollectiveEpilogueFwdINS6_IJSA_NS7_ILi512EEESA_EEES9_SC_SE_Li256ELb1ELb1ELb1ELb0EEENS1_36VarlenDynamicPersistentTileSchedulerILi64ELi64ELi256ELi128ELb1ELb1ELb1ELb1ELb0ELb1EEEEEEEEEvNT_6ParamsE,(.L_x_6049 - _ZN7cutlass13device_kernelIN5flash11enable_sm90INS1_16FlashAttnFwdSm90INS1_25CollectiveMainloopFwdSm90ILi2EN4cute5tupleIJNS5_1CILi1EEES8_S8_EEENS6_IJNS7_ILi64EEESA_SA_EEELi512ENS_10bfloat16_tEfNS_4arch4Sm90ELb0ELb1ELb1ELb1ELb0ELb0ELb1ELb0ELb0ELb1ELb1ELb0EEENS1_21CollectiveEpilogueFwdINS6_IJSA_NS7_ILi512EEESA_EEES9_SC_SE_Li256ELb1ELb1ELb1ELb0EEENS1_36VarlenDynamicPersistentTileSchedulerILi64ELi64ELi256ELi128ELb1ELb1ELb1ELb1ELb0ELb1EEEEEEEEEvNT_6ParamsE)
        .other          _ZN7cutlass13device_kernelIN5flash11enable_sm90INS1_16FlashAttnFwdSm90INS1_25CollectiveMainloopFwdSm90ILi2EN4cute5tupleIJNS5_1CILi1EEES8_S8_EEENS6_IJNS7_ILi64EEESA_SA_EEELi512ENS_10bfloat16_tEfNS_4arch4Sm90ELb0ELb1ELb1ELb1ELb0ELb0ELb1ELb0ELb0ELb1ELb1ELb0EEENS1_21CollectiveEpilogueFwdINS6_IJSA_NS7_ILi512EEESA_EEES9_SC_SE_Li256ELb1ELb1ELb1ELb0EEENS1_36VarlenDynamicPersistentTileSchedulerILi64ELi64ELi256ELi128ELb1ELb1ELb1ELb1ELb0ELb1EEEEEEEEEvNT_6ParamsE,@"STO_CUDA_ENTRY STV_DEFAULT"
_ZN7cutlass13device_kernelIN5flash11enable_sm90INS1_16FlashAttnFwdSm90INS1_25CollectiveMainloopFwdSm90ILi2EN4cute5tupleIJNS5_1CILi1EEES8_S8_EEENS6_IJNS7_ILi64EEESA_SA_EEELi512ENS_10bfloat16_tEfNS_4arch4Sm90ELb0ELb1ELb1ELb1ELb0ELb0ELb1ELb0ELb0ELb1ELb1ELb0EEENS1_21CollectiveEpilogueFwdINS6_IJSA_NS7_ILi512EEESA_EEES9_SC_SE_Li256ELb1ELb1ELb1ELb0EEENS1_36VarlenDynamicPersistentTileSchedulerILi64ELi64ELi256ELi128ELb1ELb1ELb1ELb1ELb0ELb1EEEEEEEEEvNT_6ParamsE:
[----:B------:R-:W0:Y:S02]  /*0000*/  LDC R1, c[0x0][0x28] ;  /* 0x00000a00ff017b82 */ /* 0x000e240000000800 */
[----:B0-----:R-:W-:Y:S01]  /*0010*/  VIADD R1, R1, 0xfffffb40 ;  /* 0xfffffb4001017836 */ /* 0x001fe20000000000 */
[----:B------:R-:W0:Y:S01]  /*0020*/  S2R R4, SR_TID.X ;  /* 0x0000000000047919 */ /* 0x000e220000002100 */
[----:B------:R-:W-:Y:S01]  /*0030*/  ELECT P0, URZ, PT ;  /* 0x00000000003f782f */ /* 0x000fe20003800000 */
[----:B------:R-:W-:Y:S01]  /*0040*/  BSSY B0, `(.L_x_3182) ;  /* 0x0000011000007945 */ /* 0x000fe20003800000 */
[----:B------:R-:W-:Y:S01]  /*0050*/  ULDC UR4, c[0x0][0x20] ;  /* 0x0000080000047ab9 */ /* 0x000fe20000000800 */
[----:B0-----:R-:W-:-:S05]  /*0060*/  SHF.R.U32.HI R0, RZ, 0x5, R4 ;  /* 0x00000005ff007819 */ /* 0x001fca0000011604 */
[----:B------:R-:W0:Y:S02]  /*0070*/  SHFL.IDX PT, R2, R0, RZ, 0x1f ;  /* 0x00001fff00027589 */ /* 0x000e2400000e0000 */
[----:B0-----:R-:W-:Y:S02]  /*0080*/  ISETP.EQ.AND P0, PT, R2, RZ, P0 ;  /* 0x000000ff0200720c */ /* 0x001fe40000702270 */
[----:B------:R-:W-:Y:S01]  /*0090*/  IADD3 R2, P1, R1, UR4, RZ ;  /* 0x0000000401027c10 */ /* 0x000fe2000ff3e0ff */
[----:B------:R-:W-:-:S04]  /*00a0*/  ULDC UR4, c[0x0][0x24] ;  /* 0x0000090000047ab9 */ /* 0x000fc80000000800 */
[----:B------:R-:W-:-:S06]  /*00b0*/  IMAD.X R16, RZ, RZ, UR4, P1 ;  /* 0x00000004ff107e24 */ /* 0x000fcc00088e06ff */
        /* <DEDUP_REMOVED lines=9> */
.L_x_3183:
[----:B------:R-:W-:Y:S05]  /*0150*/  BSYNC B0 ;  /* 0x0000000000007941 */ /* 0x000fea0003800000 */
.L_x_3182:
[----:B------:R-:W-:Y:S01]  /*0160*/  VOTEU.ANY UP0, P0 ;  /* 0x00000000003f7886 */ /* 0x000fe20000000100 */
[----:B------:R-:W0:Y:S01]  /*0170*/  SHFL.IDX PT, R3, R0, RZ, 0x1f ;  /* 0x00001fff00037589 */ /* 0x000e2200000e0000 */
[----:B------:R-:W-:Y:S01]  /*0180*/  UMOV UR4, 0x80 ;  /* 0x0000008000047882 */ /* 0x000fe20000000000 */
[----:B------:R-:W-:Y:S01]  /*0190*/  UMOV UR7, 0x100 ;  /* 0x0000010000077882 */ /* 0x000fe20000000000 */
[----:B------:R-:W-:Y:S01]  /*01a0*/  SHF.R.U32.HI R4, RZ, 0x7, R4 ;  /* 0x00000007ff047819 */ /* 0x000fe20000011604 */
[----:B------:R-:W1:Y:S01]  /*01b0*/  @UP0 S2UR UR8, SR_CgaCtaId ;  /* 0x00000000000809c3 */ /* 0x000e620000008800 */
[----:B------:R-:W-:Y:S01]  /*01c0*/  @UP0 UMOV UR6, 0x400 ;  /* 0x0000040000060882 */ /* 0x000fe20000000000 */
[----:B------:R-:W-:-:S04]  /*01d0*/  @UP0 UIADD3 UR4, -UR4, 0x100000, URZ ;  /* 0x0010000004040890 */ /* 0x000fc8000fffe13f */
[----:B------:R-:W-:Y:S02]  /*01e0*/  @UP0 USHF.L.U32 UR5, UR4, 0xb, URZ ;  /* 0x0000000b04050899 */ /* 0x000fe4000800063f */
[----:B------:R-:W-:Y:S01]  /*01f0*/  @UP0 USHF.L.U32 UR4, UR4, 0x1, URZ ;  /* 0x0000000104040899 */ /* 0x000fe2000800063f */
[----:B------:R-:W-:Y:S01]  /*0200*/  VOTEU.ANY UP1, P0 ;  /* 0x00000000003f7886 */ /* 0x000fe20000020100 */
[----:B------:R-:W-:Y:S01]  /*0210*/  VOTEU.ANY UP2, P0 ;  /* 0x00000000003f7886 */ /* 0x000fe20000040100 */
[----:B------:R-:W2:Y:S01]  /*0220*/  SHFL.IDX PT, R4, R4, RZ, 0x1f ;  /* 0x00001fff04047589 */ /* 0x000ea200000e0000 */
[----:B0-----:R-:W-:Y:S01]  /*0230*/  ISETP.NE.AND P1, PT, R3, RZ, PT ;  /* 0x000000ff0300720c */ /* 0x001fe20003f25270 */
[----:B-1----:R-:W-:Y:S02]  /*0240*/  @UP0 ULEA UR8, UR8, UR6, 0x18 ;  /* 0x0000000608080291 */ /* 0x002fe4000f8ec03f */
[----:B------:R-:W-:-:S04]  /*0250*/  @UP0 UIADD3 UR6, -UR7, 0x100000, URZ ;  /* 0x0010000007060890 */ /* 0x000fc8000fffe13f */
[----:B------:R-:W-:Y:S02]  /*0260*/  @UP0 USHF.L.U32 UR7, UR6, 0xb, URZ ;  /* 0x0000000b06070899 */ /* 0x000fe4000800063f */
[----:B------:R-:W-:Y:S01]  /*0270*/  @UP0 USHF.L.U32 UR6, UR6, 0x1, URZ ;  /* 0x0000000106060899 */ /* 0x000fe2000800063f */
[----:B------:R-:W-:Y:S01]  /*0280*/  VOTEU.ANY UP0, P0 ;  /* 0x00000000003f7886 */ /* 0x000fe20000000100 */
[----:B------:R-:W0:Y:S04]  /*0290*/  FENCE.VIEW.ASYNC.S ;  /* 0x00000000000073c6 */ /* 0x000e280000000000 */
[----:B0-----:R0:W1:Y:S01]  /*02a0*/  @UP0 SYNCS.EXCH.64 URZ, [UR8+0x38800], UR4 ;  /* 0x03880004083f05b2 */ /* 0x0010620008000100 */
[----:B------:R0:W3:Y:S05]  /*02b0*/  @UP1 SYNCS.EXCH.64 URZ, [UR8+0x38810], UR4 ;  /* 0x03881004083f15b2 */ /* 0x0000ea0008000100 */
[----:B------:R0:W4:Y:S01]  /*02c0*/  @UP2 SYNCS.EXCH.64 URZ, [UR8+0x38820], UR6 ;  /* 0x03882006083f25b2 */ /* 0x0001220008000100 */
[----:B--2---:R-:W-:Y:S05]  /*02d0*/  @P1 BRA `(.L_x_3184) ;  /* 0x0000000000381947 */ /* 0x004fea0003800000 */
        /* <DEDUP_REMOVED lines=13> */
[----:B--2---:R-:W-:Y:S01]  /*03b0*/  NOP ;  /* 0x0000000000007918 */ /* 0x004fe20000000000 */
.L_x_3184:
[----:B------:R-:W2:Y:S01]  /*03c0*/  SHFL.IDX PT, R3, R0, RZ, 0x1f ;  /* 0x00001fff00037589 */ /* 0x000ea200000e0000 */
[----:B------:R-:W-:Y:S01]  /*03d0*/  NOP ;  /* 0x0000000000007918 */ /* 0x000fe20000000000 */
[----:B--2---:R-:W-:-:S13]  /*03e0*/  ISETP.NE.AND P0, PT, R3, RZ, PT ;  /* 0x000000ff0300720c */ /* 0x004fda0003f05270 */
        /* <DEDUP_REMOVED lines=18> */
[----:B--2---:R-:W-:Y:S01]  /*0510*/  NOP ;  /* 0x0000000000007918 */ /* 0x004fe20000000000 */
.L_x_3185:
[----:B------:R-:W2:Y:S01]  /*0520*/  SHFL.IDX PT, R3, R0, RZ, 0x1f ;  /* 0x00001fff00037589 */ /* 0x000ea200000e0000 */
[----:B------:R-:W-:Y:S01]  /*0530*/  NOP ;  /* 0x0000000000007918 */ /* 0x000fe20000000000 */
[----:B--2---:R-:W-:-:S13]  /*0540*/  ISETP.NE.AND P0, PT, R3, RZ, PT ;  /* 0x000000ff0300720c */ /* 0x004fda0003f05270 */
        /* <DEDUP_REMOVED lines=15> */
.L_x_3186:
        /* <DEDUP_REMOVED lines=22> */
.L_x_3187:
[----:B------:R-:W2:Y:S01]  /*07a0*/  SHFL.IDX PT, R3, R0, RZ, 0x1f ;  /* 0x00001fff00037589 */ /* 0x000ea200000e0000 */
[----:B------:R-:W-:Y:S01]  /*07b0*/  R2UR UR38, R4 ;  /* 0x00000000042672ca */ /* 0x000fe200000e0000 */
        /* <DEDUP_REMOVED lines=21> */
.L_x_3188:
[----:B------:R-:W-:Y:S01]  /*0910*/  UISETP.NE.AND UP0, UPT, UR38, URZ, UPT ;  /* 0x0000003f2600728c */ /* 0x000fe2000bf05270 */
[----:B------:R-:W-:Y:S01]  /*0920*/  NOP ;  /* 0x0000000000007918 */ /* 0x000fe20000000000 */
[----:B------:R-:W-:Y:S01]  /*0930*/  ULDC.64 UR40, c[0x0][0x208] ;  /* 0x0000820000287ab9 */ /* 0x000fe20000000a00 */
[----:B------:R-:W-:Y:S01]  /*0940*/  IMAD.MOV.U32 R152, RZ, RZ, R2 ;  /* 0x000000ffff987224 */ /* 0x000fe200078e0002 */
[----:B0-----:R-:W-:Y:S01]  /*0950*/  UP2UR UR4, UPR, URZ, 0x1 ;  /* 0x000000013f047883 */ /* 0x001fe20008000000 */
[----:B------:R-:W-:Y:S01]  /*0960*/  IMAD.MOV.U32 R153, RZ, RZ, R16 ;  /* 0x000000ffff997224 */ /* 0x000fe200078e0010 */
[----:B-1-34-:R-:W-:Y:S01]  /*0970*/  BAR.SYNC.DEFER_BLOCKING 0x0 ;  /* 0x0000000000007b1d */ /* 0x01afe20000010000 */
[----:B------:R-:W-:-:S13]  /*0980*/  PLOP3.LUT P0, PT, PT, PT, UP0, 0x40, 0x0 ;  /* 0x000000000000781c */ /* 0x000fda0003f0e808 */
[----:B------:R-:W-:Y:S05]  /*0990*/  @P0 BRA `(.L_x_3189) ;  /* 0x000002c000140947 */ /* 0x000fea0003800000 */
.L_x_3190:
[----:B------:R-:W-:-:S08]  /*09a0*/  NOP ;  /* 0x0000000000007918 */ /* 0x000fd00000000000 */
[----:B------:R-:W0:Y:S02]  /*09b0*/  USETMAXREG.TRY_ALLOC.CTAPOOL UP0, 0xf0 ;  /* 0x000000f0000079c8 */ /* 0x000e240008000600 */
[----:B0-----:R-:W-:-:S13]  /*09c0*/  PLOP3.LUT P0, PT, PT, PT, UP0, 0x80, 0x0 ;  /* 0x000000000000781c */ /* 0x001fda0003f0f008 */
[----:B------:R-:W-:Y:S05]  /*09d0*/  @!P0 BRA `(.L_x_3190) ;  /* 0xfffffffc00f08947 */ /* 0x000fea000383ffff */
[----:B------:R-:W0:Y:S01]  /*09e0*/  S2R R3, SR_TID.X ;  /* 0x0000000000037919 */ /* 0x000e220000002100 */
[----:B------:R-:W1:Y:S01]  /*09f0*/  S2UR UR4, SR_CgaCtaId ;  /* 0x00000000000479c3 */ /* 0x000e620000008800 */
[----:B------:R-:W-:Y:S01]  /*0a00*/  UMOV UR47, 0x400 ;  /* 0x00000400002f7882 */ /* 0x000fe20000000000 */
[----:B------:R-:W-:Y:S01]  /*0a10*/  IADD3 R8, P1, R2, 0x1e8, RZ ;  /* 0x000001e802087810 */ /* 0x000fe20007f3e0ff */
[----:B------:R-:W-:Y:S04]  /*0a20*/  STL.64 [R1+0x1e8], RZ ;  /* 0x0001e8ff01007387 */ /* 0x000fe80000100a00 */
[----:B------:R-:W-:Y:S01]  /*0a30*/  IMAD.X R9, RZ, RZ, R16, P1 ;  /* 0x000000ffff097224 */ /* 0x000fe200008e0610 */
[----:B------:R-:W-:Y:S04]  /*0a40*/  STL [R1+0x1f0], RZ ;  /* 0x0001f0ff01007387 */ /* 0x000fe80000100800 */
[----:B------:R-:W-:Y:S04]  /*0a50*/  STL.64 [R1+0x490], R8 ;  /* 0x0004900801007387 */ /* 0x000fe80000100a00 */
[----:B------:R-:W-:Y:S01]  /*0a60*/  STL [R1+0x1f4], RZ ;  /* 0x0001f4ff01007387 */ /* 0x000fe20000100800 */
[----:B-1----:R-:W-:-:S03]  /*0a70*/  ULEA UR47, UR4, UR47, 0x18 ;  /* 0x0000002f042f7291 */ /* 0x002fc6000f8ec03f */
[----:B------:R-:W-:Y:S01]  /*0a80*/  ULDC UR4, c[0x0][0xd3c] ;  /* 0x00034f0000047ab9 */ /* 0x000fe20000000800 */
[----:B0-----:R-:W-:-:S04]  /*0a90*/  LOP3.LUT R0, R3, 0xffffff80, RZ, 0xc0, !PT ;  /* 0xffffff8003007812 */ /* 0x001fc800078ec0ff */
[----:B------:R-:W-:-:S13]  /*0aa0*/  ISETP.NE.AND P0, PT, R0, 0x80, PT ;  /* 0x000000800000780c */ /* 0x000fda0003f05270 */
[----:B------:R-:W-:Y:S06]  /*0ab0*/  @!P0 BAR.ARV 0x8, 0x100 ;  /* 0x0204000000008b1d */ /* 0x000fec0000002000 */
[----:B------:R-:W-:-:S13]  /*0ac0*/  ISETP.GE.U32.AND P0, PT, R3, 0x100, PT ;  /* 0x000001000300780c */ /* 0x000fda0003f06070 */
[----:B------:R-:W-:Y:S08]  /*0ad0*/  @P0 BAR.ARV 0xf, 0x100 ;  /* 0x03c4000000000b1d */ /* 0x000ff00000002000 */
[----:B------:R-:W-:Y:S01]  /*0ae0*/  BAR.SYNC.DEFER_BLOCKING 0x5, 0x180 ;  /* 0x0146000000007b1d */ /* 0x000fe20000010000 */
[----:B------:R-:W-:-:S05]  /*0af0*/  IADD3 R0, P2, R2, 0x1f4, RZ ;  /* 0x000001f402007810 */ /* 0x000fca0007f5e0ff */
[----:B------:R0:W-:Y:S02]  /*0b00*/  STL [R1+0x498], R0 ;  /* 0x0004980001007387 */ /* 0x0001e40000100800 */
[----:B0-----:R-:W-:-:S05]  /*0b10*/  IMAD.X R0, RZ, RZ, R16, P2 ;  /* 0x000000ffff007224 */ /* 0x001fca00010e0610 */
[----:B------:R-:W-:Y:S04]  /*0b20*/  STL [R1+0x484], R0 ;  /* 0x0004840001007387 */ /* 0x000fe80000100800 */
[----:B------:R-:W0:Y:S01]  /*0b30*/  LDS.128 R4, [UR47+0x388d0] ;  /* 0x0388d02fff047984 */ /* 0x000e220008000c00 */
[----:B------:R-:W-:Y:S06]  /*0b40*/  BAR.ARV 0x4, 0x180 ;  /* 0x0106000000007b1d */ /* 0x000fec0000002000 */
[----:B0-----:R-:W-:-:S13]  /*0b50*/  ISETP.GE.AND P0, PT, R7, UR4, PT ;  /* 0x0000000407007c0c */ /* 0x001fda000bf06270 */
[----:B------:R-:W-:Y:S05]  /*0b60*/  @P0 EXIT ;  /* 0x000000000000094d */ /* 0x000fea0003800000 */
[----:B------:R-:W-:Y:S01]  /*0b70*/  VIADD R218, R3, 0xffffff80 ;  /* 0xffffff8003da7836 */ /* 0x000fe20000000000 */
[----:B------:R-:W-:Y:S01]  /*0b80*/  R2UR UR7, R6 ;  /* 0x00000000060772ca */ /* 0x000fe200000e0000 */
[----:B------:R-:W0:Y:S01]  /*0b90*/  S2UR UR4, SR_SWINHI ;  /* 0x00000000000479c3 */ /* 0x000e220000002f00 */
[----:B------:R-:W-:Y:S02]  /*0ba0*/  R2UR UR5, R5 ;  /* 0x00000000050572ca */ /* 0x000fe400000e0000 */
[----:B------:R-:W-:Y:S02]  /*0bb0*/  SHF.R.S32.HI R3, RZ, 0x1f, R218 ;  /* 0x0000001fff037819 */ /* 0x000fe400000114da */
[----:B------:R-:W-:Y:S02]  /*0bc0*/  R2UR UR6, R7 ;  /* 0x00000000070672ca */ /* 0x000fe400000e0000 */
[CC--:B------:R-:W-:Y:S02]  /*0bd0*/  LEA.HI R6, R3.reuse, R218.reuse, RZ, 0x7 ;  /* 0x000000da03067211 */ /* 0x0c0fe400078f38ff */
[----:B------:R-:W-:-:S02]  /*0be0*/  LEA.HI R5, R3, R218, RZ, 0x2 ;  /* 0x000000da03057211 */ /* 0x000fc400078f10ff */
[-C--:B------:R-:W-:Y:S02]  /*0bf0*/  LEA.HI R0, R3, R218.reuse, RZ, 0x4 ;  /* 0x000000da03007211 */ /* 0x080fe400078f20ff */
[----:B------:R-:W-:Y:S02]  /*0c00*/  LOP3.LUT R7, R6, 0xffffff80, RZ, 0xc0, !PT ;  /* 0xffffff8006077812 */ /* 0x000fe400078ec0ff */
[----:B------:R-:W-:Y:S02]  /*0c10*/  LOP3.LUT R9, R5, 0xfffffffc, RZ, 0xc0, !PT ;  /* 0xfffffffc05097812 */ /* 0x000fe400078ec0ff */
[----:B------:R-:W-:Y:S01]  /*0c20*/  LOP3.LUT R5, R0, 0xfffffff0, RZ, 0xc0, !PT ;  /* 0xfffffff000057812 */ /* 0x000fe200078ec0ff */
[C---:B------:R-:W-:Y:S01]  /*0c30*/  IMAD.IADD R8, R218.reuse, 0x1, -R7 ;  /* 0x00000001da087824 */ /* 0x040fe200078e0a07 */
[----:B------:R-:W-:Y:S01]  /*0c40*/  LEA.HI R4, R3, R218, RZ, 0x5 ;  /* 0x000000da03047211 */ /* 0x000fe200078f28ff */
[C---:B------:R-:W-:Y:S01]  /*0c50*/  IMAD.IADD R12, R218.reuse, 0x1, -R9 ;  /* 0x00000001da0c7824 */ /* 0x040fe200078e0a09 */
[----:B------:R-:W-:Y:S01]  /*0c60*/  SHF.R.S32.HI R7, RZ, 0x4, R0 ;  /* 0x00000004ff077819 */ /* 0x000fe20000011400 */
[----:B------:R-:W-:Y:S01]  /*0c70*/  IMAD.IADD R15, R218, 0x1, -R5 ;  /* 0x00000001da0f7824 */ /* 0x000fe200078e0a05 */
[----:B------:R-:W-:Y:S01]  /*0c80*/  SHF.R.S32.HI R5, RZ, 0x1f, R8 ;  /* 0x0000001fff057819 */ /* 0x000fe20000011408 */
[----:B------:R-:W-:Y:S01]  /*0c90*/  UMOV UR36, UR47 ;  /* 0x0000002f00247c82 */ /* 0x000fe20008000000 */
[----:B0-----:R-:W-:Y:S01]  /*0ca0*/  UMOV UR37, UR4 ;  /* 0x0000000400257c82 */ /* 0x001fe20008000000 */
[----:B------:R-:W-:Y:S01]  /*0cb0*/  SHF.R.S32.HI R219, RZ, 0x7, R6 ;  /* 0x00000007ffdb7819 */ /* 0x000fe20000011406 */
[----:B------:R-:W-:Y:S01]  /*0cc0*/  IMAD.U32 R20, RZ, RZ, UR36 ;  /* 0x00000024ff147e24 */ /* 0x000fe2000f8e00ff */
[--C-:B------:R-:W-:Y:S01]  /*0cd0*/  SHF.R.S32.HI R14, RZ, 0x5, R4.reuse ;  /* 0x00000005ff0e7819 */ /* 0x100fe20000011404 */
[----:B------:R0:W-:Y:S01]  /*0ce0*/  STL [R1+0x4a4], R15 ;  /* 0x0004a40f01007387 */ /* 0x0001e20000100800 */
[----:B------:R-:W-:Y:S01]  /*0cf0*/  SHF.R.S32.HI R4, RZ, 0x1f, R4 ;  /* 0x0000001fff047819 */ /* 0x000fe20000011404 */
[----:B------:R-:W-:Y:S01]  /*0d00*/  IMAD.U32 R21, RZ, RZ, UR37 ;  /* 0x00000025ff157e24 */ /* 0x000fe2000f8e00ff */
[----:B------:R-:W-:Y:S01]  /*0d10*/  LEA.HI R0, R0, R7, RZ, 0x1 ;  /* 0x0000000700007211 */ /* 0x000fe200078f08ff */
[----:B------:R1:W-:Y:S01]  /*0d20*/  STL [R1+0x4a0], R14 ;  /* 0x0004a00e01007387 */ /* 0x0003e20000100800 */
[----:B------:R-:W-:-:S02]  /*0d30*/  LEA.HI R9, R5, R8, RZ, 0x2 ;  /* 0x0000000805097211 */ /* 0x000fc400078f10ff */
[----:B------:R-:W-:Y:S01]  /*0d40*/  LEA.HI R6, R6, R219, RZ, 0x1 ;  /* 0x000000db06067211 */ /* 0x000fe200078f08ff */
[----:B------:R-:W-:Y:S01]  /*0d50*/  STL.64 [R1+0x488], R20 ;  /* 0x0004881401007387 */ /* 0x000fe20000100a00 */
[----:B------:R-:W-:Y:S01]  /*0d60*/  LEA.HI R4, R4, R14, RZ, 0x2 ;  /* 0x0000000e04047211 */ /* 0x000fe200078f10ff */
[----:B0-----:R-:W-:Y:S01]  /*0d70*/  IMAD R15, R219, 0x100, R15 ;  /* 0x00000100db0f7824 */ /* 0x001fe200078e020f */
[----:B------:R-:W-:Y:S02]  /*0d80*/  LOP3.LUT R0, R0, 0x1ffffffe, RZ, 0xc0, !PT ;  /* 0x1ffffffe00007812 */ /* 0x000fe400078ec0ff */
[--C-:B------:R-:W-:Y:S02]  /*0d90*/  SHF.R.S32.HI R10, RZ, 0x2, R9.reuse ;  /* 0x00000002ff0a7819 */ /* 0x100fe40000011409 */
[----:B------:R-:W-:Y:S01]  /*0da0*/  SHF.R.S32.HI R11, RZ, 0x1f, R9 ;  /* 0x0000001fff0b7819 */ /* 0x000fe20000011409 */
[----:B------:R-:W-:Y:S01]  /*0db0*/  IMAD.IADD R0, R7, 0x1, -R0 ;  /* 0x0000000107007824 */ /* 0x000fe200078e0a00 */
[----:B------:R-:W-:-:S02]  /*0dc0*/  LOP3.LUT R9, R9, 0x7ffffffc, RZ, 0xc0, !PT ;  /* 0x7ffffffc09097812 */ /* 0x000fc400078ec0ff */
[----:B------:R-:W-:Y:S01]  /*0dd0*/  LOP3.LUT R6, R6, 0xfffffe, RZ, 0xc0, !PT ;  /* 0x00fffffe06067812 */ /* 0x000fe200078ec0ff */
[----:B------:R-:W-:Y:S01]  /*0de0*/  IMAD.SHL.U32 R18, R0, 0x8, RZ ;  /* 0x0000000800127824 */ /* 0x000fe200078e00ff */
[----:B------:R-:W-:Y:S01]  /*0df0*/  LOP3.LUT R4, R4, 0x3ffffc, RZ, 0xc0, !PT ;  /* 0x003ffffc04047812 */ /* 0x000fe200078ec0ff */
[----:B------:R-:W-:Y:S01]  /*0e00*/  IMAD.IADD R9, R8, 0x1, -R9 ;  /* 0x0000000108097824 */ /* 0x000fe200078e0a09 */
[----:B------:R-:W-:Y:S01]  /*0e10*/  LEA.HI R11, R11, R10, RZ, 0x3 ;  /* 0x0000000a0b0b7211 */ /* 0x000fe200078f18ff */
[----:B------:R-:W-:Y:S01]  /*0e20*/  IMAD.IADD R6, R219, 0x1, -R6 ;  /* 0x00000001db067824 */ /* 0x000fe200078e0a06 */
[----:B------:R-:W-:Y:S01]  /*0e30*/  LEA.HI R13, R12, R12, RZ, 0x1 ;  /* 0x0000000c0c0d7211 */ /* 0x000fe200078f08ff */
[----:B------:R-:W-:Y:S01]  /*0e40*/  IMAD.IADD R4, R14, 0x1, -R4 ;  /* 0x000000010e047824 */ /* 0x000fe200078e0a04 */
[----:B------:R-:W-:Y:S01]  /*0e50*/  LOP3.LUT R11, R11, 0xfffffff8, RZ, 0xc0, !PT ;  /* 0xfffffff80b0b7812 */ /* 0x000fe200078ec0ff */
[----:B-1----:R-:W-:Y:S01]  /*0e60*/  IMAD.SHL.U32 R14, R6, 0x100, RZ ;  /* 0x00000100060e7824 */ /* 0x002fe200078e00ff */
[----:B------:R-:W-:Y:S01]  /*0e70*/  LEA.HI R5, R5, R8, RZ, 0x5 ;  /* 0x0000000805057211 */ /* 0x000fe200078f28ff */
[----:B------:R-:W-:Y:S01]  /*0e80*/  IMAD.SHL.U32 R0, R9, 0x2, RZ ;  /* 0x0000000209007824 */ /* 0x000fe200078e00ff */
[----:B------:R-:W-:Y:S01]  /*0e90*/  LOP3.LUT R13, R13, 0x1ffffffe, RZ, 0xc0, !PT ;  /* 0x1ffffffe0d0d7812 */ /* 0x000fe200078ec0ff */
[----:B------:R-:W-:Y:S01]  /*0ea0*/  IMAD.IADD R22, R10, 0x1, -R11 ;  /* 0x000000010a167824 */ /* 0x000fe200078e0a0b */
[----:B------:R-:W-:Y:S01]  /*0eb0*/  SHF.R.S32.HI R5, RZ, 0x5, R5 ;  /* 0x00000005ff057819 */ /* 0x000fe20000011405 */
[----:B------:R-:W-:Y:S01]  /*0ec0*/  IMAD.IADD R23, R0, 0x1, R14 ;  /* 0x0000000100177824 */ /* 0x000fe200078e020e */
[----:B------:R0:W-:Y:S01]  /*0ed0*/  STL [R1+0x4a8], R0 ;  /* 0x0004a80001007387 */ /* 0x0001e20000100800 */
[----:B------:R-:W-:Y:S01]  /*0ee0*/  IMAD R4, R4, 0x10, R15 ;  /* 0x0000001004047824 */ /* 0x000fe200078e020f */
[----:B------:R-:W-:Y:S01]  /*0ef0*/  LEA.HI R3, R3, R218, RZ, 0x3 ;  /* 0x000000da03037211 */ /* 0x000fe200078f18ff */
[C---:B------:R-:W-:Y:S01]  /*0f00*/  VIADD R207, R23.reuse, 0x8 ;  /* 0x0000000817cf7836 */ /* 0x040fe20000000000 */
[----:B------:R1:W-:Y:S01]  /*0f10*/  STL [R1+0x4ac], R18 ;  /* 0x0004ac1201007387 */ /* 0x0003e20000100800 */
[----:B------:R-:W-:Y:S01]  /*0f20*/  VIADD R206, R23, 0x10 ;  /* 0x0000001017ce7836 */ /* 0x000fe20000000000 */
[----:B------:R-:W-:Y:S01]  /*0f30*/  LOP3.LUT R7, R3, 0xfffffff8, RZ, 0xc0, !PT ;  /* 0xfffffff803077812 */ /* 0x000fe200078ec0ff */
[----:B------:R-:W-:Y:S01]  /*0f40*/  IMAD.IADD R13, R12, 0x1, -R13 ;  /* 0x000000010c0d7824 */ /* 0x000fe200078e0a0d */
[----:B------:R-:W-:Y:S01]  /*0f50*/  SHF.R.S32.HI R210, RZ, 0x3, R3 ;  /* 0x00000003ffd27819 */ /* 0x000fe20000011403 */
[----:B------:R-:W-:Y:S01]  /*0f60*/  IMAD R22, R5, 0x10, R22 ;  /* 0x0000001005167824 */ /* 0x000fe200078e0216 */
[----:B0-----:R-:W-:Y:S01]  /*0f70*/  SHF.R.S32.HI R0, RZ, 0x1f, R23 ;  /* 0x0000001fff007819 */ /* 0x001fe20000011417 */
[C---:B------:R-:W-:Y:S01]  /*0f80*/  VIADD R205, R23.reuse, 0x18 ;  /* 0x0000001817cd7836 */ /* 0x040fe20000000000 */
[----:B------:R-:W-:Y:S01]  /*0f90*/  SHF.R.S32.HI R3, RZ, 0x1f, R207 ;  /* 0x0000001fff037819 */ /* 0x000fe200000114cf */
[----:B------:R-:W-:Y:S01]  /*0fa0*/  VIADD R204, R23, 0x20 ;  /* 0x0000002017cc7836 */ /* 0x000fe20000000000 */
[----:B------:R-:W-:Y:S01]  /*0fb0*/  STL [R1+0x49c], R14 ;  /* 0x00049c0e01007387 */ /* 0x000fe20000100800 */
[----:B-1----:R-:W-:-:S02]  /*0fc0*/  IMAD.U32 R18, R4, 0x40, R18 ;  /* 0x0000004004127824 */ /* 0x002fc400078e0012 */
[----:B------:R-:W-:Y:S01]  /*0fd0*/  IMAD R4, R13, 0x8, R22 ;  /* 0x000000080d047824 */ /* 0x000fe200078e0216 */
[----:B------:R0:W-:Y:S01]  /*0fe0*/  STL [R1+0x47c], R0 ;  /* 0x00047c0001007387 */ /* 0x0001e20000100800 */
[C---:B------:R-:W-:Y:S02]  /*0ff0*/  VIADD R203, R23.reuse, 0x28 ;  /* 0x0000002817cb7836 */ /* 0x040fe40000000000 */
[C---:B------:R-:W-:Y:S01]  /*1000*/  VIADD R202, R23.reuse, 0x30 ;  /* 0x0000003017ca7836 */ /* 0x040fe20000000000 */
[----:B------:R1:W-:Y:S01]  /*1010*/  STL [R1+0x480], R4 ;  /* 0x0004800401007387 */ /* 0x0003e20000100800 */
[C---:B------:R-:W-:Y:S02]  /*1020*/  VIADD R201, R23.reuse, 0x38 ;  /* 0x0000003817c97836 */ /* 0x040fe40000000000 */
[C---:B------:R-:W-:Y:S01]  /*1030*/  VIADD R200, R23.reuse, 0x40 ;  /* 0x0000004017c87836 */ /* 0x040fe20000000000 */
[----:B------:R2:W-:Y:S01]  /*1040*/  STL [R1+0x478], R3 ;  /* 0x0004780301007387 */ /* 0x0005e20000100800 */
[C---:B------:R-:W-:Y:S01]  /*1050*/  VIADD R199, R23.reuse, 0x48 ;  /* 0x0000004817c77836 */ /* 0x040fe20000000000 */
[----:B0-----:R-:W-:Y:S01]  /*1060*/  SHF.R.S32.HI R0, RZ, 0x1f, R206 ;  /* 0x0000001fff007819 */ /* 0x001fe200000114ce */
[----:B------:R-:W-:-:S02]  /*1070*/  VIADD R198, R23, 0x50 ;  /* 0x0000005017c67836 */ /* 0x000fc40000000000 */
[C---:B------:R-:W-:Y:S01]  /*1080*/  VIADD R197, R23.reuse, 0x58 ;  /* 0x0000005817c57836 */ /* 0x040fe20000000000 */
[----:B-1----:R-:W-:Y:S01]  /*1090*/  SHF.R.S32.HI R4, RZ, 0x1f, R205 ;  /* 0x0000001fff047819 */ /* 0x002fe200000114cd */
[----:B------:R0:W-:Y:S01]  /*10a0*/  STL [R1+0x474], R0 ;  /* 0x0004740001007387 */ /* 0x0001e20000100800 */
[C---:B------:R-:W-:Y:S01]  /*10b0*/  VIADD R196, R23.reuse, 0x60 ;  /* 0x0000006017c47836 */ /* 0x040fe20000000000 */
[----:B--2---:R-:W-:Y:S02]  /*10c0*/  SHF.R.S32.HI R3, RZ, 0x1f, R204 ;  /* 0x0000001fff037819 */ /* 0x004fe400000114cc */
[----:B------:R1:W-:Y:S01]  /*10d0*/  STL [R1+0x470], R4 ;  /* 0x0004700401007387 */ /* 0x0003e20000100800 */
[C---:B------:R-:W-:Y:S02]  /*10e0*/  VIADD R195, R23.reuse, 0x68 ;  /* 0x0000006817c37836 */ /* 0x040fe40000000000 */
[C---:B------:R-:W-:Y:S01]  /*10f0*/  VIADD R194, R23.reuse, 0x70 ;  /* 0x0000007017c27836 */ /* 0x040fe20000000000 */
[----:B------:R2:W-:Y:S01]  /*1100*/  STL [R1+0x46c], R3 ;  /* 0x00046c0301007387 */ /* 0x0005e20000100800 */
[----:B------:R-:W-:Y:S01]  /*1110*/  IMAD.IADD R220, R218, 0x1, -R7 ;  /* 0x00000001dadc7824 */ /* 0x000fe200078e0a07 */
[----:B0-----:R-:W-:Y:S01]  /*1120*/  SHF.R.S32.HI R0, RZ, 0x1f, R203 ;  /* 0x0000001fff007819 */ /* 0x001fe200000114cb */
[----:B------:R-:W-:-:S02]  /*1130*/  VIADD R193, R23, 0x78 ;  /* 0x0000007817c17836 */ /* 0x000fc40000000000 */
[----:B------:R-:W-:Y:S01]  /*1140*/  IMAD.SHL.U32 R160, R220, 0x8, RZ ;  /* 0x00000008dca07824 */ /* 0x000fe200078e00ff */
[----:B-1----:R-:W-:Y:S01]  /*1150*/  SHF.R.S32.HI R4, RZ, 0x1f, R202 ;  /* 0x0000001fff047819 */ /* 0x002fe200000114ca */
[----:B------:R0:W-:Y:S01]  /*1160*/  STL [R1+0x468], R0 ;  /* 0x0004680001007387 */ /* 0x0001e20000100800 */
[C---:B------:R-:W-:Y:S01]  /*1170*/  VIADD R192, R23.reuse, 0x80 ;  /* 0x0000008017c07836 */ /* 0x040fe20000000000 */
[----:B------:R-:W-:Y:S01]  /*1180*/  SHF.R.S32.HI R237, RZ, 0x1f, R193 ;  /* 0x0000001fffed7819 */ /* 0x000fe200000114c1 */
[C---:B------:R-:W-:Y:S01]  /*1190*/  VIADD R159, R160.reuse, 0x40 ;  /* 0x00000040a09f7836 */ /* 0x040fe20000000000 */
[----:B--2---:R-:W-:Y:S01]  /*11a0*/  SHF.R.S32.HI R3, RZ, 0x1f, R201 ;  /* 0x0000001fff037819 */ /* 0x004fe200000114c9 */
[----:B------:R1:W-:Y:S01]  /*11b0*/  STL [R1+0x464], R4 ;  /* 0x0004640401007387 */ /* 0x0003e20000100800 */
[C---:B------:R-:W-:Y:S01]  /*11c0*/  VIADD R158, R160.reuse, 0x80 ;  /* 0x00000080a09e7836 */ /* 0x040fe20000000000 */
[----:B------:R-:W-:Y:S01]  /*11d0*/  SHF.R.S32.HI R236, RZ, 0x1f, R192 ;  /* 0x0000001fffec7819 */ /* 0x000fe200000114c0 */
[C---:B------:R-:W-:Y:S01]  /*11e0*/  VIADD R157, R160.reuse, 0xc0 ;  /* 0x000000c0a09d7836 */ /* 0x040fe20000000000 */
[----:B------:R2:W-:Y:S01]  /*11f0*/  STL [R1+0x460], R3 ;  /* 0x0004600301007387 */ /* 0x0005e20000100800 */
[----:B0-----:R-:W-:Y:S01]  /*1200*/  SHF.R.S32.HI R0, RZ, 0x1f, R200 ;  /* 0x0000001fff007819 */ /* 0x001fe200000114c8 */
[C---:B------:R-:W-:Y:S01]  /*1210*/  VIADD R156, R160.reuse, 0x100 ;  /* 0x00000100a09c7836 */ /* 0x040fe20000000000 */
[----:B------:R-:W-:Y:S01]  /*1220*/  SHF.R.S32.HI R217, RZ, 0x1f, R159 ;  /* 0x0000001fffd97819 */ /* 0x000fe2000001149f */
[C---:B------:R-:W-:Y:S01]  /*1230*/  VIADD R17, R160.reuse, 0x140 ;  /* 0x00000140a0117836 */ /* 0x040fe20000000000 */
[----:B------:R-:W-:Y:S01]  /*1240*/  SHF.R.S32.HI R216, RZ, 0x1f, R158 ;  /* 0x0000001fffd87819 */ /* 0x000fe2000001149e */
[----:B------:R0:W-:Y:S01]  /*1250*/  STL [R1+0x45c], R0 ;  /* 0x00045c0001007387 */ /* 0x0001e20000100800 */
[----:B-1----:R-:W-:Y:S01]  /*1260*/  SHF.R.S32.HI R4, RZ, 0x1f, R199 ;  /* 0x0000001fff047819 */ /* 0x002fe200000114c7 */
[C---:B------:R-:W-:Y:S01]  /*1270*/  VIADD R162, R160.reuse, 0x180 ;  /* 0x00000180a0a27836 */ /* 0x040fe20000000000 */
[----:B------:R-:W-:Y:S01]  /*1280*/  SHF.R.S32.HI R215, RZ, 0x1f, R157 ;  /* 0x0000001fffd77819 */ /* 0x000fe2000001149d */
[----:B------:R-:W-:Y:S01]  /*1290*/  VIADD R161, R160, 0x1c0 ;  /* 0x000001c0a0a17836 */ /* 0x000fe20000000000 */
[----:B--2---:R-:W-:Y:S01]  /*12a0*/  SHF.R.S32.HI R3, RZ, 0x1f, R198 ;  /* 0x0000001fff037819 */ /* 0x004fe200000114c6 */
[----:B------:R1:W-:Y:S01]  /*12b0*/  STL [R1+0x458], R4 ;  /* 0x0004580401007387 */ /* 0x0003e20000100800 */
[C---:B------:R-:W-:Y:S01]  /*12c0*/  VIADD R191, R23.reuse, 0x88 ;  /* 0x0000008817bf7836 */ /* 0x040fe20000000000 */
[----:B------:R-:W-:Y:S01]  /*12d0*/  SHF.R.S32.HI R214, RZ, 0x1f, R156 ;  /* 0x0000001fffd67819 */ /* 0x000fe2000001149c */
[C---:B------:R-:W-:Y:S01]  /*12e0*/  VIADD R190, R23.reuse, 0x90 ;  /* 0x0000009017be7836 */ /* 0x040fe20000000000 */
[----:B0-----:R-:W-:Y:S01]  /*12f0*/  SHF.R.S32.HI R0, RZ, 0x1f, R197 ;  /* 0x0000001fff007819 */ /* 0x001fe200000114c5 */
[----:B------:R0:W-:Y:S01]  /*1300*/  STL [R1+0x454], R3 ;  /* 0x0004540301007387 */ /* 0x0001e20000100800 */
[C---:B------:R-:W-:Y:S01]  /*1310*/  VIADD R189, R23.reuse, 0x98 ;  /* 0x0000009817bd7836 */ /* 0x040fe20000000000 */
[----:B------:R-:W-:Y:S01]  /*1320*/  SHF.R.S32.HI R213, RZ, 0x1f, R17 ;  /* 0x0000001fffd57819 */ /* 0x000fe20000011411 */
[C---:B------:R-:W-:Y:S01]  /*1330*/  VIADD R188, R23.reuse, 0xa0 ;  /* 0x000000a017bc7836 */ /* 0x040fe20000000000 */
[----:B------:R2:W-:Y:S01]  /*1340*/  STL [R1+0x450], R0 ;  /* 0x0004500001007387 */ /* 0x0005e20000100800 */
[----:B-1----:R-:W-:Y:S01]  /*1350*/  SHF.R.S32.HI R4, RZ, 0x1f, R196 ;  /* 0x0000001fff047819 */ /* 0x002fe200000114c4 */
[C---:B------:R-:W-:Y:S01]  /*1360*/  VIADD R187, R23.reuse, 0xa8 ;  /* 0x000000a817bb7836 */ /* 0x040fe20000000000 */
[----:B------:R-:W-:Y:S01]  /*1370*/  SHF.R.S32.HI R212, RZ, 0x1f, R162 ;  /* 0x0000001fffd47819 */ /* 0x000fe200000114a2 */
[C---:B------:R-:W-:Y:S01]  /*1380*/  VIADD R186, R23.reuse, 0xb0 ;  /* 0x000000b017ba7836 */ /* 0x040fe20000000000 */
[----:B------:R-:W-:Y:S01]  /*1390*/  SHF.R.S32.HI R211, RZ, 0x1f, R161 ;  /* 0x0000001fffd37819 */ /* 0x000fe200000114a1 */
[----:B------:R1:W-:Y:S01]  /*13a0*/  STL [R1+0x44c], R4 ;  /* 0x00044c0401007387 */ /* 0x0003e20000100800 */
[----:B0-----:R-:W-:Y:S01]  /*13b0*/  SHF.R.S32.HI R3, RZ, 0x1f, R195 ;  /* 0x0000001fff037819 */ /* 0x001fe200000114c3 */
        /* <DEDUP_REMOVED lines=19> */
[----:B------:R-:W-:Y:S01]  /*14f0*/  IMAD.WIDE R18, R18, 0x2, R20 ;  /* 0x0000000212127825 */ /* 0x000fe200078e0214 */
[----:B------:R-:W-:-:S02]  /*1500*/  SHF.R.S32.HI R228, RZ, 0x1f, R184 ;  /* 0x0000001fffe47819 */ /* 0x000fc400000114b8 */
[----:B------:R-:W-:Y:S02]  /*1510*/  SHF.R.S32.HI R227, RZ, 0x1f, R167 ;  /* 0x0000001fffe37819 */ /* 0x000fe400000114a7 */
[----:B------:R-:W-:Y:S02]  /*1520*/  SHF.R.S32.HI R226, RZ, 0x1f, R166 ;  /* 0x0000001fffe27819 */ /* 0x000fe400000114a6 */
[----:B------:R-:W-:Y:S02]  /*1530*/  SHF.R.S32.HI R225, RZ, 0x1f, R165 ;  /* 0x0000001fffe17819 */ /* 0x000fe400000114a5 */
[----:B------:R-:W-:Y:S02]  /*1540*/  SHF.R.S32.HI R224, RZ, 0x1f, R164 ;  /* 0x0000001fffe07819 */ /* 0x000fe400000114a4 */
[----:B------:R-:W-:Y:S02]  /*1550*/  SHF.R.S32.HI R223, RZ, 0x1f, R163 ;  /* 0x0000001fffdf7819 */ /* 0x000fe400000114a3 */
[----:B------:R-:W-:-:S02]  /*1560*/  SHF.R.S32.HI R222, RZ, 0x1f, R209 ;  /* 0x0000001fffde7819 */ /* 0x000fc400000114d1 */
[----:B-1----:R-:W-:-:S07]  /*1570*/  SHF.R.S32.HI R221, RZ, 0x1f, R208 ;  /* 0x0000001fffdd7819 */ /* 0x002fce00000114d0 */
.L_x_3329:
[----:B------:R-:W-:Y:S01]  /*1580*/  ULDC.64 UR8, c[0x0][0xb20] ;  /* 0x0002c80000087ab9 */ /* 0x000fe20000000a00 */
[----:B------:R-:W-:Y:S02]  /*1590*/  ULOP3.LUT UR39, UR7, 0xff0000, URZ, 0xc0, !UPT ;  /* 0x00ff000007277892 */ /* 0x000fe4000f8ec03f */
[----:B------:R-:W-:Y:S01]  /*15a0*/  UISETP.NE.U32.AND UP0, UPT, UR8, URZ, UPT ;  /* 0x0000003f0800728c */ /* 0x000fe2000bf05070 */
[----:B------:R-:W-:-:S03]  /*15b0*/  ULDC UR49, c[0x0][0x2f0] ;  /* 0x0000bc0000317ab9 */ /* 0x000fc60000000800 */
        /* <DEDUP_REMOVED lines=9> */
[----:B0123--:R-:W-:Y:S02]  /*1650*/  IMAD.U32 R4, RZ, RZ, UR8 ;  /* 0x00000008ff047e24 */ /* 0x00ffe4000f8e00ff */
[----:B----4-:R-:W-:Y:S01]  /*1660*/  IMAD.U32 R5, RZ, RZ, UR9 ;  /* 0x00000009ff057e24 */ /* 0x010fe2000f8e00ff */
[----:B------:R-:W-:-:S03]  /*1670*/  @UP1 UIMAD.WIDE UR8, UR6, 0x4, UR10 ;  /* 0x00000004060818a5 */ /* 0x000fc6000f8e020a */
[----:B------:R-:W-:Y:S01]  /*1680*/  ULDC.64 UR10, c[0x0][0xb18] ;  /* 0x0002c600000a7ab9 */ /* 0x000fe20000000a00 */
[----:B------:R-:W2:Y:S02]  /*1690*/  @P0 LDG.E R4, desc[UR40][R4.64] ;  /* 0x0000002804040981 */ /* 0x000ea4000c1e1900 */
[----:B------:R-:W-:Y:S02]  /*16a0*/  IMAD.U32 R6, RZ, RZ, UR8 ;  /* 0x00000008ff067e24 */ /* 0x000fe4000f8e00ff */
[----:B------:R-:W-:Y:S01]  /*16b0*/  IMAD.U32 R7, RZ, RZ, UR9 ;  /* 0x00000009ff077e24 */ /* 0x000fe2000f8e00ff */
[----:B------:R-:W-:-:S04]  /*16c0*/  ULDC.64 UR8, c[0x0][0x418] ;  /* 0x0001060000087ab9 */ /* 0x000fc80000000a00 */
[----:B------:R-:W3:Y:S01]  /*16d0*/  @P2 LDG.E R6, desc[UR40][R6.64] ;  /* 0x0000002806062981 */ /* 0x000ee2000c1e1900 */
[----:B------:R-:W-:Y:S01]  /*16e0*/  UISETP.NE.U32.AND UP0, UPT, UR8, URZ, UPT ;  /* 0x0000003f0800728c */ /* 0x000fe2000bf05070 */
[----:B------:R-:W-:Y:S01]  /*16f0*/  ISETP.NE.U32.AND P1, PT, RZ, UR10, PT ;  /* 0x0000000aff007c0c */ /* 0x000fe2000bf25070 */
[----:B------:R-:W-:Y:S02]  /*1700*/  ULOP3.LUT UR8, UR7, 0xff000000, URZ, 0xc0, !UPT ;  /* 0xff00000007087892 */ /* 0x000fe4000f8ec03f */
[----:B------:R-:W-:Y:S01]  /*1710*/  UISETP.NE.AND.EX UP0, UPT, UR9, URZ, UPT, UP0 ;  /* 0x0000003f0900728c */ /* 0x000fe2000bf05300 */
[----:B------:R-:W-:Y:S01]  /*1720*/  ISETP.NE.AND.EX P1, PT, RZ, UR11, PT, P1 ;  /* 0x0000000bff007c0c */ /* 0x000fe2000bf25310 */
[----:B------:R-:W-:Y:S01]  /*1730*/  USHF.R.U32.HI UR8, URZ, 0x8, UR8 ;  /* 0x000000083f087899 */ /* 0x000fe20008011608 */
[----:B------:R-:W-:Y:S01]  /*1740*/  ULDC UR9, c[0x0][0x424] ;  /* 0x0001090000097ab9 */ /* 0x000fe20000000800 */
[----:B------:R-:W-:Y:S01]  /*1750*/  UMOV UR4, URZ ;  /* 0x0000003f00047c82 */ /* 0x000fe20008000000 */
[----:B------:R-:W-:Y:S01]  /*1760*/  USEL UR9, UR9, 0x1, UP0 ;  /* 0x0000000109097887 */ /* 0x000fe20008000000 */
[----:B------:R-:W-:Y:S01]  /*1770*/  ULDC UR48, c[0x0][0x288] ;  /* 0x0000a20000307ab9 */ /* 0x000fe20000000800 */
[----:B------:R-:W-:-:S02]  /*1780*/  ULEA.HI UR39, UR39, UR8, URZ, 0x10 ;  /* 0x0000000827277291 */ /* 0x000fc4000f8f803f */
[----:B------:R-:W-:Y:S01]  /*1790*/  UIMAD UR49, UR9, UR49, URZ ;  /* 0x00000031093172a4 */ /* 0x000fe2000f8e023f */
[----:B------:R-:W-:Y:S01]  /*17a0*/  UMOV UR42, UR7 ;  /* 0x00000007002a7c82 */ /* 0x000fe20008000000 */
        /* <DEDUP_REMOVED lines=16> */
.L_x_3191:
[----:B------:R-:W-:Y:S01]  /*18b0*/  UMOV UR43, UR5 ;  /* 0x00000005002b7c82 */ /* 0x000fe20008000000 */
        /* <DEDUP_REMOVED lines=9> */
.L_x_3192:
        /* <DEDUP_REMOVED lines=13> */
.L_x_3193:
[----:B------:R-:W0:Y:S01]  /*1a20*/  LDC R0, c[0x0][0xa80] ;  /* 0x0002a000ff007b82 */ /* 0x000e220000000800 */
[----:B------:R-:W-:Y:S01]  /*1a30*/  UISETP.NE.AND UP0, UPT, UR38, 0x1, UPT ;  /* 0x000000012600788c */ /* 0x000fe2000bf05270 */
[----:B------:R1:W-:Y:S01]  /*1a40*/  STL.128 [R1+0x200], RZ ;  /* 0x000200ff01007387 */ /* 0x0003e20000100c00 */
[C---:B------:R-:W-:Y:S01]  /*1a50*/  IADD3 R36, P0, R2.reuse, 0x200, RZ ;  /* 0x0000020002247810 */ /* 0x040fe20007f1e0ff */
[----:B------:R-:W-:Y:S01]  /*1a60*/  UIADD3 UR49, -UR4, UR49, URZ ;  /* 0x0000003104317290 */ /* 0x000fe2000fffe13f */
[----:B------:R-:W-:Y:S01]  /*1a70*/  IADD3 R35, P1, R2, 0x240, RZ ;  /* 0x0000024002237810 */ /* 0x000fe20007f3e0ff */
[----:B------:R1:W-:Y:S01]  /*1a80*/  STL.128 [R1+0x210], RZ ;  /* 0x000210ff01007387 */ /* 0x0003e20000100c00 */
[----:B------:R-:W-:Y:S01]  /*1a90*/  PLOP3.LUT P2, PT, PT, PT, UP0, 0x80, 0x0 ;  /* 0x000000000000781c */ /* 0x000fe20003f4f008 */
[--C-:B------:R-:W-:Y:S02]  /*1aa0*/  IMAD.X R37, RZ, RZ, R16.reuse, P0 ;  /* 0x000000ffff257224 */ /* 0x100fe400000e0610 */
[----:B------:R1:W-:Y:S01]  /*1ab0*/  STL.128 [R1+0x240], RZ ;  /* 0x000240ff01007387 */ /* 0x0003e20000100c00 */
[----:B------:R-:W-:-:S03]  /*1ac0*/  IMAD.X R34, RZ, RZ, R16, P1 ;  /* 0x000000ffff227224 */ /* 0x000fc600008e0610 */
[----:B------:R1:W-:Y:S04]  /*1ad0*/  STL.128 [R1+0x250], RZ ;  /* 0x000250ff01007387 */ /* 0x0003e80000100c00 */
[----:B------:R1:W-:Y:S04]  /*1ae0*/  STL.128 [R1+0x260], RZ ;  /* 0x000260ff01007387 */ /* 0x0003e80000100c00 */
[----:B------:R1:W-:Y:S04]  /*1af0*/  STL.128 [R1+0x270], RZ ;  /* 0x000270ff01007387 */ /* 0x0003e80000100c00 */
[----:B0-----:R1:W-:Y:S04]  /*1b00*/  STL [R1+0x220], R0 ;  /* 0x0002200001007387 */ /* 0x0013e80000100800 */
        /* <DEDUP_REMOVED lines=28> */
[----:B------:R-:W-:Y:S05]  /*1cd0*/  @!P2 BRA `(.L_x_3194) ;  /* 0x0000008000c0a947 */ /* 0x000fea0003800000 */
[----:B------:R-:W-:Y:S01]  /*1ce0*/  ULDC UR4, c[0x0][0x448] ;  /* 0x0001120000047ab9 */ /* 0x000fe20000000800 */
[----:B------:R-:W-:Y:S02]  /*1cf0*/  USHF.L.U32 UR8, UR5, 0x6, URZ ;  /* 0x0000000605087899 */ /* 0x000fe4000800063f */
[----:B------:R-:W-:Y:S02]  /*1d00*/  UISETP.NE.AND UP0, UPT, UR4, 0x1, UPT ;  /* 0x000000010400788c */ /* 0x000fe4000bf05270 */
[----:B------:R-:W-:Y:S01]  /*1d10*/  UIADD3 UR9, UR8, 0x3f, URZ ;  /* 0x0000003f08097890 */ /* 0x000fe2000fffe03f */
[----:B------:R-:W-:Y:S01]  /*1d20*/  ULDC.64 UR4, c[0x0][0xad8] ;  /* 0x0002b60000047ab9 */ /* 0x000fe20000000a00 */
[----:B------:R-:W-:Y:S02]  /*1d30*/  UIADD3 UR10, UR49, 0x1, -UR48 ;  /* 0x00000001310a7890 */ /* 0x000fe4000fffe830 */
[----:B------:R-:W-:-:S05]  /*1d40*/  UISETP.GE.AND UP1, UPT, UR5, 0x1, UPT ;  /* 0x000000010500788c */ /* 0x000fca000bf26270 */
[----:B------:R-:W-:Y:S01]  /*1d50*/  @UP0 UIADD3 UR6, UR8, 0x3f, URZ ;  /* 0x0000003f08060890 */ /* 0x000fe2000fffe03f */
[----:B------:R-:W-:Y:S01]  /*1d60*/  @UP0 ULDC UR7, c[0x0][0x44c] ;  /* 0x0001130000070ab9 */ /* 0x000fe20000000800 */
[----:B------:R-:W-:Y:S02]  /*1d70*/  PLOP3.LUT P1, PT, PT, PT, UP1, 0x80, 0x0 ;  /* 0x000000000000781c */ /* 0x000fe40003f2f018 */
        /* <DEDUP_REMOVED lines=16> */
.L_x_3196:
[----:B------:R-:W-:-:S11]  /*1e80*/  UISETP.NE.AND UP1, UPT, UR5, 0x1, UPT ;  /* 0x000000010500788c */ /* 0x000fd6000bf25270 */
[----:B------:R-:W-:Y:S02]  /*1e90*/  @UP1 ULDC.64 UR10, c[0x0][0xae0] ;  /* 0x0002b800000a1ab9 */ /* 0x000fe40000000a00 */
[----:B------:R-:W-:-:S04]  /*1ea0*/  UIMAD.WIDE.U32 UR6, UR9, UR10, URZ ;  /* 0x0000000a090672a5 */ /* 0x000fc8000f8e003f */
[----:B------:R-:W-:-:S12]  /*1eb0*/  @UP1 USHF.R.U32.HI UR9, URZ, UR11, UR7 ;  /* 0x0000000b3f091299 */ /* 0x000fd80008011607 */
.L_x_3197:
[----:B------:R-:W-:-:S04]  /*1ec0*/  UIMAD UR9, UR9, UR5, UR5 ;  /* 0x00000005090972a4 */ /* 0x000fc8000f8e0205 */
[----:B------:R-:W-:-:S04]  /*1ed0*/  UISETP.LT.AND UP1, UPT, UR4, UR9, UPT ;  /* 0x000000090400728c */ /* 0x000fc8000bf21270 */
[----:B------:R-:W-:-:S12]  /*1ee0*/  USEL UR4, UR4, UR9, UP1 ;  /* 0x0000000904047287 */ /* 0x000fd80008800000 */
.L_x_3195:
[----:B------:R-:W-:Y:S02]  /*1ef0*/  UIADD3 UR9, UR49, 0x3f, URZ ;  /* 0x0000003f31097890 */ /* 0x000fe4000fffe03f */
[----:B------:R-:W-:Y:S02]  /*1f00*/  UIADD3 UR10, UR4, 0x3f, URZ ;  /* 0x0000003f040a7890 */ /* 0x000fe4000fffe03f */
[----:B------:R-:W-:Y:S02]  /*1f10*/  USHF.R.S32.HI UR4, URZ, 0x1f, UR9 ;  /* 0x0000001f3f047899 */ /* 0x000fe40008011409 */
[----:B------:R-:W-:Y:S01]  /*1f20*/  USHF.R.S32.HI UR11, URZ, 0x1f, UR10 ;  /* 0x0000001f3f0b7899 */ /* 0x000fe2000801140a */
[----:B------:R-:W-:Y:S01]  /*1f30*/  @UP0 ULDC UR6, c[0x0][0x44c] ;  /* 0x0001130000060ab9 */ /* 0x000fe20000000800 */
[----:B------:R-:W-:Y:S02]  /*1f40*/  ULEA.HI UR4, UR4, UR9, URZ, 0x6 ;  /* 0x0000000904047291 */ /* 0x000fe4000f8f303f */
[----:B------:R-:W-:-:S02]  /*1f50*/  ULEA.HI UR11, UR11, UR10, URZ, 0x6 ;  /* 0x0000000a0b0b7291 */ /* 0x000fc4000f8f303f */
[----:B------:R-:W-:Y:S01]  /*1f60*/  UIMAD.WIDE.U32 UR6, UR8, UR6, URZ ;  /* 0x00000006080672a5 */ /* 0x000fe2000f8e003f */
[----:B------:R-:W-:Y:S01]  /*1f70*/  @UP0 ULDC UR9, c[0x0][0x450] ;  /* 0x0001140000090ab9 */ /* 0x000fe20000000800 */
[----:B------:R-:W-:Y:S02]  /*1f80*/  USHF.R.S32.HI UR4, URZ, 0x6, UR4 ;  /* 0x000000063f047899 */ /* 0x000fe40008011404 */
[----:B------:R-:W-:Y:S02]  /*1f90*/  USHF.R.S32.HI UR11, URZ, 0x6, UR11 ;  /* 0x000000063f0b7899 */ /* 0x000fe4000801140b */
[----:B------:R-:W-:Y:S02]  /*1fa0*/  @UP0 USHF.R.U32.HI UR8, URZ, UR9, UR7 ;  /* 0x000000093f080299 */ /* 0x000fe40008011607 */
[----:B------:R-:W-:Y:S02]  /*1fb0*/  UISETP.LT.AND UP0, UPT, UR4, UR11, UPT ;  /* 0x0000000b0400728c */ /* 0x000fe4000bf01270 */
[----:B------:R-:W-:Y:S01]  /*1fc0*/  UIADD3 UR8, UR8, UR49, -UR48 ;  /* 0x0000003108087290 */ /* 0x000fe2000fffe830 */
[----:B------:R-:W-:Y:S01]  /*1fd0*/  ULDC UR6, c[0x0][0xad4] ;  /* 0x0002b50000067ab9 */ /* 0x000fe20000000800 */
[----:B------:R-:W-:-:S02]  /*1fe0*/  USEL UR11, UR4, UR11, UP0 ;  /* 0x0000000b040b7287 */ /* 0x000fc40008000000 */
        /* <DEDUP_REMOVED lines=12> */
.L_x_3199:
[----:B------:R-:W-:-:S11]  /*20b0*/  UISETP.NE.AND UP0, UPT, UR5, 0x1, UPT ;  /* 0x000000010500788c */ /* 0x000fd6000bf05270 */
[----:B------:R-:W-:Y:S02]  /*20c0*/  @UP0 ULDC.64 UR12, c[0x0][0xae0] ;  /* 0x0002b800000c0ab9 */ /* 0x000fe40000000a00 */
[----:B------:R-:W-:-:S04]  /*20d0*/  UIMAD.WIDE.U32 UR6, UR8, UR12, URZ ;  /* 0x0000000c080672a5 */ /* 0x000fc8000f8e003f */
[----:B------:R-:W-:-:S12]  /*20e0*/  @UP0 USHF.R.U32.HI UR8, URZ, UR13, UR7 ;  /* 0x0000000d3f080299 */ /* 0x000fd80008011607 */
.L_x_3200:
[----:B------:R-:W-:-:S04]  /*20f0*/  UIMAD UR5, UR8, UR5, URZ ;  /* 0x00000005080572a4 */ /* 0x000fc8000f8e023f */
[----:B------:R-:W-:-:S04]  /*2100*/  UISETP.LT.AND UP0, UPT, UR4, UR5, UPT ;  /* 0x000000050400728c */ /* 0x000fc8000bf01270 */
[----:B------:R-:W-:-:S12]  /*2110*/  USEL UR4, UR4, UR5, !UP0 ;  /* 0x0000000504047287 */ /* 0x000fd8000c000000 */
.L_x_3198:
        /* <DEDUP_REMOVED lines=15> */
[-C--:B-1----:R-:W-:Y:S01]  /*2210*/  IABS R0, R4.reuse ;  /* 0x0000000400007213 */ /* 0x082fe20000000000 */
        /* <DEDUP_REMOVED lines=31> */
.L_x_3201:
[----:B------:R-:W-:Y:S01]  /*2410*/  UIMAD UR20, UR20, UR4, UR9 ;  /* 0x00000004141472a4 */ /* 0x000fe2000f8e0209 */
[----:B-1----:R-:W-:Y:S02]  /*2420*/  IMAD.U32 R0, RZ, RZ, UR11 ;  /* 0x0000000bff007e24 */ /* 0x002fe4000f8e00ff */
[----:B------:R-:W-:-:S05]  /*2430*/  IMAD.U32 R3, RZ, RZ, UR4 ;  /* 0x00000004ff037e24 */ /* 0x000fca000f8e00ff */
[----:B------:R-:W-:-:S04]  /*2440*/  VIADDMNMX R0, R3, UR20, R0, PT ;  /* 0x0000001403007c46 */ /* 0x000fc8000b800100 */
[----:B------:R-:W-:Y:S02]  /*2450*/  R2UR UR21, R0 ;  /* 0x00000000001572ca */ /* 0x000fe400000e0000 */
[----:B------:R-:W-:-:S11]  /*2460*/  PRMT R0, RZ, 0x7610, R0 ;  /* 0x00007610ff007816 */ /* 0x000fd60000000000 */
[----:B------:R-:W-:-:S06]  /*2470*/  UISETP.GT.AND UP0, UPT, UR21, UR20, UPT ;  /* 0x000000141500728c */ /* 0x000fcc000bf04270 */
[----:B------:R-:W-:-:S13]  /*2480*/  PLOP3.LUT P0, PT, PT, PT, UP0, 0x80, 0x0 ;  /* 0x000000000000781c */ /* 0x000fda0003f0f008 */
        /* <DEDUP_REMOVED lines=106> */
[----:B------:R-:W0:Y:S04]  /*2b30*/  SHFL.IDX PT, R3, R219, RZ, 0x1f ;  /* 0x00001fffdb037589 */ /* 0x000e2800000e0000 */
[----:B------:R-:W5:Y:S04]  /*2b40*/  LDL R20, [R1+0x260] ;  /* 0x0002600001147983 */ /* 0x000f680000100800 */
[----:B------:R-:W5:Y:S04]  /*2b50*/  LDL R21, [R1+0x354] ;  /* 0x0003540001157983 */ /* 0x000f680000100800 */
[----:B--2---:R1:W-:Y:S04]  /*2b60*/  STL [R1+0x240], R0 ;  /* 0x0002400001007387 */ /* 0x0043e80000100800 */
[----:B---3--:R-:W-:Y:S04]  /*2b70*/  STL [R1+0x244], R8 ;  /* 0x0002440801007387 */ /* 0x008fe80000100800 */
[----:B----4-:R2:W-:Y:S01]  /*2b80*/  STL [R1+0x250], R6 ;  /* 0x0002500601007387 */ /* 0x0105e20000100800 */
[----:B0-----:R-:W-:-:S03]  /*2b90*/  R2UR UR4, R3 ;  /* 0x00000000030472ca */ /* 0x001fc600000e0000 */
[----:B------:R-:W3:Y:S04]  /*2ba0*/  LDL R154, [R1+0x30c] ;  /* 0x00030c00019a7983 */ /* 0x000ee80000100800 */
        /* <DEDUP_REMOVED lines=15> */
[----:B-1----:R-:W4:Y:S04]  /*2ca0*/  LDL R0, [R1+0x428] ;  /* 0x0004280001007983 */ /* 0x002f280000100800 */
[----:B------:R-:W4:Y:S04]  /*2cb0*/  LDL R3, [R1+0x42c] ;  /* 0x00042c0001037983 */ /* 0x000f280000100800 */
[----:B--2---:R-:W2:Y:S04]  /*2cc0*/  LDL R6, [R1+0x430] ;  /* 0x0004300001067983 */ /* 0x004ea80000100800 */
[----:B------:R-:W2:Y:S04]  /*2cd0*/  LDL R7, [R1+0x434] ;  /* 0x0004340001077983 */ /* 0x000ea80000100800 */
[----:B------:R-:W2:Y:S04]  /*2ce0*/  LDL R8, [R1+0x438] ;  /* 0x0004380001087983 */ /* 0x000ea80000100800 */
[----:B------:R-:W2:Y:S01]  /*2cf0*/  LDL R9, [R1+0x43c] ;  /* 0x00043c0001097983 */ /* 0x000ea20000100800 */
[----:B------:R-:W-:-:S04]  /*2d00*/  ULEA.HI UR5, UR4, UR4, URZ, 0x1 ;  /* 0x0000000404057291 */ /* 0x000fc8000f8f083f */
[----:B------:R-:W-:-:S04]  /*2d10*/  ULOP3.LUT UR5, UR5, 0x1fffe, URZ, 0xc0, !UPT ;  /* 0x0001fffe05057892 */ /* 0x000fc8000f8ec03f */
[----:B------:R-:W-:-:S04]  /*2d20*/  UIADD3 UR5, UR4, -UR5, URZ ;  /* 0x8000000504057290 */ /* 0x000fc8000fffe03f */
[----:B------:R-:W-:-:S04]  /*2d30*/  ULEA UR5, UR5, UR47, 0xf ;  /* 0x0000002f05057291 */ /* 0x000fc8000f8e783f */
[----:B------:R-:W-:-:S04]  /*2d40*/  UIADD3 UR5, UR5, 0x400, URZ ;  /* 0x0000040005057890 */ /* 0x000fc8000fffe03f */
[----:B------:R-:W-:-:S04]  /*2d50*/  USHF.R.U32.HI UR5, URZ, 0x4, UR5 ;  /* 0x000000043f057899 */ /* 0x000fc80008011605 */
[----:B------:R-:W-:Y:S02]  /*2d60*/  ULOP3.LUT UR5, UR5, 0x3fff, URZ, 0xc0, !UPT ;  /* 0x00003fff05057892 */ /* 0x000fe4000f8ec03f */
[----:B------:R-:W-:Y:S02]  /*2d70*/  UIADD3 UR4, UR47, 0x36400, URZ ;  /* 0x000364002f047890 */ /* 0x000fe4000fffe03f */
[----:B------:R-:W-:Y:S01]  /*2d80*/  ULOP3.LUT UR22, UR5, 0x2000000, URZ, 0xfc, !UPT ;  /* 0x0200000005167892 */ /* 0x000fe2000f8efc3f */
[----:B-----5:R0:W-:Y:S01]  /*2d90*/  STL [R1+0x33c], R5 ;  /* 0x00033c0501007387 */ /* 0x0201e20000100800 */
[----:B------:R-:W-:-:S04]  /*2da0*/  USHF.R.U32.HI UR4, URZ, 0x4, UR4 ;  /* 0x000000043f047899 */ /* 0x000fc80008011604 */
[----:B------:R-:W-:Y:S01]  /*2db0*/  LEA R4, R4, UR22, 0xc ;  /* 0x0000001604047c11 */ /* 0x000fe2000f8e60ff */
[----:B0-----:R-:W-:-:S03]  /*2dc0*/  IMAD.MOV.U32 R5, RZ, RZ, 0x40000040 ;  /* 0x40000040ff057424 */ /* 0x001fc600078e00ff */
[----:B------:R-:W-:Y:S01]  /*2dd0*/  R2UR UR14, R4 ;  /* 0x00000000040e72ca */ /* 0x000fe200000e0000 */
[----:B------:R-:W-:Y:S01]  /*2de0*/  ULOP3.LUT UR4, UR4, 0x3fff, URZ, 0xc0, !UPT ;  /* 0x00003fff04047892 */ /* 0x000fe2000f8ec03f */
[----:B------:R-:W-:-:S03]  /*2df0*/  R2UR UR15, R5 ;  /* 0x00000000050f72ca */ /* 0x000fc600000e0000 */
[----:B------:R-:W-:Y:S01]  /*2e00*/  ULOP3.LUT UR12, UR4, 0x10000, URZ, 0xfc, !UPT ;  /* 0x00010000040c7892 */ /* 0x000fe2000f8efc3f */
        /* <DEDUP_REMOVED lines=111> */
[----:B---3--:R-:W-:Y:S04]  /*3500*/  STL [R1+0x30c], R154 ;  /* 0x00030c9a01007387 */ /* 0x008fe80000100800 */
        /* <DEDUP_REMOVED lines=17> */
[----:B--2---:R-:W-:Y:S04]  /*3620*/  STL [R1+0x430], R6 ;  /* 0x0004300601007387 */ /* 0x004fe80000100800 */
[----:B------:R-:W-:Y:S04]  /*3630*/  STL [R1+0x434], R7 ;  /* 0x0004340701007387 */ /* 0x000fe80000100800 */
[----:B------:R-:W-:Y:S04]  /*3640*/  STL [R1+0x438], R8 ;  /* 0x0004380801007387 */ /* 0x000fe80000100800 */
[----:B------:R-:W-:Y:S01]  /*3650*/  STL [R1+0x43c], R9 ;  /* 0x00043c0901007387 */ /* 0x000fe20000100800 */
[----:B------:R-:W-:Y:S01]  /*3660*/  UMOV UR17, 0x40000040 ;  /* 0x4000004000117882 */ /* 0x000fe20000000000 */
[----:B------:R-:W-:-:S02]  /*3670*/  WARPGROUP.DEPBAR.LE gsb0, 0x0 ;  /* 0x00008000000079c5 */ /* 0x000fc40000010000 */
        /* <DEDUP_REMOVED lines=277> */
[----:B------:R-:W0:Y:S03]  /*47d0*/  S2R R169, SR_TID.X ;  /* 0x0000000000a97919 */ /* 0x000e260000002100 */
[----:B------:R1:W-:Y:S04]  /*47e0*/  STL [R1+0x240], R0 ;  /* 0x0002400001007387 */ /* 0x0003e80000100800 */
[----:B------:R1:W-:Y:S04]  /*47f0*/  STL [R1+0x244], R72 ;  /* 0x0002444801007387 */ /* 0x0003e80000100800 */
[----:B------:R1:W-:Y:S04]  /*4800*/  STL [R1+0x248], R74 ;  /* 0x0002484a01007387 */ /* 0x0003e80000100800 */
[----:B------:R1:W-:Y:S04]  /*4810*/  STL [R1+0x24c], R76 ;  /* 0x00024c4c01007387 */ /* 0x0003e80000100800 */
[----:B------:R1:W-:Y:S04]  /*4820*/  STL [R1+0x250], R4 ;  /* 0x0002500401007387 */ /* 0x0003e80000100800 */
[----:B------:R1:W-:Y:S04]  /*4830*/  STL [R1+0x254], R78 ;  /* 0x0002544e01007387 */ /* 0x0003e80000100800 */
[----:B--2---:R1:W-:Y:S04]  /*4840*/  STL [R1+0x258], R80 ;  /* 0x0002585001007387 */ /* 0x0043e80000100800 */
[----:B------:R1:W-:Y:S01]  /*4850*/  STL [R1+0x25c], R82 ;  /* 0x00025c5201007387 */ /* 0x0003e20000100800 */
[----:B0-----:R-:W-:-:S03]  /*4860*/  LOP3.LUT R169, R169, 0x7f, RZ, 0xc0, !PT ;  /* 0x0000007fa9a97812 */ /* 0x001fc600078ec0ff */
        /* <DEDUP_REMOVED lines=120> */
[----:B------:R-:W-:Y:S06]  /*4ff0*/  BAR.ARV 0xf, 0x100 ;  /* 0x03c4000000007b1d */ /* 0x000fec0000002000 */
[----:B------:R-:W-:Y:S01]  /*5000*/  ISETP.NE.AND P1, PT, R169, RZ, PT ;  /* 0x000000ffa900720c */ /* 0x000fe20003f25270 */
[----:B------:R-:W-:-:S12]  /*5010*/  BSSY B0, `(.L_x_3203) ;  /* 0x0000007000007945 */ /* 0x000fd80003800000 */
[----:B-1----:R-:W-:Y:S05]  /*5020*/  @P1 BRA `(.L_x_3204) ;  /* 0x0000000000141947 */ /* 0x002fea0003800000 */
[----:B------:R-:W2:Y:S02]  /*5030*/  LDL R0, [R1+0x1e8] ;  /* 0x0001e80001007983 */ /* 0x000ea40000100800 */
[----:B--2---:R-:W-:-:S05]  /*5040*/  LEA R0, R0, UR47, 0x3 ;  /* 0x0000002f00007c11 */ /* 0x004fca000f8e18ff */
[----:B------:R-:W-:-:S05]  /*5050*/  VIADD R0, R0, 0x38860 ;  /* 0x0003886000007836 */ /* 0x000fca0000000000 */
[----:B------:R-:W-:-:S04]  /*5060*/  PRMT R0, RZ, 0x654, R0 ;  /* 0x00000654ff007816 */ /* 0x000fc80000000000 */
[----:B------:R0:W-:Y:S03]  /*5070*/  SYNCS.ARRIVE.TRANS64.RED.A1T0 RZ, [R0+URZ], RZ ;  /* 0x000000ff00ff79a7 */ /* 0x0001e6000810043f */
.L_x_3204:
[----:B------:R-:W-:Y:S05]  /*5080*/  BSYNC B0 ;  /* 0x0000000000007941 */ /* 0x000fea0003800000 */
.L_x_3203:
[----:B------:R-:W-:-:S04]  /*5090*/  UIADD3 UR6, UR21, -0x2, URZ ;  /* 0xfffffffe15067890 */ /* 0x000fc8000fffe03f */
[----:B------:R-:W-:-:S06]  /*50a0*/  UISETP.GE.AND UP0, UPT, UR6, UR20, UPT ;  /* 0x000000140600728c */ /* 0x000fcc000bf06270 */
[----:B------:R-:W-:-:S13]  /*50b0*/  PLOP3.LUT P0, PT, PT, PT, UP0, 0x80, 0x0 ;  /* 0x000000000000781c */ /* 0x000fda0003f0f008 */
[----:B------:R-:W-:Y:S05]  /*50c0*/  @!P0 BRA `(.L_x_3205) ;  /* 0x0000003c00688947 */ /* 0x000fea0003800000 */
[----:B------:R-:W-:-:S05]  /*50d0*/  UMOV UR21, UR6 ;  /* 0x0000000600157c82 */ /* 0x000fca0008000000 */
.L_x_3208:
[----:B0-----:R-:W2:Y:S04]  /*50e0*/  LDL R0, [R1+0x1e8] ;  /* 0x0001e80001007983 */ /* 0x001ea80000100800 */
        /* <DEDUP_REMOVED lines=63> */
[----:B------:R-:W5:Y:S01]  /*54e0*/  LDL.64 R6, [R1+0x438] ;  /* 0x0004380001067983 */ /* 0x000f620000100a00 */
[----:B--2---:R-:W-:-:S05]  /*54f0*/  IMAD R138, R0, 0x40, R22 ;  /* 0x00000040008a7824 */ /* 0x004fca00078e0216 */
[----:B------:R-:W-:Y:S01]  /*5500*/  LEA R138, R138, UR47, 0x2 ;  /* 0x0000002f8a8a7c11 */ /* 0x000fe2000f8e10ff */
[----:B------:R-:W-:Y:S06]  /*5510*/  BAR.SYNC.DEFER_BLOCKING 0xe, 0x100 ;  /* 0x0384000000007b1d */ /* 0x000fec0000010000 */
[----:B------:R-:W3:Y:S04]  /*5520*/  LDS R3, [R138+0x38400] ;  /* 0x038400008a037984 */ /* 0x000ee80000000800 */
[----:B------:R-:W0:Y:S01]  /*5530*/  LDS R138, [R138+0x38420] ;  /* 0x038420008a8a7984 */ /* 0x000e220000000800 */
        /* <DEDUP_REMOVED lines=60> */
[-C--:B------:R-:W-:Y:S01]  /*5900*/  FMUL.FTZ R80, R80, R3.reuse ;  /* 0x0000000350507220 */ /* 0x080fe20000410000 */
[----:B------:R-:W-:Y:S01]  /*5910*/  FMUL.FTZ R81, R81, R3 ;  /* 0x0000000351517220 */ /* 0x000fe20000410000 */
[C---:B------:R-:W-:Y:S01]  /*5920*/  FMUL.FTZ R79, R3.reuse, R79 ;  /* 0x0000004f034f7220 */ /* 0x040fe20000410000 */
[----:B------:R-:W-:Y:S01]  /*5930*/  FMUL.FTZ R78, R3, R78 ;  /* 0x0000004e034e7220 */ /* 0x000fe20000410000 */
[C---:B0-----:R-:W-:Y:S01]  /*5940*/  FMUL.FTZ R77, R138.reuse, R77 ;  /* 0x0000004d8a4d7220 */ /* 0x041fe20000410000 */
        /* <DEDUP_REMOVED lines=90> */
[----:B------:R0:W-:Y:S01]  /*5ef0*/  STL.64 [R1+0x420], R72 ;  /* 0x0004204801007387 */ /* 0x0001e20000100a00 */
[C---:B------:R-:W-:Y:S01]  /*5f00*/  FMUL.FTZ R7, R138.reuse, R7 ;  /* 0x000000078a077220 */ /* 0x040fe20000410000 */
[----:B------:R-:W-:Y:S02]  /*5f10*/  FMUL.FTZ R6, R138, R6 ;  /* 0x000000068a067220 */ /* 0x000fe40000410000 */
        /* <DEDUP_REMOVED lines=34> */
[----:B0-----:R-:W4:Y:S04]  /*6140*/  LDL R72, [R1+0x244] ;  /* 0x0002440001487983 */ /* 0x001f280000100800 */
[----:B-1----:R-:W5:Y:S04]  /*6150*/  LDL R74, [R1+0x248] ;  /* 0x00024800014a7983 */ /* 0x002f680000100800 */
[----:B------:R-:W5:Y:S04]  /*6160*/  LDL R76, [R1+0x24c] ;  /* 0x00024c00014c7983 */ /* 0x000f680000100800 */
[----:B------:R-:W5:Y:S04]  /*6170*/  LDL R14, [R1+0x250] ;  /* 0x00025000010e7983 */ /* 0x000f680000100800 */
[----:B------:R-:W5:Y:S04]  /*6180*/  LDL R78, [R1+0x254] ;  /* 0x00025400014e7983 */ /* 0x000f680000100800 */
[----:B------:R-:W5:Y:S04]  /*6190*/  LDL R82, [R1+0x258] ;  /* 0x0002580001527983 */ /* 0x000f680000100800 */
[----:B------:R-:W5:Y:S04]  /*61a0*/  LDL R84, [R1+0x25c] ;  /* 0x00025c0001547983 */ /* 0x000f680000100800 */
[----:B--2---:R-:W2:Y:S04]  /*61b0*/  LDL R4, [R1+0x260] ;  /* 0x0002600001047983 */ /* 0x004ea80000100800 */
[----:B------:R-:W2:Y:S04]  /*61c0*/  LDL R86, [R1+0x264] ;  /* 0x0002640001567983 */ /* 0x000ea80000100800 */
[----:B------:R-:W2:Y:S04]  /*61d0*/  LDL R88, [R1+0x268] ;  /* 0x0002680001587983 */ /* 0x000ea80000100800 */
[----:B------:R-:W2:Y:S04]  /*61e0*/  LDL R90, [R1+0x26c] ;  /* 0x00026c00015a7983 */ /* 0x000ea80000100800 */
[----:B---3--:R-:W3:Y:S04]  /*61f0*/  LDL R6, [R1+0x270] ;  /* 0x0002700001067983 */ /* 0x008ee80000100800 */
[----:B------:R-:W3:Y:S04]  /*6200*/  LDL R92, [R1+0x274] ;  /* 0x00027400015c7983 */ /* 0x000ee80000100800 */
        /* <DEDUP_REMOVED lines=114> */
[----:B------:R-:W-:Y:S04]  /*6930*/  STL [R1+0x240], R80 ;  /* 0x0002405001007387 */ /* 0x000fe80000100800 */
[----:B----4-:R-:W-:Y:S04]  /*6940*/  STL [R1+0x244], R72 ;  /* 0x0002444801007387 */ /* 0x010fe80000100800 */
[----:B-----5:R-:W-:Y:S04]  /*6950*/  STL [R1+0x248], R74 ;  /* 0x0002484a01007387 */ /* 0x020fe80000100800 */
        /* <DEDUP_REMOVED lines=8> */
[----:B------:R-:W-:Y:S04]  /*69e0*/  STL [R1+0x26c], R90 ;  /* 0x00026c5a01007387 */ /* 0x000fe80000100800 */
[----:B---3--:R-:W-:Y:S04]  /*69f0*/  STL [R1+0x270], R6 ;  /* 0x0002700601007387 */ /* 0x008fe80000100800 */
        /* <DEDUP_REMOVED lines=158> */
[----:B0-----:R-:W-:Y:S01]  /*73e0*/  @!P0 IMAD.MOV.U32 R0, RZ, RZ, RZ ;  /* 0x000000ffff008224 */ /* 0x001fe200078e00ff */
[----:B------:R-:W3:Y:S04]  /*73f0*/  @!P0 LDL R3, [R1+0x1ec] ;  /* 0x0001ec0001038983 */ /* 0x000ee80000100800 */
[----:B------:R-:W-:Y:S02]  /*7400*/  LEA R4, R0, UR22, 0xc ;  /* 0x0000001600047c11 */ /* 0x000fe4000f8e60ff */
[----:B------:R-:W4:Y:S02]  /*7410*/  LDL R0, [R1+0x1f0] ;  /* 0x0001f00001007983 */ /* 0x000f240000100800 */
[C---:B------:R-:W-:Y:S01]  /*7420*/  R2UR UR14, R4.reuse ;  /* 0x00000000040e72ca */ /* 0x040fe200000e0000 */
[----:B------:R-:W-:-:S05]  /*7430*/  VIADD R6, R4, 0x80 ;  /* 0x0000008004067836 */ /* 0x000fca0000000000 */
[----:B------:R-:W-:Y:S01]  /*7440*/  R2UR UR18, R6 ;  /* 0x00000000061272ca */ /* 0x000fe200000e0000 */
[C---:B------:R-:W-:Y:S02]  /*7450*/  VIADD R6, R4.reuse, 0x100 ;  /* 0x0000010004067836 */ /* 0x040fe40000000000 */
[----:B------:R-:W-:-:S03]  /*7460*/  VIADD R4, R4, 0x180 ;  /* 0x0000018004047836 */ /* 0x000fc60000000000 */
[----:B------:R-:W-:Y:S02]  /*7470*/  R2UR UR6, R6 ;  /* 0x00000000060672ca */ /* 0x000fe400000e0000 */
[----:B------:R-:W-:Y:S01]  /*7480*/  R2UR UR10, R4 ;  /* 0x00000000040a72ca */ /* 0x000fe200000e0000 */
        /* <DEDUP_REMOVED lines=142> */
[----:B------:R-:W4:Y:S04]  /*7d70*/  LDL R78, [R1+0x248] ;  /* 0x00024800014e7983 */ /* 0x000f280000100800 */
[----:B-1----:R-:W4:Y:S04]  /*7d80*/  LDL R80, [R1+0x24c] ;  /* 0x00024c0001507983 */ /* 0x002f280000100800 */
[----:B------:R-:W4:Y:S04]  /*7d90*/  LDL R8, [R1+0x250] ;  /* 0x0002500001087983 */ /* 0x000f280000100800 */
[----:B------:R-:W4:Y:S04]  /*7da0*/  LDL R82, [R1+0x254] ;  /* 0x0002540001527983 */ /* 0x000f280000100800 */
[----:B--2---:R-:W2:Y:S04]  /*7db0*/  LDL R84, [R1+0x258] ;  /* 0x0002580001547983 */ /* 0x004ea80000100800 */
[----:B------:R-:W2:Y:S04]  /*7dc0*/  LDL R86, [R1+0x25c] ;  /* 0x00025c0001567983 */ /* 0x000ea80000100800 */
[----:B------:R-:W2:Y:S04]  /*7dd0*/  LDL R10, [R1+0x260] ;  /* 0x00026000010a7983 */ /* 0x000ea80000100800 */
[----:B-----5:R-:W5:Y:S04]  /*7de0*/  LDL R88, [R1+0x264] ;  /* 0x0002640001587983 */ /* 0x020f680000100800 */
        /* <DEDUP_REMOVED lines=127> */
[----:B-----5:R-:W-:Y:S04]  /*85e0*/  STL [R1+0x264], R88 ;  /* 0x0002645801007387 */ /* 0x020fe80000100800 */
        /* <DEDUP_REMOVED lines=118> */
[----:B------:R-:W-:Y:S01]  /*8d50*/  VIADD R0, R0, 0x1 ;  /* 0x0000000100007836 */ /* 0x000fe20000000000 */
[----:B------:R-:W-:Y:S01]  /*8d60*/  @!P0 LOP3.LUT R4, R3, 0x1, RZ, 0x3c, !PT ;  /* 0x0000000103048812 */ /* 0x000fe200078e3cff */
[----:B------:R-:W-:Y:S03]  /*8d70*/  BSSY B0, `(.L_x_3206) ;  /* 0x000000e000007945 */ /* 0x000fe60003800000 */
[----:B------:R0:W-:Y:S04]  /*8d80*/  STL [R1+0x1f0], R0 ;  /* 0x0001f00001007387 */ /* 0x0001e80000100800 */
[----:B------:R1:W-:Y:S01]  /*8d90*/  @!P0 STL [R1+0x1ec], R4 ;  /* 0x0001ec0401008387 */ /* 0x0003e20000100800 */
[----:B0-----:R-:W-:Y:S01]  /*8da0*/  IMAD.U32 R0, RZ, RZ, UR21 ;  /* 0x00000015ff007e24 */ /* 0x001fe2000f8e00ff */
[----:B------:R-:W-:-:S02]  /*8db0*/  UIADD3 UR21, UR21, -0x1, URZ ;  /* 0xffffffff15157890 */ /* 0x000fc4000fffe03f */
[----:B------:R1:W-:Y:S01]  /*8dc0*/  @!P0 STL [R1+0x1e8], RZ ;  /* 0x0001e8ff01008387 */ /* 0x0003e20000100800 */
[----:B------:R-:W-:Y:S06]  /*8dd0*/  BAR.ARV 0xf, 0x100 ;  /* 0x03c4000000007b1d */ /* 0x000fec0000002000 */
[----:B------:R-:W-:Y:S01]  /*8de0*/  ISETP.GT.AND P0, PT, R0, UR20, PT ;  /* 0x0000001400007c0c */ /* 0x000fe2000bf04270 */
[----:B------:R-:W-:-:S12]  /*8df0*/  @P1 BRA `(.L_x_3207) ;  /* 0x0000000000141947 */ /* 0x000fd80003800000 */
[----:B------:R-:W2:Y:S02]  /*8e00*/  LDL R0, [R1+0x1e8] ;  /* 0x0001e80001007983 */ /* 0x000ea40000100800 */
[----:B--2---:R-:W-:-:S05]  /*8e10*/  LEA R0, R0, UR47, 0x3 ;  /* 0x0000002f00007c11 */ /* 0x004fca000f8e18ff */
[----:B------:R-:W-:-:S05]  /*8e20*/  VIADD R0, R0, 0x38860 ;  /* 0x0003886000007836 */ /* 0x000fca0000000000 */
[----:B------:R-:W-:-:S04]  /*8e30*/  PRMT R0, RZ, 0x654, R0 ;  /* 0x00000654ff007816 */ /* 0x000fc80000000000 */
[----:B------:R0:W-:Y:S03]  /*8e40*/  SYNCS.ARRIVE.TRANS64.RED.A1T0 RZ, [R0+URZ], RZ ;  /* 0x000000ff00ff79a7 */ /* 0x0001e6000810043f */
.L_x_3207:
[----:B------:R-:W-:Y:S05]  /*8e50*/  BSYNC B0 ;  /* 0x0000000000007941 */ /* 0x000fea0003800000 */
.L_x_3206:
[----:B------:R-:W-:Y:S05]  /*8e60*/  @P0 BRA `(.L_x_3208) ;  /* 0xffffffc0009c0947 */ /* 0x000fea000383ffff */
.L_x_3205:
[----:B------:R-:W2:Y:S04]  /*8e70*/  LDL R135, [R1+0x1e8] ;  /* 0x0001e80001877983 */ /* 0x000ea80000100800 */
[----:B------:R-:W3:Y:S04]  /*8e80*/  LDL.64 R6, [R1+0x240] ;  /* 0x0002400001067983 */ /* 0x000ee80000100a00 */
[----:B-1----:R-:W4:Y:S04]  /*8e90*/  LDL.64 R4, [R1+0x250] ;  /* 0x0002500001047983 */ /* 0x002f280000100a00 */
        /* <DEDUP_REMOVED lines=62> */
[----:B--2---:R-:W-:-:S05]  /*9280*/  IMAD R135, R135, 0x40, R22 ;  /* 0x0000004087877824 */ /* 0x004fca00078e0216 */
[----:B------:R-:W-:Y:S01]  /*9290*/  LEA R135, R135, UR47, 0x2 ;  /* 0x0000002f87877c11 */ /* 0x000fe2000f8e10ff */
[----:B------:R-:W-:Y:S06]  /*92a0*/  BAR.SYNC.DEFER_BLOCKING 0xe, 0x100 ;  /* 0x0384000000007b1d */ /* 0x000fec0000010000 */
[----:B0-----:R-:W3:Y:S04]  /*92b0*/  LDS R0, [R135+0x38400] ;  /* 0x0384000087007984 */ /* 0x001ee80000000800 */
[----:B------:R-:W5:Y:S01]  /*92c0*/  LDS R135, [R135+0x38420] ;  /* 0x0384200087877984 */ /* 0x000f620000000800 */
[C---:B---3--:R-:W-:Y:S01]  /*92d0*/  FMUL.FTZ R7, R0.reuse, R7 ;  /* 0x0000000700077220 */ /* 0x048fe20000410000 */
[C---:B------:R-:W-:Y:S01]  /*92e0*/  FMUL.FTZ R6, R0.reuse, R6 ;  /* 0x0000000600067220 */ /* 0x040fe20000410000 */
[C---:B----4-:R-:W-:Y:S01]  /*92f0*/  FMUL.FTZ R5, R0.reuse, R5 ;  /* 0x0000000500057220 */ /* 0x050fe20000410000 */
[----:B------:R-:W-:-:S03]  /*9300*/  FMUL.FTZ R4, R0, R4 ;  /* 0x0000000400047220 */ /* 0x000fc60000410000 */
[----:B------:R0:W-:Y:S04]  /*9310*/  STL.64 [R1+0x240], R6 ;  /* 0x0002400601007387 */ /* 0x0001e80000100a00 */
[----:B------:R1:W-:Y:S04]  /*9320*/  STL.64 [R1+0x250], R4 ;  /* 0x0002500401007387 */ /* 0x0003e80000100a00 */
[----:B0-----:R-:W2:Y:S04]  /*9330*/  LDL.64 R6, [R1+0x438] ;  /* 0x0004380001067983 */ /* 0x001ea80000100a00 */
[----:B-1----:R-:W3:Y:S01]  /*9340*/  LDL.64 R4, [R1+0x418] ;  /* 0x0004180001047983 */ /* 0x002ee20000100a00 */
[C---:B-----5:R-:W-:Y:S01]  /*9350*/  FMUL.FTZ R11, R135.reuse, R11 ;  /* 0x0000000b870b7220 */ /* 0x060fe20000410000 */
[C---:B------:R-:W-:Y:S01]  /*9360*/  FMUL.FTZ R10, R135.reuse, R10 ;  /* 0x0000000a870a7220 */ /* 0x040fe20000410000 */
[C---:B------:R-:W-:Y:S01]  /*9370*/  FMUL.FTZ R133, R0.reuse, R133 ;  /* 0x0000008500857220 */ /* 0x040fe20000410000 */
[C---:B------:R-:W-:Y:S01]  /*9380*/  FMUL.FTZ R132, R0.reuse, R132 ;  /* 0x0000008400847220 */ /* 0x040fe20000410000 */
[C---:B------:R-:W-:Y:S01]  /*9390*/  FMUL.FTZ R131, R0.reuse, R131 ;  /* 0x0000008300837220 */ /* 0x040fe20000410000 */
        /* <DEDUP_REMOVED lines=116> */
[----:B0-----:R-:W-:-:S02]  /*9ae0*/  VIADD R10, R3, 0x1 ;  /* 0x00000001030a7836 */ /* 0x001fc40000000000 */
        /* <DEDUP_REMOVED lines=32> */
[----:B------:R0:W-:Y:S01]  /*9cf0*/  STL.64 [R1+0x258], R72 ;  /* 0x0002584801007387 */ /* 0x0001e20000100a00 */
[C---:B--2---:R-:W-:Y:S01]  /*9d00*/  FMUL.FTZ R7, R135.reuse, R7 ;  /* 0x0000000787077220 */ /* 0x044fe20000410000 */
[C---:B------:R-:W-:Y:S01]  /*9d10*/  FMUL.FTZ R6, R135.reuse, R6 ;  /* 0x0000000687067220 */ /* 0x040fe20000410000 */
[C---:B---3--:R-:W-:Y:S01]  /*9d20*/  FMUL.FTZ R5, R135.reuse, R5 ;  /* 0x0000000587057220 */ /* 0x048fe20000410000 */
[----:B------:R-:W-:Y:S01]  /*9d30*/  FMUL.FTZ R4, R135, R4 ;  /* 0x0000000487047220 */ /* 0x000fe20000410000 */
        /* <DEDUP_REMOVED lines=33> */
[----:B------:R-:W-:Y:S01]  /*9f50*/  BSSY B0, `(.L_x_3209) ;  /* 0x0000007000007945 */ /* 0x000fe20003800000 */
[----:B------:R-:W-:-:S11]  /*9f60*/  IMAD.MOV.U32 R0, RZ, RZ, 0x1 ;  /* 0x00000001ff007424 */ /* 0x000fd600078e00ff */
[----:B0-----:R-:W-:Y:S05]  /*9f70*/  @P0 BRA `(.L_x_3210) ;  /* 0x0000000000100947 */ /* 0x001fea0003800000 */
[----:B------:R-:W2:Y:S04]  /*9f80*/  LDL R4, [R1+0x1ec] ;  /* 0x0001ec0001047983 */ /* 0x000ea80000100800 */
[----:B------:R0:W-:Y:S01]  /*9f90*/  STL [R1+0x1e8], RZ ;  /* 0x0001e8ff01007387 */ /* 0x0001e20000100800 */
[----:B--2---:R-:W-:-:S05]  /*9fa0*/  LOP3.LUT R4, R4, 0x1, RZ, 0x3c, !PT ;  /* 0x0000000104047812 */ /* 0x004fca00078e3cff */
[----:B------:R0:W-:Y:S02]  /*9fb0*/  STL [R1+0x1ec], R4 ;  /* 0x0001ec0401007387 */ /* 0x0001e40000100800 */
.L_x_3210:
[----:B------:R-:W-:Y:S05]  /*9fc0*/  BSYNC B0 ;  /* 0x0000000000007941 */ /* 0x000fea0003800000 */
.L_x_3209:
[----:B------:R-:W-:Y:S05]  /*9fd0*/  BRA `(.L_x_3202) ;  /* 0x000001d800f07947 */ /* 0x000fea0003800000 */
.L_x_3194:
[----:B------:R-:W0:Y:S01]  /*9fe0*/  S2R R3, SR_TID.X ;  /* 0x0000000000037919 */ /* 0x000e220000002100 */
[----:B------:R-:W-:Y:S01]  /*9ff0*/  UISETP.NE.AND UP0, UPT, UR38, URZ, UPT ;  /* 0x0000003f2600728c */ /* 0x000fe2000bf05270 */
[----:B-1----:R-:W-:Y:S01]  /*a000*/  IMAD.U32 R0, RZ, RZ, UR5 ;  /* 0x00000005ff007e24 */ /* 0x002fe2000f8e00ff */
[----:B------:R-:W-:Y:S01]  /*a010*/  UMOV UR4, 0x1 ;  /* 0x0000000100047882 */ /* 0x000fe20000000000 */
[----:B------:R-:W-:Y:S01]  /*a020*/  IMAD.MOV.U32 R5, RZ, RZ, 0x80 ;  /* 0x00000080ff057424 */ /* 0x000fe200078e00ff */
[----:B------:R-:W-:Y:S01]  /*a030*/  USEL UR4, UR4, 0x2, !UP0 ;  /* 0x0000000204047887 */ /* 0x000fe2000c000000 */
[----:B------:R-:W-:Y:S01]  /*a040*/  IMAD.MOV.U32 R6, RZ, RZ, 0x1 ;  /* 0x00000001ff067424 */ /* 0x000fe200078e00ff */
[----:B------:R-:W-:Y:S01]  /*a050*/  UIADD3 UR7, UP1, UR36, 0x38830, URZ ;  /* 0x0003883024077890 */ /* 0x000fe2000ff3e03f */
[----:B------:R-:W-:Y:S01]  /*a060*/  IMAD.MOV.U32 R7, RZ, RZ, RZ ;  /* 0x000000ffff077224 */ /* 0x000fe200078e00ff */
[----:B------:R-:W-:Y:S01]  /*a070*/  UIADD3 UR9, UP0, UR36, 0x38840, URZ ;  /* 0x0003884024097890 */ /* 0x000fe2000ff1e03f */
[----:B------:R1:W-:Y:S01]  /*a080*/  STL [R1+0x70], R0 ;  /* 0x0000700001007387 */ /* 0x0003e20000100800 */
[----:B------:R-:W-:Y:S01]  /*a090*/  IMAD.U32 R13, RZ, RZ, UR4 ;  /* 0x00000004ff0d7e24 */ /* 0x000fe2000f8e00ff */
[----:B------:R-:W-:Y:S01]  /*a0a0*/  UIADD3 UR4, UP2, UR36, 0x38850, URZ ;  /* 0x0003885024047890 */ /* 0x000fe2000ff5e03f */
[----:B------:R-:W-:Y:S01]  /*a0b0*/  IMAD.MOV.U32 R8, RZ, RZ, 0x1 ;  /* 0x00000001ff087424 */ /* 0x000fe200078e00ff */
[----:B------:R-:W-:Y:S01]  /*a0c0*/  UIADD3 UR8, UP3, UR36, 0x38860, URZ ;  /* 0x0003886024087890 */ /* 0x000fe2000ff7e03f */
[----:B------:R-:W-:Y:S01]  /*a0d0*/  IMAD.MOV.U32 R9, RZ, RZ, RZ ;  /* 0x000000ffff097224 */ /* 0x000fe200078e00ff */
[----:B------:R-:W-:Y:S01]  /*a0e0*/  UIADD3.X UR6, URZ, UR37, URZ, UP2, !UPT ;  /* 0x000000253f067290 */ /* 0x000fe200097fe43f */
[----:B------:R-:W-:Y:S01]  /*a0f0*/  IMAD.MOV.U32 R12, RZ, RZ, 0x2000 ;  /* 0x00002000ff0c7424 */ /* 0x000fe200078e00ff */
[----:B------:R-:W-:Y:S01]  /*a100*/  ULDC UR11, c[0x0][0x448] ;  /* 0x00011200000b7ab9 */ /* 0x000fe20000000800 */
[----:B------:R-:W-:Y:S01]  /*a110*/  UIADD3.X UR10, URZ, UR37, URZ, UP3, !UPT ;  /* 0x000000253f0a7290 */ /* 0x000fe20009ffe43f */
[----:B-1----:R-:W-:Y:S01]  /*a120*/  IMAD.U32 R0, RZ, RZ, UR4 ;  /* 0x00000004ff007e24 */ /* 0x002fe2000f8e00ff */
[----:B------:R-:W-:Y:S01]  /*a130*/  UIADD3.X UR4, URZ, UR37, URZ, UP1, !UPT ;  /* 0x000000253f047290 */ /* 0x000fe20008ffe43f */
[----:B------:R1:W-:Y:S01]  /*a140*/  STL.64 [R1+0x60], R8 ;  /* 0x0000600801007387 */ /* 0x0003e20000100a00 */
[----:B------:R-:W-:Y:S01]  /*a150*/  UISETP.NE.AND UP1, UPT, UR11, 0x1, UPT ;  /* 0x000000010b00788c */ /* 0x000fe2000bf25270 */
[----:B------:R-:W-:Y:S01]  /*a160*/  IMAD.MOV.U32 R11, RZ, RZ, 0x100 ;  /* 0x00000100ff0b7424 */ /* 0x000fe200078e00ff */
[----:B------:R-:W-:Y:S01]  /*a170*/  UIADD3 UR45, UR49, 0x1, -UR48 ;  /* 0x00000001312d7890 */ /* 0x000fe2000fffe830 */
[----:B------:R2:W-:Y:S01]  /*a180*/  STL.64 [R1+0x18], R12 ;  /* 0x0000180c01007387 */ /* 0x0005e20000100a00 */
[----:B------:R-:W-:-:S02]  /*a190*/  IMAD.U32 R14, RZ, RZ, UR7 ;  /* 0x00000007ff0e7e24 */ /* 0x000fc4000f8e00ff */
[----:B------:R-:W-:Y:S01]  /*a1a0*/  IMAD.U32 R15, RZ, RZ, UR4 ;  /* 0x00000004ff0f7e24 */ /* 0x000fe2000f8e00ff */
[----:B------:R-:W-:Y:S01]  /*a1b0*/  STL.64 [R1], RZ ;  /* 0x000000ff01007387 */ /* 0x000fe20000100a00 */
[----:B0-----:R-:W-:Y:S01]  /*a1c0*/  LOP3.LUT R3, R3, 0x7f, RZ, 0xc0, !PT ;  /* 0x0000007f03037812 */ /* 0x001fe200078ec0ff */
[----:B-1----:R-:W-:Y:S02]  /*a1d0*/  IMAD.MOV.U32 R9, RZ, RZ, R13 ;  /* 0x000000ffff097224 */ /* 0x002fe400078e000d */
[----:B------:R-:W-:Y:S01]  /*a1e0*/  STL.64 [R1+0x8], R14 ;  /* 0x0000080e01007387 */ /* 0x000fe20000100a00 */
[----:B------:R-:W-:Y:S01]  /*a1f0*/  ISETP.NE.AND P0, PT, R3, RZ, PT ;  /* 0x000000ff0300720c */ /* 0x000fe20003f05270 */
[----:B------:R-:W-:Y:S01]  /*a200*/  IMAD.MOV.U32 R8, RZ, RZ, 0x10000 ;  /* 0x00010000ff087424 */ /* 0x000fe200078e00ff */
[----:B------:R-:W-:Y:S01]  /*a210*/  @UP1 ULDC UR7, c[0x0][0x44c] ;  /* 0x0001130000071ab9 */ /* 0x000fe20000000800 */
[----:B--2---:R-:W-:Y:S01]  /*a220*/  IMAD.U32 R12, RZ, RZ, UR9 ;  /* 0x00000009ff0c7e24 */ /* 0x004fe2000f8e00ff */
[----:B------:R-:W-:Y:S01]  /*a230*/  SEL R4, RZ, 0x1, P0 ;  /* 0x00000001ff047807 */ /* 0x000fe20000000000 */
[----:B------:R-:W-:Y:S01]  /*a240*/  STL.64 [R1+0x38], RZ ;  /* 0x000038ff01007387 */ /* 0x000fe20000100a00 */
[----:B------:R-:W-:-:S03]  /*a250*/  IADD3 R39, P0, R2, 0x38, RZ ;  /* 0x0000003802277810 */ /* 0x000fc60007f1e0ff */
[----:B------:R0:W-:Y:S01]  /*a260*/  STL.128 [R1+0x20], R4 ;  /* 0x0000200401007387 */ /* 0x0001e20000100c00 */
[----:B------:R-:W-:Y:S02]  /*a270*/  IMAD.MOV.U32 R10, RZ, RZ, R4 ;  /* 0x000000ffff0a7224 */ /* 0x000fe400078e0004 */
[----:B------:R-:W-:-:S03]  /*a280*/  IMAD.X R46, RZ, RZ, R16, P0 ;  /* 0x000000ffff2e7224 */ /* 0x000fc600000e0610 */
[----:B------:R1:W-:Y:S01]  /*a290*/  STL.128 [R1+0x50], R8 ;  /* 0x0000500801007387 */ /* 0x0003e20000100c00 */
[----:B0-----:R-:W-:Y:S01]  /*a2a0*/  IMAD.U32 R5, RZ, RZ, UR6 ;  /* 0x00000006ff057e24 */ /* 0x001fe2000f8e00ff */
[----:B------:R-:W-:Y:S01]  /*a2b0*/  UIADD3.X UR6, URZ, UR37, URZ, UP0, !UPT ;  /* 0x000000253f067290 */ /* 0x000fe200087fe43f */
[----:B------:R-:W-:Y:S01]  /*a2c0*/  IMAD.U32 R6, RZ, RZ, UR8 ;  /* 0x00000008ff067e24 */ /* 0x000fe2000f8e00ff */
[----:B------:R-:W-:Y:S01]  /*a2d0*/  USHF.L.U32 UR8, UR5, 0x6, URZ ;  /* 0x0000000605087899 */ /* 0x000fe2000800063f */
[----:B------:R-:W-:Y:S01]  /*a2e0*/  IMAD.U32 R7, RZ, RZ, UR10 ;  /* 0x0000000aff077e24 */ /* 0x000fe2000f8e00ff */
[----:B------:R-:W-:Y:S01]  /*a2f0*/  @UP1 ULDC UR10, c[0x0][0x450] ;  /* 0x00011400000a1ab9 */ /* 0x000fe20000000800 */
[----:B------:R-:W-:Y:S01]  /*a300*/  IMAD.MOV.U32 R4, RZ, RZ, R0 ;  /* 0x000000ffff047224 */ /* 0x000fe200078e0000 */
[----:B------:R-:W-:Y:S01]  /*a310*/  ULDC.64 UR4, c[0x0][0xad8] ;  /* 0x0002b60000047ab9 */ /* 0x000fe20000000a00 */
[----:B------:R-:W-:Y:S01]  /*a320*/  IMAD.U32 R13, RZ, RZ, UR6 ;  /* 0x00000006ff0d7e24 */ /* 0x000fe2000f8e00ff */
[----:B------:R-:W-:Y:S01]  /*a330*/  UISETP.GE.AND UP0, UPT, UR5, 0x1, UPT ;  /* 0x000000010500788c */ /* 0x000fe2000bf06270 */
[----:B------:R1:W-:Y:S01]  /*a340*/  STL.64 [R1+0x68], R6 ;  /* 0x0000680601007387 */ /* 0x0003e20000100a00 */
[----:B------:R-:W-:-:S02]  /*a350*/  @UP1 UIADD3 UR6, UR8, 0x3f, URZ ;  /* 0x0000003f08061890 */ /* 0x000fc4000fffe03f */
[----:B------:R-:W-:Y:S01]  /*a360*/  UIADD3 UR9, UR8, 0x3f, URZ ;  /* 0x0000003f08097890 */ /* 0x000fe2000fffe03f */
[----:B------:R1:W-:Y:S01]  /*a370*/  STL.128 [R1+0x40], R4 ;  /* 0x0000400401007387 */ /* 0x0003e20000100c00 */
[----:B------:R-:W-:Y:S01]  /*a380*/  UIMAD.WIDE.U32 UR6, UR6, UR7, URZ ;  /* 0x00000007060672a5 */ /* 0x000fe2000f8e003f */
[----:B------:R-:W-:Y:S02]  /*a390*/  PLOP3.LUT P1, PT, PT, PT, UP0, 0x80, 0x0 ;  /* 0x000000000000781c */ /* 0x000fe40003f2f008 */
[----:B------:R1:W-:Y:S01]  /*a3a0*/  STL.64 [R1+0x10], R12 ;  /* 0x0000100c01007387 */ /* 0x0003e20000100a00 */
[----:B------:R-:W-:-:S03]  /*a3b0*/  @UP1 USHF.R.U32.HI UR9, URZ, UR10, UR7 ;  /* 0x0000000a3f091299 */ /* 0x000fc60008011607 */
[----:B------:R1:W-:Y:S01]  /*a3c0*/  STL.64 [R1+0x30], R12 ;  /* 0x0000300c01007387 */ /* 0x0003e20000100a00 */
[----:B------:R-:W-:-:S04]  /*a3d0*/  UIADD3 UR6, UR45, UR9, URZ ;  /* 0x000000092d067290 */ /* 0x000fc8000fffe03f */
[----:B------:R-:W-:Y:S02]  /*a3e0*/  UIADD3 UR4, UR6, UR4, URZ ;  /* 0x0000000406047290 */ /* 0x000fe4000fffe03f */
[----:B------:R-:W-:Y:S10]  /*a3f0*/  @!P1 BRA `(.L_x_3211) ;  /* 0x0000000000449947 */ /* 0x000ff40003800000 */
        /* <DEDUP_REMOVED lines=10> */
.L_x_3212:
[----:B------:R-:W-:-:S11]  /*a4a0*/  UISETP.NE.AND UP0, UPT, UR5, 0x1, UPT ;  /* 0x000000010500788c */ /* 0x000fd6000bf05270 */
[----:B------:R-:W-:Y:S02]  /*a4b0*/  @UP0 ULDC.64 UR10, c[0x0][0xae0] ;  /* 0x0002b800000a0ab9 */ /* 0x000fe40000000a00 */
[----:B------:R-:W-:-:S04]  /*a4c0*/  UIMAD.WIDE.U32 UR6, UR9, UR10, URZ ;  /* 0x0000000a090672a5 */ /* 0x000fc8000f8e003f */
[----:B------:R-:W-:-:S12]  /*a4d0*/  @UP0 USHF.R.U32.HI UR9, URZ, UR11, UR7 ;  /* 0x0000000b3f090299 */ /* 0x000fd80008011607 */
.L_x_3213:
[----:B------:R-:W-:-:S04]  /*a4e0*/  UIMAD UR9, UR9, UR5, UR5 ;  /* 0x00000005090972a4 */ /* 0x000fc8000f8e0205 */
[----:B------:R-:W-:-:S04]  /*a4f0*/  UISETP.LT.AND UP0, UPT, UR4, UR9, UPT ;  /* 0x000000090400728c */ /* 0x000fc8000bf01270 */
[----:B------:R-:W-:-:S12]  /*a500*/  USEL UR4, UR4, UR9, UP0 ;  /* 0x0000000904047287 */ /* 0x000fd80008000000 */
.L_x_3211:
[----:B------:R-:W-:Y:S02]  /*a510*/  UIADD3 UR10, UR49, 0x3f, URZ ;  /* 0x0000003f310a7890 */ /* 0x000fe4000fffe03f */
[----:B------:R-:W-:Y:S02]  /*a520*/  UIADD3 UR4, UR4, 0x3f, URZ ;  /* 0x0000003f04047890 */ /* 0x000fe4000fffe03f */
[----:B------:R-:W-:Y:S02]  /*a530*/  USHF.R.S32.HI UR11, URZ, 0x1f, UR10 ;  /* 0x0000001f3f0b7899 */ /* 0x000fe4000801140a */
[----:B------:R-:W-:Y:S01]  /*a540*/  USHF.R.S32.HI UR9, URZ, 0x1f, UR4 ;  /* 0x0000001f3f097899 */ /* 0x000fe20008011404 */
[----:B------:R-:W-:Y:S01]  /*a550*/  @UP1 ULDC UR6, c[0x0][0x44c] ;  /* 0x0001130000061ab9 */ /* 0x000fe20000000800 */
[----:B------:R-:W-:Y:S02]  /*a560*/  ULEA.HI UR11, UR11, UR10, URZ, 0x6 ;  /* 0x0000000a0b0b7291 */ /* 0x000fe4000f8f303f */
[----:B------:R-:W-:-:S02]  /*a570*/  UIMAD.WIDE.U32 UR6, UR8, UR6, URZ ;  /* 0x00000006080672a5 */ /* 0x000fc4000f8e003f */
[----:B------:R-:W-:Y:S01]  /*a580*/  ULEA.HI UR9, UR9, UR4, URZ, 0x6 ;  /* 0x0000000409097291 */ /* 0x000fe2000f8f303f */
[----:B------:R-:W-:Y:S01]  /*a590*/  @UP1 ULDC UR12, c[0x0][0x450] ;  /* 0x00011400000c1ab9 */ /* 0x000fe20000000800 */
[----:B------:R-:W-:Y:S02]  /*a5a0*/  UIADD3 UR51, UR49, -UR48, URZ ;  /* 0x8000003031337290 */ /* 0x000fe4000fffe03f */
[----:B------:R-:W-:Y:S02]  /*a5b0*/  USHF.R.S32.HI UR11, URZ, 0x6, UR11 ;  /* 0x000000063f0b7899 */ /* 0x000fe4000801140b */
[----:B------:R-:W-:Y:S02]  /*a5c0*/  USHF.R.S32.HI UR9, URZ, 0x6, UR9 ;  /* 0x000000063f097899 */ /* 0x000fe40008011409 */
[----:B------:R-:W-:Y:S02]  /*a5d0*/  @UP1 USHF.R.U32.HI UR8, URZ, UR12, UR7 ;  /* 0x0000000c3f081299 */ /* 0x000fe40008011607 */
[----:B------:R-:W-:-:S02]  /*a5e0*/  UISETP.LT.AND UP0, UPT, UR9, UR11, UPT ;  /* 0x0000000b0900728c */ /* 0x000fc4000bf01270 */
[----:B------:R-:W-:Y:S01]  /*a5f0*/  UIADD3 UR8, UR51, UR8, URZ ;  /* 0x0000000833087290 */ /* 0x000fe2000fffe03f */
[----:B------:R-:W-:Y:S01]  /*a600*/  ULDC UR7, c[0x0][0xad4] ;  /* 0x0002b50000077ab9 */ /* 0x000fe20000000800 */
[----:B------:R-:W-:Y:S02]  /*a610*/  USEL UR6, UR9, UR11, UP0 ;  /* 0x0000000b09067287 */ /* 0x000fe40008000000 */
[----:B------:R-:W-:Y:S01]  /*a620*/  UIADD3 UR7, UR8, -UR7, URZ ;  /* 0x8000000708077290 */ /* 0x000fe2000fffe03f */
[----:B------:R-:W-:Y:S11]  /*a630*/  @!P1 BRA `(.L_x_3214) ;  /* 0x0000000000489947 */ /* 0x000ff60003800000 */
        /* <DEDUP_REMOVED lines=11> */
.L_x_3215:
[----:B------:R-:W-:-:S11]  /*a6f0*/  UISETP.NE.AND UP0, UPT, UR5, 0x1, UPT ;  /* 0x000000010500788c */ /* 0x000fd6000bf05270 */
[----:B------:R-:W-:Y:S02]  /*a700*/  @UP0 ULDC.64 UR10, c[0x0][0xae0] ;  /* 0x0002b800000a0ab9 */ /* 0x000fe40000000a00 */
[----:B------:R-:W-:-:S04]  /*a710*/  UIMAD.WIDE.U32 UR8, UR4, UR10, URZ ;  /* 0x0000000a040872a5 */ /* 0x000fc8000f8e003f */
[----:B------:R-:W-:-:S12]  /*a720*/  @UP0 USHF.R.U32.HI UR4, URZ, UR11, UR9 ;  /* 0x0000000b3f040299 */ /* 0x000fd80008011609 */
.L_x_3216:
[----:B------:R-:W-:-:S04]  /*a730*/  UIMAD UR4, UR4, UR5, URZ ;  /* 0x00000005040472a4 */ /* 0x000fc8000f8e023f */
[----:B------:R-:W-:-:S04]  /*a740*/  UISETP.LT.AND UP0, UPT, UR7, UR4, UPT ;  /* 0x000000040700728c */ /* 0x000fc8000bf01270 */
[----:B------:R-:W-:-:S12]  /*a750*/  USEL UR7, UR7, UR4, !UP0 ;  /* 0x0000000407077287 */ /* 0x000fd8000c000000 */
.L_x_3214:
        /* <DEDUP_REMOVED lines=13> */
[----:B-1----:R-:W-:Y:S01]  /*a830*/  IMAD.U32 R4, RZ, RZ, UR12 ;  /* 0x0000000cff047e24 */ /* 0x002fe2000f8e00ff */
        /* <DEDUP_REMOVED lines=33> */
.L_x_3217:
[----:B------:R-:W-:Y:S01]  /*aa50*/  UIMAD UR46, UR10, UR4, UR46 ;  /* 0x000000040a2e72a4 */ /* 0x000fe2000f8e022e */
[----:B------:R-:W-:Y:S02]  /*aa60*/  IMAD.U32 R0, RZ, RZ, UR6 ;  /* 0x00000006ff007e24 */ /* 0x000fe4000f8e00ff */
[----:B------:R-:W-:-:S05]  /*aa70*/  IMAD.U32 R3, RZ, RZ, UR4 ;  /* 0x00000004ff037e24 */ /* 0x000fca000f8e00ff */
[----:B------:R-:W-:-:S04]  /*aa80*/  VIADDMNMX R0, R3, UR46, R0, PT ;  /* 0x0000002e03007c46 */ /* 0x000fc8000b800100 */
[----:B------:R-:W-:Y:S02]  /*aa90*/  R2UR UR50, R0 ;  /* 0x00000000003272ca */ /* 0x000fe400000e0000 */
[----:B------:R-:W-:-:S11]  /*aaa0*/  PRMT R0, RZ, 0x7610, R0 ;  /* 0x00007610ff007816 */ /* 0x000fd60000000000 */
[----:B------:R-:W-:-:S06]  /*aab0*/  UISETP.GT.AND UP0, UPT, UR50, UR46, UPT ;  /* 0x0000002e3200728c */ /* 0x000fcc000bf04270 */
[----:B------:R-:W-:-:S13]  /*aac0*/  PLOP3.LUT P0, PT, PT, PT, UP0, 0x80, 0x0 ;  /* 0x000000000000781c */ /* 0x000fda0003f0f008 */
[----:B------:R-:W-:Y:S05]  /*aad0*/  @!P0 BRA `(.L_x_3202) ;  /* 0x000001d000308947 */ /* 0x000fea0003800000 */
[----:B------:R-:W0:Y:S01]  /*aae0*/  SHFL.IDX PT, R0, R219, RZ, 0x1f ;  /* 0x00001fffdb007589 */ /* 0x000e2200000e0000 */
[----:B------:R-:W-:Y:S01]  /*aaf0*/  UIADD3 UR8, UR47, 0x400, URZ ;  /* 0x000004002f087890 */ /* 0x000fe2000fffe03f */
[----:B-1----:R-:W-:Y:S01]  /*ab00*/  IMAD.MOV.U32 R4, RZ, RZ, 0x1 ;  /* 0x00000001ff047424 */ /* 0x002fe200078e00ff */
[----:B------:R-:W-:Y:S01]  /*ab10*/  UIADD3 UR6, UR47, 0x26400, URZ ;  /* 0x000264002f067890 */ /* 0x000fe2000fffe03f */
[----:B------:R-:W-:Y:S01]  /*ab20*/  IMAD.MOV.U32 R5, RZ, RZ, RZ ;  /* 0x000000ffff057224 */ /* 0x000fe200078e00ff */
[----:B------:R-:W-:Y:S01]  /*ab30*/  UIADD3 UR4, UR47, 0x20400, URZ ;  /* 0x000204002f047890 */ /* 0x000fe2000fffe03f */
[----:B------:R-:W-:Y:S01]  /*ab40*/  IMAD.MOV.U32 R6, RZ, RZ, 0x1 ;  /* 0x00000001ff067424 */ /* 0x000fe200078e00ff */
[----:B------:R-:W-:Y:S01]  /*ab50*/  UIADD3 UR5, UR47, 0x22400, URZ ;  /* 0x000224002f057890 */ /* 0x000fe2000fffe03f */
[----:B------:R-:W-:Y:S01]  /*ab60*/  IMAD.MOV.U32 R7, RZ, RZ, RZ ;  /* 0x000000ffff077224 */ /* 0x000fe200078e00ff */
[----:B------:R-:W-:Y:S01]  /*ab70*/  USHF.R.U32.HI UR6, URZ, 0x4, UR6 ;  /* 0x000000043f067899 */ /* 0x000fe20008011606 */
[----:B------:R-:W-:Y:S01]  /*ab80*/  IMAD.MOV.U32 R11, RZ, RZ, 0x40000040 ;  /* 0x40000040ff0b7424 */ /* 0x000fe200078e00ff */
[----:B------:R-:W-:Y:S01]  /*ab90*/  USHF.R.U32.HI UR7, URZ, 0x4, UR8 ;  /* 0x000000043f077899 */ /* 0x000fe20008011608 */
[----:B------:R-:W1:Y:S01]  /*aba0*/  S2R R53, SR_TID.X ;  /* 0x0000000000357919 */ /* 0x000e620000002100 */
[----:B------:R-:W-:Y:S01]  /*abb0*/  USHF.R.U32.HI UR4, URZ, 0x4, UR4 ;  /* 0x000000043f047899 */ /* 0x000fe20008011604 */
[C---:B------:R-:W-:Y:S01]  /*abc0*/  IADD3 R38, P5, R2.reuse, 0xa8, RZ ;  /* 0x000000a802267810 */ /* 0x040fe20007fbe0ff */
[----:B------:R-:W-:Y:S01]  /*abd0*/  USHF.R.U32.HI UR5, URZ, 0x4, UR5 ;  /* 0x000000043f057899 */ /* 0x000fe20008011605 */
[----:B------:R2:W-:Y:S01]  /*abe0*/  STL.128 [R1+0x80], R4 ;  /* 0x0000800401007387 */ /* 0x0005e20000100c00 */
[----:B------:R-:W-:Y:S01]  /*abf0*/  ULOP3.LUT UR6, UR6, 0x3fff, URZ, 0xc0, !UPT ;  /* 0x00003fff06067892 */ /* 0x000fe2000f8ec03f */
[C---:B------:R-:W-:Y:S01]  /*ac00*/  IADD3 R41, P1, R2.reuse, 0xb8, RZ ;  /* 0x000000b802297810 */ /* 0x040fe20007f3e0ff */
[----:B------:R-:W-:Y:S01]  /*ac10*/  ULOP3.LUT UR7, UR7, 0x3fff, URZ, 0xc0, !UPT ;  /* 0x00003fff07077892 */ /* 0x000fe2000f8ec03f */
[C---:B------:R-:W-:Y:S01]  /*ac20*/  IADD3 R42, P6, R2.reuse, 0xb0, RZ ;  /* 0x000000b0022a7810 */ /* 0x040fe20007fde0ff */
[----:B------:R-:W-:Y:S01]  /*ac30*/  ULOP3.LUT UR4, UR4, 0x3fff, URZ, 0xc0, !UPT ;  /* 0x00003fff04047892 */ /* 0x000fe2000f8ec03f */
[----:B------:R-:W-:Y:S01]  /*ac40*/  IADD3 R47, P0, R2, 0xa0, RZ ;  /* 0x000000a0022f7810 */ /* 0x000fe20007f1e0ff */
[----:B------:R-:W-:Y:S01]  /*ac50*/  ULOP3.LUT UR5, UR5, 0x3fff, URZ, 0xc0, !UPT ;  /* 0x00003fff05057892 */ /* 0x000fe2000f8ec03f */
[----:B0-----:R-:W-:Y:S01]  /*ac60*/  LEA.HI R3, R0, R0, RZ, 0x1 ;  /* 0x0000000000037211 */ /* 0x001fe200078f08ff */
[----:B------:R-:W-:-:S02]  /*ac70*/  ULOP3.LUT UR6, UR6, 0x10000, URZ, 0xfc, !UPT ;  /* 0x0001000006067892 */ /* 0x000fc4000f8efc3f */
[----:B------:R-:W-:Y:S01]  /*ac80*/  UIADD3 UR9, UP0, UR36, 0x38400, URZ ;  /* 0x0003840024097890 */ /* 0x000fe2000ff1e03f */
[----:B------:R-:W-:Y:S01]  /*ac90*/  LOP3.LUT R3, R3, 0x6, RZ, 0xc0, !PT ;  /* 0x0000000603037812 */ /* 0x000fe200078ec0ff */
[----:B------:R-:W-:Y:S01]  /*aca0*/  ULOP3.LUT UR7, UR7, 0x10000, URZ, 0xfc, !UPT ;  /* 0x0001000007077892 */ /* 0x000fe2000f8efc3f */
[----:B------:R-:W-:Y:S01]  /*acb0*/  IMAD.X R45, RZ, RZ, R16, P5 ;  /* 0x000000ffff2d7224 */ /* 0x000fe200028e0610 */
[----:B------:R-:W-:Y:S01]  /*acc0*/  ULOP3.LUT UR5, UR5, 0x10000, URZ, 0xfc, !UPT ;  /* 0x0001000005057892 */ /* 0x000fe2000f8efc3f */
[----:B--2---:R-:W-:Y:S01]  /*acd0*/  IMAD.U32 R4, RZ, RZ, UR6 ;  /* 0x00000006ff047e24 */ /* 0x004fe2000f8e00ff */
[----:B------:R-:W-:Y:S01]  /*ace0*/  ULOP3.LUT UR4, UR4, 0x10000, URZ, 0xfc, !UPT ;  /* 0x0001000004047892 */ /* 0x000fe2000f8efc3f */
[----:B------:R-:W-:Y:S01]  /*acf0*/  IMAD.IADD R0, R0, 0x1, -R3 ;  /* 0x0000000100007824 */ /* 0x000fe200078e0a03 */
[----:B------:R-:W-:Y:S01]  /*ad00*/  UIADD3.X UR10, URZ, UR37, URZ, UP0, !UPT ;  /* 0x000000253f0a7290 */ /* 0x000fe200087fe43f */
[----:B------:R-:W-:Y:S01]  /*ad10*/  IMAD.U32 R6, RZ, RZ, UR7 ;  /* 0x00000007ff067e24 */ /* 0x000fe2000f8e00ff */
[----:B------:R-:W-:Y:S01]  /*ad20*/  IADD3 R154, P4, R2, 0x98, RZ ;  /* 0x00000098029a7810 */ /* 0x000fe20007f9e0ff */
[----:B------:R-:W-:Y:S01]  /*ad30*/  IMAD.MOV.U32 R5, RZ, RZ, 0x40000040 ;  /* 0x40000040ff057424 */ /* 0x000fe200078e00ff */
[----:B------:R-:W-:Y:S01]  /*ad40*/  LEA R0, R0, UR8, 0xf ;  /* 0x0000000800007c11 */ /* 0x000fe2000f8e78ff */
[----:B------:R-:W-:Y:S01]  /*ad50*/  IMAD.MOV.U32 R7, RZ, RZ, 0x40000040 ;  /* 0x40000040ff077424 */ /* 0x000fe200078e00ff */
[----:B------:R-:W-:Y:S01]  /*ad60*/  IADD3 R27, P3, R2, 0x94, RZ ;  /* 0x00000094021b7810 */ /* 0x000fe20007f7e0ff */
[----:B------:R-:W-:Y:S01]  /*ad70*/  IMAD.U32 R3, RZ, RZ, UR5 ;  /* 0x00000005ff037e24 */ /* 0x000fe2000f8e00ff */
[----:B------:R-:W-:Y:S01]  /*ad80*/  SHF.R.U32.HI R0, RZ, 0x4, R0 ;  /* 0x00000004ff007819 */ /* 0x000fe20000011600 */
[----:B------:R-:W-:Y:S01]  /*ad90*/  IMAD.U32 R10, RZ, RZ, UR4 ;  /* 0x00000004ff0a7e24 */ /* 0x000fe2000f8e00ff */
[----:B------:R0:W-:Y:S01]  /*ada0*/  STL.128 [R1+0xb0], R4 ;  /* 0x0000b00401007387 */ /* 0x0001e20000100c00 */
[----:B-1----:R-:W-:Y:S01]  /*adb0*/  VIADD R12, R53, 0xffffff80 ;  /* 0xffffff80350c7836 */ /* 0x002fe20000000000 */
[----:B------:R-:W-:Y:S01]  /*adc0*/  LOP3.LUT R0, R0, 0x3fff, RZ, 0xc0, !PT ;  /* 0x00003fff00007812 */ /* 0x000fe200078ec0ff */
[----:B------:R-:W-:Y:S01]  /*add0*/  IMAD.U32 R8, RZ, RZ, UR9 ;  /* 0x00000009ff087e24 */ /* 0x000fe2000f8e00ff */
[----:B------:R1:W-:Y:S01]  /*ade0*/  STL.64 [R1+0x98], R10 ;  /* 0x0000980a01007387 */ /* 0x0003e20000100a00 */
[----:B------:R-:W-:Y:S01]  /*adf0*/  IMAD.U32 R9, RZ, RZ, UR10 ;  /* 0x0000000aff097e24 */ /* 0x000fe2000f8e00ff */
[----:B------:R-:W-:Y:S01]  /*ae00*/  LOP3.LUT R0, R0, 0x2000000, RZ, 0xfc, !PT ;  /* 0x0200000000007812 */ /* 0x000fe200078efcff */
[----:B------:R-:W-:Y:S01]  /*ae10*/  UIADD3 UR4, UR47, 0x36400, URZ ;  /* 0x000364002f047890 */ /* 0x000fe2000fffe03f */
[----:B------:R2:W-:Y:S01]  /*ae20*/  STL [R1+0x94], R12 ;  /* 0x0000940c01007387 */ /* 0x0005e20000100800 */
[--C-:B------:R-:W-:Y:S01]  /*ae30*/  IMAD.X R40, RZ, RZ, R16.reuse, P1 ;  /* 0x000000ffff287224 */ /* 0x100fe200008e0610 */
[C---:B------:R-:W-:Y:S01]  /*ae40*/  IADD3 R43, P2, R2.reuse, 0x88, RZ ;  /* 0x00000088022b7810 */ /* 0x040fe20007f5e0ff */
[----:B------:R-:W-:Y:S01]  /*ae50*/  ULOP3.LUT UP0, URZ, UR4, 0x3ff, URZ, 0xc0, !UPT ;  /* 0x000003ff043f7892 */ /* 0x000fe2000f80c03f */
[----:B------:R2:W-:Y:S01]  /*ae60*/  STL.64 [R1+0x78], R8 ;  /* 0x0000780801007387 */ /* 0x0005e20000100a00 */
[----:B------:R-:W-:Y:S01]  /*ae70*/  IMAD.X R49, RZ, RZ, R16, P6 ;  /* 0x000000ffff317224 */ /* 0x000fe200030e0610 */
[----:B------:R-:W-:Y:S01]  /*ae80*/  IADD3 R44, P1, R2, 0x80, RZ ;  /* 0x00000080022c7810 */ /* 0x000fe20007f3e0ff */
[----:B0-----:R-:W-:Y:S01]  /*ae90*/  IMAD.MOV.U32 R4, RZ, RZ, R3 ;  /* 0x000000ffff047224 */ /* 0x001fe200078e0003 */
[----:B-1----:R2:W5:Y:S01]  /*aea0*/  LDL R10, [R1+0x4ac] ;  /* 0x0004ac00010a7983 */ /* 0x0025620000100800 */
[----:B------:R-:W-:Y:S01]  /*aeb0*/  IMAD.MOV.U32 R6, RZ, RZ, R0 ;  /* 0x000000ffff067224 */ /* 0x000fe200078e0000 */
[----:B------:R-:W-:-:S02]  /*aec0*/  PLOP3.LUT P5, PT, PT, PT, UP0, 0x80, 0x0 ;  /* 0x000000000000781c */ /* 0x000fc40003faf008 */
[----:B------:R2:W5:Y:S01]  /*aed0*/  LDL R0, [R1+0x4a0] ;  /* 0x0004a00001007983 */ /* 0x0005620000100800 */
[----:B------:R-:W-:-:S03]  /*aee0*/  IADD3 R24, P6, R2, 0x78, RZ ;  /* 0x0000007802187810 */ /* 0x000fc60007fde0ff */
[----:B------:R2:W5:Y:S04]  /*aef0*/  LDL R3, [R1+0x4a4] ;  /* 0x0004a40001037983 */ /* 0x0005680000100800 */
[----:B------:R2:W-:Y:S01]  /*af00*/  STL.128 [R1+0xa0], R4 ;  /* 0x0000a00401007387 */ /* 0x0005e20000100c00 */
[--C-:B------:R-:W-:Y:S02]  /*af10*/  IMAD.X R52, RZ, RZ, R16.reuse, P0 ;  /* 0x000000ffff347224 */ /* 0x100fe400000e0610 */
[--C-:B------:R-:W-:Y:S02]  /*af20*/  IMAD.X R155, RZ, RZ, R16.reuse, P4 ;  /* 0x000000ffff9b7224 */ /* 0x100fe400020e0610 */
[--C-:B------:R-:W-:Y:S02]  /*af30*/  IMAD.X R28, RZ, RZ, R16.reuse, P3 ;  /* 0x000000ffff1c7224 */ /* 0x100fe400018e0610 */
[----:B------:R-:W-:-:S02]  /*af40*/  IMAD.X R48, RZ, RZ, R16, P2 ;  /* 0x000000ffff307224 */ /* 0x000fc400010e0610 */
[--C-:B------:R-:W-:Y:S02]  /*af50*/  IMAD.X R51, RZ, RZ, R16.reuse, P1 ;  /* 0x000000ffff337224 */ /* 0x100fe400008e0610 */
[----:B------:R-:W-:Y:S01]  /*af60*/  IMAD.X R25, RZ, RZ, R16, P6 ;  /* 0x000000ffff197224 */ /* 0x000fe200030e0610 */
[----:B------:R-:W-:Y:S06]  /*af70*/  @!P5 BRA `(.L_x_3218) ;  /* 0x000000000070d947 */ /* 0x000fec0003800000 */
[----:B------:R-:W-:Y:S01]  /*af80*/  MOV R14, 0x0 ;  /* 0x00000000000e7802 */ /* 0x000fe20000000f00 */
[----:B------:R-:W-:Y:S01]  /*af90*/  ULDC.64 UR4, c[0x4][0x90] ;  /* 0x0100240000047ab9 */ /* 0x000fe20000000a00 */
[----:B------:R-:W-:Y:S01]  /*afa0*/  ULDC.64 UR6, c[0x4][0x20] ;  /* 0x0100080000067ab9 */ /* 0x000fe20000000a00 */
[----:B--2---:R-:W-:Y:S02]  /*afb0*/  IMAD.U32 R4, RZ, RZ, UR4 ;  /* 0x00000004ff047e24 */ /* 0x004fe4000f8e00ff */
[----:B------:R-:W-:Y:S01]  /*afc0*/  IMAD.U32 R5, RZ, RZ, UR5 ;  /* 0x00000005ff057e24 */ /* 0x000fe2000f8e00ff */
[----:B------:R-:W0:Y:S01]  /*afd0*/  LDC.64 R14, c[0x4][R14] ;  /* 0x010000000e0e7b82 */ /* 0x000e220000000a00 */
[----:B------:R-:W-:Y:S01]  /*afe0*/  ULDC.64 UR4, c[0x4][0x98] ;  /* 0x0100260000047ab9 */ /* 0x000fe20000000a00 */
[----:B-----5:R-:W-:Y:S02]  /*aff0*/  IMAD.U32 R10, RZ, RZ, UR6 ;  /* 0x00000006ff0a7e24 */ /* 0x020fe4000f8e00ff */
        /* <DEDUP_REMOVED lines=8> */
.L_x_3219:
[----:B------:R-:W2:Y:S02]  /*b080*/  LDL R7, [R1+0x94] ;  /* 0x0000940001077983 */ /* 0x000ea40000100800 */
[----:B--2---:R-:W-:-:S04]  /*b090*/  SHF.R.S32.HI R0, RZ, 0x1f, R7 ;  /* 0x0000001fff007819 */ /* 0x004fc80000011407 */
[CC--:B------:R-:W-:Y:S02]  /*b0a0*/  LEA.HI R3, R0.reuse, R7.reuse, RZ, 0x4 ;  /* 0x0000000700037211 */ /* 0x0c0fe400078f20ff */
[----:B------:R-:W-:Y:S02]  /*b0b0*/  LEA.HI R0, R0, R7, RZ, 0x5 ;  /* 0x0000000700007211 */ /* 0x000fe400078f28ff */
[----:B------:R-:W-:Y:S02]  /*b0c0*/  SHF.R.S32.HI R4, RZ, 0x4, R3 ;  /* 0x00000004ff047819 */ /* 0x000fe40000011403 */
[----:B------:R-:W-:Y:S02]  /*b0d0*/  SHF.R.S32.HI R0, RZ, 0x5, R0 ;  /* 0x00000005ff007819 */ /* 0x000fe40000011400 */
[C---:B------:R-:W-:Y:S02]  /*b0e0*/  LEA.HI R5, R3.reuse, R4, RZ, 0x1 ;  /* 0x0000000403057211 */ /* 0x040fe400078f08ff */
[----:B------:R-:W-:-:S02]  /*b0f0*/  LOP3.LUT R3, R3, 0xfffffff0, RZ, 0xc0, !PT ;  /* 0xfffffff003037812 */ /* 0x000fc400078ec0ff */
[----:B------:R-:W-:-:S03]  /*b100*/  LOP3.LUT R5, R5, 0x1ffffffe, RZ, 0xc0, !PT ;  /* 0x1ffffffe05057812 */ /* 0x000fc600078ec0ff */
[----:B------:R-:W-:Y:S02]  /*b110*/  IMAD.IADD R3, R7, 0x1, -R3 ;  /* 0x0000000107037824 */ /* 0x000fe400078e0a03 */
[----:B------:R-:W-:-:S04]  /*b120*/  IMAD.IADD R5, R4, 0x1, -R5 ;  /* 0x0000000104057824 */ /* 0x000fc800078e0a05 */
[----:B------:R-:W-:-:S07]  /*b130*/  IMAD.SHL.U32 R10, R5, 0x8, RZ ;  /* 0x00000008050a7824 */ /* 0x000fce00078e00ff */
.L_x_3218:
[----:B------:R-:W3:Y:S01]  /*b140*/  LDL R50, [R1+0x1f4] ;  /* 0x0001f40001327983 */ /* 0x000ee20000100800 */
[----:B--2--5:R-:W-:Y:S01]  /*b150*/  SHF.R.S32.HI R4, RZ, 0x1f, R3 ;  /* 0x0000001fff047819 */ /* 0x024fe20000011403 */
[----:B------:R-:W-:Y:S01]  /*b160*/  IMAD.U32 R14, RZ, RZ, UR36 ;  /* 0x00000024ff0e7e24 */ /* 0x000fe2000f8e00ff */
[----:B------:R-:W-:Y:S01]  /*b170*/  IADD3 R7, P0, R2, 0x11c, RZ ;  /* 0x0000011c02077810 */ /* 0x000fe20007f1e0ff */
[----:B------:R-:W-:Y:S01]  /*b180*/  IMAD.U32 R15, RZ, RZ, UR37 ;  /* 0x00000025ff0f7e24 */ /* 0x000fe2000f8e00ff */
[----:B------:R-:W-:Y:S01]  /*b190*/  LEA.HI R4, R4, R3, RZ, 0x3 ;  /* 0x0000000304047211 */ /* 0x000fe200078f18ff */
[----:B------:R-:W-:Y:S01]  /*b1a0*/  IMAD.MOV.U32 R32, RZ, RZ, 0x10 ;  /* 0x00000010ff207424 */ /* 0x000fe200078e00ff */
[----:B------:R-:W-:Y:S01]  /*b1b0*/  IADD3 R26, P3, R2, 0xc0, RZ ;  /* 0x000000c0021a7810 */ /* 0x000fe20007f7e0ff */
[----:B------:R-:W-:Y:S01]  /*b1c0*/  IMAD.X R8, RZ, RZ, R16, P0 ;  /* 0x000000ffff087224 */ /* 0x000fe200000e0610 */
[C---:B------:R-:W-:Y:S01]  /*b1d0*/  LOP3.LUT R6, R4.reuse, 0xfffffff8, RZ, 0xc0, !PT ;  /* 0xfffffff804067812 */ /* 0x040fe200078ec0ff */
[----:B------:R-:W-:Y:S01]  /*b1e0*/  IMAD.SHL.U32 R4, R4, 0x40, RZ ;  /* 0x0000004004047824 */ /* 0x000fe200078e00ff */
[C---:B------:R-:W-:Y:S01]  /*b1f0*/  IADD3 R30, P2, R2.reuse, 0xd0, RZ ;  /* 0x000000d0021e7810 */ /* 0x040fe20007f5e0ff */
[----:B------:R0:W-:Y:S01]  /*b200*/  STL.64 [R1+0xe0], R24 ;  /* 0x0000e01801007387 */ /* 0x0001e20000100a00 */
[----:B------:R-:W-:Y:S01]  /*b210*/  IMAD.MOV.U32 R33, RZ, RZ, 0x20 ;  /* 0x00000020ff217424 */ /* 0x000fe200078e00ff */
[----:B------:R-:W-:Y:S01]  /*b220*/  BSSY B0, `(.L_x_3220) ;  /* 0x000003b000007945 */ /* 0x000fe20003800000 */
[----:B------:R-:W-:Y:S01]  /*b230*/  IMAD.IADD R3, R3, 0x1, -R6 ;  /* 0x0000000103037824 */ /* 0x000fe200078e0a06 */
[----:B------:R-:W-:Y:S01]  /*b240*/  IADD3 R6, P1, R2, 0x90, RZ ;  /* 0x0000009002067810 */ /* 0x000fe20007f3e0ff */
[--C-:B------:R-:W-:Y:S01]  /*b250*/  IMAD.X R31, RZ, RZ, R16.reuse, P2 ;  /* 0x000000ffff1f7224 */ /* 0x100fe200010e0610 */
[----:B------:R-:W-:Y:S01]  /*b260*/  LOP3.LUT R11, R4, 0xfffffe00, RZ, 0xc0, !PT ;  /* 0xfffffe00040b7812 */ /* 0x000fe200078ec0ff */
[C---:B------:R-:W-:Y:S01]  /*b270*/  IMAD.SHL.U32 R5, R3.reuse, 0x40, RZ ;  /* 0x0000004003057824 */ /* 0x040fe200078e00ff */
[C---:B------:R-:W-:Y:S01]  /*b280*/  LOP3.LUT P0, RZ, R3.reuse, 0x2, RZ, 0xc0, !PT ;  /* 0x0000000203ff7812 */ /* 0x040fe2000780c0ff */
[----:B------:R-:W-:Y:S01]  /*b290*/  IMAD.X R13, RZ, RZ, R16, P1 ;  /* 0x000000ffff0d7224 */ /* 0x000fe200008e0610 */
[----:B------:R-:W-:Y:S01]  /*b2a0*/  LOP3.LUT P1, RZ, R3, 0x4, RZ, 0xc0, !PT ;  /* 0x0000000403ff7812 */ /* 0x000fe2000782c0ff */
[----:B------:R-:W-:Y:S01]  /*b2b0*/  IMAD R0, R0, 0x400, R11 ;  /* 0x0000040000007824 */ /* 0x000fe200078e020b */
[----:B------:R-:W-:Y:S01]  /*b2c0*/  LOP3.LUT R5, R5, 0x1c0, RZ, 0xc0, !PT ;  /* 0x000001c005057812 */ /* 0x000fe200078ec0ff */
[----:B0-----:R-:W-:Y:S01]  /*b2d0*/  IMAD.MOV.U32 R24, RZ, RZ, R27 ;  /* 0x000000ffff187224 */ /* 0x001fe200078e001b */
[----:B------:R-:W-:Y:S01]  /*b2e0*/  SEL R32, R32, 0xfffffff0, !P0 ;  /* 0xfffffff020207807 */ /* 0x000fe20004000000 */
[----:B------:R-:W-:Y:S01]  /*b2f0*/  IMAD.MOV.U32 R25, RZ, RZ, R28 ;  /* 0x000000ffff197224 */ /* 0x000fe200078e001c */
[----:B------:R-:W-:Y:S01]  /*b300*/  LOP3.LUT R9, R5, 0x8, R10, 0xf8, !PT ;  /* 0x0000000805097812 */ /* 0x000fe200078ef80a */
[----:B------:R-:W-:Y:S01]  /*b310*/  IMAD.X R27, RZ, RZ, R16, P3 ;  /* 0x000000ffff1b7224 */ /* 0x000fe200018e0610 */
[----:B------:R-:W-:Y:S01]  /*b320*/  SHF.R.U32.HI R4, RZ, 0x3, R5 ;  /* 0x00000003ff047819 */ /* 0x000fe20000011605 */
[----:B------:R-:W-:Y:S01]  /*b330*/  IMAD.MOV.U32 R5, RZ, RZ, R8 ;  /* 0x000000ffff057224 */ /* 0x000fe200078e0008 */
[----:B------:R-:W0:Y:S01]  /*b340*/  LDC.64 R10, c[0x0][0xae0] ;  /* 0x0002b800ff0a7b82 */ /* 0x000e220000000a00 */
[----:B------:R-:W-:Y:S01]  /*b350*/  STL.64 [R1+0xd8], R30 ;  /* 0x0000d81e01007387 */ /* 0x000fe20000100a00 */
[----:B------:R-:W-:Y:S01]  /*b360*/  LOP3.LUT R9, R9, R4, RZ, 0x3c, !PT ;  /* 0x0000000409097212 */ /* 0x000fe200078e3cff */
[----:B------:R-:W-:Y:S01]  /*b370*/  IMAD.MOV.U32 R4, RZ, RZ, R7 ;  /* 0x000000ffff047224 */ /* 0x000fe200078e0007 */
[----:B------:R-:W-:Y:S01]  /*b380*/  SEL R33, R33, 0xffffffe0, !P1 ;  /* 0xffffffe021217807 */ /* 0x000fe20004800000 */
[----:B------:R-:W-:Y:S01]  /*b390*/  IMAD.MOV.U32 R7, RZ, RZ, R13 ;  /* 0x000000ffff077224 */ /* 0x000fe200078e000d */
[----:B------:R1:W-:Y:S01]  /*b3a0*/  STL.128 [R1+0x130], R24 ;  /* 0x0001301801007387 */ /* 0x0003e20000100c00 */
[----:B------:R-:W-:Y:S01]  /*b3b0*/  IMAD.IADD R21, R0, 0x1, R9 ;  /* 0x0000000100157824 */ /* 0x000fe200078e0209 */
[----:B------:R-:W2:Y:S01]  /*b3c0*/  LDC.64 R12, c[0x0][0xad0] ;  /* 0x0002b400ff0c7b82 */ /* 0x000ea20000000a00 */
[----:B------:R-:W-:Y:S01]  /*b3d0*/  IMAD.MOV.U32 R28, RZ, RZ, RZ ;  /* 0x000000ffff1c7224 */ /* 0x000fe200078e00ff */
[----:B------:R4:W-:Y:S01]  /*b3e0*/  STL.128 [R1+0x120], R4 ;  /* 0x0001200401007387 */ /* 0x0009e20000100c00 */
[----:B------:R-:W-:-:S03]  /*b3f0*/  IMAD.WIDE.U32 R20, R21, 0x2, R14 ;  /* 0x0000000215147825 */ /* 0x000fc600078e000e */
[----:B------:R0:W-:Y:S01]  /*b400*/  STL.64 [R1+0xc0], R32 ;  /* 0x0000c02001007387 */ /* 0x0001e20000100a00 */
[----:B------:R-:W-:Y:S01]  /*b410*/  VIADD R218, R53, 0xffffff80 ;  /* 0xffffff8035da7836 */ /* 0x000fe20000000000 */
[----:B------:R-:W2:Y:S01]  /*b420*/  LDC.64 R8, c[0x0][0xad8] ;  /* 0x0002b600ff087b82 */ /* 0x000ea20000000a00 */
[----:B------:R-:W-:Y:S01]  /*b430*/  IADD3 R20, P0, R20, 0x36400, RZ ;  /* 0x0003640014147810 */ /* 0x000fe20007f1e0ff */
[----:B------:R0:W-:Y:S04]  /*b440*/  STL.64 [R1+0xd0], R22 ;  /* 0x0000d01601007387 */ /* 0x0001e80000100a00 */
[----:B------:R-:W-:Y:S01]  /*b450*/  IMAD.X R21, RZ, RZ, R21, P0 ;  /* 0x000000ffff157224 */ /* 0x000fe200000e0615 */
[----:B------:R0:W-:Y:S01]  /*b460*/  STL.U8 [R1+0xe8], RZ ;  /* 0x0000e8ff01007387 */ /* 0x0001e20000100000 */
[----:B-1----:R-:W-:Y:S01]  /*b470*/  IMAD.U32 R25, RZ, RZ, UR49 ;  /* 0x00000031ff197e24 */ /* 0x002fe2000f8e00ff */
[----:B----4-:R-:W1:Y:S01]  /*b480*/  LDC R6, c[0x0][0x450] ;  /* 0x00011400ff067b82 */ /* 0x010e620000000800 */
[----:B------:R-:W-:Y:S01]  /*b490*/  IMAD.U32 R24, RZ, RZ, UR48 ;  /* 0x00000030ff187e24 */ /* 0x000fe2000f8e00ff */
[----:B------:R4:W-:Y:S01]  /*b4a0*/  STL.64 [R1+0xc8], R20 ;  /* 0x0000c81401007387 */ /* 0x0009e20000100a00 */
[----:B0-----:R-:W-:-:S02]  /*b4b0*/  IMAD.MOV.U32 R30, RZ, RZ, R10 ;  /* 0x000000ffff1e7224 */ /* 0x001fc400078e000a */
[----:B------:R-:W-:Y:S01]  /*b4c0*/  IMAD.MOV.U32 R31, RZ, RZ, R11 ;  /* 0x000000ffff1f7224 */ /* 0x000fe200078e000b */
[----:B------:R4:W-:Y:S01]  /*b4d0*/  STL.U8 [R1+0x140], RZ ;  /* 0x000140ff01007387 */ /* 0x0009e20000100000 */
[----:B--2---:R-:W-:Y:S01]  /*b4e0*/  IMAD.MOV.U32 R26, RZ, RZ, R13 ;  /* 0x000000ffff1a7224 */ /* 0x004fe200078e000d */
[----:B------:R-:W1:Y:S01]  /*b4f0*/  LDC.64 R4, c[0x0][0x448] ;  /* 0x00011200ff047b82 */ /* 0x000e620000000a00 */
[----:B------:R-:W-:Y:S01]  /*b500*/  IMAD.MOV.U32 R7, RZ, RZ, R12 ;  /* 0x000000ffff077224 */ /* 0x000fe200078e000c */
[----:B------:R4:W-:Y:S01]  /*b510*/  STL [R1+0xec], R218 ;  /* 0x0000ecda01007387 */ /* 0x0009e20000100800 */
[----:B------:R-:W-:Y:S02]  /*b520*/  IMAD.MOV.U32 R27, RZ, RZ, R8 ;  /* 0x000000ffff1b7224 */ /* 0x000fe400078e0008 */
[----:B------:R-:W-:-:S03]  /*b530*/  IMAD.MOV.U32 R29, RZ, RZ, R9 ;  /* 0x000000ffff1d7224 */ /* 0x000fc600078e0009 */
[----:B------:R4:W-:Y:S04]  /*b540*/  STL.128 [R1+0xf0], R24 ;  /* 0x0000f01801007387 */ /* 0x0009e80000100c00 */
[----:B------:R4:W-:Y:S04]  /*b550*/  STL.128 [R1+0x100], R28 ;  /* 0x0001001c01007387 */ /* 0x0009e80000100c00 */
[----:B-1----:R4:W-:Y:S01]  /*b560*/  STL.128 [R1+0x110], R4 ;  /* 0x0001100401007387 */ /* 0x0029e20000100c00 */
[----:B---3--:R-:W-:-:S04]  /*b570*/  LEA.HI R0, R50, R50, RZ, 0x1 ;  /* 0x0000003232007211 */ /* 0x008fc800078f08ff */
[----:B------:R-:W-:-:S05]  /*b580*/  LOP3.LUT R3, R0, 0xfffffffe, RZ, 0xc0, !PT ;  /* 0xfffffffe00037812 */ /* 0x000fca00078ec0ff */
[----:B------:R-:W-:-:S05]  /*b590*/  IMAD.IADD R0, R50, 0x1, -R3 ;  /* 0x0000000132007824 */ /* 0x000fca00078e0a03 */
[----:B------:R-:W-:-:S04]  /*b5a0*/  SHF.L.U32 R0, R0, 0x1f, RZ ;  /* 0x0000001f00007819 */ /* 0x000fc800000006ff */
[----:B------:R-:W0:Y:S02]  /*b5b0*/  SYNCS.PHASECHK.TRANS64.TRYWAIT P0, [UR47+0x38800], R0 ;  /* 0x03880000ff0075a7 */ /* 0x000e24000800016f */
[----:B0---4-:R-:W-:Y:S05]  /*b5c0*/  @!P0 BRA `(.L_x_3221) ;  /* 0x000002a000c88947 */ /* 0x011fea0003800000 */
.L_x_3484:
[----:B------:R-:W-:Y:S05]  /*b5d0*/  BSYNC B0 ;  /* 0x0000000000007941 */ /* 0x000fea0003800000 */
.L_x_3220:
[----:B------:R-:W2:Y:S04]  /*b5e0*/  LDL R7, [R1+0x484] ;  /* 0x0004840001077983 */ /* 0x000ea80000100800 */
[----:B0-----:R-:W3:Y:S04]  /*b5f0*/  LDL R3, [R1+0x498] ;  /* 0x0004980001037983 */ /* 0x001ee80000100800 */
[----:B------:R-:W4:Y:S04]  /*b600*/  LDL.64 R32, [R1+0x490] ;  /* 0x0004900001207983 */ /* 0x000f280000100a00 */
[----:B------:R-:W4:Y:S04]  /*b610*/  LDL R30, [R1+0x1c] ;  /* 0x00001c00011e7983 */ /* 0x000f280000100800 */
[----:B------:R0:W5:Y:S01]  /*b620*/  LDL.64 R20, [R1+0x1e8] ;  /* 0x0001e80001147983 */ /* 0x0001620000100a00 */
[----:B------:R-:W-:Y:S01]  /*b630*/  IMAD.MOV.U32 R12, RZ, RZ, R47 ;  /* 0x000000ffff0c7224 */ /* 0x000fe200078e002f */
[C---:B------:R-:W-:Y:S01]  /*b640*/  IADD3 R26, P0, R2.reuse, 0xe8, RZ ;  /* 0x000000e8021a7810 */ /* 0x040fe20007f1e0ff */
[----:B------:R-:W-:Y:S01]  /*b650*/  IMAD.MOV.U32 R13, RZ, RZ, R52 ;  /* 0x000000ffff0d7224 */ /* 0x000fe200078e0034 */
[C---:B------:R-:W-:Y:S01]  /*b660*/  IADD3 R28, P1, R2.reuse, 0x120, RZ ;  /* 0x00000120021c7810 */ /* 0x040fe20007f3e0ff */
[----:B------:R-:W-:Y:S01]  /*b670*/  IMAD.MOV.U32 R24, RZ, RZ, R44 ;  /* 0x000000ffff187224 */ /* 0x000fe200078e002c */
[----:B------:R-:W-:Y:S01]  /*b680*/  STL.128 [R1+0x160], R152 ;  /* 0x0001609801007387 */ /* 0x000fe20000100c00 */
[--C-:B------:R-:W-:Y:S01]  /*b690*/  IMAD.X R27, RZ, RZ, R16.reuse, P0 ;  /* 0x000000ffff1b7224 */ /* 0x100fe200000e0610 */
[----:B------:R-:W-:Y:S01]  /*b6a0*/  IADD3 R0, P0, R2, 0x230, RZ ;  /* 0x0000023002007810 */ /* 0x000fe20007f1e0ff */
[----:B------:R-:W-:Y:S01]  /*b6b0*/  IMAD.MOV.U32 R25, RZ, RZ, R51 ;  /* 0x000000ffff197224 */ /* 0x000fe200078e0033 */
[----:B------:R1:W-:Y:S01]  /*b6c0*/  STL.128 [R1+0x170], R12 ;  /* 0x0001700c01007387 */ /* 0x0003e20000100c00 */
[----:B------:R-:W-:Y:S01]  /*b6d0*/  IMAD.X R29, RZ, RZ, R16, P1 ;  /* 0x000000ffff1d7224 */ /* 0x000fe200008e0610 */
[----:B------:R-:W-:Y:S02]  /*b6e0*/  BSSY B0, `(.L_x_3222) ;  /* 0x000002d000007945 */ /* 0x000fe40003800000 */
[----:B------:R0:W-:Y:S01]  /*b6f0*/  STL.128 [R1+0x150], R24 ;  /* 0x0001501801007387 */ /* 0x0001e20000100c00 */
[----:B-1----:R-:W-:-:S02]  /*b700*/  IMAD.MOV.U32 R14, RZ, RZ, R39 ;  /* 0x000000ffff0e7224 */ /* 0x002fc400078e0027 */
[----:B------:R-:W-:Y:S02]  /*b710*/  IMAD.MOV.U32 R15, RZ, RZ, R46 ;  /* 0x000000ffff0f7224 */ /* 0x000fe400078e002e */
[----:B--2---:R-:W-:Y:S01]  /*b720*/  IMAD.MOV.U32 R13, RZ, RZ, R7 ;  /* 0x000000ffff0d7224 */ /* 0x004fe200078e0007 */
[C---:B------:R-:W-:Y:S01]  /*b730*/  IADD3 R7, P2, R2.reuse, 0xd8, RZ ;  /* 0x000000d802077810 */ /* 0x040fe20007f5e0ff */
[----:B---3--:R-:W-:Y:S02]  /*b740*/  IMAD.MOV.U32 R12, RZ, RZ, R3 ;  /* 0x000000ffff0c7224 */ /* 0x008fe400078e0003 */
[--C-:B------:R-:W-:Y:S01]  /*b750*/  IMAD.X R3, RZ, RZ, R16.reuse, P0 ;  /* 0x000000ffff037224 */ /* 0x100fe200000e0610 */
[C---:B0-----:R-:W-:Y:S01]  /*b760*/  IADD3 R25, P0, R2.reuse, 0x128, RZ ;  /* 0x0000012802197810 */ /* 0x041fe20007f1e0ff */
[----:B----4-:R-:W-:Y:S04]  /*b770*/  STL.64 [R1+0x148], R32 ;  /* 0x0001482001007387 */ /* 0x010fe80000100a00 */
[----:B------:R0:W-:Y:S01]  /*b780*/  STL.128 [R1+0x180], R12 ;  /* 0x0001800c01007387 */ /* 0x0001e20000100c00 */
[----:B------:R-:W-:Y:S01]  /*b790*/  IMAD.X R26, RZ, RZ, R16, P0 ;  /* 0x000000ffff1a7224 */ /* 0x000fe200000e0610 */
[----:B------:R-:W-:Y:S01]  /*b7a0*/  IADD3 R24, P0, R2, 0x140, RZ ;  /* 0x0000014002187810 */ /* 0x000fe20007f1e0ff */
[----:B0-----:R-:W-:-:S02]  /*b7b0*/  IMAD.MOV.U32 R12, RZ, RZ, R43 ;  /* 0x000000ffff0c7224 */ /* 0x001fc400078e002b */
[----:B------:R-:W-:Y:S02]  /*b7c0*/  IMAD.MOV.U32 R13, RZ, RZ, R48 ;  /* 0x000000ffff0d7224 */ /* 0x000fe400078e0030 */
[----:B------:R-:W-:Y:S02]  /*b7d0*/  IMAD.MOV.U32 R14, RZ, RZ, R42 ;  /* 0x000000ffff0e7224 */ /* 0x000fe400078e002a */
[----:B------:R-:W-:-:S05]  /*b7e0*/  IMAD.MOV.U32 R15, RZ, RZ, R49 ;  /* 0x000000ffff0f7224 */ /* 0x000fca00078e0031 */
[----:B------:R0:W-:Y:S02]  /*b7f0*/  STL.128 [R1+0x190], R12 ;  /* 0x0001900c01007387 */ /* 0x0001e40000100c00 */
[----:B0-----:R-:W-:Y:S02]  /*b800*/  IMAD.MOV.U32 R12, RZ, RZ, R41 ;  /* 0x000000ffff0c7224 */ /* 0x001fe400078e0029 */
[----:B------:R-:W-:Y:S02]  /*b810*/  IMAD.MOV.U32 R13, RZ, RZ, R40 ;  /* 0x000000ffff0d7224 */ /* 0x000fe400078e0028 */
[----:B------:R-:W-:Y:S02]  /*b820*/  IMAD.MOV.U32 R14, RZ, RZ, R0 ;  /* 0x000000ffff0e7224 */ /* 0x000fe400078e0000 */
[----:B------:R-:W-:Y:S02]  /*b830*/  IMAD.MOV.U32 R15, RZ, RZ, R3 ;  /* 0x000000ffff0f7224 */ /* 0x000fe400078e0003 */
[----:B------:R-:W-:-:S03]  /*b840*/  IMAD.X R0, RZ, RZ, R16, P2 ;  /* 0x000000ffff007224 */ /* 0x000fc600010e0610 */
[----:B------:R0:W-:Y:S02]  /*b850*/  STL.128 [R1+0x1a0], R12 ;  /* 0x0001a00c01007387 */ /* 0x0001e40000100c00 */
[----:B0-----:R-:W-:Y:S02]  /*b860*/  IMAD.MOV.U32 R14, RZ, RZ, R36 ;  /* 0x000000ffff0e7224 */ /* 0x001fe400078e0024 */
[----:B------:R-:W-:Y:S02]  /*b870*/  IMAD.MOV.U32 R15, RZ, RZ, R37 ;  /* 0x000000ffff0f7224 */ /* 0x000fe400078e0025 */
[----:B------:R-:W-:Y:S02]  /*b880*/  IMAD.MOV.U32 R12, RZ, RZ, R28 ;  /* 0x000000ffff0c7224 */ /* 0x000fe400078e001c */
[----:B------:R-:W-:-:S05]  /*b890*/  IMAD.MOV.U32 R13, RZ, RZ, R29 ;  /* 0x000000ffff0d7224 */ /* 0x000fca00078e001d */
[----:B------:R0:W-:Y:S02]  /*b8a0*/  STL.128 [R1+0x1b0], R12 ;  /* 0x0001b00c01007387 */ /* 0x0001e40000100c00 */
[----:B0-----:R-:W-:Y:S02]  /*b8b0*/  IMAD.MOV.U32 R12, RZ, RZ, R7 ;  /* 0x000000ffff0c7224 */ /* 0x001fe400078e0007 */
[----:B------:R-:W-:Y:S01]  /*b8c0*/  IMAD.MOV.U32 R13, RZ, RZ, R0 ;  /* 0x000000ffff0d7224 */ /* 0x000fe200078e0000 */
[----:B------:R-:W-:Y:S01]  /*b8d0*/  LOP3.LUT R0, R30, 0x1, RZ, 0xfc, !PT ;  /* 0x000000011e007812 */ /* 0x000fe200078efcff */
[----:B------:R-:W-:Y:S02]  /*b8e0*/  IMAD.MOV.U32 R14, RZ, RZ, R25 ;  /* 0x000000ffff0e7224 */ /* 0x000fe400078e0019 */
[----:B------:R-:W-:Y:S01]  /*b8f0*/  IMAD.MOV.U32 R15, RZ, RZ, R26 ;  /* 0x000000ffff0f7224 */ /* 0x000fe200078e001a */
[----:B------:R-:W-:Y:S01]  /*b900*/  ISETP.NE.AND P1, PT, R0, 0x3, PT ;  /* 0x000000030000780c */ /* 0x000fe20003f25270 */
[----:B------:R-:W-:-:S03]  /*b910*/  IMAD.X R25, RZ, RZ, R16, P0 ;  /* 0x000000ffff197224 */ /* 0x000fc600000e0610 */
[----:B------:R0:W-:Y:S04]  /*b920*/  STL.128 [R1+0x1c0], R12 ;  /* 0x0001c00c01007387 */ /* 0x0001e80000100c00 */
[----:B------:R1:W-:Y:S01]  /*b930*/  STL.64 [R1+0x1e0], R24 ;  /* 0x0001e01801007387 */ /* 0x0003e20000100a00 */
[----:B0-----:R-:W-:Y:S02]  /*b940*/  IMAD.MOV.U32 R12, RZ, RZ, R35 ;  /* 0x000000ffff0c7224 */ /* 0x001fe400078e0023 */
[----:B------:R-:W-:Y:S02]  /*b950*/  IMAD.MOV.U32 R13, RZ, RZ, R34 ;  /* 0x000000ffff0d7224 */ /* 0x000fe400078e0022 */
[----:B------:R-:W-:Y:S02]  /*b960*/  IMAD.MOV.U32 R14, RZ, RZ, R38 ;  /* 0x000000ffff0e7224 */ /* 0x000fe400078e0026 */
[----:B------:R-:W-:-:S05]  /*b970*/  IMAD.MOV.U32 R15, RZ, RZ, R45 ;  /* 0x000000ffff0f7224 */ /* 0x000fca00078e002d */
[----:B------:R1:W-:Y:S01]  /*b980*/  STL.128 [R1+0x1d0], R12 ;  /* 0x0001d00c01007387 */ /* 0x0003e20000100c00 */
[----:B------:R-:W-:Y:S05]  /*b990*/  @!P1 BRA `(.L_x_3223) ;  /* 0x0000000000049947 */ /* 0x000fea0003800000 */
[----:B------:R-:W-:Y:S01]  /*b9a0*/  BPT.TRAP 0x1 ;  /* 0x000000040000795c */ /* 0x000fe20000300000 */
.L_x_3223:
[----:B------:R-:W-:Y:S05]  /*b9b0*/  BSYNC B0 ;  /* 0x0000000000007941 */ /* 0x000fea0003800000 */
.L_x_3222:
[----:B-1----:R-:W2:Y:S01]  /*b9c0*/  LDL.64 R12, [R1+0x8] ;  /* 0x00000800010c7983 */ /* 0x002ea20000100a00 */
[----:B-----5:R-:W-:Y:S01]  /*b9d0*/  SHF.L.U32 R21, R21, 0x1f, RZ ;  /* 0x0000001f15157819 */ /* 0x020fe200000006ff */
[----:B------:R-:W-:Y:S01]  /*b9e0*/  BSSY B0, `(.L_x_3224) ;  /* 0x0000006000007945 */ /* 0x000fe20003800000 */
[----:B--2---:R-:W-:-:S05]  /*b9f0*/  MOV R3, R12 ;  /* 0x0000000c00037202 */ /* 0x004fca0000000f00 */
[----:B------:R-:W-:-:S04]  /*ba00*/  IMAD R20, R20, 0x8, R3 ;  /* 0x0000000814147824 */ /* 0x000fc800078e0203 */
[----:B------:R0:W1:Y:S01]  /*ba10*/  SYNCS.PHASECHK.TRANS64.TRYWAIT P0, [R20+URZ], R21 ;  /* 0x00000015140075a7 */ /* 0x000062000800017f */
[----:B------:R-:W-:Y:S05]  /*ba20*/  @!P1 BRA `(.L_x_3225) ;  /* 0x0000000000049947 */ /* 0x000fea0003800000 */
[----:B------:R-:W-:Y:S01]  /*ba30*/  BPT.TRAP 0x1 ;  /* 0x000000040000795c */ /* 0x000fe20000300000 */
.L_x_3225:
[----:B------:R-:W-:Y:S05]  /*ba40*/  BSYNC B0 ;  /* 0x0000000000007941 */ /* 0x000fea0003800000 */
.L_x_3224:
[----:B------:R-:W-:Y:S04]  /*ba50*/  BSSY B0, `(.L_x_3226) ;  /* 0x0000004000007945 */ /* 0x000fe80003800000 */
[----:B-1----:R-:W-:Y:S05]  /*ba60*/  @P0 BRA `(.L_x_3227) ;  /* 0x0000000000080947 */ /* 0x002fea0003800000 */
[----:B------:R-:W1:Y:S02]  /*ba70*/  SYNCS.PHASECHK.TRANS64.TRYWAIT P0, [R20+URZ], R21 ;  /* 0x00000015140075a7 */ /* 0x000e64000800017f */
[----:B-1----:R-:W-:Y:S05]  /*ba80*/  @!P0 BRA `(.L_x_3228) ;  /* 0x0000029c00b08947 */ /* 0x002fea0003800000 */
.L_x_3227:
[----:B------:R-:W-:Y:S05]  /*ba90*/  BSYNC B0 ;  /* 0x0000000000007941 */ /* 0x000fea0003800000 */
.L_x_3226:
[----:B------:R-:W2:Y:S04]  /*baa0*/  LDL R7, [R1+0x1e8] ;  /* 0x0001e80001077983 */ /* 0x000ea80000100800 */
[----:B------:R-:W2:Y:S01]  /*bab0*/  LDL.64 R12, [R1+0xa0] ;  /* 0x0000a000010c7983 */ /* 0x000ea20000100a00 */
[----:B------:R-:W-:Y:S05]  /*bac0*/  WARPSYNC.ALL ;  /* 0x0000000000007948 */ /* 0x000fea0003800000 */
[----:B------:R-:W3:Y:S04]  /*bad0*/  LDL.64 R24, [R1+0x98] ;  /* 0x0000980001187983 */ /* 0x000ee80000100a00 */
[----:B------:R-:W4:Y:S04]  /*bae0*/  LDL.64 R14, [R1+0x98] ;  /* 0x00009800010e7983 */ /* 0x000f280000100a00 */
[----:B01----:R-:W5:Y:S04]  /*baf0*/  LDL.64 R20, [R1+0x98] ;  /* 0x0000980001147983 */ /* 0x003f680000100a00 */
[----:B------:R-:W5:Y:S01]  /*bb00*/  LDL.64 R56, [R1+0x98] ;  /* 0x0000980001387983 */ /* 0x000f620000100a00 */
[----:B--2---:R-:W-:Y:S01]  /*bb10*/  IMAD R12, R7, 0x200, R12 ;  /* 0x00000200070c7824 */ /* 0x004fe200078e020c */
[----:B------:R-:W-:-:S02]  /*bb20*/  R2UR UR7, R13 ;  /* 0x000000000d0772ca */ /* 0x000fc400000e0000 */
[----:B------:R-:W2:Y:S01]  /*bb30*/  LDL R3, [R1+0x1f4] ;  /* 0x0001f40001037983 */ /* 0x000ea20000100800 */
[C---:B------:R-:W-:Y:S01]  /*bb40*/  VIADD R58, R12.reuse, 0x2 ;  /* 0x000000020c3a7836 */ /* 0x040fe20000000000 */
[----:B------:R-:W-:Y:S01]  /*bb50*/  R2UR UR6, R12 ;  /* 0x000000000c0672ca */ /* 0x000fe200000e0000 */
[----:B------:R-:W-:Y:S01]  /*bb60*/  IMAD.MOV.U32 R59, RZ, RZ, R13 ;  /* 0x000000ffff3b7224 */ /* 0x000fe200078e000d */
[----:B------:R0:W-:Y:S01]  /*bb70*/  STL [R1+0x80], RZ ;  /* 0x000080ff01007387 */ /* 0x0001e20000100800 */
[----:B------:R-:W-:Y:S01]  /*bb80*/  BSSY B0, `(.L_x_3229) ;  /* 0x000002c000007945 */ /* 0x000fe20003800000 */
[----:B---3--:R-:W-:Y:S02]  /*bb90*/  R2UR UR4, R24 ;  /* 0x00000000180472ca */ /* 0x008fe400000e0000 */
[----:B------:R-:W-:Y:S02]  /*bba0*/  R2UR UR5, R25 ;  /* 0x00000000190572ca */ /* 0x000fe400000e0000 */
[----:B------:R-:W-:Y:S01]  /*bbb0*/  WARPGROUP.ARRIVE ;  /* 0x00000000000079c5 */ /* 0x000fe20000000000 */
[----:B----4-:R-:W-:-:S02]  /*bbc0*/  VIADD R14, R14, 0x2 ;  /* 0x000000020e0e7836 */ /* 0x010fc40000000000 */
[----:B-----5:R-:W-:Y:S02]  /*bbd0*/  VIADD R20, R20, 0x4 ;  /* 0x0000000414147836 */ /* 0x020fe40000000000 */
[----:B------:R-:W-:-:S06]  /*bbe0*/  VIADD R56, R56, 0x6 ;  /* 0x0000000638387836 */ /* 0x000fcc0000000000 */
[----:B------:R-:W-:Y:S01]  /*bbf0*/  HGMMA.64x64x16.F32.BF16 R24, gdesc[UR4], RZ, !UPT, gsb0 ;  /* 0x00e00000041879f0 */ /* 0x000fe2000c0018ff */
[----:B------:R-:W-:Y:S02]  /*bc00*/  R2UR UR6, R58 ;  /* 0x000000003a0672ca */ /* 0x000fe400000e0000 */
[----:B------:R-:W-:Y:S02]  /*bc10*/  R2UR UR7, R59 ;  /* 0x000000003b0772ca */ /* 0x000fe400000e0000 */
[----:B------:R-:W-:Y:S01]  /*bc20*/  R2UR UR4, R14 ;  /* 0x000000000e0472ca */ /* 0x000fe200000e0000 */
[C---:B------:R-:W-:Y:S01]  /*bc30*/  VIADD R14, R12.reuse, 0x4 ;  /* 0x000000040c0e7836 */ /* 0x040fe20000000000 */
[----:B------:R-:W-:Y:S01]  /*bc40*/  R2UR UR5, R15 ;  /* 0x000000000f0572ca */ /* 0x000fe200000e0000 */
[----:B------:R-:W-:Y:S01]  /*bc50*/  IMAD.MOV.U32 R15, RZ, RZ, R13 ;  /* 0x000000ffff0f7224 */ /* 0x000fe200078e000d */
[----:B--2---:R-:W-:Y:S01]  /*bc60*/  LEA.HI R0, R3, R3, RZ, 0x1 ;  /* 0x0000000303007211 */ /* 0x004fe200078f08ff */
[----:B------:R-:W-:Y:S01]  /*bc70*/  VIADD R12, R12, 0x6 ;  /* 0x000000060c0c7836 */ /* 0x000fe20000000000 */
[----:B------:R-:W-:-:S02]  /*bc80*/  WARPGROUP.DEPBAR.LE gsb0, 0x0 ;  /* 0x00008000000079c5 */ /* 0x000fc40000010000 */
        /* <DEDUP_REMOVED lines=13> */
[----:B------:R-:W-:Y:S01]  /*bd60*/  LOP3.LUT R12, R0, 0xfffffffe, RZ, 0xc0, !PT ;  /* 0xfffffffe000c7812 */ /* 0x000fe200078ec0ff */
[----:B------:R-:W-:-:S04]  /*bd70*/  IMAD.MOV.U32 R0, RZ, RZ, 0x1 ;  /* 0x00000001ff007424 */ /* 0x000fc800078e00ff */
[----:B------:R-:W-:Y:S01]  /*bd80*/  IMAD.IADD R3, R3, 0x1, -R12 ;  /* 0x0000000103037824 */ /* 0x000fe200078e0a0c */
[----:B------:R0:W-:Y:S04]  /*bd90*/  STL [R1+0x80], R0 ;  /* 0x0000800001007387 */ /* 0x0001e80000100800 */
[----:B------:R-:W-:Y:S01]  /*bda0*/  SHF.L.U32 R3, R3, 0x1f, RZ ;  /* 0x0000001f03037819 */ /* 0x000fe200000006ff */
[----:B------:R0:W-:Y:S04]  /*bdb0*/  STL [R1+0x80], R0 ;  /* 0x0000800001007387 */ /* 0x0001e80000100800 */
[----:B------:R0:W-:Y:S04]  /*bdc0*/  STL [R1+0x80], R0 ;  /* 0x0000800001007387 */ /* 0x0001e80000100800 */
[----:B------:R0:W-:Y:S01]  /*bdd0*/  STL [R1+0x80], R0 ;  /* 0x0000800001007387 */ /* 0x0001e20000100800 */
[----:B------:R-:W-:-:S02]  /*bde0*/  WARPGROUP.DEPBAR.LE gsb0, 0x0 ;  /* 0x00008000000079c5 */ /* 0x000fc40000010000 */
[----:B------:R-:W-:-:S06]  /*bdf0*/  WARPGROUP.ARRIVE ;  /* 0x00000000000079c5 */ /* 0x000fcc0000000000 */
[----:B------:R-:W-:Y:S03]  /*be00*/  HGMMA.64x64x16.F32.BF16 R24, gdesc[UR4], R24, gsb0 ;  /* 0x00e00000041879f0 */ /* 0x000fe60008001818 */
[----:B------:R-:W-:Y:S02]  /*be10*/  WARPGROUP.DEPBAR.LE gsb0, 0x0 ;  /* 0x00008000000079c5 */ /* 0x000fe40000010000 */
[----:B------:R-:W1:Y:S02]  /*be20*/  SYNCS.PHASECHK.TRANS64.TRYWAIT P0, [UR47+0x38810], R3 ;  /* 0x03881003ff0075a7 */ /* 0x000e64000800016f */
[----:B01----:R-:W-:Y:S05]  /*be30*/  @!P0 BRA `(.L_x_3230) ;  /* 0x0000029800d88947 */ /* 0x003fea0003800000 */
.L_x_3485:
[----:B------:R-:W-:Y:S05]  /*be40*/  BSYNC B0 ;  /* 0x0000000000007941 */ /* 0x000fea0003800000 */
.L_x_3229:
[----:B0-----:R-:W2:Y:S04]  /*be50*/  LDL R3, [R1+0x54] ;  /* 0x0000540001037983 */ /* 0x001ea80000100800 */
[----:B------:R0:W5:Y:S01]  /*be60*/  LDL.64 R12, [R1+0x1e8] ;  /* 0x0001e800010c7983 */ /* 0x0001620000100a00 */
[----:B------:R-:W-:Y:S01]  /*be70*/  BSSY B0, `(.L_x_3231) ;  /* 0x0000005000007945 */ /* 0x000fe20003800000 */
[----:B--2---:R-:W-:-:S04]  /*be80*/  LOP3.LUT R3, R3, 0x1, RZ, 0xfc, !PT ;  /* 0x0000000103037812 */ /* 0x004fc800078efcff */
[----:B------:R-:W-:-:S13]  /*be90*/  ISETP.NE.AND P1, PT, R3, 0x3, PT ;  /* 0x000000030300780c */ /* 0x000fda0003f25270 */
[----:B0-----:R-:W-:Y:S05]  /*bea0*/  @!P1 BRA `(.L_x_3232) ;  /* 0x0000000000049947 */ /* 0x001fea0003800000 */
[----:B------:R-:W-:Y:S01]  /*beb0*/  BPT.TRAP 0x1 ;  /* 0x000000040000795c */ /* 0x000fe20000300000 */
.L_x_3232:
[----:B------:R-:W-:Y:S05]  /*bec0*/  BSYNC B0 ;  /* 0x0000000000007941 */ /* 0x000fea0003800000 */
.L_x_3231:
        /* <DEDUP_REMOVED lines=8> */
.L_x_3234:
[----:B------:R-:W-:Y:S05]  /*bf50*/  BSYNC B0 ;  /* 0x0000000000007941 */ /* 0x000fea0003800000 */
.L_x_3233:
[----:B------:R-:W-:Y:S04]  /*bf60*/  BSSY B0, `(.L_x_3235) ;  /* 0x0000004000007945 */ /* 0x000fe80003800000 */
[----:B-1----:R-:W-:Y:S05]  /*bf70*/  @P0 BRA `(.L_x_3236) ;  /* 0x0000000000080947 */ /* 0x002fea0003800000 */
[----:B------:R-:W1:Y:S02]  /*bf80*/  SYNCS.PHASECHK.TRANS64.TRYWAIT P0, [R12+URZ], R13 ;  /* 0x0000000d0c0075a7 */ /* 0x000e64000800017f */
[----:B-1----:R-:W-:Y:S05]  /*bf90*/  @!P0 BRA `(.L_x_3237) ;  /* 0x0000029800988947 */ /* 0x002fea0003800000 */
.L_x_3236:
[----:B------:R-:W-:Y:S05]  /*bfa0*/  BSYNC B0 ;  /* 0x0000000000007941 */ /* 0x000fea0003800000 */
.L_x_3235:
[----:B------:R-:W2:Y:S01]  /*bfb0*/  S2R R3, SR_TID.X ;  /* 0x0000000000037919 */ /* 0x000ea20000002100 */
[----:B01----:R-:W3:Y:S01]  /*bfc0*/  LDL.64 R12, [R1+0xb8] ;  /* 0x0000b800010c7983 */ /* 0x003ee20000100a00 */
[----:B--2---:R-:W-:-:S03]  /*bfd0*/  LOP3.LUT R7, R3, 0x7f, RZ, 0xc0, !PT ;  /* 0x0000007f03077812 */ /* 0x004fc600078ec0ff */
[----:B------:R-:W3:Y:S01]  /*bfe0*/  LDL R3, [R1+0x1e8] ;  /* 0x0001e80001037983 */ /* 0x000ee20000100800 */
[----:B------:R-:W-:Y:S05]  /*bff0*/  WARPSYNC.ALL ;  /* 0x0000000000007948 */ /* 0x000fea0003800000 */
[----:B------:R-:W-:Y:S02]  /*c000*/  ISETP.NE.AND P0, PT, R7, RZ, PT ;  /* 0x000000ff0700720c */ /* 0x000fe40003f05270 */
[----:B------:R-:W2:Y:S04]  /*c010*/  LDL R7, [R1+0x88] ;  /* 0x0000880001077983 */ /* 0x000ea80000100800 */
[----:B------:R-:W4:Y:S04]  /*c020*/  LDL.64 R20, [R1+0xb0] ;  /* 0x0000b00001147983 */ /* 0x000f280000100a00 */
[----:B------:R-:W5:Y:S04]  /*c030*/  LDL.64 R14, [R1+0xb0] ;  /* 0x0000b000010e7983 */ /* 0x000f680000100a00 */
[----:B------:R-:W5:Y:S04]  /*c040*/  LDL.64 R58, [R1+0xb0] ;  /* 0x0000b000013a7983 */ /* 0x000f680000100a00 */
[----:B------:R-:W5:Y:S01]  /*c050*/  LDL.64 R60, [R1+0xb0] ;  /* 0x0000b000013c7983 */ /* 0x000f620000100a00 */
[----:B---3--:R-:W-:Y:S01]  /*c060*/  IMAD R12, R3, 0x1000, R12 ;  /* 0x00001000030c7824 */ /* 0x008fe200078e020c */
[----:B------:R-:W-:Y:S01]  /*c070*/  R2UR UR7, R13 ;  /* 0x000000000d0772ca */ /* 0x000fe200000e0000 */
[----:B------:R-:W-:Y:S01]  /*c080*/  WARPGROUP.ARRIVE ;  /* 0x00000000000079c5 */ /* 0x000fe20000000000 */
[----:B------:R-:W3:Y:S02]  /*c090*/  LDL.64 R56, [R1+0xb0] ;  /* 0x0000b00001387983 */ /* 0x000ee40000100a00 */
[C---:B------:R-:W-:Y:S01]  /*c0a0*/  R2UR UR6, R12.reuse ;  /* 0x000000000c0672ca */ /* 0x040fe200000e0000 */
[----:B------:R-:W-:Y:S01]  /*c0b0*/  VIADD R62, R12, 0x2 ;  /* 0x000000020c3e7836 */ /* 0x000fe20000000000 */
[----:B------:R-:W3:Y:S01]  /*c0c0*/  LDL.64 R64, [R1+0xb0] ;  /* 0x0000b00001407983 */ /* 0x000ee20000100a00 */
[----:B------:R-:W-:Y:S01]  /*c0d0*/  IMAD.MOV.U32 R63, RZ, RZ, R13 ;  /* 0x000000ffff3f7224 */ /* 0x000fe200078e000d */
[----:B--2---:R-:W-:-:S02]  /*c0e0*/  ISETP.NE.U32.AND P1, PT, R7, RZ, PT ;  /* 0x000000ff0700720c */ /* 0x004fc40003f25070 */
[----:B----4-:R-:W-:Y:S02]  /*c0f0*/  R2UR UR4, R20 ;  /* 0x00000000140472ca */ /* 0x010fe400000e0000 */
[----:B------:R-:W-:Y:S01]  /*c100*/  R2UR UR5, R21 ;  /* 0x00000000150572ca */ /* 0x000fe200000e0000 */
[----:B-----5:R-:W-:Y:S01]  /*c110*/  VIADD R14, R14, 0x2 ;  /* 0x000000020e0e7836 */ /* 0x020fe20000000000 */
[----:B------:R-:W2:Y:S07]  /*c120*/  LDL.64 R20, [R1+0xb0] ;  /* 0x0000b00001147983 */ /* 0x000eae0000100a00 */
[----:B------:R-:W-:-:S05]  /*c130*/  VOTEU.ANY UP0, P1 ;  /* 0x00000000003f7886 */ /* 0x000fca0000800100 */
[----:B------:R-:W-:Y:S01]  /*c140*/  HGMMA.64x64x16.F32.BF16 R24, gdesc[UR4], R24, UP0, gsb0 ;  /* 0x00e00000041879f0 */ /* 0x000fe2000b801818 */
[----:B------:R-:W-:Y:S02]  /*c150*/  R2UR UR6, R62 ;  /* 0x000000003e0672ca */ /* 0x000fe400000e0000 */
[----:B------:R-:W-:Y:S02]  /*c160*/  R2UR UR7, R63 ;  /* 0x000000003f0772ca */ /* 0x000fe400000e0000 */
[----:B------:R-:W-:Y:S02]  /*c170*/  R2UR UR4, R14 ;  /* 0x000000000e0472ca */ /* 0x000fe400000e0000 */
[----:B------:R-:W-:Y:S01]  /*c180*/  R2UR UR5, R15 ;  /* 0x000000000f0572ca */ /* 0x000fe200000e0000 */
[----:B------:R-:W-:Y:S02]  /*c190*/  WARPGROUP.DEPBAR.LE gsb0, 0x0 ;  /* 0x00008000000079c5 */ /* 0x000fe40000010000 */
[----:B------:R-:W-:Y:S01]  /*c1a0*/  WARPGROUP.ARRIVE ;  /* 0x00000000000079c5 */ /* 0x000fe20000000000 */
[----:B------:R-:W-:Y:S01]  /*c1b0*/  VIADD R58, R58, 0x4 ;  /* 0x000000043a3a7836 */ /* 0x000fe20000000000 */
[----:B------:R-:W4:Y:S08]  /*c1c0*/  LDL.64 R14, [R1+0xb0] ;  /* 0x0000b000010e7983 */ /* 0x000f300000100a00 */
[----:B------:R-:W-:Y:S01]  /*c1d0*/  HGMMA.64x64x16.F32.BF16 R24, gdesc[UR4], R24, gsb0 ;  /* 0x00e00000041879f0 */ /* 0x000fe20008001818 */
[----:B------:R-:W-:-:S02]  /*c1e0*/  VIADD R62, R12, 0x4 ;  /* 0x000000040c3e7836 */ /* 0x000fc40000000000 */
[----:B------:R-:W-:Y:S01]  /*c1f0*/  IMAD.MOV.U32 R63, RZ, RZ, R13 ;  /* 0x000000ffff3f7224 */ /* 0x000fe200078e000d */
[----:B------:R-:W-:Y:S02]  /*c200*/  R2UR UR4, R58 ;  /* 0x000000003a0472ca */ /* 0x000fe400000e0000 */
[----:B------:R-:W-:Y:S02]  /*c210*/  R2UR UR6, R62 ;  /* 0x000000003e0672ca */ /* 0x000fe400000e0000 */
[----:B------:R-:W-:Y:S02]  /*c220*/  R2UR UR7, R63 ;  /* 0x000000003f0772ca */ /* 0x000fe400000e0000 */
[----:B------:R-:W-:Y:S01]  /*c230*/  R2UR UR5, R59 ;  /* 0x000000003b0572ca */ /* 0x000fe200000e0000 */
[----:B------:R-:W-:Y:S02]  /*c240*/  WARPGROUP.DEPBAR.LE gsb0, 0x0 ;  /* 0x00008000000079c5 */ /* 0x000fe40000010000 */
[----:B------:R-:W-:Y:S01]  /*c250*/  WARPGROUP.ARRIVE ;  /* 0x00000000000079c5 */ /* 0x000fe20000000000 */
[----:B------:R-:W-:Y:S01]  /*c260*/  VIADD R60, R60, 0x6 ;  /* 0x000000063c3c7836 */ /* 0x000fe20000000000 */
[----:B------:R-:W5:Y:S08]  /*c270*/  LDL.64 R58, [R1+0xb0] ;  /* 0x0000b000013a7983 */ /* 0x000f700000100a00 */
        /* <DEDUP_REMOVED lines=9> */
[----:B---3--:R-:W-:Y:S01]  /*c310*/  VIADD R56, R56, 0x200 ;  /* 0x0000020038387836 */ /* 0x008fe20000000000 */
[----:B------:R-:W3:Y:S08]  /*c320*/  LDL.64 R60, [R1+0xb0] ;  /* 0x0000b000013c7983 */ /* 0x000ef00000100a00 */
        /* <DEDUP_REMOVED lines=9> */
[----:B--2---:R-:W-:Y:S01]  /*c3c0*/  VIADD R20, R20, 0x202 ;  /* 0x0000020214147836 */ /* 0x004fe20000000000 */
[----:B------:R-:W2:Y:S08]  /*c3d0*/  LDL.64 R56, [R1+0xb0] ;  /* 0x0000b00001387983 */ /* 0x000eb00000100a00 */
        /* <DEDUP_REMOVED lines=9> */
[----:B----4-:R-:W-:Y:S01]  /*c470*/  VIADD R14, R14, 0x204 ;  /* 0x000002040e0e7836 */ /* 0x010fe20000000000 */
        /* <DEDUP_REMOVED lines=10> */
[----:B-----5:R-:W-:Y:S01]  /*c520*/  VIADD R58, R58, 0x206 ;  /* 0x000002063a3a7836 */ /* 0x020fe20000000000 */
        /* <DEDUP_REMOVED lines=75> */
[----:B------:R-:W-:-:S10]  /*c9e0*/  WARPGROUP.ARRIVE ;  /* 0x00000000000079c5 */ /* 0x000fd40000000000 */
[----:B------:R-:W-:Y:S01]  /*c9f0*/  HGMMA.64x64x16.F32.BF16 R24, gdesc[UR4], R24, gsb0 ;  /* 0x00e00000041879f0 */ /* 0x000fe20008001818 */
        /* <DEDUP_REMOVED lines=8> */
[----:B------:R-:W-:Y:S01]  /*ca80*/  WARPGROUP.ARRIVE ;  /* 0x00000000000079c5 */ /* 0x000fe20000000000 */
[----:B-----5:R-:W-:-:S05]  /*ca90*/  VIADD R20, R20, 0x606 ;  /* 0x0000060614147836 */ /* 0x020fca0000000000 */
[----:B------:R-:W0:Y:S04]  /*caa0*/  S2R R66, SR_TID.X ;  /* 0x0000000000427919 */ /* 0x000e280000002100 */
[----:B------:R-:W-:Y:S01]  /*cab0*/  HGMMA.64x64x16.F32.BF16 R24, gdesc[UR4], R24, gsb0 ;  /* 0x00e00000041879f0 */ /* 0x000fe20008001818 */
[----:B------:R-:W-:Y:S01]  /*cac0*/  VIADD R56, R12, 0x606 ;  /* 0x000006060c387836 */ /* 0x000fe20000000000 */
[----:B------:R-:W4:Y:S01]  /*cad0*/  LDL.64 R14, [R1+0xb0] ;  /* 0x0000b000010e7983 */ /* 0x000f220000100a00 */
[----:B------:R-:W-:Y:S01]  /*cae0*/  IMAD.MOV.U32 R57, RZ, RZ, R13 ;  /* 0x000000ffff397224 */ /* 0x000fe200078e000d */
[----:B------:R-:W-:Y:S02]  /*caf0*/  R2UR UR4, R20 ;  /* 0x00000000140472ca */ /* 0x000fe400000e0000 */
[----:B------:R-:W-:-:S02]  /*cb00*/  R2UR UR6, R56 ;  /* 0x00000000380672ca */ /* 0x000fc400000e0000 */
[----:B------:R-:W-:Y:S02]  /*cb10*/  R2UR UR7, R57 ;  /* 0x00000000390772ca */ /* 0x000fe400000e0000 */
[----:B------:R-:W-:Y:S02]  /*cb20*/  R2UR UR5, R21 ;  /* 0x00000000150572ca */ /* 0x000fe400000e0000 */
[----:B0-----:R-:W-:Y:S01]  /*cb30*/  SHF.R.U32.HI R66, RZ, 0x7, R66 ;  /* 0x00000007ff427819 */ /* 0x001fe20000011642 */
[----:B------:R-:W-:Y:S01]  /*cb40*/  VIADD R60, R12, 0x800 ;  /* 0x000008000c3c7836 */ /* 0x000fe20000000000 */
[----:B------:R-:W-:Y:S01]  /*cb50*/  R2UR UR9, R65 ;  /* 0x00000000410972ca */ /* 0x000fe200000e0000 */
[----:B------:R-:W5:Y:S04]  /*cb60*/  LDL.64 R56, [R1+0xb0] ;  /* 0x0000b00001387983 */ /* 0x000f680000100a00 */
[----:B------:R0:W1:Y:S01]  /*cb70*/  SHFL.IDX PT, R3, R66, RZ, 0x1f ;  /* 0x00001fff42037589 */ /* 0x00006200000e0000 */
[----:B------:R-:W-:-:S02]  /*cb80*/  WARPGROUP.DEPBAR.LE gsb0, 0x0 ;  /* 0x00008000000079c5 */ /* 0x000fc40000010000 */
[----:B------:R-:W-:Y:S01]  /*cb90*/  WARPGROUP.ARRIVE ;  /* 0x00000000000079c5 */ /* 0x000fe20000000000 */
[----:B------:R-:W-:Y:S01]  /*cba0*/  IMAD.MOV.U32 R21, RZ, RZ, R13 ;  /* 0x000000ffff157224 */ /* 0x000fe200078e000d */
[----:B0-----:R-:W5:Y:S04]  /*cbb0*/  @!P0 LDL R66, [R1+0x1e8] ;  /* 0x0001e80001428983 */ /* 0x001f680000100800 */
[----:B------:R-:W-:Y:S01]  /*cbc0*/  HGMMA.64x64x16.F32.BF16 R24, gdesc[UR4], R24, gsb0 ;  /* 0x00e00000041879f0 */ /* 0x000fe20008001818 */
[----:B-1----:R-:W-:-:S04]  /*cbd0*/  ISETP.GT.AND P1, PT, R3, 0x7f, PT ;  /* 0x0000007f0300780c */ /* 0x002fc80003f24270 */
[----:B------:R-:W-:-:S04]  /*cbe0*/  SEL R3, RZ, 0x2, !P1 ;  /* 0x00000002ff037807 */ /* 0x000fc80004800000 */
[----:B------:R-:W-:Y:S01]  /*cbf0*/  IADD3 R64, R64, 0x800, R3 ;  /* 0x0000080040407810 */ /* 0x000fe20007ffe003 */
[----:B------:R-:W-:Y:S01]  /*cc00*/  IMAD.IADD R20, R3, 0x1, R60 ;  /* 0x0000000103147824 */ /* 0x000fe200078e023c */
[----:B------:R-:W-:Y:S01]  /*cc10*/  R2UR UR11, R21 ;  /* 0x00000000150b72ca */ /* 0x000fe200000e0000 */
[----:B------:R-:W-:Y:S01]  /*cc20*/  UMOV UR4, 0x1 ;  /* 0x0000000100047882 */ /* 0x000fe20000000000 */
[----:B------:R-:W-:Y:S02]  /*cc30*/  R2UR UR8, R64 ;  /* 0x00000000400872ca */ /* 0x000fe400000e0000 */
[----:B------:R-:W-:Y:S01]  /*cc40*/  R2UR UR10, R20 ;  /* 0x00000000140a72ca */ /* 0x000fe200000e0000 */
[----:B------:R-:W-:Y:S01]  /*cc50*/  UISETP.NE.U32.AND UP0, UPT, UR4, URZ, UPT ;  /* 0x0000003f0400728c */ /* 0x000fe2000bf05070 */
[----:B------:R-:W-:Y:S02]  /*cc60*/  WARPGROUP.DEPBAR.LE gsb0, 0x0 ;  /* 0x00008000000079c5 */ /* 0x000fe40000010000 */
[----:B------:R-:W-:Y:S01]  /*cc70*/  WARPGROUP.ARRIVE ;  /* 0x00000000000079c5 */ /* 0x000fe20000000000 */
[----:B------:R-:W-:Y:S01]  /*cc80*/  IMAD.MOV.U32 R67, RZ, RZ, 0x4 ;  /* 0x00000004ff437424 */ /* 0x000fe200078e00ff */
[----:B---3--:R-:W-:Y:S01]  /*cc90*/  R2UR UR5, R63 ;  /* 0x000000003f0572ca */ /* 0x008fe200000e0000 */
[----:B------:R-:W-:Y:S01]  /*cca0*/  IMAD.MOV.U32 R21, RZ, RZ, R13 ;  /* 0x000000ffff157224 */ /* 0x000fe200078e000d */
[----:B------:R-:W3:Y:S05]  /*ccb0*/  LDL.64 R64, [R1+0xb0] ;  /* 0x0000b00001407983 */ /* 0x000eea0000100a00 */
[----:B------:R-:W-:Y:S01]  /*ccc0*/  HGMMA.64x64x16.F32.BF16 R24, gdesc[UR8], R24, UP0, gsb0 ;  /* 0x00e00000081879f0 */ /* 0x000fe2000b801818 */
[----:B------:R-:W-:-:S04]  /*ccd0*/  SEL R7, R67, 0x2, P1 ;  /* 0x0000000243077807 */ /* 0x000fc80000800000 */
[----:B------:R-:W-:Y:S01]  /*cce0*/  IADD3 R62, R7, 0x800, R62 ;  /* 0x00000800073e7810 */ /* 0x000fe20007ffe03e */
[----:B------:R-:W-:Y:S01]  /*ccf0*/  IMAD.IADD R20, R60, 0x1, R7 ;  /* 0x000000013c147824 */ /* 0x000fe200078e0207 */
[----:B------:R-:W-:Y:S02]  /*cd00*/  R2UR UR7, R21 ;  /* 0x00000000150772ca */ /* 0x000fe400000e0000 */
[----:B------:R-:W-:Y:S02]  /*cd10*/  R2UR UR4, R62 ;  /* 0x000000003e0472ca */ /* 0x000fe400000e0000 */
[----:B------:R-:W-:Y:S01]  /*cd20*/  R2UR UR6, R20 ;  /* 0x00000000140672ca */ /* 0x000fe200000e0000 */
[----:B------:R-:W-:Y:S02]  /*cd30*/  WARPGROUP.DEPBAR.LE gsb0, 0x0 ;  /* 0x00008000000079c5 */ /* 0x000fe40000010000 */
[----:B------:R-:W-:Y:S01]  /*cd40*/  WARPGROUP.ARRIVE ;  /* 0x00000000000079c5 */ /* 0x000fe20000000000 */
[----:B------:R-:W-:Y:S01]  /*cd50*/  SEL R67, R67, 0x6, !P1 ;  /* 0x0000000643437807 */ /* 0x000fe20004800000 */
[----:B------:R-:W-:Y:S01]  /*cd60*/  IMAD.MOV.U32 R21, RZ, RZ, R13 ;  /* 0x000000ffff157224 */ /* 0x000fe200078e000d */
[----:B------:R-:W3:Y:S07]  /*cd70*/  LDL.64 R62, [R1+0xb0] ;  /* 0x0000b000013e7983 */ /* 0x000eee0000100a00 */
[----:B------:R-:W-:Y:S01]  /*cd80*/  HGMMA.64x64x16.F32.BF16 R24, gdesc[UR4], R24, gsb0 ;  /* 0x00e00000041879f0 */ /* 0x000fe20008001818 */
[----:B------:R-:W-:Y:S01]  /*cd90*/  IMAD.IADD R20, R60, 0x1, R67 ;  /* 0x000000013c147824 */ /* 0x000fe200078e0243 */
[----:B--2---:R-:W-:Y:S01]  /*cda0*/  IADD3 R58, R67, 0x800, R58 ;  /* 0x00000800433a7810 */ /* 0x004fe20007ffe03a */
[----:B------:R-:W2:Y:S01]  /*cdb0*/  LDL.64 R60, [R1+0xb0] ;  /* 0x0000b000013c7983 */ /* 0x000ea20000100a00 */
[----:B------:R-:W-:-:S02]  /*cdc0*/  R2UR UR7, R21 ;  /* 0x00000000150772ca */ /* 0x000fc400000e0000 */
[----:B------:R-:W-:Y:S02]  /*cdd0*/  R2UR UR6, R20 ;  /* 0x00000000140672ca */ /* 0x000fe400000e0000 */
[----:B------:R-:W-:Y:S02]  /*cde0*/  R2UR UR4, R58 ;  /* 0x000000003a0472ca */ /* 0x000fe400000e0000 */
[----:B------:R-:W-:Y:S01]  /*cdf0*/  R2UR UR5, R59 ;  /* 0x000000003b0572ca */ /* 0x000fe200000e0000 */
[----:B------:R-:W-:Y:S02]  /*ce00*/  IMAD.MOV.U32 R20, RZ, RZ, 0x28 ;  /* 0x00000028ff147424 */ /* 0x000fe400078e00ff */
[----:B------:R-:W-:-:S03]  /*ce10*/  IMAD.MOV.U32 R21, RZ, RZ, 0xa00 ;  /* 0x00000a00ff157424 */ /* 0x000fc600078e00ff */
[----:B------:R-:W-:Y:S02]  /*ce20*/  SEL R20, R20, 0x26, P1 ;  /* 0x0000002614147807 */ /* 0x000fe40000800000 */
[----:B------:R-:W-:Y:S01]  /*ce30*/  SEL R21, R21, 0x980, P1 ;  /* 0x0000098015157807 */ /* 0x000fe20000800000 */
[----:B------:R-:W-:Y:S02]  /*ce40*/  WARPGROUP.DEPBAR.LE gsb0, 0x0 ;  /* 0x00008000000079c5 */ /* 0x000fe40000010000 */
[----:B------:R-:W-:-:S06]  /*ce50*/  WARPGROUP.ARRIVE ;  /* 0x00000000000079c5 */ /* 0x000fcc0000000000 */
[----:B------:R-:W-:Y:S01]  /*ce60*/  HGMMA.64x64x16.F32.BF16 R24, gdesc[UR4], R24, gsb0 ;  /* 0x00e00000041879f0 */ /* 0x000fe20008001818 */
[----:B------:R-:W-:-:S05]  /*ce70*/  IMAD.IADD R20, R20, 0x1, R21 ;  /* 0x0000000114147824 */ /* 0x000fca00078e0215 */
[----:B------:R-:W-:-:S05]  /*ce80*/  LOP3.LUT R21, R20, 0xa06, RZ, 0xc0, !PT ;  /* 0x00000a0614157812 */ /* 0x000fca00078ec0ff */
[----:B----4-:R-:W-:Y:S02]  /*ce90*/  IMAD.IADD R14, R21, 0x1, R14 ;  /* 0x00000001150e7824 */ /* 0x010fe400078e020e */
[----:B------:R-:W-:Y:S02]  /*cea0*/  IMAD.IADD R20, R12, 0x1, R21 ;  /* 0x000000010c147824 */ /* 0x000fe400078e0215 */
[----:B------:R-:W-:Y:S01]  /*ceb0*/  IMAD.MOV.U32 R21, RZ, RZ, R13 ;  /* 0x000000ffff157224 */ /* 0x000fe200078e000d */
[----:B------:R-:W-:Y:S02]  /*cec0*/  R2UR UR4, R14 ;  /* 0x000000000e0472ca */ /* 0x000fe400000e0000 */
[----:B------:R-:W-:Y:S02]  /*ced0*/  R2UR UR6, R20 ;  /* 0x00000000140672ca */ /* 0x000fe400000e0000 */
[----:B------:R-:W-:Y:S02]  /*cee0*/  R2UR UR7, R21 ;  /* 0x00000000150772ca */ /* 0x000fe400000e0000 */
[----:B------:R-:W-:Y:S01]  /*cef0*/  R2UR UR5, R15 ;  /* 0x000000000f0572ca */ /* 0x000fe200000e0000 */
[----:B------:R-:W-:-:S02]  /*cf00*/  WARPGROUP.DEPBAR.LE gsb0, 0x0 ;  /* 0x00008000000079c5 */ /* 0x000fc40000010000 */
[----:B------:R-:W-:Y:S01]  /*cf10*/  WARPGROUP.ARRIVE ;  /* 0x00000000000079c5 */ /* 0x000fe20000000000 */
[----:B------:R-:W-:Y:S01]  /*cf20*/  VIADD R58, R12, 0xa00 ;  /* 0x00000a000c3a7836 */ /* 0x000fe20000000000 */
[C---:B-----5:R-:W-:Y:S01]  /*cf30*/  IADD3 R56, R3.reuse, 0xa00, R56 ;  /* 0x00000a0003387810 */ /* 0x060fe20007ffe038 */
[----:B------:R-:W4:Y:S07]  /*cf40*/  LDL.64 R20, [R1+0xb0] ;  /* 0x0000b00001147983 */ /* 0x000f2e0000100a00 */
[----:B------:R-:W-:Y:S01]  /*cf50*/  HGMMA.64x64x16.F32.BF16 R24, gdesc[UR4], R24, gsb0 ;  /* 0x00e00000041879f0 */ /* 0x000fe20008001818 */
[----:B------:R-:W-:-:S02]  /*cf60*/  IMAD.IADD R14, R3, 0x1, R58 ;  /* 0x00000001030e7824 */ /* 0x000fc400078e023a */
[--C-:B------:R-:W-:Y:S01]  /*cf70*/  IMAD.MOV.U32 R15, RZ, RZ, R13.reuse ;  /* 0x000000ffff0f7224 */ /* 0x100fe200078e000d */
[----:B------:R-:W-:Y:S02]  /*cf80*/  R2UR UR4, R56 ;  /* 0x00000000380472ca */ /* 0x000fe400000e0000 */
[----:B------:R-:W-:Y:S02]  /*cf90*/  R2UR UR6, R14 ;  /* 0x000000000e0672ca */ /* 0x000fe400000e0000 */
[----:B------:R-:W-:Y:S02]  /*cfa0*/  R2UR UR7, R15 ;  /* 0x000000000f0772ca */ /* 0x000fe400000e0000 */
[----:B------:R-:W-:Y:S01]  /*cfb0*/  R2UR UR5, R57 ;  /* 0x00000000390572ca */ /* 0x000fe200000e0000 */
[----:B------:R-:W-:Y:S02]  /*cfc0*/  WARPGROUP.DEPBAR.LE gsb0, 0x0 ;  /* 0x00008000000079c5 */ /* 0x000fe40000010000 */
[----:B------:R-:W-:Y:S01]  /*cfd0*/  WARPGROUP.ARRIVE ;  /* 0x00000000000079c5 */ /* 0x000fe20000000000 */
[C---:B------:R-:W-:Y:S01]  /*cfe0*/  IMAD.IADD R14, R7.reuse, 0x1, R58 ;  /* 0x00000001070e7824 */ /* 0x040fe200078e023a */
[----:B---3--:R-:W-:Y:S01]  /*cff0*/  IADD3 R64, R7, 0xa00, R64 ;  /* 0x00000a0007407810 */ /* 0x008fe20007ffe040 */
[----:B------:R-:W-:Y:S01]  /*d000*/  IMAD.MOV.U32 R15, RZ, RZ, R13 ;  /* 0x000000ffff0f7224 */ /* 0x000fe200078e000d */
[----:B------:R-:W3:Y:S06]  /*d010*/  LDL.64 R56, [R1+0xb0] ;  /* 0x0000b00001387983 */ /* 0x000eec0000100a00 */
[----:B------:R-:W-:Y:S01]  /*d020*/  HGMMA.64x64x16.F32.BF16 R24, gdesc[UR4], R24, gsb0 ;  /* 0x00e00000041879f0 */ /* 0x000fe20008001818 */
[----:B------:R-:W-:-:S02]  /*d030*/  R2UR UR6, R14 ;  /* 0x000000000e0672ca */ /* 0x000fc400000e0000 */
[----:B------:R-:W-:Y:S02]  /*d040*/  R2UR UR7, R15 ;  /* 0x000000000f0772ca */ /* 0x000fe400000e0000 */
[----:B------:R-:W-:Y:S02]  /*d050*/  R2UR UR4, R64 ;  /* 0x00000000400472ca */ /* 0x000fe400000e0000 */
[----:B------:R-:W-:Y:S01]  /*d060*/  R2UR UR5, R65 ;  /* 0x00000000410572ca */ /* 0x000fe200000e0000 */
[----:B------:R-:W-:Y:S02]  /*d070*/  WARPGROUP.DEPBAR.LE gsb0, 0x0 ;  /* 0x00008000000079c5 */ /* 0x000fe40000010000 */
[----:B------:R-:W-:-:S10]  /*d080*/  WARPGROUP.ARRIVE ;  /* 0x00000000000079c5 */ /* 0x000fd40000000000 */
[----:B------:R-:W-:Y:S01]  /*d090*/  HGMMA.64x64x16.F32.BF16 R24, gdesc[UR4], R24, gsb0 ;  /* 0x00e00000041879f0 */ /* 0x000fe20008001818 */
[C---:B------:R-:W-:Y:S01]  /*d0a0*/  IMAD.IADD R14, R67.reuse, 0x1, R58 ;  /* 0x00000001430e7824 */ /* 0x040fe200078e023a */
[----:B--2---:R-:W-:Y:S01]  /*d0b0*/  IADD3 R60, R67, 0xa00, R60 ;  /* 0x00000a00433c7810 */ /* 0x004fe20007ffe03c */
[----:B------:R-:W-:Y:S01]  /*d0c0*/  IMAD.MOV.U32 R15, RZ, RZ, R13 ;  /* 0x000000ffff0f7224 */ /* 0x000fe200078e000d */
[----:B------:R-:W-:Y:S01]  /*d0d0*/  R2UR UR5, R61 ;  /* 0x000000003d0572ca */ /* 0x000fe200000e0000 */
[----:B------:R-:W2:Y:S01]  /*d0e0*/  LDL.64 R58, [R1+0xb0] ;  /* 0x0000b000013a7983 */ /* 0x000ea20000100a00 */
[----:B------:R-:W-:Y:S02]  /*d0f0*/  R2UR UR6, R14 ;  /* 0x000000000e0672ca */ /* 0x000fe400000e0000 */
[----:B------:R-:W-:Y:S02]  /*d100*/  R2UR UR7, R15 ;  /* 0x000000000f0772ca */ /* 0x000fe400000e0000 */
[----:B------:R-:W-:Y:S01]  /*d110*/  R2UR UR4, R60 ;  /* 0x000000003c0472ca */ /* 0x000fe200000e0000 */
[----:B------:R-:W-:Y:S01]  /*d120*/  IMAD.MOV.U32 R14, RZ, RZ, 0x30 ;  /* 0x00000030ff0e7424 */ /* 0x000fe200078e00ff */
[----:B------:R-:W5:Y:S01]  /*d130*/  LDL.64 R60, [R1+0xb0] ;  /* 0x0000b000013c7983 */ /* 0x000f620000100a00 */
        /* <DEDUP_REMOVED lines=18> */
[C---:B----4-:R-:W-:Y:S01]  /*d260*/  IADD3 R20, R3.reuse, 0xc00, R20 ;  /* 0x00000c0003147810 */ /* 0x050fe20007ffe014 */
        /* <DEDUP_REMOVED lines=20> */
[----:B------:R-:W-:Y:S01]  /*d3b0*/  WARPGROUP.ARRIVE ;  /* 0x00000000000079c5 */ /* 0x000fe20000000000 */
[C---:B------:R-:W-:Y:S01]  /*d3c0*/  IMAD.IADD R62, R67.reuse, 0x1, R64 ;  /* 0x00000001433e7824 */ /* 0x040fe200078e0240 */
[----:B--2---:R-:W-:Y:S01]  /*d3d0*/  IADD3 R58, R67, 0xc00, R58 ;  /* 0x00000c00433a7810 */ /* 0x004fe20007ffe03a */
[----:B------:R-:W-:Y:S01]  /*d3e0*/  IMAD.MOV.U32 R63, RZ, RZ, R13 ;  /* 0x000000ffff3f7224 */ /* 0x000fe200078e000d */
[----:B------:R-:W2:Y:S06]  /*d3f0*/  LDL.64 R56, [R1+0xb0] ;  /* 0x0000b00001387983 */ /* 0x000eac0000100a00 */
[----:B------:R-:W-:Y:S01]  /*d400*/  HGMMA.64x64x16.F32.BF16 R24, gdesc[UR4], R24, gsb0 ;  /* 0x00e00000041879f0 */ /* 0x000fe20008001818 */
[----:B------:R-:W-:-:S02]  /*d410*/  R2UR UR6, R62 ;  /* 0x000000003e0672ca */ /* 0x000fc400000e0000 */
[----:B------:R-:W-:Y:S02]  /*d420*/  R2UR UR7, R63 ;  /* 0x000000003f0772ca */ /* 0x000fe400000e0000 */
[----:B------:R-:W-:Y:S01]  /*d430*/  R2UR UR4, R58 ;  /* 0x000000003a0472ca */ /* 0x000fe200000e0000 */
[----:B------:R-:W-:Y:S01]  /*d440*/  IMAD.MOV.U32 R64, RZ, RZ, 0x38 ;  /* 0x00000038ff407424 */ /* 0x000fe200078e00ff */
[----:B------:R-:W-:Y:S01]  /*d450*/  R2UR UR5, R59 ;  /* 0x000000003b0572ca */ /* 0x000fe200000e0000 */
[----:B------:R-:W-:Y:S01]  /*d460*/  IMAD.MOV.U32 R65, RZ, RZ, 0xe00 ;  /* 0x00000e00ff417424 */ /* 0x000fe200078e00ff */
[----:B------:R-:W2:Y:S02]  /*d470*/  LDL.64 R62, [R1+0xb0] ;  /* 0x0000b000013e7983 */ /* 0x000ea40000100a00 */
[----:B------:R-:W-:Y:S02]  /*d480*/  SEL R64, R64, 0x36, P1 ;  /* 0x0000003640407807 */ /* 0x000fe40000800000 */
[----:B------:R-:W-:Y:S01]  /*d490*/  SEL R65, R65, 0xd80, P1 ;  /* 0x00000d8041417807 */ /* 0x000fe20000800000 */
[----:B------:R-:W2:Y:S01]  /*d4a0*/  @!P0 LDL.64 R58, [R1+0x30] ;  /* 0x00003000013a8983 */ /* 0x000ea20000100a00 */
[----:B------:R-:W-:-:S02]  /*d4b0*/  WARPGROUP.DEPBAR.LE gsb0, 0x0 ;  /* 0x00008000000079c5 */ /* 0x000fc40000010000 */
[----:B------:R-:W-:-:S06]  /*d4c0*/  WARPGROUP.ARRIVE ;  /* 0x00000000000079c5 */ /* 0x000fcc0000000000 */
[----:B------:R-:W-:Y:S01]  /*d4d0*/  HGMMA.64x64x16.F32.BF16 R24, gdesc[UR4], R24, gsb0 ;  /* 0x00e00000041879f0 */ /* 0x000fe20008001818 */
[----:B------:R-:W-:-:S05]  /*d4e0*/  IMAD.IADD R64, R64, 0x1, R65 ;  /* 0x0000000140407824 */ /* 0x000fca00078e0241 */
[----:B------:R-:W-:-:S05]  /*d4f0*/  LOP3.LUT R65, R64, 0xe06, RZ, 0xc0, !PT ;  /* 0x00000e0640417812 */ /* 0x000fca00078ec0ff */
[----:B-----5:R-:W-:Y:S02]  /*d500*/  IMAD.IADD R60, R65, 0x1, R60 ;  /* 0x00000001413c7824 */ /* 0x020fe400078e023c */
[----:B------:R-:W-:Y:S02]  /*d510*/  IMAD.IADD R64, R12, 0x1, R65 ;  /* 0x000000010c407824 */ /* 0x000fe400078e0241 */
[----:B------:R-:W-:Y:S01]  /*d520*/  IMAD.MOV.U32 R65, RZ, RZ, R13 ;  /* 0x000000ffff417224 */ /* 0x000fe200078e000d */
[----:B------:R-:W-:Y:S02]  /*d530*/  R2UR UR4, R60 ;  /* 0x000000003c0472ca */ /* 0x000fe400000e0000 */
[----:B------:R-:W-:Y:S02]  /*d540*/  R2UR UR6, R64 ;  /* 0x00000000400672ca */ /* 0x000fe400000e0000 */
[----:B------:R-:W-:Y:S02]  /*d550*/  R2UR UR7, R65 ;  /* 0x00000000410772ca */ /* 0x000fe400000e0000 */
[----:B------:R-:W-:Y:S01]  /*d560*/  R2UR UR5, R61 ;  /* 0x000000003d0572ca */ /* 0x000fe200000e0000 */
[----:B------:R-:W-:-:S02]  /*d570*/  WARPGROUP.DEPBAR.LE gsb0, 0x0 ;  /* 0x00008000000079c5 */ /* 0x000fc40000010000 */
[----:B------:R-:W-:-:S10]  /*d580*/  WARPGROUP.ARRIVE ;  /* 0x00000000000079c5 */ /* 0x000fd40000000000 */
[----:B------:R-:W-:Y:S01]  /*d590*/  HGMMA.64x64x16.F32.BF16 R24, gdesc[UR4], R24, gsb0 ;  /* 0x00e00000041879f0 */ /* 0x000fe20008001818 */
[----:B------:R-:W-:Y:S01]  /*d5a0*/  VIADD R64, R12, 0xe00 ;  /* 0x00000e000c407836 */ /* 0x000fe20000000000 */
[C---:B----4-:R-:W-:Y:S01]  /*d5b0*/  IADD3 R14, R3.reuse, 0xe00, R14 ;  /* 0x00000e00030e7810 */ /* 0x050fe20007ffe00e */
[----:B------:R-:W-:Y:S02]  /*d5c0*/  IMAD.MOV.U32 R61, RZ, RZ, R13 ;  /* 0x000000ffff3d7224 */ /* 0x000fe400078e000d */
[----:B------:R-:W-:Y:S01]  /*d5d0*/  IMAD.IADD R60, R3, 0x1, R64 ;  /* 0x00000001033c7824 */ /* 0x000fe200078e0240 */
[----:B------:R-:W-:Y:S02]  /*d5e0*/  R2UR UR4, R14 ;  /* 0x000000000e0472ca */ /* 0x000fe400000e0000 */
[----:B------:R-:W-:Y:S02]  /*d5f0*/  R2UR UR7, R61 ;  /* 0x000000003d0772ca */ /* 0x000fe400000e0000 */
[----:B------:R-:W-:-:S02]  /*d600*/  R2UR UR6, R60 ;  /* 0x000000003c0672ca */ /* 0x000fc400000e0000 */
[----:B------:R-:W-:Y:S01]  /*d610*/  R2UR UR5, R15 ;  /* 0x000000000f0572ca */ /* 0x000fe200000e0000 */
[----:B------:R-:W-:Y:S02]  /*d620*/  WARPGROUP.DEPBAR.LE gsb0, 0x0 ;  /* 0x00008000000079c5 */ /* 0x000fe40000010000 */
[----:B------:R-:W-:-:S10]  /*d630*/  WARPGROUP.ARRIVE ;  /* 0x00000000000079c5 */ /* 0x000fd40000000000 */
[----:B------:R-:W-:Y:S01]  /*d640*/  HGMMA.64x64x16.F32.BF16 R24, gdesc[UR4], R24, gsb0 ;  /* 0x00e00000041879f0 */ /* 0x000fe20008001818 */
[C---:B------:R-:W-:Y:S01]  /*d650*/  IMAD.IADD R14, R7.reuse, 0x1, R64 ;  /* 0x00000001070e7824 */ /* 0x040fe200078e0240 */
[----:B---3--:R-:W-:Y:S01]  /*d660*/  IADD3 R20, R7, 0xe00, R20 ;  /* 0x00000e0007147810 */ /* 0x008fe20007ffe014 */
        /* <DEDUP_REMOVED lines=8> */
[C---:B------:R-:W-:Y:S01]  /*d6f0*/  IMAD.IADD R14, R67.reuse, 0x1, R64 ;  /* 0x00000001430e7824 */ /* 0x040fe200078e0240 */
[----:B--2---:R-:W-:Y:S01]  /*d700*/  IADD3 R56, R67, 0xe00, R56 ;  /* 0x00000e0043387810 */ /* 0x004fe20007ffe038 */
[----:B------:R-:W-:Y:S01]  /*d710*/  IMAD.MOV.U32 R15, RZ, RZ, R13 ;  /* 0x000000ffff0f7224 */ /* 0x000fe200078e000d */
[----:B------:R-:W-:Y:S02]  /*d720*/  R2UR UR5, R57 ;  /* 0x00000000390572ca */ /* 0x000fe400000e0000 */
[----:B------:R-:W-:Y:S02]  /*d730*/  R2UR UR6, R14 ;  /* 0x000000000e0672ca */ /* 0x000fe400000e0000 */
[----:B------:R-:W-:Y:S02]  /*d740*/  R2UR UR7, R15 ;  /* 0x000000000f0772ca */ /* 0x000fe400000e0000 */
[----:B------:R-:W-:Y:S01]  /*d750*/  R2UR UR4, R56 ;  /* 0x00000000380472ca */ /* 0x000fe200000e0000 */
[----:B------:R-:W-:-:S02]  /*d760*/  IMAD.MOV.U32 R3, RZ, RZ, 0x40 ;  /* 0x00000040ff037424 */ /* 0x000fc400078e00ff */
        /* <DEDUP_REMOVED lines=9> */
[----:B------:R-:W-:Y:S01]  /*d800*/  IMAD.IADD R62, R3, 0x1, R62 ;  /* 0x00000001033e7824 */ /* 0x000fe200078e023e */
[----:B------:R-:W-:Y:S02]  /*d810*/  R2UR UR7, R13 ;  /* 0x000000000d0772ca */ /* 0x000fe400000e0000 */
[----:B------:R-:W-:Y:S02]  /*d820*/  R2UR UR6, R12 ;  /* 0x000000000c0672ca */ /* 0x000fe400000e0000 */
[----:B------:R-:W-:Y:S02]  /*d830*/  R2UR UR4, R62 ;  /* 0x000000003e0472ca */ /* 0x000fe400000e0000 */
[----:B------:R-:W-:Y:S01]  /*d840*/  R2UR UR5, R63 ;  /* 0x000000003f0572ca */ /* 0x000fe200000e0000 */
[----:B------:R-:W-:Y:S01]  /*d850*/  STL [R1+0x88], R0 ;  /* 0x0000880001007387 */ /* 0x000fe20000100800 */
[----:B------:R-:W-:-:S02]  /*d860*/  WARPGROUP.DEPBAR.LE gsb0, 0x0 ;  /* 0x00008000000079c5 */ /* 0x000fc40000010000 */
[----:B------:R-:W-:-:S09]  /*d870*/  WARPGROUP.ARRIVE ;  /* 0x00000000000079c5 */ /* 0x000fd20000000000 */
[----:B------:R-:W-:Y:S01]  /*d880*/  HGMMA.64x64x16.F32.BF16 R24, gdesc[UR4], R24, gsb0 ;  /* 0x00e00000041879f0 */ /* 0x000fe20008001818 */
        /* <DEDUP_REMOVED lines=14> */
[----:B------:R-:W-:-:S03]  /*d970*/  @!P0 MOV R59, R58 ;  /* 0x0000003a003b8202 */ /* 0x000fc60000000f00 */
[----:B------:R-:W-:Y:S04]  /*d980*/  STL [R1+0x88], R0 ;  /* 0x0000880001007387 */ /* 0x000fe80000100800 */
[----:B------:R-:W-:Y:S04]  /*d990*/  STL [R1+0x88], R0 ;  /* 0x0000880001007387 */ /* 0x000fe80000100800 */
[----:B------:R-:W-:Y:S04]  /*d9a0*/  STL [R1+0x88], R0 ;  /* 0x0000880001007387 */ /* 0x000fe80000100800 */
[----:B------:R-:W-:Y:S04]  /*d9b0*/  STL [R1+0x88], R0 ;  /* 0x0000880001007387 */ /* 0x000fe80000100800 */
[----:B------:R-:W-:Y:S01]  /*d9c0*/  STL [R1+0x88], R0 ;  /* 0x0000880001007387 */ /* 0x000fe20000100800 */
[----:B------:R-:W-:-:S03]  /*d9d0*/  @!P0 IMAD R3, R66, 0x8, R59 ;  /* 0x0000000842038824 */ /* 0x000fc600078e023b */
[----:B------:R-:W-:Y:S04]  /*d9e0*/  STL [R1+0x88], R0 ;  /* 0x0000880001007387 */ /* 0x000fe80000100800 */
[----:B------:R-:W-:Y:S04]  /*d9f0*/  STL [R1+0x88], R0 ;  /* 0x0000880001007387 */ /* 0x000fe80000100800 */
[----:B------:R-:W-:Y:S04]  /*da00*/  STL [R1+0x88], R0 ;  /* 0x0000880001007387 */ /* 0x000fe80000100800 */
[----:B------:R-:W-:Y:S04]  /*da10*/  STL [R1+0x88], R0 ;  /* 0x0000880001007387 */ /* 0x000fe80000100800 */
[----:B------:R-:W-:Y:S01]  /*da20*/  STL [R1+0x88], R0 ;  /* 0x0000880001007387 */ /* 0x000fe20000100800 */
[----:B------:R-:W-:-:S03]  /*da30*/  @!P0 PRMT R3, RZ, 0x654, R3 ;  /* 0x00000654ff038816 */ /* 0x000fc60000000003 */
[----:B------:R-:W-:Y:S04]  /*da40*/  STL [R1+0x88], R0 ;  /* 0x0000880001007387 */ /* 0x000fe80000100800 */
[----:B------:R-:W-:Y:S04]  /*da50*/  STL [R1+0x88], R0 ;  /* 0x0000880001007387 */ /* 0x000fe80000100800 */
[----:B------:R-:W-:Y:S01]  /*da60*/  STL [R1+0x88], R0 ;  /* 0x0000880001007387 */ /* 0x000fe20000100800 */
[----:B------:R-:W-:-:S03]  /*da70*/  WARPGROUP.DEPBAR.LE gsb0, 0x0 ;  /* 0x00008000000079c5 */ /* 0x000fc60000010000 */
[----:B------:R-:W-:Y:S04]  /*da80*/  STL [R1+0x88], R0 ;  /* 0x0000880001007387 */ /* 0x000fe80000100800 */
[----:B------:R-:W-:Y:S04]  /*da90*/  STL [R1+0x88], R0 ;  /* 0x0000880001007387 */ /* 0x000fe80000100800 */
[----:B------:R-:W-:Y:S04]  /*daa0*/  STL [R1+0x88], R0 ;  /* 0x0000880001007387 */ /* 0x000fe80000100800 */
[----:B------:R0:W-:Y:S01]  /*dab0*/  STL [R1+0x88], R0 ;  /* 0x0000880001007387 */ /* 0x0001e20000100800 */
[----:B------:R1:W-:Y:S03]  /*dac0*/  @!P0 SYNCS.ARRIVE.TRANS64.RED.A1T0 RZ, [R3+URZ], RZ ;  /* 0x000000ff03ff89a7 */ /* 0x0003e6000810043f */
[----:B------:R-:W2:Y:S04]  /*dad0*/  LDL.64 R12, [R1+0x120] ;  /* 0x00012000010c7983 */ /* 0x000ea80000100a00 */
[----:B------:R-:W3:Y:S04]  /*dae0*/  LDL R62, [R1+0xec] ;  /* 0x0000ec00013e7983 */ /* 0x000ee80000100800 */
[----:B------:R-:W4:Y:S04]  /*daf0*/  LDL.64 R20, [R1+0x110] ;  /* 0x0001100001147983 */ /* 0x000f280000100a00 */
[----:B------:R-:W5:Y:S04]  /*db00*/  LDL R63, [R1+0x70] ;  /* 0x00007000013f7983 */ /* 0x000f680000100800 */
[----:B------:R-:W5:Y:S04]  /*db10*/  LDL R61, [R1+0x118] ;  /* 0x00011800013d7983 */ /* 0x000f680000100800 */
[----:B------:R-:W3:Y:S04]  /*db20*/  LDL.128 R56, [R1+0x100] ;  /* 0x0001000001387983 */ /* 0x000ee80000100c00 */
[----:B--2---:R-:W2:Y:S04]  /*db30*/  LD.E R60, desc[UR40][R12.64] ;  /* 0x000000280c3c7980 */ /* 0x004ea8000c101900 */
[----:B------:R-:W5:Y:S01]  /*db40*/  LDL.128 R12, [R1+0xf0] ;  /* 0x0000f000010c7983 */ /* 0x000f620000100c00 */
[----:B----4-:R-:W-:Y:S01]  /*db50*/  ISETP.NE.AND P1, PT, R20, 0x1, PT ;  /* 0x000000011400780c */ /* 0x010fe20003f25270 */
[----:B------:R-:W-:-:S02]  /*db60*/  UMOV UR4, 0xffffffc0 ;  /* 0xffffffc000047882 */ /* 0x000fc40000000000 */
[----:B------:R-:W-:Y:S01]  /*db70*/  UIMAD UR4, UR50, UR4, 0x41 ;  /* 0x00000041320474a4 */ /* 0x000fe2000f8e0204 */
[----:B---3--:R-:W-:Y:S01]  /*db80*/  ISETP.GE.AND P2, PT, R57, 0x1, PT ;  /* 0x000000013900780c */ /* 0x008fe20003f46270 */
[----:B------:R-:W-:Y:S01]  /*db90*/  BSSY B0, `(.L_x_3238) ;  /* 0x000007b000007945 */ /* 0x000fe20003800000 */
[-C--:B--2---:R-:W-:Y:S01]  /*dba0*/  FMUL.FTZ R7, R27, R60.reuse ;  /* 0x0000003c1b077220 */ /* 0x084fe20000410000 */
[-C--:B------:R-:W-:Y:S01]  /*dbb0*/  FMUL.FTZ R27, R31, R60.reuse ;  /* 0x0000003c1f1b7220 */ /* 0x080fe20000410000 */
[-C--:B------:R-:W-:Y:S01]  /*dbc0*/  FMUL.FTZ R31, R39, R60.reuse ;  /* 0x0000003c271f7220 */ /* 0x080fe20000410000 */
[----:B------:R-:W-:Y:S01]  /*dbd0*/  SHF.R.S32.HI R39, RZ, 0x1f, R62 ;  /* 0x0000001fff277819 */ /* 0x000fe2000001143e */
[----:B------:R-:W-:-:S03]  /*dbe0*/  FMUL.FTZ R65, R36, R60 ;  /* 0x0000003c24417220 */ /* 0x000fc60000410000 */
[----:B------:R-:W-:Y:S01]  /*dbf0*/  LEA.HI R36, R39, R62, RZ, 0x7 ;  /* 0x0000003e27247211 */ /* 0x000fe200078f38ff */
[----:B------:R-:W-:-:S03]  /*dc00*/  FMUL.FTZ R66, R37, R60 ;  /* 0x0000003c25427220 */ /* 0x000fc60000410000 */
[----:B------:R-:W-:Y:S01]  /*dc10*/  LOP3.LUT R37, R36, 0xffffff80, RZ, 0xc0, !PT ;  /* 0xffffff8024257812 */ /* 0x000fe200078ec0ff */
[-C--:B------:R-:W-:Y:S01]  /*dc20*/  FMUL.FTZ R67, R41, R60.reuse ;  /* 0x0000003c29437220 */ /* 0x080fe20000410000 */
[----:B0-----:R-:W-:-:S03]  /*dc30*/  FMUL.FTZ R0, R26, R60 ;  /* 0x0000003c1a007220 */ /* 0x001fc60000410000 */
[----:B------:R-:W-:Y:S02]  /*dc40*/  IMAD.IADD R41, R62, 0x1, -R37 ;  /* 0x000000013e297824 */ /* 0x000fe400078e0a25 */
[-C--:B-1----:R-:W-:Y:S01]  /*dc50*/  FMUL.FTZ R3, R24, R60.reuse ;  /* 0x0000003c18037220 */ /* 0x082fe20000410000 */
[-C--:B------:R-:W-:Y:S01]  /*dc60*/  FMUL.FTZ R26, R30, R60.reuse ;  /* 0x0000003c1e1a7220 */ /* 0x080fe20000410000 */
[-C--:B------:R-:W-:Y:S01]  /*dc70*/  FMUL.FTZ R24, R25, R60.reuse ;  /* 0x0000003c19187220 */ /* 0x080fe20000410000 */
[-C--:B------:R-:W-:Y:S01]  /*dc80*/  FMUL.FTZ R64, R29, R60.reuse ;  /* 0x0000003c1d407220 */ /* 0x080fe20000410000 */
[-C--:B------:R-:W-:Y:S01]  /*dc90*/  FMUL.FTZ R30, R38, R60.reuse ;  /* 0x0000003c261e7220 */ /* 0x080fe20000410000 */
[-C--:B------:R-:W-:Y:S01]  /*dca0*/  FMUL.FTZ R25, R28, R60.reuse ;  /* 0x0000003c1c197220 */ /* 0x080fe20000410000 */
[-C--:B------:R-:W-:Y:S01]  /*dcb0*/  FMUL.FTZ R29, R35, R60.reuse ;  /* 0x0000003c231d7220 */ /* 0x080fe20000410000 */
[----:B------:R-:W-:Y:S01]  /*dcc0*/  SHF.R.S32.HI R38, RZ, 0x1f, R41 ;  /* 0x0000001fff267819 */ /* 0x000fe20000011429 */
[-C--:B------:R-:W-:Y:S01]  /*dcd0*/  FMUL.FTZ R28, R34, R60.reuse ;  /* 0x0000003c221c7220 */ /* 0x080fe20000410000 */
[-C--:B------:R-:W-:Y:S01]  /*dce0*/  FMUL.FTZ R35, R43, R60.reuse ;  /* 0x0000003c2b237220 */ /* 0x080fe20000410000 */
[-C--:B------:R-:W-:Y:S01]  /*dcf0*/  FMUL.FTZ R34, R42, R60.reuse ;  /* 0x0000003c2a227220 */ /* 0x080fe20000410000 */
[-C--:B------:R-:W-:Y:S01]  /*dd00*/  FMUL.FTZ R43, R45, R60.reuse ;  /* 0x0000003c2d2b7220 */ /* 0x080fe20000410000 */
[----:B------:R-:W-:Y:S01]  /*dd10*/  FMUL.FTZ R42, R44, R60 ;  /* 0x0000003c2c2a7220 */ /* 0x000fe20000410000 */
[----:B------:R-:W-:-:S02]  /*dd20*/  LEA.HI R45, R39, R62, RZ, 0x2 ;  /* 0x0000003e272d7211 */ /* 0x000fc400078f10ff */
[-C--:B------:R-:W-:Y:S01]  /*dd30*/  LEA.HI R44, R38, R41.reuse, RZ, 0x2 ;  /* 0x00000029262c7211 */ /* 0x080fe200078f10ff */
[-C--:B------:R-:W-:Y:S01]  /*dd40*/  FMUL.FTZ R36, R46, R60.reuse ;  /* 0x0000003c2e247220 */ /* 0x080fe20000410000 */
[----:B------:R-:W-:Y:S02]  /*dd50*/  LOP3.LUT R45, R45, 0xfffffffc, RZ, 0xc0, !PT ;  /* 0xfffffffc2d2d7812 */ /* 0x000fe400078ec0ff */
[--C-:B------:R-:W-:Y:S02]  /*dd60*/  SHF.R.S32.HI R39, RZ, 0x2, R44.reuse ;  /* 0x00000002ff277819 */ /* 0x100fe4000001142c */
[----:B------:R-:W-:Y:S01]  /*dd70*/  SHF.R.S32.HI R46, RZ, 0x1f, R44 ;  /* 0x0000001fff2e7819 */ /* 0x000fe2000001142c */
[----:B------:R-:W-:Y:S01]  /*dd80*/  IMAD.IADD R45, R62, 0x1, -R45 ;  /* 0x000000013e2d7824 */ /* 0x000fe200078e0a2d */
[----:B------:R-:W-:Y:S02]  /*dd90*/  LEA.HI R38, R38, R41, RZ, 0x5 ;  /* 0x0000002926267211 */ /* 0x000fe400078f28ff */
[----:B------:R-:W-:Y:S01]  /*dda0*/  LEA.HI R46, R46, R39, RZ, 0x3 ;  /* 0x000000272e2e7211 */ /* 0x000fe200078f18ff */
[----:B------:R-:W-:Y:S01]  /*ddb0*/  FMUL.FTZ R37, R47, R60 ;  /* 0x0000003c2f257220 */ /* 0x000fe20000410000 */
[----:B------:R-:W-:-:S02]  /*ddc0*/  LEA.HI R47, R45, R45, RZ, 0x1 ;  /* 0x0000002d2d2f7211 */ /* 0x000fc400078f08ff */
[----:B------:R-:W-:Y:S02]  /*ddd0*/  LOP3.LUT R46, R46, 0xfffffff8, RZ, 0xc0, !PT ;  /* 0xfffffff82e2e7812 */ /* 0x000fe400078ec0ff */
[----:B------:R-:W-:Y:S02]  /*dde0*/  SHF.R.S32.HI R38, RZ, 0x5, R38 ;  /* 0x00000005ff267819 */ /* 0x000fe40000011426 */
[----:B------:R-:W-:Y:S01]  /*ddf0*/  LOP3.LUT R62, R47, 0x1ffffffe, RZ, 0xc0, !PT ;  /* 0x1ffffffe2f3e7812 */ /* 0x000fe200078ec0ff */
[----:B------:R-:W-:Y:S02]  /*de00*/  IMAD.IADD R46, R39, 0x1, -R46 ;  /* 0x00000001272e7824 */ /* 0x000fe400078e0a2e */
[----:B-----5:R-:W-:Y:S02]  /*de10*/  IMAD R39, R63, 0x4, R38 ;  /* 0x000000043f277824 */ /* 0x020fe400078e0226 */
[----:B------:R-:W-:Y:S02]  /*de20*/  IMAD.IADD R62, R45, 0x1, -R62 ;  /* 0x000000012d3e7824 */ /* 0x000fe400078e0a3e */
[----:B------:R-:W-:-:S04]  /*de30*/  IMAD.U32 R39, R39, 0x10, R46 ;  /* 0x0000001027277824 */ /* 0x000fc800078e002e */
[----:B------:R-:W-:-:S04]  /*de40*/  IMAD R68, R62, 0x8, R39 ;  /* 0x000000083e447824 */ /* 0x000fc800078e0227 */
[----:B------:R-:W-:-:S04]  /*de50*/  @P1 IMAD.HI.U32 R46, R68, R21, RZ ;  /* 0x00000015442e1227 */ /* 0x000fc800078e00ff */
[----:B------:R-:W-:Y:S01]  /*de60*/  FMUL.FTZ R48, R48, R60 ;  /* 0x0000003c30307220 */ /* 0x000fe20000410000 */
[----:B------:R-:W-:-:S03]  /*de70*/  @P1 SHF.R.U32.HI R68, RZ, R61, R46 ;  /* 0x0000003dff441219 */ /* 0x000fc6000001162e */
[----:B------:R0:W1:Y:S01]  /*de80*/  MUFU.TANH R69, R48 ;  /* 0x0000003000457308 */ /* 0x0000620000002400 */
[----:B------:R-:W-:Y:S01]  /*de90*/  LOP3.LUT R44, R44, 0x7ffffffc, RZ, 0xc0, !PT ;  /* 0x7ffffffc2c2c7812 */ /* 0x000fe200078ec0ff */
[-C--:B------:R-:W-:Y:S01]  /*dea0*/  FMUL.FTZ R32, R32, R60.reuse ;  /* 0x0000003c20207220 */ /* 0x080fe20000410000 */
[-C--:B------:R-:W-:Y:S01]  /*deb0*/  FMUL.FTZ R33, R33, R60.reuse ;  /* 0x0000003c21217220 */ /* 0x080fe20000410000 */
[----:B0-----:R-:W0:Y:S02]  /*dec0*/  SHFL.IDX PT, R48, R68, RZ, 0x1c1f ;  /* 0x001c1fff44307589 */ /* 0x001e2400000e0000 */
[----:B------:R-:W-:Y:S02]  /*ded0*/  IMAD.IADD R21, R41, 0x1, -R44 ;  /* 0x0000000129157824 */ /* 0x000fe400078e0a2c */
[-C--:B------:R-:W-:Y:S01]  /*dee0*/  FMUL.FTZ R40, R40, R60.reuse ;  /* 0x0000003c28287220 */ /* 0x080fe20000410000 */
[-C--:B------:R-:W-:Y:S01]  /*def0*/  FMUL.FTZ R49, R49, R60.reuse ;  /* 0x0000003c31317220 */ /* 0x080fe20000410000 */
[-C--:B------:R-:W-:Y:S01]  /*df00*/  FMUL.FTZ R20, R50, R60.reuse ;  /* 0x0000003c32147220 */ /* 0x080fe20000410000 */
[-C--:B------:R-:W-:Y:S01]  /*df10*/  FMUL.FTZ R38, R51, R60.reuse ;  /* 0x0000003c33267220 */ /* 0x080fe20000410000 */
[----:B------:R-:W-:Y:S01]  /*df20*/  FMUL.FTZ R39, R54, R60 ;  /* 0x0000003c36277220 */ /* 0x000fe20000410000 */
[----:B------:R-:W-:-:S02]  /*df30*/  VIADD R44, R13, UR4 ;  /* 0x000000040d2c7c36 */ /* 0x000fc40008000000 */
[-C--:B------:R-:W-:Y:S01]  /*df40*/  FMUL.FTZ R41, R55, R60.reuse ;  /* 0x0000003c37297220 */ /* 0x080fe20000410000 */
[-C--:B------:R-:W-:Y:S01]  /*df50*/  FMUL.FTZ R52, R52, R60.reuse ;  /* 0x0000003c34347220 */ /* 0x080fe20000410000 */
[----:B------:R-:W-:Y:S01]  /*df60*/  ULEA UR4, UR50, 0xffffffc0, 0x6 ;  /* 0xffffffc032047891 */ /* 0x000fe2000f8e303f */
[----:B------:R-:W-:Y:S01]  /*df70*/  IMAD R45, R21, -0x2, R44 ;  /* 0xfffffffe152d7824 */ /* 0x000fe200078e022c */
[----:B------:R-:W2:Y:S01]  /*df80*/  MUFU.TANH R3, R3 ;  /* 0x0000000300037308 */ /* 0x000ea20000002400 */
[----:B------:R-:W-:Y:S02]  /*df90*/  FMUL.FTZ R53, R53, R60 ;  /* 0x0000003c35357220 */ /* 0x000fe40000410000 */
[----:B------:R-:W-:Y:S01]  /*dfa0*/  IMAD.IADD R46, R45, 0x1, -R12 ;  /* 0x000000012d2e7824 */ /* 0x000fe200078e0a0c */
[----:B------:R-:W-:Y:S01]  /*dfb0*/  LOP3.LUT R45, RZ, R14, RZ, 0x33, !PT ;  /* 0x0000000eff2d7212 */ /* 0x000fe200078e33ff */
[----:B------:R-:W-:-:S03]  /*dfc0*/  VIADD R44, R13, -UR4 ;  /* 0x800000040d2c7c36 */ /* 0x000fc60008000000 */
[----:B------:R-:W3:Y:S01]  /*dfd0*/  MUFU.TANH R24, R24 ;  /* 0x0000001800187308 */ /* 0x000ee20000002400 */
        /* <DEDUP_REMOVED lines=30> */
[----:B------:R-:W-:Y:S01]  /*e1c0*/  VIADD R55, R56, -UR4 ;  /* 0x8000000438377c36 */ /* 0x000fe20008000000 */
[----:B0-----:R-:W-:-:S06]  /*e1d0*/  VIADDMNMX R14, R48, R70, R51, PT ;  /* 0x00000046300e7246 */ /* 0x001fcc0003800133 */
[----:B------:R0:W1:Y:S02]  /*e1e0*/  MUFU.TANH R50, R53 ;  /* 0x0000003500327308 */ /* 0x0000640000002400 */
[----:B0-----:R-:W-:-:S04]  /*e1f0*/  IMAD.IADD R53, R46, 0x1, R45 ;  /* 0x000000012e357824 */ /* 0x001fc800078e022d */
        /* <DEDUP_REMOVED lines=12> */
.L_x_3241:
[----:B------:R-:W-:-:S13]  /*e2c0*/  ISETP.NE.AND P1, PT, R57, 0x1, PT ;  /* 0x000000013900780c */ /* 0x000fda0003f25270 */
[----:B------:R-:W-:-:S05]  /*e2d0*/  @P1 IMAD.HI.U32 R46, R44, R58, RZ ;  /* 0x0000003a2c2e1227 */ /* 0x000fca00078e00ff */
[----:B------:R-:W-:-:S07]  /*e2e0*/  @P1 SHF.R.U32.HI R44, RZ, R59, R46 ;  /* 0x0000003bff2c1219 */ /* 0x000fce000001162e */
.L_x_3242:
[----:B------:R-:W-:Y:S05]  /*e2f0*/  BSYNC B1 ;  /* 0x0000000000017941 */ /* 0x000fea0003800000 */
.L_x_3240:
[----:B------:R-:W-:-:S04]  /*e300*/  IMAD R44, R44, R57, -UR4 ;  /* 0x800000042c2c7e24 */ /* 0x000fc8000f8e0239 */
[----:B------:R-:W-:-:S05]  /*e310*/  IMAD R44, R21, -0x2, R44 ;  /* 0xfffffffe152c7824 */ /* 0x000fca00078e022c */
[----:B------:R-:W-:Y:S02]  /*e320*/  VIMNMX R15, R15, R44, !PT ;  /* 0x0000002c0f0f7248 */ /* 0x000fe40007fe0100 */
[----:B------:R-:W-:-:S07]  /*e330*/  VIADDMNMX R14, R44, R57, R14, PT ;  /* 0x000000392c0e7246 */ /* 0x000fce000380010e */
.L_x_3239:
[----:B------:R-:W-:Y:S05]  /*e340*/  BSYNC B0 ;  /* 0x0000000000007941 */ /* 0x000fea0003800000 */
.L_x_3238:
        /* <DEDUP_REMOVED lines=14> */
[C---:B------:R-:W-:Y:S02]  /*e430*/  ISETP.LT.OR P4, PT, R14.reuse, 0x9, P4 ;  /* 0x000000090e00780c */ /* 0x040fe40002781670 */
        /* <DEDUP_REMOVED lines=40> */
[----:B------:R-:W-:-:S02]  /*e6c0*/  ISETP.GE.AND P3, PT, R55, 0x31, PT ;  /* 0x000000313700780c */ /* 0x000fc40003f66270 */
[----:B0-----:R-:W-:Y:S02]  /*e6d0*/  VIADDMNMX R66, R68, R70, R51, PT ;  /* 0x0000004644427246 */ /* 0x001fe40003800133 */
[----:B------:R-:W-:-:S04]  /*e6e0*/  ISETP.GT.AND P4, PT, R15, 0x30, !P3 ;  /* 0x000000300f00780c */ /* 0x000fc80005f84270 */
[----:B------:R-:W-:-:S04]  /*e6f0*/  ISETP.LT.OR P4, PT, R14, 0x31, P4 ;  /* 0x000000310e00780c */ /* 0x000fc80002781670 */
[----:B-1----:R-:W-:Y:S02]  /*e700*/  FSEL R42, R69, -INF , !P4 ;  /* 0xff800000452a7808 */ /* 0x002fe40006000000 */
        /* <DEDUP_REMOVED lines=12> */
[----:B------:R-:W-:Y:S01]  /*e7d0*/  FSEL R168, R3, -INF , !P6 ;  /* 0xff80000003a87808 */ /* 0x000fe20007000000 */
[----:B------:R-:W-:Y:S01]  /*e7e0*/  IMAD.IADD R3, R53, 0x1, R68 ;  /* 0x0000000135037824 */ /* 0x000fe200078e0244 */
[----:B------:R-:W-:-:S04]  /*e7f0*/  ISETP.GE.AND P6, PT, R55, 0x3a, PT ;  /* 0x0000003a3700780c */ /* 0x000fc80003fc6270 */
[----:B------:R-:W-:Y:S02]  /*e800*/  P2R R43, PR, RZ, 0x40 ;  /* 0x00000040ff2b7803 */ /* 0x000fe40000000000 */
[----:B------:R-:W-:-:S04]  /*e810*/  ISETP.GT.AND P6, PT, R15, 0x39, !P6 ;  /* 0x000000390f00780c */ /* 0x000fc800077c4270 */
[----:B------:R-:W-:-:S04]  /*e820*/  ISETP.LT.OR P6, PT, R14, 0x3a, P6 ;  /* 0x0000003a0e00780c */ /* 0x000fc800037c1670 */
        /* <DEDUP_REMOVED lines=13> */
.L_x_3246:
[----:B------:R-:W-:-:S13]  /*e900*/  ISETP.NE.AND P6, PT, R57, 0x1, PT ;  /* 0x000000013900780c */ /* 0x000fda0003fc5270 */
[----:B------:R-:W-:-:S05]  /*e910*/  @P6 IMAD.HI.U32 R58, R12, R58, RZ ;  /* 0x0000003a0c3a6227 */ /* 0x000fca00078e00ff */
[----:B------:R-:W-:-:S07]  /*e920*/  @P6 SHF.R.U32.HI R12, RZ, R59, R58 ;  /* 0x0000003bff0c6219 */ /* 0x000fce000001163a */
.L_x_3247:
[----:B------:R-:W-:Y:S05]  /*e930*/  BSYNC B1 ;  /* 0x0000000000017941 */ /* 0x000fea0003800000 */
.L_x_3245:
[----:B------:R-:W-:-:S04]  /*e940*/  IMAD R12, R12, R57, -UR4 ;  /* 0x800000040c0c7e24 */ /* 0x000fc8000f8e0239 */
[----:B------:R-:W-:-:S05]  /*e950*/  IMAD R12, R21, -0x2, R12 ;  /* 0xfffffffe150c7824 */ /* 0x000fca00078e020c */
[----:B------:R-:W-:Y:S02]  /*e960*/  VIADDMNMX R66, R12, R57, R66, PT ;  /* 0x000000390c427246 */ /* 0x000fe40003800142 */
[----:B------:R-:W-:-:S07]  /*e970*/  VIMNMX R3, R3, R12, !PT ;  /* 0x0000000c03037248 */ /* 0x000fce0007fe0100 */
.L_x_3244:
[----:B------:R-:W-:Y:S05]  /*e980*/  BSYNC B0 ;  /* 0x0000000000007941 */ /* 0x000fea0003800000 */
.L_x_3243:
[C---:B------:R-:W-:Y:S01]  /*e990*/  ISETP.GT.AND P1, PT, R3.reuse, 0x1, !P1 ;  /* 0x000000010300780c */ /* 0x040fe20004f24270 */
[----:B------:R-:W-:Y:S01]  /*e9a0*/  BAR.SYNC.DEFER_BLOCKING 0xf, 0x100 ;  /* 0x03c4000000007b1d */ /* 0x000fe20000010000 */
[----:B------:R-:W-:Y:S02]  /*e9b0*/  ISETP.GT.AND P2, PT, R3, 0x8, !P2 ;  /* 0x000000080300780c */ /* 0x000fe40005744270 */
[C---:B------:R-:W-:Y:S02]  /*e9c0*/  ISETP.LT.OR P1, PT, R66.reuse, 0x2, P1 ;  /* 0x000000024200780c */ /* 0x040fe40000f21670 */
[----:B------:R-:W-:Y:S02]  /*e9d0*/  ISETP.LT.OR P2, PT, R66, 0x9, P2 ;  /* 0x000000094200780c */ /* 0x000fe40001741670 */
[----:B------:R-:W-:Y:S01]  /*e9e0*/  FSEL R21, R7, -INF , !P1 ;  /* 0xff80000007157808 */ /* 0x000fe20004800000 */
[----:B------:R-:W2:Y:S01]  /*e9f0*/  LDL R145, [R1+0x1e8] ;  /* 0x0001e80001917983 */ /* 0x000ea20000100800 */
[----:B------:R-:W-:-:S02]  /*ea00*/  ISETP.NE.AND P1, PT, R45, RZ, PT ;  /* 0x000000ff2d00720c */ /* 0x000fc40003f25270 */
[----:B------:R-:W-:Y:S01]  /*ea10*/  ISETP.NE.AND P6, PT, R25, RZ, PT ;  /* 0x000000ff1900720c */ /* 0x000fe20003fc5270 */
[----:B------:R-:W3:Y:S01]  /*ea20*/  LDL R58, [R1+0x2d0] ;  /* 0x0002d000013a7983 */ /* 0x000ee20000100800 */
[----:B------:R-:W-:Y:S02]  /*ea30*/  ISETP.GT.AND P1, PT, R3, 0x9, !P1 ;  /* 0x000000090300780c */ /* 0x000fe40004f24270 */
[----:B------:R-:W-:Y:S01]  /*ea40*/  FSEL R25, R26, -INF , !P2 ;  /* 0xff8000001a197808 */ /* 0x000fe20005000000 */
[----:B------:R-:W4:Y:S01]  /*ea50*/  LDL R68, [R1+0x2f8] ;  /* 0x0002f80001447983 */ /* 0x000f220000100800 */
[----:B------:R-:W-:Y:S02]  /*ea60*/  ISETP.LT.OR P1, PT, R66, 0xa, P1 ;  /* 0x0000000a4200780c */ /* 0x000fe40000f21670 */
[----:B------:R-:W-:Y:S01]  /*ea70*/  ISETP.NE.AND P2, PT, R33, RZ, PT ;  /* 0x000000ff2100720c */ /* 0x000fe20003f45270 */
[----:B------:R-:W5:Y:S01]  /*ea80*/  LDL R69, [R1+0x2fc] ;  /* 0x0002fc0001457983 */ /* 0x000f620000100800 */
[----:B------:R-:W-:-:S02]  /*ea90*/  FSEL R33, R27, -INF , !P1 ;  /* 0xff8000001b217808 */ /* 0x000fc40004800000 */
[----:B------:R-:W-:Y:S01]  /*eaa0*/  ISETP.NE.AND P1, PT, R61, RZ, PT ;  /* 0x000000ff3d00720c */ /* 0x000fe20003f25270 */
[----:B------:R-:W5:Y:S01]  /*eab0*/  LDL R70, [R1+0x300] ;  /* 0x0003000001467983 */ /* 0x000f620000100800 */
[----:B------:R-:W-:Y:S02]  /*eac0*/  FMNMX.FTZ R7, R168, R62, !PT ;  /* 0x0000003ea8077209 */ /* 0x000fe40007810000 */
[----:B------:R-:W-:Y:S01]  /*ead0*/  ISETP.GT.AND P1, PT, R3, 0x10, !P1 ;  /* 0x000000100300780c */ /* 0x000fe20004f24270 */
[----:B------:R-:W5:Y:S01]  /*eae0*/  LDL R74, [R1+0x310] ;  /* 0x00031000014a7983 */ /* 0x000f620000100800 */
[----:B------:R-:W-:Y:S02]  /*eaf0*/  FMNMX.FTZ R7, R170, R7, !PT ;  /* 0x00000007aa077209 */ /* 0x000fe40007810000 */
[----:B------:R-:W-:Y:S01]  /*eb00*/  ISETP.LT.OR P1, PT, R66, 0x11, P1 ;  /* 0x000000114200780c */ /* 0x000fe20000f21670 */
[----:B------:R-:W5:Y:S01]  /*eb10*/  LDL R75, [R1+0x314] ;  /* 0x00031400014b7983 */ /* 0x000f620000100800 */
[----:B------:R-:W-:-:S02]  /*eb20*/  FMNMX.FTZ R7, R64, R7, !PT ;  /* 0x0000000740077209 */ /* 0x000fc40007810000 */
[----:B------:R-:W-:Y:S01]  /*eb30*/  FSEL R28, R28, -INF , !P1 ;  /* 0xff8000001c1c7808 */ /* 0x000fe20004800000 */
[----:B------:R-:W5:Y:S01]  /*eb40*/  LDL R76, [R1+0x318] ;  /* 0x00031800014c7983 */ /* 0x000f620000100800 */
[----:B------:R-:W-:Y:S02]  /*eb50*/  ISETP.NE.AND P1, PT, R63, RZ, PT ;  /* 0x000000ff3f00720c */ /* 0x000fe40003f25270 */
[----:B------:R-:W-:Y:S01]  /*eb60*/  FMNMX.FTZ R7, R60, R7, !PT ;  /* 0x000000073c077209 */ /* 0x000fe20007810000 */
[----:B------:R-:W2:Y:S01]  /*eb70*/  LDL R63, [R1+0x2e4] ;  /* 0x0002e400013f7983 */ /* 0x000ea20000100800 */
[----:B------:R-:W-:Y:S02]  /*eb80*/  ISETP.GT.AND P1, PT, R3, 0x11, !P1 ;  /* 0x000000110300780c */ /* 0x000fe40004f24270 */
[----:B------:R-:W-:Y:S01]  /*eb90*/  FMNMX.FTZ R7, R56, R7, !PT ;  /* 0x0000000738077209 */ /* 0x000fe20007810000 */
[----:B------:R-:W5:Y:S01]  /*eba0*/  LDL R77, [R1+0x31c] ;  /* 0x00031c00014d7983 */ /* 0x000f620000100800 */
[----:B------:R-:W-:-:S02]  /*ebb0*/  ISETP.LT.OR P1, PT, R66, 0x12, P1 ;  /* 0x000000124200780c */ /* 0x000fc40000f21670 */
[----:B------:R-:W-:Y:S01]  /*ebc0*/  FMNMX.FTZ R7, R54, R7, !PT ;  /* 0x0000000736077209 */ /* 0x000fe20007810000 */
[----:B------:R-:W5:Y:S01]  /*ebd0*/  LDL R78, [R1+0x320] ;  /* 0x00032000014e7983 */ /* 0x000f620000100800 */
[----:B------:R-:W-:Y:S02]  /*ebe0*/  FSEL R29, R29, -INF , !P1 ;  /* 0xff8000001d1d7808 */ /* 0x000fe40004800000 */
[----:B------:R-:W-:Y:S01]  /*ebf0*/  ISETP.NE.AND P1, PT, R71, RZ, PT ;  /* 0x000000ff4700720c */ /* 0x000fe20003f25270 */
[----:B------:R-:W5:Y:S01]  /*ec00*/  LDL R79, [R1+0x324] ;  /* 0x00032400014f7983 */ /* 0x000f620000100800 */
[----:B------:R-:W-:Y:S02]  /*ec10*/  FMNMX.FTZ R7, R52, R7, !PT ;  /* 0x0000000734077209 */ /* 0x000fe40007810000 */
[----:B------:R-:W-:Y:S01]  /*ec20*/  ISETP.GT.AND P1, PT, R3, 0x18, !P1 ;  /* 0x000000180300780c */ /* 0x000fe20004f24270 */
[----:B------:R-:W5:Y:S01]  /*ec30*/  LDL R71, [R1+0x304] ;  /* 0x0003040001477983 */ /* 0x000f620000100800 */
[----:B------:R-:W-:-:S02]  /*ec40*/  FMNMX.FTZ R7, R44, R7, !PT ;  /* 0x000000072c077209 */ /* 0x000fc40007810000 */
[----:B------:R-:W-:Y:S01]  /*ec50*/  ISETP.LT.OR P1, PT, R66, 0x19, P1 ;  /* 0x000000194200780c */ /* 0x000fe20000f21670 */
[----:B------:R-:W5:Y:S01]  /*ec60*/  LDL R80, [R1+0x328] ;  /* 0x0003280001507983 */ /* 0x000f620000100800 */
[----:B------:R-:W-:Y:S02]  /*ec70*/  FMNMX.FTZ R7, R32, R7, !PT ;  /* 0x0000000720077209 */ /* 0x000fe40007810000 */
[----:B------:R-:W-:Y:S01]  /*ec80*/  FSEL R30, R30, -INF , !P1 ;  /* 0xff8000001e1e7808 */ /* 0x000fe20004800000 */
[----:B------:R-:W5:Y:S01]  /*ec90*/  LDL R81, [R1+0x32c] ;  /* 0x00032c0001517983 */ /* 0x000f620000100800 */
[----:B------:R-:W-:Y:S02]  /*eca0*/  ISETP.NE.AND P1, PT, R65, RZ, PT ;  /* 0x000000ff4100720c */ /* 0x000fe40003f25270 */
[----:B------:R-:W-:Y:S01]  /*ecb0*/  FMNMX.FTZ R7, R24, R7, !PT ;  /* 0x0000000718077209 */ /* 0x000fe20007810000 */
[----:B------:R-:W4:Y:S01]  /*ecc0*/  LDL R65, [R1+0x2ec] ;  /* 0x0002ec0001417983 */ /* 0x000f220000100800 */
[----:B------:R-:W-:-:S02]  /*ecd0*/  ISETP.GT.AND P1, PT, R3, 0x19, !P1 ;  /* 0x000000190300780c */ /* 0x000fc40004f24270 */
[----:B------:R-:W-:Y:S01]  /*ece0*/  FMNMX.FTZ R7, R48, R7, !PT ;  /* 0x0000000730077209 */ /* 0x000fe20007810000 */
[----:B------:R-:W5:Y:S01]  /*ecf0*/  LDL R82, [R1+0x330] ;  /* 0x0003300001527983 */ /* 0x000f620000100800 */
[----:B------:R-:W-:Y:S02]  /*ed00*/  ISETP.LT.OR P1, PT, R66, 0x1a, P1 ;  /* 0x0000001a4200780c */ /* 0x000fe40000f21670 */
[----:B------:R-:W-:Y:S01]  /*ed10*/  FMNMX.FTZ R7, R42, R7, !PT ;  /* 0x000000072a077209 */ /* 0x000fe20007810000 */
[----:B------:R-:W5:Y:S01]  /*ed20*/  LDL R83, [R1+0x334] ;  /* 0x0003340001537983 */ /* 0x000f620000100800 */
[----:B------:R-:W-:Y:S02]  /*ed30*/  FSEL R31, R31, -INF , !P1 ;  /* 0xff8000001f1f7808 */ /* 0x000fe40004800000 */
[----:B------:R-:W-:Y:S01]  /*ed40*/  ISETP.NE.AND P1, PT, R72, RZ, PT ;  /* 0x000000ff4800720c */ /* 0x000fe20003f25270 */
[----:B------:R-:W5:Y:S01]  /*ed50*/  LDL R84, [R1+0x338] ;  /* 0x0003380001547983 */ /* 0x000f620000100800 */
[----:B------:R-:W-:-:S02]  /*ed60*/  FMNMX.FTZ R7, R46, R7, !PT ;  /* 0x000000072e077209 */ /* 0x000fc40007810000 */
[C---:B------:R-:W-:Y:S01]  /*ed70*/  ISETP.GT.AND P1, PT, R3.reuse, 0x20, !P1 ;  /* 0x000000200300780c */ /* 0x040fe20004f24270 */
[----:B------:R-:W5:Y:S01]  /*ed80*/  LDL R72, [R1+0x308] ;  /* 0x0003080001487983 */ /* 0x000f620000100800 */
[----:B------:R-:W-:Y:S02]  /*ed90*/  FMNMX.FTZ R7, R40, R7, !PT ;  /* 0x0000000728077209 */ /* 0x000fe40007810000 */
[----:B------:R-:W-:Y:S01]  /*eda0*/  ISETP.LT.OR P1, PT, R66, 0x21, P1 ;  /* 0x000000214200780c */ /* 0x000fe20000f21670 */
[----:B------:R-:W5:Y:S01]  /*edb0*/  LDL R85, [R1+0x33c] ;  /* 0x00033c0001557983 */ /* 0x000f620000100800 */
[----:B------:R-:W-:Y:S02]  /*edc0*/  FMNMX.FTZ R14, R50, R7, !PT ;  /* 0x00000007320e7209 */ /* 0x000fe40007810000 */
[----:B------:R-:W-:Y:S01]  /*edd0*/  FSEL R34, R34, -INF , !P1 ;  /* 0xff80000022227808 */ /* 0x000fe20004800000 */
[----:B------:R-:W5:Y:S01]  /*ede0*/  LDL R86, [R1+0x340] ;  /* 0x0003400001567983 */ /* 0x000f620000100800 */
[----:B------:R-:W-:-:S02]  /*edf0*/  ISETP.GT.AND P1, PT, R3, 0x21, !P2 ;  /* 0x000000210300780c */ /* 0x000fc40005724270 */
[----:B------:R-:W-:Y:S01]  /*ee00*/  ISETP.NE.AND P2, PT, R73, RZ, PT ;  /* 0x000000ff4900720c */ /* 0x000fe20003f45270 */
[----:B------:R-:W0:Y:S01]  /*ee10*/  SHFL.BFLY PT, R13, R14, 0x2, 0x1f ;  /* 0x0c401f000e0d7f89 */ /* 0x000e2200000e0000 */
[----:B------:R-:W-:Y:S02]  /*ee20*/  ISETP.LT.OR P1, PT, R66, 0x22, P1 ;  /* 0x000000224200780c */ /* 0x000fe40000f21670 */
[----:B------:R-:W-:Y:S01]  /*ee30*/  ISETP.GT.AND P2, PT, R3, 0x29, !P2 ;  /* 0x000000290300780c */ /* 0x000fe20005744270 */
[----:B------:R-:W5:Y:S01]  /*ee40*/  LDL R73, [R1+0x30c] ;  /* 0x00030c0001497983 */ /* 0x000f620000100800 */
[----:B------:R-:W-:Y:S02]  /*ee50*/  FSEL R35, R35, -INF , !P1 ;  /* 0xff80000023237808 */ /* 0x000fe40004800000 */
[C---:B------:R-:W-:Y:S01]  /*ee60*/  ISETP.GT.AND P1, PT, R3.reuse, RZ, !P6 ;  /* 0x000000ff0300720c */ /* 0x040fe20007724270 */
[----:B------:R-:W5:Y:S01]  /*ee70*/  LDL R87, [R1+0x344] ;  /* 0x0003440001577983 */ /* 0x000f620000100800 */
[----:B------:R-:W-:-:S02]  /*ee80*/  ISETP.GT.AND P3, PT, R3, 0x30, !P3 ;  /* 0x000000300300780c */ /* 0x000fc40005f64270 */
[C---:B------:R-:W-:Y:S01]  /*ee90*/  ISETP.LT.OR P1, PT, R66.reuse, 0x1, P1 ;  /* 0x000000014200780c */ /* 0x040fe20000f21670 */
[----:B------:R-:W5:Y:S01]  /*eea0*/  LDL R88, [R1+0x348] ;  /* 0x0003480001587983 */ /* 0x000f620000100800 */
[----:B------:R-:W-:Y:S02]  /*eeb0*/  ISETP.LT.OR P2, PT, R66, 0x2a, P2 ;  /* 0x0000002a4200780c */ /* 0x000fe40001741670 */
[----:B------:R-:W-:Y:S01]  /*eec0*/  FSEL R45, R0, -INF , !P1 ;  /* 0xff800000002d7808 */ /* 0x000fe20004800000 */
[----:B------:R-:W5:Y:S01]  /*eed0*/  LDL R89, [R1+0x34c] ;  /* 0x00034c0001597983 */ /* 0x000f620000100800 */
[----:B------:R-:W-:Y:S02]  /*eee0*/  ISETP.NE.AND P1, PT, R67, RZ, PT ;  /* 0x000000ff4300720c */ /* 0x000fe40003f25270 */
[----:B------:R-:W-:Y:S01]  /*eef0*/  FMNMX.FTZ R0, R45, R21, !PT ;  /* 0x000000152d007209 */ /* 0x000fe20007810000 */
[----:B------:R-:W5:Y:S01]  /*ef00*/  LDL R67, [R1+0x2f4] ;  /* 0x0002f40001437983 */ /* 0x000f620000100800 */
[----:B------:R-:W-:-:S02]  /*ef10*/  ISETP.GT.AND P1, PT, R3, 0x28, !P1 ;  /* 0x000000280300780c */ /* 0x000fc40004f24270 */
[----:B------:R-:W-:Y:S01]  /*ef20*/  FMNMX.FTZ R0, R25, R0, !PT ;  /* 0x0000000019007209 */ /* 0x000fe20007810000 */
[----:B------:R-:W5:Y:S01]  /*ef30*/  LDL R90, [R1+0x350] ;  /* 0x00035000015a7983 */ /* 0x000f620000100800 */
[----:B------:R-:W-:Y:S02]  /*ef40*/  ISETP.LT.OR P1, PT, R66, 0x29, P1 ;  /* 0x000000294200780c */ /* 0x000fe40000f21670 */
[----:B------:R-:W-:Y:S01]  /*ef50*/  FMNMX.FTZ R7, R33, R0, !PT ;  /* 0x0000000021077209 */ /* 0x000fe20007810000 */
[----:B------:R-:W5:Y:S01]  /*ef60*/  LDL R91, [R1+0x354] ;  /* 0x00035400015b7983 */ /* 0x000f620000100800 */
[----:B------:R-:W-:Y:S02]  /*ef70*/  FSEL R47, R36, -INF , !P1 ;  /* 0xff800000242f7808 */ /* 0x000fe40004800000 */
        /* <DEDUP_REMOVED lines=11> */
[----:B------:R-:W-:-:S02]  /*f030*/  ISETP.NE.AND P6, PT, R43, RZ, PT ;  /* 0x000000ff2b00720c */ /* 0x000fc40003fc5270 */
[----:B------:R-:W-:Y:S01]  /*f040*/  FMNMX.FTZ R0, R34, R7, !PT ;  /* 0x0000000722007209 */ /* 0x000fe20007810000 */
[----:B------:R-:W5:Y:S01]  /*f050*/  LDL R96, [R1+0x368] ;  /* 0x0003680001607983 */ /* 0x000f620000100800 */
[----:B------:R-:W-:Y:S02]  /*f060*/  ISETP.GT.AND P5, PT, R3, 0x38, !P5 ;  /* 0x000000380300780c */ /* 0x000fe40006fa4270 */
[----:B------:R-:W-:Y:S01]  /*f070*/  FMNMX.FTZ R0, R35, R0, !PT ;  /* 0x0000000023007209 */ /* 0x000fe20007810000 */
[----:B------:R-:W5:Y:S01]  /*f080*/  LDL R97, [R1+0x36c] ;  /* 0x00036c0001617983 */ /* 0x000f620000100800 */
[----:B------:R-:W-:Y:S02]  /*f090*/  ISETP.LT.OR P4, PT, R66, 0x32, P4 ;  /* 0x000000324200780c */ /* 0x000fe40002781670 */
[----:B------:R-:W-:Y:S01]  /*f0a0*/  FMNMX.FTZ R0, R47, R0, !PT ;  /* 0x000000002f007209 */ /* 0x000fe20007810000 */
[----:B------:R-:W5:Y:S01]  /*f0b0*/  LDL R98, [R1+0x370] ;  /* 0x0003700001627983 */ /* 0x000f620000100800 */
[----:B------:R-:W-:-:S02]  /*f0c0*/  FSEL R51, R20, -INF , !P3 ;  /* 0xff80000014337808 */ /* 0x000fc40005800000 */
[----:B------:R-:W-:Y:S01]  /*f0d0*/  FMNMX.FTZ R0, R49, R0, !PT ;  /* 0x0000000031007209 */ /* 0x000fe20007810000 */
[----:B------:R-:W5:Y:S01]  /*f0e0*/  LDL R99, [R1+0x374] ;  /* 0x0003740001637983 */ /* 0x000f620000100800 */
[----:B------:R-:W-:Y:S02]  /*f0f0*/  ISETP.GT.AND P1, PT, R3, 0x39, !P6 ;  /* 0x000000390300780c */ /* 0x000fe40007724270 */
[----:B------:R-:W-:Y:S01]  /*f100*/  ISETP.LT.OR P5, PT, R66, 0x39, P5 ;  /* 0x000000394200780c */ /* 0x000fe20002fa1670 */
[----:B------:R-:W5:Y:S01]  /*f110*/  LDL R100, [R1+0x378] ;  /* 0x0003780001647983 */ /* 0x000f620000100800 */
[----:B------:R-:W-:Y:S02]  /*f120*/  FSEL R53, R38, -INF , !P4 ;  /* 0xff80000026357808 */ /* 0x000fe40006000000 */
[----:B------:R-:W-:Y:S01]  /*f130*/  FMNMX.FTZ R0, R51, R0, !PT ;  /* 0x0000000033007209 */ /* 0x000fe20007810000 */
[----:B------:R-:W3:Y:S01]  /*f140*/  LDL R38, [R1+0x220] ;  /* 0x0002200001267983 */ /* 0x000ee20000100800 */
[----:B------:R-:W-:-:S02]  /*f150*/  ISETP.LT.OR P1, PT, R66, 0x3a, P1 ;  /* 0x0000003a4200780c */ /* 0x000fc40000f21670 */
[----:B------:R-:W-:Y:S01]  /*f160*/  FSEL R36, R39, -INF , !P5 ;  /* 0xff80000027247808 */ /* 0x000fe20006800000 */
[----:B------:R-:W5:Y:S01]  /*f170*/  LDL R66, [R1+0x2f0] ;  /* 0x0002f00001427983 */ /* 0x000f620000100800 */
[----:B------:R-:W-:Y:S02]  /*f180*/  FMNMX.FTZ R3, R53, R0, !PT ;  /* 0x0000000035037209 */ /* 0x000fe40007810000 */
[----:B------:R-:W-:Y:S01]  /*f190*/  FSEL R37, R41, -INF , !P1 ;  /* 0xff80000029257808 */ /* 0x000fe20004800000 */
[----:B------:R-:W5:Y:S01]  /*f1a0*/  LDL R101, [R1+0x37c] ;  /* 0x00037c0001657983 */ /* 0x000f620000100800 */
[----:B------:R-:W-:Y:S02]  /*f1b0*/  FMNMX.FTZ R0, R36, R3, !PT ;  /* 0x0000000324007209 */ /* 0x000fe40007810000 */
[----:B0-----:R-:W-:Y:S01]  /*f1c0*/  FMNMX.FTZ R13, R14, R13, !PT ;  /* 0x0000000d0e0d7209 */ /* 0x001fe20007810000 */
[----:B------:R-:W5:Y:S01]  /*f1d0*/  LDL R102, [R1+0x380] ;  /* 0x0003800001667983 */ /* 0x000f620000100800 */
[----:B------:R-:W-:-:S03]  /*f1e0*/  FMNMX.FTZ R15, R37, R0, !PT ;  /* 0x00000000250f7209 */ /* 0x000fc60007810000 */
[----:B------:R-:W0:Y:S04]  /*f1f0*/  SHFL.BFLY PT, R12, R13, 0x1, 0x1f ;  /* 0x0c201f000d0c7f89 */ /* 0x000e2800000e0000 */
[----:B------:R-:W-:Y:S04]  /*f200*/  STL.64 [R1+0x200], R14 ;  /* 0x0002000e01007387 */ /* 0x000fe80000100a00 */
[----:B------:R-:W2:Y:S04]  /*f210*/  LDL R7, [R1+0x204] ;  /* 0x0002040001077983 */ /* 0x000ea80000100800 */
[----:B------:R-:W5:Y:S04]  /*f220*/  LDL R103, [R1+0x384] ;  /* 0x0003840001677983 */ /* 0x000f680000100800 */
[----:B------:R-:W5:Y:S04]  /*f230*/  LDL R104, [R1+0x388] ;  /* 0x0003880001687983 */ /* 0x000f680000100800 */
[----:B------:R-:W5:Y:S01]  /*f240*/  LDL R105, [R1+0x38c] ;  /* 0x00038c0001697983 */ /* 0x000f620000100800 */
[----:B0-----:R-:W-:-:S03]  /*f250*/  FMNMX.FTZ R0, R13, R12, !PT ;  /* 0x0000000c0d007209 */ /* 0x001fc60007810000 */
[----:B------:R-:W5:Y:S04]  /*f260*/  LDL R106, [R1+0x390] ;  /* 0x00039000016a7983 */ /* 0x000f680000100800 */
[----:B------:R-:W-:Y:S04]  /*f270*/  STL [R1+0x200], R0 ;  /* 0x0002000001007387 */ /* 0x000fe80000100800 */
[----:B------:R-:W3:Y:S04]  /*f280*/  LDL R20, [R1+0x200] ;  /* 0x0002000001147983 */ /* 0x000ee80000100800 */
[----:B------:R-:W4:Y:S04]  /*f290*/  LDL.64 R12, [R1+0x138] ;  /* 0x00013800010c7983 */ /* 0x000f280000100a00 */
        /* <DEDUP_REMOVED lines=38> */
[----:B--2---:R-:W0:Y:S02]  /*f500*/  SHFL.BFLY PT, R14, R7, 0x2, 0x1f ;  /* 0x0c401f00070e7f89 */ /* 0x004e2400000e0000 */
[----:B0-----:R-:W-:-:S05]  /*f510*/  FMNMX.FTZ R14, R14, R7, !PT ;  /* 0x000000070e0e7209 */ /* 0x001fca0007810000 */
[----:B------:R-:W0:Y:S01]  /*f520*/  SHFL.BFLY PT, R7, R14, 0x1, 0x1f ;  /* 0x0c201f000e077f89 */ /* 0x000e2200000e0000 */
[----:B---3--:R-:W-:Y:S01]  /*f530*/  FMUL.FTZ R3, R38, R20 ;  /* 0x0000001426037220 */ /* 0x008fe20000410000 */
[----:B------:R-:W-:-:S04]  /*f540*/  FSETP.NEU.FTZ.AND P1, PT, R20, -INF , PT ;  /* 0xff8000001400780b */ /* 0x000fc80003f3d000 */
[----:B------:R-:W-:-:S05]  /*f550*/  FSEL R3, R3, RZ, P1 ;  /* 0x000000ff03037208 */ /* 0x000fca0000800000 */
[----:B------:R-:W-:Y:S01]  /*f560*/  FFMA.FTZ R0, R64, R38, -R3 ;  /* 0x0000002640007223 */ /* 0x000fe20000010803 */
[----:B0-----:R-:W-:-:S03]  /*f570*/  FMNMX.FTZ R26, R14, R7, !PT ;  /* 0x000000070e1a7209 */ /* 0x001fc60007810000 */
[----:B------:R0:W-:Y:S01]  /*f580*/  MUFU.EX2 R39, R0 ;  /* 0x0000000000277308 */ /* 0x0001e20000000800 */
[-CC-:B------:R-:W-:Y:S01]  /*f590*/  FFMA.FTZ R168, R168, R38.reuse, -R3.reuse ;  /* 0x00000026a8a87223 */ /* 0x180fe20000010803 */
[-CC-:B------:R-:W-:Y:S01]  /*f5a0*/  FFMA.FTZ R27, R62, R38.reuse, -R3.reuse ;  /* 0x000000263e1b7223 */ /* 0x180fe20000010803 */
[----:B------:R-:W-:Y:S01]  /*f5b0*/  FSETP.NEU.FTZ.AND P1, PT, R26, -INF , PT ;  /* 0xff8000001a00780b */ /* 0x000fe20003f3d000 */
[-CC-:B------:R-:W-:Y:S01]  /*f5c0*/  FFMA.FTZ R32, R32, R38.reuse, -R3.reuse ;  /* 0x0000002620207223 */ /* 0x180fe20000010803 */
[-CC-:B------:R-:W-:Y:S01]  /*f5d0*/  FFMA.FTZ R170, R170, R38.reuse, -R3.reuse ;  /* 0x00000026aaaa7223 */ /* 0x180fe20000010803 */
[-CC-:B------:R-:W-:Y:S01]  /*f5e0*/  FFMA.FTZ R172, R60, R38.reuse, -R3.reuse ;  /* 0x000000263cac7223 */ /* 0x180fe20000010803 */
[-CC-:B------:R-:W-:Y:S01]  /*f5f0*/  FFMA.FTZ R176, R44, R38.reuse, -R3.reuse ;  /* 0x000000262cb07223 */ /* 0x180fe20000010803 */
[-CC-:B------:R-:W-:Y:S01]  /*f600*/  FFMA.FTZ R41, R56, R38.reuse, -R3.reuse ;  /* 0x0000002638297223 */ /* 0x180fe20000010803 */
[-C--:B0-----:R-:W-:Y:S01]  /*f610*/  FMUL.FTZ R0, R26, R38.reuse ;  /* 0x000000261a007220 */ /* 0x081fe20000410000 */
[----:B------:R-:W-:Y:S01]  /*f620*/  MUFU.EX2 R168, R168 ;  /* 0x000000a800a87308 */ /* 0x000fe20000000800 */
[-CC-:B------:R-:W-:Y:S01]  /*f630*/  FFMA.FTZ R174, R54, R38.reuse, -R3.reuse ;  /* 0x0000002636ae7223 */ /* 0x180fe20000010803 */
[-CC-:B------:R-:W-:Y:S01]  /*f640*/  FFMA.FTZ R43, R52, R38.reuse, -R3.reuse ;  /* 0x00000026342b7223 */ /* 0x180fe20000010803 */
[-CC-:B------:R-:W-:Y:S01]  /*f650*/  FFMA.FTZ R24, R24, R38.reuse, -R3.reuse ;  /* 0x0000002618187223 */ /* 0x180fe20000010803 */
[----:B------:R-:W-:Y:S01]  /*f660*/  FSEL R0, R0, RZ, P1 ;  /* 0x000000ff00007208 */ /* 0x000fe20000800000 */
[-CC-:B------:R-:W-:Y:S01]  /*f670*/  FFMA.FTZ R48, R48, R38.reuse, -R3.reuse ;  /* 0x0000002630307223 */ /* 0x180fe20000010803 */
[-CC-:B------:R-:W-:Y:S01]  /*f680*/  FFMA.FTZ R42, R42, R38.reuse, -R3.reuse ;  /* 0x000000262a2a7223 */ /* 0x180fe20000010803 */
[-CC-:B------:R-:W-:Y:S01]  /*f690*/  FFMA.FTZ R46, R46, R38.reuse, -R3.reuse ;  /* 0x000000262e2e7223 */ /* 0x180fe20000010803 */
[----:B------:R-:W-:Y:S01]  /*f6a0*/  MUFU.EX2 R27, R27 ;  /* 0x0000001b001b7308 */ /* 0x000fe20000000800 */
[-CC-:B------:R-:W-:Y:S01]  /*f6b0*/  FFMA.FTZ R45, R45, R38.reuse, -R0.reuse ;  /* 0x000000262d2d7223 */ /* 0x180fe20000010800 */
[-CC-:B------:R-:W-:Y:S01]  /*f6c0*/  FFMA.FTZ R21, R21, R38.reuse, -R0.reuse ;  /* 0x0000002615157223 */ /* 0x180fe20000010800 */
[-CC-:B------:R-:W-:Y:S01]  /*f6d0*/  FFMA.FTZ R25, R25, R38.reuse, -R0.reuse ;  /* 0x0000002619197223 */ /* 0x180fe20000010800 */
[-C--:B------:R-:W-:Y:S01]  /*f6e0*/  FFMA.FTZ R40, R40, R38.reuse, -R3 ;  /* 0x0000002628287223 */ /* 0x080fe20000010803 */
[----:B------:R0:W-:Y:S03]  /*f6f0*/  STL [R1+0x204], R26 ;  /* 0x0002041a01007387 */ /* 0x0001e60000100800 */
[----:B------:R-:W-:Y:S01]  /*f700*/  MUFU.EX2 R55, R32 ;  /* 0x0000002000377308 */ /* 0x000fe20000000800 */
[-CC-:B------:R-:W-:Y:S01]  /*f710*/  FFMA.FTZ R33, R33, R38.reuse, -R0.reuse ;  /* 0x0000002621217223 */ /* 0x180fe20000010800 */
[-CC-:B------:R-:W-:Y:S01]  /*f720*/  FFMA.FTZ R28, R28, R38.reuse, -R0.reuse ;  /* 0x000000261c1c7223 */ /* 0x180fe20000010800 */
[----:B------:R-:W2:Y:S04]  /*f730*/  LDL R52, [R1+0x2b8] ;  /* 0x0002b80001347983 */ /* 0x000ea80000100800 */
[----:B------:R-:W3:Y:S01]  /*f740*/  LDL R54, [R1+0x2c0] ;  /* 0x0002c00001367983 */ /* 0x000ee20000100800 */
[----:B------:R-:W-:Y:S01]  /*f750*/  MUFU.EX2 R45, R45 ;  /* 0x0000002d002d7308 */ /* 0x000fe20000000800 */
[----:B------:R-:W-:-:S02]  /*f760*/  FFMA.FTZ R29, R29, R38, -R0 ;  /* 0x000000261d1d7223 */ /* 0x000fc40000010800 */
[----:B------:R-:W5:Y:S04]  /*f770*/  LDL R56, [R1+0x2c8] ;  /* 0x0002c80001387983 */ /* 0x000f680000100800 */
[----:B------:R-:W5:Y:S01]  /*f780*/  LDL R60, [R1+0x2d8] ;  /* 0x0002d800013c7983 */ /* 0x000f620000100800 */
[----:B------:R-:W1:Y:S03]  /*f790*/  MUFU.EX2 R32, R21 ;  /* 0x0000001500207308 */ /* 0x000e660000000800 */
[----:B------:R-:W5:Y:S04]  /*f7a0*/  LDL R62, [R1+0x2e0] ;  /* 0x0002e000013e7983 */ /* 0x000f680000100800 */
[----:B------:R-:W5:Y:S01]  /*f7b0*/  LDL R64, [R1+0x2e8] ;  /* 0x0002e80001407983 */ /* 0x000f620000100800 */
[----:B------:R-:W4:Y:S01]  /*f7c0*/  MUFU.EX2 R170, R170 ;  /* 0x000000aa00aa7308 */ /* 0x000f220000000800 */
[-C--:B------:R-:W-:Y:S01]  /*f7d0*/  FFMA.FTZ R3, R50, R38.reuse, -R3 ;  /* 0x0000002632037223 */ /* 0x080fe20000010803 */
[----:B------:R-:W-:-:S06]  /*f7e0*/  FFMA.FTZ R30, R30, R38, -R0 ;  /* 0x000000261e1e7223 */ /* 0x000fcc0000010800 */
[----:B------:R-:W-:Y:S01]  /*f7f0*/  MUFU.EX2 R172, R172 ;  /* 0x000000ac00ac7308 */ /* 0x000fe20000000800 */
[----:B------:R-:W-:-:S07]  /*f800*/  FFMA.FTZ R31, R31, R38, -R0 ;  /* 0x000000261f1f7223 */ /* 0x000fce0000010800 */
[----:B------:R-:W-:Y:S01]  /*f810*/  MUFU.EX2 R41, R41 ;  /* 0x0000002900297308 */ /* 0x000fe20000000800 */
[----:B------:R-:W-:-:S07]  /*f820*/  FFMA.FTZ R34, R34, R38, -R0 ;  /* 0x0000002622227223 */ /* 0x000fce0000010800 */
[----:B------:R-:W-:Y:S01]  /*f830*/  MUFU.EX2 R174, R174 ;  /* 0x000000ae00ae7308 */ /* 0x000fe20000000800 */
[----:B------:R-:W-:-:S07]  /*f840*/  FFMA.FTZ R35, R35, R38, -R0 ;  /* 0x0000002623237223 */ /* 0x000fce0000010800 */
[----:B------:R-:W-:Y:S01]  /*f850*/  MUFU.EX2 R43, R43 ;  /* 0x0000002b002b7308 */ /* 0x000fe20000000800 */
[----:B------:R-:W-:-:S07]  /*f860*/  FFMA.FTZ R47, R47, R38, -R0 ;  /* 0x000000262f2f7223 */ /* 0x000fce0000010800 */
[----:B------:R-:W-:Y:S01]  /*f870*/  MUFU.EX2 R176, R176 ;  /* 0x000000b000b07308 */ /* 0x000fe20000000800 */
[-CC-:B------:R-:W-:Y:S01]  /*f880*/  FFMA.FTZ R49, R49, R38.reuse, -R0.reuse ;  /* 0x0000002631317223 */ /* 0x180fe20000010800 */
[----:B------:R-:W-:-:S06]  /*f890*/  FFMA.FTZ R181, R51, R38, -R0 ;  /* 0x0000002633b57223 */ /* 0x000fcc0000010800 */
[----:B------:R-:W-:Y:S01]  /*f8a0*/  MUFU.EX2 R178, R24 ;  /* 0x0000001800b27308 */ /* 0x000fe20000000800 */
[----:B------:R-:W-:Y:S01]  /*f8b0*/  FFMA.FTZ R183, R36, R38, -R0 ;  /* 0x0000002624b77223 */ /* 0x000fe20000010800 */
[----:B0-----:R-:W5:Y:S06]  /*f8c0*/  LDL R26, [R1+0x250] ;  /* 0x00025000011a7983 */ /* 0x001f6c0000100800 */
[----:B------:R-:W0:Y:S08]  /*f8d0*/  MUFU.EX2 R171, R25 ;  /* 0x0000001900ab7308 */ /* 0x000e300000000800 */
[----:B------:R4:W0:Y:S01]  /*f8e0*/  MUFU.EX2 R44, R33 ;  /* 0x00000021002c7308 */ /* 0x0008220000000800 */
[----:B-1----:R-:W-:-:S07]  /*f8f0*/  FADD.FTZ R14, R45, R32 ;  /* 0x000000202d0e7221 */ /* 0x002fce0000010000 */
[----:B------:R-:W1:Y:S08]  /*f900*/  MUFU.EX2 R28, R28 ;  /* 0x0000001c001c7308 */ /* 0x000e700000000800 */
[----:B------:R-:W1:Y:S08]  /*f910*/  MUFU.EX2 R29, R29 ;  /* 0x0000001d001d7308 */ /* 0x000e700000000800 */
[----:B------:R-:W-:Y:S08]  /*f920*/  MUFU.EX2 R57, R48 ;  /* 0x0000003000397308 */ /* 0x000ff00000000800 */
[----:B------:R-:W-:Y:S08]  /*f930*/  MUFU.EX2 R59, R46 ;  /* 0x0000002e003b7308 */ /* 0x000ff00000000800 */
[----:B------:R-:W-:Y:S08]  /*f940*/  MUFU.EX2 R42, R42 ;  /* 0x0000002a002a7308 */ /* 0x000ff00000000800 */
[----:B------:R-:W-:Y:S01]  /*f950*/  MUFU.EX2 R40, R40 ;  /* 0x0000002800287308 */ /* 0x000fe20000000800 */
[----:B------:R-:W-:Y:S01]  /*f960*/  F2FP.BF16.F32.PACK_AB R169, R32, R45 ;  /* 0x0000002d20a9723e */ /* 0x000fe200000010ff */
[----:B----4-:R-:W4:Y:S04]  /*f970*/  LDL R33, [R1+0x26c] ;  /* 0x00026c0001217983 */ /* 0x010f280000100800 */
[----:B------:R-:W4:Y:S02]  /*f980*/  LDL R36, [R1+0x278] ;  /* 0x0002780001247983 */ /* 0x000f240000100800 */
[----:B------:R0:W-:Y:S02]  /*f990*/  MUFU.EX2 R61, R3 ;  /* 0x00000003003d7308 */ /* 0x0001e40000000800 */
[----:B------:R-:W4:Y:S04]  /*f9a0*/  LDL R50, [R1+0x2b0] ;  /* 0x0002b00001327983 */ /* 0x000f280000100800 */
[----:B------:R-:W4:Y:S01]  /*f9b0*/  LDL R51, [R1+0x2b4] ;  /* 0x0002b40001337983 */ /* 0x000f220000100800 */
[----:B0-----:R-:W-:Y:S01]  /*f9c0*/  FADD.FTZ R3, R168, R27 ;  /* 0x0000001ba8037221 */ /* 0x001fe20000010000 */
[----:B------:R-:W0:Y:S08]  /*f9d0*/  MUFU.EX2 R30, R30 ;  /* 0x0000001e001e7308 */ /* 0x000e300000000800 */
[----:B------:R-:W0:Y:S01]  /*f9e0*/  MUFU.EX2 R31, R31 ;  /* 0x0000001f001f7308 */ /* 0x000e220000000800 */
[----:B------:R-:W-:Y:S01]  /*f9f0*/  FADD.FTZ R20, R170, R3 ;  /* 0x00000003aa147221 */ /* 0x000fe20000010000 */
[----:B------:R-:W-:-:S06]  /*fa00*/  FADD.FTZ R3, R171, R14 ;  /* 0x0000000eab037221 */ /* 0x000fcc0000010000 */
[----:B------:R-:W0:Y:S01]  /*fa10*/  MUFU.EX2 R34, R34 ;  /* 0x0000002200227308 */ /* 0x000e220000000800 */
[----:B------:R-:W-:Y:S01]  /*fa20*/  FADD.FTZ R7, R39, R20 ;  /* 0x0000001427077221 */ /* 0x000fe20000010000 */
[----:B------:R-:W-:-:S06]  /*fa30*/  FADD.FTZ R3, R44, R3 ;  /* 0x000000032c037221 */ /* 0x000fcc0000010000 */
[----:B------:R-:W0:Y:S01]  /*fa40*/  MUFU.EX2 R35, R35 ;  /* 0x0000002300237308 */ /* 0x000e220000000800 */
[----:B------:R-:W-:Y:S01]  /*fa50*/  FADD.FTZ R14, R172, R7 ;  /* 0x00000007ac0e7221 */ /* 0x000fe20000010000 */
[----:B-1----:R-:W-:-:S06]  /*fa60*/  FADD.FTZ R20, R28, R3 ;  /* 0x000000031c147221 */ /* 0x002fcc0000010000 */
[----:B------:R-:W1:Y:S01]  /*fa70*/  MUFU.EX2 R47, R47 ;  /* 0x0000002f002f7308 */ /* 0x000e620000000800 */
[----:B------:R-:W-:Y:S01]  /*fa80*/  FADD.FTZ R3, R41, R14 ;  /* 0x0000000e29037221 */ /* 0x000fe20000010000 */
[----:B------:R-:W-:-:S06]  /*fa90*/  FADD.FTZ R15, R29, R20 ;  /* 0x000000141d0f7221 */ /* 0x000fcc0000010000 */
[----:B------:R-:W-:Y:S01]  /*faa0*/  MUFU.EX2 R181, R181 ;  /* 0x000000b500b57308 */ /* 0x000fe20000000800 */
[----:B------:R-:W-:Y:S01]  /*fab0*/  FADD.FTZ R14, R174, R3 ;  /* 0x00000003ae0e7221 */ /* 0x000fe20000010000 */
[----:B0-----:R-:W-:Y:S01]  /*fac0*/  FADD.FTZ R20, R30, R15 ;  /* 0x0000000f1e147221 */ /* 0x001fe20000010000 */
[----:B------:R-:W-:-:S05]  /*fad0*/  FFMA.FTZ R7, R53, R38, -R0 ;  /* 0x0000002635077223 */ /* 0x000fca0000010800 */
[----:B------:R-:W-:Y:S01]  /*fae0*/  MUFU.EX2 R183, R183 ;  /* 0x000000b700b77308 */ /* 0x000fe20000000800 */
[----:B------:R-:W-:Y:S01]  /*faf0*/  FADD.FTZ R3, R43, R14 ;  /* 0x0000000e2b037221 */ /* 0x000fe20000010000 */
[----:B------:R-:W-:Y:S01]  /*fb00*/  FADD.FTZ R15, R31, R20 ;  /* 0x000000141f0f7221 */ /* 0x000fe20000010000 */
[----:B------:R-:W-:Y:S01]  /*fb10*/  F2FP.BF16.F32.PACK_AB R173, R29, R28 ;  /* 0x0000001c1dad723e */ /* 0x000fe200000010ff */
[----:B------:R-:W4:Y:S04]  /*fb20*/  LDL R32, [R1+0x268] ;  /* 0x0002680001207983 */ /* 0x000f280000100800 */
[----:B------:R-:W0:Y:S01]  /*fb30*/  MUFU.EX2 R46, R49 ;  /* 0x00000031002e7308 */ /* 0x000e220000000800 */
[----:B------:R-:W-:Y:S01]  /*fb40*/  FADD.FTZ R14, R176, R3 ;  /* 0x00000003b00e7221 */ /* 0x000fe20000010000 */
[----:B------:R-:W-:Y:S01]  /*fb50*/  FADD.FTZ R20, R34, R15 ;  /* 0x0000000f22147221 */ /* 0x000fe20000010000 */
[----:B------:R-:W-:Y:S01]  /*fb60*/  FFMA.FTZ R3, R37, R38, -R0 ;  /* 0x0000002625037223 */ /* 0x000fe20000010800 */
[----:B------:R-:W-:Y:S01]  /*fb70*/  F2FP.BF16.F32.PACK_AB R168, R27, R168 ;  /* 0x000000a81ba8723e */ /* 0x000fe200000010ff */
[----:B------:R-:W-:Y:S01]  /*fb80*/  FADD.FTZ R15, R55, R14 ;  /* 0x0000000e370f7221 */ /* 0x000fe20000010000 */
[----:B------:R-:W-:Y:S01]  /*fb90*/  FADD.FTZ R20, R35, R20 ;  /* 0x0000001423147221 */ /* 0x000fe20000010000 */
[----:B------:R-:W-:Y:S01]  /*fba0*/  F2FP.BF16.F32.PACK_AB R170, R39, R170 ;  /* 0x000000aa27aa723e */ /* 0x000fe200000010ff */
[----:B------:R-:W0:Y:S01]  /*fbb0*/  MUFU.EX2 R7, R7 ;  /* 0x0000000700077308 */ /* 0x000e220000000800 */
[----:B------:R-:W-:Y:S01]  /*fbc0*/  FADD.FTZ R0, R178, R15 ;  /* 0x0000000fb2007221 */ /* 0x000fe20000010000 */
[----:B-1----:R-:W-:Y:S01]  /*fbd0*/  FADD.FTZ R15, R47, R20 ;  /* 0x000000142f0f7221 */ /* 0x002fe20000010000 */
[----:B------:R-:W-:Y:S01]  /*fbe0*/  F2FP.BF16.F32.PACK_AB R172, R41, R172 ;  /* 0x000000ac29ac723e */ /* 0x000fe200000010ff */
[----:B------:R-:W4:Y:S01]  /*fbf0*/  LDL R27, [R1+0x254] ;  /* 0x00025400011b7983 */ /* 0x000f220000100800 */
[----:B------:R-:W-:-:S03]  /*fc00*/  FADD.FTZ R21, R57, R0 ;  /* 0x0000000039157221 */ /* 0x000fc60000010000 */
[----:B------:R-:W1:Y:S01]  /*fc10*/  MUFU.EX2 R3, R3 ;  /* 0x0000000300037308 */ /* 0x000e620000000800 */
[----:B0-----:R-:W-:Y:S01]  /*fc20*/  FADD.FTZ R0, R46, R15 ;  /* 0x0000000f2e007221 */ /* 0x001fe20000010000 */
[----:B------:R-:W-:Y:S01]  /*fc30*/  FADD.FTZ R14, R42, R21 ;  /* 0x000000152a0e7221 */ /* 0x000fe20000010000 */
[----:B------:R-:W-:Y:S01]  /*fc40*/  F2FP.BF16.F32.PACK_AB R174, R43, R174 ;  /* 0x000000ae2bae723e */ /* 0x000fe200000010ff */
[----:B------:R-:W4:Y:S01]  /*fc50*/  LDL R28, [R1+0x258] ;  /* 0x00025800011c7983 */ /* 0x000f220000100800 */
[----:B------:R-:W-:Y:S01]  /*fc60*/  FADD.FTZ R0, R181, R0 ;  /* 0x00000000b5007221 */ /* 0x000fe20000010000 */
        /* <DEDUP_REMOVED lines=11> */
[----:B-1----:R-:W-:Y:S01]  /*fd20*/  FADD.FTZ R25, R3, R0 ;  /* 0x0000000003197221 */ /* 0x002fe20000010000 */
[----:B------:R-:W-:-:S02]  /*fd30*/  F2FP.BF16.F32.PACK_AB R182, R61, R40 ;  /* 0x000000283db6723e */ /* 0x000fc400000010ff */
[----:B------:R-:W-:Y:S01]  /*fd40*/  F2FP.BF16.F32.PACK_AB R171, R44, R171 ;  /* 0x000000ab2cab723e */ /* 0x000fe200000010ff */
[----:B------:R-:W4:Y:S04]  /*fd50*/  LDL R39, [R1+0x284] ;  /* 0x0002840001277983 */ /* 0x000f280000100800 */
[----:B------:R0:W-:Y:S04]  /*fd60*/  STL.64 [R1+0x210], R24 ;  /* 0x0002101801007387 */ /* 0x0001e80000100a00 */
[----:B------:R-:W4:Y:S04]  /*fd70*/  LD.E.64 R20, desc[UR40][R12.64+0x8] ;  /* 0x000008280c147980 */ /* 0x000f28000c101b00 */
[----:B------:R-:W4:Y:S01]  /*fd80*/  LD.E.64 R14, desc[UR40][R12.64] ;  /* 0x000000280c0e7980 */ /* 0x000f22000c101b00 */
[----:B------:R-:W-:-:S02]  /*fd90*/  F2FP.BF16.F32.PACK_AB R175, R31, R30 ;  /* 0x0000001e1faf723e */ /* 0x000fc400000010ff */
[----:B------:R-:W-:Y:S01]  /*fda0*/  F2FP.BF16.F32.PACK_AB R177, R35, R34 ;  /* 0x0000002223b1723e */ /* 0x000fe200000010ff */
[----:B0-----:R-:W4:Y:S01]  /*fdb0*/  LDL R24, [R1+0x248] ;  /* 0x0002480001187983 */ /* 0x001f220000100800 */
[----:B------:R-:W-:-:S03]  /*fdc0*/  F2FP.BF16.F32.PACK_AB R179, R46, R47 ;  /* 0x0000002f2eb3723e */ /* 0x000fc600000010ff */
[----:B------:R-:W4:Y:S04]  /*fdd0*/  LDL R25, [R1+0x24c] ;  /* 0x00024c0001197983 */ /* 0x000f280000100800 */
[----:B------:R-:W4:Y:S04]  /*fde0*/  LDL.64 R12, [R1+0xa8] ;  /* 0x0000a800010c7983 */ /* 0x000f280000100a00 */
        /* <DEDUP_REMOVED lines=19> */
[----:B------:R-:W-:-:S02]  /*ff20*/  F2FP.BF16.F32.PACK_AB R181, R7, R181 ;  /* 0x000000b507b5723e */ /* 0x000fc400000010ff */
[----:B------:R-:W-:Y:S01]  /*ff30*/  F2FP.BF16.F32.PACK_AB R183, R3, R183 ;  /* 0x000000b703b7723e */ /* 0x000fe200000010ff */
[----:B------:R-:W4:Y:S04]  /*ff40*/  LDL R7, [R1+0x434] ;  /* 0x0004340001077983 */ /* 0x000f280000100800 */
[----:B------:R-:W4:Y:S04]  /*ff50*/  LDL R3, [R1+0x430] ;  /* 0x0004300001037983 */ /* 0x000f280000100800 */
[----:B--2---:R-:W-:Y:S04]  /*ff60*/  STL [R1+0x2b8], R52 ;  /* 0x0002b83401007387 */ /* 0x004fe80000100800 */
[----:B---3--:R-:W-:Y:S04]  /*ff70*/  STL [R1+0x2c0], R54 ;  /* 0x0002c03601007387 */ /* 0x008fe80000100800 */
        /* <DEDUP_REMOVED lines=11> */
[----:B----4-:R-:W-:-:S03]  /*10030*/  MOV R0, R20 ;  /* 0x0000001400007202 */ /* 0x010fc60000000f00 */
[----:B------:R-:W2:Y:S02]  /*10040*/  LDL R20, [R1+0x240] ;  /* 0x0002400001147983 */ /* 0x000ea40000100800 */
[--C-:B------:R-:W-:Y:S02]  /*10050*/  IMAD R15, R15, 0x2, R0.reuse ;  /* 0x000000020f0f7824 */ /* 0x100fe400078e0200 */
[----:B------:R-:W3:Y:S04]  /*10060*/  LDL R21, [R1+0x244] ;  /* 0x0002440001157983 */ /* 0x000ee80000100800 */
[----:B------:R0:W-:Y:S02]  /*10070*/  STSM.16.M88.4 [R0], R168 ;  /* 0x000000a800007844 */ /* 0x0001e40000000200 */
[----:B0-----:R-:W-:-:S02]  /*10080*/  IMAD R0, R14, 0x2, R0 ;  /* 0x000000020e007824 */ /* 0x001fc400078e0200 */
[----:B------:R-:W-:-:S03]  /*10090*/  IMAD R14, R14, 0x2, R15 ;  /* 0x000000020e0e7824 */ /* 0x000fc600078e020f */
[----:B------:R0:W-:Y:S04]  /*100a0*/  STSM.16.M88.4 [R0], R172 ;  /* 0x000000ac00007844 */ /* 0x0001e80000000200 */
[----:B------:R1:W-:Y:S04]  /*100b0*/  STSM.16.M88.4 [R15], R176 ;  /* 0x000000b00f007844 */ /* 0x0003e80000000200 */
[----:B------:R4:W-:Y:S04]  /*100c0*/  STSM.16.M88.4 [R14], R180 ;  /* 0x000000b40e007844 */ /* 0x0009e80000000200 */
[----:B0-----:R-:W5:Y:S04]  /*100d0*/  LDL R0, [R1+0x42c] ;  /* 0x00042c0001007983 */ /* 0x001f680000100800 */
[----:B-1----:R-:W5:Y:S04]  /*100e0*/  LDL R15, [R1+0x43c] ;  /* 0x00043c00010f7983 */ /* 0x002f680000100800 */
[----:B----4-:R-:W4:Y:S01]  /*100f0*/  LDL R14, [R1+0x438] ;  /* 0x00043800010e7983 */ /* 0x010f220000100800 */
[----:B------:R-:W-:Y:S01]  /*10100*/  IMAD R12, R145, 0x1000, R12 ;  /* 0x00001000910c7824 */ /* 0x000fe200078e020c */
[----:B------:R-:W-:-:S04]  /*10110*/  R2UR UR7, R13 ;  /* 0x000000000d0772ca */ /* 0x000fc800000e0000 */
[----:B------:R-:W-:Y:S01]  /*10120*/  R2UR UR6, R12 ;  /* 0x000000000c0672ca */ /* 0x000fe200000e0000 */
        /* <DEDUP_REMOVED lines=107> */
[----:B------:R0:W-:Y:S02]  /*107e0*/  STL [R1+0x428], R144 ;  /* 0x0004289001007387 */ /* 0x0001e40000100800 */
[----:B0-----:R-:W-:-:S06]  /*107f0*/  WARPGROUP.ARRIVE ;  /* 0x00000000000079c5 */ /* 0x001fcc0000000000 */
[----:B------:R-:W-:Y:S01]  /*10800*/  HGMMA.64x256x16.F32.BF16 R24, R168, gdesc[UR4].tnspB, RZ, !UPT, gsb0 ;  /* 0x43e00004a8187df0 */ /* 0x000fe2000c0018ff */
[----:B--2---:R0:W-:Y:S04]  /*10810*/  STL [R1+0x240], R20 ;  /* 0x0002401401007387 */ /* 0x0041e80000100800 */
[----:B---3--:R1:W-:Y:S01]  /*10820*/  STL [R1+0x244], R21 ;  /* 0x0002441501007387 */ /* 0x0083e20000100800 */
[----:B0-----:R-:W-:Y:S02]  /*10830*/  VIADD R20, R12, 0x80 ;  /* 0x000000800c147836 */ /* 0x001fe40000000000 */
[----:B-1----:R-:W-:-:S03]  /*10840*/  IMAD.MOV.U32 R21, RZ, RZ, R13 ;  /* 0x000000ffff157224 */ /* 0x002fc600078e000d */
[----:B------:R-:W-:Y:S02]  /*10850*/  R2UR UR10, R20 ;  /* 0x00000000140a72ca */ /* 0x000fe400000e0000 */
[----:B------:R-:W-:Y:S01]  /*10860*/  R2UR UR11, R21 ;  /* 0x00000000150b72ca */ /* 0x000fe200000e0000 */
[----:B-----5:R-:W-:Y:S04]  /*10870*/  STL [R1+0x42c], R0 ;  /* 0x00042c0001007387 */ /* 0x020fe80000100800 */
[----:B------:R-:W-:Y:S04]  /*10880*/  STL [R1+0x430], R3 ;  /* 0x0004300301007387 */ /* 0x000fe80000100800 */
[----:B------:R-:W-:Y:S04]  /*10890*/  STL [R1+0x434], R7 ;  /* 0x0004340701007387 */ /* 0x000fe80000100800 */
[----:B----4-:R0:W-:Y:S04]  /*108a0*/  STL [R1+0x438], R14 ;  /* 0x0004380e01007387 */ /* 0x0101e80000100800 */
[----:B------:R1:W-:Y:S01]  /*108b0*/  STL [R1+0x43c], R15 ;  /* 0x00043c0f01007387 */ /* 0x0003e20000100800 */
[----:B0-----:R-:W-:-:S02]  /*108c0*/  VIADD R14, R12, 0x100 ;  /* 0x000001000c0e7836 */ /* 0x001fc40000000000 */
[----:B-1----:R-:W-:-:S03]  /*108d0*/  IMAD.MOV.U32 R15, RZ, RZ, R13 ;  /* 0x000000ffff0f7224 */ /* 0x002fc600078e000d */
        /* <DEDUP_REMOVED lines=37> */
[----:B------:R-:W-:Y:S02]  /*10b30*/  VIADD R12, R12, 0x180 ;  /* 0x000001800c0c7836 */ /* 0x000fe40000000000 */
        /* <DEDUP_REMOVED lines=114> */
[----:B0-----:R-:W5:Y:S04]  /*11260*/  LDL R24, [R1+0x264] ;  /* 0x0002640001187983 */ /* 0x001f680000100800 */
[----:B------:R-:W5:Y:S04]  /*11270*/  LDL R25, [R1+0x268] ;  /* 0x0002680001197983 */ /* 0x000f680000100800 */
[----:B------:R-:W5:Y:S04]  /*11280*/  LDL R26, [R1+0x26c] ;  /* 0x00026c00011a7983 */ /* 0x000f680000100800 */
[----:B------:R-:W5:Y:S04]  /*11290*/  LDL R27, [R1+0x270] ;  /* 0x00027000011b7983 */ /* 0x000f680000100800 */
[----:B-1----:R-:W5:Y:S04]  /*112a0*/  LDL R28, [R1+0x274] ;  /* 0x00027400011c7983 */ /* 0x002f680000100800 */
        /* <DEDUP_REMOVED lines=119> */
[----:B0-----:R-:W0:Y:S04]  /*11a20*/  FENCE.VIEW.ASYNC.S ;  /* 0x00000000000073c6 */ /* 0x001e280000000000 */
[----:B------:R-:W-:Y:S04]  /*11a30*/  STL [R1+0x240], R0 ;  /* 0x0002400001007387 */ /* 0x000fe80000100800 */
[----:B------:R-:W-:Y:S04]  /*11a40*/  STL [R1+0x244], R3 ;  /* 0x0002440301007387 */ /* 0x000fe80000100800 */
[----:B------:R-:W-:Y:S04]  /*11a50*/  STL [R1+0x248], R7 ;  /* 0x0002480701007387 */ /* 0x000fe80000100800 */
[----:B------:R-:W-:Y:S04]  /*11a60*/  STL [R1+0x24c], R12 ;  /* 0x00024c0c01007387 */ /* 0x000fe80000100800 */
        /* <DEDUP_REMOVED lines=16> */
[----:B------:R2:W-:Y:S04]  /*11b70*/  STL [R1+0x290], R35 ;  /* 0x0002902301007387 */ /* 0x0005e80000100800 */
[----:B---3--:R2:W-:Y:S04]  /*11b80*/  STL [R1+0x294], R36 ;  /* 0x0002942401007387 */ /* 0x0085e80000100800 */
[----:B------:R2:W-:Y:S04]  /*11b90*/  STL [R1+0x298], R37 ;  /* 0x0002982501007387 */ /* 0x0005e80000100800 */
[----:B------:R2:W-:Y:S04]  /*11ba0*/  STL [R1+0x29c], R38 ;  /* 0x00029c2601007387 */ /* 0x0005e80000100800 */
[----:B------:R2:W-:Y:S04]  /*11bb0*/  STL [R1+0x2a0], R39 ;  /* 0x0002a02701007387 */ /* 0x0005e80000100800 */
[----:B----4-:R2:W-:Y:S04]  /*11bc0*/  STL [R1+0x2a4], R40 ;  /* 0x0002a42801007387 */ /* 0x0105e80000100800 */
[----:B------:R2:W-:Y:S04]  /*11bd0*/  STL [R1+0x2a8], R41 ;  /* 0x0002a82901007387 */ /* 0x0005e80000100800 */
        /* <DEDUP_REMOVED lines=101> */
[----:B0-----:R-:W-:-:S03]  /*12230*/  NOP ;  /* 0x0000000000007918 */ /* 0x001fc60000000000 */
[----:B-1----:R-:W3:Y:S04]  /*12240*/  @!P0 LDL.64 R12, [R1+0x68] ;  /* 0x00006800010c8983 */ /* 0x002ee80000100a00 */
[----:B------:R-:W4:Y:S01]  /*12250*/  @!P0 LDL R0, [R1+0x1e8] ;  /* 0x0001e80001008983 */ /* 0x000f220000100800 */
[----:B------:R-:W-:Y:S06]  /*12260*/  BAR.ARV 0xe, 0x100 ;  /* 0x0384000000007b1d */ /* 0x000fec0000002000 */
[----:B---3--:R-:W-:-:S05]  /*12270*/  @!P0 MOV R13, R12 ;  /* 0x0000000c000d8202 */ /* 0x008fca0000000f00 */
[----:B----4-:R-:W-:-:S05]  /*12280*/  @!P0 IMAD R0, R0, 0x8, R13 ;  /* 0x0000000800008824 */ /* 0x010fca00078e020d */
[----:B------:R-:W-:-:S04]  /*12290*/  @!P0 PRMT R0, RZ, 0x654, R0 ;  /* 0x00000654ff008816 */ /* 0x000fc80000000000 */
[----:B------:R0:W-:Y:S02]  /*122a0*/  @!P0 SYNCS.ARRIVE.TRANS64.RED.A1T0 RZ, [R0+URZ], RZ ;  /* 0x000000ff00ff89a7 */ /* 0x0001e4000810043f */
[----:B0-----:R-:W3:Y:S01]  /*122b0*/  LDL R0, [R1+0x70] ;  /* 0x0000700001007983 */ /* 0x001ee20000100800 */
[----:B------:R-:W-:Y:S01]  /*122c0*/  ISETP.NE.AND P1, PT, R4, 0x1, PT ;  /* 0x000000010400780c */ /* 0x000fe20003f25270 */
[----:B------:R-:W-:Y:S01]  /*122d0*/  UIADD3 UR50, UR50, -0x2, URZ ;  /* 0xfffffffe32327890 */ /* 0x000fe2000fffe03f */
[----:B---3--:R-:W-:-:S11]  /*122e0*/  IMAD.SHL.U32 R4, R0, 0x40, RZ ;  /* 0x0000004000047824 */ /* 0x008fd600078e00ff */
[----:B------:R-:W-:-:S04]  /*122f0*/  @P1 IMAD.HI.U32 R5, R4, R5, RZ ;  /* 0x0000000504051227 */ /* 0x000fc800078e00ff */
[----:B------:R-:W-:Y:S01]  /*12300*/  IMAD.MOV.U32 R0, RZ, RZ, R4 ;  /* 0x000000ffff007224 */ /* 0x000fe200078e0004 */
[----:B------:R-:W-:Y:S02]  /*12310*/  @P1 SHF.R.U32.HI R0, RZ, R6, R5 ;  /* 0x00000006ff001219 */ /* 0x000fe40000011605 */
[----:B------:R-:W-:-:S03]  /*12320*/  ISETP.GE.AND P1, PT, R9, 0x1, PT ;  /* 0x000000010900780c */ /* 0x000fc60003f26270 */
[----:B------:R-:W-:Y:S02]  /*12330*/  VIADD R3, R0, UR51 ;  /* 0x0000003300037c36 */ /* 0x000fe40008000000 */
[----:B------:R-:W-:Y:S02]  /*12340*/  IMAD.U32 R0, RZ, RZ, UR50 ;  /* 0x00000032ff007e24 */ /* 0x000fe4000f8e00ff */
[----:B------:R-:W-:-:S06]  /*12350*/  IMAD.IADD R8, R3, 0x1, R8 ;  /* 0x0000000103087824 */ /* 0x000fcc00078e0208 */
[----:B--2---:R-:W-:Y:S05]  /*12360*/  @!P1 BRA `(.L_x_3248) ;  /* 0x0000000000409947 */ /* 0x004fea0003800000 */
[C---:B------:R-:W-:Y:S01]  /*12370*/  ISETP.GT.AND P1, PT, R3.reuse, RZ, PT ;  /* 0x000000ff0300720c */ /* 0x040fe20003f24270 */
[----:B------:R-:W-:Y:S01]  /*12380*/  BSSY B0, `(.L_x_3249) ;  /* 0x000000c000007945 */ /* 0x000fe20003800000 */
[----:B------:R-:W-:-:S11]  /*12390*/  VIADD R5, R3, 0xffffffff ;  /* 0xffffffff03057836 */ /* 0x000fd60000000000 */
[----:B------:R-:W-:Y:S05]  /*123a0*/  @P1 BRA `(.L_x_3250) ;  /* 0x0000000000181947 */ /* 0x000fea0003800000 */
[----:B------:R-:W-:Y:S01]  /*123b0*/  ISETP.NE.AND P1, PT, R9, 0x1, PT ;  /* 0x000000010900780c */ /* 0x000fe20003f25270 */
[----:B------:R-:W-:-:S12]  /*123c0*/  IMAD.MOV R3, RZ, RZ, -R3 ;  /* 0x000000ffff037224 */ /* 0x000fd800078e0a03 */
[----:B------:R-:W-:-:S05]  /*123d0*/  @P1 IMAD.HI.U32 R10, R3, R10, RZ ;  /* 0x0000000a030a1227 */ /* 0x000fca00078e00ff */
[----:B------:R-:W-:-:S04]  /*123e0*/  @P1 SHF.R.U32.HI R3, RZ, R11, R10 ;  /* 0x0000000bff031219 */ /* 0x000fc8000001160a */
[----:B------:R-:W-:Y:S01]  /*123f0*/  LOP3.LUT R5, RZ, R3, RZ, 0x33, !PT ;  /* 0x00000003ff057212 */ /* 0x000fe200078e33ff */
[----:B------:R-:W-:Y:S06]  /*12400*/  BRA `(.L_x_3251) ;  /* 0x00000000000c7947 */ /* 0x000fec0003800000 */
.L_x_3250:
[----:B------:R-:W-:-:S13]  /*12410*/  ISETP.NE.AND P1, PT, R9, 0x1, PT ;  /* 0x000000010900780c */ /* 0x000fda0003f25270 */
[----:B------:R-:W-:-:S05]  /*12420*/  @P1 IMAD.HI.U32 R10, R5, R10, RZ ;  /* 0x0000000a050a1227 */ /* 0x000fca00078e00ff */
[----:B------:R-:W-:-:S07]  /*12430*/  @P1 SHF.R.U32.HI R5, RZ, R11, R10 ;  /* 0x0000000bff051219 */ /* 0x000fce000001160a */
.L_x_3251:
[----:B------:R-:W-:Y:S05]  /*12440*/  BSYNC B0 ;  /* 0x0000000000007941 */ /* 0x000fea0003800000 */
.L_x_3249:
[----:B------:R-:W-:-:S05]  /*12450*/  IMAD R5, R5, R9, R9 ;  /* 0x0000000905057224 */ /* 0x000fca00078e0209 */
[----:B------:R-:W-:-:S07]  /*12460*/  VIMNMX R8, R8, R5, PT ;  /* 0x0000000508087248 */ /* 0x000fce0003fe0100 */
.L_x_3248:
[----:B------:R-:W-:Y:S01]  /*12470*/  SHF.R.S32.HI R3, RZ, 0x1f, R8 ;  /* 0x0000001fff037819 */ /* 0x000fe20000011408 */
[----:B------:R-:W-:Y:S03]  /*12480*/  BSSY B2, `(.L_x_3252) ;  /* 0x0000016000027945 */ /* 0x000fe60003800000 */
[----:B------:R-:W-:-:S04]  /*12490*/  LEA.HI R3, R3, R8, RZ, 0x6 ;  /* 0x0000000803037211 */ /* 0x000fc800078f30ff */
[----:B------:R-:W-:-:S04]  /*124a0*/  SHF.R.S32.HI R3, RZ, 0x6, R3 ;  /* 0x00000006ff037819 */ /* 0x000fc80000011403 */
[----:B------:R-:W-:-:S04]  /*124b0*/  VIMNMX R3, R3, UR46, !PT ;  /* 0x0000002e03037c48 */ /* 0x000fc8000ffe0100 */
[----:B------:R-:W-:-:S13]  /*124c0*/  ISETP.GE.AND P1, PT, R0, R3, PT ;  /* 0x000000030000720c */ /* 0x000fda0003f26270 */
[----:B------:R-:W-:Y:S05]  /*124d0*/  @!P1 BRA `(.L_x_3253) ;  /* 0x0000000000409947 */ /* 0x000fea0003800000 */
[----:B------:R-:W-:Y:S01]  /*124e0*/  BSSY B1, `(.L_x_3254) ;  /* 0x000000d000017945 */ /* 0x000fe20003800000 */
.L_x_3256:
[C---:B------:R-:W-:Y:S01]  /*124f0*/  IADD3 R8, P1, R2.reuse, 0x70, RZ ;  /* 0x0000007002087810 */ /* 0x040fe20007f3e0ff */
[----:B------:R-:W-:Y:S01]  /*12500*/  BSSY B0, `(.L_x_3255) ;  /* 0x0000007000007945 */ /* 0x000fe20003800000 */
[C---:B------:R-:W-:Y:S01]  /*12510*/  IADD3 R28, P2, R2.reuse, 0xec, RZ ;  /* 0x000000ec021c7810 */ /* 0x040fe20007f5e0ff */
[----:B------:R-:W-:Y:S01]  /*12520*/  VIADD R12, R2, 0x148 ;  /* 0x00000148020c7836 */ /* 0x000fe20000000000 */
[----:B------:R-:W-:Y:S01]  /*12530*/  MOV R13, 0x12570 ;  /* 0x00012570000d7802 */ /* 0x000fe20000000f00 */
[--C-:B------:R-:W-:Y:S02]  /*12540*/  IMAD.X R7, RZ, RZ, R16.reuse, P1 ;  /* 0x000000ffff077224 */ /* 0x100fe400008e0610 */
[----:B------:R-:W-:-:S08]  /*12550*/  IMAD.X R29, RZ, RZ, R16, P2 ;  /* 0x000000ffff1d7224 */ /* 0x000fd000010e0610 */
[----:B------:R-:W-:Y:S05]  /*12560*/  CALL.REL.NOINC `($_ZN7cutlass13device_kernelIN5flash11enable_sm90INS1_16FlashAttnFwdSm90INS1_25CollectiveMainloopFwdSm90ILi2EN4cute5tupleIJNS5_1CILi1EEES8_S8_EEENS6_IJNS7_ILi64EEESA_SA_EEELi512ENS_10bfloat16_tEfNS_4arch4Sm90ELb0ELb1ELb1ELb1ELb0ELb0ELb1ELb0ELb0ELb1ELb1ELb0EEENS1_21CollectiveEpilogueFwdINS6_IJSA_NS7_ILi512EEESA_EEES9_SC_SE_Li256ELb1ELb1ELb1ELb0EEENS1_36VarlenDynamicPersistentTileSchedulerILi64ELi64ELi256ELi128ELb1ELb1ELb1ELb1ELb0ELb1EEEEEEEEEvNT_6ParamsE$_ZZN5flash25CollectiveMainloopFwdSm90ILi2EN4cute5tupleIJNS1_1CILi1EEES4_S4_EEENS2_IJNS3_ILi64EEES6_S6_EEELi512EN7cutlass10bfloat16_tEfNS8_4arch4Sm90ELb0ELb1ELb1ELb1ELb0ELb0ELb1ELb0ELb0ELb1ELb1ELb0EE3mmaINS_16FlashAttnFwdSm90ISC_NS_21CollectiveEpilogueFwdINS2_IJS6_NS3_ILi512EEES6_EEES5_S9_SB_Li256ELb1ELb1ELb1ELb0EEENS_36VarlenDynamicPersistentTileSchedulerILi64ELi64ELi256ELi128ELb1ELb1ELb1ELb1ELb0ELb1EEEE13SharedStorageENS1_6TensorINS1_11ArrayEngineIfLm128EEENS1_6LayoutINS2_IJNS2_IJNS3_ILi2EEESR_NS3_ILi32EEEEEES4_S4_EEENS2_IJNS2_IJS4_SR_NS3_ILi4EEEEEENS3_ILi0EEESX_EEEEEEENS_7SoftmaxILi2ELi0EEEEEbRKNSC_6ParamsENS8_25PipelineTmaAsyncNoClusterILi2ENS8_16PipelineTmaAsyncILi2EEEEES19_RNS8_13PipelineStateILj2EEERT0_RT1_iRiRKNS_16SeqlenInfoQKNewKILb1ELb0EEENS2_IJiiiiEEERT_ENKUliT_T0_T1_E_clIZSD_ISM_S10_S12_EbS15_S19_S19_S1C_S1E_S1G_iS1H_S1L_S1M_S1O_EUlRS1P_iE1_NS3_ILb0EEENS3_ILb1EEEEEDaiS1P_S1Q_S1R_) ;  /* 0x0000025800207944 */ /* 0x000fea0003c00000 */
[----:B------:R-:W-:Y:S05]  /*12570*/  BSYNC B0 ;  /* 0x0000000000007941 */ /* 0x000fea0003800000 */
.L_x_3255:
[C---:B------:R-:W-:Y:S01]  /*12580*/  ISETP.GT.AND P1, PT, R0.reuse, R3, PT ;  /* 0x000000030000720c */ /* 0x040fe20003f24270 */
[----:B------:R-:W-:-:S12]  /*12590*/  VIADD R0, R0, 0xffffffff ;  /* 0xffffffff00007836 */ /* 0x000fd80000000000 */
[----:B------:R-:W-:Y:S05]  /*125a0*/  @P1 BRA `(.L_x_3256) ;  /* 0xfffffffc00d01947 */ /* 0x000fea000383ffff */
[----:B------:R-:W-:Y:S05]  /*125b0*/  BSYNC B1 ;  /* 0x0000000000017941 */ /* 0x000fea0003800000 */
.L_x_3254:
[----:B------:R-:W2:Y:S02]  /*125c0*/  LDL R4, [R1+0x70] ;  /* 0x0000700001047983 */ /* 0x000ea40000100800 */
[----:B--2---:R-:W-:-:S07]  /*125d0*/  IMAD.SHL.U32 R4, R4, 0x40, RZ ;  /* 0x0000004004047824 */ /* 0x004fce00078e00ff */
.L_x_3253:
[----:B------:R-:W-:Y:S05]  /*125e0*/  BSYNC B2 ;  /* 0x0000000000027941 */ /* 0x000fea0003800000 */
.L_x_3252:
[----:B------:R-:W0:Y:S01]  /*125f0*/  LDC R3, c[0x0][0x448] ;  /* 0x00011200ff037b82 */ /* 0x000e220000000800 */
[----:B------:R-:W-:Y:S01]  /*12600*/  VIADD R4, R4, 0x3f ;  /* 0x0000003f04047836 */ /* 0x000fe20000000000 */
[----:B------:R-:W-:-:S06]  /*12610*/  ULDC UR4, c[0x0][0xad4] ;  /* 0x0002b50000047ab9 */ /* 0x000fcc0000000800 */
[----:B------:R-:W1:Y:S01]  /*12620*/  LDC R7, c[0x0][0xadc] ;  /* 0x0002b700ff077b82 */ /* 0x000e620000000800 */
[----:B0-----:R-:W-:-:S13]  /*12630*/  ISETP.NE.AND P1, PT, R3, 0x1, PT ;  /* 0x000000010300780c */ /* 0x001fda0003f25270 */
[----:B------:R-:W0:Y:S08]  /*12640*/  @P1 LDC R3, c[0x0][0x44c] ;  /* 0x00011300ff031b82 */ /* 0x000e300000000800 */
[----:B------:R-:W2:Y:S01]  /*12650*/  @P1 LDC R6, c[0x0][0x450] ;  /* 0x00011400ff061b82 */ /* 0x000ea20000000800 */
[----:B0-----:R-:W-:-:S05]  /*12660*/  @P1 IMAD.HI.U32 R3, R4, R3, RZ ;  /* 0x0000000304031227 */ /* 0x001fca00078e00ff */
[----:B--2---:R-:W-:Y:S02]  /*12670*/  @P1 SHF.R.U32.HI R4, RZ, R6, R3 ;  /* 0x00000006ff041219 */ /* 0x004fe40000011603 */
[----:B-1----:R-:W-:-:S03]  /*12680*/  ISETP.GE.AND P1, PT, R7, 0x1, PT ;  /* 0x000000010700780c */ /* 0x002fc60003f26270 */
[----:B------:R-:W-:-:S04]  /*12690*/  VIADD R4, R4, UR45 ;  /* 0x0000002d04047c36 */ /* 0x000fc80008000000 */
        /* <DEDUP_REMOVED lines=12> */
.L_x_3259:
[----:B------:R-:W-:-:S13]  /*12760*/  ISETP.NE.AND P1, PT, R7, 0x1, PT ;  /* 0x000000010700780c */ /* 0x000fda0003f25270 */
[----:B------:R-:W0:Y:S02]  /*12770*/  @P1 LDC.64 R8, c[0x0][0xae0] ;  /* 0x0002b800ff081b82 */ /* 0x000e240000000a00 */
[----:B0-----:R-:W-:-:S05]  /*12780*/  @P1 IMAD.HI.U32 R6, R4, R8, RZ ;  /* 0x0000000804061227 */ /* 0x001fca00078e00ff */
[----:B------:R-:W-:-:S07]  /*12790*/  @P1 SHF.R.U32.HI R4, RZ, R9, R6 ;  /* 0x00000009ff041219 */ /* 0x000fce0000011606 */
.L_x_3260:
[----:B------:R-:W-:Y:S05]  /*127a0*/  BSYNC B0 ;  /* 0x0000000000007941 */ /* 0x000fea0003800000 */
.L_x_3258:
[----:B------:R-:W-:-:S05]  /*127b0*/  IMAD R4, R4, R7, RZ ;  /* 0x0000000704047224 */ /* 0x000fca00078e02ff */
[----:B------:R-:W-:-:S07]  /*127c0*/  VIMNMX R3, R3, R4, !PT ;  /* 0x0000000403037248 */ /* 0x000fce0007fe0100 */
.L_x_3257:
[----:B------:R-:W-:-:S05]  /*127d0*/  VIADD R3, R3, 0x3f ;  /* 0x0000003f03037836 */ /* 0x000fca0000000000 */
[----:B------:R-:W-:-:S04]  /*127e0*/  SHF.R.S32.HI R4, RZ, 0x1f, R3 ;  /* 0x0000001fff047819 */ /* 0x000fc80000011403 */
[----:B------:R-:W-:-:S04]  /*127f0*/  LEA.HI R4, R4, R3, RZ, 0x6 ;  /* 0x0000000304047211 */ /* 0x000fc800078f30ff */
[----:B------:R-:W-:-:S04]  /*12800*/  SHF.R.S32.HI R3, RZ, 0x6, R4 ;  /* 0x00000006ff037819 */ /* 0x000fc80000011404 */
[----:B------:R-:W-:-:S04]  /*12810*/  VIMNMX R3, R3, UR46, !PT ;  /* 0x0000002e03037c48 */ /* 0x000fc8000ffe0100 */
[----:B------:R-:W-:-:S13]  /*12820*/  ISETP.GE.AND P1, PT, R0, R3, PT ;  /* 0x000000030000720c */ /* 0x000fda0003f26270 */
[----:B------:R-:W-:Y:S05]  /*12830*/  @!P1 BRA `(.L_x_3261) ;  /* 0x0000009800049947 */ /* 0x000fea0003800000 */
.L_x_3280:
[----:B0-----:R-:W2:Y:S04]  /*12840*/  LD.E R4, desc[UR40][R152.64+0x1e8] ;  /* 0x0001e82898047980 */ /* 0x001ea8000c101900 */
[----:B------:R-:W3:Y:S04]  /*12850*/  LD.E R5, desc[UR40][R152.64+0x1f0] ;  /* 0x0001f02898057980 */ /* 0x000ee8000c101900 */
[----:B------:R-:W4:Y:S01]  /*12860*/  LD.E R7, desc[UR40][R152.64+0x1c] ;  /* 0x00001c2898077980 */ /* 0x000f22000c101900 */
[----:B--2---:R-:W-:-:S05]  /*12870*/  VIADD R9, R4, 0x1 ;  /* 0x0000000104097836 */ /* 0x004fca0000000000 */
[----:B------:R-:W-:-:S13]  /*12880*/  ISETP.NE.AND P2, PT, R9, 0x2, PT ;  /* 0x000000020900780c */ /* 0x000fda0003f45270 */
[----:B------:R0:W5:Y:S04]  /*12890*/  @P2 LD.E R11, desc[UR40][R152.64+0x1ec] ;  /* 0x0001ec28980b2980 */ /* 0x000168000c101900 */
[----:B-1----:R-:W2:Y:S01]  /*128a0*/  @!P2 LD.E R6, desc[UR40][R152.64+0x1ec] ;  /* 0x0001ec289806a980 */ /* 0x002ea2000c101900 */
        /* <DEDUP_REMOVED lines=11> */
[----:B------:R-:W-:Y:S02]  /*12960*/  IMAD.MOV.U32 R6, RZ, RZ, R0 ;  /* 0x000000ffff067224 */ /* 0x000fe400078e0000 */
[----:B------:R-:W-:-:S03]  /*12970*/  VIADD R0, R0, 0xffffffff ;  /* 0xffffffff00007836 */ /* 0x000fc60000000000 */
[----:B------:R-:W-:Y:S01]  /*12980*/  ISETP.GT.AND P1, PT, R6, R3, PT ;  /* 0x000000030600720c */ /* 0x000fe20003f24270 */
[----:B------:R-:W-:-:S12]  /*12990*/  @!P3 BRA `(.L_x_3263) ;  /* 0x000000000004b947 */ /* 0x000fd80003800000 */
[----:B------:R-:W-:Y:S01]  /*129a0*/  BPT.TRAP 0x1 ;  /* 0x000000040000795c */ /* 0x000fe20000300000 */
.L_x_3263:
[----:B------:R-:W-:Y:S05]  /*129b0*/  BSYNC B0 ;  /* 0x0000000000007941 */ /* 0x000fea0003800000 */
.L_x_3262:
        /* <DEDUP_REMOVED lines=13> */
.L_x_3265:
[----:B------:R-:W-:Y:S05]  /*12a90*/  BSYNC B0 ;  /* 0x0000000000007941 */ /* 0x000fea0003800000 */
.L_x_3264:
        /* <DEDUP_REMOVED lines=8> */
.L_x_3267:
[----:B------:R-:W-:Y:S05]  /*12b20*/  BSYNC B0 ;  /* 0x0000000000007941 */ /* 0x000fea0003800000 */
.L_x_3266:
[----:B0----5:R-:W2:Y:S04]  /*12b30*/  LD.E R5, desc[UR40][R152.64+0x1e8] ;  /* 0x0001e82898057980 */ /* 0x021ea8000c101900 */
[----:B------:R-:W2:Y:S01]  /*12b40*/  LD.E.64 R6, desc[UR40][R152.64+0xa0] ;  /* 0x0000a02898067980 */ /* 0x000ea2000c101b00 */
[----:B------:R-:W-:Y:S05]  /*12b50*/  WARPSYNC.ALL ;  /* 0x0000000000007948 */ /* 0x000fea0003800000 */
[----:B------:R-:W3:Y:S04]  /*12b60*/  LD.E.64 R14, desc[UR40][R152.64+0x98] ;  /* 0x00009828980e7980 */ /* 0x000ee8000c101b00 */
[----:B------:R-:W4:Y:S04]  /*12b70*/  LD.E.64 R12, desc[UR40][R152.64+0x98] ;  /* 0x00009828980c7980 */ /* 0x000f28000c101b00 */
[----:B------:R-:W4:Y:S04]  /*12b80*/  LD.E.64 R10, desc[UR40][R152.64+0x98] ;  /* 0x00009828980a7980 */ /* 0x000f28000c101b00 */
[----:B------:R-:W4:Y:S01]  /*12b90*/  LD.E.64 R8, desc[UR40][R152.64+0x98] ;  /* 0x0000982898087980 */ /* 0x000f22000c101b00 */
[----:B--2---:R-:W-:Y:S01]  /*12ba0*/  IMAD R6, R5, 0x200, R6 ;  /* 0x0000020005067824 */ /* 0x004fe200078e0206 */
[----:B------:R-:W-:-:S02]  /*12bb0*/  R2UR UR7, R7 ;  /* 0x00000000070772ca */ /* 0x000fc400000e0000 */
[----:B------:R-:W2:Y:S02]  /*12bc0*/  LD.E R56, desc[UR40][R152.64+0x54] ;  /* 0x0000542898387980 */ /* 0x000ea4000c101900 */
[----:B------:R-:W-:Y:S02]  /*12bd0*/  R2UR UR6, R6 ;  /* 0x00000000060672ca */ /* 0x000fe400000e0000 */
[----:B------:R0:W-:Y:S01]  /*12be0*/  ST.E desc[UR40][R152.64+0x80], RZ ;  /* 0x000080ff98007985 */ /* 0x0001e2000c101928 */
[----:B------:R-:W-:Y:S01]  /*12bf0*/  WARPGROUP.ARRIVE ;  /* 0x00000000000079c5 */ /* 0x000fe20000000000 */
[----:B------:R-:W-:Y:S01]  /*12c00*/  IMAD.MOV.U32 R5, RZ, RZ, 0x1 ;  /* 0x00000001ff057424 */ /* 0x000fe200078e00ff */
        /* <DEDUP_REMOVED lines=11> */
[----:B------:R0:W5:Y:S04]  /*12cc0*/  LD.E R20, desc[UR40][R152.64+0x1e8] ;  /* 0x0001e82898147980 */ /* 0x000168000c101900 */
[----:B------:R0:W5:Y:S04]  /*12cd0*/  LD.E R21, desc[UR40][R152.64+0x1ec] ;  /* 0x0001ec2898157980 */ /* 0x000168000c101900 */
[----:B------:R0:W-:Y:S01]  /*12ce0*/  ST.E desc[UR40][R152.64+0x80], R5 ;  /* 0x0000800598007985 */ /* 0x0001e2000c101928 */
[----:B------:R-:W-:-:S06]  /*12cf0*/  WARPGROUP.ARRIVE ;  /* 0x00000000000079c5 */ /* 0x000fcc0000000000 */
        /* <DEDUP_REMOVED lines=8> */
[----:B------:R-:W-:Y:S02]  /*12d80*/  WARPGROUP.DEPBAR.LE gsb0, 0x0 ;  /* 0x00008000000079c5 */ /* 0x000fe40000010000 */
[----:B------:R0:W-:Y:S01]  /*12d90*/  ST.E desc[UR40][R152.64+0x80], R5 ;  /* 0x0000800598007985 */ /* 0x0001e2000c101928 */
[----:B------:R-:W-:-:S09]  /*12da0*/  WARPGROUP.ARRIVE ;  /* 0x00000000000079c5 */ /* 0x000fd20000000000 */
        /* <DEDUP_REMOVED lines=8> */
[----:B------:R0:W-:Y:S01]  /*12e30*/  ST.E desc[UR40][R152.64+0x80], R5 ;  /* 0x0000800598007985 */ /* 0x0001e2000c101928 */
[----:B------:R-:W-:-:S09]  /*12e40*/  WARPGROUP.ARRIVE ;  /* 0x00000000000079c5 */ /* 0x000fd20000000000 */
[----:B------:R-:W-:Y:S01]  /*12e50*/  HGMMA.64x64x16.F32.BF16 R24, gdesc[UR4], R24, gsb0 ;  /* 0x00e00000041879f0 */ /* 0x000fe20008001818 */
[----:B--2---:R-:W-:-:S04]  /*12e60*/  LOP3.LUT R56, R56, 0x1, RZ, 0xfc, !PT ;  /* 0x0000000138387812 */ /* 0x004fc800078efcff */
[----:B------:R-:W-:Y:S01]  /*12e70*/  ISETP.NE.AND P2, PT, R56, 0x3, PT ;  /* 0x000000033800780c */ /* 0x000fe20003f45270 */
[----:B------:R-:W-:Y:S01]  /*12e80*/  BSSY B0, `(.L_x_3269) ;  /* 0x0000005000007945 */ /* 0x000fe20003800000 */
[----:B------:R-:W-:Y:S02]  /*12e90*/  WARPGROUP.DEPBAR.LE gsb0, 0x0 ;  /* 0x00008000000079c5 */ /* 0x000fe40000010000 */
[----:B------:R0:W-:Y:S09]  /*12ea0*/  ST.E desc[UR40][R152.64+0x80], R5 ;  /* 0x0000800598007985 */ /* 0x0001f2000c101928 */
[----:B------:R-:W-:Y:S05]  /*12eb0*/  @!P2 BRA `(.L_x_3270) ;  /* 0x000000000004a947 */ /* 0x000fea0003800000 */
[----:B------:R-:W-:Y:S01]  /*12ec0*/  BPT.TRAP 0x1 ;  /* 0x000000040000795c */ /* 0x000fe20000300000 */
.L_x_3270:
[----:B------:R-:W-:Y:S05]  /*12ed0*/  BSYNC B0 ;  /* 0x0000000000007941 */ /* 0x000fea0003800000 */
.L_x_3269:
        /* <DEDUP_REMOVED lines=13> */
.L_x_3272:
[----:B------:R-:W-:Y:S05]  /*12fb0*/  BSYNC B0 ;  /* 0x0000000000007941 */ /* 0x000fea0003800000 */
.L_x_3271:
        /* <DEDUP_REMOVED lines=8> */
.L_x_3274:
[----:B------:R-:W-:Y:S05]  /*13040*/  BSYNC B0 ;  /* 0x0000000000007941 */ /* 0x000fea0003800000 */
.L_x_3273:
[----:B------:R-:W2:Y:S04]  /*13050*/  LD.E R13, desc[UR40][R152.64+0x1e8] ;  /* 0x0001e828980d7980 */ /* 0x000ea8000c101900 */
[----:B------:R-:W2:Y:S01]  /*13060*/  LD.E.64 R6, desc[UR40][R152.64+0xb8] ;  /* 0x0000b82898067980 */ /* 0x000ea2000c101b00 */
[----:B------:R-:W-:Y:S05]  /*13070*/  WARPSYNC.ALL ;  /* 0x0000000000007948 */ /* 0x000fea0003800000 */
[----:B------:R-:W3:Y:S04]  /*13080*/  LD.E R12, desc[UR40][R152.64+0x88] ;  /* 0x00008828980c7980 */ /* 0x000ee8000c101900 */
[----:B------:R-:W4:Y:S04]  /*13090*/  LD.E.64 R14, desc[UR40][R152.64+0xb0] ;  /* 0x0000b028980e7980 */ /* 0x000f28000c101b00 */
[----:B------:R-:W4:Y:S04]  /*130a0*/  LD.E.64 R20, desc[UR40][R152.64+0xb0] ;  /* 0x0000b02898147980 */ /* 0x000f28000c101b00 */
[----:B-1---5:R-:W4:Y:S04]  /*130b0*/  LD.E.64 R8, desc[UR40][R152.64+0xb0] ;  /* 0x0000b02898087980 */ /* 0x022f28000c101b00 */
[----:B------:R-:W4:Y:S01]  /*130c0*/  LD.E.64 R10, desc[UR40][R152.64+0xb0] ;  /* 0x0000b028980a7980 */ /* 0x000f22000c101b00 */
[----:B--2---:R-:W-:Y:S01]  /*130d0*/  IMAD R6, R13, 0x1000, R6 ;  /* 0x000010000d067824 */ /* 0x004fe200078e0206 */
[----:B------:R-:W-:-:S04]  /*130e0*/  R2UR UR7, R7 ;  /* 0x00000000070772ca */ /* 0x000fc800000e0000 */
[C---:B------:R-:W-:Y:S01]  /*130f0*/  R2UR UR6, R6.reuse ;  /* 0x00000000060672ca */ /* 0x040fe200000e0000 */
[----:B------:R-:W-:Y:S02]  /*13100*/  VIADD R56, R6, 0x2 ;  /* 0x0000000206387836 */ /* 0x000fe40000000000 */
[----:B------:R-:W-:Y:S01]  /*13110*/  IMAD.MOV.U32 R57, RZ, RZ, R7 ;  /* 0x000000ffff397224 */ /* 0x000fe200078e0007 */
[----:B---3--:R-:W-:Y:S02]  /*13120*/  ISETP.NE.U32.AND P2, PT, R12, RZ, PT ;  /* 0x000000ff0c00720c */ /* 0x008fe40003f45070 */
[----:B------:R-:W2:Y:S01]  /*13130*/  LD.E.64 R12, desc[UR40][R152.64+0xb0] ;  /* 0x0000b028980c7980 */ /* 0x000ea2000c101b00 */
[----:B------:R-:W-:Y:S01]  /*13140*/  WARPGROUP.ARRIVE ;  /* 0x00000000000079c5 */ /* 0x000fe20000000000 */
[----:B----4-:R-:W-:Y:S02]  /*13150*/  R2UR UR4, R14 ;  /* 0x000000000e0472ca */ /* 0x010fe400000e0000 */
[----:B------:R-:W-:Y:S01]  /*13160*/  R2UR UR5, R15 ;  /* 0x000000000f0572ca */ /* 0x000fe200000e0000 */
[----:B------:R-:W-:-:S06]  /*13170*/  VIADD R20, R20, 0x2 ;  /* 0x0000000214147836 */ /* 0x000fcc0000000000 */
[----:B------:R-:W-:-:S06]  /*13180*/  VOTEU.ANY UP0, P2 ;  /* 0x00000000003f7886 */ /* 0x000fcc0001000100 */
[----:B------:R-:W-:Y:S01]  /*13190*/  HGMMA.64x64x16.F32.BF16 R24, gdesc[UR4], R24, UP0, gsb0 ;  /* 0x00e00000041879f0 */ /* 0x000fe2000b801818 */
[----:B------:R-:W-:Y:S02]  /*131a0*/  R2UR UR6, R56 ;  /* 0x00000000380672ca */ /* 0x000fe400000e0000 */
[----:B------:R-:W-:Y:S02]  /*131b0*/  R2UR UR7, R57 ;  /* 0x00000000390772ca */ /* 0x000fe400000e0000 */
[----:B------:R-:W-:Y:S02]  /*131c0*/  R2UR UR4, R20 ;  /* 0x00000000140472ca */ /* 0x000fe400000e0000 */
[----:B------:R-:W-:Y:S01]  /*131d0*/  R2UR UR5, R21 ;  /* 0x00000000150572ca */ /* 0x000fe200000e0000 */
[----:B------:R-:W-:Y:S02]  /*131e0*/  WARPGROUP.DEPBAR.LE gsb0, 0x0 ;  /* 0x00008000000079c5 */ /* 0x000fe40000010000 */
[----:B------:R-:W3:Y:S01]  /*131f0*/  LD.E.64 R14, desc[UR40][R152.64+0xb0] ;  /* 0x0000b028980e7980 */ /* 0x000ee2000c101b00 */
[----:B------:R-:W-:-:S02]  /*13200*/  VIADD R8, R8, 0x4 ;  /* 0x0000000408087836 */ /* 0x000fc40000000000 */
[----:B------:R-:W-:Y:S01]  /*13210*/  VIADD R56, R6, 0x4 ;  /* 0x0000000406387836 */ /* 0x000fe20000000000 */
[----:B------:R-:W-:Y:S01]  /*13220*/  ST.E desc[UR40][R152.64+0x88], R5 ;  /* 0x0000880598007985 */ /* 0x000fe2000c101928 */
[----:B------:R-:W-:-:S06]  /*13230*/  WARPGROUP.ARRIVE ;  /* 0x00000000000079c5 */ /* 0x000fcc0000000000 */
[----:B------:R-:W-:Y:S01]  /*13240*/  HGMMA.64x64x16.F32.BF16 R24, gdesc[UR4], R24, gsb0 ;  /* 0x00e00000041879f0 */ /* 0x000fe20008001818 */
[----:B------:R-:W-:Y:S01]  /*13250*/  IMAD.MOV.U32 R57, RZ, RZ, R7 ;  /* 0x000000ffff397224 */ /* 0x000fe200078e0007 */
[----:B------:R-:W-:Y:S02]  /*13260*/  R2UR UR6, R56 ;  /* 0x00000000380672ca */ /* 0x000fe400000e0000 */
[----:B------:R-:W-:Y:S02]  /*13270*/  R2UR UR4, R8 ;  /* 0x00000000080472ca */ /* 0x000fe400000e0000 */
[----:B------:R-:W-:Y:S02]  /*13280*/  R2UR UR7, R57 ;  /* 0x00000000390772ca */ /* 0x000fe400000e0000 */
[----:B------:R-:W-:Y:S01]  /*13290*/  R2UR UR5, R9 ;  /* 0x00000000090572ca */ /* 0x000fe200000e0000 */
[----:B------:R-:W-:Y:S02]  /*132a0*/  WARPGROUP.DEPBAR.LE gsb0, 0x0 ;  /* 0x00008000000079c5 */ /* 0x000fe40000010000 */
[----:B------:R-:W4:Y:S01]  /*132b0*/  LD.E.64 R20, desc[UR40][R152.64+0xb0] ;  /* 0x0000b02898147980 */ /* 0x000f22000c101b00 */
        /* <DEDUP_REMOVED lines=12> */
[----:B------:R-:W-:-:S03]  /*13380*/  VIADD R56, R6, 0x200 ;  /* 0x0000020006387836 */ /* 0x000fc60000000000 */
[----:B------:R-:W-:Y:S01]  /*13390*/  ST.E desc[UR40][R152.64+0x88], R5 ;  /* 0x0000880598007985 */ /* 0x000fe2000c101928 */
[----:B------:R-:W-:-:S06]  /*133a0*/  WARPGROUP.ARRIVE ;  /* 0x00000000000079c5 */ /* 0x000fcc0000000000 */
[----:B------:R-:W-:Y:S01]  /*133b0*/  HGMMA.64x64x16.F32.BF16 R24, gdesc[UR4], R24, gsb0 ;  /* 0x00e00000041879f0 */ /* 0x000fe20008001818 */
[----:B------:R-:W-:Y:S01]  /*133c0*/  IMAD.MOV.U32 R57, RZ, RZ, R7 ;  /* 0x000000ffff397224 */ /* 0x000fe200078e0007 */
[----:B------:R-:W-:-:S04]  /*133d0*/  R2UR UR6, R56 ;  /* 0x00000000380672ca */ /* 0x000fc800000e0000 */
[----:B------:R-:W-:Y:S01]  /*133e0*/  R2UR UR7, R57 ;  /* 0x00000000390772ca */ /* 0x000fe200000e0000 */
[----:B--2---:R-:W-:Y:S01]  /*133f0*/  VIADD R12, R12, 0x200 ;  /* 0x000002000c0c7836 */ /* 0x004fe20000000000 */
[----:B------:R-:W-:-:S04]  /*13400*/  R2UR UR5, R13 ;  /* 0x000000000d0572ca */ /* 0x000fc800000e0000 */
[----:B------:R-:W-:Y:S01]  /*13410*/  R2UR UR4, R12 ;  /* 0x000000000c0472ca */ /* 0x000fe200000e0000 */
[----:B------:R-:W-:Y:S02]  /*13420*/  WARPGROUP.DEPBAR.LE gsb0, 0x0 ;  /* 0x00008000000079c5 */ /* 0x000fe40000010000 */
[----:B------:R-:W2:Y:S01]  /*13430*/  LD.E.64 R10, desc[UR40][R152.64+0xb0] ;  /* 0x0000b028980a7980 */ /* 0x000ea2000c101b00 */
[----:B------:R-:W-:-:S03]  /*13440*/  VIADD R56, R6, 0x202 ;  /* 0x0000020206387836 */ /* 0x000fc60000000000 */
[----:B------:R-:W-:Y:S01]  /*13450*/  ST.E desc[UR40][R152.64+0x88], R5 ;  /* 0x0000880598007985 */ /* 0x000fe2000c101928 */
[----:B------:R-:W-:-:S06]  /*13460*/  WARPGROUP.ARRIVE ;  /* 0x00000000000079c5 */ /* 0x000fcc0000000000 */
[----:B------:R-:W-:Y:S01]  /*13470*/  HGMMA.64x64x16.F32.BF16 R24, gdesc[UR4], R24, gsb0 ;  /* 0x00e00000041879f0 */ /* 0x000fe20008001818 */
[----:B------:R-:W-:Y:S01]  /*13480*/  IMAD.MOV.U32 R57, RZ, RZ, R7 ;  /* 0x000000ffff397224 */ /* 0x000fe200078e0007 */
[----:B------:R-:W-:-:S04]  /*13490*/  R2UR UR6, R56 ;  /* 0x00000000380672ca */ /* 0x000fc800000e0000 */
[----:B------:R-:W-:Y:S01]  /*134a0*/  R2UR UR7, R57 ;  /* 0x00000000390772ca */ /* 0x000fe200000e0000 */
[----:B---3--:R-:W-:Y:S01]  /*134b0*/  VIADD R14, R14, 0x202 ;  /* 0x000002020e0e7836 */ /* 0x008fe20000000000 */
[----:B------:R-:W-:-:S04]  /*134c0*/  R2UR UR5, R15 ;  /* 0x000000000f0572ca */ /* 0x000fc800000e0000 */
[----:B------:R-:W-:Y:S01]  /*134d0*/  R2UR UR4, R14 ;  /* 0x000000000e0472ca */ /* 0x000fe200000e0000 */
[----:B------:R-:W-:Y:S02]  /*134e0*/  WARPGROUP.DEPBAR.LE gsb0, 0x0 ;  /* 0x00008000000079c5 */ /* 0x000fe40000010000 */
[----:B------:R-:W3:Y:S01]  /*134f0*/  LD.E.64 R12, desc[UR40][R152.64+0xb0] ;  /* 0x0000b028980c7980 */ /* 0x000ee2000c101b00 */
[----:B------:R-:W-:-:S03]  /*13500*/  VIADD R56, R6, 0x204 ;  /* 0x0000020406387836 */ /* 0x000fc60000000000 */
[----:B------:R-:W-:Y:S01]  /*13510*/  ST.E desc[UR40][R152.64+0x88], R5 ;  /* 0x0000880598007985 */ /* 0x000fe2000c101928 */
[----:B------:R-:W-:-:S06]  /*13520*/  WARPGROUP.ARRIVE ;  /* 0x00000000000079c5 */ /* 0x000fcc0000000000 */
[----:B------:R-:W-:Y:S01]  /*13530*/  HGMMA.64x64x16.F32.BF16 R24, gdesc[UR4], R24, gsb0 ;  /* 0x00e00000041879f0 */ /* 0x000fe20008001818 */
[----:B------:R-:W-:Y:S01]  /*13540*/  IMAD.MOV.U32 R57, RZ, RZ, R7 ;  /* 0x000000ffff397224 */ /* 0x000fe200078e0007 */
[----:B------:R-:W-:-:S04]  /*13550*/  R2UR UR6, R56 ;  /* 0x00000000380672ca */ /* 0x000fc800000e0000 */
[----:B------:R-:W-:Y:S01]  /*13560*/  R2UR UR7, R57 ;  /* 0x00000000390772ca */ /* 0x000fe200000e0000 */
[----:B----4-:R-:W-:Y:S01]  /*13570*/  VIADD R20, R20, 0x204 ;  /* 0x0000020414147836 */ /* 0x010fe20000000000 */
[----:B------:R-:W-:-:S04]  /*13580*/  R2UR UR5, R21 ;  /* 0x00000000150572ca */ /* 0x000fc800000e0000 */
        /* <DEDUP_REMOVED lines=10> */
[----:B------:R-:W-:Y:S01]  /*13630*/  VIADD R8, R8, 0x206 ;  /* 0x0000020608087836 */ /* 0x000fe20000000000 */
        /* <DEDUP_REMOVED lines=95> */
[----:B------:R-:W1:Y:S01]  /*13c30*/  S2R R58, SR_TID.X ;  /* 0x00000000003a7919 */ /* 0x000e620000002100 */
[----:B------:R-:W-:Y:S01]  /*13c40*/  VIADD R14, R14, 0x606 ;  /* 0x000006060e0e7836 */ /* 0x000fe20000000000 */
[----:B------:R-:W-:-:S04]  /*13c50*/  R2UR UR5, R15 ;  /* 0x000000000f0572ca */ /* 0x000fc800000e0000 */
[----:B------:R-:W-:Y:S02]  /*13c60*/  R2UR UR4, R14 ;  /* 0x000000000e0472ca */ /* 0x000fe400000e0000 */
[----:B-1----:R-:W-:Y:S01]  /*13c70*/  SHF.R.U32.HI R58, RZ, 0x7, R58 ;  /* 0x00000007ff3a7819 */ /* 0x002fe2000001163a */
[----:B------:R-:W-:Y:S02]  /*13c80*/  WARPGROUP.DEPBAR.LE gsb0, 0x0 ;  /* 0x00008000000079c5 */ /* 0x000fe40000010000 */
[----:B------:R-:W4:Y:S04]  /*13c90*/  LD.E.64 R12, desc[UR40][R152.64+0xb0] ;  /* 0x0000b028980c7980 */ /* 0x000f28000c101b00 */
[----:B------:R-:W-:Y:S01]  /*13ca0*/  ST.E desc[UR40][R152.64+0x88], R5 ;  /* 0x0000880598007985 */ /* 0x000fe2000c101928 */
[----:B------:R-:W-:-:S03]  /*13cb0*/  WARPGROUP.ARRIVE ;  /* 0x00000000000079c5 */ /* 0x000fc60000000000 */
[----:B------:R1:W0:Y:S03]  /*13cc0*/  SHFL.IDX PT, R14, R58, RZ, 0x1f ;  /* 0x00001fff3a0e7589 */ /* 0x00022600000e0000 */
[----:B------:R-:W-:Y:S01]  /*13cd0*/  HGMMA.64x64x16.F32.BF16 R24, gdesc[UR4], R24, gsb0 ;  /* 0x00e00000041879f0 */ /* 0x000fe20008001818 */
[----:B------:R-:W-:Y:S02]  /*13ce0*/  IMAD.MOV.U32 R15, RZ, RZ, R7 ;  /* 0x000000ffff0f7224 */ /* 0x000fe400078e0007 */
[----:B-1----:R-:W-:-:S03]  /*13cf0*/  VIADD R58, R6, 0x800 ;  /* 0x00000800063a7836 */ /* 0x002fc60000000000 */
[----:B------:R-:W-:Y:S01]  /*13d00*/  R2UR UR11, R15 ;  /* 0x000000000f0b72ca */ /* 0x000fe200000e0000 */
[----:B------:R-:W-:Y:S01]  /*13d10*/  UMOV UR4, 0x1 ;  /* 0x0000000100047882 */ /* 0x000fe20000000000 */
[----:B0-----:R-:W-:-:S04]  /*13d20*/  ISETP.GT.AND P2, PT, R14, 0x7f, PT ;  /* 0x0000007f0e00780c */ /* 0x001fc80003f44270 */
[----:B------:R-:W-:-:S04]  /*13d30*/  SEL R59, RZ, 0x2, !P2 ;  /* 0x00000002ff3b7807 */ /* 0x000fc80005000000 */
[----:B--2---:R-:W-:Y:S01]  /*13d40*/  IADD3 R20, R20, 0x800, R59 ;  /* 0x0000080014147810 */ /* 0x004fe20007ffe03b */
[----:B------:R-:W-:Y:S01]  /*13d50*/  IMAD.IADD R14, R59, 0x1, R58 ;  /* 0x000000013b0e7824 */ /* 0x000fe200078e023a */
[----:B------:R-:W-:Y:S02]  /*13d60*/  R2UR UR9, R21 ;  /* 0x00000000150972ca */ /* 0x000fe400000e0000 */
[----:B------:R-:W-:Y:S02]  /*13d70*/  R2UR UR8, R20 ;  /* 0x00000000140872ca */ /* 0x000fe400000e0000 */
[----:B------:R-:W-:Y:S01]  /*13d80*/  R2UR UR10, R14 ;  /* 0x000000000e0a72ca */ /* 0x000fe200000e0000 */
[----:B------:R-:W-:Y:S01]  /*13d90*/  UISETP.NE.U32.AND UP0, UPT, UR4, URZ, UPT ;  /* 0x0000003f0400728c */ /* 0x000fe2000bf05070 */
[----:B------:R-:W-:Y:S02]  /*13da0*/  WARPGROUP.DEPBAR.LE gsb0, 0x0 ;  /* 0x00008000000079c5 */ /* 0x000fe40000010000 */
[----:B------:R-:W2:Y:S01]  /*13db0*/  LD.E.64 R56, desc[UR40][R152.64+0xb0] ;  /* 0x0000b02898387980 */ /* 0x000ea2000c101b00 */
[----:B------:R-:W-:-:S03]  /*13dc0*/  IMAD.MOV.U32 R63, RZ, RZ, 0x4 ;  /* 0x00000004ff3f7424 */ /* 0x000fc600078e00ff */
[----:B------:R-:W-:Y:S01]  /*13dd0*/  ST.E desc[UR40][R152.64+0x88], R5 ;  /* 0x0000880598007985 */ /* 0x000fe2000c101928 */
[----:B------:R-:W-:Y:S01]  /*13de0*/  WARPGROUP.ARRIVE ;  /* 0x00000000000079c5 */ /* 0x000fe20000000000 */
[----:B------:R-:W-:-:S05]  /*13df0*/  SEL R61, R63, 0x2, P2 ;  /* 0x000000023f3d7807 */ /* 0x000fca0001000000 */
[----:B------:R-:W-:Y:S01]  /*13e00*/  HGMMA.64x64x16.F32.BF16 R24, gdesc[UR8], R24, UP0, gsb0 ;  /* 0x00e00000081879f0 */ /* 0x000fe2000b801818 */
        /* <DEDUP_REMOVED lines=8> */
[----:B------:R-:W3:Y:S01]  /*13e90*/  LD.E.64 R14, desc[UR40][R152.64+0xb0] ;  /* 0x0000b028980e7980 */ /* 0x000ee2000c101b00 */
[----:B------:R-:W-:-:S03]  /*13ea0*/  SEL R63, R63, 0x6, !P2 ;  /* 0x000000063f3f7807 */ /* 0x000fc60005000000 */
[----:B------:R-:W-:Y:S01]  /*13eb0*/  ST.E desc[UR40][R152.64+0x88], R5 ;  /* 0x0000880598007985 */ /* 0x000fe2000c101928 */
[----:B------:R-:W-:Y:S01]  /*13ec0*/  WARPGROUP.ARRIVE ;  /* 0x00000000000079c5 */ /* 0x000fe20000000000 */
[----:B------:R-:W-:-:S05]  /*13ed0*/  IMAD.IADD R20, R58, 0x1, R63 ;  /* 0x000000013a147824 */ /* 0x000fca00078e023f */
[----:B------:R-:W-:Y:S01]  /*13ee0*/  HGMMA.64x64x16.F32.BF16 R24, gdesc[UR4], R24, gsb0 ;  /* 0x00e00000041879f0 */ /* 0x000fe20008001818 */
[----:B------:R-:W-:Y:S01]  /*13ef0*/  IMAD.MOV.U32 R21, RZ, RZ, R7 ;  /* 0x000000ffff157224 */ /* 0x000fe200078e0007 */
[----:B------:R-:W-:-:S04]  /*13f00*/  R2UR UR6, R20 ;  /* 0x00000000140672ca */ /* 0x000fc800000e0000 */
[----:B------:R-:W-:Y:S02]  /*13f10*/  R2UR UR7, R21 ;  /* 0x00000000150772ca */ /* 0x000fe400000e0000 */
[----:B----4-:R-:W-:Y:S02]  /*13f20*/  IADD3 R10, R63, 0x800, R10 ;  /* 0x000008003f0a7810 */ /* 0x010fe40007ffe00a */
[----:B------:R-:W-:Y:S02]  /*13f30*/  R2UR UR5, R11 ;  /* 0x000000000b0572ca */ /* 0x000fe400000e0000 */
[----:B------:R-:W-:Y:S01]  /*13f40*/  R2UR UR4, R10 ;  /* 0x000000000a0472ca */ /* 0x000fe200000e0000 */
[----:B------:R-:W-:Y:S02]  /*13f50*/  WARPGROUP.DEPBAR.LE gsb0, 0x0 ;  /* 0x00008000000079c5 */ /* 0x000fe40000010000 */
[----:B------:R-:W4:Y:S01]  /*13f60*/  LD.E.64 R8, desc[UR40][R152.64+0xb0] ;  /* 0x0000b02898087980 */ /* 0x000f22000c101b00 */
[----:B------:R-:W-:-:S02]  /*13f70*/  IMAD.MOV.U32 R10, RZ, RZ, 0x28 ;  /* 0x00000028ff0a7424 */ /* 0x000fc400078e00ff */
[----:B------:R-:W-:Y:S01]  /*13f80*/  IMAD.MOV.U32 R11, RZ, RZ, 0xa00 ;  /* 0x00000a00ff0b7424 */ /* 0x000fe200078e00ff */
[----:B------:R-:W-:Y:S01]  /*13f90*/  ST.E desc[UR40][R152.64+0x88], R5 ;  /* 0x0000880598007985 */ /* 0x000fe2000c101928 */
[----:B------:R-:W-:Y:S01]  /*13fa0*/  WARPGROUP.ARRIVE ;  /* 0x00000000000079c5 */ /* 0x000fe20000000000 */
[----:B------:R-:W-:Y:S02]  /*13fb0*/  SEL R10, R10, 0x26, P2 ;  /* 0x000000260a0a7807 */ /* 0x000fe40001000000 */
[----:B------:R-:W-:-:S03]  /*13fc0*/  SEL R11, R11, 0x980, P2 ;  /* 0x000009800b0b7807 */ /* 0x000fc60001000000 */
[----:B------:R-:W-:Y:S02]  /*13fd0*/  HGMMA.64x64x16.F32.BF16 R24, gdesc[UR4], R24, gsb0 ;  /* 0x00e00000041879f0 */ /* 0x000fe40008001818 */
        /* <DEDUP_REMOVED lines=10> */
[----:B------:R-:W4:Y:S01]  /*14080*/  LD.E.64 R10, desc[UR40][R152.64+0xb0] ;  /* 0x0000b028980a7980 */ /* 0x000f22000c101b00 */
[----:B------:R-:W-:-:S03]  /*14090*/  VIADD R58, R6, 0xa00 ;  /* 0x00000a00063a7836 */ /* 0x000fc60000000000 */
[----:B------:R-:W-:Y:S01]  /*140a0*/  ST.E desc[UR40][R152.64+0x88], R5 ;  /* 0x0000880598007985 */ /* 0x000fe2000c101928 */
[----:B------:R-:W-:Y:S01]  /*140b0*/  WARPGROUP.ARRIVE ;  /* 0x00000000000079c5 */ /* 0x000fe20000000000 */
[----:B------:R-:W-:-:S05]  /*140c0*/  IMAD.IADD R20, R59, 0x1, R58 ;  /* 0x000000013b147824 */ /* 0x000fca00078e023a */
[----:B------:R-:W-:Y:S01]  /*140d0*/  HGMMA.64x64x16.F32.BF16 R24, gdesc[UR4], R24, gsb0 ;  /* 0x00e00000041879f0 */ /* 0x000fe20008001818 */
[----:B------:R-:W-:Y:S01]  /*140e0*/  IMAD.MOV.U32 R21, RZ, RZ, R7 ;  /* 0x000000ffff157224 */ /* 0x000fe200078e0007 */
[----:B------:R-:W-:-:S04]  /*140f0*/  R2UR UR6, R20 ;  /* 0x00000000140672ca */ /* 0x000fc800000e0000 */
[----:B------:R-:W-:Y:S02]  /*14100*/  R2UR UR7, R21 ;  /* 0x00000000150772ca */ /* 0x000fe400000e0000 */
[----:B--2---:R-:W-:Y:S02]  /*14110*/  IADD3 R56, R59, 0xa00, R56 ;  /* 0x00000a003b387810 */ /* 0x004fe40007ffe038 */
[----:B------:R-:W-:Y:S02]  /*14120*/  R2UR UR5, R57 ;  /* 0x00000000390572ca */ /* 0x000fe400000e0000 */
[----:B------:R-:W-:Y:S01]  /*14130*/  R2UR UR4, R56 ;  /* 0x00000000380472ca */ /* 0x000fe200000e0000 */
[----:B------:R-:W-:Y:S02]  /*14140*/  WARPGROUP.DEPBAR.LE gsb0, 0x0 ;  /* 0x00008000000079c5 */ /* 0x000fe40000010000 */
[----:B------:R-:W2:Y:S01]  /*14150*/  LD.E.64 R12, desc[UR40][R152.64+0xb0] ;  /* 0x0000b028980c7980 */ /* 0x000ea2000c101b00 */
[----:B------:R-:W-:-:S03]  /*14160*/  IMAD.IADD R56, R61, 0x1, R58 ;  /* 0x000000013d387824 */ /* 0x000fc600078e023a */
[----:B------:R-:W-:Y:S01]  /*14170*/  ST.E desc[UR40][R152.64+0x88], R5 ;  /* 0x0000880598007985 */ /* 0x000fe2000c101928 */
[----:B------:R-:W-:-:S06]  /*14180*/  WARPGROUP.ARRIVE ;  /* 0x00000000000079c5 */ /* 0x000fcc0000000000 */
[----:B------:R-:W-:Y:S01]  /*14190*/  HGMMA.64x64x16.F32.BF16 R24, gdesc[UR4], R24, gsb0 ;  /* 0x00e00000041879f0 */ /* 0x000fe20008001818 */
[----:B------:R-:W-:Y:S01]  /*141a0*/  IMAD.MOV.U32 R57, RZ, RZ, R7 ;  /* 0x000000ffff397224 */ /* 0x000fe200078e0007 */
[----:B------:R-:W-:-:S04]  /*141b0*/  R2UR UR6, R56 ;  /* 0x00000000380672ca */ /* 0x000fc800000e0000 */
[----:B------:R-:W-:Y:S02]  /*141c0*/  R2UR UR7, R57 ;  /* 0x00000000390772ca */ /* 0x000fe400000e0000 */
[----:B---3--:R-:W-:Y:S02]  /*141d0*/  IADD3 R14, R61, 0xa00, R14 ;  /* 0x00000a003d0e7810 */ /* 0x008fe40007ffe00e */
[----:B------:R-:W-:Y:S02]  /*141e0*/  R2UR UR5, R15 ;  /* 0x000000000f0572ca */ /* 0x000fe400000e0000 */
[----:B------:R-:W-:Y:S01]  /*141f0*/  R2UR UR4, R14 ;  /* 0x000000000e0472ca */ /* 0x000fe200000e0000 */
[----:B------:R-:W-:Y:S02]  /*14200*/  WARPGROUP.DEPBAR.LE gsb0, 0x0 ;  /* 0x00008000000079c5 */ /* 0x000fe40000010000 */
[----:B------:R-:W3:Y:S01]  /*14210*/  LD.E.64 R20, desc[UR40][R152.64+0xb0] ;  /* 0x0000b02898147980 */ /* 0x000ee2000c101b00 */
[----:B------:R-:W-:-:S03]  /*14220*/  IMAD.IADD R56, R63, 0x1, R58 ;  /* 0x000000013f387824 */ /* 0x000fc600078e023a */
[----:B------:R-:W-:Y:S01]  /*14230*/  ST.E desc[UR40][R152.64+0x88], R5 ;  /* 0x0000880598007985 */ /* 0x000fe2000c101928 */
[----:B------:R-:W-:-:S06]  /*14240*/  WARPGROUP.ARRIVE ;  /* 0x00000000000079c5 */ /* 0x000fcc0000000000 */
        /* <DEDUP_REMOVED lines=82> */
[----:B------:R-:W4:Y:S04]  /*14770*/  @!P0 LD.E.64 R8, desc[UR40][R152.64+0x30] ;  /* 0x0000302898088980 */ /* 0x000f28000c101b00 */
[----:B------:R-:W4:Y:S01]  /*14780*/  @!P0 LD.E R60, desc[UR40][R152.64+0x1e8] ;  /* 0x0001e828983c8980 */ /* 0x000f22000c101900 */
[----:B------:R-:W-:Y:S02]  /*14790*/  VIADD R58, R6, 0xe00 ;  /* 0x00000e00063a7836 */ /* 0x000fe40000000000 */
[----:B------:R-:W-:Y:S01]  /*147a0*/  IMAD.MOV.U32 R15, RZ, RZ, R7 ;  /* 0x000000ffff0f7224 */ /* 0x000fe200078e0007 */
[----:B------:R-:W-:Y:S01]  /*147b0*/  ST.E desc[UR40][R152.64+0x88], R5 ;  /* 0x0000880598007985 */ /* 0x000fe2000c101928 */
[----:B------:R-:W-:Y:S01]  /*147c0*/  WARPGROUP.ARRIVE ;  /* 0x00000000000079c5 */ /* 0x000fe20000000000 */
[----:B------:R-:W-:-:S05]  /*147d0*/  IMAD.IADD R14, R59, 0x1, R58 ;  /* 0x000000013b0e7824 */ /* 0x000fca00078e023a */
[----:B------:R-:W-:Y:S01]  /*147e0*/  HGMMA.64x64x16.F32.BF16 R24, gdesc[UR4], R24, gsb0 ;  /* 0x00e00000041879f0 */ /* 0x000fe20008001818 */
[----:B------:R-:W-:Y:S02]  /*147f0*/  R2UR UR6, R14 ;  /* 0x000000000e0672ca */ /* 0x000fe400000e0000 */
[----:B------:R-:W-:Y:S02]  /*14800*/  R2UR UR7, R15 ;  /* 0x000000000f0772ca */ /* 0x000fe400000e0000 */
[----:B--2---:R-:W-:Y:S02]  /*14810*/  IADD3 R10, R59, 0xe00, R10 ;  /* 0x00000e003b0a7810 */ /* 0x004fe40007ffe00a */
[----:B------:R-:W-:Y:S01]  /*14820*/  R2UR UR5, R11 ;  /* 0x000000000b0572ca */ /* 0x000fe200000e0000 */
[----:B------:R-:W-:Y:S01]  /*14830*/  IMAD.MOV.U32 R11, RZ, RZ, R7 ;  /* 0x000000ffff0b7224 */ /* 0x000fe200078e0007 */
[----:B------:R-:W-:Y:S01]  /*14840*/  R2UR UR4, R10 ;  /* 0x000000000a0472ca */ /* 0x000fe200000e0000 */
[----:B------:R-:W-:Y:S01]  /*14850*/  IMAD.IADD R10, R61, 0x1, R58 ;  /* 0x000000013d0a7824 */ /* 0x000fe200078e023a */
[----:B------:R-:W-:-:S02]  /*14860*/  WARPGROUP.DEPBAR.LE gsb0, 0x0 ;  /* 0x00008000000079c5 */ /* 0x000fc40000010000 */
[----:B------:R-:W-:Y:S01]  /*14870*/  ST.E desc[UR40][R152.64+0x88], R5 ;  /* 0x0000880598007985 */ /* 0x000fe2000c101928 */
[----:B------:R-:W-:-:S08]  /*14880*/  WARPGROUP.ARRIVE ;  /* 0x00000000000079c5 */ /* 0x000fd00000000000 */
[----:B------:R-:W-:Y:S01]  /*14890*/  HGMMA.64x64x16.F32.BF16 R24, gdesc[UR4], R24, gsb0 ;  /* 0x00e00000041879f0 */ /* 0x000fe20008001818 */
[----:B------:R-:W-:Y:S01]  /*148a0*/  R2UR UR6, R10 ;  /* 0x000000000a0672ca */ /* 0x000fe200000e0000 */
[----:B------:R-:W-:Y:S01]  /*148b0*/  IMAD.IADD R10, R63, 0x1, R58 ;  /* 0x000000013f0a7824 */ /* 0x000fe200078e023a */
[----:B------:R-:W-:Y:S01]  /*148c0*/  R2UR UR7, R11 ;  /* 0x000000000b0772ca */ /* 0x000fe200000e0000 */
[----:B------:R-:W-:Y:S01]  /*148d0*/  IMAD.MOV.U32 R11, RZ, RZ, R7 ;  /* 0x000000ffff0b7224 */ /* 0x000fe200078e0007 */
[----:B---3--:R-:W-:Y:S02]  /*148e0*/  IADD3 R12, R61, 0xe00, R12 ;  /* 0x00000e003d0c7810 */ /* 0x008fe40007ffe00c */
[----:B------:R-:W-:Y:S02]  /*148f0*/  R2UR UR5, R13 ;  /* 0x000000000d0572ca */ /* 0x000fe400000e0000 */
[----:B------:R-:W-:Y:S01]  /*14900*/  R2UR UR4, R12 ;  /* 0x000000000c0472ca */ /* 0x000fe200000e0000 */
[----:B------:R-:W-:-:S02]  /*14910*/  WARPGROUP.DEPBAR.LE gsb0, 0x0 ;  /* 0x00008000000079c5 */ /* 0x000fc40000010000 */
[----:B------:R-:W-:Y:S01]  /*14920*/  ST.E desc[UR40][R152.64+0x88], R5 ;  /* 0x0000880598007985 */ /* 0x000fe2000c101928 */
[----:B------:R-:W-:-:S09]  /*14930*/  WARPGROUP.ARRIVE ;  /* 0x00000000000079c5 */ /* 0x000fd20000000000 */
[----:B------:R-:W-:Y:S01]  /*14940*/  HGMMA.64x64x16.F32.BF16 R24, gdesc[UR4], R24, gsb0 ;  /* 0x00e00000041879f0 */ /* 0x000fe20008001818 */
[----:B------:R-:W-:Y:S01]  /*14950*/  R2UR UR6, R10 ;  /* 0x000000000a0672ca */ /* 0x000fe200000e0000 */
[----:B------:R-:W-:Y:S01]  /*14960*/  IMAD.MOV.U32 R10, RZ, RZ, 0x40 ;  /* 0x00000040ff0a7424 */ /* 0x000fe200078e00ff */
[----:B------:R-:W-:Y:S01]  /*14970*/  R2UR UR7, R11 ;  /* 0x000000000b0772ca */ /* 0x000fe200000e0000 */
[----:B------:R-:W-:-:S03]  /*14980*/  IMAD.MOV.U32 R11, RZ, RZ, 0x1000 ;  /* 0x00001000ff0b7424 */ /* 0x000fc600078e00ff */
[----:B------:R-:W-:Y:S02]  /*14990*/  SEL R10, R10, 0x3e, P2 ;  /* 0x0000003e0a0a7807 */ /* 0x000fe40001000000 */
[----:B------:R-:W-:-:S05]  /*149a0*/  SEL R11, R11, 0xf80, P2 ;  /* 0x00000f800b0b7807 */ /* 0x000fca0001000000 */
[----:B------:R-:W-:-:S05]  /*149b0*/  IMAD.IADD R10, R10, 0x1, R11 ;  /* 0x000000010a0a7824 */ /* 0x000fca00078e020b */
[----:B------:R-:W-:Y:S02]  /*149c0*/  LOP3.LUT R11, R10, 0x1e06, RZ, 0xc0, !PT ;  /* 0x00001e060a0b7812 */ /* 0x000fe400078ec0ff */
[----:B----4-:R-:W-:Y:S02]  /*149d0*/  IADD3 R20, R63, 0xe00, R20 ;  /* 0x00000e003f147810 */ /* 0x010fe40007ffe014 */
[----:B------:R-:W-:Y:S01]  /*149e0*/  R2UR UR5, R21 ;  /* 0x00000000150572ca */ /* 0x000fe200000e0000 */
[----:B------:R-:W-:Y:S01]  /*149f0*/  IMAD.IADD R6, R6, 0x1, R11 ;  /* 0x0000000106067824 */ /* 0x000fe200078e020b */
[----:B------:R-:W-:Y:S01]  /*14a00*/  R2UR UR4, R20 ;  /* 0x00000000140472ca */ /* 0x000fe200000e0000 */
[----:B------:R-:W-:Y:S02]  /*14a10*/  WARPGROUP.DEPBAR.LE gsb0, 0x0 ;  /* 0x00008000000079c5 */ /* 0x000fe40000010000 */
[----:B------:R-:W-:Y:S01]  /*14a20*/  ST.E desc[UR40][R152.64+0x88], R5 ;  /* 0x0000880598007985 */ /* 0x000fe2000c101928 */
[----:B------:R-:W-:-:S09]  /*14a30*/  WARPGROUP.ARRIVE ;  /* 0x00000000000079c5 */ /* 0x000fd20000000000 */
[----:B------:R-:W-:Y:S01]  /*14a40*/  HGMMA.64x64x16.F32.BF16 R24, gdesc[UR4], R24, gsb0 ;  /* 0x00e00000041879f0 */ /* 0x000fe20008001818 */
[----:B------:R-:W-:Y:S02]  /*14a50*/  R2UR UR6, R6 ;  /* 0x00000000060672ca */ /* 0x000fe400000e0000 */
[----:B------:R-:W-:Y:S01]  /*14a60*/  R2UR UR7, R7 ;  /* 0x00000000070772ca */ /* 0x000fe200000e0000 */
[----:B------:R-:W-:Y:S01]  /*14a70*/  IMAD.IADD R56, R11, 0x1, R56 ;  /* 0x000000010b387824 */ /* 0x000fe200078e0238 */
[----:B------:R-:W-:Y:S02]  /*14a80*/  R2UR UR5, R57 ;  /* 0x00000000390572ca */ /* 0x000fe400000e0000 */
[----:B------:R-:W-:Y:S02]  /*14a90*/  @!P0 MOV R9, R8 ;  /* 0x0000000800098202 */ /* 0x000fe40000000f00 */
[----:B------:R-:W-:-:S03]  /*14aa0*/  R2UR UR4, R56 ;  /* 0x00000000380472ca */ /* 0x000fc600000e0000 */
[----:B------:R-:W-:-:S05]  /*14ab0*/  @!P0 IMAD R60, R60, 0x8, R9 ;  /* 0x000000083c3c8824 */ /* 0x000fca00078e0209 */
[----:B------:R-:W-:Y:S01]  /*14ac0*/  @!P0 PRMT R60, RZ, 0x654, R60 ;  /* 0x00000654ff3c8816 */ /* 0x000fe2000000003c */
[----:B------:R-:W-:Y:S02]  /*14ad0*/  WARPGROUP.DEPBAR.LE gsb0, 0x0 ;  /* 0x00008000000079c5 */ /* 0x000fe40000010000 */
[----:B------:R-:W-:Y:S01]  /*14ae0*/  ST.E desc[UR40][R152.64+0x88], R5 ;  /* 0x0000880598007985 */ /* 0x000fe2000c101928 */
[----:B------:R-:W-:-:S06]  /*14af0*/  WARPGROUP.ARRIVE ;  /* 0x00000000000079c5 */ /* 0x000fcc0000000000 */
[----:B------:R-:W-:Y:S03]  /*14b00*/  HGMMA.64x64x16.F32.BF16 R24, gdesc[UR4], R24, gsb0 ;  /* 0x00e00000041879f0 */ /* 0x000fe60008001818 */
[----:B------:R-:W-:Y:S02]  /*14b10*/  WARPGROUP.DEPBAR.LE gsb0, 0x0 ;  /* 0x00008000000079c5 */ /* 0x000fe40000010000 */
[----:B------:R0:W-:Y:S01]  /*14b20*/  ST.E desc[UR40][R152.64+0x88], R5 ;  /* 0x0000880598007985 */ /* 0x0001e2000c101928 */
[----:B------:R1:W-:Y:S03]  /*14b30*/  @!P0 SYNCS.ARRIVE.TRANS64.RED.A1T0 RZ, [R60+URZ], RZ ;  /* 0x000000ff3cff89a7 */ /* 0x0003e6000810043f */
[----:B------:R-:W2:Y:S04]  /*14b40*/  LD.E.64 R6, desc[UR40][R152.64+0x120] ;  /* 0x0001202898067980 */ /* 0x000ea8000c101b00 */
[----:B--2---:R-:W2:Y:S04]  /*14b50*/  LD.E R8, desc[UR40][R6.64] ;  /* 0x0000002806087980 */ /* 0x004ea8000c101900 */
[----:B------:R-:W0:Y:S01]  /*14b60*/  LD.E.64 R6, desc[UR40][R152.64+0x200] ;  /* 0x0002002898067980 */ /* 0x000e22000c101b00 */
[----:B------:R-:W-:Y:S01]  /*14b70*/  IADD3 R9, P2, R2, 0x200, RZ ;  /* 0x0000020002097810 */ /* 0x000fe20007f5e0ff */
[-C--:B--2---:R-:W-:Y:S01]  /*14b80*/  FMUL.FTZ R57, R24, R8.reuse ;  /* 0x0000000818397220 */ /* 0x084fe20000410000 */
[-C--:B------:R-:W-:Y:S01]  /*14b90*/  FMUL.FTZ R24, R25, R8.reuse ;  /* 0x0000000819187220 */ /* 0x080fe20000410000 */
[-C--:B------:R-:W-:Y:S01]  /*14ba0*/  FMUL.FTZ R14, R26, R8.reuse ;  /* 0x000000081a0e7220 */ /* 0x080fe20000410000 */
[-C--:B------:R-:W-:Y:S01]  /*14bb0*/  FMUL.FTZ R26, R28, R8.reuse ;  /* 0x000000081c1a7220 */ /* 0x080fe20000410000 */
[-C--:B------:R-:W-:Y:S01]  /*14bc0*/  FMUL.FTZ R15, R27, R8.reuse ;  /* 0x000000081b0f7220 */ /* 0x080fe20000410000 */
[-C--:B------:R-:W-:Y:S01]  /*14bd0*/  FMUL.FTZ R27, R29, R8.reuse ;  /* 0x000000081d1b7220 */ /* 0x080fe20000410000 */
[----:B------:R-:W0:Y:S01]  /*14be0*/  MUFU.TANH R57, R57 ;  /* 0x0000003900397308 */ /* 0x000e220000002400 */
[-C--:B------:R-:W-:Y:S01]  /*14bf0*/  FMUL.FTZ R29, R32, R8.reuse ;  /* 0x00000008201d7220 */ /* 0x080fe20000410000 */
[-C--:B------:R-:W-:Y:S01]  /*14c00*/  FMUL.FTZ R20, R30, R8.reuse ;  /* 0x000000081e147220 */ /* 0x080fe20000410000 */
[-C--:B------:R-:W-:Y:S01]  /*14c10*/  FMUL.FTZ R30, R33, R8.reuse ;  /* 0x00000008211e7220 */ /* 0x080fe20000410000 */
[-C--:B------:R-:W-:Y:S01]  /*14c20*/  FMUL.FTZ R33, R36, R8.reuse ;  /* 0x0000000824217220 */ /* 0x080fe20000410000 */
[-C--:B------:R-:W-:Y:S01]  /*14c30*/  FMUL.FTZ R25, R34, R8.reuse ;  /* 0x0000000822197220 */ /* 0x080fe20000410000 */
[-C--:B------:R-:W-:Y:S01]  /*14c40*/  FMUL.FTZ R34, R37, R8.reuse ;  /* 0x0000000825227220 */ /* 0x080fe20000410000 */
[-C--:B------:R-:W-:Y:S01]  /*14c50*/  FMUL.FTZ R36, R40, R8.reuse ;  /* 0x0000000828247220 */ /* 0x080fe20000410000 */
[----:B------:R-:W2:Y:S01]  /*14c60*/  MUFU.TANH R24, R24 ;  /* 0x0000001800187308 */ /* 0x000ea20000002400 */
[-C--:B------:R-:W-:Y:S01]  /*14c70*/  FMUL.FTZ R37, R41, R8.reuse ;  /* 0x0000000829257220 */ /* 0x080fe20000410000 */
[-C--:B------:R-:W-:Y:S01]  /*14c80*/  FMUL.FTZ R21, R31, R8.reuse ;  /* 0x000000081f157220 */ /* 0x080fe20000410000 */
[-C--:B------:R-:W-:Y:S01]  /*14c90*/  FMUL.FTZ R31, R38, R8.reuse ;  /* 0x00000008261f7220 */ /* 0x080fe20000410000 */
[-C--:B------:R-:W-:Y:S01]  /*14ca0*/  FMUL.FTZ R38, R44, R8.reuse ;  /* 0x000000082c267220 */ /* 0x080fe20000410000 */
[-C--:B------:R-:W-:Y:S01]  /*14cb0*/  FMUL.FTZ R40, R45, R8.reuse ;  /* 0x000000082d287220 */ /* 0x080fe20000410000 */
[-C--:B------:R-:W-:Y:S01]  /*14cc0*/  FMUL.FTZ R41, R48, R8.reuse ;  /* 0x0000000830297220 */ /* 0x080fe20000410000 */
[----:B------:R-:W-:Y:S01]  /*14cd0*/  FMUL.FTZ R28, R35, R8 ;  /* 0x00000008231c7220 */ /* 0x000fe20000410000 */
[----:B------:R-:W3:Y:S01]  /*14ce0*/  MUFU.TANH R26, R26 ;  /* 0x0000001a001a7308 */ /* 0x000ee20000002400 */
[----:B0-----:R-:W-:Y:S01]  /*14cf0*/  FMNMX.FTZ R5, R57, R6, !PT ;  /* 0x0000000639057209 */ /* 0x001fe20007810000 */
[-C--:B------:R-:W-:Y:S01]  /*14d00*/  FMUL.FTZ R35, R42, R8.reuse ;  /* 0x000000082a237220 */ /* 0x080fe20000410000 */
[-C--:B------:R-:W-:Y:S01]  /*14d10*/  FMUL.FTZ R42, R49, R8.reuse ;  /* 0x00000008312a7220 */ /* 0x080fe20000410000 */
[-C--:B------:R-:W-:Y:S01]  /*14d20*/  FMUL.FTZ R44, R52, R8.reuse ;  /* 0x00000008342c7220 */ /* 0x080fe20000410000 */
[-C--:B------:R-:W-:Y:S01]  /*14d30*/  FMUL.FTZ R45, R53, R8.reuse ;  /* 0x00000008352d7220 */ /* 0x080fe20000410000 */
[-C--:B------:R-:W-:Y:S01]  /*14d40*/  FMUL.FTZ R32, R39, R8.reuse ;  /* 0x0000000827207220 */ /* 0x080fe20000410000 */
[-C--:B------:R-:W-:Y:S01]  /*14d50*/  FMUL.FTZ R43, R43, R8.reuse ;  /* 0x000000082b2b7220 */ /* 0x080fe20000410000 */
[----:B------:R-:W0:Y:S01]  /*14d60*/  MUFU.TANH R27, R27 ;  /* 0x0000001b001b7308 */ /* 0x000e220000002400 */
[----:B--2---:R-:W-:Y:S01]  /*14d70*/  FMNMX.FTZ R5, R24, R5, !PT ;  /* 0x0000000518057209 */ /* 0x004fe20007810000 */
[-C--:B------:R-:W-:Y:S01]  /*14d80*/  FMUL.FTZ R46, R46, R8.reuse ;  /* 0x000000082e2e7220 */ /* 0x080fe20000410000 */
[-C--:B------:R-:W-:Y:S01]  /*14d90*/  FMUL.FTZ R47, R47, R8.reuse ;  /* 0x000000082f2f7220 */ /* 0x080fe20000410000 */
[-C--:B------:R-:W-:Y:S01]  /*14da0*/  FMUL.FTZ R48, R50, R8.reuse ;  /* 0x0000000832307220 */ /* 0x080fe20000410000 */
[-C--:B------:R-:W-:Y:S01]  /*14db0*/  FMUL.FTZ R50, R51, R8.reuse ;  /* 0x0000000833327220 */ /* 0x080fe20000410000 */
[-C--:B------:R-:W-:Y:S01]  /*14dc0*/  FMUL.FTZ R51, R54, R8.reuse ;  /* 0x0000000836337220 */ /* 0x080fe20000410000 */
[----:B------:R-:W-:Y:S01]  /*14dd0*/  FMUL.FTZ R52, R55, R8 ;  /* 0x0000000837347220 */ /* 0x000fe20000410000 */
[----:B------:R-:W2:Y:S01]  /*14de0*/  MUFU.TANH R29, R29 ;  /* 0x0000001d001d7308 */ /* 0x000ea20000002400 */
[----:B---3--:R-:W-:-:S07]  /*14df0*/  FMNMX.FTZ R10, R26, R5, !PT ;  /* 0x000000051a0a7209 */ /* 0x008fce0007810000 */
[----:B------:R-:W3:Y:S01]  /*14e00*/  MUFU.TANH R30, R30 ;  /* 0x0000001e001e7308 */ /* 0x000ee20000002400 */
[----:B0-----:R-:W-:-:S07]  /*14e10*/  FMNMX.FTZ R10, R27, R10, !PT ;  /* 0x0000000a1b0a7209 */ /* 0x001fce0007810000 */
[----:B------:R-:W0:Y:S01]  /*14e20*/  MUFU.TANH R33, R33 ;  /* 0x0000002100217308 */ /* 0x000e220000002400 */
[----:B--2---:R-:W-:-:S07]  /*14e30*/  FMNMX.FTZ R5, R29, R10, !PT ;  /* 0x0000000a1d057209 */ /* 0x004fce0007810000 */
        /* <DEDUP_REMOVED lines=23> */
[----:B--2---:R-:W-:-:S05]  /*14fb0*/  FMNMX.FTZ R11, R45, R12, !PT ;  /* 0x0000000c2d0b7209 */ /* 0x004fca0007810000 */
[----:B------:R-:W2:Y:S02]  /*14fc0*/  SHFL.BFLY PT, R12, R11, 0x2, 0x1f ;  /* 0x0c401f000b0c7f89 */ /* 0x000ea400000e0000 */
[----:B------:R-:W4:Y:S01]  /*14fd0*/  MUFU.TANH R21, R21 ;  /* 0x0000001500157308 */ /* 0x000f220000002400 */
[----:B---3--:R-:W-:Y:S01]  /*14fe0*/  FMNMX.FTZ R5, R15, R10, !PT ;  /* 0x0000000a0f057209 */ /* 0x008fe20007810000 */
[----:B------:R-:W-:Y:S06]  /*14ff0*/  ST.E desc[UR40][R152.64+0x200], R11 ;  /* 0x0002000b98007985 */ /* 0x000fec000c101928 */
[----:B------:R-:W3:Y:S01]  /*15000*/  MUFU.TANH R25, R25 ;  /* 0x0000001900197308 */ /* 0x000ee20000002400 */
[----:B0-----:R-:W-:-:S07]  /*15010*/  FMNMX.FTZ R10, R20, R5, !PT ;  /* 0x00000005140a7209 */ /* 0x001fce0007810000 */
[----:B------:R-:W0:Y:S01]  /*15020*/  MUFU.TANH R28, R28 ;  /* 0x0000001c001c7308 */ /* 0x000e220000002400 */
[----:B----4-:R-:W-:Y:S02]  /*15030*/  FMNMX.FTZ R10, R21, R10, !PT ;  /* 0x0000000a150a7209 */ /* 0x010fe40007810000 */
[----:B--2---:R-:W-:-:S05]  /*15040*/  FMNMX.FTZ R12, R11, R12, !PT ;  /* 0x0000000c0b0c7209 */ /* 0x004fca0007810000 */
[----:B------:R-:W2:Y:S01]  /*15050*/  MUFU.TANH R31, R31 ;  /* 0x0000001f001f7308 */ /* 0x000ea20000002400 */
[----:B---3--:R-:W-:Y:S01]  /*15060*/  FMNMX.FTZ R5, R25, R10, !PT ;  /* 0x0000000a19057209 */ /* 0x008fe20007810000 */
[----:B------:R-:W3:Y:S06]  /*15070*/  SHFL.BFLY PT, R13, R12, 0x1, 0x1f ;  /* 0x0c201f000c0d7f89 */ /* 0x000eec00000e0000 */
[----:B------:R-:W4:Y:S01]  /*15080*/  MUFU.TANH R32, R32 ;  /* 0x0000002000207308 */ /* 0x000f220000002400 */
[----:B0-----:R-:W-:-:S07]  /*15090*/  FMNMX.FTZ R10, R28, R5, !PT ;  /* 0x000000051c0a7209 */ /* 0x001fce0007810000 */
[----:B------:R-:W0:Y:S01]  /*150a0*/  MUFU.TANH R35, R35 ;  /* 0x0000002300237308 */ /* 0x000e220000002400 */
[----:B--2---:R-:W-:-:S07]  /*150b0*/  FMNMX.FTZ R5, R31, R10, !PT ;  /* 0x0000000a1f057209 */ /* 0x004fce0007810000 */
[----:B------:R-:W2:Y:S01]  /*150c0*/  MUFU.TANH R43, R43 ;  /* 0x0000002b002b7308 */ /* 0x000ea20000002400 */
[----:B----4-:R-:W-:Y:S02]  /*150d0*/  FMNMX.FTZ R10, R32, R5, !PT ;  /* 0x00000005200a7209 */ /* 0x010fe40007810000 */
[----:B---3--:R-:W-:-:S05]  /*150e0*/  FMNMX.FTZ R13, R12, R13, !PT ;  /* 0x0000000d0c0d7209 */ /* 0x008fca0007810000 */
        /* <DEDUP_REMOVED lines=11> */
[----:B---3--:R-:W-:-:S04]  /*151a0*/  FMNMX.FTZ R8, R50, R5, !PT ;  /* 0x0000000532087209 */ /* 0x008fc80007810000 */
[----:B0-----:R-:W-:Y:S02]  /*151b0*/  FMNMX.FTZ R5, R51, R8, !PT ;  /* 0x0000000833057209 */ /* 0x001fe40007810000 */
[----:B------:R-:W-:Y:S01]  /*151c0*/  LOP3.LUT R8, R9, 0x4, RZ, 0xfc, !PT ;  /* 0x0000000409087812 */ /* 0x000fe200078efcff */
[----:B------:R-:W-:Y:S01]  /*151d0*/  IMAD.X R9, RZ, RZ, R16, P2 ;  /* 0x000000ffff097224 */ /* 0x000fe200010e0610 */
[----:B--2---:R-:W-:-:S05]  /*151e0*/  FMNMX.FTZ R5, R52, R5, !PT ;  /* 0x0000000534057209 */ /* 0x004fca0007810000 */
        /* <DEDUP_REMOVED lines=11> */
[----:B------:R-:W4:Y:S04]  /*152a0*/  LD.E R56, desc[UR40][R152.64+0x210] ;  /* 0x0002102898387980 */ /* 0x000f28000c101900 */
[----:B------:R-:W4:Y:S01]  /*152b0*/  LD.E.64 R10, desc[UR40][R152.64+0xd8] ;  /* 0x0000d828980a7980 */ /* 0x000f22000c101b00 */
[----:B------:R-:W-:Y:S01]  /*152c0*/  FADD.FTZ R7, R7, -R49 ;  /* 0x8000003107077221 */ /* 0x000fe20000010000 */
[----:B--2---:R-:W-:-:S03]  /*152d0*/  FADD.FTZ R53, R6, -R53 ;  /* 0x8000003506357221 */ /* 0x004fc60000010000 */
[----:B---3--:R-:W-:Y:S01]  /*152e0*/  FMUL.FTZ R7, R54, R7 ;  /* 0x0000000736077220 */ /* 0x008fe20000410000 */
[----:B------:R-:W-:-:S03]  /*152f0*/  FMUL.FTZ R53, R53, R54 ;  /* 0x0000003635357220 */ /* 0x000fc60000410000 */
[----:B------:R-:W4:Y:S08]  /*15300*/  MUFU.EX2 R39, R7 ;  /* 0x0000000700277308 */ /* 0x000f300000000800 */
[----:B0-----:R-:W0:Y:S01]  /*15310*/  MUFU.EX2 R49, R53 ;  /* 0x0000003500317308 */ /* 0x001e220000000800 */
[----:B----4-:R-:W-:Y:S01]  /*15320*/  FMUL.FTZ R13, R39, R58 ;  /* 0x0000003a270d7220 */ /* 0x010fe20000410000 */
[----:B0-----:R-:W-:-:S04]  /*15330*/  FMUL.FTZ R5, R49, R56 ;  /* 0x0000003831057220 */ /* 0x001fc80000410000 */
[----:B------:R1:W-:Y:S04]  /*15340*/  ST.E desc[UR40][R152.64+0x214], R13 ;  /* 0x0002140d98007985 */ /* 0x0003e8000c101928 */
[----:B------:R1:W-:Y:S04]  /*15350*/  ST.E desc[UR40][R152.64+0x210], R5 ;  /* 0x0002100598007985 */ /* 0x0003e8000c101928 */
[----:B------:R-:W2:Y:S01]  /*15360*/  LD.E R6, desc[UR40][R10.64+0x4] ;  /* 0x000004280a067980 */ /* 0x000ea2000c101900 */
[----:B------:R-:W-:Y:S01]  /*15370*/  BSSY B0, `(.L_x_3276) ;  /* 0x000000c000007945 */ /* 0x000fe20003800000 */
[----:B--2---:R-:W-:-:S13]  /*15380*/  ISETP.NE.AND P2, PT, R6, RZ, PT ;  /* 0x000000ff0600720c */ /* 0x004fda0003f45270 */
[----:B-1----:R-:W-:Y:S05]  /*15390*/  @P2 BRA `(.L_x_3277) ;  /* 0x0000000000242947 */ /* 0x002fea0003800000 */
        /* <DEDUP_REMOVED lines=9> */
.L_x_3277:
[----:B------:R-:W-:Y:S05]  /*15430*/  BSYNC B0 ;  /* 0x0000000000007941 */ /* 0x000fea0003800000 */
.L_x_3276:
        /* <DEDUP_REMOVED lines=8> */
[----:B------:R-:W2:Y:S04]  /*154c0*/  LD.E R53, desc[UR40][R152.64+0x220] ;  /* 0x0002202898357980 */ /* 0x000ea8000c101900 */
[----:B------:R-:W3:Y:S04]  /*154d0*/  LD.E R8, desc[UR40][R8.64] ;  /* 0x0000002808087980 */ /* 0x000ee8000c101900 */
[----:B------:R-:W0:Y:S04]  /*154e0*/  LD.E R55, desc[UR40][R152.64+0x210] ;  /* 0x0002102898377980 */ /* 0x000e28000c101900 */
[----:B------:R-:W4:Y:S01]  /*154f0*/  LD.E R59, desc[UR40][R152.64+0x214] ;  /* 0x00021428983b7980 */ /* 0x000f22000c101900 */
[----:B--2---:R-:W-:Y:S01]  /*15500*/  FMUL.FTZ R12, R12, R53 ;  /* 0x000000350c0c7220 */ /* 0x004fe20000410000 */
[----:B---3--:R-:W-:-:S03]  /*15510*/  FMUL.FTZ R8, R53, R8 ;  /* 0x0000000835087220 */ /* 0x008fc60000410000 */
[-CC-:B------:R-:W-:Y:S01]  /*15520*/  FFMA.FTZ R168, R57, R53.reuse, -R12.reuse ;  /* 0x0000003539a87223 */ /* 0x180fe2000001080c */
[-CC-:B------:R-:W-:Y:S01]  /*15530*/  FFMA.FTZ R11, R24, R53.reuse, -R12.reuse ;  /* 0x00000035180b7223 */ /* 0x180fe2000001080c */
[-C--:B------:R-:W-:Y:S01]  /*15540*/  FFMA.FTZ R170, R26, R53.reuse, -R12 ;  /* 0x000000351aaa7223 */ /* 0x080fe2000001080c */
[-CC-:B------:R-:W-:Y:S01]  /*15550*/  FFMA.FTZ R14, R14, R53.reuse, -R8.reuse ;  /* 0x000000350e0e7223 */ /* 0x180fe20000010808 */
[-CC-:B------:R-:W-:Y:S01]  /*15560*/  FFMA.FTZ R15, R15, R53.reuse, -R8.reuse ;  /* 0x000000350f0f7223 */ /* 0x180fe20000010808 */
[-C--:B------:R-:W-:Y:S01]  /*15570*/  FFMA.FTZ R20, R20, R53.reuse, -R8 ;  /* 0x0000003514147223 */ /* 0x080fe20000010808 */
[----:B------:R-:W0:Y:S01]  /*15580*/  MUFU.EX2 R168, R168 ;  /* 0x000000a800a87308 */ /* 0x000e220000000800 */
[-C--:B------:R-:W-:Y:S01]  /*15590*/  FFMA.FTZ R13, R27, R53.reuse, -R12 ;  /* 0x000000351b0d7223 */ /* 0x080fe2000001080c */
[-C--:B------:R-:W-:Y:S01]  /*155a0*/  FFMA.FTZ R21, R21, R53.reuse, -R8 ;  /* 0x0000003515157223 */ /* 0x080fe20000010808 */
[-C--:B------:R-:W-:Y:S01]  /*155b0*/  FFMA.FTZ R172, R29, R53.reuse, -R12 ;  /* 0x000000351dac7223 */ /* 0x080fe2000001080c */
[-C--:B------:R-:W-:Y:S01]  /*155c0*/  FFMA.FTZ R25, R25, R53.reuse, -R8 ;  /* 0x0000003519197223 */ /* 0x080fe20000010808 */
[-C--:B------:R-:W-:Y:S01]  /*155d0*/  FFMA.FTZ R27, R30, R53.reuse, -R12 ;  /* 0x000000351e1b7223 */ /* 0x080fe2000001080c */
[-C--:B------:R-:W-:Y:S01]  /*155e0*/  FFMA.FTZ R28, R28, R53.reuse, -R8 ;  /* 0x000000351c1c7223 */ /* 0x080fe20000010808 */
[-C--:B------:R-:W-:Y:S01]  /*155f0*/  FFMA.FTZ R174, R33, R53.reuse, -R12 ;  /* 0x0000003521ae7223 */ /* 0x080fe2000001080c */
[----:B------:R-:W4:Y:S01]  /*15600*/  MUFU.EX2 R14, R14 ;  /* 0x0000000e000e7308 */ /* 0x000f220000000800 */
[-C--:B------:R-:W-:Y:S01]  /*15610*/  FFMA.FTZ R31, R31, R53.reuse, -R8 ;  /* 0x000000351f1f7223 */ /* 0x080fe20000010808 */
[-C--:B------:R-:W-:Y:S01]  /*15620*/  FFMA.FTZ R29, R34, R53.reuse, -R12 ;  /* 0x00000035221d7223 */ /* 0x080fe2000001080c */
[-C--:B------:R-:W-:Y:S01]  /*15630*/  FFMA.FTZ R32, R32, R53.reuse, -R8 ;  /* 0x0000003520207223 */ /* 0x080fe20000010808 */
[-C--:B------:R-:W-:Y:S01]  /*15640*/  FFMA.FTZ R176, R36, R53.reuse, -R12 ;  /* 0x0000003524b07223 */ /* 0x080fe2000001080c */
[-C--:B------:R-:W-:Y:S01]  /*15650*/  FFMA.FTZ R35, R35, R53.reuse, -R8 ;  /* 0x0000003523237223 */ /* 0x080fe20000010808 */
[-C--:B------:R-:W-:Y:S01]  /*15660*/  FFMA.FTZ R33, R37, R53.reuse, -R12 ;  /* 0x0000003525217223 */ /* 0x080fe2000001080c */
[-C--:B------:R-:W-:Y:S01]  /*15670*/  FFMA.FTZ R43, R43, R53.reuse, -R8 ;  /* 0x000000352b2b7223 */ /* 0x080fe20000010808 */
[----:B------:R-:W1:Y:S01]  /*15680*/  MUFU.EX2 R11, R11 ;  /* 0x0000000b000b7308 */ /* 0x000e620000000800 */
[----:B0-----:R-:W-:Y:S01]  /*15690*/  FADD.FTZ R4, R168, R55 ;  /* 0x00000037a8047221 */ /* 0x001fe20000010000 */
[-C--:B------:R-:W-:Y:S01]  /*156a0*/  FFMA.FTZ R178, R38, R53.reuse, -R12 ;  /* 0x0000003526b27223 */ /* 0x080fe2000001080c */
[-C--:B------:R-:W-:Y:S01]  /*156b0*/  FFMA.FTZ R46, R46, R53.reuse, -R8 ;  /* 0x000000352e2e7223 */ /* 0x080fe20000010808 */
[-C--:B------:R-:W-:Y:S01]  /*156c0*/  FFMA.FTZ R37, R40, R53.reuse, -R12 ;  /* 0x0000003528257223 */ /* 0x080fe2000001080c */
[-C--:B------:R-:W-:Y:S01]  /*156d0*/  FFMA.FTZ R47, R47, R53.reuse, -R8 ;  /* 0x000000352f2f7223 */ /* 0x080fe20000010808 */
[-C--:B------:R-:W-:Y:S01]  /*156e0*/  FFMA.FTZ R180, R41, R53.reuse, -R12 ;  /* 0x0000003529b47223 */ /* 0x080fe2000001080c */
[-C--:B------:R-:W-:Y:S01]  /*156f0*/  FFMA.FTZ R48, R48, R53.reuse, -R8 ;  /* 0x0000003530307223 */ /* 0x080fe20000010808 */
[----:B------:R-:W0:Y:S01]  /*15700*/  MUFU.EX2 R15, R15 ;  /* 0x0000000f000f7308 */ /* 0x000e220000000800 */
[----:B----4-:R-:W-:Y:S01]  /*15710*/  FADD.FTZ R6, R14, R59 ;  /* 0x0000003b0e067221 */ /* 0x010fe20000010000 */
[-C--:B------:R-:W-:Y:S01]  /*15720*/  FFMA.FTZ R41, R42, R53.reuse, -R12 ;  /* 0x000000352a297223 */ /* 0x080fe2000001080c */
[-C--:B------:R-:W-:Y:S01]  /*15730*/  FFMA.FTZ R50, R50, R53.reuse, -R8 ;  /* 0x0000003532327223 */ /* 0x080fe20000010808 */
[-C--:B------:R-:W-:Y:S01]  /*15740*/  FFMA.FTZ R182, R44, R53.reuse, -R12 ;  /* 0x000000352cb67223 */ /* 0x080fe2000001080c */
[-C--:B------:R-:W-:Y:S01]  /*15750*/  FFMA.FTZ R51, R51, R53.reuse, -R8 ;  /* 0x0000003533337223 */ /* 0x080fe20000010808 */
[-C--:B------:R-:W-:Y:S01]  /*15760*/  FFMA.FTZ R12, R45, R53.reuse, -R12 ;  /* 0x000000352d0c7223 */ /* 0x080fe2000001080c */
[----:B------:R-:W-:Y:S01]  /*15770*/  FFMA.FTZ R8, R52, R53, -R8 ;  /* 0x0000003534087223 */ /* 0x000fe20000010808 */
[----:B------:R-:W2:Y:S01]  /*15780*/  MUFU.EX2 R170, R170 ;  /* 0x000000aa00aa7308 */ /* 0x000ea20000000800 */
[----:B-1----:R-:W-:-:S07]  /*15790*/  FADD.FTZ R5, R11, R4 ;  /* 0x000000040b057221 */ /* 0x002fce0000010000 */
[----:B------:R-:W1:Y:S01]  /*157a0*/  MUFU.EX2 R20, R20 ;  /* 0x0000001400147308 */ /* 0x000e620000000800 */
[----:B0-----:R-:W-:-:S07]  /*157b0*/  FADD.FTZ R7, R15, R6 ;  /* 0x000000060f077221 */ /* 0x001fce0000010000 */
[----:B------:R-:W0:Y:S01]  /*157c0*/  MUFU.EX2 R13, R13 ;  /* 0x0000000d000d7308 */ /* 0x000e220000000800 */
[----:B--2---:R-:W-:-:S07]  /*157d0*/  FADD.FTZ R4, R170, R5 ;  /* 0x00000005aa047221 */ /* 0x004fce0000010000 */
        /* <DEDUP_REMOVED lines=76> */
[----:B------:R0:W-:Y:S01]  /*15ca0*/  STSM.16.M88.4 [R24], R168 ;  /* 0x000000a818007844 */ /* 0x0001e20000000200 */
[C---:B------:R-:W-:Y:S02]  /*15cb0*/  IMAD R7, R6.reuse, 0x2, R24 ;  /* 0x0000000206077824 */ /* 0x040fe400078e0218 */
[----:B------:R-:W-:-:S03]  /*15cc0*/  IMAD R6, R6, 0x2, R55 ;  /* 0x0000000206067824 */ /* 0x000fc600078e0237 */
[----:B------:R-:W-:Y:S04]  /*15cd0*/  STSM.16.M88.4 [R7], R172 ;  /* 0x000000ac07007844 */ /* 0x000fe80000000200 */
[----:B------:R-:W-:Y:S04]  /*15ce0*/  STSM.16.M88.4 [R55], R176 ;  /* 0x000000b037007844 */ /* 0x000fe80000000200 */
[----:B------:R1:W-:Y:S04]  /*15cf0*/  STSM.16.M88.4 [R6], R180 ;  /* 0x000000b406007844 */ /* 0x0003e80000000200 */
[----:B------:R-:W2:Y:S01]  /*15d00*/  LD.E R10, desc[UR40][R152.64+0x240] ;  /* 0x00024028980a7980 */ /* 0x000ea2000c101900 */
[----:B------:R-:W-:-:S04]  /*15d10*/  IADD3 R8, P2, R2, 0x240, RZ ;  /* 0x0000024002087810 */ /* 0x000fc80007f5e0ff */
[----:B------:R-:W-:Y:S01]  /*15d20*/  LOP3.LUT R4, R8, 0x4, RZ, 0xfc, !PT ;  /* 0x0000000408047812 */ /* 0x000fe200078efcff */
[----:B------:R-:W-:Y:S02]  /*15d30*/  IMAD.X R5, RZ, RZ, R16, P2 ;  /* 0x000000ffff057224 */ /* 0x000fe400010e0610 */
[----:B--2---:R-:W-:-:S05]  /*15d40*/  FMUL.FTZ R9, R49, R10 ;  /* 0x0000000a31097220 */ /* 0x004fca0000410000 */
[----:B------:R2:W-:Y:S04]  /*15d50*/  ST.E desc[UR40][R152.64+0x240], R9 ;  /* 0x0002400998007985 */ /* 0x0005e8000c101928 */
[----:B------:R-:W3:Y:S02]  /*15d60*/  LD.E R10, desc[UR40][R4.64] ;  /* 0x00000028040a7980 */ /* 0x000ee4000c101900 */
[----:B---3--:R-:W-:-:S05]  /*15d70*/  FMUL.FTZ R11, R49, R10 ;  /* 0x0000000a310b7220 */ /* 0x008fca0000410000 */
[----:B------:R-:W-:Y:S04]  /*15d80*/  ST.E desc[UR40][R4.64], R11 ;  /* 0x0000000b04007985 */ /* 0x000fe8000c101928 */
[----:B------:R-:W3:Y:S04]  /*15d90*/  LD.E R44, desc[UR40][R152.64+0x250] ;  /* 0x00025028982c7980 */ /* 0x000ee8000c101900 */
[----:B------:R-:W4:Y:S04]  /*15da0*/  LD.E R136, desc[UR40][R152.64+0x434] ;  /* 0x0004342898887980 */ /* 0x000f28000c101900 */
[----:B------:R-:W5:Y:S04]  /*15db0*/  LD.E R58, desc[UR40][R152.64+0x284] ;  /* 0x00028428983a7980 */ /* 0x000f68000c101900 */
[----:B------:R-:W2:Y:S04]  /*15dc0*/  LD.E R46, desc[UR40][R152.64+0x254] ;  /* 0x00025428982e7980 */ /* 0x000ea8000c101900 */
        /* <DEDUP_REMOVED lines=54> */
[----:B0-----:R-:W5:Y:S04]  /*16130*/  LD.E R24, desc[UR40][R152.64+0x410] ;  /* 0x0004102898187980 */ /* 0x001f68000c101900 */
[----:B-1----:R-:W5:Y:S04]  /*16140*/  LD.E R6, desc[UR40][R152.64+0x420] ;  /* 0x0004202898067980 */ /* 0x002f68000c101900 */
[----:B------:R-:W5:Y:S04]  /*16150*/  LD.E R10, desc[UR40][R152.64+0x424] ;  /* 0x00042428980a7980 */ /* 0x000f68000c101900 */
[----:B------:R-:W5:Y:S01]  /*16160*/  LD.E R12, desc[UR40][R152.64+0x430] ;  /* 0x00043028980c7980 */ /* 0x000f62000c101900 */
[C---:B---3--:R-:W-:Y:S01]  /*16170*/  FMUL.FTZ R7, R49.reuse, R44 ;  /* 0x0000002c31077220 */ /* 0x048fe20000410000 */
[----:B----4-:R-:W-:-:S04]  /*16180*/  FMUL.FTZ R27, R49, R136 ;  /* 0x00000088311b7220 */ /* 0x010fc80000410000 */
[----:B------:R5:W-:Y:S04]  /*16190*/  ST.E desc[UR40][R152.64+0x250], R7 ;  /* 0x0002500798007985 */ /* 0x000be8000c101928 */
[----:B------:R0:W-:Y:S01]  /*161a0*/  ST.E desc[UR40][R152.64+0x434], R27 ;  /* 0x0004341b98007985 */ /* 0x0001e2000c101928 */
[C---:B--2---:R-:W-:Y:S01]  /*161b0*/  FMUL.FTZ R9, R49.reuse, R46 ;  /* 0x0000002e31097220 */ /* 0x044fe20000410000 */
[C---:B-----5:R-:W-:Y:S01]  /*161c0*/  FMUL.FTZ R7, R49.reuse, R58 ;  /* 0x0000003a31077220 */ /* 0x060fe20000410000 */
[C---:B------:R-:W-:Y:S01]  /*161d0*/  FMUL.FTZ R11, R49.reuse, R48 ;  /* 0x00000030310b7220 */ /* 0x040fe20000410000 */
[----:B------:R-:W-:-:S03]  /*161e0*/  FMUL.FTZ R13, R49, R50 ;  /* 0x00000032310d7220 */ /* 0x000fc60000410000 */
[----:B------:R1:W-:Y:S01]  /*161f0*/  ST.E desc[UR40][R152.64+0x284], R7 ;  /* 0x0002840798007985 */ /* 0x0003e2000c101928 */
[C---:B------:R-:W-:Y:S01]  /*16200*/  FMUL.FTZ R15, R49.reuse, R52 ;  /* 0x00000034310f7220 */ /* 0x040fe20000410000 */
[C---:B------:R-:W-:Y:S01]  /*16210*/  FMUL.FTZ R21, R49.reuse, R54 ;  /* 0x0000003631157220 */ /* 0x040fe20000410000 */
[C---:B------:R-:W-:Y:S01]  /*16220*/  FMUL.FTZ R25, R49.reuse, R56 ;  /* 0x0000003831197220 */ /* 0x040fe20000410000 */
[C---:B0-----:R-:W-:Y:S01]  /*16230*/  FMUL.FTZ R27, R49.reuse, R62 ;  /* 0x0000003e311b7220 */ /* 0x041fe20000410000 */
[C---:B------:R-:W-:Y:S01]  /*16240*/  FMUL.FTZ R29, R49.reuse, R64 ;  /* 0x00000040311d7220 */ /* 0x040fe20000410000 */
[----:B------:R0:W-:Y:S01]  /*16250*/  ST.E desc[UR40][R152.64+0x254], R9 ;  /* 0x0002540998007985 */ /* 0x0001e2000c101928 */
[----:B-1----:R-:W-:-:S03]  /*16260*/  FMUL.FTZ R7, R49, R78 ;  /* 0x0000004e31077220 */ /* 0x002fc60000410000 */
[----:B------:R1:W-:Y:S04]  /*16270*/  ST.E desc[UR40][R152.64+0x260], R11 ;  /* 0x0002600b98007985 */ /* 0x0003e8000c101928 */
[----:B------:R2:W-:Y:S01]  /*16280*/  ST.E desc[UR40][R152.64+0x264], R13 ;  /* 0x0002640d98007985 */ /* 0x0005e2000c101928 */
[----:B------:R-:W-:-:S03]  /*16290*/  FMUL.FTZ R31, R49, R66 ;  /* 0x00000042311f7220 */ /* 0x000fc60000410000 */
        /* <DEDUP_REMOVED lines=9> */
[C---:B0-----:R-:W-:Y:S01]  /*16330*/  FMUL.FTZ R21, R49.reuse, R74 ;  /* 0x0000004a31157220 */ /* 0x041fe20000410000 */
[C---:B-1----:R-:W-:Y:S02]  /*16340*/  FMUL.FTZ R25, R49.reuse, R76 ;  /* 0x0000004c31197220 */ /* 0x042fe40000410000 */
[----:B------:R0:W-:Y:S01]  /*16350*/  ST.E desc[UR40][R152.64+0x2d4], R7 ;  /* 0x0002d40798007985 */ /* 0x0001e2000c101928 */
[C---:B--2---:R-:W-:Y:S01]  /*16360*/  FMUL.FTZ R27, R49.reuse, R82 ;  /* 0x00000052311b7220 */ /* 0x044fe20000410000 */
[C---:B---3--:R-:W-:Y:S02]  /*16370*/  FMUL.FTZ R29, R49.reuse, R84 ;  /* 0x00000054311d7220 */ /* 0x048fe40000410000 */
[----:B------:R1:W-:Y:S01]  /*16380*/  ST.E desc[UR40][R152.64+0x290], R9 ;  /* 0x0002900998007985 */ /* 0x0003e2000c101928 */
[----:B0-----:R-:W-:-:S03]  /*16390*/  FMUL.FTZ R7, R49, R98 ;  /* 0x0000006231077220 */ /* 0x001fc60000410000 */
[----:B------:R0:W-:Y:S04]  /*163a0*/  ST.E desc[UR40][R152.64+0x2a4], R31 ;  /* 0x0002a41f98007985 */ /* 0x0001e8000c101928 */
[----:B------:R2:W-:Y:S01]  /*163b0*/  ST.E desc[UR40][R152.64+0x2b0], R11 ;  /* 0x0002b00b98007985 */ /* 0x0005e2000c101928 */
[----:B-1----:R-:W-:-:S03]  /*163c0*/  FMUL.FTZ R9, R49, R80 ;  /* 0x0000005031097220 */ /* 0x002fc60000410000 */
[----:B------:R1:W-:Y:S04]  /*163d0*/  ST.E desc[UR40][R152.64+0x2b4], R13 ;  /* 0x0002b40d98007985 */ /* 0x0003e8000c101928 */
[----:B------:R3:W-:Y:S01]  /*163e0*/  ST.E desc[UR40][R152.64+0x2c0], R15 ;  /* 0x0002c00f98007985 */ /* 0x0007e2000c101928 */
[----:B0-----:R-:W-:-:S03]  /*163f0*/  FMUL.FTZ R31, R49, R86 ;  /* 0x00000056311f7220 */ /* 0x001fc60000410000 */
[----:B------:R0:W-:Y:S01]  /*16400*/  ST.E desc[UR40][R152.64+0x2c4], R21 ;  /* 0x0002c41598007985 */ /* 0x0001e2000c101928 */
[----:B--2---:R-:W-:-:S03]  /*16410*/  FMUL.FTZ R11, R49, R88 ;  /* 0x00000058310b7220 */ /* 0x004fc60000410000 */
[----:B------:R2:W-:Y:S01]  /*16420*/  ST.E desc[UR40][R152.64+0x2d0], R25 ;  /* 0x0002d01998007985 */ /* 0x0005e2000c101928 */
[----:B-1----:R-:W-:-:S03]  /*16430*/  FMUL.FTZ R13, R49, R90 ;  /* 0x0000005a310d7220 */ /* 0x002fc60000410000 */
[----:B------:R1:W-:Y:S01]  /*16440*/  ST.E desc[UR40][R152.64+0x2e4], R27 ;  /* 0x0002e41b98007985 */ /* 0x0003e2000c101928 */
[----:B---3--:R-:W-:-:S03]  /*16450*/  FMUL.FTZ R15, R49, R92 ;  /* 0x0000005c310f7220 */ /* 0x008fc60000410000 */
[----:B------:R3:W-:Y:S01]  /*16460*/  ST.E desc[UR40][R152.64+0x2f0], R29 ;  /* 0x0002f01d98007985 */ /* 0x0007e2000c101928 */
[C---:B0-----:R-:W-:Y:S01]  /*16470*/  FMUL.FTZ R21, R49.reuse, R94 ;  /* 0x0000005e31157220 */ /* 0x041fe20000410000 */
[C---:B--2---:R-:W-:Y:S02]  /*16480*/  FMUL.FTZ R25, R49.reuse, R96 ;  /* 0x0000006031197220 */ /* 0x044fe40000410000 */
[----:B------:R0:W-:Y:S01]  /*16490*/  ST.E desc[UR40][R152.64+0x324], R7 ;  /* 0x0003240798007985 */ /* 0x0001e2000c101928 */
[C---:B-1----:R-:W-:Y:S01]  /*164a0*/  FMUL.FTZ R27, R49.reuse, R102 ;  /* 0x00000066311b7220 */ /* 0x042fe20000410000 */
        /* <DEDUP_REMOVED lines=60> */
[C---:B------:R-:W-:Y:S01]  /*16870*/  LOP3.LUT R6, R8.reuse, 0x8, RZ, 0xfc, !PT ;  /* 0x0000000808067812 */ /* 0x040fe200078efcff */
[C---:B---3--:R-:W-:Y:S01]  /*16880*/  FMUL.FTZ R29, R49.reuse, R10 ;  /* 0x0000000a311d7220 */ /* 0x048fe20000410000 */
[----:B------:R-:W-:Y:S01]  /*16890*/  FMUL.FTZ R49, R49, R12 ;  /* 0x0000000c31317220 */ /* 0x000fe20000410000 */
[--C-:B0-----:R-:W-:Y:S01]  /*168a0*/  IMAD.MOV.U32 R7, RZ, RZ, R5.reuse ;  /* 0x000000ffff077224 */ /* 0x101fe200078e0005 */
[----:B------:R0:W-:Y:S04]  /*168b0*/  ST.E desc[UR40][R152.64+0x3d0], R9 ;  /* 0x0003d00998007985 */ /* 0x0001e8000c101928 */
[----:B------:R-:W-:Y:S04]  /*168c0*/  ST.E desc[UR40][R152.64+0x3e4], R31 ;  /* 0x0003e41f98007985 */ /* 0x000fe8000c101928 */
[----:B------:R1:W-:Y:S04]  /*168d0*/  ST.E desc[UR40][R152.64+0x3f0], R11 ;  /* 0x0003f00b98007985 */ /* 0x0003e8000c101928 */
[----:B------:R2:W-:Y:S04]  /*168e0*/  ST.E desc[UR40][R152.64+0x3f4], R13 ;  /* 0x0003f40d98007985 */ /* 0x0005e8000c101928 */
[----:B------:R3:W-:Y:S04]  /*168f0*/  ST.E desc[UR40][R152.64+0x400], R15 ;  /* 0x0004000f98007985 */ /* 0x0007e8000c101928 */
[----:B------:R-:W-:Y:S04]  /*16900*/  ST.E desc[UR40][R152.64+0x404], R21 ;  /* 0x0004041598007985 */ /* 0x000fe8000c101928 */
[----:B------:R-:W-:Y:S04]  /*16910*/  ST.E desc[UR40][R152.64+0x410], R25 ;  /* 0x0004101998007985 */ /* 0x000fe8000c101928 */
[----:B------:R-:W-:Y:S04]  /*16920*/  ST.E desc[UR40][R152.64+0x420], R27 ;  /* 0x0004201b98007985 */ /* 0x000fe8000c101928 */
[----:B------:R-:W-:Y:S04]  /*16930*/  ST.E desc[UR40][R152.64+0x424], R29 ;  /* 0x0004241d98007985 */ /* 0x000fe8000c101928 */
[----:B------:R-:W-:Y:S04]  /*16940*/  ST.E desc[UR40][R152.64+0x430], R49 ;  /* 0x0004303198007985 */ /* 0x000fe8000c101928 */
[----:B------:R-:W1:Y:S01]  /*16950*/  LD.E R10, desc[UR40][R6.64] ;  /* 0x00000028060a7980 */ /* 0x000e62000c101900 */
[----:B------:R-:W-:Y:S01]  /*16960*/  LOP3.LUT R8, R8, 0xc, RZ, 0xfc, !PT ;  /* 0x0000000c08087812 */ /* 0x000fe200078efcff */
[----:B0-----:R-:W-:-:S02]  /*16970*/  IMAD.MOV.U32 R9, RZ, RZ, R5 ;  /* 0x000000ffff097224 */ /* 0x001fc400078e0005 */
[----:B-1----:R-:W-:-:S05]  /*16980*/  FMUL.FTZ R11, R39, R10 ;  /* 0x0000000a270b7220 */ /* 0x002fca0000410000 */
[----:B------:R0:W-:Y:S04]  /*16990*/  ST.E desc[UR40][R6.64], R11 ;  /* 0x0000000b06007985 */ /* 0x0001e8000c101928 */
[----:B------:R-:W2:Y:S02]  /*169a0*/  LD.E R10, desc[UR40][R8.64] ;  /* 0x00000028080a7980 */ /* 0x000ea4000c101900 */
[----:B--2---:R-:W-:-:S05]  /*169b0*/  FMUL.FTZ R13, R39, R10 ;  /* 0x0000000a270d7220 */ /* 0x004fca0000410000 */
[----:B------:R1:W-:Y:S04]  /*169c0*/  ST.E desc[UR40][R8.64], R13 ;  /* 0x0000000d08007985 */ /* 0x0003e8000c101928 */
[----:B------:R-:W2:Y:S04]  /*169d0*/  LD.E R138, desc[UR40][R152.64+0x43c] ;  /* 0x00043c28988a7980 */ /* 0x000ea8000c101900 */
[----:B------:R-:W0:Y:S04]  /*169e0*/  LD.E R52, desc[UR40][R152.64+0x258] ;  /* 0x0002582898347980 */ /* 0x000e28000c101900 */
[----:B------:R-:W1:Y:S04]  /*169f0*/  LD.E R54, desc[UR40][R152.64+0x25c] ;  /* 0x00025c2898367980 */ /* 0x000e68000c101900 */
        /* <DEDUP_REMOVED lines=59> */
[----:B---3--:R-:W3:Y:S01]  /*16db0*/  LD.E R15, desc[UR40][R152.64+0x240] ;  /* 0x00024028980f7980 */ /* 0x008ee2000c101900 */
[C---:B--2---:R-:W-:Y:S01]  /*16dc0*/  FMUL.FTZ R31, R39.reuse, R138 ;  /* 0x0000008a271f7220 */ /* 0x044fe20000410000 */
[----:B0-----:R-:W-:-:S04]  /*16dd0*/  FMUL.FTZ R11, R39, R52 ;  /* 0x00000034270b7220 */ /* 0x001fc80000410000 */
[----:B------:R0:W-:Y:S01]  /*16de0*/  ST.E desc[UR40][R152.64+0x43c], R31 ;  /* 0x00043c1f98007985 */ /* 0x0001e2000c101928 */
[C---:B-1----:R-:W-:Y:S01]  /*16df0*/  FMUL.FTZ R13, R39.reuse, R54 ;  /* 0x00000036270d7220 */ /* 0x042fe20000410000 */
        /* <DEDUP_REMOVED lines=18> */
[----:B----4-:R-:W-:-:S03]  /*16f20*/  FMUL.FTZ R25, R39, R78 ;  /* 0x0000004e27197220 */ /* 0x010fc60000410000 */
[----:B------:R4:W-:Y:S01]  /*16f30*/  ST.E desc[UR40][R152.64+0x298], R33 ;  /* 0x0002982198007985 */ /* 0x0009e2000c101928 */
[----:B0-----:R-:W-:-:S03]  /*16f40*/  FMUL.FTZ R27, R39, R80 ;  /* 0x00000050271b7220 */ /* 0x001fc60000410000 */
[----:B------:R0:W-:Y:S01]  /*16f50*/  ST.E desc[UR40][R152.64+0x29c], R35 ;  /* 0x00029c2398007985 */ /* 0x0001e2000c101928 */
[----:B-1----:R-:W-:-:S03]  /*16f60*/  FMUL.FTZ R29, R39, R82 ;  /* 0x00000052271d7220 */ /* 0x002fc60000410000 */
[----:B------:R1:W-:Y:S01]  /*16f70*/  ST.E desc[UR40][R152.64+0x2a8], R37 ;  /* 0x0002a82598007985 */ /* 0x0003e2000c101928 */
[C---:B--2---:R-:W-:Y:S01]  /*16f80*/  FMUL.FTZ R31, R39.reuse, R86 ;  /* 0x00000056271f7220 */ /* 0x044fe20000410000 */
[C---:B----4-:R-:W-:Y:S01]  /*16f90*/  FMUL.FTZ R33, R39.reuse, R88 ;  /* 0x0000005827217220 */ /* 0x050fe20000410000 */
        /* <DEDUP_REMOVED lines=82> */
[----:B------:R-:W-:Y:S01]  /*174c0*/  FMUL.FTZ R39, R39, R12 ;  /* 0x0000000c27277220 */ /* 0x000fe20000410000 */
[----:B------:R-:W-:Y:S04]  /*174d0*/  ST.E desc[UR40][R152.64+0x3c8], R11 ;  /* 0x0003c80b98007985 */ /* 0x000fe8000c101928 */
[----:B------:R-:W-:Y:S04]  /*174e0*/  ST.E desc[UR40][R152.64+0x3ec], R13 ;  /* 0x0003ec0d98007985 */ /* 0x000fe8000c101928 */
        /* <DEDUP_REMOVED lines=9> */
[----:B---3--:R3:W-:Y:S04]  /*17580*/  ST.E desc[UR40][R152.64+0x240], R15 ;  /* 0x0002400f98007985 */ /* 0x0087e8000c101928 */
[----:B0-----:R-:W4:Y:S04]  /*17590*/  LD.E R25, desc[UR40][R4.64] ;  /* 0x0000002804197980 */ /* 0x001f28000c101900 */
[----:B------:R-:W5:Y:S04]  /*175a0*/  LD.E R12, desc[UR40][R152.64+0x1e8] ;  /* 0x0001e828980c7980 */ /* 0x000f68000c101900 */
[----:B------:R-:W5:Y:S04]  /*175b0*/  LD.E.64 R10, desc[UR40][R152.64+0xa8] ;  /* 0x0000a828980a7980 */ /* 0x000f68000c101b00 */
[----:B----4-:R0:W-:Y:S04]  /*175c0*/  ST.E desc[UR40][R4.64], R25 ;  /* 0x0000001904007985 */ /* 0x0101e8000c101928 */
[----:B-1----:R-:W4:Y:S04]  /*175d0*/  LD.E R27, desc[UR40][R6.64] ;  /* 0x00000028061b7980 */ /* 0x002f28000c101900 */
[----:B----4-:R1:W-:Y:S04]  /*175e0*/  ST.E desc[UR40][R6.64], R27 ;  /* 0x0000001b06007985 */ /* 0x0103e8000c101928 */
[----:B--2---:R-:W2:Y:S04]  /*175f0*/  LD.E R29, desc[UR40][R8.64] ;  /* 0x00000028081d7980 */ /* 0x004ea8000c101900 */
[----:B--2---:R2:W-:Y:S04]  /*17600*/  ST.E desc[UR40][R8.64], R29 ;  /* 0x0000001d08007985 */ /* 0x0045e8000c101928 */
[----:B------:R-:W4:Y:S04]  /*17610*/  LD.E R13, desc[UR40][R152.64+0x250] ;  /* 0x00025028980d7980 */ /* 0x000f28000c101900 */
[----:B------:R-:W5:Y:S04]  /*17620*/  LD.E R14, desc[UR40][R152.64+0x254] ;  /* 0x00025428980e7980 */ /* 0x000f68000c101900 */
[----:B---3--:R-:W3:Y:S04]  /*17630*/  LD.E R15, desc[UR40][R152.64+0x258] ;  /* 0x00025828980f7980 */ /* 0x008ee8000c101900 */
[----:B------:R-:W3:Y:S04]  /*17640*/  LD.E R20, desc[UR40][R152.64+0x25c] ;  /* 0x00025c2898147980 */ /* 0x000ee8000c101900 */
[----:B------:R-:W3:Y:S04]  /*17650*/  LD.E R21, desc[UR40][R152.64+0x260] ;  /* 0x0002602898157980 */ /* 0x000ee8000c101900 */
[----:B------:R-:W3:Y:S04]  /*17660*/  LD.E R24, desc[UR40][R152.64+0x264] ;  /* 0x0002642898187980 */ /* 0x000ee8000c101900 */
[----:B0-----:R-:W3:Y:S04]  /*17670*/  LD.E R25, desc[UR40][R152.64+0x268] ;  /* 0x0002682898197980 */ /* 0x001ee8000c101900 */
[----:B------:R-:W3:Y:S04]  /*17680*/  LD.E R26, desc[UR40][R152.64+0x26c] ;  /* 0x00026c28981a7980 */ /* 0x000ee8000c101900 */
[----:B-1----:R-:W3:Y:S04]  /*17690*/  LD.E R27, desc[UR40][R152.64+0x270] ;  /* 0x00027028981b7980 */ /* 0x002ee8000c101900 */
[----:B------:R-:W3:Y:S04]  /*176a0*/  LD.E R28, desc[UR40][R152.64+0x274] ;  /* 0x00027428981c7980 */ /* 0x000ee8000c101900 */
        /* <DEDUP_REMOVED lines=114> */
[----:B----4-:R-:W-:Y:S04]  /*17dd0*/  ST.E desc[UR40][R152.64+0x250], R13 ;  /* 0x0002500d98007985 */ /* 0x010fe8000c101928 */
[----:B-----5:R-:W-:Y:S04]  /*17de0*/  ST.E desc[UR40][R152.64+0x254], R14 ;  /* 0x0002540e98007985 */ /* 0x020fe8000c101928 */
[----:B---3--:R-:W-:Y:S04]  /*17df0*/  ST.E desc[UR40][R152.64+0x258], R15 ;  /* 0x0002580f98007985 */ /* 0x008fe8000c101928 */
[----:B------:R-:W-:Y:S04]  /*17e00*/  ST.E desc[UR40][R152.64+0x25c], R20 ;  /* 0x00025c1498007985 */ /* 0x000fe8000c101928 */
[----:B------:R-:W-:Y:S04]  /*17e10*/  ST.E desc[UR40][R152.64+0x260], R21 ;  /* 0x0002601598007985 */ /* 0x000fe8000c101928 */
[----:B------:R0:W-:Y:S04]  /*17e20*/  ST.E desc[UR40][R152.64+0x264], R24 ;  /* 0x0002641898007985 */ /* 0x0001e8000c101928 */
[----:B------:R-:W-:Y:S04]  /*17e30*/  ST.E desc[UR40][R152.64+0x268], R25 ;  /* 0x0002681998007985 */ /* 0x000fe8000c101928 */
[----:B------:R-:W-:Y:S04]  /*17e40*/  ST.E desc[UR40][R152.64+0x26c], R26 ;  /* 0x00026c1a98007985 */ /* 0x000fe8000c101928 */
[----:B------:R-:W-:Y:S04]  /*17e50*/  ST.E desc[UR40][R152.64+0x270], R27 ;  /* 0x0002701b98007985 */ /* 0x000fe8000c101928 */
[----:B------:R1:W-:Y:S04]  /*17e60*/  ST.E desc[UR40][R152.64+0x274], R28 ;  /* 0x0002741c98007985 */ /* 0x0003e8000c101928 */
[----:B--2---:R2:W-:Y:S04]  /*17e70*/  ST.E desc[UR40][R152.64+0x278], R29 ;  /* 0x0002781d98007985 */ /* 0x0045e8000c101928 */
        /* <DEDUP_REMOVED lines=115> */
[----:B--2---:R-:W2:Y:S04]  /*185b0*/  LD.E R29, desc[UR40][R152.64+0x254] ;  /* 0x00025428981d7980 */ /* 0x004ea8000c101900 */
[----:B---3--:R-:W2:Y:S04]  /*185c0*/  LD.E R30, desc[UR40][R152.64+0x258] ;  /* 0x00025828981e7980 */ /* 0x008ea8000c101900 */
[----:B----4-:R-:W2:Y:S04]  /*185d0*/  LD.E R31, desc[UR40][R152.64+0x25c] ;  /* 0x00025c28981f7980 */ /* 0x010ea8000c101900 */
        /* <DEDUP_REMOVED lines=536> */
[----:B------:R1:W-:Y:S04]  /*1a760*/  ST.E desc[UR40][R8.64], R27 ;  /* 0x0000001b08007985 */ /* 0x0003e8000c101928 */
[----:B------:R-:W2:Y:S04]  /*1a770*/  LD.E R10, desc[UR40][R152.64+0x240] ;  /* 0x00024028980a7980 */ /* 0x000ea8000c101900 */
[----:B------:R-:W-:Y:S04]  /*1a780*/  ST.E desc[UR40][R152.64+0x250], R28 ;  /* 0x0002501c98007985 */ /* 0x000fe8000c101928 */
[----:B------:R3:W-:Y:S04]  /*1a790*/  ST.E desc[UR40][R152.64+0x254], R29 ;  /* 0x0002541d98007985 */ /* 0x0007e8000c101928 */
[----:B------:R-:W-:Y:S04]  /*1a7a0*/  ST.E desc[UR40][R152.64+0x258], R30 ;  /* 0x0002581e98007985 */ /* 0x000fe8000c101928 */
[----:B------:R4:W-:Y:S04]  /*1a7b0*/  ST.E desc[UR40][R152.64+0x25c], R31 ;  /* 0x00025c1f98007985 */ /* 0x0009e8000c101928 */
        /* <DEDUP_REMOVED lines=121> */
[----:B------:R-:W2:Y:S04]  /*1af50*/  LD.E R11, desc[UR40][R4.64] ;  /* 0x00000028040b7980 */ /* 0x000ea8000c101900 */
[----:B--2---:R2:W-:Y:S04]  /*1af60*/  ST.E desc[UR40][R4.64], R11 ;  /* 0x0000000b04007985 */ /* 0x0045e8000c101928 */
[----:B------:R-:W3:Y:S04]  /*1af70*/  LD.E R13, desc[UR40][R6.64] ;  /* 0x00000028060d7980 */ /* 0x000ee8000c101900 */
[----:B---3--:R3:W-:Y:S04]  /*1af80*/  ST.E desc[UR40][R6.64], R13 ;  /* 0x0000000d06007985 */ /* 0x0087e8000c101928 */
[----:B------:R-:W4:Y:S04]  /*1af90*/  LD.E R15, desc[UR40][R8.64] ;  /* 0x00000028080f7980 */ /* 0x000f28000c101900 */
[----:B----4-:R4:W-:Y:S04]  /*1afa0*/  ST.E desc[UR40][R8.64], R15 ;  /* 0x0000000f08007985 */ /* 0x0109e8000c101928 */
[----:B------:R-:W4:Y:S04]  /*1afb0*/  LD.E R21, desc[UR40][R152.64+0x250] ;  /* 0x0002502898157980 */ /* 0x000f28000c101900 */
[----:B0-----:R-:W4:Y:S04]  /*1afc0*/  LD.E R25, desc[UR40][R152.64+0x254] ;  /* 0x0002542898197980 */ /* 0x001f28000c101900 */
[----:B-1----:R-:W4:Y:S04]  /*1afd0*/  LD.E R27, desc[UR40][R152.64+0x258] ;  /* 0x00025828981b7980 */ /* 0x002f28000c101900 */
[----:B------:R-:W4:Y:S04]  /*1afe0*/  LD.E R29, desc[UR40][R152.64+0x25c] ;  /* 0x00025c28981d7980 */ /* 0x000f28000c101900 */
[----:B------:R-:W4:Y:S04]  /*1aff0*/  LD.E R31, desc[UR40][R152.64+0x260] ;  /* 0x00026028981f7980 */ /* 0x000f28000c101900 */
[----:B-----5:R-:W5:Y:S04]  /*1b000*/  LD.E R33, desc[UR40][R152.64+0x264] ;  /* 0x0002642898217980 */ /* 0x020f68000c101900 */
        /* <DEDUP_REMOVED lines=118> */
[----:B------:R0:W-:Y:S04]  /*1b770*/  ST.E desc[UR40][R152.64+0x250], R21 ;  /* 0x0002501598007985 */ /* 0x0001e8000c101928 */
[----:B------:R0:W-:Y:S04]  /*1b780*/  ST.E desc[UR40][R152.64+0x254], R25 ;  /* 0x0002541998007985 */ /* 0x0001e8000c101928 */
[----:B------:R0:W-:Y:S04]  /*1b790*/  ST.E desc[UR40][R152.64+0x258], R27 ;  /* 0x0002581b98007985 */ /* 0x0001e8000c101928 */
[----:B------:R0:W-:Y:S04]  /*1b7a0*/  ST.E desc[UR40][R152.64+0x25c], R29 ;  /* 0x00025c1d98007985 */ /* 0x0001e8000c101928 */
[----:B------:R0:W-:Y:S04]  /*1b7b0*/  ST.E desc[UR40][R152.64+0x260], R31 ;  /* 0x0002601f98007985 */ /* 0x0001e8000c101928 */
[----:B-----5:R0:W-:Y:S04]  /*1b7c0*/  ST.E desc[UR40][R152.64+0x264], R33 ;  /* 0x0002642198007985 */ /* 0x0201e8000c101928 */
        /* <DEDUP_REMOVED lines=134> */
.L_x_3279:
[----:B------:R-:W-:Y:S05]  /*1c030*/  BSYNC B0 ;  /* 0x0000000000007941 */ /* 0x000fea0003800000 */
.L_x_3278:
[----:B------:R-:W-:Y:S05]  /*1c040*/  @P1 BRA `(.L_x_3280) ;  /* 0xffffff6400fc1947 */ /* 0x000fea000383ffff */
.L_x_3261:
[----:B------:R-:W-:-:S13]  /*1c050*/  ISETP.GE.AND P1, PT, R0, UR46, PT ;  /* 0x0000002e00007c0c */ /* 0x000fda000bf26270 */
[----:B------:R-:W-:Y:S05]  /*1c060*/  @!P1 BRA `(.L_x_3281) ;  /* 0x000000a400a49947 */ /* 0x000fea0003800000 */
.L_x_3310:
[----:B01----:R-:W2:Y:S04]  /*1c070*/  LD.E R3, desc[UR40][R152.64+0x1e8] ;  /* 0x0001e82898037980 */ /* 0x003ea8000c101900 */
[----:B0-----:R-:W3:Y:S04]  /*1c080*/  LD.E R4, desc[UR40][R152.64+0x1f0] ;  /* 0x0001f02898047980 */ /* 0x001ee8000c101900 */
        /* <DEDUP_REMOVED lines=18> */
.L_x_3283:
[----:B------:R-:W-:Y:S05]  /*1c1b0*/  BSYNC B0 ;  /* 0x0000000000007941 */ /* 0x000fea0003800000 */
.L_x_3282:
[----:B0-----:R-:W2:Y:S01]  /*1c1c0*/  LD.E.64 R4, desc[UR40][R152.64+0x8] ;  /* 0x0000082898047980 */ /* 0x001ea2000c101b00 */
[----:B-----5:R-:W-:Y:S02]  /*1c1d0*/  SHF.L.U32 R10, R9, 0x1f, RZ ;  /* 0x0000001f090a7819 */ /* 0x020fe400000006ff */
[----:B--2---:R-:W-:-:S05]  /*1c1e0*/  MOV R4, R4 ;  /* 0x0000000400047202 */ /* 0x004fca0000000f00 */
[----:B------:R-:W-:-:S04]  /*1c1f0*/  IMAD R7, R7, 0x8, R4 ;  /* 0x0000000807077824 */ /* 0x000fc800078e0204 */
[----:B------:R0:W1:Y:S01]  /*1c200*/  SYNCS.PHASECHK.TRANS64.TRYWAIT P1, [R7+URZ], R10 ;  /* 0x0000000a070075a7 */ /* 0x000062000802017f */
[----:B------:R-:W2:Y:S04]  /*1c210*/  LD.E R4, desc[UR40][R152.64+0x1c] ;  /* 0x00001c2898047980 */ /* 0x000ea8000c101900 */
[----:B------:R0:W5:Y:S04]  /*1c220*/  LD.E R6, desc[UR40][R152.64+0x1e8] ;  /* 0x0001e82898067980 */ /* 0x000168000c101900 */
[----:B------:R0:W5:Y:S01]  /*1c230*/  LD.E R8, desc[UR40][R152.64+0x1ec] ;  /* 0x0001ec2898087980 */ /* 0x000162000c101900 */
[----:B------:R-:W-:Y:S01]  /*1c240*/  BSSY B0, `(.L_x_3284) ;  /* 0x0000005000007945 */ /* 0x000fe20003800000 */
[----:B--2---:R-:W-:-:S04]  /*1c250*/  LOP3.LUT R4, R4, 0x1, RZ, 0xfc, !PT ;  /* 0x0000000104047812 */ /* 0x004fc800078efcff */
[----:B------:R-:W-:-:S13]  /*1c260*/  ISETP.NE.AND P2, PT, R4, 0x3, PT ;  /* 0x000000030400780c */ /* 0x000fda0003f45270 */
[----:B01----:R-:W-:Y:S05]  /*1c270*/  @!P2 BRA `(.L_x_3285) ;  /* 0x000000000004a947 */ /* 0x003fea0003800000 */
[----:B------:R-:W-:Y:S01]  /*1c280*/  BPT.TRAP 0x1 ;  /* 0x000000040000795c */ /* 0x000fe20000300000 */
.L_x_3285:
[----:B------:R-:W-:Y:S05]  /*1c290*/  BSYNC B0 ;  /* 0x0000000000007941 */ /* 0x000fea0003800000 */
.L_x_3284:
        /* <DEDUP_REMOVED lines=8> */
.L_x_3287:
[----:B------:R-:W-:Y:S05]  /*1c320*/  BSYNC B0 ;  /* 0x0000000000007941 */ /* 0x000fea0003800000 */
.L_x_3286:
[----:B------:R-:W2:Y:S04]  /*1c330*/  LD.E R13, desc[UR40][R152.64+0x1e8] ;  /* 0x0001e828980d7980 */ /* 0x000ea8000c101900 */
[----:B0----5:R-:W2:Y:S01]  /*1c340*/  LD.E.64 R6, desc[UR40][R152.64+0xa0] ;  /* 0x0000a02898067980 */ /* 0x021ea2000c101b00 */
        /* <DEDUP_REMOVED lines=8> */
[C---:B------:R-:W-:Y:S02]  /*1c3d0*/  R2UR UR6, R6.reuse ;  /* 0x00000000060672ca */ /* 0x040fe400000e0000 */
[----:B------:R0:W-:Y:S01]  /*1c3e0*/  ST.E desc[UR40][R152.64+0x80], RZ ;  /* 0x000080ff98007985 */ /* 0x0001e2000c101928 */
[----:B------:R-:W-:Y:S01]  /*1c3f0*/  WARPGROUP.ARRIVE ;  /* 0x00000000000079c5 */ /* 0x000fe20000000000 */
[----:B------:R-:W-:Y:S02]  /*1c400*/  VIADD R12, R6, 0x2 ;  /* 0x00000002060c7836 */ /* 0x000fe40000000000 */
[----:B------:R-:W-:Y:S01]  /*1c410*/  IMAD.MOV.U32 R13, RZ, RZ, R7 ;  /* 0x000000ffff0d7224 */ /* 0x000fe200078e0007 */
[----:B---3--:R-:W-:Y:S02]  /*1c420*/  R2UR UR4, R14 ;  /* 0x000000000e0472ca */ /* 0x008fe400000e0000 */
[----:B------:R-:W-:-:S13]  /*1c430*/  R2UR UR5, R15 ;  /* 0x000000000f0572ca */ /* 0x000fda00000e0000 */
[----:B------:R-:W-:Y:S01]  /*1c440*/  HGMMA.64x64x16.F32.BF16 R24, gdesc[UR4], RZ, !UPT, gsb0 ;  /* 0x00e00000041879f0 */ /* 0x000fe2000c0018ff */
[----:B----4-:R-:W-:Y:S01]  /*1c450*/  VIADD R4, R4, 0x2 ;  /* 0x0000000204047836 */ /* 0x010fe20000000000 */
[----:B------:R-:W-:Y:S02]  /*1c460*/  R2UR UR6, R12 ;  /* 0x000000000c0672ca */ /* 0x000fe400000e0000 */
[----:B------:R-:W-:Y:S02]  /*1c470*/  R2UR UR7, R13 ;  /* 0x000000000d0772ca */ /* 0x000fe400000e0000 */
[----:B------:R-:W-:Y:S01]  /*1c480*/  R2UR UR4, R4 ;  /* 0x00000000040472ca */ /* 0x000fe200000e0000 */
[----:B------:R-:W-:Y:S01]  /*1c490*/  IMAD.MOV.U32 R4, RZ, RZ, 0x1 ;  /* 0x00000001ff047424 */ /* 0x000fe200078e00ff */
        /* <DEDUP_REMOVED lines=35> */
.L_x_3290:
[----:B------:R-:W-:Y:S05]  /*1c6d0*/  BSYNC B0 ;  /* 0x0000000000007941 */ /* 0x000fea0003800000 */
.L_x_3289:
        /* <DEDUP_REMOVED lines=13> */
.L_x_3292:
[----:B------:R-:W-:Y:S05]  /*1c7b0*/  BSYNC B0 ;  /* 0x0000000000007941 */ /* 0x000fea0003800000 */
.L_x_3291:
        /* <DEDUP_REMOVED lines=8> */
.L_x_3294:
[----:B------:R-:W-:Y:S05]  /*1c840*/  BSYNC B0 ;  /* 0x0000000000007941 */ /* 0x000fea0003800000 */
.L_x_3293:
[----:B------:R-:W2:Y:S04]  /*1c850*/  LD.E R12, desc[UR40][R152.64+0x88] ;  /* 0x00008828980c7980 */ /* 0x000ea8000c101900 */
[----:B-1---5:R-:W3:Y:S04]  /*1c860*/  LD.E R5, desc[UR40][R152.64+0x1e8] ;  /* 0x0001e82898057980 */ /* 0x022ee8000c101900 */
[----:B------:R-:W3:Y:S04]  /*1c870*/  LD.E.64 R6, desc[UR40][R152.64+0xb8] ;  /* 0x0000b82898067980 */ /* 0x000ee8000c101b00 */
[----:B------:R-:W4:Y:S04]  /*1c880*/  LD.E.64 R14, desc[UR40][R152.64+0xb0] ;  /* 0x0000b028980e7980 */ /* 0x000f28000c101b00 */
[----:B------:R-:W4:Y:S04]  /*1c890*/  LD.E.64 R20, desc[UR40][R152.64+0xb0] ;  /* 0x0000b02898147980 */ /* 0x000f28000c101b00 */
[----:B------:R-:W4:Y:S04]  /*1c8a0*/  LD.E.64 R8, desc[UR40][R152.64+0xb0] ;  /* 0x0000b02898087980 */ /* 0x000f28000c101b00 */
[----:B------:R-:W4:Y:S01]  /*1c8b0*/  LD.E.64 R10, desc[UR40][R152.64+0xb0] ;  /* 0x0000b028980a7980 */ /* 0x000f22000c101b00 */
[----:B------:R-:W-:Y:S05]  /*1c8c0*/  WARPSYNC.ALL ;  /* 0x0000000000007948 */ /* 0x000fea0003800000 */
[----:B--2---:R-:W-:-:S02]  /*1c8d0*/  ISETP.NE.U32.AND P1, PT, R12, RZ, PT ;  /* 0x000000ff0c00720c */ /* 0x004fc40003f25070 */
[----:B------:R-:W2:Y:S01]  /*1c8e0*/  LD.E.64 R12, desc[UR40][R152.64+0xb0] ;  /* 0x0000b028980c7980 */ /* 0x000ea2000c101b00 */
[----:B---3--:R-:W-:Y:S01]  /*1c8f0*/  IMAD R6, R5, 0x1000, R6 ;  /* 0x0000100005067824 */ /* 0x008fe200078e0206 */
[----:B------:R-:W-:Y:S02]  /*1c900*/  R2UR UR7, R7 ;  /* 0x00000000070772ca */ /* 0x000fe400000e0000 */
[----:B----4-:R-:W-:Y:S02]  /*1c910*/  R2UR UR4, R14 ;  /* 0x000000000e0472ca */ /* 0x010fe400000e0000 */
[----:B------:R-:W-:Y:S02]  /*1c920*/  R2UR UR6, R6 ;  /* 0x00000000060672ca */ /* 0x000fe400000e0000 */
[----:B------:R-:W-:Y:S01]  /*1c930*/  R2UR UR5, R15 ;  /* 0x000000000f0572ca */ /* 0x000fe200000e0000 */
[----:B------:R-:W-:Y:S02]  /*1c940*/  WARPGROUP.ARRIVE ;  /* 0x00000000000079c5 */ /* 0x000fe40000000000 */
[----:B------:R-:W-:-:S10]  /*1c950*/  VOTEU.ANY UP0, P1 ;  /* 0x00000000003f7886 */ /* 0x000fd40000800100 */
[----:B------:R-:W-:Y:S01]  /*1c960*/  HGMMA.64x64x16.F32.BF16 R24, gdesc[UR4], R24, UP0, gsb0 ;  /* 0x00e00000041879f0 */ /* 0x000fe2000b801818 */
        /* <DEDUP_REMOVED lines=37> */
[----:B------:R-:W-:Y:S02]  /*1cbc0*/  IMAD.MOV.U32 R57, RZ, RZ, R7 ;  /* 0x000000ffff397224 */ /* 0x000fe400078e0007 */
[----:B--2---:R-:W-:Y:S01]  /*1cbd0*/  VIADD R12, R12, 0x200 ;  /* 0x000002000c0c7836 */ /* 0x004fe20000000000 */
[----:B------:R-:W-:Y:S02]  /*1cbe0*/  R2UR UR6, R56 ;  /* 0x00000000380672ca */ /* 0x000fe400000e0000 */
[----:B------:R-:W-:Y:S02]  /*1cbf0*/  R2UR UR7, R57 ;  /* 0x00000000390772ca */ /* 0x000fe400000e0000 */
[----:B------:R-:W-:-:S02]  /*1cc00*/  R2UR UR4, R12 ;  /* 0x000000000c0472ca */ /* 0x000fc400000e0000 */
        /* <DEDUP_REMOVED lines=10> */
[----:B---3--:R-:W-:Y:S01]  /*1ccb0*/  VIADD R14, R14, 0x202 ;  /* 0x000002020e0e7836 */ /* 0x008fe20000000000 */
[----:B------:R-:W-:-:S04]  /*1ccc0*/  R2UR UR5, R15 ;  /* 0x000000000f0572ca */ /* 0x000fc800000e0000 */
        /* <DEDUP_REMOVED lines=10> */
[----:B----4-:R-:W-:Y:S01]  /*1cd70*/  VIADD R20, R20, 0x204 ;  /* 0x0000020414147836 */ /* 0x010fe20000000000 */
[----:B------:R-:W-:-:S04]  /*1cd80*/  R2UR UR5, R21 ;  /* 0x00000000150572ca */ /* 0x000fc800000e0000 */
        /* <DEDUP_REMOVED lines=10> */
[----:B------:R-:W-:Y:S01]  /*1ce30*/  VIADD R8, R8, 0x206 ;  /* 0x0000020608087836 */ /* 0x000fe20000000000 */
        /* <DEDUP_REMOVED lines=11> */
[----:B--2---:R-:W-:Y:S01]  /*1cef0*/  VIADD R10, R10, 0x400 ;  /* 0x000004000a0a7836 */ /* 0x004fe20000000000 */
[----:B------:R-:W-:-:S04]  /*1cf00*/  R2UR UR5, R11 ;  /* 0x000000000b0572ca */ /* 0x000fc800000e0000 */
        /* <DEDUP_REMOVED lines=85> */
[----:B------:R-:W1:Y:S01]  /*1d460*/  S2R R58, SR_TID.X ;  /* 0x00000000003a7919 */ /* 0x000e620000002100 */
[----:B------:R-:W-:Y:S02]  /*1d470*/  WARPGROUP.DEPBAR.LE gsb0, 0x0 ;  /* 0x00008000000079c5 */ /* 0x000fe40000010000 */
[----:B------:R-:W4:Y:S04]  /*1d480*/  LD.E.64 R12, desc[UR40][R152.64+0xb0] ;  /* 0x0000b028980c7980 */ /* 0x000f28000c101b00 */
[----:B------:R-:W-:Y:S01]  /*1d490*/  ST.E desc[UR40][R152.64+0x88], R4 ;  /* 0x0000880498007985 */ /* 0x000fe2000c101928 */
[----:B------:R-:W-:-:S06]  /*1d4a0*/  WARPGROUP.ARRIVE ;  /* 0x00000000000079c5 */ /* 0x000fcc0000000000 */
[----:B------:R-:W-:Y:S01]  /*1d4b0*/  HGMMA.64x64x16.F32.BF16 R24, gdesc[UR4], R24, gsb0 ;  /* 0x00e00000041879f0 */ /* 0x000fe20008001818 */
[----:B-1----:R-:W-:-:S05]  /*1d4c0*/  SHF.R.U32.HI R58, RZ, 0x7, R58 ;  /* 0x00000007ff3a7819 */ /* 0x002fca000001163a */
[----:B------:R1:W0:Y:S01]  /*1d4d0*/  SHFL.IDX PT, R5, R58, RZ, 0x1f ;  /* 0x00001fff3a057589 */ /* 0x00022200000e0000 */
        /* <DEDUP_REMOVED lines=13> */
[----:B------:R-:W2:Y:S04]  /*1d5b0*/  LD.E.64 R56, desc[UR40][R152.64+0xb0] ;  /* 0x0000b02898387980 */ /* 0x000ea8000c101b00 */
        /* <DEDUP_REMOVED lines=8> */
[----:B------:R-:W-:Y:S02]  /*1d640*/  R2UR UR6, R20 ;  /* 0x00000000140672ca */ /* 0x000fe400000e0000 */
[----:B---3--:R-:W-:Y:S02]  /*1d650*/  IADD3 R8, R59, 0x800, R8 ;  /* 0x000008003b087810 */ /* 0x008fe40007ffe008 */
[----:B------:R-:W-:Y:S02]  /*1d660*/  R2UR UR5, R9 ;  /* 0x00000000090572ca */ /* 0x000fe400000e0000 */
[----:B------:R-:W-:Y:S01]  /*1d670*/  R2UR UR4, R8 ;  /* 0x00000000080472ca */ /* 0x000fe200000e0000 */
[----:B------:R-:W-:Y:S02]  /*1d680*/  WARPGROUP.DEPBAR.LE gsb0, 0x0 ;  /* 0x00008000000079c5 */ /* 0x000fe40000010000 */
[----:B------:R-:W3:Y:S04]  /*1d690*/  LD.E.64 R14, desc[UR40][R152.64+0xb0] ;  /* 0x0000b028980e7980 */ /* 0x000ee8000c101b00 */
[----:B------:R-:W-:Y:S01]  /*1d6a0*/  ST.E desc[UR40][R152.64+0x88], R4 ;  /* 0x0000880498007985 */ /* 0x000fe2000c101928 */
[----:B------:R-:W-:-:S06]  /*1d6b0*/  WARPGROUP.ARRIVE ;  /* 0x00000000000079c5 */ /* 0x000fcc0000000000 */
[----:B------:R-:W-:Y:S01]  /*1d6c0*/  HGMMA.64x64x16.F32.BF16 R24, gdesc[UR4], R24, gsb0 ;  /* 0x00e00000041879f0 */ /* 0x000fe20008001818 */
[----:B------:R-:W-:Y:S01]  /*1d6d0*/  SEL R61, R61, 0x6, !P1 ;  /* 0x000000063d3d7807 */ /* 0x000fe20004800000 */
[----:B------:R-:W-:-:S04]  /*1d6e0*/  IMAD.MOV.U32 R21, RZ, RZ, R7 ;  /* 0x000000ffff157224 */ /* 0x000fc800078e0007 */
[----:B------:R-:W-:Y:S01]  /*1d6f0*/  IMAD.IADD R20, R58, 0x1, R61 ;  /* 0x000000013a147824 */ /* 0x000fe200078e023d */
[----:B------:R-:W-:-:S04]  /*1d700*/  R2UR UR7, R21 ;  /* 0x00000000150772ca */ /* 0x000fc800000e0000 */
[----:B------:R-:W-:Y:S02]  /*1d710*/  R2UR UR6, R20 ;  /* 0x00000000140672ca */ /* 0x000fe400000e0000 */
[----:B----4-:R-:W-:Y:S02]  /*1d720*/  IADD3 R10, R61, 0x800, R10 ;  /* 0x000008003d0a7810 */ /* 0x010fe40007ffe00a */
[----:B------:R-:W-:Y:S02]  /*1d730*/  R2UR UR5, R11 ;  /* 0x000000000b0572ca */ /* 0x000fe400000e0000 */
[----:B------:R-:W-:Y:S01]  /*1d740*/  R2UR UR4, R10 ;  /* 0x000000000a0472ca */ /* 0x000fe200000e0000 */
[----:B------:R-:W-:Y:S02]  /*1d750*/  WARPGROUP.DEPBAR.LE gsb0, 0x0 ;  /* 0x00008000000079c5 */ /* 0x000fe40000010000 */
[----:B------:R-:W4:Y:S04]  /*1d760*/  LD.E.64 R8, desc[UR40][R152.64+0xb0] ;  /* 0x0000b02898087980 */ /* 0x000f28000c101b00 */
        /* <DEDUP_REMOVED lines=25> */
[----:B------:R-:W-:Y:S02]  /*1d900*/  R2UR UR6, R20 ;  /* 0x00000000140672ca */ /* 0x000fe400000e0000 */
[----:B--2---:R-:W-:Y:S02]  /*1d910*/  IADD3 R56, R5, 0xa00, R56 ;  /* 0x00000a0005387810 */ /* 0x004fe40007ffe038 */
        /* <DEDUP_REMOVED lines=162> */
[----:B------:R-:W2:Y:S04]  /*1e340*/  LDL R64, [R1+0xec] ;  /* 0x0000ec0001407983 */ /* 0x000ea80000100800 */
[----:B------:R-:W3:Y:S04]  /*1e350*/  LDL.64 R12, [R1+0x110] ;  /* 0x00011000010c7983 */ /* 0x000ee80000100a00 */
[----:B0-----:R-:W4:Y:S04]  /*1e360*/  LD.E.64 R4, desc[UR40][R152.64+0x120] ;  /* 0x0001202898047980 */ /* 0x001f28000c101b00 */
[----:B------:R-:W2:Y:S04]  /*1e370*/  LDL R56, [R1+0x70] ;  /* 0x0000700001387983 */ /* 0x000ea80000100800 */
[----:B------:R-:W2:Y:S04]  /*1e380*/  LDL R57, [R1+0x118] ;  /* 0x0001180001397983 */ /* 0x000ea80000100800 */
[----:B------:R-:W2:Y:S04]  /*1e390*/  LDL.128 R8, [R1+0x100] ;  /* 0x0001000001087983 */ /* 0x000ea80000100c00 */
[----:B----4-:R-:W4:Y:S04]  /*1e3a0*/  LD.E R59, desc[UR40][R4.64] ;  /* 0x00000028043b7980 */ /* 0x010f28000c101900 */
[----:B------:R-:W4:Y:S01]  /*1e3b0*/  LDL.128 R4, [R1+0xf0] ;  /* 0x0000f00001047983 */ /* 0x000f220000100c00 */
[----:B---3--:R-:W-:-:S02]  /*1e3c0*/  ISETP.NE.AND P1, PT, R12, 0x1, PT ;  /* 0x000000010c00780c */ /* 0x008fc40003f25270 */
[----:B--2---:R-:W-:Y:S01]  /*1e3d0*/  ISETP.GE.AND P2, PT, R9, 0x1, PT ;  /* 0x000000010900780c */ /* 0x004fe20003f46270 */
[----:B------:R-:W-:Y:S01]  /*1e3e0*/  BSSY B0, `(.L_x_3296) ;  /* 0x0000079000007945 */ /* 0x000fe20003800000 */
[-C--:B----4-:R-:W-:Y:S01]  /*1e3f0*/  FMUL.FTZ R14, R24, R59.reuse ;  /* 0x0000003b180e7220 */ /* 0x090fe20000410000 */
[-C--:B------:R-:W-:Y:S01]  /*1e400*/  FMUL.FTZ R24, R28, R59.reuse ;  /* 0x0000003b1c187220 */ /* 0x080fe20000410000 */
[-C--:B------:R-:W-:Y:S01]  /*1e410*/  FMUL.FTZ R28, R35, R59.reuse ;  /* 0x0000003b231c7220 */ /* 0x080fe20000410000 */
[----:B------:R-:W-:Y:S01]  /*1e420*/  SHF.R.S32.HI R35, RZ, 0x1f, R64 ;  /* 0x0000001fff237819 */ /* 0x000fe20000011440 */
[-C--:B------:R-:W-:Y:S01]  /*1e430*/  FMUL.FTZ R61, R33, R59.reuse ;  /* 0x0000003b213d7220 */ /* 0x080fe20000410000 */
[-C--:B------:R-:W-:Y:S02]  /*1e440*/  FMUL.FTZ R21, R25, R59.reuse ;  /* 0x0000003b19157220 */ /* 0x080fe40000410000 */
[----:B------:R-:W-:Y:S01]  /*1e450*/  LEA.HI R33, R35, R64, RZ, 0x7 ;  /* 0x0000004023217211 */ /* 0x000fe200078f38ff */
[-C--:B------:R-:W-:Y:S01]  /*1e460*/  FMUL.FTZ R25, R30, R59.reuse ;  /* 0x0000003b1e197220 */ /* 0x080fe20000410000 */
[----:B------:R-:W-:-:S02]  /*1e470*/  FMUL.FTZ R30, R39, R59 ;  /* 0x0000003b271e7220 */ /* 0x000fc40000410000 */
[----:B------:R-:W-:Y:S01]  /*1e480*/  LOP3.LUT R39, R33, 0xffffff80, RZ, 0xc0, !PT ;  /* 0xffffff8021277812 */ /* 0x000fe200078ec0ff */
[----:B------:R-:W-:-:S04]  /*1e490*/  FMUL.FTZ R58, R29, R59 ;  /* 0x0000003b1d3a7220 */ /* 0x000fc80000410000 */
[----:B------:R-:W-:Y:S02]  /*1e4a0*/  IMAD.IADD R39, R64, 0x1, -R39 ;  /* 0x0000000140277824 */ /* 0x000fe400078e0a27 */
[-C--:B------:R-:W-:Y:S01]  /*1e4b0*/  FMUL.FTZ R29, R38, R59.reuse ;  /* 0x0000003b261d7220 */ /* 0x080fe20000410000 */
[-C--:B------:R-:W-:Y:S01]  /*1e4c0*/  FMUL.FTZ R63, R41, R59.reuse ;  /* 0x0000003b293f7220 */ /* 0x080fe20000410000 */
[----:B------:R-:W-:Y:S02]  /*1e4d0*/  LEA.HI R41, R35, R64, RZ, 0x2 ;  /* 0x0000004023297211 */ /* 0x000fe400078f10ff */
[----:B------:R-:W-:Y:S01]  /*1e4e0*/  SHF.R.S32.HI R38, RZ, 0x1f, R39 ;  /* 0x0000001fff267819 */ /* 0x000fe20000011427 */
[-C--:B------:R-:W-:Y:S01]  /*1e4f0*/  FMUL.FTZ R62, R40, R59.reuse ;  /* 0x0000003b283e7220 */ /* 0x080fe20000410000 */
[----:B------:R-:W-:Y:S02]  /*1e500*/  FMUL.FTZ R15, R26, R59 ;  /* 0x0000003b1a0f7220 */ /* 0x000fe40000410000 */
[----:B------:R-:W-:Y:S01]  /*1e510*/  LEA.HI R40, R38, R39, RZ, 0x2 ;  /* 0x0000002726287211 */ /* 0x000fe200078f10ff */
[-C--:B------:R-:W-:Y:S01]  /*1e520*/  FMUL.FTZ R26, R31, R59.reuse ;  /* 0x0000003b1f1a7220 */ /* 0x080fe20000410000 */
[----:B------:R-:W-:Y:S01]  /*1e530*/  LOP3.LUT R41, R41, 0xfffffffc, RZ, 0xc0, !PT ;  /* 0xfffffffc29297812 */ /* 0x000fe200078ec0ff */
[----:B------:R-:W-:Y:S01]  /*1e540*/  FMUL.FTZ R31, R42, R59 ;  /* 0x0000003b2a1f7220 */ /* 0x000fe20000410000 */
[----:B------:R-:W-:-:S02]  /*1e550*/  SHF.R.S32.HI R35, RZ, 0x2, R40 ;  /* 0x00000002ff237819 */ /* 0x000fc40000011428 */
[----:B------:R-:W-:Y:S01]  /*1e560*/  SHF.R.S32.HI R42, RZ, 0x1f, R40 ;  /* 0x0000001fff2a7819 */ /* 0x000fe20000011428 */
[----:B------:R-:W-:Y:S01]  /*1e570*/  IMAD.IADD R64, R64, 0x1, -R41 ;  /* 0x0000000140407824 */ /* 0x000fe200078e0a29 */
[----:B------:R-:W-:Y:S02]  /*1e580*/  LEA.HI R38, R38, R39, RZ, 0x5 ;  /* 0x0000002726267211 */ /* 0x000fe400078f28ff */
[----:B------:R-:W-:Y:S01]  /*1e590*/  LEA.HI R42, R42, R35, RZ, 0x3 ;  /* 0x000000232a2a7211 */ /* 0x000fe200078f18ff */
[-C--:B-1----:R-:W-:Y:S01]  /*1e5a0*/  FMUL.FTZ R60, R32, R59.reuse ;  /* 0x0000003b203c7220 */ /* 0x082fe20000410000 */
[----:B------:R-:W-:Y:S01]  /*1e5b0*/  FMUL.FTZ R32, R43, R59 ;  /* 0x0000003b2b207220 */ /* 0x000fe20000410000 */
[----:B------:R-:W-:Y:S02]  /*1e5c0*/  LEA.HI R43, R64, R64, RZ, 0x1 ;  /* 0x00000040402b7211 */ /* 0x000fe400078f08ff */
[----:B------:R-:W-:Y:S02]  /*1e5d0*/  LOP3.LUT R42, R42, 0xfffffff8, RZ, 0xc0, !PT ;  /* 0xfffffff82a2a7812 */ /* 0x000fe400078ec0ff */
[----:B------:R-:W-:-:S02]  /*1e5e0*/  SHF.R.S32.HI R41, RZ, 0x5, R38 ;  /* 0x00000005ff297819 */ /* 0x000fc40000011426 */
[----:B------:R-:W-:Y:S01]  /*1e5f0*/  LOP3.LUT R43, R43, 0x1ffffffe, RZ, 0xc0, !PT ;  /* 0x1ffffffe2b2b7812 */ /* 0x000fe200078ec0ff */
[----:B------:R-:W-:Y:S02]  /*1e600*/  IMAD.IADD R42, R35, 0x1, -R42 ;  /* 0x00000001232a7824 */ /* 0x000fe400078e0a2a */
[----:B------:R-:W-:Y:S02]  /*1e610*/  IMAD R41, R56, 0x4, R41 ;  /* 0x0000000438297824 */ /* 0x000fe400078e0229 */
[----:B------:R-:W-:Y:S02]  /*1e620*/  IMAD.IADD R43, R64, 0x1, -R43 ;  /* 0x00000001402b7824 */ /* 0x000fe400078e0a2b */
[----:B------:R-:W-:-:S04]  /*1e630*/  IMAD.U32 R42, R41, 0x10, R42 ;  /* 0x00000010292a7824 */ /* 0x000fc800078e002a */
[----:B------:R-:W-:-:S04]  /*1e640*/  IMAD R56, R43, 0x8, R42 ;  /* 0x000000082b387824 */ /* 0x000fc800078e022a */
[----:B------:R-:W-:-:S05]  /*1e650*/  @P1 IMAD.HI.U32 R38, R56, R13, RZ ;  /* 0x0000000d38261227 */ /* 0x000fca00078e00ff */
[----:B------:R-:W-:Y:S01]  /*1e660*/  @P1 SHF.R.U32.HI R56, RZ, R57, R38 ;  /* 0x00000039ff381219 */ /* 0x000fe20000011626 */
[----:B------:R-:W-:Y:S02]  /*1e670*/  IMAD.SHL.U32 R57, R0, 0x40, RZ ;  /* 0x0000004000397824 */ /* 0x000fe400078e00ff */
[-C--:B------:R-:W-:Y:S01]  /*1e680*/  FMUL.FTZ R48, R48, R59.reuse ;  /* 0x0000003b30307220 */ /* 0x080fe20000410000 */
[----:B------:R-:W-:Y:S01]  /*1e690*/  LOP3.LUT R40, R40, 0x7ffffffc, RZ, 0xc0, !PT ;  /* 0x7ffffffc28287812 */ /* 0x000fe200078ec0ff */
[-C--:B------:R-:W-:Y:S01]  /*1e6a0*/  FMUL.FTZ R20, R27, R59.reuse ;  /* 0x0000003b1b147220 */ /* 0x080fe20000410000 */
[----:B------:R-:W0:Y:S01]  /*1e6b0*/  SHFL.IDX PT, R41, R56, RZ, 0x1c1f ;  /* 0x001c1fff38297589 */ /* 0x000e2200000e0000 */
[-C--:B------:R-:W-:Y:S01]  /*1e6c0*/  FMUL.FTZ R27, R34, R59.reuse ;  /* 0x0000003b221b7220 */ /* 0x080fe20000410000 */
[-C--:B------:R-:W-:Y:S01]  /*1e6d0*/  FMUL.FTZ R34, R47, R59.reuse ;  /* 0x0000003b2f227220 */ /* 0x080fe20000410000 */
[----:B------:R-:W-:Y:S01]  /*1e6e0*/  IADD3 R13, -R57, 0x1, RZ ;  /* 0x00000001390d7810 */ /* 0x000fe20007ffe1ff */
[----:B------:R1:W2:Y:S01]  /*1e6f0*/  MUFU.TANH R47, R48 ;  /* 0x00000030002f7308 */ /* 0x0002a20000002400 */
        /* <DEDUP_REMOVED lines=8> */
[----:B-1----:R-:W-:-:S02]  /*1e780*/  IMAD.IADD R48, R39, 0x1, -R40 ;  /* 0x0000000127307824 */ /* 0x002fc400078e0a28 */
[-C--:B------:R-:W-:Y:S01]  /*1e790*/  FMUL.FTZ R50, R54, R59.reuse ;  /* 0x0000003b36327220 */ /* 0x080fe20000410000 */
[-C--:B------:R-:W-:Y:S01]  /*1e7a0*/  FMUL.FTZ R51, R55, R59.reuse ;  /* 0x0000003b37337220 */ /* 0x080fe20000410000 */
[-C--:B------:R-:W-:Y:S01]  /*1e7b0*/  FMUL.FTZ R44, R44, R59.reuse ;  /* 0x0000003b2c2c7220 */ /* 0x080fe20000410000 */
[----:B------:R-:W-:Y:S01]  /*1e7c0*/  FMUL.FTZ R45, R45, R59 ;  /* 0x0000003b2d2d7220 */ /* 0x000fe20000410000 */
[----:B------:R-:W-:Y:S01]  /*1e7d0*/  IMAD R13, R48, -0x2, R13 ;  /* 0xfffffffe300d7824 */ /* 0x000fe200078e020d */
[----:B------:R-:W1:Y:S04]  /*1e7e0*/  MUFU.TANH R14, R14 ;  /* 0x0000000e000e7308 */ /* 0x000e680000002400 */
[----:B------:R-:W-:-:S04]  /*1e7f0*/  IADD3 R38, -R4, R13, R5 ;  /* 0x0000000d04267210 */ /* 0x000fc80007ffe105 */
[----:B------:R-:W3:Y:S01]  /*1e800*/  MUFU.TANH R21, R21 ;  /* 0x0000001500157308 */ /* 0x000ee20000002400 */
[----:B------:R-:W-:-:S07]  /*1e810*/  LOP3.LUT R13, RZ, R6, RZ, 0x33, !PT ;  /* 0x00000006ff0d7212 */ /* 0x000fce00078e33ff */
        /* <DEDUP_REMOVED lines=19> */
[----:B------:R0:W0:Y:S08]  /*1e950*/  MUFU.TANH R66, R45 ;  /* 0x0000002d00427308 */ /* 0x0000300000002400 */
        /* <DEDUP_REMOVED lines=10> */
[----:B------:R-:W-:Y:S02]  /*1ea00*/  IMAD.IADD R55, R38, 0x1, R13 ;  /* 0x0000000126377824 */ /* 0x000fe400078e020d */
        /* <DEDUP_REMOVED lines=14> */
.L_x_3299:
[----:B------:R-:W-:-:S13]  /*1eaf0*/  ISETP.NE.AND P1, PT, R9, 0x1, PT ;  /* 0x000000010900780c */ /* 0x000fda0003f25270 */
[----:B------:R-:W-:-:S05]  /*1eb00*/  @P1 IMAD.HI.U32 R38, R8, R10, RZ ;  /* 0x0000000a08261227 */ /* 0x000fca00078e00ff */
[----:B------:R-:W-:-:S07]  /*1eb10*/  @P1 SHF.R.U32.HI R8, RZ, R11, R38 ;  /* 0x0000000bff081219 */ /* 0x000fce0000011626 */
.L_x_3300:
[----:B------:R-:W-:Y:S05]  /*1eb20*/  BSYNC B1 ;  /* 0x0000000000017941 */ /* 0x000fea0003800000 */
.L_x_3298:
[----:B------:R-:W-:-:S04]  /*1eb30*/  IMAD R13, R8, R9, -R57 ;  /* 0x00000009080d7224 */ /* 0x000fc800078e0a39 */
[----:B------:R-:W-:-:S05]  /*1eb40*/  IMAD R8, R48, -0x2, R13 ;  /* 0xfffffffe30087824 */ /* 0x000fca00078e020d */
[----:B------:R-:W-:Y:S02]  /*1eb50*/  VIMNMX R7, R7, R8, !PT ;  /* 0x0000000807077248 */ /* 0x000fe40007fe0100 */
[----:B------:R-:W-:-:S07]  /*1eb60*/  VIADDMNMX R6, R8, R9, R6, PT ;  /* 0x0000000908067246 */ /* 0x000fce0003800106 */
.L_x_3297:
[----:B------:R-:W-:Y:S05]  /*1eb70*/  BSYNC B0 ;  /* 0x0000000000007941 */ /* 0x000fea0003800000 */
.L_x_3296:
[C---:B------:R-:W-:Y:S01]  /*1eb80*/  ISETP.GE.AND P1, PT, R59.reuse, 0x2, PT ;  /* 0x000000023b00780c */ /* 0x040fe20003f26270 */
[----:B------:R-:W0:Y:S01]  /*1eb90*/  SHFL.IDX PT, R56, R56, 0x1, 0x1c1f ;  /* 0x003c1f0038387f89 */ /* 0x000e2200000e0000 */
[----:B------:R-:W-:Y:S01]  /*1eba0*/  ISETP.GE.AND P3, PT, R59, 0xa, PT ;  /* 0x0000000a3b00780c */ /* 0x000fe20003f66270 */
[----:B------:R-:W-:Y:S01]  /*1ebb0*/  BSSY B0, `(.L_x_3301) ;  /* 0x0000060000007945 */ /* 0x000fe20003800000 */
[----:B------:R-:W-:Y:S02]  /*1ebc0*/  P2R R64, PR, RZ, 0x2 ;  /* 0x00000002ff407803 */ /* 0x000fe40000000000 */
[----:B------:R-:W-:Y:S02]  /*1ebd0*/  ISETP.GT.AND P1, PT, R7, 0x1, !P1 ;  /* 0x000000010700780c */ /* 0x000fe40004f24270 */
[----:B------:R-:W-:Y:S02]  /*1ebe0*/  ISETP.GE.AND P2, PT, R59, 0x9, PT ;  /* 0x000000093b00780c */ /* 0x000fe40003f46270 */
[----:B------:R-:W-:-:S02]  /*1ebf0*/  ISETP.LT.OR P1, PT, R6, 0x2, P1 ;  /* 0x000000020600780c */ /* 0x000fc40000f21670 */
[----:B------:R-:W-:Y:S02]  /*1ec00*/  P2R R67, PR, RZ, 0x4 ;  /* 0x00000004ff437803 */ /* 0x000fe40000000000 */
[----:B------:R-:W-:Y:S02]  /*1ec10*/  FSEL R38, R21, -INF , !P1 ;  /* 0xff80000015267808 */ /* 0x000fe40004800000 */
[C---:B------:R-:W-:Y:S02]  /*1ec20*/  ISETP.GT.AND P1, PT, R7.reuse, 0x9, !P3 ;  /* 0x000000090700780c */ /* 0x040fe40005f24270 */
[----:B------:R-:W-:Y:S02]  /*1ec30*/  P2R R68, PR, RZ, 0x8 ;  /* 0x00000008ff447803 */ /* 0x000fe40000000000 */
[----:B------:R-:W-:Y:S02]  /*1ec40*/  ISETP.LT.OR P1, PT, R6, 0xa, P1 ;  /* 0x0000000a0600780c */ /* 0x000fe40000f21670 */
[----:B------:R-:W-:-:S02]  /*1ec50*/  ISETP.GT.AND P2, PT, R7, 0x8, !P2 ;  /* 0x000000080700780c */ /* 0x000fc40005744270 */
[----:B------:R-:W-:Y:S01]  /*1ec60*/  ISETP.GE.AND P3, PT, R59, 0x11, PT ;  /* 0x000000113b00780c */ /* 0x000fe20003f66270 */
[----:B0-----:R-:W-:Y:S01]  /*1ec70*/  IMAD.IADD R8, R54, 0x1, R56 ;  /* 0x0000000136087824 */ /* 0x001fe200078e0238 */
[----:B------:R-:W-:Y:S02]  /*1ec80*/  FSEL R40, R58, -INF , !P1 ;  /* 0xff8000003a287808 */ /* 0x000fe40004800000 */
[----:B------:R-:W-:Y:S02]  /*1ec90*/  ISETP.LT.OR P2, PT, R6, 0x9, P2 ;  /* 0x000000090600780c */ /* 0x000fe40001741670 */
[----:B------:R-:W-:Y:S02]  /*1eca0*/  ISETP.GT.AND P1, PT, R7, 0x10, !P3 ;  /* 0x000000100700780c */ /* 0x000fe40005f24270 */
[----:B------:R-:W-:Y:S02]  /*1ecb0*/  FSEL R39, R24, -INF , !P2 ;  /* 0xff80000018277808 */ /* 0x000fe40005000000 */
        /* <DEDUP_REMOVED lines=48> */
[----:B------:R-:W-:Y:S01]  /*1efc0*/  FSEL R21, R52, -INF , !P5 ;  /* 0xff80000034157808 */ /* 0x000fe20006800000 */
[----:B------:R-:W-:Y:S01]  /*1efd0*/  IMAD.IADD R52, R55, 0x1, R56 ;  /* 0x0000000137347824 */ /* 0x000fe200078e0238 */
[----:B------:R-:W-:-:S04]  /*1efe0*/  ISETP.GE.AND P5, PT, R59, 0x1, PT ;  /* 0x000000013b00780c */ /* 0x000fc80003fa6270 */
[----:B------:R-:W-:-:S04]  /*1eff0*/  ISETP.GT.AND P6, PT, R7, RZ, !P5 ;  /* 0x000000ff0700720c */ /* 0x000fc80006fc4270 */
[----:B------:R-:W-:-:S04]  /*1f000*/  ISETP.LT.OR P6, PT, R6, 0x1, P6 ;  /* 0x000000010600780c */ /* 0x000fc800037c1670 */
[----:B-1----:R-:W-:Y:S02]  /*1f010*/  FSEL R47, R14, -INF , !P6 ;  /* 0xff8000000e2f7808 */ /* 0x002fe40007000000 */
        /* <DEDUP_REMOVED lines=17> */
.L_x_3304:
[----:B------:R-:W-:-:S13]  /*1f130*/  ISETP.NE.AND P6, PT, R9, 0x1, PT ;  /* 0x000000010900780c */ /* 0x000fda0003fc5270 */
[----:B------:R-:W-:-:S05]  /*1f140*/  @P6 IMAD.HI.U32 R10, R4, R10, RZ ;  /* 0x0000000a040a6227 */ /* 0x000fca00078e00ff */
[----:B------:R-:W-:-:S07]  /*1f150*/  @P6 SHF.R.U32.HI R4, RZ, R11, R10 ;  /* 0x0000000bff046219 */ /* 0x000fce000001160a */
.L_x_3305:
[----:B------:R-:W-:Y:S05]  /*1f160*/  BSYNC B1 ;  /* 0x0000000000017941 */ /* 0x000fea0003800000 */
.L_x_3303:
[----:B------:R-:W-:-:S04]  /*1f170*/  IMAD R5, R4, R9, -R57 ;  /* 0x0000000904057224 */ /* 0x000fc800078e0a39 */
[----:B------:R-:W-:-:S05]  /*1f180*/  IMAD R5, R48, -0x2, R5 ;  /* 0xfffffffe30057824 */ /* 0x000fca00078e0205 */
[----:B------:R-:W-:Y:S02]  /*1f190*/  VIADDMNMX R8, R5, R9, R8, PT ;  /* 0x0000000905087246 */ /* 0x000fe40003800108 */
[----:B------:R-:W-:-:S07]  /*1f1a0*/  VIMNMX R52, R52, R5, !PT ;  /* 0x0000000534347248 */ /* 0x000fce0007fe0100 */
.L_x_3302:
[----:B------:R-:W-:Y:S05]  /*1f1b0*/  BSYNC B0 ;  /* 0x0000000000007941 */ /* 0x000fea0003800000 */
.L_x_3301:
[----:B------:R-:W2:Y:S01]  /*1f1c0*/  LD.E.64 R6, desc[UR40][R152.64+0x200] ;  /* 0x0002002898067980 */ /* 0x000ea2000c101b00 */
[----:B------:R-:W-:Y:S02]  /*1f1d0*/  ISETP.GT.AND P5, PT, R52, RZ, !P5 ;  /* 0x000000ff3400720c */ /* 0x000fe40006fa4270 */
        /* <DEDUP_REMOVED lines=36> */
[----:B------:R-:W-:Y:S02]  /*1f420*/  ISETP.GT.AND P1, PT, R52, 0x29, !P1 ;  /* 0x000000293400780c */ /* 0x000fe40004f24270 */
[----:B------:R-:W-:Y:S02]  /*1f430*/  ISETP.LT.OR P5, PT, R8, 0x22, P5 ;  /* 0x000000220800780c */ /* 0x000fe40002fa1670 */
[----:B------:R-:W-:Y:S02]  /*1f440*/  ISETP.NE.AND P6, PT, R49, RZ, PT ;  /* 0x000000ff3100720c */ /* 0x000fe40003fc5270 */
[----:B------:R-:W-:-:S02]  /*1f450*/  FSEL R32, R32, -INF , !P5 ;  /* 0xff80000020207808 */ /* 0x000fc40006800000 */
[----:B------:R-:W-:-:S04]  /*1f460*/  ISETP.NE.AND P5, PT, R63, RZ, PT ;  /* 0x000000ff3f00720c */ /* 0x000fc80003fa5270 */
[----:B------:R-:W-:-:S04]  /*1f470*/  ISETP.GT.AND P5, PT, R52, 0x28, !P5 ;  /* 0x000000283400780c */ /* 0x000fc80006fa4270 */
[----:B------:R-:W-:Y:S02]  /*1f480*/  ISETP.LT.OR P5, PT, R8, 0x29, P5 ;  /* 0x000000290800780c */ /* 0x000fe40002fa1670 */
[----:B------:R-:W-:Y:S02]  /*1f490*/  ISETP.GT.AND P2, PT, R52, 0x30, !P2 ;  /* 0x000000303400780c */ /* 0x000fe40005744270 */
[----:B------:R-:W-:Y:S02]  /*1f4a0*/  ISETP.LT.OR P1, PT, R8, 0x2a, P1 ;  /* 0x0000002a0800780c */ /* 0x000fe40000f21670 */
[----:B------:R-:W-:Y:S02]  /*1f4b0*/  FSEL R49, R33, -INF , !P5 ;  /* 0xff80000021317808 */ /* 0x000fe40006800000 */
[----:B------:R-:W-:Y:S02]  /*1f4c0*/  ISETP.GT.AND P3, PT, R52, 0x31, !P3 ;  /* 0x000000313400780c */ /* 0x000fe40005f64270 */
[----:B------:R-:W-:-:S02]  /*1f4d0*/  ISETP.LT.OR P2, PT, R8, 0x31, P2 ;  /* 0x000000310800780c */ /* 0x000fc40001741670 */
[----:B------:R-:W-:Y:S02]  /*1f4e0*/  FSEL R34, R34, -INF , !P1 ;  /* 0xff80000022227808 */ /* 0x000fe40004800000 */
[----:B------:R-:W-:Y:S02]  /*1f4f0*/  ISETP.GT.AND P4, PT, R52, 0x38, !P4 ;  /* 0x000000383400780c */ /* 0x000fe40006784270 */
[----:B------:R-:W-:Y:S02]  /*1f500*/  ISETP.LT.OR P3, PT, R8, 0x32, P3 ;  /* 0x000000320800780c */ /* 0x000fe40001f61670 */
[----:B------:R-:W-:Y:S02]  /*1f510*/  FSEL R12, R12, -INF , !P2 ;  /* 0xff8000000c0c7808 */ /* 0x000fe40005000000 */
[----:B------:R-:W-:Y:S02]  /*1f520*/  ISETP.GT.AND P1, PT, R52, 0x39, !P6 ;  /* 0x000000393400780c */ /* 0x000fe40007724270 */
[----:B------:R-:W-:-:S02]  /*1f530*/  ISETP.LT.OR P4, PT, R8, 0x39, P4 ;  /* 0x000000390800780c */ /* 0x000fc40002781670 */
[----:B------:R-:W-:Y:S02]  /*1f540*/  FSEL R35, R35, -INF , !P3 ;  /* 0xff80000023237808 */ /* 0x000fe40005800000 */
[----:B------:R-:W-:Y:S02]  /*1f550*/  ISETP.LT.OR P1, PT, R8, 0x3a, P1 ;  /* 0x0000003a0800780c */ /* 0x000fe40000f21670 */
[----:B------:R-:W-:Y:S02]  /*1f560*/  FSEL R50, R50, -INF , !P4 ;  /* 0xff80000032327808 */ /* 0x000fe40006000000 */
[----:B------:R-:W-:Y:S02]  /*1f570*/  FSEL R51, R51, -INF , !P1 ;  /* 0xff80000033337808 */ /* 0x000fe40004800000 */
        /* <DEDUP_REMOVED lines=32> */
[----:B------:R-:W-:Y:S02]  /*1f780*/  FMNMX.FTZ R5, R35, R4, !PT ;  /* 0x0000000423057209 */ /* 0x000fe40007810000 */
[----:B------:R-:W-:Y:S02]  /*1f790*/  IADD3 R4, P2, R2, 0x200, RZ ;  /* 0x0000020002047810 */ /* 0x000fe40007f5e0ff */
[----:B------:R-:W-:Y:S02]  /*1f7a0*/  FMNMX.FTZ R8, R50, R5, !PT ;  /* 0x0000000532087209 */ /* 0x000fe40007810000 */
[----:B------:R-:W-:Y:S01]  /*1f7b0*/  LOP3.LUT R4, R4, 0x4, RZ, 0xfc, !PT ;  /* 0x0000000404047812 */ /* 0x000fe200078efcff */
[----:B------:R-:W-:Y:S01]  /*1f7c0*/  IMAD.X R5, RZ, RZ, R16, P2 ;  /* 0x000000ffff057224 */ /* 0x000fe200010e0610 */
        /* <DEDUP_REMOVED lines=13> */
[----:B------:R-:W0:Y:S04]  /*1f8a0*/  LD.E R58, desc[UR40][R152.64+0x214] ;  /* 0x00021428983a7980 */ /* 0x000e28000c101900 */
[----:B------:R-:W4:Y:S04]  /*1f8b0*/  LD.E R56, desc[UR40][R152.64+0x210] ;  /* 0x0002102898387980 */ /* 0x000f28000c101900 */
[----:B------:R-:W5:Y:S01]  /*1f8c0*/  LD.E.64 R8, desc[UR40][R152.64+0xd8] ;  /* 0x0000d82898087980 */ /* 0x000f62000c101b00 */
[----:B------:R-:W-:-:S04]  /*1f8d0*/  FSETP.NEU.FTZ.AND P1, PT, R53, -INF , PT ;  /* 0xff8000003500780b */ /* 0x000fc80003f3d000 */
[----:B------:R-:W-:-:S05]  /*1f8e0*/  FSEL R10, R53, RZ, P1 ;  /* 0x000000ff350a7208 */ /* 0x000fca0000800000 */
[----:B------:R-:W-:Y:S01]  /*1f8f0*/  FADD.FTZ R11, R7, -R10 ;  /* 0x8000000a070b7221 */ /* 0x000fe20000010000 */
[----:B--2---:R-:W-:-:S04]  /*1f900*/  FSETP.NEU.FTZ.AND P1, PT, R52, -INF , PT ;  /* 0xff8000003400780b */ /* 0x004fc80003f3d000 */
[----:B------:R-:W-:Y:S01]  /*1f910*/  FSEL R7, R52, RZ, P1 ;  /* 0x000000ff34077208 */ /* 0x000fe20000800000 */
[----:B---3--:R-:W-:-:S04]  /*1f920*/  FMUL.FTZ R15, R54, R11 ;  /* 0x0000000b360f7220 */ /* 0x008fc80000410000 */
[----:B------:R-:W-:-:S04]  /*1f930*/  FADD.FTZ R7, R6, -R7 ;  /* 0x8000000706077221 */ /* 0x000fc80000010000 */
[----:B------:R-:W-:Y:S01]  /*1f940*/  FMUL.FTZ R7, R7, R54 ;  /* 0x0000003607077220 */ /* 0x000fe20000410000 */
[----:B------:R-:W0:Y:S08]  /*1f950*/  MUFU.EX2 R15, R15 ;  /* 0x0000000f000f7308 */ /* 0x000e300000000800 */
[----:B------:R-:W4:Y:S01]  /*1f960*/  MUFU.EX2 R33, R7 ;  /* 0x0000000700217308 */ /* 0x000f220000000800 */
[----:B0-----:R-:W-:Y:S01]  /*1f970*/  FMUL.FTZ R53, R15, R58 ;  /* 0x0000003a0f357220 */ /* 0x001fe20000410000 */
[----:B----4-:R-:W-:-:S04]  /*1f980*/  FMUL.FTZ R11, R33, R56 ;  /* 0x00000038210b7220 */ /* 0x010fc80000410000 */
[----:B------:R0:W-:Y:S04]  /*1f990*/  ST.E desc[UR40][R152.64+0x214], R53 ;  /* 0x0002143598007985 */ /* 0x0001e8000c101928 */
[----:B------:R0:W-:Y:S04]  /*1f9a0*/  ST.E desc[UR40][R152.64+0x210], R11 ;  /* 0x0002100b98007985 */ /* 0x0001e8000c101928 */
[----:B-----5:R-:W2:Y:S01]  /*1f9b0*/  LD.E R6, desc[UR40][R8.64+0x4] ;  /* 0x0000042808067980 */ /* 0x020ea2000c101900 */
        /* <DEDUP_REMOVED lines=12> */
.L_x_3307:
[----:B------:R-:W-:Y:S05]  /*1fa80*/  BSYNC B0 ;  /* 0x0000000000007941 */ /* 0x000fea0003800000 */
.L_x_3306:
        /* <DEDUP_REMOVED lines=18> */
[----:B------:R-:W-:Y:S01]  /*1fbb0*/  FSEL R4, R5, RZ, P1 ;  /* 0x000000ff05047208 */ /* 0x000fe20000800000 */
[-CC-:B------:R-:W-:Y:S01]  /*1fbc0*/  FFMA.FTZ R3, R38, R53.reuse, -R8.reuse ;  /* 0x0000003526037223 */ /* 0x180fe20000010808 */
[-CC-:B------:R-:W-:Y:S01]  /*1fbd0*/  FFMA.FTZ R170, R39, R53.reuse, -R8.reuse ;  /* 0x0000003527aa7223 */ /* 0x180fe20000010808 */
[-CC-:B0-----:R-:W-:Y:S01]  /*1fbe0*/  FFMA.FTZ R11, R40, R53.reuse, -R8.reuse ;  /* 0x00000035280b7223 */ /* 0x181fe20000010808 */
[-C--:B------:R-:W-:Y:S01]  /*1fbf0*/  FFMA.FTZ R172, R41, R53.reuse, -R8 ;  /* 0x0000003529ac7223 */ /* 0x080fe20000010808 */
[-CC-:B------:R-:W-:Y:S01]  /*1fc00*/  FFMA.FTZ R48, R48, R53.reuse, -R4.reuse ;  /* 0x0000003530307223 */ /* 0x180fe20000010804 */
[----:B------:R-:W5:Y:S01]  /*1fc10*/  MUFU.EX2 R168, R168 ;  /* 0x000000a800a87308 */ /* 0x000f620000000800 */
[-CC-:B------:R-:W-:Y:S01]  /*1fc20*/  FFMA.FTZ R20, R20, R53.reuse, -R4.reuse ;  /* 0x0000003514147223 */ /* 0x180fe20000010804 */
[-CC-:B------:R-:W-:Y:S01]  /*1fc30*/  FFMA.FTZ R25, R25, R53.reuse, -R4.reuse ;  /* 0x0000003519197223 */ /* 0x180fe20000010804 */
[-C--:B------:R-:W-:Y:S01]  /*1fc40*/  FFMA.FTZ R26, R26, R53.reuse, -R4 ;  /* 0x000000351a1a7223 */ /* 0x080fe20000010804 */
[-CC-:B------:R-:W-:Y:S01]  /*1fc50*/  FFMA.FTZ R174, R43, R53.reuse, -R8.reuse ;  /* 0x000000352bae7223 */ /* 0x180fe20000010808 */
[-C--:B------:R-:W-:Y:S01]  /*1fc60*/  FFMA.FTZ R178, R37, R53.reuse, -R8 ;  /* 0x0000003525b27223 */ /* 0x080fe20000010808 */
[-C--:B------:R-:W-:Y:S01]  /*1fc70*/  FFMA.FTZ R27, R27, R53.reuse, -R4 ;  /* 0x000000351b1b7223 */ /* 0x080fe20000010804 */
        /* <DEDUP_REMOVED lines=9> */
[----:B------:R-:W0:Y:S01]  /*1fd10*/  MUFU.EX2 R3, R3 ;  /* 0x0000000300037308 */ /* 0x000e220000000800 */
[-C--:B------:R-:W-:Y:S01]  /*1fd20*/  FFMA.FTZ R8, R14, R53.reuse, -R8 ;  /* 0x000000350e087223 */ /* 0x080fe20000010808 */
[-CC-:B------:R-:W-:Y:S01]  /*1fd30*/  FFMA.FTZ R28, R28, R53.reuse, -R4.reuse ;  /* 0x000000351c1c7223 */ /* 0x180fe20000010804 */
[----:B-----5:R-:W-:Y:S01]  /*1fd40*/  FADD.FTZ R6, R168, R55 ;  /* 0x00000037a8067221 */ /* 0x020fe20000010000 */
        /* <DEDUP_REMOVED lines=10> */
[----:B------:R-:W-:-:S02]  /*1fdf0*/  FFMA.FTZ R4, R51, R53, -R4 ;  /* 0x0000003533047223 */ /* 0x000fc40000010804 */
[----:B------:R-:W1:Y:S01]  /*1fe00*/  MUFU.EX2 R170, R170 ;  /* 0x000000aa00aa7308 */ /* 0x000e620000000800 */
[----:B0-----:R-:W-:-:S07]  /*1fe10*/  FADD.FTZ R5, R3, R6 ;  /* 0x0000000603057221 */ /* 0x001fce0000010000 */
[----:B------:R-:W-:Y:S08]  /*1fe20*/  MUFU.EX2 R25, R25 ;  /* 0x0000001900197308 */ /* 0x000ff00000000800 */
[----:B------:R-:W0:Y:S01]  /*1fe30*/  MUFU.EX2 R11, R11 ;  /* 0x0000000b000b7308 */ /* 0x000e220000000800 */
[----:B-1----:R-:W-:-:S07]  /*1fe40*/  FADD.FTZ R6, R170, R5 ;  /* 0x00000005aa067221 */ /* 0x002fce0000010000 */
[----:B------:R-:W-:Y:S08]  /*1fe50*/  MUFU.EX2 R26, R26 ;  /* 0x0000001a001a7308 */ /* 0x000ff00000000800 */
[----:B------:R-:W1:Y:S01]  /*1fe60*/  MUFU.EX2 R172, R172 ;  /* 0x000000ac00ac7308 */ /* 0x000e620000000800 */
[----:B0-----:R-:W-:-:S07]  /*1fe70*/  FADD.FTZ R7, R11, R6 ;  /* 0x000000060b077221 */ /* 0x001fce0000010000 */
[----:B------:R0:W-:Y:S08]  /*1fe80*/  MUFU.EX2 R182, R8 ;  /* 0x0000000800b67308 */ /* 0x0001f00000000800 */
[----:B------:R-:W2:Y:S01]  /*1fe90*/  MUFU.EX2 R27, R27 ;  /* 0x0000001b001b7308 */ /* 0x000ea20000000800 */
[----:B0-----:R-:W-:-:S04]  /*1fea0*/  FADD.FTZ R8, R48, R57 ;  /* 0x0000003930087221 */ /* 0x001fc80000010000 */
[----:B------:R-:W-:-:S03]  /*1feb0*/  FADD.FTZ R8, R169, R8 ;  /* 0x00000008a9087221 */ /* 0x000fc60000010000 */
[----:B------:R-:W0:Y:S01]  /*1fec0*/  MUFU.EX2 R39, R39 ;  /* 0x0000002700277308 */ /* 0x000e220000000800 */
[----:B------:R-:W-:Y:S01]  /*1fed0*/  FADD.FTZ R5, R25, R8 ;  /* 0x0000000819057221 */ /* 0x000fe20000010000 */
[----:B-1----:R-:W-:-:S03]  /*1fee0*/  FADD.FTZ R8, R172, R7 ;  /* 0x00000007ac087221 */ /* 0x002fc60000010000 */
[----:B------:R-:W-:-:S03]  /*1fef0*/  FADD.FTZ R6, R26, R5 ;  /* 0x000000051a067221 */ /* 0x000fc60000010000 */
[----:B------:R-:W1:Y:S01]  /*1ff00*/  MUFU.EX2 R28, R28 ;  /* 0x0000001c001c7308 */ /* 0x000e620000000800 */
[----:B--2---:R-:W-:-:S07]  /*1ff10*/  FADD.FTZ R5, R27, R6 ;  /* 0x000000061b057221 */ /* 0x004fce0000010000 */
[----:B------:R-:W2:Y:S01]  /*1ff20*/  MUFU.EX2 R174, R174 ;  /* 0x000000ae00ae7308 */ /* 0x000ea20000000800 */
[----:B0-----:R-:W-:-:S07]  /*1ff30*/  FADD.FTZ R7, R39, R8 ;  /* 0x0000000827077221 */ /* 0x001fce0000010000 */
[----:B------:R-:W0:Y:S01]  /*1ff40*/  MUFU.EX2 R29, R29 ;  /* 0x0000001d001d7308 */ /* 0x000e220000000800 */
[----:B-1----:R-:W-:-:S07]  /*1ff50*/  FADD.FTZ R6, R28, R5 ;  /* 0x000000051c067221 */ /* 0x002fce0000010000 */
        /* <DEDUP_REMOVED lines=33> */
[----:B0-----:R-:W-:-:S04]  /*20170*/  FADD.FTZ R7, R21, R6 ;  /* 0x0000000615077221 */ /* 0x001fc80000010000 */
[----:B------:R-:W-:Y:S01]  /*20180*/  FADD.FTZ R45, R182, R7 ;  /* 0x00000007b62d7221 */ /* 0x000fe20000010000 */
[----:B-1----:R-:W-:-:S04]  /*20190*/  FADD.FTZ R6, R50, R5 ;  /* 0x0000000532067221 */ /* 0x002fc80000010000 */
        /* <DEDUP_REMOVED lines=36> */
[----:B------:R-:W-:Y:S04]  /*203e0*/  ST.E desc[UR40][R152.64+0x240], R9 ;  /* 0x0002400998007985 */ /* 0x000fe8000c101928 */
[----:B------:R-:W2:Y:S02]  /*203f0*/  LD.E R10, desc[UR40][R4.64] ;  /* 0x00000028040a7980 */ /* 0x000ea4000c101900 */
[----:B--2---:R-:W-:-:S05]  /*20400*/  FMUL.FTZ R11, R33, R10 ;  /* 0x0000000a210b7220 */ /* 0x004fca0000410000 */
[----:B------:R-:W-:Y:S04]  /*20410*/  ST.E desc[UR40][R4.64], R11 ;  /* 0x0000000b04007985 */ /* 0x000fe8000c101928 */
[----:B------:R-:W2:Y:S04]  /*20420*/  LD.E R42, desc[UR40][R152.64+0x254] ;  /* 0x00025428982a7980 */ /* 0x000ea8000c101900 */
        /* <DEDUP_REMOVED lines=64> */
[----:B----4-:R-:W-:-:S03]  /*20830*/  FMUL.FTZ R3, R33, R40 ;  /* 0x0000002821037220 */ /* 0x010fc60000410000 */
[----:B------:R-:W-:Y:S04]  /*20840*/  ST.E desc[UR40][R152.64+0x434], R27 ;  /* 0x0004341b98007985 */ /* 0x000fe8000c101928 */
[----:B------:R0:W-:Y:S01]  /*20850*/  ST.E desc[UR40][R152.64+0x250], R3 ;  /* 0x0002500398007985 */ /* 0x0001e2000c101928 */
        /* <DEDUP_REMOVED lines=11> */
[----:B------:R1:W-:Y:S01]  /*20910*/  ST.E desc[UR40][R152.64+0x264], R11 ;  /* 0x0002640b98007985 */ /* 0x0003e2000c101928 */
[----:B------:R-:W-:-:S03]  /*20920*/  FMUL.FTZ R29, R33, R60 ;  /* 0x0000003c211d7220 */ /* 0x000fc60000410000 */
        /* <DEDUP_REMOVED lines=12> */
[C---:B-1----:R-:W-:Y:S01]  /*209f0*/  FMUL.FTZ R3, R33.reuse, R74 ;  /* 0x0000004a21037220 */ /* 0x042fe20000410000 */
[C---:B--2---:R-:W-:Y:S01]  /*20a00*/  FMUL.FTZ R27, R33.reuse, R78 ;  /* 0x0000004e211b7220 */ /* 0x044fe20000410000 */
[----:B------:R0:W-:Y:S01]  /*20a10*/  ST.E desc[UR40][R152.64+0x2a0], R29 ;  /* 0x0002a01d98007985 */ /* 0x0001e2000c101928 */
[----:B---3--:R-:W-:-:S03]  /*20a20*/  FMUL.FTZ R7, R33, R96 ;  /* 0x0000006021077220 */ /* 0x008fc60000410000 */
        /* <DEDUP_REMOVED lines=13> */
[C---:B-1----:R-:W-:Y:S01]  /*20b00*/  FMUL.FTZ R21, R33.reuse, R90 ;  /* 0x0000005a21157220 */ /* 0x042fe20000410000 */
[C---:B--2---:R-:W-:Y:S02]  /*20b10*/  FMUL.FTZ R25, R33.reuse, R92 ;  /* 0x0000005c21197220 */ /* 0x044fe40000410000 */
[----:B------:R1:W-:Y:S01]  /*20b20*/  ST.E desc[UR40][R152.64+0x330], R7 ;  /* 0x0003300798007985 */ /* 0x0003e2000c101928 */
[C---:B---3--:R-:W-:Y:S01]  /*20b30*/  FMUL.FTZ R3, R33.reuse, R94 ;  /* 0x0000005e21037220 */ /* 0x048fe20000410000 */
[C---:B0-----:R-:W-:Y:S02]  /*20b40*/  FMUL.FTZ R27, R33.reuse, R98 ;  /* 0x00000062211b7220 */ /* 0x041fe40000410000 */
[----:B------:R0:W-:Y:S01]  /*20b50*/  ST.E desc[UR40][R152.64+0x2f0], R29 ;  /* 0x0002f01d98007985 */ /* 0x0001e2000c101928 */
[----:B-1----:R-:W-:-:S03]  /*20b60*/  FMUL.FTZ R7, R33, R116 ;  /* 0x0000007421077220 */ /* 0x002fc60000410000 */
[----:B------:R1:W-:Y:S04]  /*20b70*/  ST.E desc[UR40][R152.64+0x2f4], R31 ;  /* 0x0002f41f98007985 */ /* 0x0003e8000c101928 */
[----:B------:R2:W-:Y:S01]  /*20b80*/  ST.E desc[UR40][R152.64+0x300], R9 ;  /* 0x0003000998007985 */ /* 0x0005e2000c101928 */
[----:B0-----:R-:W-:-:S03]  /*20b90*/  FMUL.FTZ R29, R33, R100 ;  /* 0x00000064211d7220 */ /* 0x001fc60000410000 */
[----:B------:R0:W-:Y:S04]  /*20ba0*/  ST.E desc[UR40][R152.64+0x304], R11 ;  /* 0x0003040b98007985 */ /* 0x0001e8000c101928 */
[----:B------:R3:W-:Y:S01]  /*20bb0*/  ST.E desc[UR40][R152.64+0x310], R13 ;  /* 0x0003100d98007985 */ /* 0x0007e2000c101928 */
[----:B-1----:R-:W-:-:S03]  /*20bc0*/  FMUL.FTZ R31, R33, R102 ;  /* 0x00000066211f7220 */ /* 0x002fc60000410000 */
[----:B------:R1:W-:Y:S01]  /*20bd0*/  ST.E desc[UR40][R152.64+0x314], R21 ;  /* 0x0003141598007985 */ /* 0x0003e2000c101928 */
[----:B--2---:R-:W-:-:S03]  /*20be0*/  FMUL.FTZ R9, R33, R104 ;  /* 0x0000006821097220 */ /* 0x004fc60000410000 */
[----:B------:R2:W-:Y:S01]  /*20bf0*/  ST.E desc[UR40][R152.64+0x320], R25 ;  /* 0x0003201998007985 */ /* 0x0005e2000c101928 */
[----:B0-----:R-:W-:-:S03]  /*20c00*/  FMUL.FTZ R11, R33, R106 ;  /* 0x0000006a210b7220 */ /* 0x001fc60000410000 */
[----:B------:R0:W-:Y:S01]  /*20c10*/  ST.E desc[UR40][R152.64+0x324], R3 ;  /* 0x0003240398007985 */ /* 0x0001e2000c101928 */
[----:B---3--:R-:W-:-:S03]  /*20c20*/  FMUL.FTZ R13, R33, R108 ;  /* 0x0000006c210d7220 */ /* 0x008fc60000410000 */
[----:B------:R3:W-:Y:S01]  /*20c30*/  ST.E desc[UR40][R152.64+0x334], R27 ;  /* 0x0003341b98007985 */ /* 0x0007e2000c101928 */
[C---:B-1----:R-:W-:Y:S01]  /*20c40*/  FMUL.FTZ R21, R33.reuse, R110 ;  /* 0x0000006e21157220 */ /* 0x042fe20000410000 */
[C---:B--2---:R-:W-:Y:S02]  /*20c50*/  FMUL.FTZ R25, R33.reuse, R112 ;  /* 0x0000007021197220 */ /* 0x044fe40000410000 */
[----:B------:R1:W-:Y:S01]  /*20c60*/  ST.E desc[UR40][R152.64+0x380], R7 ;  /* 0x0003800798007985 */ /* 0x0003e2000c101928 */
[C---:B0-----:R-:W-:Y:S01]  /*20c70*/  FMUL.FTZ R3, R33.reuse, R114 ;  /* 0x0000007221037220 */ /* 0x041fe20000410000 */
[C---:B---3--:R-:W-:Y:S02]  /*20c80*/  FMUL.FTZ R27, R33.reuse, R118 ;  /* 0x00000076211b7220 */ /* 0x048fe40000410000 */
        /* <DEDUP_REMOVED lines=22> */
[----:B------:R1:W-:Y:S01]  /*20df0*/  ST.E desc[UR40][R152.64+0x394], R31 ;  /* 0x0003941f98007985 */ /* 0x0003e2000c101928 */
[----:B------:R-:W-:-:S03]  /*20e00*/  LOP3.LUT R6, R8, 0x8, RZ, 0xfc, !PT ;  /* 0x0000000808067812 */ /* 0x000fc600078efcff */
        /* <DEDUP_REMOVED lines=16> */
[C---:B---3--:R-:W-:Y:S01]  /*20f10*/  FMUL.FTZ R27, R33.reuse, R10 ;  /* 0x0000000a211b7220 */ /* 0x048fe20000410000 */
[----:B------:R-:W-:Y:S01]  /*20f20*/  FMUL.FTZ R33, R33, R12 ;  /* 0x0000000c21217220 */ /* 0x000fe20000410000 */
[--C-:B-1----:R-:W-:Y:S01]  /*20f30*/  IMAD.MOV.U32 R7, RZ, RZ, R5.reuse ;  /* 0x000000ffff077224 */ /* 0x102fe200078e0005 */
[----:B------:R-:W-:Y:S04]  /*20f40*/  ST.E desc[UR40][R152.64+0x3e0], R29 ;  /* 0x0003e01d98007985 */ /* 0x000fe8000c101928 */
[----:B------:R-:W-:Y:S04]  /*20f50*/  ST.E desc[UR40][R152.64+0x3e4], R31 ;  /* 0x0003e41f98007985 */ /* 0x000fe8000c101928 */
[----:B------:R0:W-:Y:S04]  /*20f60*/  ST.E desc[UR40][R152.64+0x3f0], R9 ;  /* 0x0003f00998007985 */ /* 0x0001e8000c101928 */
[----:B------:R1:W-:Y:S04]  /*20f70*/  ST.E desc[UR40][R152.64+0x3f4], R11 ;  /* 0x0003f40b98007985 */ /* 0x0003e8000c101928 */
[----:B------:R-:W-:Y:S04]  /*20f80*/  ST.E desc[UR40][R152.64+0x400], R13 ;  /* 0x0004000d98007985 */ /* 0x000fe8000c101928 */
[----:B------:R-:W-:Y:S04]  /*20f90*/  ST.E desc[UR40][R152.64+0x404], R21 ;  /* 0x0004041598007985 */ /* 0x000fe8000c101928 */
[----:B------:R-:W-:Y:S04]  /*20fa0*/  ST.E desc[UR40][R152.64+0x410], R25 ;  /* 0x0004101998007985 */ /* 0x000fe8000c101928 */
[----:B------:R2:W-:Y:S04]  /*20fb0*/  ST.E desc[UR40][R152.64+0x414], R3 ;  /* 0x0004140398007985 */ /* 0x0005e8000c101928 */
[----:B------:R-:W-:Y:S04]  /*20fc0*/  ST.E desc[UR40][R152.64+0x424], R27 ;  /* 0x0004241b98007985 */ /* 0x000fe8000c101928 */
[----:B------:R-:W-:Y:S04]  /*20fd0*/  ST.E desc[UR40][R152.64+0x430], R33 ;  /* 0x0004302198007985 */ /* 0x000fe8000c101928 */
[----:B------:R-:W1:Y:S01]  /*20fe0*/  LD.E R10, desc[UR40][R6.64] ;  /* 0x00000028060a7980 */ /* 0x000e62000c101900 */
[----:B------:R-:W-:Y:S01]  /*20ff0*/  LOP3.LUT R8, R8, 0xc, RZ, 0xfc, !PT ;  /* 0x0000000c08087812 */ /* 0x000fe200078efcff */
[----:B0-----:R-:W-:-:S02]  /*21000*/  IMAD.MOV.U32 R9, RZ, RZ, R5 ;  /* 0x000000ffff097224 */ /* 0x001fc400078e0005 */
[----:B-1----:R-:W-:-:S05]  /*21010*/  FMUL.FTZ R11, R15, R10 ;  /* 0x0000000a0f0b7220 */ /* 0x002fca0000410000 */
[----:B------:R-:W-:Y:S04]  /*21020*/  ST.E desc[UR40][R6.64], R11 ;  /* 0x0000000b06007985 */ /* 0x000fe8000c101928 */
[----:B------:R-:W2:Y:S02]  /*21030*/  LD.E R10, desc[UR40][R8.64] ;  /* 0x00000028080a7980 */ /* 0x000ea4000c101900 */
[----:B--2---:R-:W-:-:S05]  /*21040*/  FMUL.FTZ R3, R15, R10 ;  /* 0x0000000a0f037220 */ /* 0x004fca0000410000 */
[----:B------:R0:W-:Y:S04]  /*21050*/  ST.E desc[UR40][R8.64], R3 ;  /* 0x0000000308007985 */ /* 0x0001e8000c101928 */
[----:B------:R-:W2:Y:S04]  /*21060*/  LD.E R138, desc[UR40][R152.64+0x43c] ;  /* 0x00043c28988a7980 */ /* 0x000ea8000c101900 */
[----:B------:R-:W0:Y:S04]  /*21070*/  LD.E R48, desc[UR40][R152.64+0x258] ;  /* 0x0002582898307980 */ /* 0x000e28000c101900 */
        /* <DEDUP_REMOVED lines=62> */
[----:B0-----:R-:W-:-:S04]  /*21460*/  FMUL.FTZ R3, R15, R48 ;  /* 0x000000300f037220 */ /* 0x001fc80000410000 */
[----:B------:R0:W-:Y:S01]  /*21470*/  ST.E desc[UR40][R152.64+0x43c], R31 ;  /* 0x00043c1f98007985 */ /* 0x0001e2000c101928 */
[C---:B---3--:R-:W-:Y:S01]  /*21480*/  FMUL.FTZ R11, R15.reuse, R50 ;  /* 0x000000320f0b7220 */ /* 0x048fe20000410000 */
        /* <DEDUP_REMOVED lines=119> */
[----:B------:R3:W-:Y:S04]  /*21c00*/  ST.E desc[UR40][R152.64+0x438], R15 ;  /* 0x0004380f98007985 */ /* 0x0007e8000c101928 */
[----:B------:R4:W-:Y:S04]  /*21c10*/  ST.E desc[UR40][R152.64+0x240], R21 ;  /* 0x0002401598007985 */ /* 0x0009e8000c101928 */
[----:B0-----:R-:W5:Y:S04]  /*21c20*/  LD.E R25, desc[UR40][R4.64] ;  /* 0x0000002804197980 */ /* 0x001f68000c101900 */
[----:B------:R-:W4:Y:S04]  /*21c30*/  LD.E R3, desc[UR40][R152.64+0x1e8] ;  /* 0x0001e82898037980 */ /* 0x000f28000c101900 */
[----:B------:R-:W4:Y:S04]  /*21c40*/  LD.E.64 R10, desc[UR40][R152.64+0xa8] ;  /* 0x0000a828980a7980 */ /* 0x000f28000c101b00 */
[----:B-----5:R0:W-:Y:S04]  /*21c50*/  ST.E desc[UR40][R4.64], R25 ;  /* 0x0000001904007985 */ /* 0x0201e8000c101928 */
[----:B-1----:R-:W5:Y:S04]  /*21c60*/  LD.E R27, desc[UR40][R6.64] ;  /* 0x00000028061b7980 */ /* 0x002f68000c101900 */
[----:B-----5:R1:W-:Y:S04]  /*21c70*/  ST.E desc[UR40][R6.64], R27 ;  /* 0x0000001b06007985 */ /* 0x0203e8000c101928 */
[----:B--2---:R-:W2:Y:S04]  /*21c80*/  LD.E R29, desc[UR40][R8.64] ;  /* 0x00000028081d7980 */ /* 0x004ea8000c101900 */
[----:B--2---:R2:W-:Y:S04]  /*21c90*/  ST.E desc[UR40][R8.64], R29 ;  /* 0x0000001d08007985 */ /* 0x0045e8000c101928 */
[----:B------:R-:W5:Y:S04]  /*21ca0*/  LD.E R12, desc[UR40][R152.64+0x250] ;  /* 0x00025028980c7980 */ /* 0x000f68000c101900 */
[----:B------:R-:W5:Y:S04]  /*21cb0*/  LD.E R13, desc[UR40][R152.64+0x254] ;  /* 0x00025428980d7980 */ /* 0x000f68000c101900 */
[----:B------:R-:W5:Y:S04]  /*21cc0*/  LD.E R14, desc[UR40][R152.64+0x258] ;  /* 0x00025828980e7980 */ /* 0x000f68000c101900 */
[----:B---3--:R-:W3:Y:S04]  /*21cd0*/  LD.E R15, desc[UR40][R152.64+0x25c] ;  /* 0x00025c28980f7980 */ /* 0x008ee8000c101900 */
[----:B------:R-:W3:Y:S04]  /*21ce0*/  LD.E R20, desc[UR40][R152.64+0x260] ;  /* 0x0002602898147980 */ /* 0x000ee8000c101900 */
[----:B----4-:R-:W4:Y:S04]  /*21cf0*/  LD.E R21, desc[UR40][R152.64+0x264] ;  /* 0x0002642898157980 */ /* 0x010f28000c101900 */
[----:B------:R-:W4:Y:S04]  /*21d00*/  LD.E R24, desc[UR40][R152.64+0x268] ;  /* 0x0002682898187980 */ /* 0x000f28000c101900 */
[----:B0-----:R-:W4:Y:S04]  /*21d10*/  LD.E R25, desc[UR40][R152.64+0x26c] ;  /* 0x00026c2898197980 */ /* 0x001f28000c101900 */
[----:B------:R-:W4:Y:S04]  /*21d20*/  LD.E R26, desc[UR40][R152.64+0x270] ;  /* 0x00027028981a7980 */ /* 0x000f28000c101900 */
[----:B-1----:R-:W4:Y:S04]  /*21d30*/  LD.E R27, desc[UR40][R152.64+0x274] ;  /* 0x00027428981b7980 */ /* 0x002f28000c101900 */
[----:B------:R-:W4:Y:S04]  /*21d40*/  LD.E R28, desc[UR40][R152.64+0x278] ;  /* 0x00027828981c7980 */ /* 0x000f28000c101900 */
        /* <DEDUP_REMOVED lines=113> */
[----:B-----5:R-:W-:Y:S04]  /*22460*/  ST.E desc[UR40][R152.64+0x250], R12 ;  /* 0x0002500c98007985 */ /* 0x020fe8000c101928 */
[----:B------:R-:W-:Y:S04]  /*22470*/  ST.E desc[UR40][R152.64+0x254], R13 ;  /* 0x0002540d98007985 */ /* 0x000fe8000c101928 */
[----:B------:R-:W-:Y:S04]  /*22480*/  ST.E desc[UR40][R152.64+0x258], R14 ;  /* 0x0002580e98007985 */ /* 0x000fe8000c101928 */
[----:B---3--:R-:W-:Y:S04]  /*22490*/  ST.E desc[UR40][R152.64+0x25c], R15 ;  /* 0x00025c0f98007985 */ /* 0x008fe8000c101928 */
[----:B------:R-:W-:Y:S04]  /*224a0*/  ST.E desc[UR40][R152.64+0x260], R20 ;  /* 0x0002601498007985 */ /* 0x000fe8000c101928 */
[----:B----4-:R-:W-:Y:S04]  /*224b0*/  ST.E desc[UR40][R152.64+0x264], R21 ;  /* 0x0002641598007985 */ /* 0x010fe8000c101928 */
        /* <DEDUP_REMOVED lines=786> */
[----:B------:R-:W4:Y:S04]  /*255e0*/  LD.E R11, desc[UR40][R4.64] ;  /* 0x00000028040b7980 */ /* 0x000f28000c101900 */
[----:B----4-:R4:W-:Y:S04]  /*255f0*/  ST.E desc[UR40][R4.64], R11 ;  /* 0x0000000b04007985 */ /* 0x0109e8000c101928 */
[----:B------:R-:W5:Y:S04]  /*25600*/  LD.E R13, desc[UR40][R6.64] ;  /* 0x00000028060d7980 */ /* 0x000f68000c101900 */
[----:B-----5:R5:W-:Y:S04]  /*25610*/  ST.E desc[UR40][R6.64], R13 ;  /* 0x0000000d06007985 */ /* 0x020be8000c101928 */
[----:B------:R-:W3:Y:S04]  /*25620*/  LD.E R15, desc[UR40][R8.64] ;  /* 0x00000028080f7980 */ /* 0x000ee8000c101900 */
[----:B---3--:R3:W-:Y:S04]  /*25630*/  ST.E desc[UR40][R8.64], R15 ;  /* 0x0000000f08007985 */ /* 0x0087e8000c101928 */
[----:B------:R-:W3:Y:S04]  /*25640*/  LD.E R21, desc[UR40][R152.64+0x250] ;  /* 0x0002502898157980 */ /* 0x000ee8000c101900 */
[----:B0-----:R-:W3:Y:S04]  /*25650*/  LD.E R25, desc[UR40][R152.64+0x254] ;  /* 0x0002542898197980 */ /* 0x001ee8000c101900 */
[----:B-1----:R-:W3:Y:S04]  /*25660*/  LD.E R27, desc[UR40][R152.64+0x258] ;  /* 0x00025828981b7980 */ /* 0x002ee8000c101900 */
[----:B------:R-:W3:Y:S04]  /*25670*/  LD.E R29, desc[UR40][R152.64+0x25c] ;  /* 0x00025c28981d7980 */ /* 0x000ee8000c101900 */
[----:B--2---:R-:W2:Y:S04]  /*25680*/  LD.E R3, desc[UR40][R152.64+0x260] ;  /* 0x0002602898037980 */ /* 0x004ea8000c101900 */
[----:B------:R-:W2:Y:S04]  /*25690*/  LD.E R31, desc[UR40][R152.64+0x264] ;  /* 0x00026428981f7980 */ /* 0x000ea8000c101900 */
[----:B----4-:R-:W4:Y:S04]  /*256a0*/  LD.E R5, desc[UR40][R152.64+0x268] ;  /* 0x0002682898057980 */ /* 0x010f28000c101900 */
[----:B------:R-:W4:Y:S04]  /*256b0*/  LD.E R11, desc[UR40][R152.64+0x26c] ;  /* 0x00026c28980b7980 */ /* 0x000f28000c101900 */
[----:B-----5:R-:W5:Y:S04]  /*256c0*/  LD.E R7, desc[UR40][R152.64+0x270] ;  /* 0x0002702898077980 */ /* 0x020f68000c101900 */
[----:B------:R-:W5:Y:S04]  /*256d0*/  LD.E R13, desc[UR40][R152.64+0x274] ;  /* 0x00027428980d7980 */ /* 0x000f68000c101900 */
[----:B---3--:R-:W3:Y:S04]  /*256e0*/  LD.E R9, desc[UR40][R152.64+0x278] ;  /* 0x0002782898097980 */ /* 0x008ee8000c101900 */
        /* <DEDUP_REMOVED lines=113> */
[----:B------:R0:W-:Y:S04]  /*25e00*/  ST.E desc[UR40][R152.64+0x250], R21 ;  /* 0x0002501598007985 */ /* 0x0001e8000c101928 */
[----:B------:R0:W-:Y:S04]  /*25e10*/  ST.E desc[UR40][R152.64+0x254], R25 ;  /* 0x0002541998007985 */ /* 0x0001e8000c101928 */
[----:B------:R0:W-:Y:S04]  /*25e20*/  ST.E desc[UR40][R152.64+0x258], R27 ;  /* 0x0002581b98007985 */ /* 0x0001e8000c101928 */
[----:B------:R0:W-:Y:S04]  /*25e30*/  ST.E desc[UR40][R152.64+0x25c], R29 ;  /* 0x00025c1d98007985 */ /* 0x0001e8000c101928 */
[----:B--2---:R0:W-:Y:S04]  /*25e40*/  ST.E desc[UR40][R152.64+0x260], R3 ;  /* 0x0002600398007985 */ /* 0x0041e8000c101928 */
[----:B------:R0:W-:Y:S04]  /*25e50*/  ST.E desc[UR40][R152.64+0x264], R31 ;  /* 0x0002641f98007985 */ /* 0x0001e8000c101928 */
[----:B----4-:R0:W-:Y:S04]  /*25e60*/  ST.E desc[UR40][R152.64+0x268], R5 ;  /* 0x0002680598007985 */ /* 0x0101e8000c101928 */
[----:B------:R0:W-:Y:S04]  /*25e70*/  ST.E desc[UR40][R152.64+0x26c], R11 ;  /* 0x00026c0b98007985 */ /* 0x0001e8000c101928 */
[----:B-----5:R0:W-:Y:S04]  /*25e80*/  ST.E desc[UR40][R152.64+0x270], R7 ;  /* 0x0002700798007985 */ /* 0x0201e8000c101928 */
[----:B------:R0:W-:Y:S04]  /*25e90*/  ST.E desc[UR40][R152.64+0x274], R13 ;  /* 0x0002740d98007985 */ /* 0x0001e8000c101928 */
[----:B---3--:R0:W-:Y:S04]  /*25ea0*/  ST.E desc[UR40][R152.64+0x278], R9 ;  /* 0x0002780998007985 */ /* 0x0081e8000c101928 */
        /* <DEDUP_REMOVED lines=129> */
.L_x_3309:
[----:B------:R-:W-:Y:S05]  /*266c0*/  BSYNC B0 ;  /* 0x0000000000007941 */ /* 0x000fea0003800000 */
.L_x_3308:
[C---:B------:R-:W-:Y:S01]  /*266d0*/  ISETP.GT.AND P1, PT, R0.reuse, UR46, PT ;  /* 0x0000002e00007c0c */ /* 0x040fe2000bf24270 */
[----:B------:R-:W-:-:S12]  /*266e0*/  VIADD R0, R0, 0xffffffff ;  /* 0xffffffff00007836 */ /* 0x000fd80000000000 */
[----:B------:R-:W-:Y:S05]  /*266f0*/  @P1 BRA `(.L_x_3310) ;  /* 0xffffff58005c1947 */ /* 0x000fea000383ffff */
.L_x_3281:
[----:B------:R-:W-:Y:S05]  /*26700*/  WARPSYNC.ALL ;  /* 0x0000000000007948 */ /* 0x000fea0003800000 */
[----:B0-----:R-:W2:Y:S04]  /*26710*/  LDL R5, [R1+0x210] ;  /* 0x0002100001057983 */ /* 0x001ea80000100800 */
[----:B------:R-:W3:Y:S04]  /*26720*/  LDL R8, [R1+0x214] ;  /* 0x0002140001087983 */ /* 0x000ee80000100800 */
[----:B------:R-:W4:Y:S01]  /*26730*/  LDL.64 R10, [R1+0xd8] ;  /* 0x0000d800010a7983 */ /* 0x000f220000100a00 */
[----:B------:R-:W-:Y:S08]  /*26740*/  BAR.ARV 0x8, 0x100 ;  /* 0x0204000000007b1d */ /* 0x000ff00000002000 */
[----:B------:R-:W-:Y:S06]  /*26750*/  BAR.SYNC.DEFER_BLOCKING 0xf, 0x100 ;  /* 0x03c4000000007b1d */ /* 0x000fec0000010000 */
[----:B--2---:R-:W0:Y:S02]  /*26760*/  SHFL.BFLY PT, R0, R5, 0x2, 0x1f ;  /* 0x0c401f0005007f89 */ /* 0x004e2400000e0000 */
[----:B0-----:R-:W-:-:S05]  /*26770*/  FADD.FTZ R0, R5, R0 ;  /* 0x0000000005007221 */ /* 0x001fca0000010000 */
[----:B-1----:R-:W0:Y:S02]  /*26780*/  SHFL.BFLY PT, R3, R0, 0x1, 0x1f ;  /* 0x0c201f0000037f89 */ /* 0x002e2400000e0000 */
        /* <DEDUP_REMOVED lines=16> */
[----:B------:R-:W-:Y:S02]  /*26890*/  IMAD.MOV.U32 R8, RZ, RZ, -0x800000 ;  /* 0xff800000ff087424 */ /* 0x000fe400078e00ff */
[----:B0-----:R-:W-:Y:S01]  /*268a0*/  @P2 FMUL.FTZ R20, R9, 0.69314718246459960938 ;  /* 0x3f31721809142820 */ /* 0x001fe20000410000 */
[----:B-1----:R-:W-:Y:S01]  /*268b0*/  @P1 FMUL.FTZ R3, R6, 0.69314718246459960938 ;  /* 0x3f31721806031820 */ /* 0x002fe20000410000 */
[----:B------:R-:W-:Y:S01]  /*268c0*/  STL [R1+0x214], R12 ;  /* 0x0002140c01007387 */ /* 0x000fe20000100800 */
[----:B---3--:R-:W-:-:S04]  /*268d0*/  @P2 FMUL.FTZ R7, R7, 0.69314718246459960938 ;  /* 0x3f31721807072820 */ /* 0x008fc80000410000 */
[----:B-----5:R-:W-:-:S05]  /*268e0*/  @P2 FFMA.FTZ R8, R7, R14, R20 ;  /* 0x0000000e07082223 */ /* 0x020fca0000010014 */
[----:B------:R-:W-:Y:S01]  /*268f0*/  STL [R1+0x214], R8 ;  /* 0x0002140801007387 */ /* 0x000fe20000100800 */
[----:B--2---:R-:W-:-:S04]  /*26900*/  @P1 FMUL.FTZ R0, R0, 0.69314718246459960938 ;  /* 0x3f31721800001820 */ /* 0x004fc80000410000 */
[----:B----4-:R-:W-:Y:S02]  /*26910*/  @P1 FFMA.FTZ R4, R0, R5, R3 ;  /* 0x0000000500041223 */ /* 0x010fe40000010003 */
[----:B------:R-:W2:Y:S04]  /*26920*/  LDL R5, [R1+0x1e8] ;  /* 0x0001e80001057983 */ /* 0x000ea80000100800 */
[----:B------:R0:W-:Y:S04]  /*26930*/  STL [R1+0x210], R4 ;  /* 0x0002100401007387 */ /* 0x0001e80000100800 */
[----:B------:R-:W3:Y:S02]  /*26940*/  LD.E R0, desc[UR40][R10.64+0x4] ;  /* 0x000004280a007980 */ /* 0x000ee4000c101900 */
[----:B---3--:R-:W-:-:S13]  /*26950*/  ISETP.NE.AND P0, PT, R0, RZ, PT ;  /* 0x000000ff0000720c */ /* 0x008fda0003f05270 */
[----:B------:R-:W3:Y:S04]  /*26960*/  @!P0 LDL.64 R14, [R1+0xe0] ;  /* 0x0000e000010e8983 */ /* 0x000ee80000100a00 */
[----:B------:R-:W2:Y:S01]  /*26970*/  @!P0 LD.E R6, desc[UR40][R10.64] ;  /* 0x000000280a068980 */ /* 0x000ea2000c101900 */
[----:B------:R-:W-:-:S06]  /*26980*/  IMAD.MOV.U32 R0, RZ, RZ, RZ ;  /* 0x000000ffff007224 */ /* 0x000fcc00078e00ff */
[----:B------:R-:W1:Y:S01]  /*26990*/  @P1 MUFU.RCP R0, R13 ;  /* 0x0000000d00001308 */ /* 0x000e620000001000 */
[----:B---3--:R-:W3:Y:S01]  /*269a0*/  @!P0 LD.E.64 R14, desc[UR40][R14.64] ;  /* 0x000000280e0e8980 */ /* 0x008ee2000c101b00 */
[----:B--2---:R-:W-:-:S04]  /*269b0*/  @!P0 IMAD R6, R5, 0x40, R6 ;  /* 0x0000004005068824 */ /* 0x004fc800078e0206 */
[----:B---3--:R-:W-:-:S05]  /*269c0*/  @!P0 IMAD.WIDE R6, R6, 0x4, R14 ;  /* 0x0000000406068825 */ /* 0x008fca00078e020e */
[----:B-1----:R1:W-:Y:S04]  /*269d0*/  @!P0 ST.E desc[UR40][R6.64], R0 ;  /* 0x0000000006008985 */ /* 0x0023e8000c101928 */
[----:B------:R-:W2:Y:S04]  /*269e0*/  @!P0 LDL.64 R10, [R1+0xd8] ;  /* 0x0000d800010a8983 */ /* 0x000ea80000100a00 */
[----:B--2---:R-:W2:Y:S02]  /*269f0*/  @!P0 LD.E R3, desc[UR40][R10.64+0x4] ;  /* 0x000004280a038980 */ /* 0x004ea4000c101900 */
[----:B--2---:R-:W-:-:S13]  /*26a00*/  @!P0 ISETP.NE.AND P0, PT, R3, RZ, PT ;  /* 0x000000ff0300820c */ /* 0x004fda0003f05270 */
[----:B------:R-:W2:Y:S04]  /*26a10*/  @!P0 LDL.64 R20, [R1+0xe0] ;  /* 0x0000e00001148983 */ /* 0x000ea80000100a00 */
[----:B0-----:R-:W3:Y:S01]  /*26a20*/  @!P0 LD.E R4, desc[UR40][R10.64] ;  /* 0x000000280a048980 */ /* 0x001ee2000c101900 */
[----:B------:R-:W-:-:S06]  /*26a30*/  IMAD.MOV.U32 R3, RZ, RZ, RZ ;  /* 0x000000ffff037224 */ /* 0x000fcc00078e00ff */
[----:B------:R-:W0:Y:S01]  /*26a40*/  @P2 MUFU.RCP R3, R12 ;  /* 0x0000000c00032308 */ /* 0x000e220000001000 */
[----:B--2---:R-:W2:Y:S01]  /*26a50*/  @!P0 LD.E.64 R20, desc[UR40][R20.64] ;  /* 0x0000002814148980 */ /* 0x004ea2000c101b00 */
[----:B---3--:R-:W-:-:S04]  /*26a60*/  @!P0 IMAD R4, R5, 0x40, R4 ;  /* 0x0000004005048824 */ /* 0x008fc800078e0204 */
[----:B------:R-:W-:-:S04]  /*26a70*/  @!P0 VIADD R4, R4, 0x8 ;  /* 0x0000000804048836 */ /* 0x000fc80000000000 */
[----:B--2---:R-:W-:-:S05]  /*26a80*/  @!P0 IMAD.WIDE R14, R4, 0x4, R20 ;  /* 0x00000004040e8825 */ /* 0x004fca00078e0214 */
[----:B0-----:R0:W-:Y:S04]  /*26a90*/  @!P0 ST.E desc[UR40][R14.64], R3 ;  /* 0x000000030e008985 */ /* 0x0011e8000c101928 */
[----:B------:R-:W2:Y:S04]  /*26aa0*/  LDL R134, [R1+0x1e8] ;  /* 0x0001e80001867983 */ /* 0x000ea80000100800 */
[----:B------:R-:W3:Y:S04]  /*26ab0*/  LDL.64 R8, [R1+0x430] ;  /* 0x0004300001087983 */ /* 0x000ee80000100a00 */
[----:B-1----:R-:W4:Y:S04]  /*26ac0*/  LDL.64 R6, [R1+0x438] ;  /* 0x0004380001067983 */ /* 0x002f280000100a00 */
[----:B------:R-:W5:Y:S04]  /*26ad0*/  LDL.64 R4, [R1+0x240] ;  /* 0x0002400001047983 */ /* 0x000f680000100a00 */
[----:B0-----:R-:W5:Y:S04]  /*26ae0*/  LDL.64 R14, [R1+0x398] ;  /* 0x00039800010e7983 */ /* 0x001f680000100a00 */
        /* <DEDUP_REMOVED lines=60> */
[----:B------:R-:W-:Y:S01]  /*26eb0*/  ISETP.NE.AND P0, PT, R134, 0x2, PT ;  /* 0x000000028600780c */ /* 0x000fe20003f05270 */
[-C--:B---3--:R-:W-:Y:S01]  /*26ec0*/  FMUL.FTZ R9, R9, R0.reuse ;  /* 0x0000000009097220 */ /* 0x088fe20000410000 */
[-C--:B------:R-:W-:Y:S01]  /*26ed0*/  FMUL.FTZ R8, R8, R0.reuse ;  /* 0x0000000008087220 */ /* 0x080fe20000410000 */
[-C--:B----4-:R-:W-:Y:S01]  /*26ee0*/  FMUL.FTZ R7, R7, R3.reuse ;  /* 0x0000000307077220 */ /* 0x090fe20000410000 */
[-C--:B------:R-:W-:Y:S01]  /*26ef0*/  FMUL.FTZ R6, R6, R3.reuse ;  /* 0x0000000306067220 */ /* 0x080fe20000410000 */
[-C--:B-----5:R-:W-:Y:S01]  /*26f00*/  FMUL.FTZ R5, R5, R0.reuse ;  /* 0x0000000005057220 */ /* 0x0a0fe20000410000 */
[-C--:B------:R-:W-:Y:S01]  /*26f10*/  FMUL.FTZ R4, R4, R0.reuse ;  /* 0x0000000004047220 */ /* 0x080fe20000410000 */
[----:B------:R0:W-:Y:S04]  /*26f20*/  STL.64 [R1+0x430], R8 ;  /* 0x0004300801007387 */ /* 0x0001e80000100a00 */
[----:B------:R1:W-:Y:S04]  /*26f30*/  STL.64 [R1+0x438], R6 ;  /* 0x0004380601007387 */ /* 0x0003e80000100a00 */
[----:B------:R2:W-:Y:S04]  /*26f40*/  STL.64 [R1+0x240], R4 ;  /* 0x0002400401007387 */ /* 0x0005e80000100a00 */
[----:B0-----:R-:W3:Y:S04]  /*26f50*/  LDL.64 R8, [R1+0x428] ;  /* 0x0004280001087983 */ /* 0x001ee80000100a00 */
[----:B-1----:R-:W4:Y:S04]  /*26f60*/  LDL.64 R6, [R1+0x3f8] ;  /* 0x0003f80001067983 */ /* 0x002f280000100a00 */
[----:B--2---:R-:W2:Y:S04]  /*26f70*/  LDL.64 R4, [R1+0x418] ;  /* 0x0004180001047983 */ /* 0x004ea80000100a00 */
[----:B------:R-:W5:Y:S01]  /*26f80*/  @!P0 LDL R133, [R1+0x1ec] ;  /* 0x0001ec0001858983 */ /* 0x000f620000100800 */
        /* <DEDUP_REMOVED lines=118> */
[----:B0-----:R-:W-:-:S02]  /*276f0*/  VIADD R14, R135, 0x1 ;  /* 0x00000001870e7836 */ /* 0x001fc40000000000 */
[----:B------:R-:W-:Y:S01]  /*27700*/  VIADD R132, R132, 0x1 ;  /* 0x0000000184847836 */ /* 0x000fe20000000000 */
[----:B------:R0:W-:Y:S04]  /*27710*/  STL [R1+0x1e8], R134 ;  /* 0x0001e88601007387 */ /* 0x0001e80000100800 */
        /* <DEDUP_REMOVED lines=17> */
[-C--:B---3--:R-:W-:Y:S01]  /*27830*/  FMUL.FTZ R9, R9, R3.reuse ;  /* 0x0000000309097220 */ /* 0x088fe20000410000 */
[-C--:B------:R-:W-:Y:S01]  /*27840*/  FMUL.FTZ R8, R8, R3.reuse ;  /* 0x0000000308087220 */ /* 0x080fe20000410000 */
[-C--:B----4-:R-:W-:Y:S01]  /*27850*/  FMUL.FTZ R7, R7, R3.reuse ;  /* 0x0000000307077220 */ /* 0x090fe20000410000 */
[-C--:B------:R-:W-:Y:S01]  /*27860*/  FMUL.FTZ R6, R6, R3.reuse ;  /* 0x0000000306067220 */ /* 0x080fe20000410000 */
[-C--:B--2---:R-:W-:Y:S01]  /*27870*/  FMUL.FTZ R5, R5, R3.reuse ;  /* 0x0000000305057220 */ /* 0x084fe20000410000 */
[----:B------:R-:W-:Y:S01]  /*27880*/  FMUL.FTZ R4, R4, R3 ;  /* 0x0000000304047220 */ /* 0x000fe20000410000 */
[----:B-----5:R-:W-:Y:S01]  /*27890*/  @!P0 LOP3.LUT R20, R133, 0x1, RZ, 0x3c, !PT ;  /* 0x0000000185148812 */ /* 0x020fe200078e3cff */
        /* <DEDUP_REMOVED lines=43> */
[----:B------:R0:W-:Y:S04]  /*27b50*/  @!P0 STL [R1+0x1ec], R20 ;  /* 0x0001ec1401008387 */ /* 0x0001e80000100800 */
[----:B------:R0:W-:Y:S04]  /*27b60*/  STL [R1+0x1f4], R132 ;  /* 0x0001f48401007387 */ /* 0x0001e80000100800 */
[----:B------:R0:W-:Y:S01]  /*27b70*/  @!P0 STL [R1+0x1e8], RZ ;  /* 0x0001e8ff01008387 */ /* 0x0001e20000100800 */
[----:B------:R-:W-:Y:S01]  /*27b80*/  IMAD.MOV.U32 R0, RZ, RZ, 0x1 ;  /* 0x00000001ff007424 */ /* 0x000fe200078e00ff */
[----:B------:R-:W-:Y:S06]  /*27b90*/  BAR.ARV 0xe, 0x100 ;  /* 0x0384000000007b1d */ /* 0x000fec0000002000 */
.L_x_3202:
[----:B------:R-:W2:Y:S08]  /*27ba0*/  S2UR UR4, SR_CgaCtaId ;  /* 0x00000000000479c3 */ /* 0x000eb00000008800 */
[----:B------:R-:W-:Y:S01]  /*27bb0*/  BAR.SYNC.DEFER_BLOCKING 0x5, 0x180 ;  /* 0x0146000000007b1d */ /* 0x000fe20000010000 */
[----:B------:R-:W-:Y:S01]  /*27bc0*/  PRMT R0, R0, 0x9910, RZ ;  /* 0x0000991000007816 */ /* 0x000fe200000000ff */
[----:B------:R-:W-:-:S03]  /*27bd0*/  USHF.R.U32.HI UR8, URZ, 0x10, UR39 ;  /* 0x000000103f087899 */ /* 0x000fc60008011627 */
[----:B------:R-:W-:Y:S01]  /*27be0*/  ISETP.NE.AND P0, PT, R0, RZ, PT ;  /* 0x000000ff0000720c */ /* 0x000fe20003f05270 */
[----:B------:R-:W-:Y:S01]  /*27bf0*/  UMOV UR47, 0x400 ;  /* 0x00000400002f7882 */ /* 0x000fe20000000000 */
[----:B------:R-:W-:Y:S01]  /*27c00*/  BSSY B0, `(.L_x_3311) ;  /* 0x00004d9000007945 */ /* 0x000fe20003800000 */
[----:B--2---:R-:W-:-:S09]  /*27c10*/  ULEA UR47, UR4, UR47, 0x18 ;  /* 0x0000002f042f7291 */ /* 0x004fd2000f8ec03f */
[----:B01----:R-:W0:Y:S02]  /*27c20*/  LDS.128 R4, [UR47+0x388d0] ;  /* 0x0388d02fff047984 */ /* 0x003e240008000c00 */
[----:B0-----:R-:W-:Y:S02]  /*27c30*/  R2UR UR5, R5 ;  /* 0x00000000050572ca */ /* 0x001fe400000e0000 */
[----:B------:R-:W-:Y:S02]  /*27c40*/  R2UR UR7, R6 ;  /* 0x00000000060772ca */ /* 0x000fe400000e0000 */
[----:B------:R-:W-:Y:S01]  /*27c50*/  R2UR UR6, R7 ;  /* 0x00000000070672ca */ /* 0x000fe200000e0000 */
[----:B------:R-:W-:Y:S06]  /*27c60*/  BAR.ARV 0x4, 0x180 ;  /* 0x0106000000007b1d */ /* 0x000fec0000002000 */
[----:B------:R-:W-:Y:S08]  /*27c70*/  @!P0 BRA `(.L_x_3312) ;  /* 0x0000003c00748947 */ /* 0x000ff00003800000 */
[----:B------:R-:W2:Y:S04]  /*27c80*/  LDL.128 R12, [R1+0x240] ;  /* 0x00024000010c7983 */ /* 0x000ea80000100c00 */
[----:B------:R-:W3:Y:S04]  /*27c90*/  LDL.128 R4, [R1+0x260] ;  /* 0x0002600001047983 */ /* 0x000ee80000100c00 */
[----:B------:R-:W4:Y:S04]  /*27ca0*/  LDL.128 R24, [R1+0x250] ;  /* 0x0002500001187983 */ /* 0x000f280000100c00 */
[----:B------:R-:W4:Y:S01]  /*27cb0*/  LDL.128 R8, [R1+0x270] ;  /* 0x0002700001087983 */ /* 0x000f220000100c00 */
[C---:B------:R-:W-:Y:S01]  /*27cc0*/  IADD3 R35, P1, R18.reuse, 0x20, RZ ;  /* 0x0000002012237810 */ /* 0x040fe20007f3e0ff */
[----:B------:R-:W-:Y:S01]  /*27cd0*/  ULDC.64 UR10, c[0x0][0xd00] ;  /* 0x00034000000a7ab9 */ /* 0x000fe20000000a00 */
[C---:B------:R-:W-:Y:S01]  /*27ce0*/  LOP3.LUT R37, R18.reuse, 0x380, RZ, 0xc0, !PT ;  /* 0x0000038012257812 */ /* 0x040fe200078ec0ff */
[----:B------:R-:W4:Y:S01]  /*27cf0*/  LDL.128 R120, [R1+0x280] ;  /* 0x0002800001787983 */ /* 0x000f220000100c00 */
[----:B------:R-:W-:Y:S01]  /*27d00*/  LOP3.LUT R34, R35, 0x380, RZ, 0xc0, !PT ;  /* 0x0000038023227812 */ /* 0x000fe200078ec0ff */
[----:B------:R-:W-:Y:S01]  /*27d10*/  ULDC.64 UR18, c[0x0][0xd00] ;  /* 0x0003400000127ab9 */ /* 0x000fe20000000a00 */
[C---:B------:R-:W-:Y:S01]  /*27d20*/  IADD3 R33, P0, R18.reuse, 0x40, RZ ;  /* 0x0000004012217810 */ /* 0x040fe20007f1e0ff */
[----:B------:R-:W4:Y:S01]  /*27d30*/  LDL.128 R112, [R1+0x2a0] ;  /* 0x0002a00001707983 */ /* 0x000f220000100c00 */
[----:B------:R-:W-:-:S02]  /*27d40*/  IADD3 R30, P4, R18, 0x60, RZ ;  /* 0x00000060121e7810 */ /* 0x000fc40007f9e0ff */
[----:B------:R-:W-:Y:S01]  /*27d50*/  IADD3 R28, P3, R18, 0x2000, RZ ;  /* 0x00002000121c7810 */ /* 0x000fe20007f7e0ff */
[----:B------:R-:W4:Y:S01]  /*27d60*/  LDL.128 R116, [R1+0x290] ;  /* 0x0002900001747983 */ /* 0x000f220000100c00 */
[----:B------:R-:W-:-:S03]  /*27d70*/  SHF.R.U64 R37, R37, 0x3, RZ ;  /* 0x0000000325257819 */ /* 0x000fc600000012ff */
[----:B------:R-:W4:Y:S01]  /*27d80*/  LDL.128 R104, [R1+0x2c0] ;  /* 0x0002c00001687983 */ /* 0x000f220000100c00 */
[----:B------:R-:W-:-:S03]  /*27d90*/  SHF.R.U64 R34, R34, 0x3, RZ ;  /* 0x0000000322227819 */ /* 0x000fc600000012ff */
[----:B------:R-:W4:Y:S01]  /*27da0*/  LDL.128 R108, [R1+0x2b0] ;  /* 0x0002b000016c7983 */ /* 0x000f220000100c00 */
[----:B------:R-:W-:-:S03]  /*27db0*/  LOP3.LUT R32, R33, 0x380, RZ, 0xc0, !PT ;  /* 0x0000038021207812 */ /* 0x000fc600078ec0ff */
[----:B------:R-:W4:Y:S01]  /*27dc0*/  LDL.128 R96, [R1+0x2e0] ;  /* 0x0002e00001607983 */ /* 0x000f220000100c00 */
[----:B------:R-:W-:-:S03]  /*27dd0*/  LOP3.LUT R0, R30, 0x380, RZ, 0xc0, !PT ;  /* 0x000003801e007812 */ /* 0x000fc600078ec0ff */
[----:B------:R-:W4:Y:S01]  /*27de0*/  LDL.128 R100, [R1+0x2d0] ;  /* 0x0002d00001647983 */ /* 0x000f220000100c00 */
[----:B------:R-:W-:Y:S01]  /*27df0*/  LOP3.LUT R36, R37, R18, RZ, 0x3c, !PT ;  /* 0x0000001225247212 */ /* 0x000fe200078e3cff */
[--C-:B------:R-:W-:Y:S01]  /*27e00*/  IMAD.MOV.U32 R37, RZ, RZ, R19.reuse ;  /* 0x000000ffff257224 */ /* 0x100fe200078e0013 */
[----:B------:R-:W-:Y:S01]  /*27e10*/  LOP3.LUT R3, R28, 0x380, RZ, 0xc0, !PT ;  /* 0x000003801c037812 */ /* 0x000fe200078ec0ff */
[----:B------:R-:W4:Y:S01]  /*27e20*/  LDL.128 R88, [R1+0x300] ;  /* 0x0003000001587983 */ /* 0x000f220000100c00 */
[----:B------:R-:W-:Y:S01]  /*27e30*/  LOP3.LUT R34, R34, R35, RZ, 0x3c, !PT ;  /* 0x0000002322227212 */ /* 0x000fe200078e3cff */
[----:B------:R-:W-:Y:S01]  /*27e40*/  IMAD.X R35, RZ, RZ, R19, P1 ;  /* 0x000000ffff237224 */ /* 0x000fe200008e0613 */
[----:B------:R-:W-:Y:S01]  /*27e50*/  SHF.R.U64 R32, R32, 0x3, RZ ;  /* 0x0000000320207819 */ /* 0x000fe200000012ff */
[----:B------:R-:W4:Y:S01]  /*27e60*/  LDL.128 R92, [R1+0x2f0] ;  /* 0x0002f000015c7983 */ /* 0x000f220000100c00 */
[----:B------:R-:W-:-:S03]  /*27e70*/  SHF.R.U64 R31, R0, 0x3, RZ ;  /* 0x00000003001f7819 */ /* 0x000fc600000012ff */
[----:B------:R-:W4:Y:S01]  /*27e80*/  LDL.128 R80, [R1+0x320] ;  /* 0x0003200001507983 */ /* 0x000f220000100c00 */
[----:B------:R-:W-:-:S03]  /*27e90*/  SHF.R.U64 R3, R3, 0x3, RZ ;  /* 0x0000000303037819 */ /* 0x000fc600000012ff */
[----:B------:R-:W4:Y:S01]  /*27ea0*/  LDL.128 R84, [R1+0x310] ;  /* 0x0003100001547983 */ /* 0x000f220000100c00 */
[----:B------:R-:W-:Y:S01]  /*27eb0*/  LOP3.LUT R32, R32, R33, RZ, 0x3c, !PT ;  /* 0x0000002120207212 */ /* 0x000fe200078e3cff */
[--C-:B------:R-:W-:Y:S01]  /*27ec0*/  IMAD.X R33, RZ, RZ, R19.reuse, P0 ;  /* 0x000000ffff217224 */ /* 0x100fe200000e0613 */
[----:B------:R-:W-:Y:S01]  /*27ed0*/  MOV R36, R36 ;  /* 0x0000002400247202 */ /* 0x000fe20000000f00 */
[----:B------:R-:W4:Y:S01]  /*27ee0*/  LDL.128 R72, [R1+0x340] ;  /* 0x0003400001487983 */ /* 0x000f220000100c00 */
[----:B------:R-:W-:Y:S01]  /*27ef0*/  MOV R34, R34 ;  /* 0x0000002200227202 */ /* 0x000fe20000000f00 */
[--C-:B------:R-:W-:Y:S01]  /*27f00*/  IMAD.X R29, RZ, RZ, R19.reuse, P3 ;  /* 0x000000ffff1d7224 */ /* 0x100fe200018e0613 */
[----:B------:R-:W-:Y:S01]  /*27f10*/  LOP3.LUT R30, R31, R30, RZ, 0x3c, !PT ;  /* 0x0000001e1f1e7212 */ /* 0x000fe200078e3cff */
[----:B------:R-:W-:Y:S01]  /*27f20*/  IMAD.X R31, RZ, RZ, R19, P4 ;  /* 0x000000ffff1f7224 */ /* 0x000fe200020e0613 */
[----:B------:R-:W-:Y:S01]  /*27f30*/  LOP3.LUT R28, R3, R28, RZ, 0x3c, !PT ;  /* 0x0000001c031c7212 */ /* 0x000fe200078e3cff */
[----:B------:R-:W4:Y:S01]  /*27f40*/  LDL.128 R76, [R1+0x330] ;  /* 0x00033000014c7983 */ /* 0x000f220000100c00 */
[----:B------:R-:W-:-:S03]  /*27f50*/  MOV R0, R32 ;  /* 0x0000002000007202 */ /* 0x000fc60000000f00 */
[----:B------:R-:W4:Y:S04]  /*27f60*/  LDL.128 R64, [R1+0x360] ;  /* 0x0003600001407983 */ /* 0x000f280000100c00 */
[----:B------:R-:W4:Y:S04]  /*27f70*/  LDL.128 R68, [R1+0x350] ;  /* 0x0003500001447983 */ /* 0x000f280000100c00 */
[----:B------:R-:W4:Y:S01]  /*27f80*/  LDL.128 R56, [R1+0x380] ;  /* 0x0003800001387983 */ /* 0x000f220000100c00 */
[----:B------:R-:W-:-:S03]  /*27f90*/  MOV R3, R30 ;  /* 0x0000001e00037202 */ /* 0x000fc60000000f00 */
[----:B------:R-:W4:Y:S01]  /*27fa0*/  LDL.128 R60, [R1+0x370] ;  /* 0x00037000013c7983 */ /* 0x000f220000100c00 */
[----:B------:R-:W-:-:S03]  /*27fb0*/  MOV R144, R28 ;  /* 0x0000001c00907202 */ /* 0x000fc60000000f00 */
[----:B------:R-:W4:Y:S04]  /*27fc0*/  LDL.128 R48, [R1+0x3a0] ;  /* 0x0003a00001307983 */ /* 0x000f280000100c00 */
[----:B------:R-:W4:Y:S04]  /*27fd0*/  LDL.128 R52, [R1+0x390] ;  /* 0x0003900001347983 */ /* 0x000f280000100c00 */
[----:B------:R-:W4:Y:S04]  /*27fe0*/  LDL.128 R40, [R1+0x3c0] ;  /* 0x0003c00001287983 */ /* 0x000f280000100c00 */
[----:B------:R-:W4:Y:S01]  /*27ff0*/  LDL.128 R44, [R1+0x3b0] ;  /* 0x0003b000012c7983 */ /* 0x000f220000100c00 */
[----:B------:R-:W-:Y:S01]  /*28000*/  BAR.SYNC.DEFER_BLOCKING 0x1, 0x100 ;  /* 0x0044000000007b1d */ /* 0x000fe20000010000 */
[----:B------:R-:W-:-:S02]  /*28010*/  IADD3 R143, P6, R18, 0x2020, RZ ;  /* 0x00002020128f7810 */ /* 0x000fc40007fde0ff */
[C---:B------:R-:W-:Y:S02]  /*28020*/  IADD3 R139, P5, R18.reuse, 0x2040, RZ ;  /* 0x00002040128b7810 */ /* 0x040fe40007fbe0ff */
[----:B------:R-:W-:Y:S01]  /*28030*/  IADD3 R141, P2, R18, 0x2060, RZ ;  /* 0x00002060128d7810 */ /* 0x000fe20007f5e0ff */
[----:B------:R-:W-:Y:S01]  /*28040*/  ULDC UR4, c[0x0][0xb88] ;  /* 0x0002e20000047ab9 */ /* 0x000fe20000000800 */
[----:B------:R-:W-:Y:S01]  /*28050*/  ULDC UR9, c[0x0][0xbd4] ;  /* 0x0002f50000097ab9 */ /* 0x000fe20000000800 */
[----:B------:R-:W4:Y:S01]  /*28060*/  LDL.128 R28, [R1+0x3f0] ;  /* 0x0003f000011c7983 */ /* 0x000f220000100c00 */
[----:B--2---:R-:W-:Y:S02]  /*28070*/  F2FP.BF16.F32.PACK_AB R12, R13, R12 ;  /* 0x0000000c0d0c723e */ /* 0x004fe400000010ff */
[----:B------:R-:W-:Y:S02]  /*28080*/  F2FP.BF16.F32.PACK_AB R13, R15, R14 ;  /* 0x0000000e0f0d723e */ /* 0x000fe400000010ff */
[----:B---3--:R-:W-:-:S02]  /*28090*/  F2FP.BF16.F32.PACK_AB R4, R5, R4 ;  /* 0x000000040504723e */ /* 0x008fc400000010ff */
[----:B------:R-:W-:Y:S02]  /*280a0*/  F2FP.BF16.F32.PACK_AB R5, R7, R6 ;  /* 0x000000060705723e */ /* 0x000fe400000010ff */
[----:B----4-:R-:W-:Y:S02]  /*280b0*/  F2FP.BF16.F32.PACK_AB R14, R25, R24 ;  /* 0x00000018190e723e */ /* 0x010fe400000010ff */
[----:B------:R-:W-:Y:S02]  /*280c0*/  F2FP.BF16.F32.PACK_AB R15, R27, R26 ;  /* 0x0000001a1b0f723e */ /* 0x000fe400000010ff */
[----:B------:R-:W-:Y:S01]  /*280d0*/  F2FP.BF16.F32.PACK_AB R6, R9, R8 ;  /* 0x000000080906723e */ /* 0x000fe200000010ff */
[----:B------:R-:W2:Y:S01]  /*280e0*/  LDL.128 R24, [R1+0x400] ;  /* 0x0004000001187983 */ /* 0x000ea20000100c00 */
[----:B------:R-:W-:-:S03]  /*280f0*/  F2FP.BF16.F32.PACK_AB R7, R11, R10 ;  /* 0x0000000a0b07723e */ /* 0x000fc600000010ff */
[----:B------:R0:W-:Y:S04]  /*28100*/  STSM.16.M88.4 [R36], R12 ;  /* 0x0000000c24007844 */ /* 0x0001e80000000200 */
[----:B------:R1:W-:Y:S04]  /*28110*/  STSM.16.M88.4 [R34], R4 ;  /* 0x0000000422007844 */ /* 0x0003e80000000200 */
[----:B------:R-:W3:Y:S04]  /*28120*/  LDL.128 R8, [R1+0x420] ;  /* 0x0004200001087983 */ /* 0x000ee80000100c00 */
[----:B0-----:R-:W4:Y:S04]  /*28130*/  LDL.128 R36, [R1+0x3d0] ;  /* 0x0003d00001247983 */ /* 0x001f280000100c00 */
[----:B-1----:R-:W4:Y:S04]  /*28140*/  LDL.128 R32, [R1+0x3e0] ;  /* 0x0003e00001207983 */ /* 0x002f280000100c00 */
[----:B------:R-:W4:Y:S04]  /*28150*/  LDL.128 R4, [R1+0x430] ;  /* 0x0004300001047983 */ /* 0x000f280000100c00 */
[----:B------:R-:W4:Y:S01]  /*28160*/  LDL.128 R12, [R1+0x410] ;  /* 0x00041000010c7983 */ /* 0x000f220000100c00 */
[----:B------:R-:W-:-:S02]  /*28170*/  IADD3 R21, P1, R18, 0x4000, RZ ;  /* 0x0000400012157810 */ /* 0x000fc40007f3e0ff */
[----:B------:R-:W-:Y:S02]  /*28180*/  LOP3.LUT R142, R143, 0x380, RZ, 0xc0, !PT ;  /* 0x000003808f8e7812 */ /* 0x000fe400078ec0ff */
[----:B------:R-:W-:Y:S02]  /*28190*/  LOP3.LUT R138, R139, 0x380, RZ, 0xc0, !PT ;  /* 0x000003808b8a7812 */ /* 0x000fe400078ec0ff */
[----:B------:R-:W-:Y:S02]  /*281a0*/  LOP3.LUT R140, R141, 0x380, RZ, 0xc0, !PT ;  /* 0x000003808d8c7812 */ /* 0x000fe400078ec0ff */
[----:B------:R-:W-:Y:S02]  /*281b0*/  LOP3.LUT R20, R21, 0x380, RZ, 0xc0, !PT ;  /* 0x0000038015147812 */ /* 0x000fe400078ec0ff */
[----:B------:R-:W-:Y:S02]  /*281c0*/  SHF.R.U64 R142, R142, 0x3, RZ ;  /* 0x000000038e8e7819 */ /* 0x000fe400000012ff */
[----:B------:R-:W-:-:S02]  /*281d0*/  SHF.R.U64 R138, R138, 0x3, RZ ;  /* 0x000000038a8a7819 */ /* 0x000fc400000012ff */
[----:B------:R-:W-:Y:S02]  /*281e0*/  SHF.R.U64 R140, R140, 0x3, RZ ;  /* 0x000000038c8c7819 */ /* 0x000fe400000012ff */
[----:B------:R-:W-:Y:S02]  /*281f0*/  SHF.R.U64 R20, R20, 0x3, RZ ;  /* 0x0000000314147819 */ /* 0x000fe400000012ff */
[----:B------:R-:W-:Y:S02]  /*28200*/  IADD3 R125, P0, R18, 0x4020, RZ ;  /* 0x00004020127d7810 */ /* 0x000fe40007f1e0ff */
[----:B------:R-:W-:Y:S01]  /*28210*/  LOP3.LUT R142, R142, R143, RZ, 0x3c, !PT ;  /* 0x0000008f8e8e7212 */ /* 0x000fe200078e3cff */
[--C-:B------:R-:W-:Y:S01]  /*28220*/  IMAD.X R143, RZ, RZ, R19.reuse, P6 ;  /* 0x000000ffff8f7224 */ /* 0x100fe200030e0613 */
[----:B------:R-:W-:Y:S02]  /*28230*/  IADD3 R127, P4, R18, 0x4040, RZ ;  /* 0x00004040127f7810 */ /* 0x000fe40007f9e0ff */
[----:B------:R-:W-:Y:S01]  /*28240*/  LOP3.LUT R138, R138, R139, RZ, 0x3c, !PT ;  /* 0x0000008b8a8a7212 */ /* 0x000fe200078e3cff */
[----:B------:R-:W-:Y:S01]  /*28250*/  IMAD.X R139, RZ, RZ, R19, P5 ;  /* 0x000000ffff8b7224 */ /* 0x000fe200028e0613 */
[----:B------:R-:W-:-:S02]  /*28260*/  IADD3 R129, P3, R18, 0x4060, RZ ;  /* 0x0000406012817810 */ /* 0x000fc40007f7e0ff */
[----:B------:R-:W-:Y:S01]  /*28270*/  LOP3.LUT R140, R140, R141, RZ, 0x3c, !PT ;  /* 0x0000008d8c8c7212 */ /* 0x000fe200078e3cff */
[--C-:B------:R-:W-:Y:S01]  /*28280*/  IMAD.X R141, RZ, RZ, R19.reuse, P2 ;  /* 0x000000ffff8d7224 */ /* 0x100fe200010e0613 */
[----:B------:R-:W-:Y:S02]  /*28290*/  IADD3 R131, P6, R18, 0x6000, RZ ;  /* 0x0000600012837810 */ /* 0x000fe40007fde0ff */
[----:B------:R-:W-:Y:S01]  /*282a0*/  LOP3.LUT R20, R20, R21, RZ, 0x3c, !PT ;  /* 0x0000001514147212 */ /* 0x000fe200078e3cff */
[----:B------:R-:W-:Y:S01]  /*282b0*/  IMAD.X R21, RZ, RZ, R19, P1 ;  /* 0x000000ffff157224 */ /* 0x000fe200008e0613 */
[----:B------:R-:W-:Y:S02]  /*282c0*/  LOP3.LUT R124, R125, 0x380, RZ, 0xc0, !PT ;  /* 0x000003807d7c7812 */ /* 0x000fe400078ec0ff */
[----:B------:R-:W-:Y:S02]  /*282d0*/  IADD3 R133, P5, R18, 0x6020, RZ ;  /* 0x0000602012857810 */ /* 0x000fe40007fbe0ff */
[----:B------:R-:W-:-:S02]  /*282e0*/  LOP3.LUT R126, R127, 0x380, RZ, 0xc0, !PT ;  /* 0x000003807f7e7812 */ /* 0x000fc400078ec0ff */
[C---:B------:R-:W-:Y:S02]  /*282f0*/  IADD3 R135, P2, R18.reuse, 0x6040, RZ ;  /* 0x0000604012877810 */ /* 0x040fe40007f5e0ff */
[----:B------:R-:W-:Y:S02]  /*28300*/  LOP3.LUT R128, R129, 0x380, RZ, 0xc0, !PT ;  /* 0x0000038081807812 */ /* 0x000fe400078ec0ff */
[----:B------:R-:W-:Y:S02]  /*28310*/  IADD3 R137, P1, R18, 0x6060, RZ ;  /* 0x0000606012897810 */ /* 0x000fe40007f3e0ff */
[----:B------:R-:W-:Y:S02]  /*28320*/  LOP3.LUT R130, R131, 0x380, RZ, 0xc0, !PT ;  /* 0x0000038083827812 */ /* 0x000fe400078ec0ff */
[----:B------:R-:W-:Y:S02]  /*28330*/  SHF.R.U64 R124, R124, 0x3, RZ ;  /* 0x000000037c7c7819 */ /* 0x000fe400000012ff */
[----:B------:R-:W-:-:S02]  /*28340*/  LOP3.LUT R132, R133, 0x380, RZ, 0xc0, !PT ;  /* 0x0000038085847812 */ /* 0x000fc400078ec0ff */
[----:B------:R-:W-:Y:S02]  /*28350*/  SHF.R.U64 R126, R126, 0x3, RZ ;  /* 0x000000037e7e7819 */ /* 0x000fe400000012ff */
[----:B------:R-:W-:Y:S02]  /*28360*/  LOP3.LUT R134, R135, 0x380, RZ, 0xc0, !PT ;  /* 0x0000038087867812 */ /* 0x000fe400078ec0ff */
[----:B------:R-:W-:Y:S02]  /*28370*/  F2FP.BF16.F32.PACK_AB R120, R121, R120 ;  /* 0x000000787978723e */ /* 0x000fe400000010ff */
[----:B------:R-:W-:Y:S02]  /*28380*/  SHF.R.U64 R128, R128, 0x3, RZ ;  /* 0x0000000380807819 */ /* 0x000fe400000012ff */
[----:B------:R-:W-:Y:S02]  /*28390*/  LOP3.LUT R136, R137, 0x380, RZ, 0xc0, !PT ;  /* 0x0000038089887812 */ /* 0x000fe400078ec0ff */
[----:B------:R-:W-:-:S02]  /*283a0*/  F2FP.BF16.F32.PACK_AB R121, R123, R122 ;  /* 0x0000007a7b79723e */ /* 0x000fc400000010ff */
[----:B------:R-:W-:Y:S02]  /*283b0*/  F2FP.BF16.F32.PACK_AB R112, R113, R112 ;  /* 0x000000707170723e */ /* 0x000fe400000010ff */
[----:B------:R-:W-:Y:S02]  /*283c0*/  SHF.R.U64 R130, R130, 0x3, RZ ;  /* 0x0000000382827819 */ /* 0x000fe400000012ff */
[----:B------:R-:W-:Y:S02]  /*283d0*/  F2FP.BF16.F32.PACK_AB R122, R117, R116 ;  /* 0x00000074757a723e */ /* 0x000fe400000010ff */
[----:B------:R-:W-:Y:S02]  /*283e0*/  F2FP.BF16.F32.PACK_AB R123, R119, R118 ;  /* 0x00000076777b723e */ /* 0x000fe400000010ff */
[----:B------:R-:W-:Y:S02]  /*283f0*/  F2FP.BF16.F32.PACK_AB R113, R115, R114 ;  /* 0x000000727371723e */ /* 0x000fe400000010ff */
[----:B------:R-:W-:-:S02]  /*28400*/  F2FP.BF16.F32.PACK_AB R104, R105, R104 ;  /* 0x000000686968723e */ /* 0x000fc400000010ff */
[----:B------:R-:W-:Y:S01]  /*28410*/  LOP3.LUT R124, R124, R125, RZ, 0x3c, !PT ;  /* 0x0000007d7c7c7212 */ /* 0x000fe200078e3cff */
[----:B------:R-:W-:Y:S01]  /*28420*/  IMAD.X R125, RZ, RZ, R19, P0 ;  /* 0x000000ffff7d7224 */ /* 0x000fe200000e0613 */
        /* <DEDUP_REMOVED lines=15> */
[----:B------:R-:W-:Y:S02]  /*28520*/  MOV R142, R142 ;  /* 0x0000008e008e7202 */ /* 0x000fe40000000f00 */
[----:B------:R-:W-:Y:S02]  /*28530*/  F2FP.BF16.F32.PACK_AB R98, R93, R92 ;  /* 0x0000005c5d62723e */ /* 0x000fe400000010ff */
[----:B------:R-:W-:Y:S02]  /*28540*/  F2FP.BF16.F32.PACK_AB R99, R95, R94 ;  /* 0x0000005e5f63723e */ /* 0x000fe400000010ff */
[----:B------:R-:W-:-:S02]  /*28550*/  F2FP.BF16.F32.PACK_AB R89, R91, R90 ;  /* 0x0000005a5b59723e */ /* 0x000fc400000010ff */
[----:B------:R-:W-:Y:S01]  /*28560*/  F2FP.BF16.F32.PACK_AB R80, R81, R80 ;  /* 0x000000505150723e */ /* 0x000fe200000010ff */
[----:B------:R0:W-:Y:S01]  /*28570*/  STSM.16.M88.4 [R0], R120 ;  /* 0x0000007800007844 */ /* 0x0001e20000000200 */
[----:B------:R-:W-:Y:S01]  /*28580*/  LOP3.LUT R130, R130, R131, RZ, 0x3c, !PT ;  /* 0x0000008382827212 */ /* 0x000fe200078e3cff */
[----:B------:R-:W-:Y:S01]  /*28590*/  IMAD.X R131, RZ, RZ, R19, P6 ;  /* 0x000000ffff837224 */ /* 0x000fe200030e0613 */
        /* <DEDUP_REMOVED lines=8> */
[----:B------:R-:W-:Y:S01]  /*28620*/  MOV R140, R140 ;  /* 0x0000008c008c7202 */ /* 0x000fe20000000f00 */
[----:B------:R-:W-:Y:S01]  /*28630*/  UIMAD.WIDE UR10, UR44, 0x4, UR10 ;  /* 0x000000042c0a78a5 */ /* 0x000fe2000f8e020a */
        /* <DEDUP_REMOVED lines=21> */
[----:B------:R-:W-:Y:S02]  /*28790*/  MOV R126, R126 ;  /* 0x0000007e007e7202 */ /* 0x000fe40000000f00 */
[----:B------:R-:W-:Y:S02]  /*287a0*/  F2FP.BF16.F32.PACK_AB R58, R53, R52 ;  /* 0x00000034353a723e */ /* 0x000fe400000010ff */
[----:B------:R-:W-:Y:S02]  /*287b0*/  F2FP.BF16.F32.PACK_AB R59, R55, R54 ;  /* 0x00000036373b723e */ /* 0x000fe400000010ff */
[----:B------:R-:W-:Y:S02]  /*287c0*/  F2FP.BF16.F32.PACK_AB R49, R51, R50 ;  /* 0x000000323331723e */ /* 0x000fe400000010ff */
[----:B------:R-:W-:Y:S01]  /*287d0*/  F2FP.BF16.F32.PACK_AB R40, R41, R40 ;  /* 0x000000282928723e */ /* 0x000fe200000010ff */
[----:B------:R1:W-:Y:S01]  /*287e0*/  STSM.16.M88.4 [R140], R80 ;  /* 0x000000508c007844 */ /* 0x0003e20000000200 */
[----:B------:R-:W-:-:S02]  /*287f0*/  MOV R128, R128 ;  /* 0x0000008000807202 */ /* 0x000fc40000000f00 */
[----:B------:R-:W-:Y:S02]  /*28800*/  F2FP.BF16.F32.PACK_AB R50, R45, R44 ;  /* 0x0000002c2d32723e */ /* 0x000fe400000010ff */
[----:B------:R-:W-:Y:S02]  /*28810*/  F2FP.BF16.F32.PACK_AB R51, R47, R46 ;  /* 0x0000002e2f33723e */ /* 0x000fe400000010ff */
[----:B------:R-:W-:Y:S01]  /*28820*/  F2FP.BF16.F32.PACK_AB R41, R43, R42 ;  /* 0x0000002a2b29723e */ /* 0x000fe200000010ff */
[----:B------:R1:W-:Y:S01]  /*28830*/  STSM.16.M88.4 [R20], R72 ;  /* 0x0000004814007844 */ /* 0x0003e20000000200 */
[----:B------:R-:W-:Y:S02]  /*28840*/  MOV R130, R130 ;  /* 0x0000008200827202 */ /* 0x000fe40000000f00 */
[----:B------:R-:W-:Y:S01]  /*28850*/  MOV R132, R132 ;  /* 0x0000008400847202 */ /* 0x000fe20000000f00 */
[----:B------:R1:W-:Y:S01]  /*28860*/  STSM.16.M88.4 [R124], R64 ;  /* 0x000000407c007844 */ /* 0x0003e20000000200 */
[----:B------:R-:W-:-:S02]  /*28870*/  MOV R134, R134 ;  /* 0x0000008600867202 */ /* 0x000fc40000000f00 */
[----:B------:R-:W-:Y:S01]  /*28880*/  MOV R136, R136 ;  /* 0x0000008800887202 */ /* 0x000fe20000000f00 */
[----:B------:R1:W-:Y:S04]  /*28890*/  STSM.16.M88.4 [R126], R56 ;  /* 0x000000387e007844 */ /* 0x0003e80000000200 */
[----:B------:R1:W-:Y:S01]  /*288a0*/  STSM.16.M88.4 [R128], R48 ;  /* 0x0000003080007844 */ /* 0x0003e20000000200 */
[----:B------:R-:W-:-:S04]  /*288b0*/  ISETP.NE.U32.AND P0, PT, RZ, UR18, PT ;  /* 0x00000012ff007c0c */ /* 0x000fc8000bf05070 */
[----:B------:R-:W-:Y:S01]  /*288c0*/  ISETP.NE.AND.EX P0, PT, RZ, UR19, PT, P0 ;  /* 0x00000013ff007c0c */ /* 0x000fe2000bf05300 */
[----:B------:R-:W-:Y:S01]  /*288d0*/  IMAD.U32 R76, RZ, RZ, UR4 ;  /* 0x00000004ff4c7e24 */ /* 0x000fe2000f8e00ff */
[----:B--2---:R-:W-:Y:S02]  /*288e0*/  F2FP.BF16.F32.PACK_AB R24, R25, R24 ;  /* 0x000000181918723e */ /* 0x004fe400000010ff */
[----:B------:R-:W-:Y:S02]  /*288f0*/  F2FP.BF16.F32.PACK_AB R25, R27, R26 ;  /* 0x0000001a1b19723e */ /* 0x000fe400000010ff */
[----:B---3--:R-:W-:Y:S02]  /*28900*/  F2FP.BF16.F32.PACK_AB R8, R9, R8 ;  /* 0x000000080908723e */ /* 0x008fe400000010ff */
[----:B------:R-:W-:Y:S02]  /*28910*/  F2FP.BF16.F32.PACK_AB R9, R11, R10 ;  /* 0x0000000a0b09723e */ /* 0x000fe400000010ff */
[----:B----4-:R-:W-:-:S02]  /*28920*/  F2FP.BF16.F32.PACK_AB R42, R37, R36 ;  /* 0x00000024252a723e */ /* 0x010fc400000010ff */
[----:B------:R-:W-:Y:S02]  /*28930*/  F2FP.BF16.F32.PACK_AB R43, R39, R38 ;  /* 0x00000026272b723e */ /* 0x000fe400000010ff */
[----:B------:R-:W-:Y:S02]  /*28940*/  F2FP.BF16.F32.PACK_AB R32, R33, R32 ;  /* 0x000000202120723e */ /* 0x000fe400000010ff */
[----:B------:R-:W-:Y:S02]  /*28950*/  F2FP.BF16.F32.PACK_AB R33, R35, R34 ;  /* 0x000000222321723e */ /* 0x000fe400000010ff */
[----:B------:R-:W-:Y:S02]  /*28960*/  F2FP.BF16.F32.PACK_AB R34, R29, R28 ;  /* 0x0000001c1d22723e */ /* 0x000fe400000010ff */
[----:B------:R-:W-:Y:S02]  /*28970*/  F2FP.BF16.F32.PACK_AB R35, R31, R30 ;  /* 0x0000001e1f23723e */ /* 0x000fe400000010ff */
[----:B------:R-:W-:Y:S01]  /*28980*/  F2FP.BF16.F32.PACK_AB R10, R5, R4 ;  /* 0x00000004050a723e */ /* 0x000fe200000010ff */
[----:B------:R-:W-:Y:S01]  /*28990*/  IMAD.U32 R4, RZ, RZ, UR10 ;  /* 0x0000000aff047e24 */ /* 0x000fe2000f8e00ff */
[----:B------:R-:W-:Y:S01]  /*289a0*/  F2FP.BF16.F32.PACK_AB R26, R13, R12 ;  /* 0x0000000c0d1a723e */ /* 0x000fe200000010ff */
[----:B------:R-:W-:Y:S01]  /*289b0*/  IMAD.U32 R5, RZ, RZ, UR11 ;  /* 0x0000000bff057e24 */ /* 0x000fe2000f8e00ff */
[----:B------:R-:W-:Y:S01]  /*289c0*/  F2FP.BF16.F32.PACK_AB R27, R15, R14 ;  /* 0x0000000e0f1b723e */ /* 0x000fe200000010ff */
[----:B------:R-:W-:Y:S01]  /*289d0*/  ULDC.64 UR10, c[0x0][0xd08] ;  /* 0x00034200000a7ab9 */ /* 0x000fe20000000a00 */
[----:B------:R-:W-:Y:S01]  /*289e0*/  F2FP.BF16.F32.PACK_AB R11, R7, R6 ;  /* 0x00000006070b723e */ /* 0x000fe200000010ff */
[----:B------:R1:W-:Y:S01]  /*289f0*/  STSM.16.M88.4 [R130], R40 ;  /* 0x0000002882007844 */ /* 0x0003e20000000200 */
[----:B------:R-:W-:-:S03]  /*28a00*/  UISETP.NE.U32.AND UP0, UPT, UR10, URZ, UPT ;  /* 0x0000003f0a00728c */ /* 0x000fc6000bf05070 */
[----:B------:R1:W-:Y:S01]  /*28a10*/  STSM.16.M88.4 [R132], R32 ;  /* 0x0000002084007844 */ /* 0x0003e20000000200 */
[----:B------:R-:W-:-:S03]  /*28a20*/  UISETP.NE.AND.EX UP0, UPT, UR11, URZ, UPT, UP0 ;  /* 0x0000003f0b00728c */ /* 0x000fc6000bf05300 */
[----:B------:R1:W-:Y:S04]  /*28a30*/  STSM.16.M88.4 [R134], R24 ;  /* 0x0000001886007844 */ /* 0x0003e80000000200 */
[----:B------:R1:W-:Y:S01]  /*28a40*/  STSM.16.M88.4 [R136], R8 ;  /* 0x0000000888007844 */ /* 0x0003e20000000200 */
[----:B------:R-:W-:Y:S01]  /*28a50*/  BAR.SYNC.DEFER_BLOCKING 0x1, 0x100 ;  /* 0x0044000000007b1d */ /* 0x000fe20000010000 */
[----:B------:R-:W-:-:S05]  /*28a60*/  PLOP3.LUT P1, PT, PT, PT, UP0, 0x80, 0x0 ;  /* 0x000000000000781c */ /* 0x000fca0003f2f008 */
[----:B------:R-:W-:Y:S02]  /*28a70*/  @UP0 ULDC.64 UR10, c[0x0][0xd08] ;  /* 0x00034200000a0ab9 */ /* 0x000fe40000000a00 */
[----:B------:R-:W-:-:S06]  /*28a80*/  @UP0 UIMAD.WIDE UR10, UR44, 0x4, UR10 ;  /* 0x000000042c0a08a5 */ /* 0x000fcc000f8e020a */
[----:B------:R-:W-:Y:S02]  /*28a90*/  IMAD.U32 R6, RZ, RZ, UR10 ;  /* 0x0000000aff067e24 */ /* 0x000fe4000f8e00ff */
[----:B------:R-:W-:Y:S01]  /*28aa0*/  IMAD.U32 R7, RZ, RZ, UR11 ;  /* 0x0000000bff077e24 */ /* 0x000fe2000f8e00ff */
[----:B0-----:R1:W5:Y:S04]  /*28ab0*/  @P0 LDG.E R0, desc[UR40][R4.64] ;  /* 0x0000002804000981 */ /* 0x001368000c1e1900 */
[----:B------:R1:W5:Y:S01]  /*28ac0*/  @P1 LDG.E R76, desc[UR40][R6.64] ;  /* 0x00000028064c1981 */ /* 0x000362000c1e1900 */
[----:B------:R-:W-:Y:S02]  /*28ad0*/  UISETP.NE.AND UP0, UPT, UR8, URZ, UPT ;  /* 0x0000003f0800728c */ /* 0x000fe4000bf05270 */
[----:B------:R-:W-:Y:S01]  /*28ae0*/  ULOP3.LUT UR39, UR39, 0xff, URZ, 0xc0, !UPT ;  /* 0x000000ff27277892 */ /* 0x000fe2000f8ec03f */
[----:B------:R-:W-:Y:S01]  /*28af0*/  UMOV UR4, URZ ;  /* 0x0000003f00047c82 */ /* 0x000fe20008000000 */
[----:B------:R-:W-:Y:S01]  /*28b00*/  USEL UR22, UR8, UR9, UP0 ;  /* 0x0000000908167287 */ /* 0x000fe20008000000 */
[----:B------:R-:W-:Y:S11]  /*28b10*/  @P1 BRA `(.L_x_3313) ;  /* 0x0000000000101947 */ /* 0x000ff60003800000 */
[----:B------:R-:W-:Y:S05]  /*28b20*/  @!P0 BRA `(.L_x_3313) ;  /* 0x00000000000c8947 */ /* 0x000fea0003800000 */
[----:B-1----:R-:W2:Y:S04]  /*28b30*/  LDG.E R3, desc[UR40][R4.64] ;  /* 0x0000002804037981 */ /* 0x002ea8000c1e1900 */
[----:B-----5:R-:W2:Y:S02]  /*28b40*/  LDG.E R76, desc[UR40][R4.64+0x4] ;  /* 0x00000428044c7981 */ /* 0x020ea4000c1e1900 */
[----:B--2---:R-:W-:-:S07]  /*28b50*/  IMAD.IADD R76, R76, 0x1, -R3 ;  /* 0x000000014c4c7824 */ /* 0x004fce00078e0a03 */
.L_x_3313:
[----:B-1----:R-:W0:Y:S01]  /*28b60*/  SHFL.IDX PT, R3, R219, RZ, 0x1f ;  /* 0x00001fffdb037589 */ /* 0x002e2200000e0000 */
[----:B-----5:R-:W-:Y:S01]  /*28b70*/  @P0 R2UR UR4, R0 ;  /* 0x00000000000402ca */ /* 0x020fe200000e0000 */
[----:B------:R-:W-:-:S12]  /*28b80*/  ULOP3.LUT UR8, UR42, 0xffff, URZ, 0xc0, !UPT ;  /* 0x0000ffff2a087892 */ /* 0x000fd8000f8ec03f */
[----:B------:R-:W-:Y:S01]  /*28b90*/  USHF.R.S32.HI UR23, URZ, 0x1f, UR4 ;  /* 0x0000001f3f177899 */ /* 0x000fe20008011404 */
[----:B0-----:R-:W-:-:S13]  /*28ba0*/  ISETP.NE.AND P0, PT, R3, RZ, PT ;  /* 0x000000ff0300720c */ /* 0x001fda0003f05270 */
[----:B------:R-:W-:Y:S05]  /*28bb0*/  @P0 BRA `(.L_x_3314) ;  /* 0x0000000400280947 */ /* 0x000fea0003800000 */
[----:B------:R-:W2:Y:S01]  /*28bc0*/  LDL R6, [R1+0x49c] ;  /* 0x00049c0001067983 */ /* 0x000ea20000100800 */
[----:B------:R-:W0:Y:S03]  /*28bd0*/  LDC R11, c[0x0][0xce8] ;  /* 0x00033a00ff0b7b82 */ /* 0x000e260000000800 */
[----:B------:R-:W3:Y:S04]  /*28be0*/  LDL R5, [R1+0x4a8] ;  /* 0x0004a80001057983 */ /* 0x000ee80000100800 */
[----:B------:R-:W4:Y:S01]  /*28bf0*/  LDL R4, [R1+0x480] ;  /* 0x0004800001047983 */ /* 0x000f220000100800 */
[----:B------:R-:W-:-:S04]  /*28c00*/  IMAD.U32 R3, RZ, RZ, UR43 ;  /* 0x0000002bff037e24 */ /* 0x000fc8000f8e00ff */
[----:B------:R-:W-:Y:S02]  /*28c10*/  IMAD R10, R3, 0x40, R22 ;  /* 0x00000040030a7824 */ /* 0x000fe400078e0216 */
[----:B0-----:R-:W-:Y:S01]  /*28c20*/  IMAD R15, R76, R11, RZ ;  /* 0x0000000b4c0f7224 */ /* 0x001fe200078e02ff */
[----:B------:R-:W-:Y:S01]  /*28c30*/  ISETP.NE.AND P2, PT, R11, 0x1, PT ;  /* 0x000000010b00780c */ /* 0x000fe20003f45270 */
[----:B------:R-:W-:Y:S01]  /*28c40*/  UISETP.GT.AND UP1, UPT, UR22, 0x1, UPT ;  /* 0x000000011600788c */ /* 0x000fe2000bf24270 */
[----:B------:R-:W-:-:S03]  /*28c50*/  UMOV UR21, 0xab8 ;  /* 0x00000ab800157882 */ /* 0x000fc60000000000 */
[----:B------:R-:W-:-:S08]  /*28c60*/  USEL UR21, UR21, 0xa78, UP1 ;  /* 0x00000a7815157887 */ /* 0x000fd00008800000 */
[----:B------:R-:W0:Y:S01]  /*28c70*/  @P2 LDC R3, c[0x0][0xcf0] ;  /* 0x00033c00ff032b82 */ /* 0x000e220000000800 */
[----:B------:R-:W-:Y:S01]  /*28c80*/  UISETP.NE.U32.AND UP0, UPT, UR18, URZ, UPT ;  /* 0x0000003f1200728c */ /* 0x000fe2000bf05070 */
[----:B------:R-:W-:-:S03]  /*28c90*/  IMAD.U32 R13, RZ, RZ, UR43 ;  /* 0x0000002bff0d7e24 */ /* 0x000fc6000f8e00ff */
[----:B------:R-:W-:Y:S01]  /*28ca0*/  UISETP.NE.AND.EX UP0, UPT, UR19, URZ, UPT, UP0 ;  /* 0x0000003f1300728c */ /* 0x000fe2000bf05300 */
[----:B--2---:R-:W-:-:S05]  /*28cb0*/  IMAD.MOV R0, RZ, RZ, -R6 ;  /* 0x000000ffff007224 */ /* 0x004fca00078e0a06 */
[----:B---3--:R-:W-:Y:S02]  /*28cc0*/  ISETP.NE.AND P0, PT, R5, R0, PT ;  /* 0x000000000500720c */ /* 0x008fe40003f05270 */
[----:B------:R-:W1:Y:S02]  /*28cd0*/  @P2 LDC R0, c[0x0][0xcec] ;  /* 0x00033b00ff002b82 */ /* 0x000e640000000800 */
[----:B------:R-:W-:-:S13]  /*28ce0*/  ISETP.GE.OR P1, PT, R10, R15, P0 ;  /* 0x0000000f0a00720c */ /* 0x000fda0000726670 */
[----:B------:R-:W2:Y:S01]  /*28cf0*/  @!P1 LDL R9, [R1+0x210] ;  /* 0x0002100001099983 */ /* 0x000ea20000100800 */
[----:B----4-:R-:W-:Y:S01]  /*28d00*/  IMAD R13, R13, 0x40, R4 ;  /* 0x000000400d0d7824 */ /* 0x010fe200078e0204 */
[----:B------:R-:W-:Y:S01]  /*28d10*/  USHF.R.S32.HI UR16, URZ, 0x1f, UR44 ;  /* 0x0000001f3f107899 */ /* 0x000fe2000801142c */
[----:B------:R-:W-:Y:S01]  /*28d20*/  BSSY B1, `(.L_x_3314) ;  /* 0x0000033000017945 */ /* 0x000fe20003800000 */
[----:B------:R-:W-:Y:S01]  /*28d30*/  USEL UR9, UR39, URZ, UP1 ;  /* 0x0000003f27097287 */ /* 0x000fe20008800000 */
[----:B------:R-:W-:Y:S01]  /*28d40*/  IMAD.MOV.U32 R7, RZ, RZ, R13 ;  /* 0x000000ffff077224 */ /* 0x000fe200078e000d */
[----:B------:R-:W-:Y:S01]  /*28d50*/  USEL UR17, UR44, URZ, !UP0 ;  /* 0x0000003f2c117287 */ /* 0x000fe2000c000000 */
[----:B------:R-:W-:Y:S01]  /*28d60*/  ULDC.64 UR10, c[0x0][UR21+0x220] ;  /* 0x00008800150a7abb */ /* 0x000fe20008000a00 */
[----:B------:R-:W-:Y:S01]  /*28d70*/  ULDC.64 UR12, c[0x0][UR21+0x228] ;  /* 0x00008a00150c7abb */ /* 0x000fe20008000a00 */
[----:B-1----:R-:W-:Y:S01]  /*28d80*/  @P2 IMAD.HI.U32 R0, R13, R0, RZ ;  /* 0x000000000d002227 */ /* 0x002fe200078e00ff */
[----:B------:R-:W-:-:S02]  /*28d90*/  USEL UR20, UR16, URZ, !UP0 ;  /* 0x0000003f10147287 */ /* 0x000fc4000c000000 */
[----:B------:R-:W-:Y:S02]  /*28da0*/  UIMAD.WIDE.U32 UR24, UR12, UR9, URZ ;  /* 0x000000090c1872a5 */ /* 0x000fe4000f8e003f */
[----:B------:R-:W-:Y:S01]  /*28db0*/  UIMAD UR11, UR11, UR17, URZ ;  /* 0x000000110b0b72a4 */ /* 0x000fe2000f8e023f */
[----:B0-----:R-:W-:Y:S01]  /*28dc0*/  @P2 SHF.R.U32.HI R7, RZ, R3, R0 ;  /* 0x00000003ff072219 */ /* 0x001fe20000011600 */
[----:B------:R-:W-:Y:S01]  /*28dd0*/  ULDC.64 UR14, c[0x0][UR21+0x218] ;  /* 0x00008600150e7abb */ /* 0x000fe20008000a00 */
[----:B------:R-:W-:Y:S01]  /*28de0*/  UIMAD UR9, UR13, UR9, URZ ;  /* 0x000000090d0972a4 */ /* 0x000fe2000f8e023f */
[----:B------:R-:W-:Y:S01]  /*28df0*/  IMAD.U32 R4, RZ, RZ, UR24 ;  /* 0x00000018ff047e24 */ /* 0x000fe2000f8e00ff */
[----:B------:R-:W-:Y:S01]  /*28e00*/  UIMAD.WIDE.U32 UR12, UR10, UR17, URZ ;  /* 0x000000110a0c72a5 */ /* 0x000fe2000f8e003f */
[----:B------:R-:W-:Y:S01]  /*28e10*/  IMAD.MOV R0, RZ, RZ, -R7 ;  /* 0x000000ffff007224 */ /* 0x000fe200078e0a07 */
[----:B------:R-:W-:Y:S01]  /*28e20*/  UIMAD.WIDE.U32 UR16, UR14, UR8, URZ ;  /* 0x000000080e1072a5 */ /* 0x000fe2000f8e003f */
[----:B------:R-:W-:Y:S01]  /*28e30*/  IMAD.U32 R5, RZ, RZ, UR25 ;  /* 0x00000019ff057e24 */ /* 0x000fe2000f8e00ff */
[----:B------:R-:W-:Y:S01]  /*28e40*/  UIMAD UR14, UR15, UR8, URZ ;  /* 0x000000080f0e72a4 */ /* 0x000fe2000f8e023f */
[----:B------:R-:W-:Y:S01]  /*28e50*/  IMAD R3, R11, R0, R13 ;  /* 0x000000000b037224 */ /* 0x000fe200078e020d */
[----:B------:R-:W-:-:S02]  /*28e60*/  UIMAD UR11, UR10, UR20, UR11 ;  /* 0x000000140a0b72a4 */ /* 0x000fc4000f8e020b */
[----:B------:R-:W-:Y:S02]  /*28e70*/  UIADD3 UR15, UR25, UR9, URZ ;  /* 0x00000009190f7290 */ /* 0x000fe4000fffe03f */
[----:B------:R-:W-:Y:S01]  /*28e80*/  UIADD3 UR16, UP0, UP2, UR12, UR16, UR4 ;  /* 0x000000100c107290 */ /* 0x000fe2000fa1e004 */
[----:B------:R-:W-:Y:S01]  /*28e90*/  SHF.R.S32.HI R0, RZ, 0x1f, R3 ;  /* 0x0000001fff007819 */ /* 0x000fe20000011403 */
[----:B------:R-:W-:Y:S02]  /*28ea0*/  UIADD3 UR14, UR17, UR14, URZ ;  /* 0x0000000e110e7290 */ /* 0x000fe4000fffe03f */
[----:B------:R-:W-:Y:S01]  /*28eb0*/  UIADD3 UR9, UR13, UR11, URZ ;  /* 0x0000000b0d097290 */ /* 0x000fe2000fffe03f */
[----:B------:R-:W-:Y:S01]  /*28ec0*/  IMAD.U32 R6, RZ, RZ, UR15 ;  /* 0x0000000fff067e24 */ /* 0x000fe2000f8e00ff */
[----:B------:R-:W-:Y:S01]  /*28ed0*/  IADD3 R4, P2, P3, R7, UR16, R4 ;  /* 0x0000001007047c10 */ /* 0x000fe2000fb5e004 */
[----:B------:R-:W-:Y:S01]  /*28ee0*/  ULDC.64 UR10, c[0x0][UR21+0x210] ;  /* 0x00008400150a7abb */ /* 0x000fe20008000a00 */
[----:B------:R-:W-:Y:S01]  /*28ef0*/  UIADD3.X UR9, UR9, UR14, UR23, UP0, UP2 ;  /* 0x0000000e09097290 */ /* 0x000fe200087e4417 */
[----:B------:R-:W-:Y:S01]  /*28f00*/  SHF.R.S32.HI R7, RZ, 0x1f, R7 ;  /* 0x0000001fff077819 */ /* 0x000fe20000011407 */
[----:B------:R-:W-:Y:S01]  /*28f10*/  IMAD R11, R3, UR11, RZ ;  /* 0x0000000b030b7c24 */ /* 0x000fe2000f8e02ff */
[----:B------:R-:W-:Y:S01]  /*28f20*/  ULDC.64 UR12, c[0x0][0xca8] ;  /* 0x00032a00000c7ab9 */ /* 0x000fe20000000a00 */
[----:B------:R-:W-:Y:S01]  /*28f30*/  @!UP1 ULDC UR12, c[0x0][0xc50] ;  /* 0x00031400000c9ab9 */ /* 0x000fe20000000800 */
[----:B------:R-:W-:Y:S01]  /*28f40*/  @!UP1 ULDC UR13, c[0x0][0xc54] ;  /* 0x00031500000d9ab9 */ /* 0x000fe20000000800 */
[----:B------:R-:W-:Y:S01]  /*28f50*/  IADD3.X R5, R7, UR9, R6, P2, P3 ;  /* 0x0000000907057c10 */ /* 0x000fe200097e6406 */
[----:B------:R-:W-:-:S02]  /*28f60*/  IMAD R11, R0, UR10, R11 ;  /* 0x0000000a000b7c24 */ /* 0x000fc4000f8e020b */
[----:B------:R-:W-:Y:S02]  /*28f70*/  VIADD R0, R10, 0x8 ;  /* 0x000000080a007836 */ /* 0x000fe40000000000 */
[----:B------:R-:W-:-:S03]  /*28f80*/  IMAD.WIDE.U32 R4, R3, UR10, R4 ;  /* 0x0000000a03047c25 */ /* 0x000fc6000f8e0004 */
[----:B------:R-:W-:Y:S01]  /*28f90*/  ISETP.GE.OR P0, PT, R0, R15, P0 ;  /* 0x0000000f0000720c */ /* 0x000fe20000706670 */
[----:B------:R-:W-:Y:S01]  /*28fa0*/  IMAD.IADD R3, R5, 0x1, R11 ;  /* 0x0000000105037824 */ /* 0x000fe200078e020b */
[----:B------:R-:W-:-:S04]  /*28fb0*/  LEA R8, P2, R4, UR12, 0x2 ;  /* 0x0000000c04087c11 */ /* 0x000fc8000f8410ff */
[----:B------:R-:W-:Y:S01]  /*28fc0*/  LEA.HI.X R3, R4, UR13, R3, 0x2, P2 ;  /* 0x0000000d04037c11 */ /* 0x000fe200090f1403 */
[----:B------:R-:W-:Y:S04]  /*28fd0*/  SHFL.IDX PT, R6, R8, 0x1, 0x1c1f ;  /* 0x003c1f0008067f89 */ /* 0x000fe800000e0000 */
[----:B------:R-:W-:Y:S04]  /*28fe0*/  SHFL.IDX PT, R4, R8, RZ, 0x1c1f ;  /* 0x001c1fff08047589 */ /* 0x000fe800000e0000 */
[----:B------:R-:W2:Y:S04]  /*28ff0*/  SHFL.IDX PT, R5, R3, RZ, 0x1c1f ;  /* 0x001c1fff03057589 */ /* 0x000ea800000e0000 */
[----:B------:R0:W1:Y:S04]  /*29000*/  SHFL.IDX PT, R7, R3, 0x1, 0x1c1f ;  /* 0x003c1f0003077f89 */ /* 0x00006800000e0000 */
[----:B--2---:R0:W-:Y:S01]  /*29010*/  @!P1 ST.E desc[UR40][R4.64], R9 ;  /* 0x0000000904009985 */ /* 0x0041e2000c101928 */
[----:B-1----:R-:W-:Y:S05]  /*29020*/  @P0 BRA `(.L_x_3315) ;  /* 0x0000000000080947 */ /* 0x002fea0003800000 */
[----:B0-----:R-:W2:Y:S04]  /*29030*/  LDL R3, [R1+0x214] ;  /* 0x0002140001037983 */ /* 0x001ea80000100800 */
[----:B--2---:R1:W-:Y:S02]  /*29040*/  ST.E desc[UR40][R6.64], R3 ;  /* 0x0000000306007985 */ /* 0x0043e4000c101928 */
.L_x_3315:
[----:B------:R-:W-:Y:S05]  /*29050*/  BSYNC B1 ;  /* 0x0000000000017941 */ /* 0x000fea0003800000 */
.L_x_3314:
[----:B------:R-:W-:Y:S02]  /*29060*/  UISETP.GT.AND UP1, UPT, UR22, 0x1, UPT ;  /* 0x000000011600788c */ /* 0x000fe4000bf24270 */
[----:B------:R-:W-:-:S04]  /*29070*/  UISETP.NE.U32.AND UP0, UPT, UR18, URZ, UPT ;  /* 0x0000003f1200728c */ /* 0x000fc8000bf05070 */
[----:B------:R-:W-:Y:S01]  /*29080*/  PLOP3.LUT P0, PT, PT, PT, UP1, 0x80, 0x0 ;  /* 0x000000000000781c */ /* 0x000fe20003f0f018 */
[----:B------:R-:W-:-:S04]  /*29090*/  UISETP.NE.AND.EX UP0, UPT, UR19, URZ, UPT, UP0 ;  /* 0x0000003f1300728c */ /* 0x000fc8000bf05300 */
[----:B------:R-:W-:-:S08]  /*290a0*/  USEL UR14, UR44, URZ, !UP0 ;  /* 0x0000003f2c0e7287 */ /* 0x000fd0000c000000 */
[----:B------:R-:W-:Y:S05]  /*290b0*/  @P0 BRA `(.L_x_3316) ;  /* 0x0000001000080947 */ /* 0x000fea0003800000 */
[----:B-1----:R-:W2:Y:S01]  /*290c0*/  LDL.64 R6, [R1+0x488] ;  /* 0x0004880001067983 */ /* 0x002ea20000100a00 */
[----:B0-----:R-:W-:Y:S01]  /*290d0*/  IMAD R4, R210, 0x40, R160 ;  /* 0x00000040d2047824 */ /* 0x001fe200078e02a0 */
[----:B------:R-:W0:Y:S01]  /*290e0*/  LDC R81, c[0x0][0xce8] ;  /* 0x00033a00ff517b82 */ /* 0x000e220000000800 */
[----:B------:R-:W-:Y:S02]  /*290f0*/  ULDC.64 UR12, c[0x0][0xba0] ;  /* 0x0002e800000c7ab9 */ /* 0x000fe40000000a00 */
[----:B------:R-:W-:Y:S02]  /*29100*/  UIMAD UR9, UR23, UR12, URZ ;  /* 0x0000000c170972a4 */ /* 0x000fe4000f8e023f */
[----:B------:R-:W-:Y:S02]  /*29110*/  UIMAD.WIDE.U32 UR10, UR4, UR12, URZ ;  /* 0x0000000c040a72a5 */ /* 0x000fe4000f8e003f */
[----:B------:R-:W-:-:S03]  /*29120*/  UIMAD UR9, UR4, UR13, UR9 ;  /* 0x0000000d040972a4 */ /* 0x000fc6000f8e0209 */
[----:B------:R-:W-:Y:S01]  /*29130*/  ULDC.64 UR12, c[0x0][0xbe8] ;  /* 0x0002fa00000c7ab9 */ /* 0x000fe20000000a00 */
[----:B------:R-:W-:-:S04]  /*29140*/  UIADD3 UR11, UR11, UR9, URZ ;  /* 0x000000090b0b7290 */ /* 0x000fc8000fffe03f */
[----:B------:R-:W-:-:S04]  /*29150*/  UIMAD.WIDE.U32 UR10, UR8, UR12, UR10 ;  /* 0x0000000c080a72a5 */ /* 0x000fc8000f8e000a */
[----:B------:R-:W-:-:S03]  /*29160*/  UIMAD UR9, UR8, UR13, UR11 ;  /* 0x0000000d080972a4 */ /* 0x000fc6000f8e020b */
[----:B------:R-:W-:Y:S01]  /*29170*/  ULDC UR11, c[0x0][0xbc8] ;  /* 0x0002f200000b7ab9 */ /* 0x000fe20000000800 */
[----:B------:R-:W-:Y:S01]  /*29180*/  IMAD.U32 R21, RZ, RZ, UR43 ;  /* 0x0000002bff157e24 */ /* 0x000fe2000f8e00ff */
[----:B------:R-:W-:Y:S01]  /*29190*/  USHF.R.S32.HI UR4, URZ, 0x1f, UR14 ;  /* 0x0000001f3f047899 */ /* 0x000fe2000801140e */
[----:B------:R-:W-:-:S03]  /*291a0*/  ULDC.64 UR12, c[0x0][0xbf0] ;  /* 0x0002fc00000c7ab9 */ /* 0x000fc60000000a00 */
[----:B------:R-:W-:Y:S01]  /*291b0*/  UIMAD UR4, UR4, UR12, URZ ;  /* 0x0000000c040472a4 */ /* 0x000fe2000f8e023f */
[----:B------:R-:W-:-:S03]  /*291c0*/  UMOV UR8, UR10 ;  /* 0x0000000a00087c82 */ /* 0x000fc60008000000 */
[----:B------:R-:W-:Y:S02]  /*291d0*/  UIMAD UR4, UR14, UR13, UR4 ;  /* 0x0000000d0e0472a4 */ /* 0x000fe4000f8e0204 */
[----:B------:R-:W-:-:S04]  /*291e0*/  UIMAD.WIDE.U32 UR8, UR14, UR12, UR8 ;  /* 0x0000000c0e0872a5 */ /* 0x000fc8000f8e0008 */
[----:B------:R-:W-:Y:S01]  /*291f0*/  UIADD3 UR4, UR9, UR4, URZ ;  /* 0x0000000409047290 */ /* 0x000fe2000fffe03f */
[----:B------:R-:W-:Y:S01]  /*29200*/  BSSY B1, `(.L_x_3317) ;  /* 0x00000c7000017945 */ /* 0x000fe20003800000 */
[----:B--2---:R-:W-:-:S03]  /*29210*/  IMAD.WIDE R4, R4, 0x2, R6 ;  /* 0x0000000204047825 */ /* 0x004fc600078e0206 */
[C---:B------:R-:W-:Y:S02]  /*29220*/  IADD3 R41, P2, R4.reuse, 0x7000, RZ ;  /* 0x0000700004297810 */ /* 0x040fe40007f5e0ff */
[----:B------:R-:W-:Y:S02]  /*29230*/  IADD3 R9, P3, R4, 0x1000, RZ ;  /* 0x0000100004097810 */ /* 0x000fe40007f7e0ff */
[----:B------:R-:W-:Y:S02]  /*29240*/  LOP3.LUT R40, R41, 0x380, RZ, 0xc0, !PT ;  /* 0x0000038029287812 */ /* 0x000fe400078ec0ff */
[----:B------:R-:W-:Y:S02]  /*29250*/  LOP3.LUT R8, R9, 0x380, RZ, 0xc0, !PT ;  /* 0x0000038009087812 */ /* 0x000fe400078ec0ff */
[----:B------:R-:W-:Y:S02]  /*29260*/  SHF.R.U64 R40, R40, 0x3, RZ ;  /* 0x0000000328287819 */ /* 0x000fe400000012ff */
[----:B------:R-:W-:-:S02]  /*29270*/  SHF.R.U64 R8, R8, 0x3, RZ ;  /* 0x0000000308087819 */ /* 0x000fc400000012ff */
[----:B------:R-:W-:Y:S01]  /*29280*/  LOP3.LUT R40, R40, R41, RZ, 0x3c, !PT ;  /* 0x0000002928287212 */ /* 0x000fe200078e3cff */
[----:B------:R-:W-:Y:S01]  /*29290*/  IMAD.X R41, RZ, RZ, R5, P2 ;  /* 0x000000ffff297224 */ /* 0x000fe200010e0605 */
[C---:B------:R-:W-:Y:S02]  /*292a0*/  IADD3 R69, P2, R4.reuse, 0xe000, RZ ;  /* 0x0000e00004457810 */ /* 0x040fe40007f5e0ff */
[C---:B------:R-:W-:Y:S02]  /*292b0*/  IADD3 R37, P1, R4.reuse, 0x6000, RZ ;  /* 0x0000600004257810 */ /* 0x040fe40007f3e0ff */
[----:B------:R-:W-:Y:S01]  /*292c0*/  LOP3.LUT R68, R69, 0x380, RZ, 0xc0, !PT ;  /* 0x0000038045447812 */ /* 0x000fe200078ec0ff */
[----:B------:R-:W5:Y:S01]  /*292d0*/  LD.E.128 R40, desc[UR40][R40.64] ;  /* 0x0000002828287980 */ /* 0x000f62000c101d00 */
[----:B------:R-:W-:Y:S02]  /*292e0*/  IADD3 R33, P0, R4, 0x5000, RZ ;  /* 0x0000500004217810 */ /* 0x000fe40007f1e0ff */
[----:B------:R-:W-:-:S02]  /*292f0*/  SHF.R.U64 R68, R68, 0x3, RZ ;  /* 0x0000000344447819 */ /* 0x000fc400000012ff */
[----:B------:R-:W-:Y:S01]  /*29300*/  LOP3.LUT R8, R8, R9, RZ, 0x3c, !PT ;  /* 0x0000000908087212 */ /* 0x000fe200078e3cff */
[--C-:B------:R-:W-:Y:S01]  /*29310*/  IMAD.X R9, RZ, RZ, R5.reuse, P3 ;  /* 0x000000ffff097224 */ /* 0x100fe200018e0605 */
[----:B------:R-:W-:Y:S02]  /*29320*/  LOP3.LUT R36, R37, 0x380, RZ, 0xc0, !PT ;  /* 0x0000038025247812 */ /* 0x000fe400078ec0ff */
[----:B------:R-:W-:Y:S01]  /*29330*/  LOP3.LUT R68, R68, R69, RZ, 0x3c, !PT ;  /* 0x0000004544447212 */ /* 0x000fe200078e3cff */
[----:B------:R-:W-:Y:S01]  /*29340*/  IMAD.X R69, RZ, RZ, R5, P2 ;  /* 0x000000ffff457224 */ /* 0x000fe200010e0605 */
[----:B------:R-:W-:Y:S01]  /*29350*/  LOP3.LUT R32, R33, 0x380, RZ, 0xc0, !PT ;  /* 0x0000038021207812 */ /* 0x000fe200078ec0ff */
[----:B------:R-:W5:Y:S01]  /*29360*/  LD.E.128 R8, desc[UR40][R8.64] ;  /* 0x0000002808087980 */ /* 0x000f62000c101d00 */
[----:B------:R-:W-:Y:S02]  /*29370*/  IADD3 R45, P3, R4, 0x8000, RZ ;  /* 0x00008000042d7810 */ /* 0x000fe40007f7e0ff */
[----:B0-----:R-:W-:Y:S01]  /*29380*/  ISETP.NE.AND P2, PT, R81, 0x1, PT ;  /* 0x000000015100780c */ /* 0x001fe20003f45270 */
[----:B------:R-:W5:Y:S01]  /*29390*/  LD.E.128 R68, desc[UR40][R68.64] ;  /* 0x0000002844447980 */ /* 0x000f62000c101d00 */
[----:B------:R-:W-:-:S02]  /*293a0*/  SHF.R.U64 R36, R36, 0x3, RZ ;  /* 0x0000000324247819 */ /* 0x000fc400000012ff */
[----:B------:R-:W-:Y:S02]  /*293b0*/  SHF.R.U64 R32, R32, 0x3, RZ ;  /* 0x0000000320207819 */ /* 0x000fe400000012ff */
[----:B------:R-:W-:Y:S02]  /*293c0*/  LOP3.LUT R44, R45, 0x380, RZ, 0xc0, !PT ;  /* 0x000003802d2c7812 */ /* 0x000fe400078ec0ff */
[----:B------:R-:W-:Y:S01]  /*293d0*/  LOP3.LUT R36, R36, R37, RZ, 0x3c, !PT ;  /* 0x0000002524247212 */ /* 0x000fe200078e3cff */
[--C-:B------:R-:W-:Y:S01]  /*293e0*/  IMAD.X R37, RZ, RZ, R5.reuse, P1 ;  /* 0x000000ffff257224 */ /* 0x100fe200008e0605 */
[----:B------:R-:W-:Y:S01]  /*293f0*/  LOP3.LUT R32, R32, R33, RZ, 0x3c, !PT ;  /* 0x0000002120207212 */ /* 0x000fe200078e3cff */
[----:B------:R-:W-:Y:S01]  /*29400*/  IMAD.X R33, RZ, RZ, R5, P0 ;  /* 0x000000ffff217224 */ /* 0x000fe200000e0605 */
[----:B------:R-:W-:Y:S01]  /*29410*/  SHF.R.U64 R44, R44, 0x3, RZ ;  /* 0x000000032c2c7819 */ /* 0x000fe200000012ff */
[----:B------:R-:W0:Y:S01]  /*29420*/  @P2 LDC R77, c[0x0][0xcec] ;  /* 0x00033b00ff4d2b82 */ /* 0x000e220000000800 */
[C---:B------:R-:W-:Y:S01]  /*29430*/  IADD3 R65, P1, R4.reuse, 0xd000, RZ ;  /* 0x0000d00004417810 */ /* 0x040fe20007f3e0ff */
[----:B------:R-:W5:Y:S01]  /*29440*/  LD.E.128 R36, desc[UR40][R36.64] ;  /* 0x0000002824247980 */ /* 0x000f62000c101d00 */
[----:B------:R-:W-:-:S02]  /*29450*/  IADD3 R61, P0, R4, 0xc000, RZ ;  /* 0x0000c000043d7810 */ /* 0x000fc40007f1e0ff */
[----:B------:R-:W-:Y:S01]  /*29460*/  LOP3.LUT R44, R44, R45, RZ, 0x3c, !PT ;  /* 0x0000002d2c2c7212 */ /* 0x000fe200078e3cff */
[--C-:B------:R-:W-:Y:S01]  /*29470*/  IMAD.X R45, RZ, RZ, R5.reuse, P3 ;  /* 0x000000ffff2d7224 */ /* 0x100fe200018e0605 */
[----:B------:R-:W-:Y:S01]  /*29480*/  LOP3.LUT R64, R65, 0x380, RZ, 0xc0, !PT ;  /* 0x0000038041407812 */ /* 0x000fe200078ec0ff */
[----:B------:R-:W1:Y:S01]  /*29490*/  @P2 LDC R79, c[0x0][0xcf0] ;  /* 0x00033c00ff4f2b82 */ /* 0x000e620000000800 */
[----:B------:R-:W-:Y:S01]  /*294a0*/  LOP3.LUT R60, R61, 0x380, RZ, 0xc0, !PT ;  /* 0x000003803d3c7812 */ /* 0x000fe200078ec0ff */
[----:B------:R-:W5:Y:S01]  /*294b0*/  LD.E.128 R32, desc[UR40][R32.64] ;  /* 0x0000002820207980 */ /* 0x000f62000c101d00 */
[----:B------:R-:W-:Y:S02]  /*294c0*/  IADD3 R3, P3, R4, 0xf000, RZ ;  /* 0x0000f00004037810 */ /* 0x000fe40007f7e0ff */
[----:B------:R-:W-:Y:S01]  /*294d0*/  SHF.R.U64 R64, R64, 0x3, RZ ;  /* 0x0000000340407819 */ /* 0x000fe200000012ff */
[----:B------:R-:W5:Y:S01]  /*294e0*/  LD.E.128 R44, desc[UR40][R44.64] ;  /* 0x000000282c2c7980 */ /* 0x000f62000c101d00 */
[----:B------:R-:W-:Y:S01]  /*294f0*/  SHF.R.U64 R60, R60, 0x3, RZ ;  /* 0x000000033c3c7819 */ /* 0x000fe200000012ff */
[----:B------:R-:W-:Y:S01]  /*29500*/  IMAD.X R73, RZ, RZ, R5, P3 ;  /* 0x000000ffff497224 */ /* 0x000fe200018e0605 */
[----:B------:R-:W-:-:S02]  /*29510*/  LOP3.LUT R0, R3, 0x380, RZ, 0xc0, !PT ;  /* 0x0000038003007812 */ /* 0x000fc400078ec0ff */
[----:B------:R-:W-:Y:S01]  /*29520*/  LOP3.LUT R64, R64, R65, RZ, 0x3c, !PT ;  /* 0x0000004140407212 */ /* 0x000fe200078e3cff */
[--C-:B------:R-:W-:Y:S01]  /*29530*/  IMAD.X R65, RZ, RZ, R5.reuse, P1 ;  /* 0x000000ffff417224 */ /* 0x100fe200008e0605 */
[----:B------:R-:W-:Y:S01]  /*29540*/  LOP3.LUT R60, R60, R61, RZ, 0x3c, !PT ;  /* 0x0000003d3c3c7212 */ /* 0x000fe200078e3cff */
[----:B------:R-:W-:Y:S01]  /*29550*/  IMAD.X R61, RZ, RZ, R5, P0 ;  /* 0x000000ffff3d7224 */ /* 0x000fe200000e0605 */
[----:B------:R-:W-:Y:S02]  /*29560*/  SHF.R.U64 R0, R0, 0x3, RZ ;  /* 0x0000000300007819 */ /* 0x000fe400000012ff */
[----:B------:R-:W-:Y:S01]  /*29570*/  ISETP.GE.AND P1, PT, R160, UR11, PT ;  /* 0x0000000ba0007c0c */ /* 0x000fe2000bf26270 */
[----:B------:R-:W5:Y:S01]  /*29580*/  LD.E.128 R64, desc[UR40][R64.64] ;  /* 0x0000002840407980 */ /* 0x000f62000c101d00 */
[----:B------:R-:W-:Y:S02]  /*29590*/  ISETP.GE.AND P0, PT, R159, UR11, PT ;  /* 0x0000000b9f007c0c */ /* 0x000fe4000bf06270 */
[----:B------:R-:W-:Y:S01]  /*295a0*/  LOP3.LUT R72, R0, R3, RZ, 0x3c, !PT ;  /* 0x0000000300487212 */ /* 0x000fe200078e3cff */
[----:B------:R-:W-:Y:S01]  /*295b0*/  IMAD R0, R220, 0x20, R210 ;  /* 0x00000020dc007824 */ /* 0x000fe200078e02d2 */
[----:B------:R-:W-:Y:S01]  /*295c0*/  SEL R3, RZ, 0x1, P1 ;  /* 0x00000001ff037807 */ /* 0x000fe20000800000 */
[----:B------:R-:W5:Y:S01]  /*295d0*/  LD.E.128 R60, desc[UR40][R60.64] ;  /* 0x000000283c3c7980 */ /* 0x000f62000c101d00 */
[----:B------:R-:W-:-:S02]  /*295e0*/  SEL R20, RZ, 0xffffffff, P0 ;  /* 0xffffffffff147807 */ /* 0x000fc40000000000 */
[----:B------:R-:W-:Y:S01]  /*295f0*/  ISETP.GE.AND P1, PT, R158, UR11, PT ;  /* 0x0000000b9e007c0c */ /* 0x000fe2000bf26270 */
[----:B------:R-:W-:Y:S01]  /*29600*/  IMAD R82, R21, 0x40, R0 ;  /* 0x0000004015527824 */ /* 0x000fe200078e0200 */
[C---:B------:R-:W-:Y:S02]  /*29610*/  IADD3 R13, P4, R4.reuse, 0x2000, RZ ;  /* 0x00002000040d7810 */ /* 0x040fe40007f9e0ff */
[C---:B------:R-:W-:Y:S02]  /*29620*/  IADD3 R25, P5, R4.reuse, 0x3000, RZ ;  /* 0x0000300004197810 */ /* 0x040fe40007fbe0ff */
[----:B------:R-:W-:Y:S01]  /*29630*/  IADD3 R29, P6, R4, 0x4000, RZ ;  /* 0x00004000041d7810 */ /* 0x000fe20007fde0ff */
[----:B------:R-:W-:Y:S01]  /*29640*/  IMAD.SHL.U32 R20, R20, 0x2, RZ ;  /* 0x0000000214147824 */ /* 0x000fe200078e00ff */
[----:B------:R-:W-:Y:S01]  /*29650*/  ISETP.GE.AND P0, PT, R157, UR11, PT ;  /* 0x0000000b9d007c0c */ /* 0x000fe2000bf06270 */
[----:B------:R-:W5:Y:S01]  /*29660*/  LD.E.128 R72, desc[UR40][R72.64] ;  /* 0x0000002848487980 */ /* 0x000f62000c101d00 */
[----:B------:R-:W-:-:S02]  /*29670*/  SEL R0, RZ, 0xffffffff, P1 ;  /* 0xffffffffff007807 */ /* 0x000fc40000800000 */
[----:B------:R-:W-:Y:S02]  /*29680*/  LOP3.LUT R12, R13, 0x380, RZ, 0xc0, !PT ;  /* 0x000003800d0c7812 */ /* 0x000fe400078ec0ff */
[----:B------:R-:W-:Y:S02]  /*29690*/  LOP3.LUT R24, R25, 0x380, RZ, 0xc0, !PT ;  /* 0x0000038019187812 */ /* 0x000fe400078ec0ff */
[----:B------:R-:W-:Y:S01]  /*296a0*/  LOP3.LUT R28, R29, 0x380, RZ, 0xc0, !PT ;  /* 0x000003801d1c7812 */ /* 0x000fe200078ec0ff */
[----:B------:R-:W-:Y:S01]  /*296b0*/  IMAD.SHL.U32 R83, R0, 0x4, RZ ;  /* 0x0000000400537824 */ /* 0x000fe200078e00ff */
[----:B------:R-:W-:Y:S01]  /*296c0*/  SEL R21, RZ, 0xffffffff, P0 ;  /* 0xffffffffff157807 */ /* 0x000fe20000000000 */
[----:B0-----:R-:W-:Y:S01]  /*296d0*/  @P2 IMAD.HI.U32 R0, R82, R77, RZ ;  /* 0x0000004d52002227 */ /* 0x001fe200078e00ff */
[----:B------:R-:W-:Y:S02]  /*296e0*/  LOP3.LUT R20, R20, 0x2, R3, 0xe2, !PT ;  /* 0x0000000214147812 */ /* 0x000fe400078ee203 */
[----:B------:R-:W-:-:S02]  /*296f0*/  SHF.R.U64 R12, R12, 0x3, RZ ;  /* 0x000000030c0c7819 */ /* 0x000fc400000012ff */
[----:B------:R-:W-:Y:S02]  /*29700*/  SHF.R.U64 R24, R24, 0x3, RZ ;  /* 0x0000000318187819 */ /* 0x000fe400000012ff */
[----:B------:R-:W-:Y:S01]  /*29710*/  SHF.R.U64 R28, R28, 0x3, RZ ;  /* 0x000000031c1c7819 */ /* 0x000fe200000012ff */
[----:B------:R-:W-:Y:S01]  /*29720*/  IMAD.SHL.U32 R78, R21, 0x8, RZ ;  /* 0x00000008154e7824 */ /* 0x000fe200078e00ff */
[----:B------:R-:W-:Y:S01]  /*29730*/  LOP3.LUT R77, R83, 0x4, R20, 0xe2, !PT ;  /* 0x00000004534d7812 */ /* 0x000fe200078ee214 */
[----:B------:R-:W-:Y:S01]  /*29740*/  IMAD.MOV.U32 R3, RZ, RZ, R82 ;  /* 0x000000ffff037224 */ /* 0x000fe200078e0052 */
[----:B------:R-:W-:Y:S01]  /*29750*/  LOP3.LUT R12, R12, R13, RZ, 0x3c, !PT ;  /* 0x0000000d0c0c7212 */ /* 0x000fe200078e3cff */
[--C-:B------:R-:W-:Y:S01]  /*29760*/  IMAD.X R13, RZ, RZ, R5.reuse, P4 ;  /* 0x000000ffff0d7224 */ /* 0x100fe200020e0605 */
[----:B------:R-:W-:Y:S01]  /*29770*/  LOP3.LUT R24, R24, R25, RZ, 0x3c, !PT ;  /* 0x0000001918187212 */ /* 0x000fe200078e3cff */
[--C-:B------:R-:W-:Y:S01]  /*29780*/  IMAD.X R25, RZ, RZ, R5.reuse, P5 ;  /* 0x000000ffff197224 */ /* 0x100fe200028e0605 */
[----:B------:R-:W-:Y:S01]  /*29790*/  LOP3.LUT R28, R28, R29, RZ, 0x3c, !PT ;  /* 0x0000001d1c1c7212 */ /* 0x000fe200078e3cff */
[----:B------:R-:W-:Y:S01]  /*297a0*/  IMAD.X R29, RZ, RZ, R5, P6 ;  /* 0x000000ffff1d7224 */ /* 0x000fe200030e0605 */
[----:B-1----:R-:W-:Y:S01]  /*297b0*/  @P2 SHF.R.U32.HI R3, RZ, R79, R0 ;  /* 0x0000004fff032219 */ /* 0x002fe20000011600 */
[----:B------:R-:W-:Y:S01]  /*297c0*/  IMAD.U32 R20, RZ, RZ, UR8 ;  /* 0x00000008ff147e24 */ /* 0x000fe2000f8e00ff */
[C---:B------:R-:W-:Y:S01]  /*297d0*/  IADD3 R49, P4, R4.reuse, 0x9000, RZ ;  /* 0x0000900004317810 */ /* 0x040fe20007f9e0ff */
[----:B------:R-:W-:Y:S01]  /*297e0*/  IMAD.U32 R21, RZ, RZ, UR9 ;  /* 0x00000009ff157e24 */ /* 0x000fe2000f8e00ff */
[C---:B------:R-:W-:Y:S01]  /*297f0*/  IADD3 R53, P5, R4.reuse, 0xa000, RZ ;  /* 0x0000a00004357810 */ /* 0x040fe20007fbe0ff */
[----:B------:R-:W-:Y:S01]  /*29800*/  ULDC.64 UR8, c[0x0][0xbe0] ;  /* 0x0002f80000087ab9 */ /* 0x000fe20000000a00 */
[----:B------:R-:W-:Y:S01]  /*29810*/  IADD3 R57, P6, R4, 0xb000, RZ ;  /* 0x0000b00004397810 */ /* 0x000fe20007fde0ff */
[----:B------:R-:W5:Y:S01]  /*29820*/  LD.E.128 R12, desc[UR40][R12.64] ;  /* 0x000000280c0c7980 */ /* 0x000f62000c101d00 */
[----:B------:R-:W-:-:S02]  /*29830*/  LOP3.LUT R0, R78, 0x8, R77, 0xe2, !PT ;  /* 0x000000084e007812 */ /* 0x000fc400078ee24d */
[--C-:B------:R-:W-:Y:S01]  /*29840*/  SHF.R.S32.HI R77, RZ, 0x1f, R3.reuse ;  /* 0x0000001fff4d7819 */ /* 0x100fe20000011403 */
[----:B------:R-:W5:Y:S01]  /*29850*/  LD.E.128 R24, desc[UR40][R24.64] ;  /* 0x0000002818187980 */ /* 0x000f62000c101d00 */
[----:B------:R-:W-:Y:S02]  /*29860*/  ISETP.GE.AND P0, PT, R156, UR11, PT ;  /* 0x0000000b9c007c0c */ /* 0x000fe4000bf06270 */
[----:B------:R-:W-:Y:S01]  /*29870*/  LOP3.LUT R48, R49, 0x380, RZ, 0xc0, !PT ;  /* 0x0000038031307812 */ /* 0x000fe200078ec0ff */
[----:B------:R-:W5:Y:S01]  /*29880*/  LD.E.128 R28, desc[UR40][R28.64] ;  /* 0x000000281c1c7980 */ /* 0x000f62000c101d00 */
[----:B------:R-:W-:Y:S02]  /*29890*/  LOP3.LUT R52, R53, 0x380, RZ, 0xc0, !PT ;  /* 0x0000038035347812 */ /* 0x000fe400078ec0ff */
[----:B------:R-:W-:Y:S01]  /*298a0*/  LOP3.LUT R56, R57, 0x380, RZ, 0xc0, !PT ;  /* 0x0000038039387812 */ /* 0x000fe200078ec0ff */
[----:B------:R-:W-:Y:S01]  /*298b0*/  IMAD.MOV R79, RZ, RZ, -R3 ;  /* 0x000000ffff4f7224 */ /* 0x000fe200078e0a03 */
[----:B------:R-:W-:Y:S01]  /*298c0*/  LOP3.LUT R7, R4, 0x380, RZ, 0xc0, !PT ;  /* 0x0000038004077812 */ /* 0x000fe200078ec0ff */
[----:B------:R-:W-:Y:S01]  /*298d0*/  IMAD.U32 R21, RZ, RZ, UR4 ;  /* 0x00000004ff157e24 */ /* 0x000fe2000f8e00ff */
[----:B------:R-:W-:Y:S01]  /*298e0*/  SEL R78, RZ, 0xffffffff, P0 ;  /* 0xffffffffff4e7807 */ /* 0x000fe20000000000 */
[----:B------:R-:W-:Y:S01]  /*298f0*/  IMAD R80, R77, UR8, RZ ;  /* 0x000000084d507c24 */ /* 0x000fe2000f8e02ff */
[----:B------:R-:W-:-:S02]  /*29900*/  SHF.R.U64 R48, R48, 0x3, RZ ;  /* 0x0000000330307819 */ /* 0x000fc400000012ff */
[----:B------:R-:W-:Y:S02]  /*29910*/  SHF.R.U64 R52, R52, 0x3, RZ ;  /* 0x0000000334347819 */ /* 0x000fe400000012ff */
[----:B------:R-:W-:Y:S02]  /*29920*/  SHF.R.U64 R56, R56, 0x3, RZ ;  /* 0x0000000338387819 */ /* 0x000fe400000012ff */
[----:B------:R-:W-:Y:S01]  /*29930*/  ISETP.GE.AND P0, PT, R17, UR11, PT ;  /* 0x0000000b11007c0c */ /* 0x000fe2000bf06270 */
[----:B------:R-:W-:Y:S01]  /*29940*/  IMAD R77, R81, R79, R82 ;  /* 0x0000004f514d7224 */ /* 0x000fe200078e0252 */
[----:B------:R-:W-:Y:S01]  /*29950*/  SHF.R.U64 R7, R7, 0x3, RZ ;  /* 0x0000000307077819 */ /* 0x000fe200000012ff */
[C---:B------:R-:W-:Y:S01]  /*29960*/  IMAD R79, R3.reuse, UR9, R80 ;  /* 0x00000009034f7c24 */ /* 0x040fe2000f8e0250 */
[----:B------:R-:W-:Y:S01]  /*29970*/  LOP3.LUT R48, R48, R49, RZ, 0x3c, !PT ;  /* 0x0000003130307212 */ /* 0x000fe200078e3cff */
[----:B------:R-:W-:Y:S01]  /*29980*/  IMAD.WIDE.U32 R20, R3, UR8, R20 ;  /* 0x0000000803147c25 */ /* 0x000fe2000f8e0014 */
[----:B------:R-:W-:Y:S01]  /*29990*/  LOP3.LUT R52, R52, R53, RZ, 0x3c, !PT ;  /* 0x0000003534347212 */ /* 0x000fe200078e3cff */
[----:B------:R-:W-:Y:S01]  /*299a0*/  ULDC.64 UR8, c[0x0][0xbd8] ;  /* 0x0002f60000087ab9 */ /* 0x000fe20000000a00 */
[----:B------:R-:W-:Y:S01]  /*299b0*/  LOP3.LUT R56, R56, R57, RZ, 0x3c, !PT ;  /* 0x0000003938387212 */ /* 0x000fe200078e3cff */
[--C-:B------:R-:W-:Y:S01]  /*299c0*/  IMAD.X R49, RZ, RZ, R5.reuse, P4 ;  /* 0x000000ffff317224 */ /* 0x100fe200020e0605 */
[----:B------:R-:W-:Y:S01]  /*299d0*/  SEL R3, RZ, 0xffffffff, P0 ;  /* 0xffffffffff037807 */ /* 0x000fe20000000000 */
[--C-:B------:R-:W-:Y:S01]  /*299e0*/  IMAD.X R53, RZ, RZ, R5.reuse, P5 ;  /* 0x000000ffff357224 */ /* 0x100fe200028e0605 */
[----:B------:R-:W-:Y:S01]  /*299f0*/  LOP3.LUT R4, R7, R4, RZ, 0x3c, !PT ;  /* 0x0000000407047212 */ /* 0x000fe200078e3cff */
[----:B------:R-:W-:-:S02]  /*29a00*/  IMAD.X R57, RZ, RZ, R5, P6 ;  /* 0x000000ffff397224 */ /* 0x000fc400030e0605 */
[----:B------:R-:W-:Y:S01]  /*29a10*/  IMAD.SHL.U32 R83, R78, 0x10, RZ ;  /* 0x000000104e537824 */ /* 0x000fe200078e00ff */
[----:B------:R-:W5:Y:S01]  /*29a20*/  LD.E.128 R48, desc[UR40][R48.64] ;  /* 0x0000002830307980 */ /* 0x000f62000c101d00 */
[----:B------:R-:W-:-:S03]  /*29a30*/  IMAD.SHL.U32 R3, R3, 0x20, RZ ;  /* 0x0000002003037824 */ /* 0x000fc600078e00ff */
[----:B------:R-:W-:Y:S01]  /*29a40*/  LOP3.LUT R0, R83, 0x10, R0, 0xe2, !PT ;  /* 0x0000001053007812 */ /* 0x000fe200078ee200 */
[----:B------:R-:W5:Y:S01]  /*29a50*/  LD.E.128 R4, desc[UR40][R4.64] ;  /* 0x0000002804047980 */ /* 0x000f62000c101d00 */
[----:B------:R-:W-:-:S03]  /*29a60*/  SHF.R.S32.HI R78, RZ, 0x1f, R77 ;  /* 0x0000001fff4e7819 */ /* 0x000fc6000001144d */
[----:B------:R-:W5:Y:S01]  /*29a70*/  LD.E.128 R52, desc[UR40][R52.64] ;  /* 0x0000002834347980 */ /* 0x000f62000c101d00 */
[----:B------:R-:W-:-:S03]  /*29a80*/  LOP3.LUT R0, R3, 0x20, R0, 0xe2, !PT ;  /* 0x0000002003007812 */ /* 0x000fc600078ee200 */
        /* <DEDUP_REMOVED lines=8> */
[----:B------:R-:W-:Y:S01]  /*29b10*/  IMAD.IADD R21, R21, 0x1, R79 ;  /* 0x0000000115157824 */ /* 0x000fe200078e024f */
[----:B------:R-:W-:Y:S01]  /*29b20*/  ISETP.GE.AND P0, PT, R162, UR11, PT ;  /* 0x0000000ba2007c0c */ /* 0x000fe2000bf06270 */
[----:B------:R-:W-:-:S02]  /*29b30*/  IMAD R78, R78, UR8, RZ ;  /* 0x000000084e4e7c24 */ /* 0x000fc4000f8e02ff */
[----:B------:R-:W-:Y:S02]  /*29b40*/  IMAD R83, R76, R81, RZ ;  /* 0x000000514c537224 */ /* 0x000fe400078e02ff */
[----:B------:R-:W-:Y:S01]  /*29b50*/  IMAD R82, R3, 0x40, R210 ;  /* 0x0000004003527824 */ /* 0x000fe200078e02d2 */
[----:B------:R-:W-:Y:S01]  /*29b60*/  UIADD3 UR4, UR47, 0x38820, URZ ;  /* 0x000388202f047890 */ /* 0x000fe2000fffe03f */
[C---:B------:R-:W-:Y:S01]  /*29b70*/  IMAD R79, R77.reuse, UR9, R78 ;  /* 0x000000094d4f7c24 */ /* 0x040fe2000f8e024e */
[----:B------:R-:W-:Y:S01]  /*29b80*/  SEL R3, RZ, 0x40, P0 ;  /* 0x00000040ff037807 */ /* 0x000fe20000000000 */
[----:B------:R-:W-:Y:S01]  /*29b90*/  IMAD.WIDE.U32 R20, R77, UR8, R20 ;  /* 0x000000084d147c25 */ /* 0x000fe2000f8e0014 */
[----:B------:R-:W-:Y:S01]  /*29ba0*/  ISETP.GE.AND P0, PT, R82, R83, PT ;  /* 0x000000535200720c */ /* 0x000fe20003f06270 */
[----:B------:R-:W-:Y:S01]  /*29bb0*/  ULDC.64 UR8, c[0x0][0xb80] ;  /* 0x0002e00000087ab9 */ /* 0x000fe20000000a00 */
[----:B------:R-:W-:Y:S01]  /*29bc0*/  UPRMT UR4, URZ, 0x654, UR4 ;  /* 0x000006543f047896 */ /* 0x000fe20008000004 */
[----:B------:R-:W-:Y:S01]  /*29bd0*/  IMAD.IADD R21, R21, 0x1, R79 ;  /* 0x0000000115157824 */ /* 0x000fe200078e024f */
[----:B------:R-:W-:-:S02]  /*29be0*/  LEA R80, P2, R20, UR8, 0x1 ;  /* 0x0000000814507c11 */ /* 0x000fc4000f8408ff */
[----:B------:R-:W-:Y:S02]  /*29bf0*/  ISETP.GE.AND P1, PT, R161, UR11, PT ;  /* 0x0000000ba1007c0c */ /* 0x000fe4000bf26270 */
[----:B------:R-:W-:Y:S02]  /*29c00*/  LEA.HI.X R81, R20, UR9, R21, 0x1, P2 ;  /* 0x0000000914517c11 */ /* 0x000fe400090f0c15 */
[----:B------:R-:W-:Y:S01]  /*29c10*/  LOP3.LUT R0, R0, R3, RZ, 0xfc, !PT ;  /* 0x0000000300007212 */ /* 0x000fe200078efcff */
[----:B0-----:R0:W1:Y:S01]  /*29c20*/  SHFL.IDX PT, R20, R80, RZ, 0x181f ;  /* 0x00181fff50147589 */ /* 0x00106200000e0000 */
[----:B------:R-:W-:Y:S01]  /*29c30*/  SEL R3, RZ, 0x80, P1 ;  /* 0x00000080ff037807 */ /* 0x000fe20000800000 */
[----:B------:R-:W-:Y:S02]  /*29c40*/  SYNCS.ARRIVE.TRANS64.RED.A1T0 RZ, [UR4], RZ ;  /* 0x000000ffffff79a7 */ /* 0x000fe40008100404 */
[----:B------:R0:W2:Y:S01]  /*29c50*/  SHFL.IDX PT, R21, R81, RZ, 0x181f ;  /* 0x00181fff51157589 */ /* 0x0000a200000e0000 */
[----:B------:R-:W-:Y:S01]  /*29c60*/  LOP3.LUT R3, R0, R3, RZ, 0xfc, !PT ;  /* 0x0000000300037212 */ /* 0x000fe200078efcff */
[----:B------:R-:W-:Y:S06]  /*29c70*/  @P0 BRA `(.L_x_3318) ;  /* 0x00000000007c0947 */ /* 0x000fec0003800000 */
[----:B------:R-:W-:Y:S02]  /*29c80*/  ISETP.GE.AND P1, PT, R159, UR11, PT ;  /* 0x0000000b9f007c0c */ /* 0x000fe4000bf26270 */
[----:B------:R-:W-:Y:S02]  /*29c90*/  ISETP.GE.AND P0, PT, R160, UR11, PT ;  /* 0x0000000ba0007c0c */ /* 0x000fe4000bf06270 */
[----:B------:R-:W-:Y:S02]  /*29ca0*/  ISETP.GE.AND P5, PT, R158, UR11, PT ;  /* 0x0000000b9e007c0c */ /* 0x000fe4000bfa6270 */
[----:B------:R-:W-:-:S07]  /*29cb0*/  ISETP.GE.AND P3, PT, R157, UR11, PT ;  /* 0x0000000b9d007c0c */ /* 0x000fce000bf66270 */
[C---:B-1----:R-:W-:Y:S02]  /*29cc0*/  @!P1 LEA R76, P2, R159.reuse, R20, 0x1 ;  /* 0x000000149f4c9211 */ /* 0x042fe400078408ff */
[----:B--2---:R-:W-:Y:S02]  /*29cd0*/  @!P0 IMAD.WIDE R78, R160, 0x2, R20 ;  /* 0x00000002a04e8825 */ /* 0x004fe400078e0214 */
[----:B------:R-:W-:Y:S02]  /*29ce0*/  @!P1 LEA.HI.X R77, R159, R21, R217, 0x1, P2 ;  /* 0x000000159f4d9211 */ /* 0x000fe400010f0cd9 */
[----:B------:R-:W-:Y:S01]  /*29cf0*/  ISETP.GE.AND P2, PT, R156, UR11, PT ;  /* 0x0000000b9c007c0c */ /* 0x000fe2000bf46270 */
[----:B-----5:R1:W-:Y:S01]  /*29d00*/  @!P0 ST.E.128 desc[UR40][R78.64], R4 ;  /* 0x000000044e008985 */ /* 0x0203e2000c101d28 */
[----:B------:R-:W-:-:S03]  /*29d10*/  LOP3.LUT P0, RZ, R0, 0x40, RZ, 0xc0, !PT ;  /* 0x0000004000ff7812 */ /* 0x000fc6000780c0ff */
[----:B------:R2:W-:Y:S01]  /*29d20*/  @!P1 ST.E.128 desc[UR40][R76.64], R12 ;  /* 0x0000000c4c009985 */ /* 0x0005e2000c101d28 */
[----:B------:R-:W-:Y:S02]  /*29d30*/  ISETP.GE.AND P1, PT, R17, UR11, PT ;  /* 0x0000000b11007c0c */ /* 0x000fe4000bf26270 */
[CC--:B-1----:R-:W-:Y:S02]  /*29d40*/  @!P5 LEA R4, P4, R158.reuse, R20.reuse, 0x1 ;  /* 0x000000149e04d211 */ /* 0x0c2fe400078808ff */
[-C--:B------:R-:W-:Y:S02]  /*29d50*/  @!P3 LEA R6, P6, R157, R20.reuse, 0x1 ;  /* 0x000000149d06b211 */ /* 0x080fe400078c08ff */
[-C--:B------:R-:W-:Y:S02]  /*29d60*/  @!P5 LEA.HI.X R5, R158, R21.reuse, R216, 0x1, P4 ;  /* 0x000000159e05d211 */ /* 0x080fe400020f0cd8 */
[----:B------:R-:W-:Y:S02]  /*29d70*/  LOP3.LUT P4, RZ, R3, 0x80, RZ, 0xc0, !PT ;  /* 0x0000008003ff7812 */ /* 0x000fe4000788c0ff */
[----:B------:R-:W-:Y:S01]  /*29d80*/  @!P3 LEA.HI.X R7, R157, R21, R215, 0x1, P6 ;  /* 0x000000159d07b211 */ /* 0x000fe200030f0cd7 */
[----:B------:R1:W-:Y:S02]  /*29d90*/  @!P5 ST.E.128 desc[UR40][R4.64], R28 ;  /* 0x0000001c0400d985 */ /* 0x0003e4000c101d28 */
[----:B--2---:R-:W-:-:S02]  /*29da0*/  @!P1 LEA R12, P6, R17, R20, 0x1 ;  /* 0x00000014110c9211 */ /* 0x004fc400078c08ff */
[----:B------:R2:W-:Y:S02]  /*29db0*/  @!P3 ST.E.128 desc[UR40][R6.64], R36 ;  /* 0x000000240600b985 */ /* 0x0005e4000c101d28 */
[-C--:B------:R-:W-:Y:S02]  /*29dc0*/  @!P1 LEA.HI.X R13, R17, R21.reuse, R213, 0x1, P6 ;  /* 0x00000015110d9211 */ /* 0x080fe400030f0cd5 */
[-C--:B-1----:R-:W-:Y:S02]  /*29dd0*/  @!P2 LEA R4, P5, R156, R20.reuse, 0x1 ;  /* 0x000000149c04a211 */ /* 0x082fe400078a08ff */
[-C--:B--2---:R-:W-:Y:S02]  /*29de0*/  @P0 LEA R6, P3, R162, R20.reuse, 0x1 ;  /* 0x00000014a2060211 */ /* 0x084fe400078608ff */
[----:B------:R-:W-:Y:S02]  /*29df0*/  @!P2 LEA.HI.X R5, R156, R21, R214, 0x1, P5 ;  /* 0x000000159c05a211 */ /* 0x000fe400028f0cd6 */
[----:B------:R-:W-:-:S02]  /*29e00*/  @P4 LEA R14, P5, R161, R20, 0x1 ;  /* 0x00000014a10e4211 */ /* 0x000fc400078a08ff */
[-C--:B------:R-:W-:Y:S01]  /*29e10*/  @P0 LEA.HI.X R7, R162, R21.reuse, R212, 0x1, P3 ;  /* 0x00000015a2070211 */ /* 0x080fe200018f0cd4 */
[----:B------:R3:W-:Y:S01]  /*29e20*/  @!P2 ST.E.128 desc[UR40][R4.64], R44 ;  /* 0x0000002c0400a985 */ /* 0x0007e2000c101d28 */
[----:B------:R-:W-:-:S03]  /*29e30*/  @P4 LEA.HI.X R15, R161, R21, R211, 0x1, P5 ;  /* 0x00000015a10f4211 */ /* 0x000fc600028f0cd3 */
[----:B------:R3:W-:Y:S04]  /*29e40*/  @!P1 ST.E.128 desc[UR40][R12.64], R52 ;  /* 0x000000340c009985 */ /* 0x0007e8000c101d28 */
[----:B------:R3:W-:Y:S04]  /*29e50*/  @P0 ST.E.128 desc[UR40][R6.64], R60 ;  /* 0x0000003c06000985 */ /* 0x0007e8000c101d28 */
[----:B------:R3:W-:Y:S02]  /*29e60*/  @P4 ST.E.128 desc[UR40][R14.64], R68 ;  /* 0x000000440e004985 */ /* 0x0007e4000c101d28 */
.L_x_3318:
[----:B------:R-:W-:Y:S05]  /*29e70*/  BSYNC B1 ;  /* 0x0000000000017941 */ /* 0x000fea0003800000 */
.L_x_3317:
        /* <DEDUP_REMOVED lines=9> */
[----:B------:R-:W-:-:S05]  /*29f10*/  ISETP.GE.AND P1, PT, R156, UR11, PT ;  /* 0x0000000b9c007c0c */ /* 0x000fca000bf26270 */
[----:B0---4-:R-:W-:Y:S02]  /*29f20*/  @!P0 IMAD.WIDE R6, R160, 0x2, R4 ;  /* 0x00000002a0068825 */ /* 0x011fe400078e0204 */
[-C--:B------:R-:W-:Y:S02]  /*29f30*/  @!P5 LEA R14, P4, R159, R4.reuse, 0x1 ;  /* 0x000000049f0ed211 */ /* 0x080fe400078808ff */
[----:B------:R-:W-:Y:S01]  /*29f40*/  @!P3 LEA R12, P6, R158, R4, 0x1 ;  /* 0x000000049e0cb211 */ /* 0x000fe200078c08ff */
[----:B------:R0:W-:Y:S01]  /*29f50*/  @!P0 ST.E.128 desc[UR40][R6.64], R8 ;  /* 0x0000000806008985 */ /* 0x0001e2000c101d28 */
[----:B------:R-:W-:Y:S02]  /*29f60*/  ISETP.GE.AND P0, PT, R17, UR11, PT ;  /* 0x0000000b11007c0c */ /* 0x000fe4000bf06270 */
[----:B------:R-:W-:Y:S02]  /*29f70*/  @!P5 LEA.HI.X R15, R159, R5, R217, 0x1, P4 ;  /* 0x000000059f0fd211 */ /* 0x000fe400020f0cd9 */
[----:B------:R-:W-:-:S02]  /*29f80*/  LOP3.LUT P4, RZ, R0, 0x40, RZ, 0xc0, !PT ;  /* 0x0000004000ff7812 */ /* 0x000fc4000788c0ff */
[----:B------:R-:W-:Y:S01]  /*29f90*/  @!P3 LEA.HI.X R13, R158, R5, R216, 0x1, P6 ;  /* 0x000000059e0db211 */ /* 0x000fe200030f0cd8 */
[----:B------:R3:W-:Y:S01]  /*29fa0*/  @!P5 ST.E.128 desc[UR40][R14.64], R24 ;  /* 0x000000180e00d985 */ /* 0x0007e2000c101d28 */
[----:B-1----:R-:W-:-:S03]  /*29fb0*/  @!P2 LEA R20, P5, R157, R4, 0x1 ;  /* 0x000000049d14a211 */ /* 0x002fc600078a08ff */
[----:B------:R3:W-:Y:S01]  /*29fc0*/  @!P3 ST.E.128 desc[UR40][R12.64], R32 ;  /* 0x000000200c00b985 */ /* 0x0007e2000c101d28 */
[----:B--2---:R-:W-:Y:S02]  /*29fd0*/  @!P2 LEA.HI.X R21, R157, R5, R215, 0x1, P5 ;  /* 0x000000059d15a211 */ /* 0x004fe400028f0cd7 */
[----:B0-----:R-:W-:-:S03]  /*29fe0*/  @!P1 LEA R6, P6, R156, R4, 0x1 ;  /* 0x000000049c069211 */ /* 0x001fc600078c08ff */
[----:B------:R3:W-:Y:S01]  /*29ff0*/  @!P2 ST.E.128 desc[UR40][R20.64], R40 ;  /* 0x000000281400a985 */ /* 0x0007e2000c101d28 */
[CC--:B------:R-:W-:Y:S02]  /*2a000*/  @!P0 LEA R8, P3, R17.reuse, R4.reuse, 0x1 ;  /* 0x0000000411088211 */ /* 0x0c0fe400078608ff */
[----:B------:R-:W-:Y:S02]  /*2a010*/  @P4 LEA R10, P5, R162, R4, 0x1 ;  /* 0x00000004a20a4211 */ /* 0x000fe400078a08ff */
[-C--:B------:R-:W-:Y:S02]  /*2a020*/  @!P1 LEA.HI.X R7, R156, R5.reuse, R214, 0x1, P6 ;  /* 0x000000059c079211 */ /* 0x080fe400030f0cd6 */
[-C--:B------:R-:W-:Y:S02]  /*2a030*/  @!P0 LEA.HI.X R9, R17, R5.reuse, R213, 0x1, P3 ;  /* 0x0000000511098211 */ /* 0x080fe400018f0cd5 */
[----:B------:R-:W-:Y:S01]  /*2a040*/  @P4 LEA.HI.X R11, R162, R5, R212, 0x1, P5 ;  /* 0x00000005a20b4211 */ /* 0x000fe200028f0cd4 */
[----:B------:R3:W-:Y:S04]  /*2a050*/  @!P1 ST.E.128 desc[UR40][R6.64], R48 ;  /* 0x0000003006009985 */ /* 0x0007e8000c101d28 */
[----:B------:R3:W-:Y:S01]  /*2a060*/  @!P0 ST.E.128 desc[UR40][R8.64], R56 ;  /* 0x0000003808008985 */ /* 0x0007e2000c101d28 */
[----:B------:R-:W-:-:S03]  /*2a070*/  LOP3.LUT P0, RZ, R3, 0x80, RZ, 0xc0, !PT ;  /* 0x0000008003ff7812 */ /* 0x000fc6000780c0ff */
[----:B------:R3:W-:Y:S10]  /*2a080*/  @P4 ST.E.128 desc[UR40][R10.64], R64 ;  /* 0x000000400a004985 */ /* 0x0007f4000c101d28 */
[----:B------:R-:W-:Y:S05]  /*2a090*/  @!P0 BRA `(.L_x_3319) ;  /* 0x00000028003c8947 */ /* 0x000fea0003800000 */
[----:B------:R-:W-:-:S04]  /*2a0a0*/  LEA R4, P0, R161, R4, 0x1 ;  /* 0x00000004a1047211 */ /* 0x000fc800078008ff */
[----:B------:R-:W-:-:S05]  /*2a0b0*/  LEA.HI.X R5, R161, R5, R211, 0x1, P0 ;  /* 0x00000005a1057211 */ /* 0x000fca00000f0cd3 */
[----:B------:R0:W-:Y:S01]  /*2a0c0*/  ST.E.128 desc[UR40][R4.64], R72 ;  /* 0x0000004804007985 */ /* 0x0001e2000c101d28 */
[----:B------:R-:W-:Y:S05]  /*2a0d0*/  BRA `(.L_x_3319) ;  /* 0x00000028002c7947 */ /* 0x000fea0003800000 */
.L_x_3316:
[----:B------:R-:W2:Y:S01]  /*2a0e0*/  LDL R0, [R1+0x480] ;  /* 0x0004800001007983 */ /* 0x000ea20000100800 */
[----:B------:R-:W3:Y:S01]  /*2a0f0*/  LDC R11, c[0x0][0xce8] ;  /* 0x00033a00ff0b7b82 */ /* 0x000ee20000000800 */
[----:B------:R-:W-:Y:S01]  /*2a100*/  ULDC.64 UR12, c[0x0][0xc08] ;  /* 0x00030200000c7ab9 */ /* 0x000fe20000000a00 */
[----:B0-----:R-:W-:Y:S01]  /*2a110*/  IMAD.U32 R4, RZ, RZ, UR43 ;  /* 0x0000002bff047e24 */ /* 0x001fe2000f8e00ff */
[----:B------:R0:W5:Y:S01]  /*2a120*/  LDL R40, [R1+0x47c] ;  /* 0x00047c0001287983 */ /* 0x0001620000100800 */
[----:B------:R-:W-:Y:S02]  /*2a130*/  UIMAD UR9, UR23, UR12, URZ ;  /* 0x0000000c170972a4 */ /* 0x000fe4000f8e023f */
[----:B------:R-:W-:Y:S01]  /*2a140*/  UIMAD.WIDE.U32 UR10, UR4, UR12, URZ ;  /* 0x0000000c040a72a5 */ /* 0x000fe2000f8e003f */
[----:B------:R0:W5:Y:S01]  /*2a150*/  LDL R39, [R1+0x478] ;  /* 0x0004780001277983 */ /* 0x0001620000100800 */
[----:B------:R-:W-:Y:S02]  /*2a160*/  UIMAD UR9, UR4, UR13, UR9 ;  /* 0x0000000d040972a4 */ /* 0x000fe4000f8e0209 */
[----:B------:R-:W-:Y:S01]  /*2a170*/  USHF.R.S32.HI UR4, URZ, 0x1f, UR14 ;  /* 0x0000001f3f047899 */ /* 0x000fe2000801140e */
[----:B------:R0:W5:Y:S01]  /*2a180*/  LDL R38, [R1+0x474] ;  /* 0x0004740001267983 */ /* 0x0001620000100800 */
[----:B------:R-:W-:Y:S01]  /*2a190*/  UIADD3 UR11, UR11, UR9, URZ ;  /* 0x000000090b0b7290 */ /* 0x000fe2000fffe03f */
[----:B------:R-:W-:-:S02]  /*2a1a0*/  ULDC.64 UR12, c[0x0][0xc38] ;  /* 0x00030e00000c7ab9 */ /* 0x000fc40000000a00 */
[----:B------:R0:W5:Y:S01]  /*2a1b0*/  LDL R37, [R1+0x470] ;  /* 0x0004700001257983 */ /* 0x0001620000100800 */
[----:B------:R-:W-:-:S03]  /*2a1c0*/  UIMAD.WIDE.U32 UR10, UR8, UR12, UR10 ;  /* 0x0000000c080a72a5 */ /* 0x000fc6000f8e000a */
[----:B------:R0:W5:Y:S01]  /*2a1d0*/  LDL R36, [R1+0x46c] ;  /* 0x00046c0001247983 */ /* 0x0001620000100800 */
[----:B------:R-:W-:-:S03]  /*2a1e0*/  UIMAD UR9, UR8, UR13, UR11 ;  /* 0x0000000d080972a4 */ /* 0x000fc6000f8e020b */
[----:B------:R0:W5:Y:S01]  /*2a1f0*/  LDL R35, [R1+0x468] ;  /* 0x0004680001237983 */ /* 0x0001620000100800 */
[----:B---3--:R-:W-:Y:S01]  /*2a200*/  ISETP.NE.AND P0, PT, R11, 0x1, PT ;  /* 0x000000010b00780c */ /* 0x008fe20003f05270 */
[----:B------:R-:W-:Y:S02]  /*2a210*/  ULDC.64 UR12, c[0x0][0xc40] ;  /* 0x00031000000c7ab9 */ /* 0x000fe40000000a00 */
[----:B------:R0:W5:Y:S01]  /*2a220*/  LDL R34, [R1+0x464] ;  /* 0x0004640001227983 */ /* 0x0001620000100800 */
[----:B------:R-:W-:-:S03]  /*2a230*/  UIMAD UR4, UR4, UR12, URZ ;  /* 0x0000000c040472a4 */ /* 0x000fc6000f8e023f */
[----:B------:R0:W5:Y:S04]  /*2a240*/  LDL R33, [R1+0x460] ;  /* 0x0004600001217983 */ /* 0x0001680000100800 */
[----:B------:R0:W5:Y:S02]  /*2a250*/  LDL R32, [R1+0x45c] ;  /* 0x00045c0001207983 */ /* 0x0001640000100800 */
[----:B-1----:R-:W1:Y:S02]  /*2a260*/  @P0 LDC R3, c[0x0][0xcec] ;  /* 0x00033b00ff030b82 */ /* 0x002e640000000800 */
[----:B------:R0:W5:Y:S04]  /*2a270*/  LDL R31, [R1+0x458] ;  /* 0x00045800011f7983 */ /* 0x0001680000100800 */
[----:B------:R0:W5:Y:S02]  /*2a280*/  LDL R30, [R1+0x454] ;  /* 0x00045400011e7983 */ /* 0x0001640000100800 */
[----:B------:R-:W3:Y:S02]  /*2a290*/  @P0 LDC R5, c[0x0][0xcf0] ;  /* 0x00033c00ff050b82 */ /* 0x000ee40000000800 */
[----:B------:R0:W5:Y:S04]  /*2a2a0*/  LDL R29, [R1+0x450] ;  /* 0x00045000011d7983 */ /* 0x0001680000100800 */
[----:B------:R0:W5:Y:S04]  /*2a2b0*/  LDL R28, [R1+0x44c] ;  /* 0x00044c00011c7983 */ /* 0x0001680000100800 */
[----:B------:R0:W5:Y:S04]  /*2a2c0*/  LDL R27, [R1+0x448] ;  /* 0x00044800011b7983 */ /* 0x0001680000100800 */
[----:B------:R0:W5:Y:S01]  /*2a2d0*/  LDL R25, [R1+0x444] ;  /* 0x0004440001197983 */ /* 0x0001620000100800 */
[----:B------:R-:W-:Y:S01]  /*2a2e0*/  UMOV UR8, UR10 ;  /* 0x0000000a00087c82 */ /* 0x000fe20008000000 */
[----:B------:R-:W-:-:S02]  /*2a2f0*/  UIMAD UR4, UR14, UR13, UR4 ;  /* 0x0000000d0e0472a4 */ /* 0x000fc4000f8e0204 */
[----:B------:R-:W-:Y:S01]  /*2a300*/  UIMAD.WIDE.U32 UR8, UR14, UR12, UR8 ;  /* 0x0000000c0e0872a5 */ /* 0x000fe2000f8e0008 */
[----:B------:R-:W-:-:S03]  /*2a310*/  ULDC.64 UR10, c[0x0][0xc48] ;  /* 0x00031200000a7ab9 */ /* 0x000fc60000000a00 */
[----:B------:R-:W-:-:S04]  /*2a320*/  UIADD3 UR9, UR9, UR4, URZ ;  /* 0x0000000409097290 */ /* 0x000fc8000fffe03f */
[----:B------:R-:W-:-:S04]  /*2a330*/  UIMAD.WIDE.U32 UR8, UR39, UR10, UR8 ;  /* 0x0000000a270872a5 */ /* 0x000fc8000f8e0008 */
[----:B------:R-:W-:-:S03]  /*2a340*/  UIMAD UR39, UR39, UR11, UR9 ;  /* 0x0000000b272772a4 */ /* 0x000fc6000f8e0209 */
[----:B------:R-:W-:Y:S01]  /*2a350*/  ULDC.64 UR10, c[0x0][0xc30] ;  /* 0x00030c00000a7ab9 */ /* 0x000fe20000000a00 */
[----:B------:R-:W-:-:S04]  /*2a360*/  UIADD3 UR4, UR47, 0x38820, URZ ;  /* 0x000388202f047890 */ /* 0x000fc8000fffe03f */
[----:B------:R-:W-:Y:S01]  /*2a370*/  UPRMT UR4, URZ, 0x654, UR4 ;  /* 0x000006543f047896 */ /* 0x000fe20008000004 */
[----:B------:R-:W-:Y:S08]  /*2a380*/  BSSY B1, `(.L_x_3320) ;  /* 0x00000c1000017945 */ /* 0x000ff00003800000 */
[----:B------:R-:W-:Y:S01]  /*2a390*/  SYNCS.ARRIVE.TRANS64.RED.A1T0 RZ, [UR4], RZ ;  /* 0x000000ffffff79a7 */ /* 0x000fe20008100404 */
[----:B--2---:R-:W-:-:S04]  /*2a3a0*/  IMAD R4, R4, 0x40, R0 ;  /* 0x0000004004047824 */ /* 0x004fc800078e0200 */
[----:B-1----:R-:W-:-:S04]  /*2a3b0*/  @P0 IMAD.HI.U32 R0, R4, R3, RZ ;  /* 0x0000000304000227 */ /* 0x002fc800078e00ff */
[----:B------:R-:W-:Y:S01]  /*2a3c0*/  IMAD.MOV.U32 R3, RZ, RZ, R4 ;  /* 0x000000ffff037224 */ /* 0x000fe200078e0004 */
[----:B---3--:R-:W-:-:S04]  /*2a3d0*/  @P0 SHF.R.U32.HI R3, RZ, R5, R0 ;  /* 0x00000005ff030219 */ /* 0x008fc80000011600 */
[--C-:B------:R-:W-:Y:S01]  /*2a3e0*/  SHF.R.S32.HI R0, RZ, 0x1f, R3.reuse ;  /* 0x0000001fff007819 */ /* 0x100fe20000011403 */
[----:B------:R-:W-:-:S04]  /*2a3f0*/  IMAD.MOV R7, RZ, RZ, -R3 ;  /* 0x000000ffff077224 */ /* 0x000fc800078e0a03 */
[----:B------:R-:W-:Y:S02]  /*2a400*/  IMAD R7, R11, R7, R4 ;  /* 0x000000070b077224 */ /* 0x000fe400078e0204 */
[----:B------:R-:W-:Y:S02]  /*2a410*/  IMAD R0, R0, UR10, RZ ;  /* 0x0000000a00007c24 */ /* 0x000fe4000f8e02ff */
[----:B------:R-:W-:Y:S02]  /*2a420*/  IMAD.U32 R5, RZ, RZ, UR9 ;  /* 0x00000009ff057e24 */ /* 0x000fe4000f8e00ff */
[----:B------:R-:W-:Y:S01]  /*2a430*/  IMAD R9, R3, UR11, R0 ;  /* 0x0000000b03097c24 */ /* 0x000fe2000f8e0200 */
[----:B------:R-:W-:Y:S01]  /*2a440*/  SHF.R.S32.HI R0, RZ, 0x1f, R7 ;  /* 0x0000001fff007819 */ /* 0x000fe20000011407 */
[----:B------:R-:W-:Y:S01]  /*2a450*/  IMAD.U32 R4, RZ, RZ, UR8 ;  /* 0x00000008ff047e24 */ /* 0x000fe2000f8e00ff */
[----:B------:R-:W-:Y:S01]  /*2a460*/  ULDC.64 UR8, c[0x0][0xc28] ;  /* 0x00030a0000087ab9 */ /* 0x000fe20000000a00 */
[----:B------:R-:W-:-:S02]  /*2a470*/  IMAD.U32 R5, RZ, RZ, UR39 ;  /* 0x00000027ff057e24 */ /* 0x000fc4000f8e00ff */
[----:B------:R-:W-:Y:S02]  /*2a480*/  IMAD R0, R0, UR8, RZ ;  /* 0x0000000800007c24 */ /* 0x000fe4000f8e02ff */
[----:B------:R-:W-:-:S04]  /*2a490*/  IMAD.WIDE.U32 R4, R3, UR10, R4 ;  /* 0x0000000a03047c25 */ /* 0x000fc8000f8e0004 */
[----:B------:R-:W-:Y:S02]  /*2a4a0*/  IMAD.U32 R3, RZ, RZ, UR43 ;  /* 0x0000002bff037e24 */ /* 0x000fe4000f8e00ff */
[----:B------:R-:W-:Y:S02]  /*2a4b0*/  IMAD.IADD R5, R5, 0x1, R9 ;  /* 0x0000000105057824 */ /* 0x000fe400078e0209 */
[----:B------:R-:W-:Y:S02]  /*2a4c0*/  IMAD R21, R7, UR9, R0 ;  /* 0x0000000907157c24 */ /* 0x000fe4000f8e0200 */
[----:B------:R-:W-:Y:S02]  /*2a4d0*/  IMAD R0, R76, R11, RZ ;  /* 0x0000000b4c007224 */ /* 0x000fe400078e02ff */
[----:B------:R-:W-:Y:S02]  /*2a4e0*/  IMAD R3, R3, 0x40, R22 ;  /* 0x0000004003037824 */ /* 0x000fe400078e0216 */
[----:B------:R-:W-:Y:S01]  /*2a4f0*/  IMAD.WIDE.U32 R4, R7, UR8, R4 ;  /* 0x0000000807047c25 */ /* 0x000fe2000f8e0004 */
[----:B------:R-:W-:-:S02]  /*2a500*/  ULDC.64 UR8, c[0x0][0xc00] ;  /* 0x0003000000087ab9 */ /* 0x000fc40000000a00 */
[----:B------:R-:W-:Y:S01]  /*2a510*/  ISETP.GE.AND P0, PT, R3, R0, PT ;  /* 0x000000000300720c */ /* 0x000fe20003f06270 */
[----:B------:R-:W-:Y:S01]  /*2a520*/  IMAD.IADD R21, R5, 0x1, R21 ;  /* 0x0000000105157824 */ /* 0x000fe200078e0215 */
[----:B------:R-:W-:-:S04]  /*2a530*/  LEA R20, P1, R4, UR8, 0x2 ;  /* 0x0000000804147c11 */ /* 0x000fc8000f8210ff */
[----:B------:R-:W-:Y:S01]  /*2a540*/  LEA.HI.X R21, R4, UR9, R21, 0x2, P1 ;  /* 0x0000000904157c11 */ /* 0x000fe200088f1415 */
[----:B------:R0:W1:Y:S04]  /*2a550*/  SHFL.IDX PT, R26, R20, RZ, 0x1c1f ;  /* 0x001c1fff141a7589 */ /* 0x00006800000e0000 */
[----:B------:R0:W2:Y:S02]  /*2a560*/  SHFL.IDX PT, R24, R21, RZ, 0x1c1f ;  /* 0x001c1fff15187589 */ /* 0x0000a400000e0000 */
[----:B------:R-:W-:Y:S05]  /*2a570*/  @P0 BRA `(.L_x_3321) ;  /* 0x0000000800840947 */ /* 0x000fea0003800000 */
[----:B------:R-:W-:Y:S02]  /*2a580*/  ULDC UR4, c[0x0][0xbc8] ;  /* 0x0002f20000047ab9 */ /* 0x000fe40000000800 */
[----:B------:R-:W-:-:S13]  /*2a590*/  ISETP.GE.AND P0, PT, R23, UR4, PT ;  /* 0x0000000417007c0c */ /* 0x000fda000bf06270 */
[----:B------:R-:W3:Y:S01]  /*2a5a0*/  @!P0 LDL.64 R14, [R1+0x240] ;  /* 0x00024000010e8983 */ /* 0x000ee20000100a00 */
[----:B------:R-:W-:Y:S02]  /*2a5b0*/  ISETP.GE.AND P1, PT, R207, UR4, PT ;  /* 0x00000004cf007c0c */ /* 0x000fe4000bf26270 */
[----:B-1----:R-:W-:-:S04]  /*2a5c0*/  @!P0 LEA R8, P2, R23, R26, 0x2 ;  /* 0x0000001a17088211 */ /* 0x002fc800078410ff */
[----:B--2--5:R-:W-:-:S05]  /*2a5d0*/  @!P0 LEA.HI.X R9, R23, R24, R40, 0x2, P2 ;  /* 0x0000001817098211 */ /* 0x024fca00010f1428 */
[----:B---3--:R1:W-:Y:S04]  /*2a5e0*/  @!P0 ST.E.64 desc[UR40][R8.64], R14 ;  /* 0x0000000e08008985 */ /* 0x0083e8000c101b28 */
[----:B------:R-:W2:Y:S01]  /*2a5f0*/  @!P1 LDL.64 R4, [R1+0x250] ;  /* 0x0002500001049983 */ /* 0x000ea20000100a00 */
[----:B------:R-:W-:Y:S02]  /*2a600*/  ISETP.GE.AND P0, PT, R206, UR4, PT ;  /* 0x00000004ce007c0c */ /* 0x000fe4000bf06270 */
[----:B------:R-:W-:-:S04]  /*2a610*/  @!P1 LEA R10, P2, R207, R26, 0x2 ;  /* 0x0000001acf0a9211 */ /* 0x000fc800078410ff */
[----:B------:R-:W-:-:S05]  /*2a620*/  @!P1 LEA.HI.X R11, R207, R24, R39, 0x2, P2 ;  /* 0x00000018cf0b9211 */ /* 0x000fca00010f1427 */
[----:B--2---:R2:W-:Y:S04]  /*2a630*/  @!P1 ST.E.64 desc[UR40][R10.64], R4 ;  /* 0x000000040a009985 */ /* 0x0045e8000c101b28 */
[----:B------:R-:W3:Y:S01]  /*2a640*/  @!P0 LDL.64 R6, [R1+0x260] ;  /* 0x0002600001068983 */ /* 0x000ee20000100a00 */
[----:B------:R-:W-:Y:S02]  /*2a650*/  ISETP.GE.AND P1, PT, R205, UR4, PT ;  /* 0x00000004cd007c0c */ /* 0x000fe4000bf26270 */
[----:B------:R-:W-:-:S04]  /*2a660*/  @!P0 LEA R12, P2, R206, R26, 0x2 ;  /* 0x0000001ace0c8211 */ /* 0x000fc800078410ff */
[----:B------:R-:W-:-:S05]  /*2a670*/  @!P0 LEA.HI.X R13, R206, R24, R38, 0x2, P2 ;  /* 0x00000018ce0d8211 */ /* 0x000fca00010f1426 */
[----:B---3--:R3:W-:Y:S04]  /*2a680*/  @!P0 ST.E.64 desc[UR40][R12.64], R6 ;  /* 0x000000060c008985 */ /* 0x0087e8000c101b28 */
[----:B-1----:R-:W4:Y:S01]  /*2a690*/  @!P1 LDL.64 R8, [R1+0x270] ;  /* 0x0002700001089983 */ /* 0x002f220000100a00 */
[----:B------:R-:W-:Y:S02]  /*2a6a0*/  ISETP.GE.AND P0, PT, R204, UR4, PT ;  /* 0x00000004cc007c0c */ /* 0x000fe4000bf06270 */
[----:B------:R-:W-:-:S04]  /*2a6b0*/  @!P1 LEA R14, P2, R205, R26, 0x2 ;  /* 0x0000001acd0e9211 */ /* 0x000fc800078410ff */
[----:B------:R-:W-:-:S05]  /*2a6c0*/  @!P1 LEA.HI.X R15, R205, R24, R37, 0x2, P2 ;  /* 0x00000018cd0f9211 */ /* 0x000fca00010f1425 */
[----:B----4-:R1:W-:Y:S04]  /*2a6d0*/  @!P1 ST.E.64 desc[UR40][R14.64], R8 ;  /* 0x000000080e009985 */ /* 0x0103e8000c101b28 */
[----:B--2---:R-:W2:Y:S01]  /*2a6e0*/  @!P0 LDL.64 R4, [R1+0x280] ;  /* 0x0002800001048983 */ /* 0x004ea20000100a00 */
[----:B------:R-:W-:Y:S02]  /*2a6f0*/  ISETP.GE.AND P1, PT, R203, UR4, PT ;  /* 0x00000004cb007c0c */ /* 0x000fe4000bf26270 */
[----:B------:R-:W-:-:S04]  /*2a700*/  @!P0 LEA R10, P2, R204, R26, 0x2 ;  /* 0x0000001acc0a8211 */ /* 0x000fc800078410ff */
[----:B------:R-:W-:-:S05]  /*2a710*/  @!P0 LEA.HI.X R11, R204, R24, R36, 0x2, P2 ;  /* 0x00000018cc0b8211 */ /* 0x000fca00010f1424 */
[----:B--2---:R2:W-:Y:S04]  /*2a720*/  @!P0 ST.E.64 desc[UR40][R10.64], R4 ;  /* 0x000000040a008985 */ /* 0x0045e8000c101b28 */
[----:B---3--:R-:W3:Y:S01]  /*2a730*/  @!P1 LDL.64 R6, [R1+0x290] ;  /* 0x0002900001069983 */ /* 0x008ee20000100a00 */
        /* <DEDUP_REMOVED lines=130> */
[----:B------:R-:W-:-:S04]  /*2af60*/  @!P1 LEA R10, P0, R208, R26, 0x2 ;  /* 0x0000001ad00a9211 */ /* 0x000fc800078010ff */
[----:B------:R-:W-:-:S05]  /*2af70*/  @!P1 LEA.HI.X R11, R208, R24, R221, 0x2, P0 ;  /* 0x00000018d00b9211 */ /* 0x000fca00000f14dd */
[----:B--2---:R3:W-:Y:S04]  /*2af80*/  @!P1 ST.E.64 desc[UR40][R10.64], R4 ;  /* 0x000000040a009985 */ /* 0x0047e8000c101b28 */
.L_x_3321:
[----:B------:R-:W-:Y:S05]  /*2af90*/  BSYNC B1 ;  /* 0x0000000000017941 */ /* 0x000fea0003800000 */
.L_x_3320:
[----:B------:R-:W-:Y:S01]  /*2afa0*/  VIADD R3, R3, 0x8 ;  /* 0x0000000803037836 */ /* 0x000fe20000000000 */
[----:B--2---:R2:W4:Y:S04]  /*2afb0*/  SHFL.IDX PT, R24, R21, 0x1, 0x1c1f ;  /* 0x003c1f0015187f89 */ /* 0x00452800000e0000 */
[----:B------:R-:W-:Y:S01]  /*2afc0*/  ISETP.GE.AND P0, PT, R3, R0, PT ;  /* 0x000000000300720c */ /* 0x000fe20003f06270 */
[----:B0-----:R-:W0:-:S12]  /*2afd0*/  SHFL.IDX PT, R20, R20, 0x1, 0x1c1f ;  /* 0x003c1f0014147f89 */ /* 0x001e1800000e0000 */
[----:B--2---:R-:W-:Y:S05]  /*2afe0*/  @P0 BRA `(.L_x_3319) ;  /* 0x0000001800680947 */ /* 0x004fea0003800000 */
[----:B------:R-:W2:Y:S02]  /*2aff0*/  LDC R0, c[0x0][0xbc8] ;  /* 0x0002f200ff007b82 */ /* 0x000ea40000000800 */
[----:B--2---:R-:W-:-:S13]  /*2b000*/  ISETP.GE.AND P1, PT, R23, R0, PT ;  /* 0x000000001700720c */ /* 0x004fda0003f26270 */
[----:B---3--:R-:W2:Y:S01]  /*2b010*/  @!P1 LDL.64 R14, [R1+0x248] ;  /* 0x00024800010e9983 */ /* 0x008ea20000100a00 */
[----:B------:R-:W-:Y:S02]  /*2b020*/  ISETP.GE.AND P2, PT, R207, R0, PT ;  /* 0x00000000cf00720c */ /* 0x000fe40003f46270 */
[----:B0-----:R-:W-:-:S04]  /*2b030*/  @!P1 LEA R8, P0, R23, R20, 0x2 ;  /* 0x0000001417089211 */ /* 0x001fc800078010ff */
[----:B----45:R-:W-:-:S05]  /*2b040*/  @!P1 LEA.HI.X R9, R23, R24, R40, 0x2, P0 ;  /* 0x0000001817099211 */ /* 0x030fca00000f1428 */
[----:B--2---:R0:W-:Y:S04]  /*2b050*/  @!P1 ST.E.64 desc[UR40][R8.64], R14 ;  /* 0x0000000e08009985 */ /* 0x0041e8000c101b28 */
[----:B------:R-:W2:Y:S01]  /*2b060*/  @!P2 LDL.64 R4, [R1+0x258] ;  /* 0x000258000104a983 */ /* 0x000ea20000100a00 */
[----:B------:R-:W-:Y:S02]  /*2b070*/  ISETP.GE.AND P1, PT, R206, R0, PT ;  /* 0x00000000ce00720c */ /* 0x000fe40003f26270 */
[----:B------:R-:W-:-:S04]  /*2b080*/  @!P2 LEA R10, P0, R207, R20, 0x2 ;  /* 0x00000014cf0aa211 */ /* 0x000fc800078010ff */
[----:B------:R-:W-:-:S05]  /*2b090*/  @!P2 LEA.HI.X R11, R207, R24, R39, 0x2, P0 ;  /* 0x00000018cf0ba211 */ /* 0x000fca00000f1427 */
[----:B--2---:R2:W-:Y:S04]  /*2b0a0*/  @!P2 ST.E.64 desc[UR40][R10.64], R4 ;  /* 0x000000040a00a985 */ /* 0x0045e8000c101b28 */
[----:B------:R-:W3:Y:S01]  /*2b0b0*/  @!P1 LDL.64 R6, [R1+0x268] ;  /* 0x0002680001069983 */ /* 0x000ee20000100a00 */
[----:B------:R-:W-:Y:S02]  /*2b0c0*/  ISETP.GE.AND P2, PT, R205, R0, PT ;  /* 0x00000000cd00720c */ /* 0x000fe40003f46270 */
[----:B------:R-:W-:-:S04]  /*2b0d0*/  @!P1 LEA R12, P0, R206, R20, 0x2 ;  /* 0x00000014ce0c9211 */ /* 0x000fc800078010ff */
[----:B------:R-:W-:-:S05]  /*2b0e0*/  @!P1 LEA.HI.X R13, R206, R24, R38, 0x2, P0 ;  /* 0x00000018ce0d9211 */ /* 0x000fca00000f1426 */
[----:B---3--:R3:W-:Y:S04]  /*2b0f0*/  @!P1 ST.E.64 desc[UR40][R12.64], R6 ;  /* 0x000000060c009985 */ /* 0x0087e8000c101b28 */
[----:B0-----:R-:W4:Y:S01]  /*2b100*/  @!P2 LDL.64 R8, [R1+0x278] ;  /* 0x000278000108a983 */ /* 0x001f220000100a00 */
[----:B------:R-:W-:Y:S02]  /*2b110*/  ISETP.GE.AND P1, PT, R204, R0, PT ;  /* 0x00000000cc00720c */ /* 0x000fe40003f26270 */
[----:B------:R-:W-:-:S04]  /*2b120*/  @!P2 LEA R14, P0, R205, R20, 0x2 ;  /* 0x00000014cd0ea211 */ /* 0x000fc800078010ff */
[----:B------:R-:W-:-:S05]  /*2b130*/  @!P2 LEA.HI.X R15, R205, R24, R37, 0x2, P0 ;  /* 0x00000018cd0fa211 */ /* 0x000fca00000f1425 */
[----:B----4-:R0:W-:Y:S04]  /*2b140*/  @!P2 ST.E.64 desc[UR40][R14.64], R8 ;  /* 0x000000080e00a985 */ /* 0x0101e8000c101b28 */
[----:B--2---:R-:W2:Y:S01]  /*2b150*/  @!P1 LDL.64 R4, [R1+0x288] ;  /* 0x0002880001049983 */ /* 0x004ea20000100a00 */
[----:B------:R-:W-:Y:S02]  /*2b160*/  ISETP.GE.AND P2, PT, R203, R0, PT ;  /* 0x00000000cb00720c */ /* 0x000fe40003f46270 */
[----:B------:R-:W-:-:S04]  /*2b170*/  @!P1 LEA R10, P0, R204, R20, 0x2 ;  /* 0x00000014cc0a9211 */ /* 0x000fc800078010ff */
[----:B------:R-:W-:-:S05]  /*2b180*/  @!P1 LEA.HI.X R11, R204, R24, R36, 0x2, P0 ;  /* 0x00000018cc0b9211 */ /* 0x000fca00000f1424 */
[----:B--2---:R2:W-:Y:S04]  /*2b190*/  @!P1 ST.E.64 desc[UR40][R10.64], R4 ;  /* 0x000000040a009985 */ /* 0x0045e8000c101b28 */
[----:B---3--:R-:W3:Y:S01]  /*2b1a0*/  @!P2 LDL.64 R6, [R1+0x298] ;  /* 0x000298000106a983 */ /* 0x008ee20000100a00 */
        /* <DEDUP_REMOVED lines=119> */
[----:B---3--:R-:W2:Y:S01]  /*2b920*/  @!P2 LDL.64 R6, [R1+0x418] ;  /* 0x000418000106a983 */ /* 0x008ea20000100a00 */
[C---:B------:R-:W-:Y:S01]  /*2b930*/  @!P2 LEA R12, P0, R163.reuse, R20, 0x2 ;  /* 0x00000014a30ca211 */ /* 0x040fe200078010ff */
[----:B------:R-:W-:Y:S01]  /*2b940*/  BSSY B1, `(.L_x_3322) ;  /* 0x000000a000017945 */ /* 0x000fe20003800000 */
[----:B------:R-:W-:Y:S02]  /*2b950*/  ISETP.GE.AND P1, PT, R208, R0, PT ;  /* 0x00000000d000720c */ /* 0x000fe40003f26270 */
[----:B------:R-:W-:Y:S02]  /*2b960*/  @!P2 LEA.HI.X R13, R163, R24, R223, 0x2, P0 ;  /* 0x00000018a30da211 */ /* 0x000fe400000f14df */
[----:B------:R-:W-:-:S03]  /*2b970*/  ISETP.GE.AND P0, PT, R209, R0, PT ;  /* 0x00000000d100720c */ /* 0x000fc60003f06270 */
[----:B--2---:R0:W-:Y:S10]  /*2b980*/  @!P2 ST.E.64 desc[UR40][R12.64], R6 ;  /* 0x000000060c00a985 */ /* 0x0041f4000c101b28 */
[----:B------:R-:W-:Y:S05]  /*2b990*/  @P0 BRA `(.L_x_3323) ;  /* 0x0000000000100947 */ /* 0x000fea0003800000 */
[----:B0-----:R-:W2:Y:S01]  /*2b9a0*/  LDL.64 R6, [R1+0x428] ;  /* 0x0004280001067983 */ /* 0x001ea20000100a00 */
[----:B------:R-:W-:-:S04]  /*2b9b0*/  LEA R4, P0, R209, R20, 0x2 ;  /* 0x00000014d1047211 */ /* 0x000fc800078010ff */
[----:B------:R-:W-:-:S05]  /*2b9c0*/  LEA.HI.X R5, R209, R24, R222, 0x2, P0 ;  /* 0x00000018d1057211 */ /* 0x000fca00000f14de */
[----:B--2---:R2:W-:Y:S04]  /*2b9d0*/  ST.E.64 desc[UR40][R4.64], R6 ;  /* 0x0000000604007985 */ /* 0x0045e8000c101b28 */
.L_x_3323:
[----:B------:R-:W-:Y:S05]  /*2b9e0*/  BSYNC B1 ;  /* 0x0000000000017941 */ /* 0x000fea0003800000 */
.L_x_3322:
[----:B------:R-:W-:Y:S05]  /*2b9f0*/  @P1 BRA `(.L_x_3319) ;  /* 0x0000000c00e41947 */ /* 0x000fea0003800000 */
[----:B0-2---:R-:W2:Y:S01]  /*2ba00*/  LDL.64 R6, [R1+0x438] ;  /* 0x0004380001067983 */ /* 0x005ea20000100a00 */
[----:B------:R-:W-:-:S04]  /*2ba10*/  LEA R4, P0, R208, R20, 0x2 ;  /* 0x00000014d0047211 */ /* 0x000fc800078010ff */
[----:B------:R-:W-:-:S05]  /*2ba20*/  LEA.HI.X R5, R208, R24, R221, 0x2, P0 ;  /* 0x00000018d0057211 */ /* 0x000fca00000f14dd */
[----:B--2---:R0:W-:Y:S01]  /*2ba30*/  ST.E.64 desc[UR40][R4.64], R6 ;  /* 0x0000000604007985 */ /* 0x0041e2000c101b28 */
[----:B------:R-:W-:Y:S05]  /*2ba40*/  BRA `(.L_x_3319) ;  /* 0x0000000c00d07947 */ /* 0x000fea0003800000 */
.L_x_3312:
        /* <DEDUP_REMOVED lines=11> */
[----:B------:R-:W2:Y:S01]  /*2bb00*/  @P1 LDG.E R3, desc[UR40][R4.64] ;  /* 0x0000002804031981 */ /* 0x000ea2000c1e1900 */
        /* <DEDUP_REMOVED lines=9> */
[----:B------:R-:W-:Y:S01]  /*2bba0*/  ISETP.GT.AND P0, PT, R218, 0x3f, PT ;  /* 0x0000003fda00780c */ /* 0x000fe20003f04270 */
[----:B------:R-:W-:Y:S01]  /*2bbb0*/  UMOV UR4, URZ ;  /* 0x0000003f00047c82 */ /* 0x000fe20008000000 */
[----:B------:R-:W-:-:S08]  /*2bbc0*/  ULOP3.LUT UR11, UR42, 0xffff, URZ, 0xc0, !UPT ;  /* 0x0000ffff2a0b7892 */ /* 0x000fd0000f8ec03f */
[----:B------:R-:W-:Y:S01]  /*2bbd0*/  @!UP1 ULDC UR8, c[0x0][0xbd4] ;  /* 0x0002f50000089ab9 */ /* 0x000fe20000000800 */
[----:B--2---:R-:W-:Y:S01]  /*2bbe0*/  @P1 R2UR UR4, R3 ;  /* 0x00000000030412ca */ /* 0x004fe200000e0000 */
[----:B0-----:R-:W-:-:S14]  /*2bbf0*/  @P2 BRA `(.L_x_3324) ;  /* 0x0000000000102947 */ /* 0x001fdc0003800000 */
[----:B------:R-:W-:Y:S05]  /*2bc00*/  @!P1 BRA `(.L_x_3324) ;  /* 0x00000000000c9947 */ /* 0x000fea0003800000 */
[----:B------:R-:W2:Y:S04]  /*2bc10*/  LDG.E R3, desc[UR40][R4.64] ;  /* 0x0000002804037981 */ /* 0x000ea8000c1e1900 */
[----:B-----5:R-:W2:Y:S02]  /*2bc20*/  LDG.E R0, desc[UR40][R4.64+0x4] ;  /* 0x0000042804007981 */ /* 0x020ea4000c1e1900 */
[----:B--2---:R-:W-:-:S07]  /*2bc30*/  IMAD.IADD R0, R0, 0x1, -R3 ;  /* 0x0000000100007824 */ /* 0x004fce00078e0a03 */
.L_x_3324:
[----:B------:R-:W-:Y:S01]  /*2bc40*/  USHF.R.S32.HI UR10, URZ, 0x1f, UR44 ;  /* 0x0000001f3f0a7899 */ /* 0x000fe2000801142c */
[----:B------:R-:W-:Y:S01]  /*2bc50*/  BSSY B1, `(.L_x_3325) ;  /* 0x000003c000017945 */ /* 0x000fe20003800000 */
[----:B------:R-:W-:Y:S02]  /*2bc60*/  USHF.R.S32.HI UR23, URZ, 0x1f, UR4 ;  /* 0x0000001f3f177899 */ /* 0x000fe40008011404 */
[----:B------:R-:W-:Y:S02]  /*2bc70*/  USEL UR9, UR44, URZ, !UP0 ;  /* 0x0000003f2c097287 */ /* 0x000fe4000c000000 */
[----:B------:R-:W-:Y:S01]  /*2bc80*/  USEL UR10, UR10, URZ, !UP0 ;  /* 0x0000003f0a0a7287 */ /* 0x000fe2000c000000 */
[----:B------:R-:W-:Y:S11]  /*2bc90*/  @P0 BRA `(.L_x_3326) ;  /* 0x0000000000dc0947 */ /* 0x000ff60003800000 */
        /* <DEDUP_REMOVED lines=17> */
[----:B------:R-:W-:Y:S02]  /*2bdb0*/  UIMAD UR15, UR15, UR9, URZ ;  /* 0x000000090f0f72a4 */ /* 0x000fe4000f8e023f */
[----:B------:R-:W1:Y:S01]  /*2bdc0*/  @P0 LDC R5, c[0x0][0xcf0] ;  /* 0x00033c00ff050b82 */ /* 0x000e620000000800 */
[----:B------:R-:W-:Y:S01]  /*2bdd0*/  ULDC.64 UR12, c[0x0][UR21+0x218] ;  /* 0x00008600150c7abb */ /* 0x000fe20008000a00 */
[----:B------:R-:W-:-:S02]  /*2bde0*/  UIMAD.WIDE.U32 UR24, UR16, UR20, URZ ;  /* 0x00000014101872a5 */ /* 0x000fc4000f8e003f */
[----:B------:R-:W-:Y:S02]  /*2bdf0*/  UIMAD.WIDE.U32 UR18, UR12, UR11, URZ ;  /* 0x0000000b0c1272a5 */ /* 0x000fe4000f8e003f */
[----:B------:R-:W-:Y:S02]  /*2be00*/  UIMAD UR22, UR13, UR11, URZ ;  /* 0x0000000b0d1672a4 */ /* 0x000fe4000f8e023f */
[----:B------:R-:W-:Y:S02]  /*2be10*/  UIMAD UR16, UR17, UR20, URZ ;  /* 0x00000014111072a4 */ /* 0x000fe4000f8e023f */
[----:B------:R-:W-:Y:S02]  /*2be20*/  UIMAD.WIDE.U32 UR12, UR14, UR9, URZ ;  /* 0x000000090e0c72a5 */ /* 0x000fe4000f8e003f */
[----:B------:R-:W-:Y:S02]  /*2be30*/  UIMAD UR15, UR14, UR10, UR15 ;  /* 0x0000000a0e0f72a4 */ /* 0x000fe4000f8e020f */
[----:B------:R-:W-:Y:S01]  /*2be40*/  UIADD3 UR16, UR25, UR16, URZ ;  /* 0x0000001019107290 */ /* 0x000fe2000fffe03f */
[----:B0-----:R-:W-:Y:S01]  /*2be50*/  @P0 IMAD.HI.U32 R4, R6, R3, RZ ;  /* 0x0000000306040227 */ /* 0x001fe200078e00ff */
[----:B------:R-:W-:-:S02]  /*2be60*/  UIADD3 UR22, UR19, UR22, URZ ;  /* 0x0000001613167290 */ /* 0x000fc4000fffe03f */
[----:B------:R-:W-:Y:S01]  /*2be70*/  UIADD3 UR18, UP1, UP2, UR12, UR18, UR4 ;  /* 0x000000120c127290 */ /* 0x000fe2000fa3e004 */
[----:B------:R-:W-:Y:S01]  /*2be80*/  IMAD.MOV.U32 R3, RZ, RZ, R6 ;  /* 0x000000ffff037224 */ /* 0x000fe200078e0006 */
[----:B------:R-:W-:Y:S01]  /*2be90*/  UIADD3 UR14, UR13, UR15, URZ ;  /* 0x0000000f0d0e7290 */ /* 0x000fe2000fffe03f */
        /* <DEDUP_REMOVED lines=23> */
.L_x_3326:
[----:B------:R-:W-:Y:S05]  /*2c010*/  BSYNC B1 ;  /* 0x0000000000017941 */ /* 0x000fea0003800000 */
.L_x_3325:
        /* <DEDUP_REMOVED lines=8> */
[----:B------:R-:W-:Y:S01]  /*2c0a0*/  ISETP.GE.AND P2, PT, R160, UR16, PT ;  /* 0x00000010a0007c0c */ /* 0x000fe2000bf46270 */
[----:B------:R-:W-:Y:S01]  /*2c0b0*/  UIMAD.WIDE.U32 UR12, UR4, UR14, URZ ;  /* 0x0000000e040c72a5 */ /* 0x000fe2000f8e003f */
[----:B0-----:R-:W-:Y:S01]  /*2c0c0*/  SEL R6, RZ, 0xffffffff, P1 ;  /* 0xffffffffff067807 */ /* 0x001fe20000800000 */
[----:B------:R-:W-:Y:S01]  /*2c0d0*/  UIMAD UR8, UR4, UR15, UR8 ;  /* 0x0000000f040872a4 */ /* 0x000fe2000f8e0208 */
[----:B------:R-:W-:Y:S01]  /*2c0e0*/  SEL R4, RZ, 0x1, P2 ;  /* 0x00000001ff047807 */ /* 0x000fe20001000000 */
[----:B------:R-:W-:Y:S01]  /*2c0f0*/  IMAD R3, R220, 0x20, R210 ;  /* 0x00000020dc037824 */ /* 0x000fe200078e02d2 */
[----:B------:R-:W-:Y:S01]  /*2c100*/  ISETP.GE.AND P2, PT, R158, UR16, PT ;  /* 0x000000109e007c0c */ /* 0x000fe2000bf46270 */
[----:B------:R-:W-:Y:S01]  /*2c110*/  IMAD.SHL.U32 R9, R6, 0x2, RZ ;  /* 0x0000000206097824 */ /* 0x000fe200078e00ff */
[----:B------:R-:W-:Y:S01]  /*2c120*/  UIADD3 UR13, UR13, UR8, URZ ;  /* 0x000000080d0d7290 */ /* 0x000fe2000fffe03f */
[----:B------:R-:W-:Y:S01]  /*2c130*/  IMAD.U32 R8, RZ, RZ, UR43 ;  /* 0x0000002bff087e24 */ /* 0x000fe2000f8e00ff */
[----:B------:R-:W-:Y:S01]  /*2c140*/  ULDC.64 UR14, c[0x0][0xbe8] ;  /* 0x0002fa00000e7ab9 */ /* 0x000fe20000000a00 */
[----:B------:R-:W-:Y:S01]  /*2c150*/  ISETP.GE.AND P1, PT, R157, UR16, PT ;  /* 0x000000109d007c0c */ /* 0x000fe2000bf26270 */
[----:B------:R-:W-:Y:S01]  /*2c160*/  UIMAD.WIDE.U32 UR12, UR11, UR14, UR12 ;  /* 0x0000000e0b0c72a5 */ /* 0x000fe2000f8e000c */
[----:B------:R-:W-:Y:S01]  /*2c170*/  LOP3.LUT R6, R9, 0x2, R4, 0xe2, !PT ;  /* 0x0000000209067812 */ /* 0x000fe200078ee204 */
[----:B------:R-:W-:Y:S01]  /*2c180*/  IMAD R8, R8, 0x40, R3 ;  /* 0x0000004008087824 */ /* 0x000fe200078e0203 */
[----:B------:R-:W-:Y:S01]  /*2c190*/  SEL R4, RZ, 0xffffffff, P2 ;  /* 0xffffffffff047807 */ /* 0x000fe20001000000 */
[----:B------:R-:W-:Y:S01]  /*2c1a0*/  UIMAD UR13, UR11, UR15, UR13 ;  /* 0x0000000f0b0d72a4 */ /* 0x000fe2000f8e020d */
[----:B------:R-:W-:Y:S01]  /*2c1b0*/  SEL R9, RZ, 0xffffffff, P1 ;  /* 0xffffffffff097807 */ /* 0x000fe20000800000 */
[----:B------:R-:W-:Y:S01]  /*2c1c0*/  IMAD.MOV.U32 R3, RZ, RZ, R8 ;  /* 0x000000ffff037224 */ /* 0x000fe200078e0008 */
[----:B-1----:R-:W-:Y:S01]  /*2c1d0*/  ISETP.NE.AND P0, PT, R11, 0x1, PT ;  /* 0x000000010b00780c */ /* 0x002fe20003f05270 */
[----:B------:R-:W-:Y:S01]  /*2c1e0*/  ULDC.64 UR14, c[0x0][0xbf0] ;  /* 0x0002fc00000e7ab9 */ /* 0x000fe20000000a00 */
[----:B------:R-:W-:Y:S01]  /*2c1f0*/  IMAD.SHL.U32 R13, R4, 0x4, RZ ;  /* 0x00000004040d7824 */ /* 0x000fe200078e00ff */
[----:B------:R-:W-:Y:S01]  /*2c200*/  UIMAD UR10, UR10, UR14, URZ ;  /* 0x0000000e0a0a72a4 */ /* 0x000fe2000f8e023f */
[----:B------:R-:W-:Y:S01]  /*2c210*/  IMAD.SHL.U32 R9, R9, 0x8, RZ ;  /* 0x0000000809097824 */ /* 0x000fe200078e00ff */
[----:B------:R-:W-:Y:S01]  /*2c220*/  ISETP.GE.AND P2, PT, R161, UR16, PT ;  /* 0x00000010a1007c0c */ /* 0x000fe2000bf46270 */
[----:B-----5:R-:W-:Y:S01]  /*2c230*/  IMAD R25, R0, R11, RZ ;  /* 0x0000000b00197224 */ /* 0x020fe200078e02ff */
[----:B------:R-:W-:Y:S01]  /*2c240*/  UIMAD UR4, UR9, UR15, UR10 ;  /* 0x0000000f090472a4 */ /* 0x000fe2000f8e020a */
[----:B------:R-:W-:Y:S01]  /*2c250*/  LOP3.LUT R6, R13, 0x4, R6, 0xe2, !PT ;  /* 0x000000040d067812 */ /* 0x000fe200078ee206 */
[----:B------:R-:W-:Y:S01]  /*2c260*/  UIMAD.WIDE.U32 UR8, UR9, UR14, UR12 ;  /* 0x0000000e090872a5 */ /* 0x000fe2000f8e000c */
[----:B------:R-:W-:Y:S01]  /*2c270*/  SEL R0, RZ, 0x80, P2 ;  /* 0x00000080ff007807 */ /* 0x000fe20001000000 */
[----:B------:R-:W-:Y:S01]  /*2c280*/  BSSY B1, `(.L_x_3327) ;  /* 0x000004c000017945 */ /* 0x000fe20003800000 */
[----:B------:R-:W-:Y:S01]  /*2c290*/  LOP3.LUT R10, R9, 0x8, R6, 0xe2, !PT ;  /* 0x00000008090a7812 */ /* 0x000fe200078ee206 */
[----:B------:R-:W0:Y:S01]  /*2c2a0*/  @P0 LDC R5, c[0x0][0xcec] ;  /* 0x00033b00ff050b82 */ /* 0x000e220000000800 */
[----:B------:R-:W-:-:S07]  /*2c2b0*/  UIADD3 UR4, UR9, UR4, URZ ;  /* 0x0000000409047290 */ /* 0x000fce000fffe03f */
[----:B------:R-:W1:Y:S01]  /*2c2c0*/  @P0 LDC R7, c[0x0][0xcf0] ;  /* 0x00033c00ff070b82 */ /* 0x000e620000000800 */
        /* <DEDUP_REMOVED lines=13> */
[----:B------:R-:W-:Y:S02]  /*2c3a0*/  IMAD R7, R11, R7, R8 ;  /* 0x000000070b077224 */ /* 0x000fe400078e0208 */
[----:B------:R-:W-:Y:S02]  /*2c3b0*/  IMAD.SHL.U32 R13, R9, 0x10, RZ ;  /* 0x00000010090d7824 */ /* 0x000fe400078e00ff */
[----:B------:R-:W-:Y:S01]  /*2c3c0*/  IMAD R9, R3, UR9, R6 ;  /* 0x0000000903097c24 */ /* 0x000fe2000f8e0206 */
[----:B------:R-:W-:Y:S01]  /*2c3d0*/  SEL R6, RZ, 0xffffffff, P0 ;  /* 0xffffffffff067807 */ /* 0x000fe20000000000 */
[----:B------:R-:W-:Y:S01]  /*2c3e0*/  ULDC.64 UR8, c[0x0][0xbd8] ;  /* 0x0002f60000087ab9 */ /* 0x000fe20000000a00 */
[----:B------:R-:W-:Y:S01]  /*2c3f0*/  SHF.R.S32.HI R3, RZ, 0x1f, R7 ;  /* 0x0000001fff037819 */ /* 0x000fe20000011407 */
[----:B------:R-:W-:Y:S01]  /*2c400*/  IMAD.IADD R5, R5, 0x1, R9 ;  /* 0x0000000105057824 */ /* 0x000fe200078e0209 */
[----:B------:R-:W-:Y:S01]  /*2c410*/  LOP3.LUT R10, R13, 0x10, R10, 0xe2, !PT ;  /* 0x000000100d0a7812 */ /* 0x000fe200078ee20a */
[----:B------:R-:W-:Y:S01]  /*2c420*/  IMAD.SHL.U32 R13, R6, 0x20, RZ ;  /* 0x00000020060d7824 */ /* 0x000fe200078e00ff */
[----:B------:R-:W-:Y:S01]  /*2c430*/  ISETP.GE.AND P0, PT, R162, UR16, PT ;  /* 0x00000010a2007c0c */ /* 0x000fe2000bf06270 */
[----:B------:R-:W-:-:S02]  /*2c440*/  IMAD R6, R3, UR8, RZ ;  /* 0x0000000803067c24 */ /* 0x000fc4000f8e02ff */
[----:B------:R-:W-:Y:S01]  /*2c450*/  IMAD.WIDE.U32 R4, R7, UR8, R4 ;  /* 0x0000000807047c25 */ /* 0x000fe2000f8e0004 */
[----:B------:R-:W-:-:S03]  /*2c460*/  LOP3.LUT R10, R13, 0x20, R10, 0xe2, !PT ;  /* 0x000000200d0a7812 */ /* 0x000fc600078ee20a */
[----:B------:R-:W-:Y:S01]  /*2c470*/  IMAD R3, R7, UR9, R6 ;  /* 0x0000000907037c24 */ /* 0x000fe2000f8e0206 */
[----:B------:R-:W-:Y:S01]  /*2c480*/  ULDC.64 UR8, c[0x0][0xb80] ;  /* 0x0002e00000087ab9 */ /* 0x000fe20000000a00 */
[----:B------:R-:W-:Y:S01]  /*2c490*/  IMAD.U32 R7, RZ, RZ, UR43 ;  /* 0x0000002bff077e24 */ /* 0x000fe2000f8e00ff */
[C---:B------:R-:W-:Y:S01]  /*2c4a0*/  LEA R20, P1, R4.reuse, UR8, 0x1 ;  /* 0x0000000804147c11 */ /* 0x040fe2000f8208ff */
[----:B------:R-:W-:Y:S02]  /*2c4b0*/  IMAD.IADD R3, R5, 0x1, R3 ;  /* 0x0000000105037824 */ /* 0x000fe400078e0203 */
[----:B------:R-:W-:Y:S01]  /*2c4c0*/  IMAD R26, R7, 0x40, R210 ;  /* 0x00000040071a7824 */ /* 0x000fe200078e02d2 */
[----:B------:R-:W-:Y:S01]  /*2c4d0*/  SEL R7, RZ, 0x40, P0 ;  /* 0x00000040ff077807 */ /* 0x000fe20000000000 */
[----:B------:R0:W1:Y:S01]  /*2c4e0*/  SHFL.IDX PT, R6, R20, RZ, 0x181f ;  /* 0x00181fff14067589 */ /* 0x00006200000e0000 */
[----:B------:R-:W-:Y:S02]  /*2c4f0*/  LEA.HI.X R3, R4, UR9, R3, 0x1, P1 ;  /* 0x0000000904037c11 */ /* 0x000fe400088f0c03 */
[----:B------:R-:W-:-:S02]  /*2c500*/  ISETP.GE.AND P0, PT, R26, R25, PT ;  /* 0x000000191a00720c */ /* 0x000fc40003f06270 */
[----:B------:R-:W-:Y:S02]  /*2c510*/  LOP3.LUT R21, R10, R7, RZ, 0xfc, !PT ;  /* 0x000000070a157212 */ /* 0x000fe400078efcff */
[----:B------:R0:W2:Y:S02]  /*2c520*/  SHFL.IDX PT, R7, R3, RZ, 0x181f ;  /* 0x00181fff03077589 */ /* 0x0000a400000e0000 */
        /* <DEDUP_REMOVED lines=33> */
.L_x_3328:
[----:B------:R-:W-:Y:S05]  /*2c740*/  BSYNC B1 ;  /* 0x0000000000017941 */ /* 0x000fea0003800000 */
.L_x_3327:
        /* <DEDUP_REMOVED lines=9> */
[----:B------:R-:W-:-:S05]  /*2c7e0*/  LOP3.LUT P1, RZ, R21, 0x40, RZ, 0xc0, !PT ;  /* 0x0000004015ff7812 */ /* 0x000fca000782c0ff */
[CC--:B-1----:R-:W-:Y:S02]  /*2c7f0*/  @!P2 LEA R8, P0, R159.reuse, R6.reuse, 0x1 ;  /* 0x000000069f08a211 */ /* 0x0c2fe400078008ff */
[----:B--2---:R-:W-:Y:S02]  /*2c800*/  @!P3 IMAD.WIDE R4, R160, 0x2, R6 ;  /* 0x00000002a004b825 */ /* 0x004fe400078e0206 */
[-C--:B------:R-:W-:Y:S02]  /*2c810*/  @!P2 LEA.HI.X R9, R159, R7.reuse, R217, 0x1, P0 ;  /* 0x000000079f09a211 */ /* 0x080fe400000f0cd9 */
[----:B------:R-:W-:Y:S01]  /*2c820*/  @!P5 LEA R10, P0, R158, R6, 0x1 ;  /* 0x000000069e0ad211 */ /* 0x000fe200078008ff */
[----:B------:R0:W-:Y:S01]  /*2c830*/  @!P3 ST.E.128 desc[UR40][R4.64], RZ ;  /* 0x000000ff0400b985 */ /* 0x0001e2000c101d28 */
[----:B------:R-:W-:Y:S02]  /*2c840*/  ISETP.GE.AND P3, PT, R156, UR16, PT ;  /* 0x000000109c007c0c */ /* 0x000fe4000bf66270 */
[----:B------:R-:W-:Y:S01]  /*2c850*/  @!P5 LEA.HI.X R11, R158, R7, R216, 0x1, P0 ;  /* 0x000000079e0bd211 */ /* 0x000fe200000f0cd8 */
[----:B------:R1:W-:Y:S01]  /*2c860*/  @!P2 ST.E.128 desc[UR40][R8.64], RZ ;  /* 0x000000ff0800a985 */ /* 0x0003e2000c101d28 */
[----:B------:R-:W-:-:S02]  /*2c870*/  ISETP.GE.AND P2, PT, R17, UR16, PT ;  /* 0x0000001011007c0c */ /* 0x000fc4000bf46270 */
[----:B------:R-:W-:Y:S01]  /*2c880*/  LOP3.LUT P0, RZ, R24, 0x80, RZ, 0xc0, !PT ;  /* 0x0000008018ff7812 */ /* 0x000fe2000780c0ff */
[----:B------:R1:W-:Y:S01]  /*2c890*/  @!P5 ST.E.128 desc[UR40][R10.64], RZ ;  /* 0x000000ff0a00d985 */ /* 0x0003e2000c101d28 */
[----:B------:R-:W-:-:S04]  /*2c8a0*/  @!P4 LEA R12, P6, R157, R6, 0x1 ;  /* 0x000000069d0cc211 */ /* 0x000fc800078c08ff */
[----:B------:R-:W-:Y:S02]  /*2c8b0*/  @!P4 LEA.HI.X R13, R157, R7, R215, 0x1, P6 ;  /* 0x000000079d0dc211 */ /* 0x000fe400030f0cd7 */
[----:B------:R-:W-:-:S03]  /*2c8c0*/  @!P3 LEA R14, P5, R156, R6, 0x1 ;  /* 0x000000069c0eb211 */ /* 0x000fc600078a08ff */
[----:B------:R1:W-:Y:S01]  /*2c8d0*/  @!P4 ST.E.128 desc[UR40][R12.64], RZ ;  /* 0x000000ff0c00c985 */ /* 0x0003e2000c101d28 */
[-C--:B0-----:R-:W-:Y:S02]  /*2c8e0*/  @!P2 LEA R4, P6, R17, R6.reuse, 0x1 ;  /* 0x000000061104a211 */ /* 0x081fe400078c08ff */
        /* <DEDUP_REMOVED lines=10> */
.L_x_3319:
[----:B------:R-:W-:Y:S05]  /*2c990*/  BSYNC B0 ;  /* 0x0000000000007941 */ /* 0x000fea0003800000 */
.L_x_3311:
[----:B------:R-:W-:Y:S02]  /*2c9a0*/  ULDC UR4, c[0x0][0xd3c] ;  /* 0x00034f0000047ab9 */ /* 0x000fe40000000800 */
[----:B------:R-:W-:-:S06]  /*2c9b0*/  UISETP.GE.AND UP0, UPT, UR6, UR4, UPT ;  /* 0x000000040600728c */ /* 0x000fcc000bf06270 */
[----:B------:R-:W-:-:S13]  /*2c9c0*/  PLOP3.LUT P0, PT, PT, PT, UP0, 0x80, 0x0 ;  /* 0x000000000000781c */ /* 0x000fda0003f0f008 */
[----:B------:R-:W-:Y:S05]  /*2c9d0*/  @!P0 BRA `(.L_x_3329) ;  /* 0xfffffd4800e88947 */ /* 0x000fea000383ffff */
[----:B------:R-:W-:Y:S05]  /*2c9e0*/  EXIT ;  /* 0x000000000000794d */ /* 0x000fea0003800000 */
.L_x_3189:
        /* <DEDUP_REMOVED lines=14> */
[----:B0-----:R0:W-:Y:S01]  /*2cad0*/  STL.128 [R1+0x440], R4 ;  /* 0x0004400401007387 */ /* 0x0011e20000100c00 */
[----:B------:R-:W-:Y:S06]  /*2cae0*/  BAR.ARV 0x4, 0x180 ;  /* 0x0106000000007b1d */ /* 0x000fec0000002000 */
[----:B------:R-:W-:Y:S05]  /*2caf0*/  BRA `(.L_x_3331) ;  /* 0x0000000c00b47947 */ /* 0x000fea0003800000 */
.L_x_3330:
[----:B------:R-:W0:Y:S01]  /*2cb00*/  S2R R0, SR_TID.X ;  /* 0x0000000000007919 */ /* 0x000e220000002100 */
[----:B------:R-:W-:Y:S01]  /*2cb10*/  ULDC UR4, c[0x0][0xd3c] ;  /* 0x00034f0000047ab9 */ /* 0x000fe20000000800 */
[----:B------:R-:W1:Y:S01]  /*2cb20*/  S2UR UR6, SR_CTAID.X ;  /* 0x00000000000679c3 */ /* 0x000e620000002500 */
[----:B------:R-:W-:Y:S01]  /*2cb30*/  ULDC UR5, c[0x0][0xd38] ;  /* 0x00034e0000057ab9 */ /* 0x000fe20000000800 */
[----:B0-----:R-:W-:-:S04]  /*2cb40*/  LOP3.LUT R0, R0, 0x1f, RZ, 0xc0, !PT ;  /* 0x0000001f00007812 */ /* 0x001fc800078ec0ff */
[----:B------:R-:W-:-:S04]  /*2cb50*/  ISETP.NE.AND P0, PT, R0, 0x1f, PT ;  /* 0x0000001f0000780c */ /* 0x000fc80003f05270 */
[----:B------:R-:W-:-:S13]  /*2cb60*/  ISETP.GE.OR P1, PT, R0, UR4, !P0 ;  /* 0x0000000400007c0c */ /* 0x000fda000c726670 */
[----:B------:R-:W0:Y:S08]  /*2cb70*/  @!P1 LDC.64 R2, c[0x0][0xd80] ;  /* 0x00036000ff029b82 */ /* 0x000e300000000a00 */
[----:B------:R-:W2:Y:S01]  /*2cb80*/  @!P1 LDC.64 R4, c[0x0][0xd78] ;  /* 0x00035e00ff049b82 */ /* 0x000ea20000000a00 */
[----:B0-----:R-:W-:-:S05]  /*2cb90*/  @!P1 IMAD.WIDE.U32 R2, R0, 0x4, R2 ;  /* 0x0000000400029825 */ /* 0x001fca00078e0002 */
[----:B------:R2:W3:Y:S02]  /*2cba0*/  @!P1 LDG.E R6, desc[UR40][R2.64] ;  /* 0x0000002802069981 */ /* 0x0004e4000c1e1900 */
[----:B--2---:R-:W-:-:S04]  /*2cbb0*/  @!P1 IMAD.WIDE.U32 R2, R0, 0x4, R4 ;  /* 0x0000000400029825 */ /* 0x004fc800078e0004 */
[----:B------:R-:W-:-:S06]  /*2cbc0*/  IMAD.MOV.U32 R5, RZ, RZ, RZ ;  /* 0x000000ffff057224 */ /* 0x000fcc00078e00ff */
        /* <DEDUP_REMOVED lines=31> */
.L_x_3334:
        /* <DEDUP_REMOVED lines=12> */
[----:B0-----:R-:W-:-:S05]  /*2ce80*/  @!P6 IMAD.WIDE R2, R9, 0x4, R2 ;  /* 0x000000040902e825 */ /* 0x001fca00078e0202 */
[----:B------:R1:W2:Y:S02]  /*2ce90*/  @!P6 LDG.E R6, desc[UR40][R2.64] ;  /* 0x000000280206e981 */ /* 0x0002a4000c1e1900 */
[----:B-1----:R-:W-:-:S04]  /*2cea0*/  @!P6 IMAD.WIDE R2, R9, 0x4, R4 ;  /* 0x000000040902e825 */ /* 0x002fc800078e0204 */
[----:B------:R-:W-:-:S06]  /*2ceb0*/  IMAD.MOV.U32 R5, RZ, RZ, RZ ;  /* 0x000000ffff057224 */ /* 0x000fcc00078e00ff */
        /* <DEDUP_REMOVED lines=23> */
.L_x_3332:
        /* <DEDUP_REMOVED lines=10> */
[----:B------:R-:W-:-:S06]  /*2d0d0*/  VIADD R8, R10, 0xffffffff ;  /* 0xffffffff0a087836 */ /* 0x000fcc0000000000 */
[----:B------:R3:W4:Y:S02]  /*2d0e0*/  SHFL.IDX PT, R8, R3, R8, 0x1f ;  /* 0x00001f0803087589 */ /* 0x00072400000e0000 */
.L_x_3335:
[----:B----4-:R-:W-:Y:S01]  /*2d0f0*/  IMAD R2, R8, UR5, R9 ;  /* 0x0000000508027c24 */ /* 0x010fe2000f8e0209 */
[----:B-1----:R-:W-:Y:S01]  /*2d100*/  ISETP.NE.AND P0, PT, R7, 0x1, PT ;  /* 0x000000010700780c */ /* 0x002fe20003f05270 */
[----:B------:R-:W-:-:S03]  /*2d110*/  VIADD R12, R10, UR4 ;  /* 0x000000040a0c7c36 */ /* 0x000fc60008000000 */
[----:B------:R1:W-:Y:S01]  /*2d120*/  STL [R1+0x440], R2 ;  /* 0x0004400201007387 */ /* 0x0003e20000100800 */
[----:B0-----:R-:W-:-:S03]  /*2d130*/  IADD3 R5, -R2, UR6, RZ ;  /* 0x0000000602057c10 */ /* 0x001fc6000fffe1ff */
[----:B------:R1:W-:Y:S05]  /*2d140*/  STL [R1+0x44c], R12 ;  /* 0x00044c0c01007387 */ /* 0x0003ea0000100800 */
[----:B------:R-:W-:Y:S05]  /*2d150*/  @!P0 BRA `(.L_x_3336) ;  /* 0x0000000000e08947 */ /* 0x000fea0003800000 */
[-C--:B--2---:R-:W-:Y:S02]  /*2d160*/  IABS R6, R4.reuse ;  /* 0x0000000400067213 */ /* 0x084fe40000000000 */
[----:B------:R-:W-:Y:S02]  /*2d170*/  IABS R8, R7 ;  /* 0x0000000700087213 */ /* 0x000fe40000000000 */
[----:B------:R-:W0:Y:S08]  /*2d180*/  I2F.RP R9, R6 ;  /* 0x0000000600097306 */ /* 0x000e300000209400 */
[----:B------:R-:W2:Y:S08]  /*2d190*/  I2F.RP R10, R8 ;  /* 0x00000008000a7306 */ /* 0x000eb00000209400 */
[----:B0-----:R-:W1:Y:S08]  /*2d1a0*/  MUFU.RCP R9, R9 ;  /* 0x0000000900097308 */ /* 0x001e700000001000 */
[----:B--2---:R-:W-:Y:S01]  /*2d1b0*/  MUFU.RCP R10, R10 ;  /* 0x0000000a000a7308 */ /* 0x004fe20000001000 */
[----:B-1----:R-:W-:Y:S01]  /*2d1c0*/  VIADD R2, R9, 0xffffffe ;  /* 0x0ffffffe09027836 */ /* 0x002fe20000000000 */
[----:B------:R-:W-:-:S06]  /*2d1d0*/  IABS R9, R4 ;  /* 0x0000000400097213 */ /* 0x000fcc0000000000 */
[----:B---3--:R0:W1:Y:S02]  /*2d1e0*/  F2I.FTZ.U32.TRUNC.NTZ R3, R2 ;  /* 0x0000000200037305 */ /* 0x008064000021f000 */
        /* <DEDUP_REMOVED lines=8> */
[----:B------:R-:W-:Y:S02]  /*2d270*/  VIADD R3, R10, 0xffffffe ;  /* 0x0ffffffe0a037836 */ /* 0x000fe40000000000 */
[----:B------:R-:W-:Y:S01]  /*2d280*/  IMAD.MOV.U32 R2, RZ, RZ, RZ ;  /* 0x000000ffff027224 */ /* 0x000fe200078e00ff */
[----:B------:R-:W-:-:S03]  /*2d290*/  ISETP.GT.U32.AND P1, PT, R6, R11, PT ;  /* 0x0000000b0600720c */ /* 0x000fc60003f24070 */
[----:B------:R-:W0:Y:S10]  /*2d2a0*/  F2I.FTZ.U32.TRUNC.NTZ R3, R3 ;  /* 0x0000000300037305 */ /* 0x000e34000021f000 */
[----:B------:R-:W-:-:S02]  /*2d2b0*/  @!P1 IMAD.IADD R11, R11, 0x1, -R6 ;  /* 0x000000010b0b9824 */ /* 0x000fc400078e0a06 */
[----:B------:R-:W-:Y:S01]  /*2d2c0*/  @!P1 VIADD R9, R9, 0x1 ;  /* 0x0000000109099836 */ /* 0x000fe20000000000 */
[----:B------:R-:W-:Y:S02]  /*2d2d0*/  ISETP.NE.AND P1, PT, R4, RZ, PT ;  /* 0x000000ff0400720c */ /* 0x000fe40003f25270 */
[----:B------:R-:W-:Y:S01]  /*2d2e0*/  ISETP.GE.U32.AND P0, PT, R11, R6, PT ;  /* 0x000000060b00720c */ /* 0x000fe20003f06070 */
[----:B0-----:R-:W-:-:S04]  /*2d2f0*/  IMAD.MOV R11, RZ, RZ, -R3 ;  /* 0x000000ffff0b7224 */ /* 0x001fc800078e0a03 */
[----:B------:R-:W-:-:S04]  /*2d300*/  IMAD R11, R11, R8, RZ ;  /* 0x000000080b0b7224 */ /* 0x000fc800078e02ff */
[----:B------:R-:W-:Y:S01]  /*2d310*/  IMAD.HI.U32 R6, R3, R11, R2 ;  /* 0x0000000b03067227 */ /* 0x000fe200078e0002 */
[----:B------:R-:W-:-:S03]  /*2d320*/  LOP3.LUT R2, R5, R4, RZ, 0x3c, !PT ;  /* 0x0000000405027212 */ /* 0x000fc600078e3cff */
[----:B------:R-:W-:Y:S01]  /*2d330*/  @P0 VIADD R9, R9, 0x1 ;  /* 0x0000000109090836 */ /* 0x000fe20000000000 */
[----:B------:R-:W-:Y:S02]  /*2d340*/  ISETP.GE.AND P2, PT, R2, RZ, PT ;  /* 0x000000ff0200720c */ /* 0x000fe40003f46270 */
[----:B------:R-:W-:-:S05]  /*2d350*/  IABS R2, R7 ;  /* 0x0000000700027213 */ /* 0x000fca0000000000 */
[----:B------:R-:W-:-:S06]  /*2d360*/  IMAD.MOV R2, RZ, RZ, -R2 ;  /* 0x000000ffff027224 */ /* 0x000fcc00078e0a02 */
[----:B------:R-:W-:Y:S01]  /*2d370*/  @!P2 IMAD.MOV R9, RZ, RZ, -R9 ;  /* 0x000000ffff09a224 */ /* 0x000fe200078e0a09 */
[----:B------:R-:W-:-:S04]  /*2d380*/  @!P1 LOP3.LUT R9, RZ, R4, RZ, 0x33, !PT ;  /* 0x00000004ff099212 */ /* 0x000fc800078e33ff */
[----:B------:R-:W-:-:S05]  /*2d390*/  IABS R3, R9 ;  /* 0x0000000900037213 */ /* 0x000fca0000000000 */
        /* <DEDUP_REMOVED lines=12> */
[--C-:B------:R-:W-:Y:S02]  /*2d460*/  IMAD.MOV R2, RZ, RZ, -R6.reuse ;  /* 0x000000ffff027224 */ /* 0x100fe400078e0a06 */
[C---:B------:R-:W-:Y:S02]  /*2d470*/  IMAD R6, R7.reuse, 0x1000000, R6 ;  /* 0x0100000007067824 */ /* 0x040fe400078e0206 */
[--C-:B------:R-:W-:Y:S02]  /*2d480*/  IMAD R7, R7, R2, R9.reuse ;  /* 0x0000000207077224 */ /* 0x100fe400078e0209 */
[----:B------:R-:W-:Y:S02]  /*2d490*/  IMAD.MOV R2, RZ, RZ, -R9 ;  /* 0x000000ffff027224 */ /* 0x000fe400078e0a09 */
[----:B------:R-:W-:Y:S02]  /*2d4a0*/  IMAD R3, R7, 0x10000, R6 ;  /* 0x0001000007037824 */ /* 0x000fe400078e0206 */
[----:B------:R-:W-:-:S03]  /*2d4b0*/  IMAD R2, R4, R2, R5 ;  /* 0x0000000204027224 */ /* 0x000fc600078e0205 */
[----:B------:R0:W-:Y:S01]  /*2d4c0*/  STL [R1+0x448], R3 ;  /* 0x0004480301007387 */ /* 0x0001e20000100800 */
[----:B------:R-:W-:Y:S05]  /*2d4d0*/  BRA `(.L_x_3337) ;  /* 0x0000000000f47947 */ /* 0x000fea0003800000 */
.L_x_3336:
[----:B-1-3--:R-:W0:Y:S02]  /*2d4e0*/  LDC.64 R2, c[0x0][0xd90] ;  /* 0x00036400ff027b82 */ /* 0x00ae240000000a00 */
[----:B0-----:R-:W-:-:S05]  /*2d4f0*/  IMAD.WIDE R2, R12, 0x4, R2 ;  /* 0x000000040c027825 */ /* 0x001fca00078e0202 */
[----:B------:R0:W2:Y:S02]  /*2d500*/  LDG.E R7, desc[UR40][R2.64] ;  /* 0x0000002802077981 */ /* 0x0000a4000c1e1900 */
        /* <DEDUP_REMOVED lines=29> */
[----:B------:R-:W-:-:S04]  /*2d6e0*/  VIADDMNMX R7, R10, UR5, R7, PT ;  /* 0x000000050a077c46 */ /* 0x000fc8000b800107 */
[-C--:B------:R-:W-:Y:S02]  /*2d6f0*/  IABS R9, R7.reuse ;  /* 0x0000000700097213 */ /* 0x080fe40000000000 */
        /* <DEDUP_REMOVED lines=11> */
[----:B------:R-:W-:Y:S02]  /*2d7b0*/  LOP3.LUT R3, R5, R7, RZ, 0x3c, !PT ;  /* 0x0000000705037212 */ /* 0x000fe400078e3cff */
[----:B------:R-:W-:Y:S01]  /*2d7c0*/  IADD3 R5, R8, 0x1000000, R5 ;  /* 0x0100000008057810 */ /* 0x000fe20007ffe005 */
        /* <DEDUP_REMOVED lines=10> */
[----:B------:R-:W-:Y:S01]  /*2d870*/  @!P1 LOP3.LUT R2, RZ, R7, RZ, 0x33, !PT ;  /* 0x00000007ff029212 */ /* 0x000fe200078e33ff */
[----:B------:R-:W-:-:S04]  /*2d880*/  IMAD.MOV R7, RZ, RZ, -R7 ;  /* 0x000000ffff077224 */ /* 0x000fc800078e0a07 */
[----:B------:R-:W-:-:S05]  /*2d890*/  IMAD R3, R2, R7, R5 ;  /* 0x0000000702037224 */ /* 0x000fca00078e0205 */
[----:B------:R1:W-:Y:S02]  /*2d8a0*/  STL [R1+0x448], R3 ;  /* 0x0004480301007387 */ /* 0x0003e40000100800 */
.L_x_3337:
[----:B01----:R-:W-:-:S05]  /*2d8b0*/  LOP3.LUT R3, RZ, R2, RZ, 0x33, !PT ;  /* 0x00000002ff037212 */ /* 0x003fca00078e33ff */
[----:B------:R-:W-:-:S05]  /*2d8c0*/  IMAD.IADD R2, R4, 0x1, R3 ;  /* 0x0000000104027824 */ /* 0x000fca00078e0203 */
[----:B------:R1:W-:Y:S01]  /*2d8d0*/  STL [R1+0x444], R2 ;  /* 0x0004440201007387 */ /* 0x0003e20000100800 */
[----:B------:R-:W-:Y:S05]  /*2d8e0*/  BRA `(.L_x_3338) ;  /* 0x0000000000107947 */ /* 0x000fea0003800000 */
.L_x_3333:
[----:B------:R-:W-:Y:S01]  /*2d8f0*/  IMAD.U32 R2, RZ, RZ, UR6 ;  /* 0x00000006ff027e24 */ /* 0x000fe2000f8e00ff */
[----:B------:R0:W-:Y:S04]  /*2d900*/  STL [R1+0x444], RZ ;  /* 0x000444ff01007387 */ /* 0x0001e80000100800 */
[----:B------:R0:W-:Y:S04]  /*2d910*/  STL [R1+0x448], RZ ;  /* 0x000448ff01007387 */ /* 0x0001e80000100800 */
[----:B------:R0:W-:Y:S02]  /*2d920*/  STL [R1+0x440], R2 ;  /* 0x0004400201007387 */ /* 0x0001e40000100800 */
.L_x_3338:
[----:B------:R-:W2:Y:S04]  /*2d930*/  LDL R4, [R1+0x440] ;  /* 0x0004400001047983 */ /* 0x000ea80000100800 */
        /* <DEDUP_REMOVED lines=9> */
.L_x_3331:
[----:B--2---:R-:W2:Y:S01]  /*2d9d0*/  LDL R0, [R1+0x44c] ;  /* 0x00044c0001007983 */ /* 0x004ea20000100800 */
[----:B------:R-:W-:-:S03]  /*2d9e0*/  ULDC UR4, c[0x0][0xd3c] ;  /* 0x00034f0000047ab9 */ /* 0x000fc60000000800 */
[----:B------:R3:W-:Y:S04]  /*2d9f0*/  STL [R1+0x450], RZ ;  /* 0x000450ff01007387 */ /* 0x0007e80000100800 */
[----:B------:R3:W-:Y:S01]  /*2da00*/  STL [R1+0x4a4], RZ ;  /* 0x0004a4ff01007387 */ /* 0x0007e20000100800 */
[----:B--2---:R-:W-:Y:S01]  /*2da10*/  ISETP.GE.AND P0, PT, R0, UR4, PT ;  /* 0x0000000400007c0c */ /* 0x004fe2000bf06270 */
[----:B------:R-:W-:-:S05]  /*2da20*/  IMAD.MOV.U32 R0, RZ, RZ, 0x1 ;  /* 0x00000001ff007424 */ /* 0x000fca00078e00ff */
[----:B------:R3:W-:Y:S07]  /*2da30*/  STL [R1+0x458], R0 ;  /* 0x0004580001007387 */ /* 0x0007ee0000100800 */
[----:B------:R-:W-:Y:S05]  /*2da40*/  @P0 BRA `(.L_x_3339) ;  /* 0x0000007800d00947 */ /* 0x000fea0003800000 */
[----:B0-----:R-:W0:Y:S01]  /*2da50*/  S2R R5, SR_TID.X ;  /* 0x0000000000057919 */ /* 0x001e220000002100 */
[----:B------:R-:W2:Y:S01]  /*2da60*/  S2UR UR5, SR_CgaCtaId ;  /* 0x00000000000579c3 */ /* 0x000ea20000008800 */
[----:B------:R-:W-:Y:S01]  /*2da70*/  UMOV UR4, 0x400 ;  /* 0x0000040000047882 */ /* 0x000fe20000000000 */
[----:B------:R-:W-:Y:S01]  /*2da80*/  BSSY B8, `(.L_x_3339) ;  /* 0x00007b0000087945 */ /* 0x000fe20003800000 */
[----:B------:R-:W-:Y:S01]  /*2da90*/  STL [R1+0x4a4], RZ ;  /* 0x0004a4ff01007387 */ /* 0x000fe20000100800 */
[----:B------:R-:W-:Y:S01]  /*2daa0*/  ULDC UR36, c[0x0][0xc] ;  /* 0x0000030000247ab9 */ /* 0x000fe20000000800 */
[----:B------:R-:W-:Y:S02]  /*2dab0*/  ULDC.64 UR38, c[0x0][0x198] ;  /* 0x0000660000267ab9 */ /* 0x000fe40000000a00 */
[----:B------:R-:W-:Y:S01]  /*2dac0*/  STL [R1+0x450], RZ ;  /* 0x000450ff01007387 */ /* 0x000fe20000100800 */
[----:B--2---:R-:W-:-:S06]  /*2dad0*/  ULEA UR4, UR5, UR4, 0x18 ;  /* 0x0000000405047291 */ /* 0x004fcc000f8ec03f */
[----:B------:R-:W-:Y:S01]  /*2dae0*/  IMAD.U32 R18, RZ, RZ, UR4 ;  /* 0x00000004ff127e24 */ /* 0x000fe2000f8e00ff */
[C---:B0-----:R-:W-:Y:S01]  /*2daf0*/  LOP3.LUT R4, R5.reuse, 0x7f, RZ, 0xc0, !PT ;  /* 0x0000007f05047812 */ /* 0x041fe200078ec0ff */
[----:B---3--:R-:W-:-:S05]  /*2db00*/  IMAD.SHL.U32 R0, R5, 0x8, RZ ;  /* 0x0000000805007824 */ /* 0x008fca00078e00ff */
[C---:B-1----:R-:W-:Y:S02]  /*2db10*/  LOP3.LUT R2, R0.reuse, 0x1f8, RZ, 0xc0, !PT ;  /* 0x000001f800027812 */ /* 0x042fe400078ec0ff */
[----:B------:R-:W-:Y:S02]  /*2db20*/  LOP3.LUT R0, R0, 0x38, RZ, 0xc0, !PT ;  /* 0x0000003800007812 */ /* 0x000fe400078ec0ff */
[----:B------:R-:W-:Y:S01]  /*2db30*/  LOP3.LUT R3, R2, 0x38, R5, 0x78, !PT ;  /* 0x0000003802037812 */ /* 0x000fe200078e7805 */
[----:B------:R-:W-:Y:S01]  /*2db40*/  IMAD.SHL.U32 R2, R4, 0x8, RZ ;  /* 0x0000000804027824 */ /* 0x000fe200078e00ff */
[----:B------:R-:W-:-:S04]  /*2db50*/  SHF.R.U32.HI R4, RZ, 0x3, R4 ;  /* 0x00000003ff047819 */ /* 0x000fc80000011604 */
[----:B------:R-:W-:Y:S01]  /*2db60*/  LOP3.LUT R3, R3, 0x200, R2, 0xf8, !PT ;  /* 0x0000020003037812 */ /* 0x000fe200078ef802 */
[----:B------:R-:W-:-:S04]  /*2db70*/  IMAD.SHL.U32 R2, R5, 0x10, RZ ;  /* 0x0000001005027824 */ /* 0x000fc800078e00ff */
[----:B------:R-:W-:Y:S01]  /*2db80*/  IMAD R3, R3, 0x2, R18 ;  /* 0x0000000203037824 */ /* 0x000fe200078e0212 */
[----:B------:R-:W-:Y:S01]  /*2db90*/  LOP3.LUT R4, R4, 0x70, R2, 0xf8, !PT ;  /* 0x0000007004047812 */ /* 0x000fe200078ef802 */
[----:B------:R-:W-:Y:S01]  /*2dba0*/  IMAD.MOV.U32 R2, RZ, RZ, 0x1 ;  /* 0x00000001ff027424 */ /* 0x000fe200078e00ff */
[C---:B------:R-:W-:Y:S02]  /*2dbb0*/  LOP3.LUT R4, R0.reuse, 0x40, RZ, 0xfc, !PT ;  /* 0x0000004000047812 */ /* 0x040fe400078efcff */
[----:B------:R0:W-:Y:S01]  /*2dbc0*/  STL [R1+0x454], R3 ;  /* 0x0004540301007387 */ /* 0x0001e20000100800 */
[----:B------:R-:W-:-:S03]  /*2dbd0*/  LOP3.LUT R4, R0, 0x100, RZ, 0xfc, !PT ;  /* 0x0000010000047812 */ /* 0x000fc600078efcff */
[----:B------:R1:W-:Y:S01]  /*2dbe0*/  STL [R1+0x458], R2 ;  /* 0x0004580201007387 */ /* 0x0003e20000100800 */
[C---:B0-----:R-:W-:Y:S02]  /*2dbf0*/  LOP3.LUT R3, R0.reuse, 0x80, RZ, 0xfc, !PT ;  /* 0x0000008000037812 */ /* 0x041fe400078efcff */
[C---:B------:R-:W-:Y:S02]  /*2dc00*/  LOP3.LUT R3, R0.reuse, 0x140, RZ, 0xfc, !PT ;  /* 0x0000014000037812 */ /* 0x040fe400078efcff */
[C---:B-1----:R-:W-:Y:S02]  /*2dc10*/  LOP3.LUT R2, R0.reuse, 0xc0, RZ, 0xfc, !PT ;  /* 0x000000c000027812 */ /* 0x042fe400078efcff */
[C---:B------:R-:W-:Y:S02]  /*2dc20*/  LOP3.LUT R2, R0.reuse, 0x180, RZ, 0xfc, !PT ;  /* 0x0000018000027812 */ /* 0x040fe400078efcff */
[----:B------:R-:W-:-:S07]  /*2dc30*/  LOP3.LUT R0, R0, 0x1c0, RZ, 0xfc, !PT ;  /* 0x000001c000007812 */ /* 0x000fce00078efcff */
.L_x_3473:
[----:B0-----:R-:W2:Y:S01]  /*2dc40*/  LDL R9, [R1+0x44c] ;  /* 0x00044c0001097983 */ /* 0x001ea20000100800 */
[----:B------:R-:W-:Y:S05]  /*2dc50*/  YIELD ;  /* 0x0000000000007946 */ /* 0x000fea0003800000 */
[----:B------:R-:W-:Y:S01]  /*2dc60*/  ULDC.64 UR4, c[0x0][0xb20] ;  /* 0x0002c80000047ab9 */ /* 0x000fe20000000a00 */
[----:B------:R-:W-:Y:S01]  /*2dc70*/  IMAD.MOV.U32 R0, RZ, RZ, RZ ;  /* 0x000000ffff007224 */ /* 0x000fe200078e00ff */
[----:B------:R-:W-:Y:S01]  /*2dc80*/  ISETP.NE.U32.AND P0, PT, RZ, UR4, PT ;  /* 0x00000004ff007c0c */ /* 0x000fe2000bf05070 */
[----:B-1--4-:R-:W0:Y:S01]  /*2dc90*/  LDC.64 R4, c[0x0][0xaf8] ;  /* 0x0002be00ff047b82 */ /* 0x012e220000000a00 */
        /* <DEDUP_REMOVED lines=41> */
.L_x_3340:
        /* <DEDUP_REMOVED lines=16> */
.L_x_3341:
[----:B------:R-:W-:Y:S05]  /*2e030*/  @!P1 BRA `(.L_x_3342) ;  /* 0x00000000000c9947 */ /* 0x000fea0003800000 */
[----:B------:R-:W3:Y:S04]  /*2e040*/  LDG.E R6, desc[UR40][R2.64] ;  /* 0x0000002802067981 */ /* 0x000ee8000c1e1900 */
[----:B------:R-:W3:Y:S02]  /*2e050*/  LDG.E R2, desc[UR40][R2.64+0x4] ;  /* 0x0000042802027981 */ /* 0x000ee4000c1e1900 */
[----:B---3--:R-:W-:-:S07]  /*2e060*/  IMAD.IADD R6, R2, 0x1, -R6 ;  /* 0x0000000102067824 */ /* 0x008fce00078e0a06 */
.L_x_3342:
        /* <DEDUP_REMOVED lines=34> */
.L_x_3345:
[----:B------:R-:W-:-:S13]  /*2e290*/  ISETP.NE.AND P0, PT, R3, 0x1, PT ;  /* 0x000000010300780c */ /* 0x000fda0003f05270 */
[----:B------:R-:W2:Y:S02]  /*2e2a0*/  @P0 LDC.64 R4, c[0x0][0xae0] ;  /* 0x0002b800ff040b82 */ /* 0x000ea40000000a00 */
[----:B--2---:R-:W-:-:S05]  /*2e2b0*/  @P0 IMAD.HI.U32 R4, R8, R4, RZ ;  /* 0x0000000408040227 */ /* 0x004fca00078e00ff */
[----:B------:R-:W-:-:S07]  /*2e2c0*/  @P0 SHF.R.U32.HI R8, RZ, R5, R4 ;  /* 0x00000005ff080219 */ /* 0x000fce0000011604 */
.L_x_3346:
[----:B------:R-:W-:Y:S05]  /*2e2d0*/  BSYNC B0 ;  /* 0x0000000000007941 */ /* 0x000fea0003800000 */
.L_x_3344:
[----:B------:R-:W-:-:S05]  /*2e2e0*/  IMAD R8, R8, R3, R3 ;  /* 0x0000000308087224 */ /* 0x000fca00078e0203 */
[----:B------:R-:W-:-:S07]  /*2e2f0*/  VIMNMX R2, R2, R8, PT ;  /* 0x0000000802027248 */ /* 0x000fce0003fe0100 */
.L_x_3343:
        /* <DEDUP_REMOVED lines=25> */
.L_x_3349:
[----:B------:R-:W-:-:S13]  /*2e490*/  ISETP.NE.AND P0, PT, R3, 0x1, PT ;  /* 0x000000010300780c */ /* 0x000fda0003f05270 */
[----:B--2---:R-:W2:Y:S02]  /*2e4a0*/  @P0 LDC.64 R4, c[0x0][0xae0] ;  /* 0x0002b800ff040b82 */ /* 0x004ea40000000a00 */
[----:B--2---:R-:W-:-:S05]  /*2e4b0*/  @P0 IMAD.HI.U32 R4, R6, R4, RZ ;  /* 0x0000000406040227 */ /* 0x004fca00078e00ff */
[----:B------:R-:W-:-:S07]  /*2e4c0*/  @P0 SHF.R.U32.HI R6, RZ, R5, R4 ;  /* 0x00000005ff060219 */ /* 0x000fce0000011604 */
.L_x_3350:
[----:B------:R-:W-:Y:S05]  /*2e4d0*/  BSYNC B0 ;  /* 0x0000000000007941 */ /* 0x000fea0003800000 */
.L_x_3348:
[----:B------:R-:W-:-:S05]  /*2e4e0*/  IMAD R3, R6, R3, RZ ;  /* 0x0000000306037224 */ /* 0x000fca00078e02ff */
[----:B------:R-:W-:-:S07]  /*2e4f0*/  VIMNMX R2, R2, R3, !PT ;  /* 0x0000000302027248 */ /* 0x000fce0007fe0100 */
.L_x_3347:
[----:B------:R-:W-:Y:S01]  /*2e500*/  SHF.R.S32.HI R3, RZ, 0x1f, R2 ;  /* 0x0000001fff037819 */ /* 0x000fe20000011402 */
[----:B------:R-:W-:Y:S01]  /*2e510*/  IMAD.MOV.U32 R5, RZ, RZ, RZ ;  /* 0x000000ffff057224 */ /* 0x000fe200078e00ff */
[----:B--2---:R-:W-:Y:S01]  /*2e520*/  SHF.R.U32.HI R4, RZ, 0x10, R7 ;  /* 0x00000010ff047819 */ /* 0x004fe20000011607 */
[----:B------:R-:W-:Y:S01]  /*2e530*/  BSSY B0, `(.L_x_3351) ;  /* 0x0000029000007945 */ /* 0x000fe20003800000 */
[----:B------:R-:W-:Y:S01]  /*2e540*/  LEA.HI R3, R3, R2, RZ, 0x6 ;  /* 0x0000000203037211 */ /* 0x000fe200078f30ff */
[----:B01----:R-:W-:Y:S01]  /*2e550*/  IMAD.MOV.U32 R10, RZ, RZ, R5 ;  /* 0x000000ffff0a7224 */ /* 0x003fe200078e0005 */
[----:B------:R-:W-:Y:S01]  /*2e560*/  ISETP.NE.AND P0, PT, R4, RZ, PT ;  /* 0x000000ff0400720c */ /* 0x000fe20003f05270 */
[----:B------:R0:W-:Y:S01]  /*2e570*/  STL [R1+0x488], R5 ;  /* 0x0004880501007387 */ /* 0x0001e20000100800 */
[----:B------:R-:W-:Y:S02]  /*2e580*/  SHF.R.S32.HI R3, RZ, 0x6, R3 ;  /* 0x00000006ff037819 */ /* 0x000fe40000011403 */
[----:B------:R-:W-:-:S02]  /*2e590*/  LOP3.LUT R8, R7, 0xff, RZ, 0xc0, !PT ;  /* 0x000000ff07087812 */ /* 0x000fc400078ec0ff */
[----:B------:R-:W-:-:S03]  /*2e5a0*/  VIMNMX R9, RZ, R3, !PT ;  /* 0x00000003ff097248 */ /* 0x000fc60007fe0100 */
[----:B------:R0:W-:Y:S01]  /*2e5b0*/  STL [R1+0x4a8], R8 ;  /* 0x0004a80801007387 */ /* 0x0001e20000100800 */
[----:B------:R-:W-:-:S03]  /*2e5c0*/  ISETP.GT.AND P1, PT, R0, R9, PT ;  /* 0x000000090000720c */ /* 0x000fc60003f24270 */
[----:B------:R0:W-:Y:S01]  /*2e5d0*/  STL [R1+0x484], R9 ;  /* 0x0004840901007387 */ /* 0x0001e20000100800 */
[----:B------:R-:W1:Y:S09]  /*2e5e0*/  @!P0 LDC R4, c[0x0][0xae8] ;  /* 0x0002ba00ff048b82 */ /* 0x000e720000000800 */
[----:B0-----:R-:W-:Y:S05]  /*2e5f0*/  @!P1 BRA `(.L_x_3352) ;  /* 0x0000000000709947 */ /* 0x001fea0003800000 */
[-C--:B-1----:R-:W-:Y:S02]  /*2e600*/  IABS R5, R4.reuse ;  /* 0x0000000400057213 */ /* 0x082fe40000000000 */
        /* <DEDUP_REMOVED lines=27> */
.L_x_3352:
[----:B------:R-:W-:Y:S05]  /*2e7c0*/  BSYNC B0 ;  /* 0x0000000000007941 */ /* 0x000fea0003800000 */
.L_x_3351:
[----:B------:R-:W-:Y:S01]  /*2e7d0*/  IMAD.MOV.U32 R3, RZ, RZ, R10 ;  /* 0x000000ffff037224 */ /* 0x000fe200078e000a */
[----:B------:R-:W-:Y:S03]  /*2e7e0*/  BSSY B7, `(.L_x_3353) ;  /* 0x00005bd000077945 */ /* 0x000fe60003800000 */
[----:B------:R-:W-:-:S05]  /*2e7f0*/  IMAD R2, R8, R3, R9 ;  /* 0x0000000308027224 */ /* 0x000fca00078e0209 */
        /* <DEDUP_REMOVED lines=10> */
[----:B------:R-:W-:Y:S02]  /*2e8a0*/  VOTEU.ANY UR4, UPT, PT ;  /* 0x0000000000047886 */ /* 0x000fe400038e0100 */
[----:B------:R-:W2:Y:S08]  /*2e8b0*/  FLO.U32 R0, UR4 ;  /* 0x0000000400007d00 */ /* 0x000eb000080e0000 */
[----:B-1----:R-:W1:Y:S01]  /*2e8c0*/  POPC R4, UR4 ;  /* 0x0000000400047d09 */ /* 0x002e620008000000 */
[----:B--2---:R-:W-:-:S02]  /*2e8d0*/  ISETP.EQ.U32.AND P0, PT, R0, R2, PT ;  /* 0x000000020000720c */ /* 0x004fc40003f02070 */
[----:B------:R-:W1:Y:S11]  /*2e8e0*/  LDC.64 R2, c[0x0][0xd60] ;  /* 0x00035800ff027b82 */ /* 0x000e760000000a00 */
[----:B-1----:R-:W2:Y:S04]  /*2e8f0*/  @P0 ATOMG.E.ADD.STRONG.GPU PT, R2, desc[UR40][R2.64], R4 ;  /* 0x00000004020209a8 */ /* 0x002ea800081ee1e8 */
[----:B--2---:R1:W2:Y:S02]  /*2e900*/  SHFL.IDX PT, R2, R2, R0, 0x1f ;  /* 0x00001f0002027589 */ /* 0x0042a400000e0000 */
[----:B-1----:R-:W1:Y:S02]  /*2e910*/  S2R R0, SR_LTMASK ;  /* 0x0000000000007919 */ /* 0x002e640000003900 */
[----:B-1----:R-:W-:-:S06]  /*2e920*/  LOP3.LUT R0, R0, UR4, RZ, 0xc0, !PT ;  /* 0x0000000400007c12 */ /* 0x002fcc000f8ec0ff */
[----:B------:R-:W2:Y:S02]  /*2e930*/  POPC R0, R0 ;  /* 0x0000000000007309 */ /* 0x000ea40000000000 */
[----:B--2---:R-:W-:-:S05]  /*2e940*/  IADD3 R0, R2, UR36, R0 ;  /* 0x0000002402007c10 */ /* 0x004fca000fffe000 */
[----:B------:R2:W-:Y:S01]  /*2e950*/  STL [R1+0x440], R0 ;  /* 0x0004400001007387 */ /* 0x0005e20000100800 */
[----:B------:R-:W-:Y:S05]  /*2e960*/  BRA `(.L_x_3355) ;  /* 0x0000005800907947 */ /* 0x000fea0003800000 */
.L_x_3354:
        /* <DEDUP_REMOVED lines=13> */
[----:B0-----:R-:W-:Y:S02]  /*2ea40*/  IMAD.U32 R10, RZ, RZ, UR4 ;  /* 0x00000004ff0a7e24 */ /* 0x001fe4000f8e00ff */
[----:B------:R-:W-:Y:S02]  /*2ea50*/  IMAD.U32 R11, RZ, RZ, UR5 ;  /* 0x00000005ff0b7e24 */ /* 0x000fe4000f8e00ff */
[----:B------:R-:W-:Y:S02]  /*2ea60*/  IMAD.MOV.U32 R8, RZ, RZ, 0x70 ;  /* 0x00000070ff087424 */ /* 0x000fe400078e00ff */
[----:B------:R-:W-:Y:S02]  /*2ea70*/  IMAD.MOV.U32 R12, RZ, RZ, 0x1 ;  /* 0x00000001ff0c7424 */ /* 0x000fe400078e00ff */
[----:B------:R-:W-:-:S07]  /*2ea80*/  IMAD.MOV.U32 R13, RZ, RZ, RZ ;  /* 0x000000ffff0d7224 */ /* 0x000fce00078e00ff */
[----:B------:R-:W-:-:S07]  /*2ea90*/  LEPC R20, `(.L_x_3357) ;  /* 0x000000001014794e */ /* 0x000fce0000000000 */
[----:B-1----:R-:W-:Y:S05]  /*2eaa0*/  CALL.ABS.NOINC R2 ;  /* 0x0000000002007343 */ /* 0x002fea0003c00000 */
.L_x_3357:
[----:B------:R-:W-:Y:S05]  /*2eab0*/  BSYNC B6 ;  /* 0x0000000000067941 */ /* 0x000fea0003800000 */
.L_x_3356:
        /* <DEDUP_REMOVED lines=13> */
[----:B0-----:R-:W-:Y:S02]  /*2eb90*/  IMAD.U32 R10, RZ, RZ, UR4 ;  /* 0x00000004ff0a7e24 */ /* 0x001fe4000f8e00ff */
[----:B------:R-:W-:Y:S02]  /*2eba0*/  IMAD.U32 R11, RZ, RZ, UR5 ;  /* 0x00000005ff0b7e24 */ /* 0x000fe4000f8e00ff */
[----:B------:R-:W-:Y:S02]  /*2ebb0*/  IMAD.MOV.U32 R8, RZ, RZ, 0x70 ;  /* 0x00000070ff087424 */ /* 0x000fe400078e00ff */
[----:B------:R-:W-:Y:S02]  /*2ebc0*/  IMAD.MOV.U32 R12, RZ, RZ, 0x1 ;  /* 0x00000001ff0c7424 */ /* 0x000fe400078e00ff */
[----:B--2---:R-:W-:-:S07]  /*2ebd0*/  IMAD.MOV.U32 R13, RZ, RZ, RZ ;  /* 0x000000ffff0d7224 */ /* 0x004fce00078e00ff */
[----:B------:R-:W-:-:S07]  /*2ebe0*/  LEPC R20, `(.L_x_3360) ;  /* 0x000000001014794e */ /* 0x000fce0000000000 */
[----:B---3--:R-:W-:Y:S05]  /*2ebf0*/  CALL.ABS.NOINC R2 ;  /* 0x0000000002007343 */ /* 0x008fea0003c00000 */
.L_x_3360:
        /* <DEDUP_REMOVED lines=15> */
.L_x_3359:
[----:B------:R-:W-:Y:S05]  /*2ecf0*/  BSYNC B6 ;  /* 0x0000000000067941 */ /* 0x000fea0003800000 */
.L_x_3358:
        /* <DEDUP_REMOVED lines=24> */
.L_x_3488:
        /* <DEDUP_REMOVED lines=9> */
.L_x_3491:
        /* <DEDUP_REMOVED lines=24> */
.L_x_3364:
[----:B------:R-:W4:Y:S04]  /*2f090*/  LDL R0, [R1+0x450] ;  /* 0x0004500001007983 */ /* 0x000f280000100800 */
[----:B---3--:R-:W3:Y:S01]  /*2f0a0*/  LDL R2, [R1+0x458] ;  /* 0x0004580001027983 */ /* 0x008ee20000100800 */
[----:B----4-:R-:W-:Y:S01]  /*2f0b0*/  IMAD R0, R0, 0x8, R18 ;  /* 0x0000000800007824 */ /* 0x010fe200078e0212 */
[----:B---3--:R-:W-:-:S04]  /*2f0c0*/  SHF.L.U32 R2, R2, 0x1f, RZ ;  /* 0x0000001f02027819 */ /* 0x008fc800000006ff */
[----:B------:R-:W3:Y:S02]  /*2f0d0*/  SYNCS.PHASECHK.TRANS64.TRYWAIT P0, [R0+URZ+0x38840], R2 ;  /* 0x03884002000075a7 */ /* 0x000ee4000800017f */
[----:B---3--:R-:W-:Y:S05]  /*2f0e0*/  @!P0 BRA `(.L_x_3365) ;  /* 0x0000006800fc8947 */ /* 0x008fea0003800000 */
.L_x_3492:
        /* <DEDUP_REMOVED lines=11> */
.L_x_3366:
        /* <DEDUP_REMOVED lines=23> */
.L_x_3362:
[----:B------:R-:W3:Y:S04]  /*2f310*/  LDL R2, [R1+0x44c] ;  /* 0x00044c0001027983 */ /* 0x000ee80000100800 */
        /* <DEDUP_REMOVED lines=8> */
[----:B------:R-:W-:Y:S01]  /*2f3a0*/  BSSY B6, `(.L_x_3367) ;  /* 0x0000019000067945 */ /* 0x000fe20003800000 */
[----:B---3--:R-:W-:-:S04]  /*2f3b0*/  SHF.R.S32.HI R0, RZ, 0x1f, R2 ;  /* 0x0000001fff007819 */ /* 0x008fc80000011402 */
[----:B-1----:R-:W-:Y:S02]  /*2f3c0*/  SEL R4, R0, RZ, !P0 ;  /* 0x000000ff00047207 */ /* 0x002fe40004000000 */
[----:B----4-:R-:W-:Y:S02]  /*2f3d0*/  SHF.R.S32.HI R3, RZ, 0x1f, R3 ;  /* 0x0000001fff037819 */ /* 0x010fe40000011403 */
[----:B------:R-:W-:Y:S01]  /*2f3e0*/  SEL R0, R2, RZ, !P0 ;  /* 0x000000ff02007207 */ /* 0x000fe20004000000 */
[----:B------:R1:W-:Y:S04]  /*2f3f0*/  STL [R1+0x498], R4 ;  /* 0x0004980401007387 */ /* 0x0003e80000100800 */
[----:B------:R1:W-:Y:S04]  /*2f400*/  STL [R1+0x478], R0 ;  /* 0x0004780001007387 */ /* 0x0003e80000100800 */
[----:B------:R1:W-:Y:S01]  /*2f410*/  STL [R1+0x490], R3 ;  /* 0x0004900301007387 */ /* 0x0003e20000100800 */
        /* <DEDUP_REMOVED lines=10> */
[----:B0-----:R-:W-:Y:S02]  /*2f4c0*/  IMAD.U32 R10, RZ, RZ, UR8 ;  /* 0x00000008ff0a7e24 */ /* 0x001fe4000f8e00ff */
[----:B------:R-:W-:Y:S02]  /*2f4d0*/  IMAD.U32 R11, RZ, RZ, UR9 ;  /* 0x00000009ff0b7e24 */ /* 0x000fe4000f8e00ff */
[----:B------:R-:W-:Y:S02]  /*2f4e0*/  IMAD.MOV.U32 R8, RZ, RZ, 0x70 ;  /* 0x00000070ff087424 */ /* 0x000fe400078e00ff */
[----:B------:R-:W-:Y:S02]  /*2f4f0*/  IMAD.MOV.U32 R12, RZ, RZ, 0x1 ;  /* 0x00000001ff0c7424 */ /* 0x000fe400078e00ff */
[----:B------:R-:W-:-:S07]  /*2f500*/  IMAD.MOV.U32 R13, RZ, RZ, RZ ;  /* 0x000000ffff0d7224 */ /* 0x000fce00078e00ff */
[----:B------:R-:W-:-:S07]  /*2f510*/  LEPC R20, `(.L_x_3368) ;  /* 0x000000001014794e */ /* 0x000fce0000000000 */
[----:B-1----:R-:W-:Y:S05]  /*2f520*/  CALL.ABS.NOINC R2 ;  /* 0x0000000002007343 */ /* 0x002fea0003c00000 */
.L_x_3368:
[----:B------:R-:W-:Y:S05]  /*2f530*/  BSYNC B6 ;  /* 0x0000000000067941 */ /* 0x000fea0003800000 */
.L_x_3367:
[----:B------:R-:W3:Y:S01]  /*2f540*/  LDL R11, [R1+0x474] ;  /* 0x00047400010b7983 */ /* 0x000ee20000100800 */
[----:B--2---:R-:W2:Y:S01]  /*2f550*/  LDC R7, c[0x0][0x448] ;  /* 0x00011200ff077b82 */ /* 0x004ea20000000800 */
[----:B------:R-:W-:Y:S01]  /*2f560*/  ULDC.64 UR4, c[0x0][0x298] ;  /* 0x0000a60000047ab9 */ /* 0x000fe20000000a00 */
[----:B------:R-:W-:Y:S01]  /*2f570*/  ULDC.64 UR6, c[0x0][0x280] ;  /* 0x0000a00000067ab9 */ /* 0x000fe20000000a00 */
[----:B-1----:R-:W4:Y:S04]  /*2f580*/  LDL R4, [R1+0x490] ;  /* 0x0004900001047983 */ /* 0x002f280000100800 */
[----:B------:R-:W4:Y:S04]  /*2f590*/  LDL R9, [R1+0x468] ;  /* 0x0004680001097983 */ /* 0x000f280000100800 */
[----:B------:R-:W4:Y:S01]  /*2f5a0*/  LDL R8, [R1+0x498] ;  /* 0x0004980001087983 */ /* 0x000f220000100800 */
[----:B------:R-:W1:Y:S01]  /*2f5b0*/  S2R R2, SR_TID.X ;  /* 0x0000000000027919 */ /* 0x000e620000002100 */
[----:B------:R-:W0:Y:S02]  /*2f5c0*/  S2R R0, SR_TID.X ;  /* 0x0000000000007919 */ /* 0x000e240000002100 */
[----:B------:R-:W4:Y:S01]  /*2f5d0*/  LDL R6, [R1+0x478] ;  /* 0x0004780001067983 */ /* 0x000f220000100800 */
[----:B--2---:R-:W-:-:S13]  /*2f5e0*/  ISETP.NE.AND P0, PT, R7, 0x1, PT ;  /* 0x000000010700780c */ /* 0x004fda0003f05270 */
[----:B------:R-:W2:Y:S01]  /*2f5f0*/  @P0 LDC R3, c[0x0][0x450] ;  /* 0x00011400ff030b82 */ /* 0x000ea20000000800 */
[----:B-1----:R-:W-:-:S04]  /*2f600*/  LOP3.LUT R2, R2, 0x7f, RZ, 0xc0, !PT ;  /* 0x0000007f02027812 */ /* 0x002fc800078ec0ff */
[----:B------:R-:W-:Y:S01]  /*2f610*/  SHF.R.U32.HI R2, RZ, 0x3, R2 ;  /* 0x00000003ff027819 */ /* 0x000fe20000011602 */
[----:B0-----:R-:W-:-:S05]  /*2f620*/  IMAD.SHL.U32 R0, R0, 0x10, RZ ;  /* 0x0000001000007824 */ /* 0x001fca00078e00ff */
[----:B------:R-:W-:Y:S02]  /*2f630*/  LOP3.LUT R0, R2, 0x70, R0, 0xf8, !PT ;  /* 0x0000007002007812 */ /* 0x000fe400078ef800 */
[----:B------:R-:W0:Y:S03]  /*2f640*/  @P0 LDC R2, c[0x0][0x44c] ;  /* 0x00011300ff020b82 */ /* 0x000e260000000800 */
[----:B---3--:R-:W-:-:S04]  /*2f650*/  IMAD.IADD R5, R0, 0x1, R11 ;  /* 0x0000000100057824 */ /* 0x008fc800078e020b */
[----:B0-----:R-:W-:-:S04]  /*2f660*/  @P0 IMAD.HI.U32 R2, R5, R2, RZ ;  /* 0x0000000205020227 */ /* 0x001fc800078e00ff */
[----:B------:R-:W-:Y:S01]  /*2f670*/  IMAD.MOV.U32 R0, RZ, RZ, R5 ;  /* 0x000000ffff007224 */ /* 0x000fe200078e0005 */
[----:B--2---:R-:W-:Y:S01]  /*2f680*/  @P0 SHF.R.U32.HI R0, RZ, R3, R2 ;  /* 0x00000003ff000219 */ /* 0x004fe20000011602 */
[----:B----4-:R-:W-:-:S04]  /*2f690*/  IMAD R2, R4, UR4, RZ ;  /* 0x0000000404027c24 */ /* 0x010fc8000f8e02ff */
[C---:B------:R-:W-:Y:S02]  /*2f6a0*/  IMAD R4, R9.reuse, UR5, R2 ;  /* 0x0000000509047c24 */ /* 0x040fe4000f8e0202 */
[----:B------:R-:W-:Y:S01]  /*2f6b0*/  IMAD.WIDE.U32 R2, R9, UR4, RZ ;  /* 0x0000000409027c25 */ /* 0x000fe2000f8e00ff */
[----:B------:R-:W-:-:S03]  /*2f6c0*/  ULDC.64 UR4, c[0x0][0x2d8] ;  /* 0x0000b60000047ab9 */ /* 0x000fc60000000a00 */
[----:B------:R-:W-:Y:S02]  /*2f6d0*/  IMAD.IADD R3, R3, 0x1, R4 ;  /* 0x0000000103037824 */ /* 0x000fe400078e0204 */
[----:B------:R-:W-:-:S04]  /*2f6e0*/  IMAD.WIDE.U32 R2, R17, UR4, R2 ;  /* 0x0000000411027c25 */ /* 0x000fc8000f8e0002 */
[----:B------:R-:W-:Y:S01]  /*2f6f0*/  IMAD R3, R17, UR5, R3 ;  /* 0x0000000511037c24 */ /* 0x000fe2000f8e0203 */
[----:B------:R-:W-:Y:S02]  /*2f700*/  ULDC.64 UR4, c[0x0][0x2e0] ;  /* 0x0000b80000047ab9 */ /* 0x000fe40000000a00 */
[----:B------:R-:W-:Y:S02]  /*2f710*/  IMAD R4, R8, UR4, RZ ;  /* 0x0000000408047c24 */ /* 0x000fe4000f8e02ff */
[----:B------:R0:W5:Y:S01]  /*2f720*/  LDL R8, [R1+0x454] ;  /* 0x0004540001087983 */ /* 0x0001620000100800 */
[C---:B------:R-:W-:Y:S01]  /*2f730*/  IMAD.WIDE.U32 R2, R6.reuse, UR4, R2 ;  /* 0x0000000406027c25 */ /* 0x040fe2000f8e0002 */
[----:B------:R-:W1:Y:S03]  /*2f740*/  S2R R10, SR_TID.X ;  /* 0x00000000000a7919 */ /* 0x000e660000002100 */
        /* <DEDUP_REMOVED lines=11> */
[----:B------:R-:W-:Y:S01]  /*2f800*/  IMAD.IADD R3, R3, 0x1, R4 ;  /* 0x0000000103037824 */ /* 0x000fe200078e0204 */
[----:B------:R2:W-:Y:S01]  /*2f810*/  STL [R1+0x464], R5 ;  /* 0x0004640501007387 */ /* 0x0005e20000100800 */
[----:B-1----:R-:W-:Y:S02]  /*2f820*/  IMAD.SHL.U32 R9, R10, 0x8, RZ ;  /* 0x000000080a097824 */ /* 0x002fe400078e00ff */
[----:B------:R-:W-:-:S03]  /*2f830*/  IMAD R6, R6, UR4, RZ ;  /* 0x0000000406067c24 */ /* 0x000fc6000f8e02ff */
[----:B------:R-:W-:Y:S01]  /*2f840*/  LOP3.LUT R9, R9, 0x38, RZ, 0xc0, !PT ;  /* 0x0000003809097812 */ /* 0x000fe200078ec0ff */
[----:B--2---:R-:W-:Y:S01]  /*2f850*/  IMAD.WIDE.U32 R4, R0, UR4, R2 ;  /* 0x0000000400047c25 */ /* 0x004fe2000f8e0002 */
[----:B------:R-:W-:-:S03]  /*2f860*/  ULDC UR4, c[0x0][0x2b8] ;  /* 0x0000ae0000047ab9 */ /* 0x000fc60000000800 */
[----:B------:R-:W-:Y:S01]  /*2f870*/  IMAD R0, R0, UR5, R6 ;  /* 0x0000000500007c24 */ /* 0x000fe2000f8e0206 */
[----:B------:R-:W-:-:S03]  /*2f880*/  LEA R3, P1, R4, UR6, 0x1 ;  /* 0x0000000604037c11 */ /* 0x000fc6000f8208ff */
[----:B------:R-:W-:Y:S01]  /*2f890*/  IMAD.IADD R0, R5, 0x1, R0 ;  /* 0x0000000105007824 */ /* 0x000fe200078e0200 */
[----:B------:R-:W-:Y:S01]  /*2f8a0*/  ISETP.GE.AND P0, PT, R9, UR4, PT ;  /* 0x0000000409007c0c */ /* 0x000fe2000bf06270 */
[----:B------:R-:W-:Y:S01]  /*2f8b0*/  UMOV UR4, 0xffffffff ;  /* 0xffffffff00047882 */ /* 0x000fe20000000000 */
[----:B------:R-:W-:Y:S02]  /*2f8c0*/  LOP3.LUT R10, R10, 0x7f, RZ, 0xc0, !PT ;  /* 0x0000007f0a0a7812 */ /* 0x000fe400078ec0ff */
[----:B------:R-:W-:Y:S02]  /*2f8d0*/  LEA.HI.X R2, R4, UR7, R0, 0x1, P1 ;  /* 0x0000000704027c11 */ /* 0x000fe400088f0c00 */
[----:B------:R-:W-:Y:S01]  /*2f8e0*/  SHF.R.U32.HI R10, RZ, 0x3, R10 ;  /* 0x00000003ff0a7819 */ /* 0x000fe2000001160a */
[----:B0-----:R-:W-:Y:S06]  /*2f8f0*/  BRA.DIV UR4, `(.L_x_3369) ;  /* 0x00000066040c7947 */ /* 0x001fec000b800000 */
[----:B------:R-:W2:Y:S04]  /*2f900*/  LDL R11, [R1+0x470] ;  /* 0x00047000010b7983 */ /* 0x000ea80000100800 */
[----:B------:R-:W3:Y:S04]  /*2f910*/  LDL.LU R6, [R1+0x474] ;  /* 0x0004740001067983 */ /* 0x000ee80000300800 */
[----:B------:R-:W0:Y:S04]  /*2f920*/  SHFL.IDX PT, R5, R3, RZ, 0x181f ;  /* 0x00181fff03057589 */ /* 0x000e2800000e0000 */
[----:B------:R-:W1:Y:S01]  /*2f930*/  SHFL.IDX PT, R4, R2, RZ, 0x181f ;  /* 0x00181fff02047589 */ /* 0x000e6200000e0000 */
[----:B--2---:R-:W-:-:S02]  /*2f940*/  IMAD R0, R11, R7, RZ ;  /* 0x000000070b007224 */ /* 0x004fc400078e02ff */
[----:B---3--:R-:W-:Y:S02]  /*2f950*/  IMAD.IADD R10, R10, 0x1, R6 ;  /* 0x000000010a0a7824 */ /* 0x008fe400078e0206 */
[----:B------:R-:W-:Y:S02]  /*2f960*/  SHFL.IDX PT, R6, R2, 0x1, 0x181f ;  /* 0x00381f0002067f89 */ /* 0x000fe400000e0000 */
[C---:B------:R-:W-:Y:S01]  /*2f970*/  VIADD R7, R10.reuse, 0x10 ;  /* 0x000000100a077836 */ /* 0x040fe20000000000 */
[----:B------:R-:W-:Y:S01]  /*2f980*/  ISETP.GE.AND P1, PT, R10, R0, PT ;  /* 0x000000000a00720c */ /* 0x000fe20003f26270 */
[----:B------:R-:W-:Y:S04]  /*2f990*/  STL [R1+0x474], R10 ;  /* 0x0004740a01007387 */ /* 0x000fe80000100800 */
[----:B------:R2:W-:Y:S08]  /*2f9a0*/  STL [R1+0x48c], R7 ;  /* 0x00048c0701007387 */ /* 0x0005f00000100800 */
[----:B0-----:R-:W-:-:S05]  /*2f9b0*/  @!P1 LEA R5, P2, R9, R5, 0x1 ;  /* 0x0000000509059211 */ /* 0x001fca00078408ff */
[----:B-1----:R-:W-:-:S05]  /*2f9c0*/  @!P1 IMAD.X R4, RZ, RZ, R4, P2 ;  /* 0x000000ffff049224 */ /* 0x002fca00010e0604 */
[----:B------:R-:W-:-:S04]  /*2f9d0*/  @!P1 LOP3.LUT R5, R5, R4, RZ, 0x3c, !PT ;  /* 0x0000000405059212 */ /* 0x000fc800078e3cff */
[----:B------:R-:W-:-:S04]  /*2f9e0*/  @!P1 LOP3.LUT R4, R5, R4, RZ, 0x3c, !PT ;  /* 0x0000000405049212 */ /* 0x000fc800078e3cff */
[----:B------:R-:W-:-:S05]  /*2f9f0*/  @!P1 LOP3.LUT R5, R5, R4, RZ, 0x3c, !PT ;  /* 0x0000000405059212 */ /* 0x000fca00078e3cff */
[----:B-----5:R0:W-:Y:S01]  /*2fa00*/  @!P1 LDGSTS.E.BYPASS.LTC128B.128 [R8+0x20400], desc[UR40][R4.64], !P0 ;  /* 0x2040000004089fae */ /* 0x0201e2000c101d68 */
[----:B------:R-:W-:Y:S01]  /*2fa10*/  ISETP.GE.AND P1, PT, R7, R0, PT ;  /* 0x000000000700720c */ /* 0x000fe20003f26270 */
[----:B--2---:R-:W-:-:S05]  /*2fa20*/  VIADD R7, R10, 0x20 ;  /* 0x000000200a077836 */ /* 0x004fca0000000000 */
[----:B------:R-:W-:Y:S04]  /*2fa30*/  STL [R1+0x49c], R7 ;  /* 0x00049c0701007387 */ /* 0x000fe80000100800 */
[----:B0-----:R-:W0:Y:S03]  /*2fa40*/  SHFL.IDX PT, R4, R3, 0x1, 0x181f ;  /* 0x00381f0003047f89 */ /* 0x001e2600000e0000 */
[----:B0-----:R-:W-:-:S05]  /*2fa50*/  @!P1 LEA R5, P2, R9, R4, 0x1 ;  /* 0x0000000409059211 */ /* 0x001fca00078408ff */
[----:B------:R-:W-:Y:S02]  /*2fa60*/  @!P1 IMAD.X R4, RZ, RZ, R6, P2 ;  /* 0x000000ffff049224 */ /* 0x000fe400010e0606 */
[----:B------:R-:W-:Y:S03]  /*2fa70*/  SHFL.IDX PT, R6, R2, 0x2, 0x181f ;  /* 0x00581f0002067f89 */ /* 0x000fe600000e0000 */
[----:B------:R-:W-:-:S04]  /*2fa80*/  @!P1 LOP3.LUT R5, R5, R4, RZ, 0x3c, !PT ;  /* 0x0000000405059212 */ /* 0x000fc800078e3cff */
[----:B------:R-:W-:-:S04]  /*2fa90*/  @!P1 LOP3.LUT R4, R5, R4, RZ, 0x3c, !PT ;  /* 0x0000000405049212 */ /* 0x000fc800078e3cff */
[----:B------:R-:W-:-:S05]  /*2faa0*/  @!P1 LOP3.LUT R5, R5, R4, RZ, 0x3c, !PT ;  /* 0x0000000405059212 */ /* 0x000fca00078e3cff */
[----:B------:R0:W-:Y:S01]  /*2fab0*/  @!P1 LDGSTS.E.BYPASS.LTC128B.128 [R8+0x20c00], desc[UR40][R4.64], !P0 ;  /* 0x20c0000004089fae */ /* 0x0001e2000c101d68 */
[----:B------:R-:W-:-:S03]  /*2fac0*/  ISETP.GE.AND P1, PT, R7, R0, PT ;  /* 0x000000000700720c */ /* 0x000fc60003f26270 */
[----:B0-----:R-:W0:Y:S04]  /*2fad0*/  SHFL.IDX PT, R4, R3, 0x2, 0x181f ;  /* 0x00581f0003047f89 */ /* 0x001e2800000e0000 */
[----:B------:R-:W1:Y:S06]  /*2fae0*/  SHFL.IDX PT, R3, R3, 0x3, 0x181f ;  /* 0x00781f0003037f89 */ /* 0x000e6c00000e0000 */
[----:B0-----:R-:W-:-:S05]  /*2faf0*/  @!P1 LEA R5, P2, R9, R4, 0x1 ;  /* 0x0000000409059211 */ /* 0x001fca00078408ff */
[----:B------:R-:W-:-:S05]  /*2fb00*/  @!P1 IMAD.X R4, RZ, RZ, R6, P2 ;  /* 0x000000ffff049224 */ /* 0x000fca00010e0606 */
[----:B------:R-:W-:-:S04]  /*2fb10*/  @!P1 LOP3.LUT R5, R5, R4, RZ, 0x3c, !PT ;  /* 0x0000000405059212 */ /* 0x000fc800078e3cff */
[----:B------:R-:W-:-:S04]  /*2fb20*/  @!P1 LOP3.LUT R4, R5, R4, RZ, 0x3c, !PT ;  /* 0x0000000405049212 */ /* 0x000fc800078e3cff */
[----:B------:R-:W-:-:S05]  /*2fb30*/  @!P1 LOP3.LUT R5, R5, R4, RZ, 0x3c, !PT ;  /* 0x0000000405059212 */ /* 0x000fca00078e3cff */
[----:B------:R0:W-:Y:S04]  /*2fb40*/  @!P1 LDGSTS.E.BYPASS.LTC128B.128 [R8+0x21400], desc[UR40][R4.64], !P0 ;  /* 0x2140000004089fae */ /* 0x0001e8000c101d68 */
[----:B01----:R0:W2:Y:S02]  /*2fb50*/  SHFL.IDX PT, R4, R2, 0x3, 0x181f ;  /* 0x00781f0002047f89 */ /* 0x0030a400000e0000 */
.L_x_3501:
[----:B0-----:R-:W3:Y:S02]  /*2fb60*/  LDL R2, [R1+0x474] ;  /* 0x0004740001027983 */ /* 0x001ee40000100800 */
[----:B---3--:R-:W-:-:S05]  /*2fb70*/  VIADD R2, R2, 0x30 ;  /* 0x0000003002027836 */ /* 0x008fca0000000000 */
[----:B------:R-:W-:Y:S01]  /*2fb80*/  ISETP.GE.AND P1, PT, R2, R0, PT ;  /* 0x000000000200720c */ /* 0x000fe20003f26270 */
[----:B------:R0:W-:-:S12]  /*2fb90*/  STL [R1+0x4a0], R2 ;  /* 0x0004a00201007387 */ /* 0x0001d80000100800 */
[----:B0-----:R-:W-:-:S05]  /*2fba0*/  @!P1 LEA R2, P2, R9, R3, 0x1 ;  /* 0x0000000309029211 */ /* 0x001fca00078408ff */
[----:B--2---:R-:W-:-:S05]  /*2fbb0*/  @!P1 IMAD.X R3, RZ, RZ, R4, P2 ;  /* 0x000000ffff039224 */ /* 0x004fca00010e0604 */
[----:B------:R-:W-:Y:S01]  /*2fbc0*/  @!PT LDS RZ, [RZ] ;  /* 0x00000000fffff984 */ /* 0x000fe20000000800 */
[----:B------:R-:W-:Y:S01]  /*2fbd0*/  @!PT LDS RZ, [RZ] ;  /* 0x00000000fffff984 */ /* 0x000fe20000000800 */
[----:B------:R-:W-:Y:S01]  /*2fbe0*/  @!PT LDS RZ, [RZ] ;  /* 0x00000000fffff984 */ /* 0x000fe20000000800 */
[----:B------:R0:W-:Y:S01]  /*2fbf0*/  @!P1 LDGSTS.E.BYPASS.LTC128B.128 [R8+0x21c00], desc[UR40][R2.64], !P0 ;  /* 0x21c0000002089fae */ /* 0x0001e2000c101d68 */
[----:B------:R-:W-:Y:S01]  /*2fc00*/  PLOP3.LUT P0, PT, PT, PT, PT, 0x80, 0x0 ;  /* 0x000000000000781c */ /* 0x000fe20003f0f070 */
[----:B------:R-:W-:-:S12]  /*2fc10*/  NOP ;  /* 0x0000000000007918 */ /* 0x000fd80000000000 */
.L_x_3370:
        /* <DEDUP_REMOVED lines=37> */
.L_x_3372:
[----:B------:R-:W-:Y:S05]  /*2fe70*/  BSYNC B6 ;  /* 0x0000000000067941 */ /* 0x000fea0003800000 */
.L_x_3371:
        /* <DEDUP_REMOVED lines=11> */
[----:B------:R-:W-:-:S04]  /*2ff30*/  LOP3.LUT R8, R8, 0x38, RZ, 0xc0, !PT ;  /* 0x0000003808087812 */ /* 0x000fc800078ec0ff */
[C---:B------:R-:W-:Y:S02]  /*2ff40*/  LOP3.LUT R9, R8.reuse, 0x80, RZ, 0xfc, !PT ;  /* 0x0000008008097812 */ /* 0x040fe400078efcff */
[----:B------:R-:W-:Y:S01]  /*2ff50*/  LOP3.LUT R8, R8, 0x40, RZ, 0xfc, !PT ;  /* 0x0000004008087812 */ /* 0x000fe200078efcff */
[----:B--2---:R-:W-:Y:S02]  /*2ff60*/  IMAD.MOV.U32 R3, RZ, RZ, R5 ;  /* 0x000000ffff037224 */ /* 0x004fe400078e0005 */
        /* <DEDUP_REMOVED lines=16> */
[----:B------:R-:W-:Y:S02]  /*30070*/  IMAD R5, R5, UR4, RZ ;  /* 0x0000000405057c24 */ /* 0x000fe4000f8e02ff */
[----:B------:R-:W-:Y:S02]  /*30080*/  IMAD R0, R7, R0, R6 ;  /* 0x0000000007007224 */ /* 0x000fe400078e0206 */
[----:B------:R-:W-:Y:S01]  /*30090*/  IMAD R4, R4, UR5, R5 ;  /* 0x0000000504047c24 */ /* 0x000fe2000f8e0205 */
[----:B------:R-:W-:Y:S01]  /*300a0*/  ULDC.64 UR4, c[0x0][0x3c8] ;  /* 0x0000f20000047ab9 */ /* 0x000fe20000000a00 */
[----:B------:R-:W0:Y:S02]  /*300b0*/  S2R R6, SR_TID.X ;  /* 0x0000000000067919 */ /* 0x000e240000002100 */
        /* <DEDUP_REMOVED lines=10> */
[----:B------:R-:W1:Y:S01]  /*30160*/  S2R R8, SR_TID.X ;  /* 0x0000000000087919 */ /* 0x000e620000002100 */
[----:B------:R-:W-:Y:S02]  /*30170*/  ISETP.GE.AND P2, PT, R9, UR4, PT ;  /* 0x0000000409007c0c */ /* 0x000fe4000bf46270 */
[----:B------:R-:W-:Y:S02]  /*30180*/  LEA.HI.X R4, R2, UR5, R4, 0x1, P0 ;  /* 0x0000000502047c11 */ /* 0x000fe400080f0c04 */
[----:B------:R-:W-:-:S02]  /*30190*/  SEL R3, RZ, 0x4, P2 ;  /* 0x00000004ff037807 */ /* 0x000fc40001000000 */
[----:B------:R-:W-:Y:S01]  /*301a0*/  SEL R2, RZ, 0x2, P1 ;  /* 0x00000002ff027807 */ /* 0x000fe20000800000 */
[----:B0-----:R-:W-:-:S05]  /*301b0*/  IMAD.SHL.U32 R10, R6, 0x8, RZ ;  /* 0x00000008060a7824 */ /* 0x001fca00078e00ff */
[----:B------:R-:W-:-:S04]  /*301c0*/  LOP3.LUT R10, R10, 0x38, RZ, 0xc0, !PT ;  /* 0x000000380a0a7812 */ /* 0x000fc800078ec0ff */
[----:B------:R-:W-:-:S04]  /*301d0*/  ISETP.GE.AND P3, PT, R10, UR4, PT ;  /* 0x000000040a007c0c */ /* 0x000fc8000bf66270 */
[----:B------:R-:W-:-:S04]  /*301e0*/  SEL R5, RZ, 0x1, P3 ;  /* 0x00000001ff057807 */ /* 0x000fc80001800000 */
[----:B------:R-:W-:-:S05]  /*301f0*/  IADD3 R2, R3, R2, R5 ;  /* 0x0000000203027210 */ /* 0x000fca0007ffe005 */
[----:B------:R-:W-:Y:S01]  /*30200*/  @P3 LOP3.LUT R19, R19, 0x8, RZ, 0xfc, !PT ;  /* 0x0000000813133812 */ /* 0x000fe200078efcff */
[----:B-1----:R-:W-:-:S03]  /*30210*/  IMAD.SHL.U32 R8, R8, 0x8, RZ ;  /* 0x0000000808087824 */ /* 0x002fc600078e00ff */
[----:B------:R-:W-:Y:S02]  /*30220*/  LOP3.LUT R19, R19, 0xfffffffd, RZ, 0xc0, !PT ;  /* 0xfffffffd13137812 */ /* 0x000fe400078ec0ff */
[----:B------:R-:W-:Y:S02]  /*30230*/  LOP3.LUT R8, R8, 0x38, RZ, 0xc0, !PT ;  /* 0x0000003808087812 */ /* 0x000fe400078ec0ff */
[----:B------:R-:W-:Y:S02]  /*30240*/  @P2 LOP3.LUT R19, R19, 0x2, RZ, 0xfc, !PT ;  /* 0x0000000213132812 */ /* 0x000fe400078efcff */
[C---:B------:R-:W-:Y:S02]  /*30250*/  LOP3.LUT R9, R8.reuse, 0x100, RZ, 0xfc, !PT ;  /* 0x0000010008097812 */ /* 0x040fe400078efcff */
[----:B------:R-:W-:Y:S02]  /*30260*/  LOP3.LUT R8, R8, 0xc0, RZ, 0xfc, !PT ;  /* 0x000000c008087812 */ /* 0x000fe400078efcff */
[----:B------:R-:W-:-:S02]  /*30270*/  LOP3.LUT R19, R19, 0xfffffffb, RZ, 0xc0, !PT ;  /* 0xfffffffb13137812 */ /* 0x000fc400078ec0ff */
[----:B------:R-:W-:Y:S01]  /*30280*/  ISETP.GE.AND P5, PT, R8, UR4, PT ;  /* 0x0000000408007c0c */ /* 0x000fe2000bfa6270 */
[C---:B------:R-:W-:Y:S01]  /*30290*/  IMAD.SHL.U32 R8, R6.reuse, 0x8, RZ ;  /* 0x0000000806087824 */ /* 0x040fe200078e00ff */
[----:B------:R-:W-:Y:S01]  /*302a0*/  ISETP.GE.AND P0, PT, R9, UR4, PT ;  /* 0x0000000409007c0c */ /* 0x000fe2000bf06270 */
[----:B------:R-:W-:Y:S01]  /*302b0*/  IMAD.SHL.U32 R6, R6, 0x8, RZ ;  /* 0x0000000806067824 */ /* 0x000fe200078e00ff */
[----:B------:R-:W-:Y:S02]  /*302c0*/  @P1 LOP3.LUT R19, R19, 0x4, RZ, 0xfc, !PT ;  /* 0x0000000413131812 */ /* 0x000fe400078efcff */
[----:B------:R-:W-:Y:S02]  /*302d0*/  LOP3.LUT R8, R8, 0x38, RZ, 0xc0, !PT ;  /* 0x0000003808087812 */ /* 0x000fe400078ec0ff */
[----:B------:R-:W-:Y:S02]  /*302e0*/  LOP3.LUT R6, R6, 0x38, RZ, 0xc0, !PT ;  /* 0x0000003806067812 */ /* 0x000fe400078ec0ff */
[----:B------:R-:W-:-:S02]  /*302f0*/  LOP3.LUT R9, R8, 0x180, RZ, 0xfc, !PT ;  /* 0x0000018008097812 */ /* 0x000fc400078efcff */
[----:B------:R-:W-:Y:S02]  /*30300*/  SEL R5, RZ, 0x10, P0 ;  /* 0x00000010ff057807 */ /* 0x000fe40000000000 */
[----:B------:R-:W-:Y:S02]  /*30310*/  SEL R3, RZ, 0x8, P5 ;  /* 0x00000008ff037807 */ /* 0x000fe40002800000 */
[----:B------:R-:W-:Y:S02]  /*30320*/  ISETP.GE.AND P1, PT, R9, UR4, PT ;  /* 0x0000000409007c0c */ /* 0x000fe4000bf26270 */
[----:B------:R-:W-:Y:S02]  /*30330*/  LOP3.LUT R8, R6, 0x140, RZ, 0xfc, !PT ;  /* 0x0000014006087812 */ /* 0x000fe400078efcff */
[----:B------:R-:W-:Y:S02]  /*30340*/  IADD3 R2, R5, R2, R3 ;  /* 0x0000000205027210 */ /* 0x000fe40007ffe003 */
[----:B------:R-:W-:-:S02]  /*30350*/  SEL R5, RZ, 0x40, P1 ;  /* 0x00000040ff057807 */ /* 0x000fc40000800000 */
[----:B------:R-:W-:Y:S02]  /*30360*/  LOP3.LUT R6, R6, 0x1c0, RZ, 0xfc, !PT ;  /* 0x000001c006067812 */ /* 0x000fe400078efcff */
        /* <DEDUP_REMOVED lines=14> */
[----:B------:R-:W-:-:S04]  /*30450*/  @P1 LOP3.LUT R19, R19, 0x10000, RZ, 0xfc, !PT ;  /* 0x0001000013131812 */ /* 0x000fc800078efcff */
[C---:B------:R-:W-:Y:S02]  /*30460*/  LOP3.LUT P1, RZ, R19.reuse, 0x8, RZ, 0xc0, !PT ;  /* 0x0000000813ff7812 */ /* 0x040fe4000782c0ff */
[C---:B------:R-:W-:Y:S02]  /*30470*/  LOP3.LUT P4, RZ, R19.reuse, 0x2, RZ, 0xc0, !PT ;  /* 0x0000000213ff7812 */ /* 0x040fe4000788c0ff */
[----:B------:R-:W-:Y:S01]  /*30480*/  LOP3.LUT R19, R19, 0xffffbfff, RZ, 0xc0, !PT ;  /* 0xffffbfff13137812 */ /* 0x000fe200078ec0ff */
[----:B------:R-:W-:Y:S01]  /*30490*/  SHFL.IDX PT, R14, R0, 0x1, 0x181f ;  /* 0x00381f00000e7f89 */ /* 0x000fe200000e0000 */
[----:B--2---:R-:W-:-:S05]  /*304a0*/  IMAD R7, R8, R7, RZ ;  /* 0x0000000708077224 */ /* 0x004fca00078e02ff */
[-C--:B---3--:R-:W-:Y:S02]  /*304b0*/  ISETP.GE.AND P2, PT, R3, R7.reuse, PT ;  /* 0x000000070300720c */ /* 0x088fe40003f46270 */
[----:B------:R-:W0:Y:S01]  /*304c0*/  S2R R3, SR_TID.X ;  /* 0x0000000000037919 */ /* 0x000e220000002100 */
[----:B----4-:R-:W-:-:S10]  /*304d0*/  ISETP.GE.AND P3, PT, R2, R7, PT ;  /* 0x000000070200720c */ /* 0x010fd40003f66270 */
[----:B------:R-:W-:-:S03]  /*304e0*/  @!P2 LOP3.LUT R2, R5, 0x40, RZ, 0xc0, !PT ;  /* 0x000000400502a812 */ /* 0x000fc600078ec0ff */
[----:B------:R-:W-:Y:S02]  /*304f0*/  @P3 LOP3.LUT R19, R19, 0x4000, RZ, 0xfc, !PT ;  /* 0x0000400013133812 */ /* 0x000fe400078efcff */
[----:B------:R-:W-:Y:S02]  /*30500*/  @!P2 SHF.R.U32.HI R2, RZ, 0x2, R2 ;  /* 0x00000002ff02a819 */ /* 0x000fe40000011602 */
[----:B------:R-:W-:Y:S02]  /*30510*/  LOP3.LUT R19, R19, 0xffffffdf, RZ, 0xc0, !PT ;  /* 0xffffffdf13137812 */ /* 0x000fe400078ec0ff */
[----:B------:R-:W-:Y:S02]  /*30520*/  @!P2 ISETP.NE.U32.AND P3, PT, R2, RZ, PT ;  /* 0x000000ff0200a20c */ /* 0x000fe40003f65070 */
[----:B------:R-:W-:-:S04]  /*30530*/  @!P2 LOP3.LUT R2, R6, 0x80, RZ, 0xc0, !PT ;  /* 0x000000800602a812 */ /* 0x000fc800078ec0ff */
[----:B------:R-:W-:Y:S01]  /*30540*/  @!P2 SHF.R.U32.HI R2, RZ, 0x3, R2 ;  /* 0x00000003ff02a819 */ /* 0x000fe20000011602 */
[----:B0-----:R-:W-:-:S06]  /*30550*/  IMAD.SHL.U32 R12, R3, 0x8, RZ ;  /* 0x00000008030c7824 */ /* 0x001fcc00078e00ff */
[----:B------:R-:W-:Y:S01]  /*30560*/  @P3 LOP3.LUT R19, R19, 0x20, RZ, 0xfc, !PT ;  /* 0x0000002013133812 */ /* 0x000fe200078efcff */
[----:B------:R-:W0:Y:S01]  /*30570*/  SHFL.IDX PT, R3, R0, RZ, 0x181f ;  /* 0x00181fff00037589 */ /* 0x000e2200000e0000 */
[----:B------:R-:W-:Y:S02]  /*30580*/  @!P2 ISETP.NE.U32.AND P3, PT, R2, RZ, PT ;  /* 0x000000ff0200a20c */ /* 0x000fe40003f65070 */
[----:B------:R-:W-:Y:S01]  /*30590*/  LOP3.LUT R12, R12, 0x38, RZ, 0xc0, !PT ;  /* 0x000000380c0c7812 */ /* 0x000fe200078ec0ff */
[----:B------:R-:W1:Y:S01]  /*305a0*/  SHFL.IDX PT, R2, R4, RZ, 0x181f ;  /* 0x00181fff04027589 */ /* 0x000e6200000e0000 */
[----:B------:R-:W-:-:S09]  /*305b0*/  LOP3.LUT R19, R19, 0xffff7fff, RZ, 0xc0, !PT ;  /* 0xffff7fff13137812 */ /* 0x000fd200078ec0ff */
[----:B------:R-:W-:Y:S02]  /*305c0*/  @P3 LOP3.LUT R19, R19, 0x8000, RZ, 0xfc, !PT ;  /* 0x0000800013133812 */ /* 0x000fe400078efcff */
[----:B0-----:R-:W-:-:S05]  /*305d0*/  @!P2 LEA R3, P6, R12, R3, 0x1 ;  /* 0x000000030c03a211 */ /* 0x001fca00078c08ff */
[----:B-1----:R-:W-:-:S05]  /*305e0*/  @!P2 IMAD.X R2, RZ, RZ, R2, P6 ;  /* 0x000000ffff02a224 */ /* 0x002fca00030e0602 */
[----:B------:R-:W-:-:S04]  /*305f0*/  @!P2 LOP3.LUT R3, R3, R2, RZ, 0x3c, !PT ;  /* 0x000000020303a212 */ /* 0x000fc800078e3cff */
        /* <DEDUP_REMOVED lines=61> */
.L_x_3511:
        /* <DEDUP_REMOVED lines=15> */
[----:B--2---:R-:W-:Y:S01]  /*30ac0*/  LEA R2, P2, R2, R0, 0x1 ;  /* 0x0000000002027211 */ /* 0x004fe200078408ff */
[----:B---3--:R-:W-:-:S04]  /*30ad0*/  IMAD.MOV.U32 R8, RZ, RZ, R3 ;  /* 0x000000ffff087224 */ /* 0x008fc800078e0003 */
[----:B-1----:R-:W-:Y:S01]  /*30ae0*/  IMAD.X R3, RZ, RZ, R4, P2 ;  /* 0x000000ffff037224 */ /* 0x002fe200010e0604 */
[----:B------:R-:W-:-:S04]  /*30af0*/  ISETP.NE.U32.AND P2, PT, R5, RZ, PT ;  /* 0x000000ff0500720c */ /* 0x000fc80003f45070 */
        /* <DEDUP_REMOVED lines=12> */
.L_x_3375:
[----:B------:R-:W-:Y:S05]  /*30bc0*/  BSYNC B0 ;  /* 0x0000000000007941 */ /* 0x000fea0003800000 */
.L_x_3374:
[----:B------:R-:W-:Y:S01]  /*30bd0*/  NOP ;  /* 0x0000000000007918 */ /* 0x000fe20000000000 */
[----:B------:R-:W-:-:S13]  /*30be0*/  PLOP3.LUT P0, PT, PT, PT, PT, 0x80, 0x0 ;  /* 0x000000000000781c */ /* 0x000fda0003f0f070 */
.L_x_3376:
        /* <DEDUP_REMOVED lines=18> */
.L_x_3512:
[----:B------:R-:W-:Y:S05]  /*30d10*/  BSYNC B0 ;  /* 0x0000000000007941 */ /* 0x000fea0003800000 */
.L_x_3377:
[----:B------:R-:W-:Y:S01]  /*30d20*/  LOP3.LUT P0, RZ, R19, 0x1, RZ, 0xc0, !PT ;  /* 0x0000000113ff7812 */ /* 0x000fe2000780c0ff */
[----:B------:R-:W-:-:S12]  /*30d30*/  BSSY B0, `(.L_x_3379) ;  /* 0x0000097000007945 */ /* 0x000fd80003800000 */
[----:B------:R-:W-:Y:S05]  /*30d40*/  @!P0 BRA `(.L_x_3380) ;  /* 0x0000000800548947 */ /* 0x000fea0003800000 */
[----:B-1----:R-:W0:Y:S04]  /*30d50*/  LDL R4, [R1+0x450] ;  /* 0x0004500001047983 */ /* 0x002e280000100800 */
[----:B------:R-:W2:Y:S01]  /*30d60*/  LDL R2, [R1+0x458] ;  /* 0x0004580001027983 */ /* 0x000ea20000100800 */
[----:B------:R-:W1:Y:S01]  /*30d70*/  S2R R3, SR_TID.X ;  /* 0x0000000000037919 */ /* 0x000e620000002100 */
[----:B------:R-:W-:Y:S01]  /*30d80*/  BSSY B1, `(.L_x_3381) ;  /* 0x0000007000017945 */ /* 0x000fe20003800000 */
[----:B-1----:R-:W-:-:S04]  /*30d90*/  LOP3.LUT R3, R3, 0x7f, RZ, 0xc0, !PT ;  /* 0x0000007f03037812 */ /* 0x002fc800078ec0ff */
[----:B------:R-:W-:Y:S01]  /*30da0*/  ISETP.NE.AND P1, PT, R3, RZ, PT ;  /* 0x000000ff0300720c */ /* 0x000fe20003f25270 */
[----:B0-----:R-:W-:Y:S01]  /*30db0*/  IMAD R0, R4, 0x8, R18 ;  /* 0x0000000804007824 */ /* 0x001fe200078e0212 */
[----:B--2---:R-:W-:-:S04]  /*30dc0*/  SHF.L.U32 R2, R2, 0x1f, RZ ;  /* 0x0000001f02027819 */ /* 0x004fc800000006ff */
[----:B------:R-:W0:Y:S02]  /*30dd0*/  SYNCS.PHASECHK.TRANS64.TRYWAIT P0, [R0+URZ+0x38860], R2 ;  /* 0x03886002000075a7 */ /* 0x000e24000800017f */
[----:B0-----:R-:W-:Y:S05]  /*30de0*/  @!P0 BRA `(.L_x_3382) ;  /* 0x0000006000088947 */ /* 0x001fea0003800000 */
.L_x_3513:
[----:B------:R-:W-:Y:S05]  /*30df0*/  BSYNC B1 ;  /* 0x0000000000017941 */ /* 0x000fea0003800000 */
.L_x_3381:
        /* <DEDUP_REMOVED lines=9> */
.L_x_3384:
[----:B------:R-:W-:Y:S05]  /*30e90*/  BSYNC B1 ;  /* 0x0000000000017941 */ /* 0x000fea0003800000 */
.L_x_3383:
[----:B0-----:R-:W2:Y:S04]  /*30ea0*/  LDL R2, [R1+0x450] ;  /* 0x0004500001027983 */ /* 0x001ea80000100800 */
[----:B------:R-:W3:Y:S04]  /*30eb0*/  LDL R4, [R1+0x45c] ;  /* 0x00045c0001047983 */ /* 0x000ee80000100800 */
[----:B------:R-:W3:Y:S01]  /*30ec0*/  LDL.LU R3, [R1+0x46c] ;  /* 0x00046c0001037983 */ /* 0x000ee20000300800 */
        /* <DEDUP_REMOVED lines=8> */
[----:B---3--:R-:W-:Y:S02]  /*30f50*/  IMAD R3, R3, 0x40, R4 ;  /* 0x0000004003037824 */ /* 0x008fe400078e0204 */
[----:B------:R-:W-:-:S07]  /*30f60*/  VIADD R4, R2, 0x400 ;  /* 0x0000040002047836 */ /* 0x000fce0000000000 */
.L_x_3385:
        /* <DEDUP_REMOVED lines=15> */
.L_x_3386:
        /* <DEDUP_REMOVED lines=15> */
.L_x_3387:
        /* <DEDUP_REMOVED lines=15> */
.L_x_3388:
        /* <DEDUP_REMOVED lines=15> */
.L_x_3389:
        /* <DEDUP_REMOVED lines=15> */
.L_x_3390:
        /* <DEDUP_REMOVED lines=15> */
.L_x_3391:
        /* <DEDUP_REMOVED lines=15> */
.L_x_3392:
        /* <DEDUP_REMOVED lines=10> */
.L_x_3380:
[----:B------:R-:W-:Y:S05]  /*316a0*/  BSYNC B0 ;  /* 0x0000000000007941 */ /* 0x000fea0003800000 */
.L_x_3379:
        /* <DEDUP_REMOVED lines=61> */
.L_x_3399:
[----:B------:R-:W2:Y:S01]  /*31a80*/  S2R R2, SR_TID.X ;  /* 0x0000000000027919 */ /* 0x000ea20000002100 */
[----:B------:R-:W-:Y:S01]  /*31a90*/  IMAD R3, R10, 0x8, R18 ;  /* 0x000000080a037824 */ /* 0x000fe200078e0212 */
[----:B------:R-:W-:Y:S01]  /*31aa0*/  BSSY B3, `(.L_x_3400) ;  /* 0x0000006000037945 */ /* 0x000fe20003800000 */
[----:B--2---:R-:W-:Y:S02]  /*31ab0*/  LOP3.LUT R5, R2, 0x7f, RZ, 0xc0, !PT ;  /* 0x0000007f02057812 */ /* 0x004fe400078ec0ff */
[----:B------:R-:W-:Y:S02]  /*31ac0*/  SHF.L.U32 R2, R9, 0x1f, RZ ;  /* 0x0000001f09027819 */ /* 0x000fe400000006ff */
[----:B------:R-:W-:Y:S02]  /*31ad0*/  ISETP.NE.AND P1, PT, R5, RZ, PT ;  /* 0x000000ff0500720c */ /* 0x000fe40003f25270 */
[----:B------:R-:W2:Y:S02]  /*31ae0*/  SYNCS.PHASECHK.TRANS64.TRYWAIT P0, [R3+URZ+0x38840], R2 ;  /* 0x03884002030075a7 */ /* 0x000ea4000800017f */
[----:B--2---:R-:W-:Y:S09]  /*31af0*/  @!P0 BRA `(.L_x_3401) ;  /* 0x0000005000d88947 */ /* 0x004ff20003800000 */
.L_x_3514:
[----:B------:R-:W-:Y:S05]  /*31b00*/  BSYNC B3 ;  /* 0x0000000000037941 */ /* 0x000fea0003800000 */
.L_x_3400:
[----:B------:R-:W-:Y:S04]  /*31b10*/  BSSY B3, `(.L_x_3402) ;  /* 0x0000009000037945 */ /* 0x000fe80003800000 */
[----:B------:R-:W-:Y:S05]  /*31b20*/  @P1 BRA `(.L_x_3403) ;  /* 0x00000000001c1947 */ /* 0x000fea0003800000 */
[----:B------:R-:W1:Y:S02]  /*31b30*/  S2R R5, SR_TID.X ;  /* 0x0000000000057919 */ /* 0x000e640000002100 */
[----:B-1----:R-:W-:Y:S01]  /*31b40*/  LOP3.LUT R6, R5, 0x1f, RZ, 0xc0, !PT ;  /* 0x0000001f05067812 */ /* 0x002fe200078ec0ff */
[----:B------:R-:W-:-:S03]  /*31b50*/  IMAD.MOV.U32 R5, RZ, RZ, 0x2000 ;  /* 0x00002000ff057424 */ /* 0x000fc600078e00ff */
[----:B------:R-:W-:Y:S01]  /*31b60*/  ISETP.NE.AND P0, PT, R6, RZ, PT ;  /* 0x000000ff0600720c */ /* 0x000fe20003f05270 */
[----:B------:R3:W-:-:S12]  /*31b70*/  SYNCS.ARRIVE.TRANS64 RZ, [R3+URZ+0x38830], R5 ;  /* 0x0388300503ff79a7 */ /* 0x0007d8000800003f */
[----:B---3--:R-:W-:Y:S05]  /*31b80*/  @!P0 BRA `(.L_x_3403) ;  /* 0x0000000000048947 */ /* 0x008fea0003800000 */
[----:B------:R-:W-:Y:S01]  /*31b90*/  BPT.TRAP 0x1 ;  /* 0x000000040000795c */ /* 0x000fe20000300000 */
.L_x_3403:
[----:B------:R-:W-:Y:S05]  /*31ba0*/  BSYNC B3 ;  /* 0x0000000000037941 */ /* 0x000fea0003800000 */
.L_x_3402:
        /* <DEDUP_REMOVED lines=13> */
.L_x_3404:
        /* <DEDUP_REMOVED lines=13> */
.L_x_3515:
[----:B------:R-:W-:Y:S05]  /*31d50*/  BSYNC B3 ;  /* 0x0000000000037941 */ /* 0x000fea0003800000 */
.L_x_3405:
        /* <DEDUP_REMOVED lines=11> */
.L_x_3408:
[----:B------:R-:W-:Y:S05]  /*31e10*/  BSYNC B3 ;  /* 0x0000000000037941 */ /* 0x000fea0003800000 */
.L_x_3407:
        /* <DEDUP_REMOVED lines=10> */
.L_x_3409:
        /* <DEDUP_REMOVED lines=15> */
.L_x_3410:
        /* <DEDUP_REMOVED lines=15> */
.L_x_3411:
        /* <DEDUP_REMOVED lines=15> */
.L_x_3412:
        /* <DEDUP_REMOVED lines=15> */
.L_x_3413:
        /* <DEDUP_REMOVED lines=15> */
.L_x_3414:
        /* <DEDUP_REMOVED lines=15> */
.L_x_3415:
        /* <DEDUP_REMOVED lines=15> */
.L_x_3416:
        /* <DEDUP_REMOVED lines=10> */
.L_x_3398:
[----:B------:R-:W-:Y:S05]  /*325f0*/  BSYNC B1 ;  /* 0x0000000000017941 */ /* 0x000fea0003800000 */
.L_x_3397:
[----:B------:R-:W2:Y:S02]  /*32600*/  LDL.LU R5, [R1+0x480] ;  /* 0x0004800001057983 */ /* 0x000ea40000300800 */
[----:B--2---:R-:W-:-:S07]  /*32610*/  VIADD R0, R5, 0xfffffffd ;  /* 0xfffffffd05007836 */ /* 0x004fce0000000000 */
.L_x_3396:
[----:B------:R-:W-:Y:S05]  /*32620*/  BSYNC B2 ;  /* 0x0000000000027941 */ /* 0x000fea0003800000 */
.L_x_3395:
[----:B------:R-:W-:-:S05]  /*32630*/  VIADD R8, R8, 0xfffffffe ;  /* 0xfffffffe08087836 */ /* 0x000fca0000000000 */
[----:B------:R-:W-:-:S13]  /*32640*/  ISETP.NE.AND P0, PT, R8, R4, PT ;  /* 0x000000040800720c */ /* 0x000fda0003f05270 */
[----:B------:R-:W-:Y:S05]  /*32650*/  @!P0 BRA `(.L_x_3394) ;  /* 0x0000001800e08947 */ /* 0x000fea0003800000 */
.L_x_3457:
        /* <DEDUP_REMOVED lines=35> */
.L_x_3419:
[----:B------:R-:W2:Y:S01]  /*32890*/  S2R R2, SR_TID.X ;  /* 0x0000000000027919 */ /* 0x000ea20000002100 */
[----:B-1----:R-:W-:Y:S01]  /*328a0*/  IMAD R4, R7, 0x8, R18 ;  /* 0x0000000807047824 */ /* 0x002fe200078e0212 */
[----:B------:R-:W-:Y:S01]  /*328b0*/  BSSY B2, `(.L_x_3420) ;  /* 0x0000006000027945 */ /* 0x000fe20003800000 */
[----:B--2---:R-:W-:Y:S02]  /*328c0*/  LOP3.LUT R3, R2, 0x7f, RZ, 0xc0, !PT ;  /* 0x0000007f02037812 */ /* 0x004fe400078ec0ff */
[----:B------:R-:W-:Y:S02]  /*328d0*/  SHF.L.U32 R2, R6, 0x1f, RZ ;  /* 0x0000001f06027819 */ /* 0x000fe400000006ff */
[----:B------:R-:W-:Y:S02]  /*328e0*/  ISETP.NE.AND P1, PT, R3, RZ, PT ;  /* 0x000000ff0300720c */ /* 0x000fe40003f25270 */
[----:B------:R-:W1:Y:S02]  /*328f0*/  SYNCS.PHASECHK.TRANS64.TRYWAIT P0, [R4+URZ+0x38840], R2 ;  /* 0x03884002040075a7 */ /* 0x000e64000800017f */
[----:B-1----:R-:W-:Y:S09]  /*32900*/  @!P0 BRA `(.L_x_3421) ;  /* 0x00000044007c8947 */ /* 0x002ff20003800000 */
.L_x_3516:
[----:B------:R-:W-:Y:S05]  /*32910*/  BSYNC B2 ;  /* 0x0000000000027941 */ /* 0x000fea0003800000 */
.L_x_3420:
[----:B------:R-:W-:Y:S04]  /*32920*/  BSSY B2, `(.L_x_3422) ;  /* 0x0000009000027945 */ /* 0x000fe80003800000 */
[----:B------:R-:W-:Y:S05]  /*32930*/  @P1 BRA `(.L_x_3423) ;  /* 0x00000000001c1947 */ /* 0x000fea0003800000 */
[----:B------:R-:W2:Y:S02]  /*32940*/  S2R R3, SR_TID.X ;  /* 0x0000000000037919 */ /* 0x000ea40000002100 */
[----:B--2---:R-:W-:Y:S01]  /*32950*/  LOP3.LUT R5, R3, 0x1f, RZ, 0xc0, !PT ;  /* 0x0000001f03057812 */ /* 0x004fe200078ec0ff */
[----:B------:R-:W-:-:S03]  /*32960*/  IMAD.MOV.U32 R3, RZ, RZ, 0x2000 ;  /* 0x00002000ff037424 */ /* 0x000fc600078e00ff */
[----:B------:R-:W-:Y:S01]  /*32970*/  ISETP.NE.AND P0, PT, R5, RZ, PT ;  /* 0x000000ff0500720c */ /* 0x000fe20003f05270 */
[----:B------:R2:W-:-:S12]  /*32980*/  SYNCS.ARRIVE.TRANS64 RZ, [R4+URZ+0x38830], R3 ;  /* 0x0388300304ff79a7 */ /* 0x0005d8000800003f */
[----:B--2---:R-:W-:Y:S05]  /*32990*/  @!P0 BRA `(.L_x_3423) ;  /* 0x0000000000048947 */ /* 0x004fea0003800000 */
[----:B------:R-:W-:Y:S01]  /*329a0*/  BPT.TRAP 0x1 ;  /* 0x000000040000795c */ /* 0x000fe20000300000 */
.L_x_3423:
[----:B------:R-:W-:Y:S05]  /*329b0*/  BSYNC B2 ;  /* 0x0000000000027941 */ /* 0x000fea0003800000 */
.L_x_3422:
        /* <DEDUP_REMOVED lines=12> */
.L_x_3424:
        /* <DEDUP_REMOVED lines=13> */
.L_x_3517:
[----:B------:R-:W-:Y:S05]  /*32b50*/  BSYNC B2 ;  /* 0x0000000000027941 */ /* 0x000fea0003800000 */
.L_x_3425:
[----:B------:R-:W-:Y:S01]  /*32b60*/  BSSY B2, `(.L_x_3427) ;  /* 0x000000b000027945 */ /* 0x000fe20003800000 */
[----:B01----:R-:W-:Y:S02]  /*32b70*/  IMAD.MOV.U32 R2, RZ, RZ, 0x0 ;  /* 0x00000000ff027424 */ /* 0x003fe400078e00ff */
[----:B------:R-:W-:Y:S01]  /*32b80*/  IMAD.MOV.U32 R3, RZ, RZ, 0x14f00000 ;  /* 0x14f00000ff037424 */ /* 0x000fe200078e00ff */
[----:B------:R-:W-:Y:S06]  /*32b90*/  @P1 BRA `(.L_x_3428) ;  /* 0x00000000001c1947 */ /* 0x000fec0003800000 */
[----:B------:R-:W0:Y:S02]  /*32ba0*/  S2R R5, SR_TID.X ;  /* 0x0000000000057919 */ /* 0x000e240000002100 */
[----:B0-----:R-:W-:Y:S01]  /*32bb0*/  LOP3.LUT R10, R5, 0x1f, RZ, 0xc0, !PT ;  /* 0x0000001f050a7812 */ /* 0x001fe200078ec0ff */
[----:B------:R-:W-:-:S03]  /*32bc0*/  IMAD.MOV.U32 R5, RZ, RZ, 0x10000 ;  /* 0x00010000ff057424 */ /* 0x000fc600078e00ff */
[----:B------:R-:W-:Y:S01]  /*32bd0*/  ISETP.NE.AND P0, PT, R10, RZ, PT ;  /* 0x000000ff0a00720c */ /* 0x000fe20003f05270 */
[----:B------:R0:W-:-:S12]  /*32be0*/  SYNCS.ARRIVE.TRANS64 RZ, [R4+URZ+0x38850], R5 ;  /* 0x0388500504ff79a7 */ /* 0x0001d8000800003f */
[----:B0-----:R-:W-:Y:S05]  /*32bf0*/  @!P0 BRA `(.L_x_3428) ;  /* 0x0000000000048947 */ /* 0x001fea0003800000 */
[----:B------:R-:W-:Y:S01]  /*32c00*/  BPT.TRAP 0x1 ;  /* 0x000000040000795c */ /* 0x000fe20000300000 */
.L_x_3428:
[----:B------:R-:W-:Y:S05]  /*32c10*/  BSYNC B2 ;  /* 0x0000000000027941 */ /* 0x000fea0003800000 */
.L_x_3427:
        /* <DEDUP_REMOVED lines=9> */
.L_x_3429:
        /* <DEDUP_REMOVED lines=15> */
.L_x_3430:
        /* <DEDUP_REMOVED lines=15> */
.L_x_3431:
        /* <DEDUP_REMOVED lines=15> */
.L_x_3432:
        /* <DEDUP_REMOVED lines=15> */
.L_x_3433:
        /* <DEDUP_REMOVED lines=15> */
.L_x_3434:
        /* <DEDUP_REMOVED lines=15> */
.L_x_3435:
        /* <DEDUP_REMOVED lines=15> */
.L_x_3436:
        /* <DEDUP_REMOVED lines=10> */
.L_x_3418:
[----:B------:R-:W-:Y:S05]  /*333e0*/  BSYNC B1 ;  /* 0x0000000000017941 */ /* 0x000fea0003800000 */
.L_x_3417:
[----:B------:R-:W-:Y:S01]  /*333f0*/  VIADD R7, R7, 0x1 ;  /* 0x0000000107077836 */ /* 0x000fe20000000000 */
[----:B------:R-:W-:Y:S01]  /*33400*/  LOP3.LUT P2, RZ, R19, 0x1, RZ, 0xc0, !PT ;  /* 0x0000000113ff7812 */ /* 0x000fe2000784c0ff */
[----:B------:R-:W-:Y:S03]  /*33410*/  BSSY B1, `(.L_x_3437) ;  /* 0x00000d8000017945 */ /* 0x000fe60003800000 */
[----:B------:R-:W-:-:S04]  /*33420*/  ISETP.NE.AND P0, PT, R7, 0x2, PT ;  /* 0x000000020700780c */ /* 0x000fc80003f05270 */
[----:B------:R-:W-:Y:S02]  /*33430*/  SEL R2, RZ, 0x1, P0 ;  /* 0x00000001ff027807 */ /* 0x000fe40000000000 */
[----:B0-----:R-:W-:Y:S02]  /*33440*/  SEL R9, R7, RZ, P0 ;  /* 0x000000ff07097207 */ /* 0x001fe40000000000 */
[----:B------:R-:W-:Y:S01]  /*33450*/  LOP3.LUT R8, R6, R2, RZ, 0x3c, !PT ;  /* 0x0000000206087212 */ /* 0x000fe200078e3cff */
[----:B------:R-:W-:Y:S02]  /*33460*/  VIADD R6, R0, 0xffffffff ;  /* 0xffffffff00067836 */ /* 0x000fe40000000000 */
        /* <DEDUP_REMOVED lines=27> */
.L_x_3439:
        /* <DEDUP_REMOVED lines=8> */
.L_x_3518:
[----:B------:R-:W-:Y:S05]  /*336a0*/  BSYNC B2 ;  /* 0x0000000000027941 */ /* 0x000fea0003800000 */
.L_x_3440:
        /* <DEDUP_REMOVED lines=9> */
.L_x_3443:
[----:B------:R-:W-:Y:S05]  /*33740*/  BSYNC B2 ;  /* 0x0000000000027941 */ /* 0x000fea0003800000 */
.L_x_3442:
        /* <DEDUP_REMOVED lines=13> */
.L_x_3444:
        /* <DEDUP_REMOVED lines=13> */
.L_x_3519:
[----:B------:R-:W-:Y:S05]  /*338f0*/  BSYNC B2 ;  /* 0x0000000000027941 */ /* 0x000fea0003800000 */
.L_x_3445:
        /* <DEDUP_REMOVED lines=11> */
.L_x_3448:
[----:B------:R-:W-:Y:S05]  /*339b0*/  BSYNC B2 ;  /* 0x0000000000027941 */ /* 0x000fea0003800000 */
.L_x_3447:
        /* <DEDUP_REMOVED lines=10> */
.L_x_3449:
        /* <DEDUP_REMOVED lines=15> */
.L_x_3450:
        /* <DEDUP_REMOVED lines=15> */
.L_x_3451:
        /* <DEDUP_REMOVED lines=15> */
.L_x_3452:
        /* <DEDUP_REMOVED lines=15> */
.L_x_3453:
        /* <DEDUP_REMOVED lines=15> */
.L_x_3454:
        /* <DEDUP_REMOVED lines=15> */
.L_x_3455:
        /* <DEDUP_REMOVED lines=15> */
.L_x_3456:
        /* <DEDUP_REMOVED lines=10> */
.L_x_3438:
[----:B------:R-:W-:Y:S05]  /*34190*/  BSYNC B1 ;  /* 0x0000000000017941 */ /* 0x000fea0003800000 */
.L_x_3437:
[----:B------:R-:W2:Y:S01]  /*341a0*/  LDL R2, [R1+0x460] ;  /* 0x0004600001027983 */ /* 0x000ea20000100800 */
[----:B------:R-:W-:Y:S01]  /*341b0*/  VIADD R0, R0, 0xfffffffe ;  /* 0xfffffffe00007836 */ /* 0x000fe20000000000 */
[----:B--2---:R-:W-:-:S13]  /*341c0*/  ISETP.GT.AND P0, PT, R6, R2, PT ;  /* 0x000000020600720c */ /* 0x004fda0003f04270 */
[----:B------:R-:W-:Y:S05]  /*341d0*/  @P0 BRA `(.L_x_3457) ;  /* 0xffffffe400200947 */ /* 0x000fea000383ffff */
.L_x_3394:
[----:B------:R-:W-:Y:S05]  /*341e0*/  BSYNC B0 ;  /* 0x0000000000007941 */ /* 0x000fea0003800000 */
.L_x_3393:
        /* <DEDUP_REMOVED lines=24> */
[----:B------:R2:W-:Y:S02]  /*34370*/  STL [R1+0x440], R2 ;  /* 0x0004400201007387 */ /* 0x0005e40000100800 */
.L_x_3459:
[----:B------:R-:W-:Y:S05]  /*34380*/  BSYNC B0 ;  /* 0x0000000000007941 */ /* 0x000fea0003800000 */
.L_x_3458:
[----:B------:R-:W-:-:S05]  /*34390*/  SEL R0, R0, RZ, P0 ;  /* 0x000000ff00007207 */ /* 0x000fca0000000000 */
[----:B------:R3:W-:Y:S02]  /*343a0*/  STL [R1+0x450], R0 ;  /* 0x0004500001007387 */ /* 0x0007e40000100800 */
.L_x_3355:
[----:B------:R-:W-:Y:S05]  /*343b0*/  BSYNC B7 ;  /* 0x0000000000077941 */ /* 0x000fea0003800000 */
.L_x_3353:
[----:B------:R-:W-:-:S13]  /*343c0*/  LOP3.LUT P0, RZ, R19, 0x40, RZ, 0xc0, !PT ;  /* 0x0000004013ff7812 */ /* 0x000fda000780c0ff */
[----:B------:R-:W-:Y:S05]  /*343d0*/  @!P0 BRA `(.L_x_3460) ;  /* 0x0000000000288947 */ /* 0x000fea0003800000 */
[----:B------:R-:W-:Y:S05]  /*343e0*/  WARPSYNC.ALL ;  /* 0x0000000000007948 */ /* 0x000fea0003800000 */
[----:B------:R-:W4:Y:S08]  /*343f0*/  S2UR UR5, SR_CgaCtaId ;  /* 0x00000000000579c3 */ /* 0x000f300000008800 */
[----:B------:R-:W-:Y:S06]  /*34400*/  BAR.SYNC.DEFER_BLOCKING 0x5, 0x180 ;  /* 0x0146000000007b1d */ /* 0x000fec0000010000 */
[----:B------:R-:W-:-:S02]  /*34410*/  UMOV UR4, 0x400 ;  /* 0x0000040000047882 */ /* 0x000fc40000000000 */
[----:B----4-:R-:W-:-:S06]  /*34420*/  ULEA UR4, UR5, UR4, 0x18 ;  /* 0x0000000405047291 */ /* 0x010fcc000f8ec03f */
[----:B------:R-:W-:-:S05]  /*34430*/  IMAD.U32 R18, RZ, RZ, UR4 ;  /* 0x00000004ff127e24 */ /* 0x000fca000f8e00ff */
[----:B-1----:R-:W1:Y:S04]  /*34440*/  LDS.128 R4, [R18+0x388d0] ;  /* 0x0388d00012047984 */ /* 0x002e680000000c00 */
[----:B-1----:R1:W-:Y:S01]  /*34450*/  STL.128 [R1+0x440], R4 ;  /* 0x0004400401007387 */ /* 0x0023e20000100c00 */
[----:B------:R-:W-:Y:S06]  /*34460*/  BAR.ARV 0x4, 0x180 ;  /* 0x0106000000007b1d */ /* 0x000fec0000002000 */
[----:B------:R-:W-:Y:S05]  /*34470*/  BRA `(.L_x_3461) ;  /* 0x0000001000307947 */ /* 0x000fea0003800000 */
.L_x_3460:
[----:B--23--:R-:W2:Y:S01]  /*34480*/  S2R R0, SR_TID.X ;  /* 0x0000000000007919 */ /* 0x00cea20000002100 */
[----:B------:R-:W-:Y:S01]  /*34490*/  UMOV UR4, 0xffffffff ;  /* 0xffffffff00047882 */ /* 0x000fe20000000000 */
[----:B--2---:R-:W-:-:S04]  /*344a0*/  LOP3.LUT R16, R0, 0x1f, RZ, 0xc0, !PT ;  /* 0x0000001f00107812 */ /* 0x004fc800078ec0ff */
[----:B------:R-:W-:Y:S01]  /*344b0*/  ISETP.NE.AND P0, PT, R16, 0x1f, PT ;  /* 0x0000001f1000780c */ /* 0x000fe20003f05270 */
[----:B------:R-:W-:-:S12]  /*344c0*/  BRA.DIV UR4, `(.L_x_3462) ;  /* 0x0000002a04dc7947 */ /* 0x000fd8000b800000 */
[----:B-1----:R-:W2:Y:S01]  /*344d0*/  LDL R4, [R1+0x44c] ;  /* 0x00044c0001047983 */ /* 0x002ea20000100800 */
[----:B------:R-:W-:-:S03]  /*344e0*/  ULDC UR4, c[0x0][0xd3c] ;  /* 0x00034f0000047ab9 */ /* 0x000fc60000000800 */
[----:B------:R-:W0:Y:S01]  /*344f0*/  LDL.LU R3, [R1+0x440] ;  /* 0x0004400001037983 */ /* 0x000e220000300800 */
[----:B--2---:R-:W-:-:S05]  /*34500*/  IMAD.IADD R0, R4, 0x1, R16 ;  /* 0x0000000104007824 */ /* 0x004fca00078e0210 */
[----:B------:R-:W-:Y:S01]  /*34510*/  ISETP.GE.OR P1, PT, R0, UR4, !P0 ;  /* 0x0000000400007c0c */ /* 0x000fe2000c726670 */
[----:B0-----:R-:W-:-:S12]  /*34520*/  IMAD.MOV.U32 R8, RZ, RZ, R3 ;  /* 0x000000ffff087224 */ /* 0x001fd800078e0003 */
        /* <DEDUP_REMOVED lines=11> */
[----:B------:R-:W-:Y:S04]  /*345e0*/  SHFL.IDX PT, R0, R8, RZ, 0x1f ;  /* 0x00001fff08007589 */ /* 0x000fe800000e0000 */
[----:B------:R-:W-:Y:S01]  /*345f0*/  SHFL.IDX PT, R9, R8, 0x1, 0x1f ;  /* 0x00201f0008097f89 */ /* 0x000fe200000e0000 */
[----:B--2---:R-:W-:Y:S01]  /*34600*/  @!P1 IMAD.MOV.U32 R5, RZ, RZ, R6 ;  /* 0x000000ffff059224 */ /* 0x004fe200078e0006 */
[----:B------:R-:W-:-:S02]  /*34610*/  CS2R R6, SRZ ;  /* 0x0000000000067805 */ /* 0x000fc4000001ff00 */
[----:B---3--:R-:W-:-:S04]  /*34620*/  @!P1 IMAD.MOV.U32 R7, RZ, RZ, R2 ;  /* 0x000000ffff079224 */ /* 0x008fc800078e0002 */
[----:B------:R-:W-:-:S05]  /*34630*/  IMAD R2, R7, R5, RZ ;  /* 0x0000000507027224 */ /* 0x000fca00078e02ff */
[----:B------:R-:W0:Y:S01]  /*34640*/  SHFL.UP PT, R3, R2, 0x1, RZ ;  /* 0x0420000002037989 */ /* 0x000e2200000e00ff */
[----:B------:R-:W-:-:S04]  /*34650*/  ISETP.NE.AND P1, PT, R16, RZ, PT ;  /* 0x000000ff1000720c */ /* 0x000fc80003f25270 */
        /* <DEDUP_REMOVED lines=15> */
.L_x_3529:
[----:B------:R-:W-:Y:S02]  /*34750*/  ULDC UR4, c[0x0][0xd38] ;  /* 0x00034e0000047ab9 */ /* 0x000fe40000000800 */
[----:B------:R-:W-:-:S04]  /*34760*/  IMAD.U32 R8, RZ, RZ, UR4 ;  /* 0x00000004ff087e24 */ /* 0x000fc8000f8e00ff */
[----:B-1----:R-:W-:-:S04]  /*34770*/  IMAD R10, R10, R8, RZ ;  /* 0x000000080a0a7224 */ /* 0x002fc800078e02ff */
[----:B------:R-:W-:-:S05]  /*34780*/  IMAD.IADD R4, R9, 0x1, R10 ;  /* 0x0000000109047824 */ /* 0x000fca00078e020a */
[----:B------:R-:W-:-:S13]  /*34790*/  ISETP.GT.AND P6, PT, R4, R0, PT ;  /* 0x000000000400720c */ /* 0x000fda0003fc4270 */
[----:B------:R-:W-:Y:S05]  /*347a0*/  @P6 BRA `(.L_x_3463) ;  /* 0x0000000000ac6947 */ /* 0x000fea0003800000 */
.L_x_3466:
        /* <DEDUP_REMOVED lines=37> */
.L_x_3537:
[----:B------:R-:W-:Y:S02]  /*34a00*/  ULDC UR4, c[0x0][0xd38] ;  /* 0x00034e0000047ab9 */ /* 0x000fe40000000800 */
[----:B------:R-:W-:-:S04]  /*34a10*/  IMAD.U32 R8, RZ, RZ, UR4 ;  /* 0x00000004ff087e24 */ /* 0x000fc8000f8e00ff */
[----:B-1----:R-:W-:-:S04]  /*34a20*/  IMAD R10, R10, R8, RZ ;  /* 0x000000080a0a7224 */ /* 0x002fc800078e02ff */
[----:B------:R-:W-:-:S05]  /*34a30*/  IMAD.IADD R4, R10, 0x1, R4 ;  /* 0x000000010a047824 */ /* 0x000fca00078e0204 */
[----:B------:R-:W-:-:S13]  /*34a40*/  ISETP.GT.AND P6, PT, R4, R0, PT ;  /* 0x000000000400720c */ /* 0x000fda0003fc4270 */
[----:B------:R-:W-:Y:S05]  /*34a50*/  @!P6 BRA `(.L_x_3466) ;  /* 0xfffffffc0054e947 */ /* 0x000fea000383ffff */
.L_x_3463:
        /* <DEDUP_REMOVED lines=12> */
.L_x_3542:
[----:B------:R-:W-:-:S13]  /*34b20*/  ISETP.NE.AND P0, PT, R3, RZ, PT ;  /* 0x000000ff0300720c */ /* 0x000fda0003f05270 */
[----:B------:R-:W-:Y:S05]  /*34b30*/  @!P0 BRA `(.L_x_3468) ;  /* 0x0000000000148947 */ /* 0x000fea0003800000 */
[----:B------:R-:W-:Y:S01]  /*34b40*/  UMOV UR4, 0xffffffff ;  /* 0xffffffff00047882 */ /* 0x000fe20000000000 */
[----:B---3--:R-:W-:Y:S02]  /*34b50*/  VIADD R9, R9, 0xffffffff ;  /* 0xffffffff09097836 */ /* 0x008fe40000000000 */
[----:B------:R-:W-:Y:S05]  /*34b60*/  BRA.DIV UR4, `(.L_x_3469) ;  /* 0x0000002e04d07947 */ /* 0x000fea000b800000 */
[----:B0-----:R0:W2:Y:S02]  /*34b70*/  SHFL.IDX PT, R2, R2, R9, 0x1f ;  /* 0x00001f0902027589 */ /* 0x0010a400000e0000 */
.L_x_3545:
[----:B--2---:R-:W-:-:S07]  /*34b80*/  IMAD.MOV.U32 R6, RZ, RZ, R2 ;  /* 0x000000ffff067224 */ /* 0x004fce00078e0002 */
.L_x_3468:
[----:B0-----:R-:W-:Y:S01]  /*34b90*/  IMAD R2, R6, R8, R10 ;  /* 0x0000000806027224 */ /* 0x001fe200078e020a */
[----:B------:R-:W-:-:S03]  /*34ba0*/  ISETP.NE.AND P0, PT, R7, 0x1, PT ;  /* 0x000000010700780c */ /* 0x000fc60003f05270 */
[----:B------:R-:W-:Y:S01]  /*34bb0*/  IMAD.IADD R0, R0, 0x1, -R2 ;  /* 0x0000000100007824 */ /* 0x000fe200078e0a02 */
[----:B------:R0:W-:Y:S09]  /*34bc0*/  STL [R1+0x440], R2 ;  /* 0x0004400201007387 */ /* 0x0001f20000100800 */
[----:B------:R-:W-:Y:S05]  /*34bd0*/  @!P0 BRA `(.L_x_3470) ;  /* 0x0000000000e48947 */ /* 0x000fea0003800000 */
[----:B-1-3--:R-:W-:-:S04]  /*34be0*/  IABS R5, R4 ;  /* 0x0000000400057213 */ /* 0x00afc80000000000 */
[----:B0-----:R-:W0:Y:S08]  /*34bf0*/  I2F.RP R2, R5 ;  /* 0x0000000500027306 */ /* 0x001e300000209400 */
        /* <DEDUP_REMOVED lines=55> */
.L_x_3470:
[----:B-1-3--:R-:W2:Y:S01]  /*34f70*/  LDL R5, [R1+0x44c] ;  /* 0x00044c0001057983 */ /* 0x00aea20000100800 */
[----:B0-----:R-:W2:Y:S02]  /*34f80*/  LDC.64 R2, c[0x0][0xd90] ;  /* 0x00036400ff027b82 */ /* 0x001ea40000000a00 */
[----:B--2---:R-:W-:-:S05]  /*34f90*/  IMAD.WIDE R2, R5, 0x4, R2 ;  /* 0x0000000405027825 */ /* 0x004fca00078e0202 */
        /* <DEDUP_REMOVED lines=30> */
[----:B------:R-:W-:-:S04]  /*35180*/  VIADDMNMX R6, R3, R8, R6, PT ;  /* 0x0000000803067246 */ /* 0x000fc80003800106 */
        /* <DEDUP_REMOVED lines=19> */
[----:B------:R-:W-:Y:S02]  /*352c0*/  LOP3.LUT R3, R0, R6, RZ, 0x3c, !PT ;  /* 0x0000000600037212 */ /* 0x000fe400078e3cff */
[----:B------:R-:W-:Y:S02]  /*352d0*/  IADD3 R0, R7, 0x1000000, R0 ;  /* 0x0100000007007810 */ /* 0x000fe40007ffe000 */
        /* <DEDUP_REMOVED lines=8> */
.L_x_3471:
[----:B------:R-:W-:-:S05]  /*35360*/  LOP3.LUT R0, RZ, R0, RZ, 0x33, !PT ;  /* 0x00000000ff007212 */ /* 0x000fca00078e33ff */
[----:B------:R-:W-:-:S05]  /*35370*/  IMAD.IADD R0, R4, 0x1, R0 ;  /* 0x0000000104007824 */ /* 0x000fca00078e0200 */
[----:B------:R2:W-:Y:S01]  /*35380*/  STL [R1+0x444], R0 ;  /* 0x0004440001007387 */ /* 0x0005e20000100800 */
[----:B------:R-:W-:Y:S05]  /*35390*/  BRA `(.L_x_3472) ;  /* 0x0000000000287947 */ /* 0x000fea0003800000 */
.L_x_3464:
[----:B------:R-:W-:Y:S01]  /*353a0*/  UMOV UR4, URZ ;  /* 0x0000003f00047c82 */ /* 0x000fe20008000000 */
[----:B------:R-:W-:Y:S01]  /*353b0*/  UMOV UR5, URZ ;  /* 0x0000003f00057c82 */ /* 0x000fe20008000000 */
[----:B------:R-:W-:Y:S01]  /*353c0*/  ULDC UR6, c[0x0][0xd3c] ;  /* 0x00034f0000067ab9 */ /* 0x000fe20000000800 */
[----:B------:R0:W-:Y:S01]  /*353d0*/  STL [R1+0x440], R0 ;  /* 0x0004400001007387 */ /* 0x0001e20000100800 */
[----:B------:R-:W-:Y:S02]  /*353e0*/  IMAD.U32 R3, RZ, RZ, UR4 ;  /* 0x00000004ff037e24 */ /* 0x000fe4000f8e00ff */
[----:B------:R-:W-:-:S03]  /*353f0*/  IMAD.U32 R2, RZ, RZ, UR5 ;  /* 0x00000005ff027e24 */ /* 0x000fc6000f8e00ff */
[----:B------:R1:W-:Y:S01]  /*35400*/  STL [R1+0x444], R3 ;  /* 0x0004440301007387 */ /* 0x0003e20000100800 */
[----:B0-----:R-:W-:-:S03]  /*35410*/  IMAD.U32 R0, RZ, RZ, UR6 ;  /* 0x00000006ff007e24 */ /* 0x001fc6000f8e00ff */
[----:B------:R1:W-:Y:S04]  /*35420*/  STL [R1+0x448], R2 ;  /* 0x0004480201007387 */ /* 0x0003e80000100800 */
[----:B------:R1:W-:Y:S02]  /*35430*/  STL [R1+0x44c], R0 ;  /* 0x00044c0001007387 */ /* 0x0003e40000100800 */
.L_x_3472:
[----:B-1----:R-:W3:Y:S04]  /*35440*/  LDL R2, [R1+0x44c] ;  /* 0x00044c0001027983 */ /* 0x002ee80000100800 */
[----:B0-----:R-:W4:Y:S04]  /*35450*/  LDL R3, [R1+0x448] ;  /* 0x0004480001037983 */ /* 0x001f280000100800 */
[----:B------:R-:W5:Y:S04]  /*35460*/  LDL R4, [R1+0x440] ;  /* 0x0004400001047983 */ /* 0x000f680000100800 */
[----:B------:R-:W5:Y:S01]  /*35470*/  LDL R5, [R1+0x444] ;  /* 0x0004440001057983 */ /* 0x000f620000100800 */
[----:B--2---:R-:W0:Y:S01]  /*35480*/  S2R R0, SR_TID.X ;  /* 0x0000000000007919 */ /* 0x004e220000002100 */
[----:B------:R-:W-:Y:S05]  /*35490*/  WARPSYNC.ALL ;  /* 0x0000000000007948 */ /* 0x000fea0003800000 */
[----:B0-----:R-:W-:Y:S01]  /*354a0*/  LOP3.LUT R0, R0, 0x1f, RZ, 0xc0, !PT ;  /* 0x0000001f00007812 */ /* 0x001fe200078ec0ff */
[----:B------:R-:W-:Y:S03]  /*354b0*/  BAR.SYNC.DEFER_BLOCKING 0x4, 0x180 ;  /* 0x0106000000007b1d */ /* 0x000fe60000010000 */
[----:B------:R-:W-:-:S13]  /*354c0*/  ISETP.NE.AND P0, PT, R0, RZ, PT ;  /* 0x000000ff0000720c */ /* 0x000fda0003f05270 */
[----:B------:R-:W0:Y:S01]  /*354d0*/  @!P0 S2R R0, SR_CgaCtaId ;  /* 0x0000000000008919 */ /* 0x000e220000008800 */
[----:B---3--:R-:W-:Y:S01]  /*354e0*/  IMAD.MOV.U32 R7, RZ, RZ, R2 ;  /* 0x000000ffff077224 */ /* 0x008fe200078e0002 */
[----:B------:R-:W-:Y:S01]  /*354f0*/  @!P0 MOV R2, 0x400 ;  /* 0x0000040000028802 */ /* 0x000fe20000000f00 */
[----:B----4-:R-:W-:-:S03]  /*35500*/  IMAD.MOV.U32 R6, RZ, RZ, R3 ;  /* 0x000000ffff067224 */ /* 0x010fc600078e0003 */
[----:B0-----:R-:W-:-:S05]  /*35510*/  @!P0 LEA R18, R0, R2, 0x18 ;  /* 0x0000000200128211 */ /* 0x001fca00078ec0ff */
[----:B-----5:R4:W-:Y:S01]  /*35520*/  @!P0 STS.128 [R18+0x388d0], R4 ;  /* 0x0388d00412008388 */ /* 0x0209e20000000c00 */
[----:B------:R-:W-:Y:S06]  /*35530*/  BAR.ARV 0x5, 0x180 ;  /* 0x0146000000007b1d */ /* 0x000fec0000002000 */
.L_x_3461:
[----:B--23--:R-:W2:Y:S01]  /*35540*/  LDL R0, [R1+0x44c] ;  /* 0x00044c0001007983 */ /* 0x00cea20000100800 */
[----:B------:R-:W-:Y:S02]  /*35550*/  ULDC UR4, c[0x0][0xd3c] ;  /* 0x00034f0000047ab9 */ /* 0x000fe40000000800 */
[----:B--2---:R-:W-:-:S13]  /*35560*/  ISETP.GE.AND P0, PT, R0, UR4, PT ;  /* 0x0000000400007c0c */ /* 0x004fda000bf06270 */
[----:B------:R-:W-:Y:S05]  /*35570*/  @!P0 BRA `(.L_x_3473) ;  /* 0xffffff8400b08947 */ /* 0x000fea000383ffff */
[----:B------:R-:W-:Y:S05]  /*35580*/  BSYNC B8 ;  /* 0x0000000000087941 */ /* 0x000fea0003800000 */
.L_x_3339:
[----:B---3--:R-:W2:Y:S01]  /*35590*/  LDL.LU R0, [R1+0x4a4] ;  /* 0x0004a40001007983 */ /* 0x008ea20000300800 */
[----:B------:R-:W-:Y:S01]  /*355a0*/  BSSY B0, `(.L_x_3474) ;  /* 0x000000b000007945 */ /* 0x000fe20003800000 */
[----:B01--4-:R-:W0:Y:S01]  /*355b0*/  S2R R5, SR_CgaCtaId ;  /* 0x0000000000057919 */ /* 0x013e220000008800 */
[----:B--2---:R-:W-:-:S05]  /*355c0*/  VIADD R0, R0, 0x1 ;  /* 0x0000000100007836 */ /* 0x004fca0000000000 */
[----:B------:R-:W-:-:S04]  /*355d0*/  LEA.HI R2, R0, R0, RZ, 0x1 ;  /* 0x0000000000027211 */ /* 0x000fc800078f08ff */
[----:B------:R-:W-:Y:S02]  /*355e0*/  LOP3.LUT R3, R2, 0xfffffffe, RZ, 0xc0, !PT ;  /* 0xfffffffe02037812 */ /* 0x000fe400078ec0ff */
[----:B------:R-:W-:-:S03]  /*355f0*/  MOV R2, 0x400 ;  /* 0x0000040000027802 */ /* 0x000fc60000000f00 */
[----:B------:R-:W-:Y:S01]  /*35600*/  IMAD.IADD R0, R0, 0x1, -R3 ;  /* 0x0000000100007824 */ /* 0x000fe200078e0a03 */
[----:B0-----:R-:W-:-:S04]  /*35610*/  LEA R9, R5, R2, 0x18 ;  /* 0x0000000205097211 */ /* 0x001fc800078ec0ff */
[----:B------:R-:W-:-:S04]  /*35620*/  SHF.L.U32 R0, R0, 0x1f, RZ ;  /* 0x0000001f00007819 */ /* 0x000fc800000006ff */
[----:B------:R-:W0:Y:S02]  /*35630*/  SYNCS.PHASECHK.TRANS64.TRYWAIT P0, [R9+URZ+0x38820], R0 ;  /* 0x03882000090075a7 */ /* 0x000e24000800017f */
[----:B0-----:R-:W-:Y:S05]  /*35640*/  @!P0 BRA `(.L_x_3475) ;  /* 0x0000002400448947 */ /* 0x001fea0003800000 */
.L_x_3546:
[----:B------:R-:W-:Y:S05]  /*35650*/  BSYNC B0 ;  /* 0x0000000000007941 */ /* 0x000fea0003800000 */
.L_x_3474:
[----:B------:R-:W-:-:S03]  /*35660*/  UMOV UR4, 0xffffffff ;  /* 0xffffffff00047882 */ /* 0x000fc60000000000 */
[----:B------:R-:W-:Y:S05]  /*35670*/  BRA.DIV UR4, `(.L_x_3476) ;  /* 0x00000026044c7947 */ /* 0x000fea000b800000 */
[----:B0-----:R-:W0:Y:S02]  /*35680*/  S2R R0, SR_TID.X ;  /* 0x0000000000007919 */ /* 0x001e240000002100 */
[----:B0-----:R-:W-:-:S04]  /*35690*/  SHF.R.U32.HI R0, RZ, 0x5, R0 ;  /* 0x00000005ff007819 */ /* 0x001fc80000011600 */
[----:B------:R-:W-:-:S05]  /*356a0*/  LOP3.LUT R0, R0, 0x3, RZ, 0xc0, !PT ;  /* 0x0000000300007812 */ /* 0x000fca00078ec0ff */
[----:B------:R0:W1:Y:S02]  /*356b0*/  SHFL.IDX PT, R14, R0, RZ, 0x1f ;  /* 0x00001fff000e7589 */ /* 0x00006400000e0000 */
.L_x_3549:
[----:B-1----:R-:W-:Y:S01]  /*356c0*/  ISETP.NE.AND P0, PT, R14, RZ, PT ;  /* 0x000000ff0e00720c */ /* 0x002fe20003f05270 */
[----:B------:R-:W-:-:S12]  /*356d0*/  BSSY B0, `(.L_x_3477) ;  /* 0x0000020000007945 */ /* 0x000fd80003800000 */
[----:B------:R-:W-:Y:S05]  /*356e0*/  @P0 BRA `(.L_x_3478) ;  /* 0x0000000000780947 */ /* 0x000fea0003800000 */
[----:B------:R-:W-:-:S03]  /*356f0*/  UMOV UR4, 0xffffffff ;  /* 0xffffffff00047882 */ /* 0x000fc60000000000 */
[----:B------:R-:W-:Y:S05]  /*35700*/  BRA.DIV UR4, `(.L_x_3479) ;  /* 0x00000026045c7947 */ /* 0x000fea000b800000 */
[----:B------:R-:W-:-:S13]  /*35710*/  ELECT P6, URZ, PT ;  /* 0x00000000003f782f */ /* 0x000fda00038c0000 */
.L_x_3552:
        /* <DEDUP_REMOVED lines=15> */
.L_x_3553:
[----:B------:R-:W0:Y:S01]  /*35810*/  LDL.LU R6, [R1+0x450] ;  /* 0x0004500001067983 */ /* 0x000e220000300800 */
[----:B------:R-:W1:Y:S01]  /*35820*/  SYNCS.PHASECHK.TRANS64.TRYWAIT P0, [R7+URZ], R2 ;  /* 0x00000002070075a7 */ /* 0x000e62000800017f */
[----:B------:R-:W-:-:S04]  /*35830*/  VIADD R0, R9, 0x38860 ;  /* 0x0003886009007836 */ /* 0x000fc80000000000 */
[----:B0-----:R-:W-:Y:S01]  /*35840*/  IMAD R5, R6, 0x8, R0 ;  /* 0x0000000806057824 */ /* 0x001fe200078e0200 */
[----:B-1----:R-:W-:Y:S06]  /*35850*/  @!P0 BRA `(.L_x_3481) ;  /* 0x00000024003c8947 */ /* 0x002fec0003800000 */
.L_x_3554:
[----:B------:R-:W1:Y:S02]  /*35860*/  SYNCS.PHASECHK.TRANS64.TRYWAIT P0, [R5+URZ], R4 ;  /* 0x00000004050075a7 */ /* 0x000e64000800017f */
[----:B-1----:R-:W-:Y:S05]  /*35870*/  @!P0 BRA `(.L_x_3482) ;  /* 0x0000002400488947 */ /* 0x002fea0003800000 */
.L_x_3555:
[----:B------:R-:W-:-:S07]  /*35880*/  IMAD R3, R3, 0x8, R0 ;  /* 0x0000000803037824 */ /* 0x000fce00078e0200 */
.L_x_3483:
[----:B--2---:R2:W3:Y:S02]  /*35890*/  SYNCS.PHASECHK.TRANS64.TRYWAIT P0, [R3+URZ], R2 ;  /* 0x00000002030075a7 */ /* 0x0044e4000800017f */
[----:B---3--:R-:W-:Y:S05]  /*358a0*/  @!P0 NANOSLEEP.SYNCS 0x989680 ;  /* 0x009896800000895d */ /* 0x008fea0003900000 */
[----:B------:R-:W3:Y:S02]  /*358b0*/  @!P0 SYNCS.PHASECHK.TRANS64 P0, [R3+URZ], R2 ;  /* 0x00000002030085a7 */ /* 0x000ee4000800007f */
[----:B---3--:R-:W-:Y:S05]  /*358c0*/  @!P0 BRA `(.L_x_3483) ;  /* 0xfffffffc00f08947 */ /* 0x008fea000383ffff */
.L_x_3478:
[----:B------:R-:W-:Y:S05]  /*358d0*/  BSYNC B0 ;  /* 0x0000000000007941 */ /* 0x000fea0003800000 */
.L_x_3477:
[----:B------:R-:W-:Y:S05]  /*358e0*/  EXIT ;  /* 0x000000000000794d */ /* 0x000fea0003800000 */
.L_x_3221:
[----:B0-----:R-:W-:-:S04]  /*358f0*/  IMAD.U32 R3, RZ, RZ, UR47 ;  /* 0x0000002fff037e24 */ /* 0x001fc8000f8e00ff */
[----:B------:R0:W1:Y:S03]  /*35900*/  SYNCS.PHASECHK.TRANS64.TRYWAIT P0, [R3+URZ+0x38800], R0 ;  /* 0x03880000030075a7 */ /* 0x000066000800017f */
[----:B-1----:R-:W-:Y:S05]  /*35910*/  @!P0 NANOSLEEP.SYNCS 0x989680 ;  /* 0x009896800000895d */ /* 0x002fea0003900000 */
[----:B------:R-:W1:Y:S02]  /*35920*/  @!P0 SYNCS.PHASECHK.TRANS64 P0, [R3+URZ+0x38800], R0 ;  /* 0x03880000030085a7 */ /* 0x000e64000800007f */
[----:B-1----:R-:W-:Y:S05]  /*35930*/  @!P0 BRA `(.L_x_3221) ;  /* 0xfffffffc00ec8947 */ /* 0x002fea000383ffff */
[----:B------:R-:W-:Y:S05]  /*35940*/  BRA `(.L_x_3484) ;  /* 0xfffffd5c00207947 */ /* 0x000fea000383ffff */
.L_x_3228:
[----:B-1----:R1:W2:Y:S02]  /*35950*/  SYNCS.PHASECHK.TRANS64.TRYWAIT P0, [R20+URZ], R21 ;  /* 0x00000015140075a7 */ /* 0x0022a4000800017f */
[----:B--2---:R-:W-:Y:S05]  /*35960*/  @!P0 NANOSLEEP.SYNCS 0x989680 ;  /* 0x009896800000895d */ /* 0x004fea0003900000 */
[----:B------:R-:W2:Y:S02]  /*35970*/  @!P0 SYNCS.PHASECHK.TRANS64 P0, [R20+URZ], R21 ;  /* 0x00000015140085a7 */ /* 0x000ea4000800007f */
[----:B--2---:R-:W-:Y:S05]  /*35980*/  @!P0 BRA `(.L_x_3228) ;  /* 0xfffffffc00f08947 */ /* 0x004fea000383ffff */
[----:B------:R-:W-:Y:S05]  /*35990*/  BRA `(.L_x_3227) ;  /* 0xfffffd60003c7947 */ /* 0x000fea000383ffff */
.L_x_3230:
[----:B0-----:R-:W-:-:S04]  /*359a0*/  IMAD.U32 R12, RZ, RZ, UR47 ;  /* 0x0000002fff0c7e24 */ /* 0x001fc8000f8e00ff */
[----:B------:R0:W1:Y:S03]  /*359b0*/  SYNCS.PHASECHK.TRANS64.TRYWAIT P0, [R12+URZ+0x38810], R3 ;  /* 0x038810030c0075a7 */ /* 0x000066000800017f */
[----:B-1----:R-:W-:Y:S05]  /*359c0*/  @!P0 NANOSLEEP.SYNCS 0x989680 ;  /* 0x009896800000895d */ /* 0x002fea0003900000 */
[----:B------:R-:W1:Y:S02]  /*359d0*/  @!P0 SYNCS.PHASECHK.TRANS64 P0, [R12+URZ+0x38810], R3 ;  /* 0x038810030c0085a7 */ /* 0x000e64000800007f */
[----:B-1----:R-:W-:Y:S05]  /*359e0*/  @!P0 BRA `(.L_x_3230) ;  /* 0xfffffffc00ec8947 */ /* 0x002fea000383ffff */
[----:B------:R-:W-:Y:S05]  /*359f0*/  BRA `(.L_x_3485) ;  /* 0xfffffd6400107947 */ /* 0x000fea000383ffff */
.L_x_3237:
[----:B-1----:R1:W2:Y:S02]  /*35a00*/  SYNCS.PHASECHK.TRANS64.TRYWAIT P0, [R12+URZ], R13 ;  /* 0x0000000d0c0075a7 */ /* 0x0022a4000800017f */
[----:B--2---:R-:W-:Y:S05]  /*35a10*/  @!P0 NANOSLEEP.SYNCS 0x989680 ;  /* 0x009896800000895d */ /* 0x004fea0003900000 */
[----:B------:R-:W2:Y:S02]  /*35a20*/  @!P0 SYNCS.PHASECHK.TRANS64 P0, [R12+URZ], R13 ;  /* 0x0000000d0c0085a7 */ /* 0x000ea4000800007f */
[----:B--2---:R-:W-:Y:S05]  /*35a30*/  @!P0 BRA `(.L_x_3237) ;  /* 0xfffffffc00f08947 */ /* 0x004fea000383ffff */
[----:B------:R-:W-:Y:S05]  /*35a40*/  BRA `(.L_x_3236) ;  /* 0xfffffd6400547947 */ /* 0x000fea000383ffff */
.L_x_3268:
[----:B0-----:R0:W1:Y:S02]  /*35a50*/  SYNCS.PHASECHK.TRANS64.TRYWAIT P2, [R5+URZ], R8 ;  /* 0x00000008050075a7 */ /* 0x001064000804017f */
[----:B-1----:R-:W-:Y:S05]  /*35a60*/  @!P2 NANOSLEEP.SYNCS 0x989680 ;  /* 0x009896800000a95d */ /* 0x002fea0003900000 */
[----:B------:R-:W1:Y:S02]  /*35a70*/  @!P2 SYNCS.PHASECHK.TRANS64 P2, [R5+URZ], R8 ;  /* 0x000000080500a5a7 */ /* 0x000e64000804007f */
[----:B-1----:R-:W-:Y:S05]  /*35a80*/  @!P2 BRA `(.L_x_3268) ;  /* 0xfffffffc00f0a947 */ /* 0x002fea000383ffff */
[----:B------:R-:W-:Y:S05]  /*35a90*/  BRA `(.L_x_3267) ;  /* 0xfffffdd000207947 */ /* 0x000fea000383ffff */
.L_x_3275:
[----:B-1----:R1:W2:Y:S02]  /*35aa0*/  SYNCS.PHASECHK.TRANS64.TRYWAIT P2, [R8+URZ], R9 ;  /* 0x00000009080075a7 */ /* 0x0022a4000804017f */
[----:B--2---:R-:W-:Y:S05]  /*35ab0*/  @!P2 NANOSLEEP.SYNCS 0x989680 ;  /* 0x009896800000a95d */ /* 0x004fea0003900000 */
[----:B------:R-:W2:Y:S02]  /*35ac0*/  @!P2 SYNCS.PHASECHK.TRANS64 P2, [R8+URZ], R9 ;  /* 0x000000090800a5a7 */ /* 0x000ea4000804007f */
[----:B--2---:R-:W-:Y:S05]  /*35ad0*/  @!P2 BRA `(.L_x_3275) ;  /* 0xfffffffc00f0a947 */ /* 0x004fea000383ffff */
[----:B------:R-:W-:Y:S05]  /*35ae0*/  BRA `(.L_x_3274) ;  /* 0xfffffdd400547947 */ /* 0x000fea000383ffff */
.L_x_3288:
[----:B0-----:R0:W1:Y:S02]  /*35af0*/  SYNCS.PHASECHK.TRANS64.TRYWAIT P1, [R6+URZ], R7 ;  /* 0x00000007060075a7 */ /* 0x001064000802017f */
[----:B-1----:R-:W-:Y:S05]  /*35b00*/  @!P1 NANOSLEEP.SYNCS 0x989680 ;  /* 0x009896800000995d */ /* 0x002fea0003900000 */
[----:B------:R-:W1:Y:S02]  /*35b10*/  @!P1 SYNCS.PHASECHK.TRANS64 P1, [R6+URZ], R7 ;  /* 0x00000007060095a7 */ /* 0x000e64000802007f */
[----:B-1----:R-:W-:Y:S05]  /*35b20*/  @!P1 BRA `(.L_x_3288) ;  /* 0xfffffffc00f09947 */ /* 0x002fea000383ffff */
[----:B------:R-:W-:Y:S05]  /*35b30*/  BRA `(.L_x_3287) ;  /* 0xfffffe6400f87947 */ /* 0x000fea000383ffff */
.L_x_3295:
[----:B-1----:R1:W2:Y:S02]  /*35b40*/  SYNCS.PHASECHK.TRANS64.TRYWAIT P1, [R5+URZ], R8 ;  /* 0x00000008050075a7 */ /* 0x0022a4000802017f */
[----:B--2---:R-:W-:Y:S05]  /*35b50*/  @!P1 NANOSLEEP.SYNCS 0x989680 ;  /* 0x009896800000995d */ /* 0x004fea0003900000 */
[----:B------:R-:W2:Y:S02]  /*35b60*/  @!P1 SYNCS.PHASECHK.TRANS64 P1, [R5+URZ], R8 ;  /* 0x00000008050095a7 */ /* 0x000ea4000802007f */
[----:B--2---:R-:W-:Y:S05]  /*35b70*/  @!P1 BRA `(.L_x_3295) ;  /* 0xfffffffc00f09947 */ /* 0x004fea000383ffff */
[----:B------:R-:W-:Y:S05]  /*35b80*/  BRA `(.L_x_3294) ;  /* 0xfffffe6c002c7947 */ /* 0x000fea000383ffff */
.L_x_3361:
        /* <DEDUP_REMOVED lines=11> */
.L_x_3487:
[----:B------:R-:W-:Y:S05]  /*35c40*/  BSYNC B0 ;  /* 0x0000000000007941 */ /* 0x000fea0003800000 */
.L_x_3486:
[----:B------:R-:W-:Y:S05]  /*35c50*/  BRA `(.L_x_3488) ;  /* 0xffffff9000887947 */ /* 0x000fea000383ffff */
.L_x_3363:
[----:B------:R-:W-:Y:S01]  /*35c60*/  BSSY B0, `(.L_x_3489) ;  /* 0x0000006000007945 */ /* 0x000fe20003800000 */
[----:B------:R-:W-:-:S07]  /*35c70*/  IMAD.MOV.U32 R15, RZ, RZ, -0x1 ;  /* 0xffffffffff0f7424 */ /* 0x000fce00078e00ff */
[----:B012---:R-:W-:Y:S05]  /*35c80*/  WARPSYNC.COLLECTIVE R15, `(.L_x_3490) ;  /* 0x000000000f0c7348 */ /* 0x007fea0003c00000 */
[----:B------:R-:W-:Y:S02]  /*35c90*/  ELECT P6, UR62, PT ;  /* 0x00000000003e782f */ /* 0x000fe400038c0000 */
[----:B------:R-:W-:Y:S01]  /*35ca0*/  MOV R14, UR62 ;  /* 0x0000003e000e7c02 */ /* 0x000fe20008000f00 */
[----:B012---:R-:W-:Y:S10]  /*35cb0*/  ENDCOLLECTIVE ;  /* 0x000000000000791b */ /* 0x007ff40003800000 */
.L_x_3490:
[----:B------:R-:W-:Y:S05]  /*35cc0*/  BSYNC B0 ;  /* 0x0000000000007941 */ /* 0x000fea0003800000 */
.L_x_3489:
[----:B------:R-:W-:Y:S05]  /*35cd0*/  BRA `(.L_x_3491) ;  /* 0xffffff90008c7947 */ /* 0x000fea000383ffff */
.L_x_3365:
[----:B---3--:R3:W4:Y:S02]  /*35ce0*/  SYNCS.PHASECHK.TRANS64.TRYWAIT P0, [R0+URZ+0x38840], R2 ;  /* 0x03884002000075a7 */ /* 0x008724000800017f */
[----:B----4-:R-:W-:Y:S05]  /*35cf0*/  @!P0 NANOSLEEP.SYNCS 0x989680 ;  /* 0x009896800000895d */ /* 0x010fea0003900000 */
[----:B------:R-:W4:Y:S02]  /*35d00*/  @!P0 SYNCS.PHASECHK.TRANS64 P0, [R0+URZ+0x38840], R2 ;  /* 0x03884002000085a7 */ /* 0x000f24000800007f */
[----:B----4-:R-:W-:Y:S05]  /*35d10*/  @!P0 BRA `(.L_x_3365) ;  /* 0xfffffffc00f08947 */ /* 0x010fea000383ffff */
[----:B------:R-:W-:Y:S05]  /*35d20*/  BRA `(.L_x_3492) ;  /* 0xffffff9000f07947 */ /* 0x000fea000383ffff */
.L_x_3369:
[----:B------:R0:W5:Y:S01]  /*35d30*/  LDL R0, [R1+0x470] ;  /* 0x0004700001007983 */ /* 0x0001620000100800 */
[----:B------:R-:W-:Y:S02]  /*35d40*/  IMAD.MOV.U32 R6, RZ, RZ, R11 ;  /* 0x000000ffff067224 */ /* 0x000fe400078e000b */
[----:B------:R-:W-:Y:S02]  /*35d50*/  IMAD.MOV.U32 R13, RZ, RZ, R2 ;  /* 0x000000ffff0d7224 */ /* 0x000fe400078e0002 */
[----:B------:R-:W-:Y:S02]  /*35d60*/  IMAD.MOV.U32 R12, RZ, RZ, RZ ;  /* 0x000000ffff0c7224 */ /* 0x000fe400078e00ff */
[----:B------:R-:W-:Y:S02]  /*35d70*/  IMAD.MOV.U32 R11, RZ, RZ, 0x181f ;  /* 0x0000181fff0b7424 */ /* 0x000fe400078e00ff */
[----:B------:R-:W-:Y:S02]  /*35d80*/  IMAD.MOV.U32 R15, RZ, RZ, -0x1 ;  /* 0xffffffffff0f7424 */ /* 0x000fe400078e00ff */
[----:B0-----:R-:W-:-:S07]  /*35d90*/  IMAD.IADD R10, R10, 0x1, R6 ;  /* 0x000000010a0a7824 */ /* 0x001fce00078e0206 */
[----:B-----5:R-:W-:Y:S05]  /*35da0*/  WARPSYNC.COLLECTIVE R15, `(.L_x_3493) ;  /* 0x000000000f087348 */ /* 0x020fea0003c00000 */
[----:B------:R0:W1:Y:S02]  /*35db0*/  SHFL.IDX P6, R14, R13, R12, R11 ;  /* 0x0000000c0d0e7389 */ /* 0x00006400000c000b */
[----:B01---5:R-:W-:Y:S01]  /*35dc0*/  ENDCOLLECTIVE ;  /* 0x000000000000791b */ /* 0x023fe20003800000 */
.L_x_3493:
[----:B------:R0:W-:Y:S01]  /*35dd0*/  STL [R1+0x474], R10 ;  /* 0x0004740a01007387 */ /* 0x0001e20000100800 */
[----:B------:R-:W-:Y:S02]  /*35de0*/  IMAD.MOV.U32 R13, RZ, RZ, R3 ;  /* 0x000000ffff0d7224 */ /* 0x000fe400078e0003 */
[----:B------:R-:W-:-:S07]  /*35df0*/  IMAD.MOV.U32 R4, RZ, RZ, R14 ;  /* 0x000000ffff047224 */ /* 0x000fce00078e000e */
[----:B0-----:R-:W-:Y:S05]  /*35e00*/  WARPSYNC.COLLECTIVE R15, `(.L_x_3494) ;  /* 0x000000000f087348 */ /* 0x001fea0003c00000 */
[----:B------:R1:W2:Y:S02]  /*35e10*/  SHFL.IDX P6, R14, R13, R12, R11 ;  /* 0x0000000c0d0e7389 */ /* 0x0002a400000c000b */
[----:B012---:R-:W-:Y:S01]  /*35e20*/  ENDCOLLECTIVE ;  /* 0x000000000000791b */ /* 0x007fe20003800000 */
.L_x_3494:
[----:B------:R-:W-:Y:S02]  /*35e30*/  IMAD.MOV.U32 R13, RZ, RZ, R2 ;  /* 0x000000ffff0d7224 */ /* 0x000fe400078e0002 */
[----:B------:R-:W-:Y:S02]  /*35e40*/  IMAD.MOV.U32 R12, RZ, RZ, 0x1 ;  /* 0x00000001ff0c7424 */ /* 0x000fe400078e00ff */
[----:B------:R-:W-:-:S07]  /*35e50*/  IMAD.MOV.U32 R5, RZ, RZ, R14 ;  /* 0x000000ffff057224 */ /* 0x000fce00078e000e */
[----:B------:R-:W-:Y:S05]  /*35e60*/  WARPSYNC.COLLECTIVE R15, `(.L_x_3495) ;  /* 0x000000000f087348 */ /* 0x000fea0003c00000 */
[----:B------:R0:W1:Y:S02]  /*35e70*/  SHFL.IDX P6, R14, R13, R12, R11 ;  /* 0x0000000c0d0e7389 */ /* 0x00006400000c000b */
[----:B01----:R-:W-:Y:S01]  /*35e80*/  ENDCOLLECTIVE ;  /* 0x000000000000791b */ /* 0x003fe20003800000 */
.L_x_3495:
[----:B------:R-:W-:Y:S02]  /*35e90*/  IMAD.MOV.U32 R13, RZ, RZ, R3 ;  /* 0x000000ffff0d7224 */ /* 0x000fe400078e0003 */
[----:B------:R-:W-:-:S07]  /*35ea0*/  IMAD.MOV.U32 R6, RZ, RZ, R14 ;  /* 0x000000ffff067224 */ /* 0x000fce00078e000e */
[----:B------:R-:W-:Y:S05]  /*35eb0*/  WARPSYNC.COLLECTIVE R15, `(.L_x_3496) ;  /* 0x000000000f087348 */ /* 0x000fea0003c00000 */
[----:B------:R0:W1:Y:S02]  /*35ec0*/  SHFL.IDX P6, R14, R13, R12, R11 ;  /* 0x0000000c0d0e7389 */ /* 0x00006400000c000b */
[----:B01----:R-:W-:Y:S01]  /*35ed0*/  ENDCOLLECTIVE ;  /* 0x000000000000791b */ /* 0x003fe20003800000 */
.L_x_3496:
        /* <DEDUP_REMOVED lines=22> */
.L_x_3497:
        /* <DEDUP_REMOVED lines=10> */
.L_x_3498:
        /* <DEDUP_REMOVED lines=11> */
.L_x_3499:
        /* <DEDUP_REMOVED lines=14> */
.L_x_3500:
[----:B------:R-:W-:Y:S01]  /*36270*/  IMAD.MOV.U32 R3, RZ, RZ, R14 ;  /* 0x000000ffff037224 */ /* 0x000fe200078e000e */
[----:B------:R-:W-:Y:S06]  /*36280*/  BRA `(.L_x_3501) ;  /* 0xffffff9800347947 */ /* 0x000fec000383ffff */
.L_x_3373:
        /* <DEDUP_REMOVED lines=26> */
.L_x_3503:
[----:B------:R-:W-:Y:S05]  /*36430*/  BSYNC B0 ;  /* 0x0000000000007941 */ /* 0x000fea0003800000 */
.L_x_3502:
        /* <DEDUP_REMOVED lines=13> */
.L_x_3504:
        /* <DEDUP_REMOVED lines=41> */
.L_x_3505:
        /* <DEDUP_REMOVED lines=16> */
.L_x_3506:
[----:B------:R-:W-:Y:S02]  /*368a0*/  IMAD.MOV.U32 R13, RZ, RZ, R4 ;  /* 0x000000ffff0d7224 */ /* 0x000fe400078e0004 */
[----:B------:R-:W-:Y:S01]  /*368b0*/  IMAD.MOV.U32 R12, RZ, RZ, 0x2 ;  /* 0x00000002ff0c7424 */ /* 0x000fe200078e00ff */
[----:B------:R-:W-:Y:S02]  /*368c0*/  @!P3 LEA R21, P2, R10, R14, 0x1 ;  /* 0x0000000e0a15b211 */ /* 0x000fe400078408ff */
[----:B------:R-:W-:-:S03]  /*368d0*/  LOP3.LUT P6, RZ, R19, 0x20, RZ, 0xc0, !PT ;  /* 0x0000002013ff7812 */ /* 0x000fc600078cc0ff */
[----:B------:R-:W-:Y:S01]  /*368e0*/  @!P3 IMAD.X R8, RZ, RZ, R8, P2 ;  /* 0x000000ffff08b224 */ /* 0x000fe200010e0608 */
[C---:B------:R-:W-:Y:S01]  /*368f0*/  LOP3.LUT P2, RZ, R19.reuse, 0x2, RZ, 0xc0, !PT ;  /* 0x0000000213ff7812 */ /* 0x040fe2000784c0ff */
[----:B------:R-:W-:Y:S02]  /*36900*/  @!P3 IMAD.MOV.U32 R2, RZ, RZ, R21 ;  /* 0x000000ffff02b224 */ /* 0x000fe400078e0015 */
[----:B------:R-:W-:Y:S02]  /*36910*/  @!P3 IMAD.MOV.U32 R3, RZ, RZ, R8 ;  /* 0x000000ffff03b224 */ /* 0x000fe400078e0008 */
[----:B------:R-:W0:Y:S03]  /*36920*/  S2R R8, SR_TID.X ;  /* 0x0000000000087919 */ /* 0x000e260000002100 */
        /* <DEDUP_REMOVED lines=17> */
[----:B0-----:R-:W-:-:S13]  /*36a40*/  LOP3.LUT P2, RZ, R19, 0x8, RZ, 0xc0, !PT ;  /* 0x0000000813ff7812 */ /* 0x001fda000784c0ff */
[----:B-1----:R-:W-:Y:S05]  /*36a50*/  WARPSYNC.COLLECTIVE R15, `(.L_x_3507) ;  /* 0x000000000f087348 */ /* 0x002fea0003c00000 */
[----:B------:R0:W2:Y:S02]  /*36a60*/  SHFL.IDX P6, R14, R13, R12, R11 ;  /* 0x0000000c0d0e7389 */ /* 0x0000a400000c000b */
[----:B012---:R-:W-:Y:S01]  /*36a70*/  ENDCOLLECTIVE ;  /* 0x000000000000791b */ /* 0x007fe20003800000 */
.L_x_3507:
        /* <DEDUP_REMOVED lines=12> */
.L_x_3508:
[----:B------:R-:W-:-:S04]  /*36b40*/  @!P4 LOP3.LUT R2, R5, 0x40, RZ, 0xc0, !PT ;  /* 0x000000400502c812 */ /* 0x000fc800078ec0ff */
[----:B------:R-:W-:Y:S01]  /*36b50*/  @!P4 SHF.R.U32.HI R9, RZ, 0x2, R2 ;  /* 0x00000002ff09c819 */ /* 0x000fe20000011602 */
[----:B------:R-:W-:Y:S01]  /*36b60*/  IMAD.SHL.U32 R15, R8, 0x8, RZ ;  /* 0x00000008080f7824 */ /* 0x000fe200078e00ff */
[----:B------:R-:W-:-:S04]  /*36b70*/  @!P4 LOP3.LUT R8, R6, 0x80, RZ, 0xc0, !PT ;  /* 0x000000800608c812 */ /* 0x000fc800078ec0ff */
[----:B------:R-:W-:Y:S02]  /*36b80*/  @!P4 SHF.R.U32.HI R8, RZ, 0x3, R8 ;  /* 0x00000003ff08c819 */ /* 0x000fe40000011608 */
[----:B------:R-:W-:Y:S02]  /*36b90*/  LOP3.LUT R15, R15, 0x38, RZ, 0xc0, !PT ;  /* 0x000000380f0f7812 */ /* 0x000fe400078ec0ff */
[----:B------:R-:W-:Y:S01]  /*36ba0*/  @!P4 ISETP.NE.U32.AND P3, PT, R8, RZ, PT ;  /* 0x000000ff0800c20c */ /* 0x000fe20003f65070 */
[----:B------:R-:W-:Y:S01]  /*36bb0*/  IMAD.MOV.U32 R3, RZ, RZ, R14 ;  /* 0x000000ffff037224 */ /* 0x000fe200078e000e */
[----:B------:R-:W-:-:S04]  /*36bc0*/  @!P4 ISETP.NE.U32.AND P6, PT, R9, RZ, PT ;  /* 0x000000ff0900c20c */ /* 0x000fc80003fc5070 */
        /* <DEDUP_REMOVED lines=24> */
.L_x_3509:
[----:B------:R-:W-:Y:S02]  /*36d50*/  IMAD.MOV.U32 R13, RZ, RZ, R0 ;  /* 0x000000ffff0d7224 */ /* 0x000fe400078e0000 */
[----:B------:R-:W-:-:S07]  /*36d60*/  IMAD.MOV.U32 R4, RZ, RZ, R14 ;  /* 0x000000ffff047224 */ /* 0x000fce00078e000e */
[----:B------:R-:W-:Y:S05]  /*36d70*/  WARPSYNC.COLLECTIVE R15, `(.L_x_3510) ;  /* 0x000000000f087348 */ /* 0x000fea0003c00000 */
[----:B------:R0:W1:Y:S02]  /*36d80*/  SHFL.IDX P6, R14, R13, R12, R11 ;  /* 0x0000000c0d0e7389 */ /* 0x00006400000c000b */
[----:B01----:R-:W-:Y:S01]  /*36d90*/  ENDCOLLECTIVE ;  /* 0x000000000000791b */ /* 0x003fe20003800000 */
.L_x_3510:
[----:B------:R-:W-:Y:S01]  /*36da0*/  IMAD.MOV.U32 R0, RZ, RZ, R14 ;  /* 0x000000ffff007224 */ /* 0x000fe200078e000e */
[----:B------:R-:W-:Y:S06]  /*36db0*/  BRA `(.L_x_3511) ;  /* 0xffffff9c00047947 */ /* 0x000fec000383ffff */
.L_x_3378:
[----:B0-----:R0:W2:Y:S02]  /*36dc0*/  SYNCS.PHASECHK.TRANS64.TRYWAIT P0, [R18+URZ+0x38820], R0 ;  /* 0x03882000120075a7 */ /* 0x0010a4000800017f */
[----:B--2---:R-:W-:Y:S05]  /*36dd0*/  @!P0 NANOSLEEP.SYNCS 0x989680 ;  /* 0x009896800000895d */ /* 0x004fea0003900000 */
[----:B------:R-:W2:Y:S02]  /*36de0*/  @!P0 SYNCS.PHASECHK.TRANS64 P0, [R18+URZ+0x38820], R0 ;  /* 0x03882000120085a7 */ /* 0x000ea4000800007f */
[----:B--2---:R-:W-:Y:S05]  /*36df0*/  @!P0 BRA `(.L_x_3378) ;  /* 0xfffffffc00f08947 */ /* 0x004fea000383ffff */
[----:B------:R-:W-:Y:S05]  /*36e00*/  BRA `(.L_x_3512) ;  /* 0xffffff9c00c07947 */ /* 0x000fea000383ffff */
.L_x_3382:
[----:B0-----:R0:W1:Y:S02]  /*36e10*/  SYNCS.PHASECHK.TRANS64.TRYWAIT P0, [R0+URZ+0x38860], R2 ;  /* 0x03886002000075a7 */ /* 0x001064000800017f */
[----:B-1----:R-:W-:Y:S05]  /*36e20*/  @!P0 NANOSLEEP.SYNCS 0x989680 ;  /* 0x009896800000895d */ /* 0x002fea0003900000 */
[----:B------:R-:W1:Y:S02]  /*36e30*/  @!P0 SYNCS.PHASECHK.TRANS64 P0, [R0+URZ+0x38860], R2 ;  /* 0x03886002000085a7 */ /* 0x000e64000800007f */
[----:B-1----:R-:W-:Y:S05]  /*36e40*/  @!P0 BRA `(.L_x_3382) ;  /* 0xfffffffc00f08947 */ /* 0x002fea000383ffff */
[----:B------:R-:W-:Y:S05]  /*36e50*/  BRA `(.L_x_3513) ;  /* 0xffffff9c00e47947 */ /* 0x000fea000383ffff */
.L_x_3401:
[----:B--2---:R2:W3:Y:S02]  /*36e60*/  SYNCS.PHASECHK.TRANS64.TRYWAIT P0, [R3+URZ+0x38840], R2 ;  /* 0x03884002030075a7 */ /* 0x0044e4000800017f */
[----:B---3--:R-:W-:Y:S05]  /*36e70*/  @!P0 NANOSLEEP.SYNCS 0x989680 ;  /* 0x009896800000895d */ /* 0x008fea0003900000 */
[----:B------:R-:W3:Y:S02]  /*36e80*/  @!P0 SYNCS.PHASECHK.TRANS64 P0, [R3+URZ+0x38840], R2 ;  /* 0x03884002030085a7 */ /* 0x000ee4000800007f */
[----:B---3--:R-:W-:Y:S05]  /*36e90*/  @!P0 BRA `(.L_x_3401) ;  /* 0xfffffffc00f08947 */ /* 0x008fea000383ffff */
[----:B------:R-:W-:Y:S05]  /*36ea0*/  BRA `(.L_x_3514) ;  /* 0xffffffac00147947 */ /* 0x000fea000383ffff */
.L_x_3406:
[----:B0-----:R0:W1:Y:S02]  /*36eb0*/  SYNCS.PHASECHK.TRANS64.TRYWAIT P0, [R3+URZ+0x38860], R2 ;  /* 0x03886002030075a7 */ /* 0x001064000800017f */
[----:B-1----:R-:W-:Y:S05]  /*36ec0*/  @!P0 NANOSLEEP.SYNCS 0x989680 ;  /* 0x009896800000895d */ /* 0x002fea0003900000 */
[----:B------:R-:W1:Y:S02]  /*36ed0*/  @!P0 SYNCS.PHASECHK.TRANS64 P0, [R3+URZ+0x38860], R2 ;  /* 0x03886002030085a7 */ /* 0x000e64000800007f */
[----:B-1----:R-:W-:Y:S05]  /*36ee0*/  @!P0 BRA `(.L_x_3406) ;  /* 0xfffffffc00f08947 */ /* 0x002fea000383ffff */
[----:B------:R-:W-:Y:S05]  /*36ef0*/  BRA `(.L_x_3515) ;  /* 0xffffffac00947947 */ /* 0x000fea000383ffff */
.L_x_3421:
[----:B-1----:R1:W2:Y:S02]  /*36f00*/  SYNCS.PHASECHK.TRANS64.TRYWAIT P0, [R4+URZ+0x38840], R2 ;  /* 0x03884002040075a7 */ /* 0x0022a4000800017f */
[----:B--2---:R-:W-:Y:S05]  /*36f10*/  @!P0 NANOSLEEP.SYNCS 0x989680 ;  /* 0x009896800000895d */ /* 0x004fea0003900000 */
[----:B------:R-:W2:Y:S02]  /*36f20*/  @!P0 SYNCS.PHASECHK.TRANS64 P0, [R4+URZ+0x38840], R2 ;  /* 0x03884002040085a7 */ /* 0x000ea4000800007f */
[----:B--2---:R-:W-:Y:S05]  /*36f30*/  @!P0 BRA `(.L_x_3421) ;  /* 0xfffffffc00f08947 */ /* 0x004fea000383ffff */
[----:B------:R-:W-:Y:S05]  /*36f40*/  BRA `(.L_x_3516) ;  /* 0xffffffb800707947 */ /* 0x000fea000383ffff */
.L_x_3426:
[----:B0-----:R0:W2:Y:S02]  /*36f50*/  SYNCS.PHASECHK.TRANS64.TRYWAIT P0, [R4+URZ+0x38860], R2 ;  /* 0x03886002040075a7 */ /* 0x0010a4000800017f */
[----:B--2---:R-:W-:Y:S05]  /*36f60*/  @!P0 NANOSLEEP.SYNCS 0x989680 ;  /* 0x009896800000895d */ /* 0x004fea0003900000 */
[----:B------:R-:W2:Y:S02]  /*36f70*/  @!P0 SYNCS.PHASECHK.TRANS64 P0, [R4+URZ+0x38860], R2 ;  /* 0x03886002040085a7 */ /* 0x000ea4000800007f */
[----:B--2---:R-:W-:Y:S05]  /*36f80*/  @!P0 BRA `(.L_x_3426) ;  /* 0xfffffffc00f08947 */ /* 0x004fea000383ffff */
[----:B------:R-:W-:Y:S05]  /*36f90*/  BRA `(.L_x_3517) ;  /* 0xffffffb800ec7947 */ /* 0x000fea000383ffff */
.L_x_3441:
[----:B-1----:R1:W2:Y:S02]  /*36fa0*/  SYNCS.PHASECHK.TRANS64.TRYWAIT P0, [R4+URZ+0x38840], R2 ;  /* 0x03884002040075a7 */ /* 0x0022a4000800017f */
[----:B--2---:R-:W-:Y:S05]  /*36fb0*/  @!P0 NANOSLEEP.SYNCS 0x989680 ;  /* 0x009896800000895d */ /* 0x004fea0003900000 */
[----:B------:R-:W2:Y:S02]  /*36fc0*/  @!P0 SYNCS.PHASECHK.TRANS64 P0, [R4+URZ+0x38840], R2 ;  /* 0x03884002040085a7 */ /* 0x000ea4000800007f */
[----:B--2---:R-:W-:Y:S05]  /*36fd0*/  @!P0 BRA `(.L_x_3441) ;  /* 0xfffffffc00f08947 */ /* 0x004fea000383ffff */
[----:B------:R-:W-:Y:S05]  /*36fe0*/  BRA `(.L_x_3518) ;  /* 0xffffffc400ac7947 */ /* 0x000fea000383ffff */
.L_x_3446:
[----:B0-----:R0:W2:Y:S02]  /*36ff0*/  SYNCS.PHASECHK.TRANS64.TRYWAIT P0, [R4+URZ+0x38860], R2 ;  /* 0x03886002040075a7 */ /* 0x0010a4000800017f */
[----:B--2---:R-:W-:Y:S05]  /*37000*/  @!P0 NANOSLEEP.SYNCS 0x989680 ;  /* 0x009896800000895d */ /* 0x004fea0003900000 */
[----:B------:R-:W2:Y:S02]  /*37010*/  @!P0 SYNCS.PHASECHK.TRANS64 P0, [R4+URZ+0x38860], R2 ;  /* 0x03886002040085a7 */ /* 0x000ea4000800007f */
[----:B--2---:R-:W-:Y:S05]  /*37020*/  @!P0 BRA `(.L_x_3446) ;  /* 0xfffffffc00f08947 */ /* 0x004fea000383ffff */
[----:B------:R-:W-:Y:S05]  /*37030*/  BRA `(.L_x_3519) ;  /* 0xffffffc8002c7947 */ /* 0x000fea000383ffff */
.L_x_3462:
[----:B-1----:R-:W2:Y:S01]  /*37040*/  LDL R3, [R1+0x440] ;  /* 0x0004400001037983 */ /* 0x002ea20000100800 */
[----:B------:R-:W-:Y:S01]  /*37050*/  BSSY B0, `(.L_x_3520) ;  /* 0x0000008000007945 */ /* 0x000fe20003800000 */
[----:B------:R-:W-:Y:S02]  /*37060*/  IMAD.MOV.U32 R12, RZ, RZ, RZ ;  /* 0x000000ffff0c7224 */ /* 0x000fe400078e00ff */
[----:B------:R-:W-:Y:S02]  /*37070*/  IMAD.MOV.U32 R11, RZ, RZ, 0x1f ;  /* 0x0000001fff0b7424 */ /* 0x000fe400078e00ff */
[----:B------:R-:W-:Y:S02]  /*37080*/  IMAD.MOV.U32 R15, RZ, RZ, -0x1 ;  /* 0xffffffffff0f7424 */ /* 0x000fe400078e00ff */
[----:B--2---:R-:W-:-:S07]  /*37090*/  IMAD.MOV.U32 R13, RZ, RZ, R3 ;  /* 0x000000ffff0d7224 */ /* 0x004fce00078e0003 */
[----:B0-----:R-:W-:Y:S05]  /*370a0*/  WARPSYNC.COLLECTIVE R15, `(.L_x_3521) ;  /* 0x000000000f087348 */ /* 0x001fea0003c00000 */
[----:B------:R1:W2:Y:S02]  /*370b0*/  SHFL.IDX P6, R14, R13, R12, R11 ;  /* 0x0000000c0d0e7389 */ /* 0x0002a400000c000b */
[----:B012---:R-:W-:Y:S01]  /*370c0*/  ENDCOLLECTIVE ;  /* 0x000000000000791b */ /* 0x007fe20003800000 */
.L_x_3521:
[----:B------:R-:W-:Y:S05]  /*370d0*/  BSYNC B0 ;  /* 0x0000000000007941 */ /* 0x000fea0003800000 */
.L_x_3520:
        /* <DEDUP_REMOVED lines=9> */
.L_x_3522:
        /* <DEDUP_REMOVED lines=25> */
.L_x_3523:
        /* <DEDUP_REMOVED lines=8> */
.L_x_3524:
        /* <DEDUP_REMOVED lines=8> */
.L_x_3525:
        /* <DEDUP_REMOVED lines=8> */
.L_x_3526:
        /* <DEDUP_REMOVED lines=8> */
.L_x_3527:
        /* <DEDUP_REMOVED lines=9> */
.L_x_3528:
[----:B------:R-:W-:Y:S01]  /*37590*/  IMAD.MOV.U32 R10, RZ, RZ, R14 ;  /* 0x000000ffff0a7224 */ /* 0x000fe200078e000e */
[----:B------:R-:W-:Y:S06]  /*375a0*/  BRA `(.L_x_3529) ;  /* 0xffffffd000687947 */ /* 0x000fec000383ffff */
.L_x_3465:
        /* <DEDUP_REMOVED lines=8> */
.L_x_3531:
[----:B------:R-:W-:Y:S05]  /*37630*/  BSYNC B0 ;  /* 0x0000000000007941 */ /* 0x000fea0003800000 */
.L_x_3530:
        /* <DEDUP_REMOVED lines=10> */
.L_x_3532:
        /* <DEDUP_REMOVED lines=8> */
.L_x_3533:
        /* <DEDUP_REMOVED lines=8> */
.L_x_3534:
        /* <DEDUP_REMOVED lines=8> */
.L_x_3535:
        /* <DEDUP_REMOVED lines=9> */
.L_x_3536:
[----:B------:R-:W-:Y:S01]  /*378f0*/  IMAD.MOV.U32 R10, RZ, RZ, R14 ;  /* 0x000000ffff0a7224 */ /* 0x000fe200078e000e */
[----:B------:R-:W-:Y:S06]  /*37900*/  BRA `(.L_x_3537) ;  /* 0xffffffd0003c7947 */ /* 0x000fec000383ffff */
.L_x_3467:
[----:B------:R-:W-:Y:S01]  /*37910*/  BSSY B0, `(.L_x_3538) ;  /* 0x0000006000007945 */ /* 0x000fe20003800000 */
[----:B------:R-:W-:Y:S01]  /*37920*/  PLOP3.LUT P6, PT, P6, PT, PT, 0x8, 0x0 ;  /* 0x000000000000781c */ /* 0x000fe200037ce170 */
[----:B------:R-:W-:-:S12]  /*37930*/  IMAD.MOV.U32 R15, RZ, RZ, -0x1 ;  /* 0xffffffffff0f7424 */ /* 0x000fd800078e00ff */
[----:B0-----:R-:W-:Y:S05]  /*37940*/  WARPSYNC.COLLECTIVE R15, `(.L_x_3539) ;  /* 0x000000000f087348 */ /* 0x001fea0003c00000 */
[----:B------:R-:W-:Y:S01]  /*37950*/  VOTE.ANY R14, PT, P6 ;  /* 0x00000000000e7806 */ /* 0x000fe200030e0100 */
[----:B0-----:R-:W-:Y:S06]  /*37960*/  ENDCOLLECTIVE ;  /* 0x000000000000791b */ /* 0x001fec0003800000 */
.L_x_3539:
[----:B------:R-:W-:Y:S05]  /*37970*/  BSYNC B0 ;  /* 0x0000000000007941 */ /* 0x000fea0003800000 */
.L_x_3538:
        /* <DEDUP_REMOVED lines=10> */
.L_x_3540:
[----:B------:R-:W-:Y:S02]  /*37a20*/  IMAD.MOV.U32 R13, RZ, RZ, R7 ;  /* 0x000000ffff0d7224 */ /* 0x000fe400078e0007 */
[----:B------:R-:W-:-:S07]  /*37a30*/  IMAD.MOV.U32 R4, RZ, RZ, R14 ;  /* 0x000000ffff047224 */ /* 0x000fce00078e000e */
[----:B------:R-:W-:Y:S05]  /*37a40*/  WARPSYNC.COLLECTIVE R15, `(.L_x_3541) ;  /* 0x000000000f087348 */ /* 0x000fea0003c00000 */
[----:B------:R0:W1:Y:S02]  /*37a50*/  SHFL.IDX P6, R14, R13, R12, R11 ;  /* 0x0000000c0d0e7389 */ /* 0x00006400000c000b */
[----:B01----:R-:W-:Y:S01]  /*37a60*/  ENDCOLLECTIVE ;  /* 0x000000000000791b */ /* 0x003fe20003800000 */
.L_x_3541:
[----:B------:R-:W-:Y:S02]  /*37a70*/  IMAD.MOV.U32 R7, RZ, RZ, R14 ;  /* 0x000000ffff077224 */ /* 0x000fe400078e000e */
[----:B------:R-:W-:-:S05]  /*37a80*/  IMAD.IADD R5, R9, 0x1, R16 ;  /* 0x0000000109057824 */ /* 0x000fca00078e0210 */
[----:B------:R1:W-:Y:S01]  /*37a90*/  STL [R1+0x44c], R5 ;  /* 0x00044c0501007387 */ /* 0x0003e20000100800 */
[----:B------:R-:W-:Y:S05]  /*37aa0*/  BRA `(.L_x_3542) ;  /* 0xffffffd0001c7947 */ /* 0x000fea000383ffff */
.L_x_3469:
[----:B------:R-:W-:Y:S01]  /*37ab0*/  BSSY B0, `(.L_x_3543) ;  /* 0x0000008000007945 */ /* 0x000fe20003800000 */
[----:B------:R-:W-:Y:S02]  /*37ac0*/  IMAD.MOV.U32 R13, RZ, RZ, R2 ;  /* 0x000000ffff0d7224 */ /* 0x000fe400078e0002 */
[----:B------:R-:W-:Y:S02]  /*37ad0*/  IMAD.MOV.U32 R12, RZ, RZ, R9 ;  /* 0x000000ffff0c7224 */ /* 0x000fe400078e0009 */
[----:B------:R-:W-:Y:S02]  /*37ae0*/  IMAD.MOV.U32 R11, RZ, RZ, 0x1f ;  /* 0x0000001fff0b7424 */ /* 0x000fe400078e00ff */
[----:B------:R-:W-:-:S07]  /*37af0*/  IMAD.MOV.U32 R15, RZ, RZ, -0x1 ;  /* 0xffffffffff0f7424 */ /* 0x000fce00078e00ff */
[----:B01----:R-:W-:Y:S05]  /*37b00*/  WARPSYNC.COLLECTIVE R15, `(.L_x_3544) ;  /* 0x000000000f087348 */ /* 0x003fea0003c00000 */
[----:B------:R2:W3:Y:S02]  /*37b10*/  SHFL.IDX P6, R14, R13, R12, R11 ;  /* 0x0000000c0d0e7389 */ /* 0x0004e400000c000b */
[----:B0123--:R-:W-:Y:S01]  /*37b20*/  ENDCOLLECTIVE ;  /* 0x000000000000791b */ /* 0x00ffe20003800000 */
.L_x_3544:
[----:B------:R-:W-:Y:S05]  /*37b30*/  BSYNC B0 ;  /* 0x0000000000007941 */ /* 0x000fea0003800000 */
.L_x_3543:
[----:B------:R-:W-:Y:S01]  /*37b40*/  IMAD.MOV.U32 R2, RZ, RZ, R14 ;  /* 0x000000ffff027224 */ /* 0x000fe200078e000e */
[----:B------:R-:W-:Y:S06]  /*37b50*/  BRA `(.L_x_3545) ;  /* 0xffffffd000087947 */ /* 0x000fec000383ffff */
.L_x_3475:
[----:B0-----:R0:W1:Y:S02]  /*37b60*/  SYNCS.PHASECHK.TRANS64.TRYWAIT P0, [R9+URZ+0x38820], R0 ;  /* 0x03882000090075a7 */ /* 0x001064000800017f */
[----:B-1----:R-:W-:Y:S05]  /*37b70*/  @!P0 NANOSLEEP.SYNCS 0x989680 ;  /* 0x009896800000895d */ /* 0x002fea0003900000 */
[----:B------:R-:W1:Y:S02]  /*37b80*/  @!P0 SYNCS.PHASECHK.TRANS64 P0, [R9+URZ+0x38820], R0 ;  /* 0x03882000090085a7 */ /* 0x000e64000800007f */
[----:B-1----:R-:W-:Y:S05]  /*37b90*/  @!P0 BRA `(.L_x_3475) ;  /* 0xfffffffc00f08947 */ /* 0x002fea000383ffff */
[----:B------:R-:W-:Y:S05]  /*37ba0*/  BRA `(.L_x_3546) ;  /* 0xffffffd800a87947 */ /* 0x000fea000383ffff */
.L_x_3476:
        /* <DEDUP_REMOVED lines=11> */
.L_x_3548:
[----:B------:R-:W-:Y:S05]  /*37c60*/  BSYNC B0 ;  /* 0x0000000000007941 */ /* 0x000fea0003800000 */
.L_x_3547:
[----:B------:R-:W-:Y:S05]  /*37c70*/  BRA `(.L_x_3549) ;  /* 0xffffffd800907947 */ /* 0x000fea000383ffff */
.L_x_3479:
[----:B------:R-:W-:Y:S01]  /*37c80*/  BSSY B1, `(.L_x_3550) ;  /* 0x0000006000017945 */ /* 0x000fe20003800000 */
[----:B------:R-:W-:-:S07]  /*37c90*/  IMAD.MOV.U32 R15, RZ, RZ, -0x1 ;  /* 0xffffffffff0f7424 */ /* 0x000fce00078e00ff */
[----:B0-----:R-:W-:Y:S05]  /*37ca0*/  WARPSYNC.COLLECTIVE R15, `(.L_x_3551) ;  /* 0x000000000f0c7348 */ /* 0x001fea0003c00000 */
[----:B------:R-:W-:Y:S02]  /*37cb0*/  ELECT P6, UR62, PT ;  /* 0x00000000003e782f */ /* 0x000fe400038c0000 */
[----:B------:R-:W-:Y:S01]  /*37cc0*/  MOV R14, UR62 ;  /* 0x0000003e000e7c02 */ /* 0x000fe20008000f00 */
[----:B0-----:R-:W-:Y:S10]  /*37cd0*/  ENDCOLLECTIVE ;  /* 0x000000000000791b */ /* 0x001ff40003800000 */
.L_x_3551:
[----:B------:R-:W-:Y:S05]  /*37ce0*/  BSYNC B1 ;  /* 0x0000000000017941 */ /* 0x000fea0003800000 */
.L_x_3550:
[----:B------:R-:W-:Y:S05]  /*37cf0*/  BRA `(.L_x_3552) ;  /* 0xffffffd800887947 */ /* 0x000fea000383ffff */
.L_x_3480:
[----:B0-----:R0:W1:Y:S02]  /*37d00*/  SYNCS.PHASECHK.TRANS64.TRYWAIT P0, [R5+URZ], R4 ;  /* 0x00000004050075a7 */ /* 0x001064000800017f */
[----:B-1----:R-:W-:Y:S05]  /*37d10*/  @!P0 NANOSLEEP.SYNCS 0x989680 ;  /* 0x009896800000895d */ /* 0x002fea0003900000 */
[----:B------:R-:W1:Y:S02]  /*37d20*/  @!P0 SYNCS.PHASECHK.TRANS64 P0, [R5+URZ], R4 ;  /* 0x00000004050085a7 */ /* 0x000e64000800007f */
[----:B-1----:R-:W-:Y:S05]  /*37d30*/  @!P0 BRA `(.L_x_3480) ;  /* 0xfffffffc00f08947 */ /* 0x002fea000383ffff */
[----:B------:R-:W-:Y:S05]  /*37d40*/  BRA `(.L_x_3553) ;  /* 0xffffffd800b07947 */ /* 0x000fea000383ffff */
.L_x_3481:
[----:B0-----:R0:W1:Y:S02]  /*37d50*/  SYNCS.PHASECHK.TRANS64.TRYWAIT P0, [R7+URZ], R2 ;  /* 0x00000002070075a7 */ /* 0x001064000800017f */
[----:B-1----:R-:W-:Y:S05]  /*37d60*/  @!P0 NANOSLEEP.SYNCS 0x989680 ;  /* 0x009896800000895d */ /* 0x002fea0003900000 */
[----:B------:R-:W1:Y:S02]  /*37d70*/  @!P0 SYNCS.PHASECHK.TRANS64 P0, [R7+URZ], R2 ;  /* 0x00000002070085a7 */ /* 0x000e64000800007f */
[----:B-1----:R-:W-:Y:S05]  /*37d80*/  @!P0 BRA `(.L_x_3481) ;  /* 0xfffffffc00f08947 */ /* 0x002fea000383ffff */
[----:B------:R-:W-:Y:S05]  /*37d90*/  BRA `(.L_x_3554) ;  /* 0xffffffd800b07947 */ /* 0x000fea000383ffff */
.L_x_3482:
[----:B-1----:R1:W2:Y:S02]  /*37da0*/  SYNCS.PHASECHK.TRANS64.TRYWAIT P0, [R5+URZ], R4 ;  /* 0x00000004050075a7 */ /* 0x0022a4000800017f */
[----:B--2---:R-:W-:Y:S05]  /*37db0*/  @!P0 NANOSLEEP.SYNCS 0x989680 ;  /* 0x009896800000895d */ /* 0x004fea0003900000 */
[----:B------:R-:W2:Y:S02]  /*37dc0*/  @!P0 SYNCS.PHASECHK.TRANS64 P0, [R5+URZ], R4 ;  /* 0x00000004050085a7 */ /* 0x000ea4000800007f */
[----:B--2---:R-:W-:Y:S05]  /*37dd0*/  @!P0 BRA `(.L_x_3482) ;  /* 0xfffffffc00f08947 */ /* 0x004fea000383ffff */
[----:B------:R-:W-:Y:S05]  /*37de0*/  BRA `(.L_x_3555) ;  /* 0xffffffd800a47947 */ /* 0x000fea000383ffff */
        .type           $_ZN7cutlass13device_kernelIN5flash11enable_sm90INS1_16FlashAttnFwdSm90INS1_25CollectiveMainloopFwdSm90ILi2EN4cute5tupleIJNS5_1CILi1EEES8_S8_EEENS6_IJNS7_ILi64EEESA_SA_EEELi512ENS_10bfloat16_tEfNS_4arch4Sm90ELb0ELb1ELb1ELb1ELb0ELb0ELb1ELb0ELb0ELb1ELb1ELb0EEENS1_21CollectiveEpilogueFwdINS6_IJSA_NS7_ILi512EEESA_EEES9_SC_SE_Li256ELb1ELb1ELb1ELb0EEENS1_36VarlenDynamicPersistentTileSchedulerILi64ELi64ELi256ELi128ELb1ELb1ELb1ELb1ELb0ELb1EEEEEEEEEvNT_6ParamsE$_ZZN5flash25CollectiveMainloopFwdSm90ILi2EN4cute5tupleIJNS1_1CILi1EEES4_S4_EEENS2_IJNS3_ILi64EEES6_S6_EEELi512EN7cutlass10bfloat16_tEfNS8_4arch4Sm90ELb0ELb1ELb1ELb1ELb0ELb0ELb1ELb0ELb0ELb1ELb1ELb0EE3mmaINS_16FlashAttnFwdSm90ISC_NS_21CollectiveEpilogueFwdINS2_IJS6_NS3_ILi512EEES6_EEES5_S9_SB_Li256ELb1ELb1ELb1ELb0EEENS_36VarlenDynamicPersistentTileSchedulerILi64ELi64ELi256ELi128ELb1ELb1ELb1ELb1ELb0ELb1EEEE13SharedStorageENS1_6TensorINS1_11ArrayEngineIfLm128EEENS1_6LayoutINS2_IJNS2_IJNS3_ILi2EEESR_NS3_ILi32EEEEEES4_S4_EEENS2_IJNS2_IJS4_SR_NS3_ILi4EEEEEENS3_ILi0EEESX_EEEEEEENS_7SoftmaxILi2ELi0EEEEEbRKNSC_6ParamsENS8_25PipelineTmaAsyncNoClusterILi2ENS8_16PipelineTmaAsyncILi2EEEEES19_RNS8_13PipelineStateILj2EEERT0_RT1_iRiRKNS_16SeqlenInfoQKNewKILb1ELb0EEENS2_IJiiiiEEERT_ENKUliT_T0_T1_E_clIZSD_ISM_S10_S12_EbS15_S19_S19_S1C_S1E_S1G_iS1H_S1L_S1M_S1O_EUlRS1P_iE1_NS3_ILb0EEENS3_ILb1EEEEEDaiS1P_S1Q_S1R_,@function
        .size           $_ZN7cutlass13device_kernelIN5flash11enable_sm90INS1_16FlashAttnFwdSm90INS1_25CollectiveMainloopFwdSm90ILi2EN4cute5tupleIJNS5_1CILi1EEES8_S8_EEENS6_IJNS7_ILi64EEESA_SA_EEELi512ENS_10bfloat16_tEfNS_4arch4Sm90ELb0ELb1ELb1ELb1ELb0ELb0ELb1ELb0ELb0ELb1ELb1ELb0EEENS1_21CollectiveEpilogueFwdINS6_IJSA_NS7_ILi512EEESA_EEES9_SC_SE_Li256ELb1ELb1ELb1ELb0EEENS1_36VarlenDynamicPersistentTileSchedulerILi64ELi64ELi256ELi128ELb1ELb1ELb1ELb1ELb0ELb1EEEEEEEEEvNT_6ParamsE$_ZZN5flash25CollectiveMainloopFwdSm90ILi2EN4cute5tupleIJNS1_1CILi1EEES4_S4_EEENS2_IJNS3_ILi64EEES6_S6_EEELi512EN7cutlass10bfloat16_tEfNS8_4arch4Sm90ELb0ELb1ELb1ELb1ELb0ELb0ELb1ELb0ELb0ELb1ELb1ELb0EE3mmaINS_16FlashAttnFwdSm90ISC_NS_21CollectiveEpilogueFwdINS2_IJS6_NS3_ILi512EEES6_EEES5_S9_SB_Li256ELb1ELb1ELb1ELb0EEENS_36VarlenDynamicPersistentTileSchedulerILi64ELi64ELi256ELi128ELb1ELb1ELb1ELb1ELb0ELb1EEEE13SharedStorageENS1_6TensorINS1_11ArrayEngineIfLm128EEENS1_6LayoutINS2_IJNS2_IJNS3_ILi2EEESR_NS3_ILi32EEEEEES4_S4_EEENS2_IJNS2_IJS4_SR_NS3_ILi4EEEEEENS3_ILi0EEESX_EEEEEEENS_7SoftmaxILi2ELi0EEEEEbRKNSC_6ParamsENS8_25PipelineTmaAsyncNoClusterILi2ENS8_16PipelineTmaAsyncILi2EEEEES19_RNS8_13PipelineStateILj2EEERT0_RT1_iRiRKNS_16SeqlenInfoQKNewKILb1ELb0EEENS2_IJiiiiEEERT_ENKUliT_T0_T1_E_clIZSD_ISM_S10_S12_EbS15_S19_S19_S1C_S1E_S1G_iS1H_S1L_S1M_S1O_EUlRS1P_iE1_NS3_ILb0EEENS3_ILb1EEEEEDaiS1P_S1Q_S1R_,(.L_x_6049 - $_ZN7cutlass13device_kernelIN5flash11enable_sm90INS1_16FlashAttnFwdSm90INS1_25CollectiveMainloopFwdSm90ILi2EN4cute5tupleIJNS5_1CILi1EEES8_S8_EEENS6_IJNS7_ILi64EEESA_SA_EEELi512ENS_10bfloat16_tEfNS_4arch4Sm90ELb0ELb1ELb1ELb1ELb0ELb0ELb1ELb0ELb0ELb1ELb1ELb0EEENS1_21CollectiveEpilogueFwdINS6_IJSA_NS7_ILi512EEESA_EEES9_SC_SE_Li256ELb1ELb1ELb1ELb0EEENS1_36VarlenDynamicPersistentTileSchedulerILi64ELi64ELi256ELi128ELb1ELb1ELb1ELb1ELb0ELb1EEEEEEEEEvNT_6ParamsE$_ZZN5flash25CollectiveMainloopFwdSm90ILi2EN4cute5tupleIJNS1_1CILi1EEES4_S4_EEENS2_IJNS3_ILi64EEES6_S6_EEELi512EN7cutlass10bfloat16_tEfNS8_4arch4Sm90ELb0ELb1ELb1ELb1ELb0ELb0ELb1ELb0ELb0ELb1ELb1ELb0EE3mmaINS_16FlashAttnFwdSm90ISC_NS_21CollectiveEpilogueFwdINS2_IJS6_NS3_ILi512EEES6_EEES5_S9_SB_Li256ELb1ELb1ELb1ELb0EEENS_36VarlenDynamicPersistentTileSchedulerILi64ELi64ELi256ELi128ELb1ELb1ELb1ELb1ELb0ELb1EEEE13SharedStorageENS1_6TensorINS1_11ArrayEngineIfLm128EEENS1_6LayoutINS2_IJNS2_IJNS3_ILi2EEESR_NS3_ILi32EEEEEES4_S4_EEENS2_IJNS2_IJS4_SR_NS3_ILi4EEEEEENS3_ILi0EEESX_EEEEEEENS_7SoftmaxILi2ELi0EEEEEbRKNSC_6ParamsENS8_25PipelineTmaAsyncNoClusterILi2ENS8_16PipelineTmaAsyncILi2EEEEES19_RNS8_13PipelineStateILj2EEERT0_RT1_iRiRKNS_16SeqlenInfoQKNewKILb1ELb0EEENS2_IJiiiiEEERT_ENKUliT_T0_T1_E_clIZSD_ISM_S10_S12_EbS15_S19_S19_S1C_S1E_S1G_iS1H_S1L_S1M_S1O_EUlRS1P_iE1_NS3_ILb0EEENS3_ILb1EEEEEDaiS1P_S1Q_S1R_)
$_ZN7cutlass13device_kernelIN5flash11enable_sm90INS1_16FlashAttnFwdSm90INS1_25CollectiveMainloopFwdSm90ILi2EN4cute5tupleIJNS5_1CILi1EEES8_S8_EEENS6_IJNS7_ILi64EEESA_SA_EEELi512ENS_10bfloat16_tEfNS_4arch4Sm90ELb0ELb1ELb1ELb1ELb0ELb0ELb1ELb0ELb0ELb1ELb1ELb0EEENS1_21CollectiveEpilogueFwdINS6_IJSA_NS7_ILi512EEESA_EEES9_SC_SE_Li256ELb1ELb1ELb1ELb0EEENS1_36VarlenDynamicPersistentTileSchedulerILi64ELi64ELi256ELi128ELb1ELb1ELb1ELb1ELb0ELb1EEEEEEEEEvNT_6ParamsE$_ZZN5flash25CollectiveMainloopFwdSm90ILi2EN4cute5tupleIJNS1_1CILi1EEES4_S4_EEENS2_IJNS3_ILi64EEES6_S6_EEELi512EN7cutlass10bfloat16_tEfNS8_4arch4Sm90ELb0ELb1ELb1ELb1ELb0ELb0ELb1ELb0ELb0ELb1ELb1ELb0EE3mmaINS_16FlashAttnFwdSm90ISC_NS_21CollectiveEpilogueFwdINS2_IJS6_NS3_ILi512EEES6_EEES5_S9_SB_Li256ELb1ELb1ELb1ELb0EEENS_36VarlenDynamicPersistentTileSchedulerILi64ELi64ELi256ELi128ELb1ELb1ELb1ELb1ELb0ELb1EEEE13SharedStorageENS1_6TensorINS1_11ArrayEngineIfLm128EEENS1_6LayoutINS2_IJNS2_IJNS3_ILi2EEESR_NS3_ILi32EEEEEES4_S4_EEENS2_IJNS2_IJS4_SR_NS3_ILi4EEEEEENS3_ILi0EEESX_EEEEEEENS_7SoftmaxILi2ELi0EEEEEbRKNSC_6ParamsENS8_25PipelineTmaAsyncNoClusterILi2ENS8_16PipelineTmaAsyncILi2EEEEES19_RNS8_13PipelineStateILj2EEERT0_RT1_iRiRKNS_16SeqlenInfoQKNewKILb1ELb0EEENS2_IJiiiiEEERT_ENKUliT_T0_T1_E_clIZSD_ISM_S10_S12_EbS15_S19_S19_S1C_S1E_S1G_iS1H_S1L_S1M_S1O_EUlRS1P_iE1_NS3_ILb0EEENS3_ILb1EEEEEDaiS1P_S1Q_S1R_:
[----:B------:R-:W-:Y:S05]  /*37df0*/  YIELD ;  /* 0x0000000000007946 */ /* 0x000fea0003800000 */
[----:B------:R-:W-:Y:S02]  /*37e00*/  ULDC UR4, c[0x0][0x20] ;  /* 0x0000080000047ab9 */ /* 0x000fe40000000800 */
[----:B------:R-:W-:-:S05]  /*37e10*/  VIADD R12, R12, -UR4 ;  /* 0x800000040c0c7c36 */ /* 0x000fca0008000000 */
[----:B------:R-:W2:Y:S01]  /*37e20*/  LDL.64 R14, [R12] ;  /* 0x000000000c0e7983 */ /* 0x000ea20000100a00 */
[----:B------:R-:W0:Y:S02]  /*37e30*/  LDC.64 R4, c[0x0][0x208] ;  /* 0x00008200ff047b82 */ /* 0x000e240000000a00 */
[----:B0-----:R-:W-:Y:S02]  /*37e40*/  R2UR UR4, R4 ;  /* 0x00000000040472ca */ /* 0x001fe400000e0000 */
[----:B------:R-:W-:-:S13]  /*37e50*/  R2UR UR5, R5 ;  /* 0x00000000050572ca */ /* 0x000fda00000e0000 */
[----:B--2---:R-:W2:Y:S01]  /*37e60*/  LD.E R6, desc[UR4][R14.64] ;  /* 0x000000040e067980 */ /* 0x004ea2000c101900 */
[----:B------:R-:W-:Y:S02]  /*37e70*/  R2UR UR4, R4 ;  /* 0x00000000040472ca */ /* 0x000fe400000e0000 */
[----:B------:R-:W-:-:S13]  /*37e80*/  R2UR UR5, R5 ;  /* 0x00000000050572ca */ /* 0x000fda00000e0000 */
[----:B------:R-:W3:Y:S01]  /*37e90*/  LD.E R10, desc[UR4][R14.64+0x8] ;  /* 0x000008040e0a7980 */ /* 0x000ee2000c101900 */
[----:B--2---:R-:W-:-:S05]  /*37ea0*/  VIADD R9, R6, 0x1 ;  /* 0x0000000106097836 */ /* 0x004fca0000000000 */
[----:B------:R-:W-:-:S13]  /*37eb0*/  ISETP.NE.AND P1, PT, R9, 0x2, PT ;  /* 0x000000020900780c */ /* 0x000fda0003f25270 */
[----:B------:R-:W-:Y:S02]  /*37ec0*/  @!P1 R2UR UR6, R4 ;  /* 0x00000000040692ca */ /* 0x000fe400000e0000 */
[----:B------:R-:W-:-:S13]  /*37ed0*/  @!P1 R2UR UR7, R5 ;  /* 0x00000000050792ca */ /* 0x000fda00000e0000 */
[----:B------:R-:W2:Y:S01]  /*37ee0*/  @!P1 LD.E R11, desc[UR6][R14.64+0x4] ;  /* 0x000004060e0b9980 */ /* 0x000ea2000c101900 */
[C---:B------:R-:W-:Y:S02]  /*37ef0*/  R2UR UR4, R4.reuse ;  /* 0x00000000040472ca */ /* 0x040fe400000e0000 */
[C---:B------:R-:W-:Y:S02]  /*37f00*/  R2UR UR5, R5.reuse ;  /* 0x00000000050572ca */ /* 0x040fe400000e0000 */
[C---:B------:R-:W-:Y:S02]  /*37f10*/  R2UR UR6, R4.reuse ;  /* 0x00000000040672ca */ /* 0x040fe400000e0000 */
[C---:B------:R-:W-:Y:S02]  /*37f20*/  R2UR UR7, R5.reuse ;  /* 0x00000000050772ca */ /* 0x040fe400000e0000 */
[----:B------:R-:W-:Y:S02]  /*37f30*/  @!P1 R2UR UR8, R4 ;  /* 0x00000000040892ca */ /* 0x000fe400000e0000 */
[----:B------:R-:W-:-:S02]  /*37f40*/  @!P1 R2UR UR9, R5 ;  /* 0x00000000050992ca */ /* 0x000fc400000e0000 */
[----:B------:R-:W-:Y:S02]  /*37f50*/  @!P1 R2UR UR10, R4 ;  /* 0x00000000040a92ca */ /* 0x000fe400000e0000 */
[----:B------:R-:W-:Y:S01]  /*37f60*/  @!P1 R2UR UR11, R5 ;  /* 0x00000000050b92ca */ /* 0x000fe200000e0000 */
[----:B---3--:R-:W-:Y:S01]  /*37f70*/  VIADD R25, R10, 0x1 ;  /* 0x000000010a197836 */ /* 0x008fe20000000000 */
[----:B------:R-:W-:Y:S04]  /*37f80*/  ST.E desc[UR4][R14.64], R9 ;  /* 0x000000090e007985 */ /* 0x000fe8000c101904 */
[----:B------:R-:W-:Y:S04]  /*37f90*/  ST.E desc[UR6][R14.64+0x8], R25 ;  /* 0x000008190e007985 */ /* 0x000fe8000c101906 */
[----:B------:R-:W-:Y:S01]  /*37fa0*/  @!P1 ST.E desc[UR8][R14.64], RZ ;  /* 0x000000ff0e009985 */ /* 0x000fe2000c101908 */
[----:B--2---:R-:W-:-:S05]  /*37fb0*/  @!P1 LOP3.LUT R27, R11, 0x1, RZ, 0x3c, !PT ;  /* 0x000000010b1b9812 */ /* 0x004fca00078e3cff */
[----:B------:R0:W-:Y:S04]  /*37fc0*/  @!P1 ST.E desc[UR10][R14.64+0x4], R27 ;  /* 0x0000041b0e009985 */ /* 0x0001e8000c10190a */
[----:B------:R-:W2:Y:S01]  /*37fd0*/  LDL.64 R10, [R12+0x18] ;  /* 0x000018000c0a7983 */ /* 0x000ea20000100a00 */
[----:B------:R-:W-:Y:S02]  /*37fe0*/  R2UR UR4, R4 ;  /* 0x00000000040472ca */ /* 0x000fe400000e0000 */
[----:B------:R-:W-:Y:S01]  /*37ff0*/  R2UR UR5, R5 ;  /* 0x00000000050572ca */ /* 0x000fe200000e0000 */
[----:B------:R-:W3:-:S12]  /*38000*/  LDL.64 R20, [R12] ;  /* 0x000000000c147983 */ /* 0x000ed80000100a00 */
[----:B--2---:R-:W2:Y:S01]  /*38010*/  LD.E R24, desc[UR4][R10.64+0x1c] ;  /* 0x00001c040a187980 */ /* 0x004ea2000c101900 */
[C---:B------:R-:W-:Y:S02]  /*38020*/  R2UR UR4, R4.reuse ;  /* 0x00000000040472ca */ /* 0x040fe400000e0000 */
[C---:B------:R-:W-:Y:S02]  /*38030*/  R2UR UR5, R5.reuse ;  /* 0x00000000050572ca */ /* 0x040fe400000e0000 */
[----:B------:R-:W-:Y:S02]  /*38040*/  R2UR UR6, R4 ;  /* 0x00000000040672ca */ /* 0x000fe400000e0000 */
[----:B------:R-:W-:Y:S01]  /*38050*/  R2UR UR7, R5 ;  /* 0x00000000050772ca */ /* 0x000fe200000e0000 */
[----:B------:R-:W-:Y:S01]  /*38060*/  BSSY B3, `(.L_x_3556) ;  /* 0x0000009000037945 */ /* 0x000fe20003800000 */
[----:B0-----:R-:W-:Y:S02]  /*38070*/  IMAD.MOV.U32 R14, RZ, RZ, R28 ;  /* 0x000000ffff0e7224 */ /* 0x001fe400078e001c */
[----:B------:R-:W-:-:S05]  /*38080*/  IMAD.MOV.U32 R15, RZ, RZ, R29 ;  /* 0x000000ffff0f7224 */ /* 0x000fca00078e001d */
[----:B---3--:R0:W5:Y:S04]  /*38090*/  LD.E R26, desc[UR4][R20.64] ;  /* 0x00000004141a7980 */ /* 0x008168000c101900 */
[----:B------:R0:W5:Y:S01]  /*380a0*/  LD.E R9, desc[UR6][R20.64+0x4] ;  /* 0x0000040614097980 */ /* 0x000162000c101900 */
[----:B--2---:R-:W-:-:S04]  /*380b0*/  LOP3.LUT R24, R24, 0x1, RZ, 0xfc, !PT ;  /* 0x0000000118187812 */ /* 0x004fc800078efcff */
[----:B------:R-:W-:-:S13]  /*380c0*/  ISETP.NE.AND P1, PT, R24, 0x3, PT ;  /* 0x000000031800780c */ /* 0x000fda0003f25270 */
[----:B0-----:R-:W-:Y:S05]  /*380d0*/  @!P1 BRA `(.L_x_3557) ;  /* 0x0000000000049947 */ /* 0x001fea0003800000 */
[----:B------:R-:W-:Y:S01]  /*380e0*/  BPT.TRAP 0x1 ;  /* 0x000000040000795c */ /* 0x000fe20000300000 */
.L_x_3557:
[----:B------:R-:W-:Y:S05]  /*380f0*/  BSYNC B3 ;  /* 0x0000000000037941 */ /* 0x000fea0003800000 */
.L_x_3556:
        /* <DEDUP_REMOVED lines=17> */
.L_x_3559:
[----:B------:R-:W-:Y:S05]  /*38210*/  BSYNC B3 ;  /* 0x0000000000037941 */ /* 0x000fea0003800000 */
.L_x_3558:
        /* <DEDUP_REMOVED lines=10> */
.L_x_3561:
[----:B------:R-:W-:Y:S05]  /*382c0*/  BSYNC B3 ;  /* 0x0000000000037941 */ /* 0x000fea0003800000 */
.L_x_3560:
        /* <DEDUP_REMOVED lines=15> */
[----:B----4-:R-:W-:Y:S04]  /*383c0*/  ST.E desc[UR4][R20.64], RZ ;  /* 0x000000ff14007985 */ /* 0x010fe8000c101904 */
[----:B------:R-:W3:Y:S01]  /*383d0*/  LD.E.64 R24, desc[UR6][R56.64] ;  /* 0x0000000638187980 */ /* 0x000ee2000c101b00 */
[----:B--2---:R-:W-:Y:S01]  /*383e0*/  IMAD R10, R9, 0x200, R10 ;  /* 0x00000200090a7824 */ /* 0x004fe200078e020a */
[----:B------:R-:W-:Y:S01]  /*383f0*/  R2UR UR7, R11 ;  /* 0x000000000b0772ca */ /* 0x000fe200000e0000 */
[----:B------:R-:W-:Y:S01]  /*38400*/  IMAD.MOV.U32 R9, RZ, RZ, 0x1 ;  /* 0x00000001ff097424 */ /* 0x000fe200078e00ff */
[----:B------:R-:W-:Y:S02]  /*38410*/  R2UR UR8, R4 ;  /* 0x00000000040872ca */ /* 0x000fe400000e0000 */
[----:B------:R-:W-:-:S02]  /*38420*/  R2UR UR6, R10 ;  /* 0x000000000a0672ca */ /* 0x000fc400000e0000 */
[C---:B------:R-:W-:Y:S02]  /*38430*/  R2UR UR9, R5.reuse ;  /* 0x00000000050972ca */ /* 0x040fe400000e0000 */
[----:B------:R-:W-:Y:S02]  /*38440*/  R2UR UR10, R4 ;  /* 0x00000000040a72ca */ /* 0x000fe400000e0000 */
[----:B------:R-:W-:Y:S02]  /*38450*/  R2UR UR11, R5 ;  /* 0x00000000050b72ca */ /* 0x000fe400000e0000 */
[----:B---3--:R-:W-:Y:S02]  /*38460*/  R2UR UR4, R24 ;  /* 0x00000000180472ca */ /* 0x008fe400000e0000 */
[----:B------:R-:W-:Y:S02]  /*38470*/  R2UR UR5, R25 ;  /* 0x00000000190572ca */ /* 0x000fe400000e0000 */
[----:B------:R-:W-:-:S11]  /*38480*/  WARPGROUP.ARRIVE ;  /* 0x00000000000079c5 */ /* 0x000fd60000000000 */
[----:B------:R-:W-:Y:S03]  /*38490*/  HGMMA.64x64x16.F32.BF16 R24, gdesc[UR4], RZ, !UPT, gsb0 ;  /* 0x00e00000041879f0 */ /* 0x000fe6000c0018ff */
        /* <DEDUP_REMOVED lines=36> */
[----:B------:R-:W-:Y:S01]  /*386e0*/  R2UR UR7, R11 ;  /* 0x000000000b0772ca */ /* 0x000fe200000e0000 */
[----:B------:R-:W-:Y:S01]  /*386f0*/  WARPGROUP.ARRIVE ;  /* 0x00000000000079c5 */ /* 0x000fe20000000000 */
[----:B------:R-:W-:-:S02]  /*38700*/  R2UR UR8, R4 ;  /* 0x00000000040872ca */ /* 0x000fc400000e0000 */
        /* <DEDUP_REMOVED lines=11> */
[----:B0-----:R-:W3:-:S12]  /*387c0*/  LDL.64 R20, [R12] ;  /* 0x000000000c147983 */ /* 0x001ed80000100a00 */
[----:B--2---:R-:W2:Y:S01]  /*387d0*/  LD.E R56, desc[UR4][R10.64+0x1c] ;  /* 0x00001c040a387980 */ /* 0x004ea2000c101900 */
[C---:B------:R-:W-:Y:S02]  /*387e0*/  R2UR UR4, R4.reuse ;  /* 0x00000000040472ca */ /* 0x040fe400000e0000 */
[C---:B------:R-:W-:Y:S02]  /*387f0*/  R2UR UR5, R5.reuse ;  /* 0x00000000050572ca */ /* 0x040fe400000e0000 */
[----:B------:R-:W-:Y:S02]  /*38800*/  R2UR UR6, R4 ;  /* 0x00000000040672ca */ /* 0x000fe400000e0000 */
[----:B------:R-:W-:Y:S01]  /*38810*/  R2UR UR7, R5 ;  /* 0x00000000050772ca */ /* 0x000fe200000e0000 */
[----:B------:R-:W-:Y:S08]  /*38820*/  BSSY B3, `(.L_x_3563) ;  /* 0x0000007000037945 */ /* 0x000ff00003800000 */
[----:B---3--:R0:W5:Y:S04]  /*38830*/  LD.E R58, desc[UR4][R20.64] ;  /* 0x00000004143a7980 */ /* 0x008168000c101900 */
[----:B------:R0:W5:Y:S01]  /*38840*/  LD.E R59, desc[UR6][R20.64+0x4] ;  /* 0x00000406143b7980 */ /* 0x000162000c101900 */
[----:B--2---:R-:W-:-:S04]  /*38850*/  LOP3.LUT R56, R56, 0x1, RZ, 0xfc, !PT ;  /* 0x0000000138387812 */ /* 0x004fc800078efcff */
[----:B------:R-:W-:-:S13]  /*38860*/  ISETP.NE.AND P1, PT, R56, 0x3, PT ;  /* 0x000000033800780c */ /* 0x000fda0003f25270 */
[----:B0-----:R-:W-:Y:S05]  /*38870*/  @!P1 BRA `(.L_x_3564) ;  /* 0x0000000000049947 */ /* 0x001fea0003800000 */
[----:B------:R-:W-:Y:S01]  /*38880*/  BPT.TRAP 0x1 ;  /* 0x000000040000795c */ /* 0x000fe20000300000 */
.L_x_3564:
[----:B------:R-:W-:Y:S05]  /*38890*/  BSYNC B3 ;  /* 0x0000000000037941 */ /* 0x000fea0003800000 */
.L_x_3563:
        /* <DEDUP_REMOVED lines=17> */
.L_x_3566:
[----:B------:R-:W-:Y:S05]  /*389b0*/  BSYNC B3 ;  /* 0x0000000000037941 */ /* 0x000fea0003800000 */
.L_x_3565:
        /* <DEDUP_REMOVED lines=10> */
.L_x_3568:
[----:B------:R-:W-:Y:S05]  /*38a60*/  BSYNC B3 ;  /* 0x0000000000037941 */ /* 0x000fea0003800000 */
.L_x_3567:
[----:B------:R-:W2:Y:S04]  /*38a70*/  LDL.64 R10, [R12] ;  /* 0x000000000c0a7983 */ /* 0x000ea80000100a00 */
[----:B------:R-:W3:Y:S04]  /*38a80*/  LDL.64 R58, [R12+0x58] ;  /* 0x000058000c3a7983 */ /* 0x000ee80000100a00 */
[----:B------:R-:W4:Y:S04]  /*38a90*/  LDL.64 R20, [R12+0x48] ;  /* 0x000048000c147983 */ /* 0x000f280000100a00 */
[----:B0----5:R-:W4:Y:S01]  /*38aa0*/  LDL.64 R56, [R12+0x50] ;  /* 0x000050000c387983 */ /* 0x021f220000100a00 */
[----:B------:R-:W-:-:S02]  /*38ab0*/  R2UR UR6, R4 ;  /* 0x00000000040672ca */ /* 0x000fc400000e0000 */
[C---:B------:R-:W-:Y:S02]  /*38ac0*/  R2UR UR7, R5.reuse ;  /* 0x00000000050772ca */ /* 0x040fe400000e0000 */
[----:B------:R-:W-:Y:S02]  /*38ad0*/  R2UR UR4, R4 ;  /* 0x00000000040472ca */ /* 0x000fe400000e0000 */
[----:B------:R-:W-:-:S09]  /*38ae0*/  R2UR UR5, R5 ;  /* 0x00000000050572ca */ /* 0x000fd200000e0000 */
        /* <DEDUP_REMOVED lines=9> */
[----:B------:R-:W-:Y:S01]  /*38b80*/  WARPGROUP.ARRIVE ;  /* 0x00000000000079c5 */ /* 0x000fe20000000000 */
[C---:B------:R-:W-:Y:S02]  /*38b90*/  R2UR UR8, R4.reuse ;  /* 0x00000000040872ca */ /* 0x040fe400000e0000 */
[----:B------:R-:W-:Y:S02]  /*38ba0*/  R2UR UR9, R5 ;  /* 0x00000000050972ca */ /* 0x000fe400000e0000 */
[----:B------:R-:W-:-:S02]  /*38bb0*/  R2UR UR10, R4 ;  /* 0x00000000040a72ca */ /* 0x000fc400000e0000 */
[----:B------:R-:W-:Y:S01]  /*38bc0*/  R2UR UR11, R5 ;  /* 0x00000000050b72ca */ /* 0x000fe200000e0000 */
[----:B--2---:R-:W-:Y:S01]  /*38bd0*/  IMAD R10, R61, 0x1000, R10 ;  /* 0x000010003d0a7824 */ /* 0x004fe200078e020a */
[----:B------:R-:W-:-:S04]  /*38be0*/  R2UR UR7, R11 ;  /* 0x000000000b0772ca */ /* 0x000fc800000e0000 */
        /* <DEDUP_REMOVED lines=314> */
[C---:B------:R-:W-:Y:S02]  /*39f90*/  R2UR UR9, R5.reuse ;  /* 0x00000000050972ca */ /* 0x040fe400000e0000 */
[----:B------:R-:W-:Y:S01]  /*39fa0*/  R2UR UR10, R4 ;  /* 0x00000000040a72ca */ /* 0x000fe200000e0000 */
[----:B------:R-:W-:Y:S01]  /*39fb0*/  IMAD.IADD R60, R60, 0x1, R61 ;  /* 0x000000013c3c7824 */ /* 0x000fe200078e023d */
[----:B------:R-:W-:-:S04]  /*39fc0*/  R2UR UR11, R5 ;  /* 0x00000000050b72ca */ /* 0x000fc800000e0000 */
[----:B------:R-:W-:-:S05]  /*39fd0*/  LOP3.LUT R61, R60, 0xa06, RZ, 0xc0, !PT ;  /* 0x00000a063c3d7812 */ /* 0x000fca00078ec0ff */
[----:B------:R-:W-:-:S05]  /*39fe0*/  IMAD.IADD R60, R10, 0x1, R61 ;  /* 0x000000010a3c7824 */ /* 0x000fca00078e023d */
[----:B------:R-:W-:Y:S01]  /*39ff0*/  R2UR UR6, R60 ;  /* 0x000000003c0672ca */ /* 0x000fe200000e0000 */
[----:B--2---:R-:W-:Y:S01]  /*3a000*/  IMAD.IADD R58, R61, 0x1, R58 ;  /* 0x000000013d3a7824 */ /* 0x004fe200078e023a */
[----:B------:R-:W-:Y:S01]  /*3a010*/  R2UR UR5, R59 ;  /* 0x000000003b0572ca */ /* 0x000fe200000e0000 */
        /* <DEDUP_REMOVED lines=199> */
[----:B------:R-:W-:Y:S01]  /*3ac90*/  R2UR UR7, R11 ;  /* 0x000000000b0772ca */ /* 0x000fe200000e0000 */
[----:B------:R-:W-:Y:S01]  /*3aca0*/  IMAD.MOV.U32 R59, RZ, RZ, 0x1000 ;  /* 0x00001000ff3b7424 */ /* 0x000fe200078e00ff */
[----:B------:R-:W-:Y:S01]  /*3acb0*/  WARPGROUP.ARRIVE ;  /* 0x00000000000079c5 */ /* 0x000fe20000000000 */
        /* <DEDUP_REMOVED lines=9> */
[----:B--2---:R-:W-:Y:S01]  /*3ad50*/  IMAD.IADD R56, R59, 0x1, R56 ;  /* 0x000000013b387824 */ /* 0x004fe200078e0238 */
[----:B------:R-:W-:-:S04]  /*3ad60*/  R2UR UR5, R57 ;  /* 0x00000000390572ca */ /* 0x000fc800000e0000 */
[----:B------:R-:W-:-:S13]  /*3ad70*/  R2UR UR4, R56 ;  /* 0x00000000380472ca */ /* 0x000fda00000e0000 */
[----:B------:R-:W-:Y:S03]  /*3ad80*/  HGMMA.64x64x16.F32.BF16 R24, gdesc[UR4], R24, gsb0 ;  /* 0x00e00000041879f0 */ /* 0x000fe60008001818 */
[----:B------:R-:W-:Y:S02]  /*3ad90*/  WARPGROUP.DEPBAR.LE gsb0, 0x0 ;  /* 0x00008000000079c5 */ /* 0x000fe40000010000 */
[----:B------:R0:W-:Y:S04]  /*3ada0*/  ST.E desc[UR8][R20.64], R9 ;  /* 0x0000000914007985 */ /* 0x0001e8000c101908 */
[----:B------:R-:W2:Y:S04]  /*3adb0*/  @!P1 LDL.64 R10, [R12] ;  /* 0x000000000c0a9983 */ /* 0x000ea80000100a00 */
[----:B0-----:R-:W3:Y:S01]  /*3adc0*/  @!P1 LDL.64 R20, [R12+0x18] ;  /* 0x000018000c149983 */ /* 0x001ee20000100a00 */
[----:B------:R-:W-:-:S02]  /*3add0*/  @!P1 R2UR UR4, R4 ;  /* 0x00000000040492ca */ /* 0x000fc400000e0000 */
[C---:B------:R-:W-:Y:S02]  /*3ade0*/  @!P1 R2UR UR5, R5.reuse ;  /* 0x00000000050592ca */ /* 0x040fe400000e0000 */
[----:B------:R-:W-:Y:S02]  /*3adf0*/  @!P1 R2UR UR6, R4 ;  /* 0x00000000040692ca */ /* 0x000fe400000e0000 */
[----:B------:R-:W-:-:S13]  /*3ae00*/  @!P1 R2UR UR7, R5 ;  /* 0x00000000050792ca */ /* 0x000fda00000e0000 */
[----:B--2---:R-:W2:Y:S04]  /*3ae10*/  @!P1 LD.E R10, desc[UR6][R10.64] ;  /* 0x000000060a0a9980 */ /* 0x004ea8000c101900 */
[----:B---3--:R-:W3:Y:S02]  /*3ae20*/  @!P1 LD.E.64 R20, desc[UR4][R20.64+0x30] ;  /* 0x0000300414149980 */ /* 0x008ee4000c101b00 */
[----:B---3--:R-:W-:-:S05]  /*3ae30*/  @!P1 MOV R57, R20 ;  /* 0x0000001400399202 */ /* 0x008fca0000000f00 */
[----:B--2---:R-:W-:-:S05]  /*3ae40*/  @!P1 IMAD R56, R10, 0x8, R57 ;  /* 0x000000080a389824 */ /* 0x004fca00078e0239 */
[----:B------:R-:W-:-:S04]  /*3ae50*/  @!P1 PRMT R56, RZ, 0x654, R56 ;  /* 0x00000654ff389816 */ /* 0x000fc80000000038 */
[----:B------:R0:W-:Y:S01]  /*3ae60*/  @!P1 SYNCS.ARRIVE.TRANS64.RED.A1T0 RZ, [R56+URZ], RZ ;  /* 0x000000ff38ff99a7 */ /* 0x0001e2000810043f */
[----:B------:R-:W2:Y:S01]  /*3ae70*/  LDL.64 R10, [R12+0x68] ;  /* 0x000068000c0a7983 */ /* 0x000ea20000100a00 */
[----:B------:R-:W-:Y:S02]  /*3ae80*/  R2UR UR4, R4 ;  /* 0x00000000040472ca */ /* 0x000fe400000e0000 */
[----:B------:R-:W-:-:S13]  /*3ae90*/  R2UR UR5, R5 ;  /* 0x00000000050572ca */ /* 0x000fda00000e0000 */
[----:B--2---:R-:W0:Y:S01]  /*3aea0*/  LD.E.64 R10, desc[UR4][R10.64] ;  /* 0x000000040a0a7980 */ /* 0x004e22000c101b00 */
[----:B------:R-:W-:Y:S02]  /*3aeb0*/  R2UR UR4, R4 ;  /* 0x00000000040472ca */ /* 0x000fe400000e0000 */
[----:B------:R-:W-:-:S13]  /*3aec0*/  R2UR UR5, R5 ;  /* 0x00000000050572ca */ /* 0x000fda00000e0000 */
[----:B------:R-:W2:Y:S01]  /*3aed0*/  LD.E R9, desc[UR4][R14.64+0x24] ;  /* 0x000024040e097980 */ /* 0x000ea2000c101900 */
        /* <DEDUP_REMOVED lines=9> */
[----:B------:R-:W-:-:S05]  /*3af70*/  R2UR UR13, R5 ;  /* 0x00000000050d72ca */ /* 0x000fca00000e0000 */
[----:B------:R-:W3:Y:S04]  /*3af80*/  LD.E R57, desc[UR10][R14.64+0xc] ;  /* 0x00000c0a0e397980 */ /* 0x000ee8000c101900 */
[----:B------:R-:W4:Y:S04]  /*3af90*/  LD.E R58, desc[UR8][R14.64+0x10] ;  /* 0x000010080e3a7980 */ /* 0x000f28000c101900 */
[----:B------:R-:W4:Y:S04]  /*3afa0*/  LD.E R59, desc[UR12][R14.64+0x14] ;  /* 0x0000140c0e3b7980 */ /* 0x000f28000c101900 */
[----:B0-----:R-:W3:Y:S01]  /*3afb0*/  LD.E R56, desc[UR4][R10.64] ;  /* 0x000000040a387980 */ /* 0x001ee2000c101900 */
[----:B------:R-:W-:-:S02]  /*3afc0*/  R2UR UR4, R4 ;  /* 0x00000000040472ca */ /* 0x000fc400000e0000 */
[----:B------:R-:W-:Y:S01]  /*3afd0*/  R2UR UR5, R5 ;  /* 0x00000000050572ca */ /* 0x000fe200000e0000 */
[----:B------:R-:W4:-:S12]  /*3afe0*/  LD.E R10, desc[UR14][R14.64+0x18] ;  /* 0x0000180e0e0a7980 */ /* 0x000f18000c101900 */
[----:B------:R-:W4:Y:S01]  /*3aff0*/  LD.E R65, desc[UR4][R14.64] ;  /* 0x000000040e417980 */ /* 0x000f22000c101900 */
[----:B------:R-:W-:Y:S02]  /*3b000*/  R2UR UR4, R4 ;  /* 0x00000000040472ca */ /* 0x000fe400000e0000 */
[----:B------:R-:W-:Y:S02]  /*3b010*/  R2UR UR5, R5 ;  /* 0x00000000050572ca */ /* 0x000fe400000e0000 */
[----:B--2---:R-:W-:Y:S01]  /*3b020*/  ISETP.NE.AND P2, PT, R9, 0x1, PT ;  /* 0x000000010900780c */ /* 0x004fe20003f45270 */
[----:B------:R-:W-:-:S10]  /*3b030*/  IMAD.MOV.U32 R9, RZ, RZ, R7 ;  /* 0x000000ffff097224 */ /* 0x000fd400078e0007 */
[----:B------:R-:W2:Y:S02]  /*3b040*/  LD.E R66, desc[UR4][R8.64] ;  /* 0x0000000408427980 */ /* 0x000ea4000c101900 */
[C---:B------:R-:W-:Y:S02]  /*3b050*/  @P2 R2UR UR4, R4.reuse ;  /* 0x00000000040422ca */ /* 0x040fe400000e0000 */
[C---:B------:R-:W-:Y:S02]  /*3b060*/  @P2 R2UR UR5, R5.reuse ;  /* 0x00000000050522ca */ /* 0x040fe400000e0000 */
[----:B------:R-:W-:Y:S02]  /*3b070*/  @P2 R2UR UR6, R4 ;  /* 0x00000000040622ca */ /* 0x000fe400000e0000 */
[----:B------:R-:W-:-:S09]  /*3b080*/  @P2 R2UR UR7, R5 ;  /* 0x00000000050722ca */ /* 0x000fd200000e0000 */
[----:B------:R-:W2:Y:S04]  /*3b090*/  @P2 LD.E R67, desc[UR4][R14.64+0x28] ;  /* 0x000028040e432980 */ /* 0x000ea8000c101900 */
[----:B------:R-:W2:Y:S01]  /*3b0a0*/  @P2 LD.E R63, desc[UR6][R14.64+0x2c] ;  /* 0x00002c060e3f2980 */ /* 0x000ea2000c101900 */
[C---:B------:R-:W-:Y:S02]  /*3b0b0*/  R2UR UR4, R4.reuse ;  /* 0x00000000040472ca */ /* 0x040fe400000e0000 */
[C---:B------:R-:W-:Y:S02]  /*3b0c0*/  R2UR UR5, R5.reuse ;  /* 0x00000000050572ca */ /* 0x040fe400000e0000 */
[----:B------:R-:W-:Y:S02]  /*3b0d0*/  R2UR UR6, R4 ;  /* 0x00000000040672ca */ /* 0x000fe400000e0000 */
[----:B------:R-:W-:-:S09]  /*3b0e0*/  R2UR UR7, R5 ;  /* 0x00000000050772ca */ /* 0x000fd200000e0000 */
[----:B------:R-:W2:Y:S04]  /*3b0f0*/  LD.E R8, desc[UR4][R14.64+0x8] ;  /* 0x000008040e087980 */ /* 0x000ea8000c101900 */
[----:B------:R-:W2:Y:S01]  /*3b100*/  LD.E R9, desc[UR6][R14.64+0x4] ;  /* 0x000004060e097980 */ /* 0x000ea2000c101900 */
[----:B------:R-:W-:Y:S01]  /*3b110*/  BSSY B3, `(.L_x_3570) ;  /* 0x000008a000037945 */ /* 0x000fe20003800000 */
[-C--:B---3--:R-:W-:Y:S01]  /*3b120*/  FMUL.FTZ R62, R36, R56.reuse ;  /* 0x00000038243e7220 */ /* 0x088fe20000410000 */
[-C--:B------:R-:W-:Y:S01]  /*3b130*/  FMUL.FTZ R60, R25, R56.reuse ;  /* 0x00000038193c7220 */ /* 0x080fe20000410000 */
[-C--:B------:R-:W-:Y:S01]  /*3b140*/  FMUL.FTZ R25, R34, R56.reuse ;  /* 0x0000003822197220 */ /* 0x080fe20000410000 */
[-C--:B------:R-:W-:Y:S01]  /*3b150*/  FMUL.FTZ R20, R27, R56.reuse ;  /* 0x000000381b147220 */ /* 0x080fe20000410000 */
[----:B------:R-:W-:Y:S01]  /*3b160*/  FMUL.FTZ R27, R38, R56 ;  /* 0x00000038261b7220 */ /* 0x000fe20000410000 */
[----:B----4-:R-:W-:-:S04]  /*3b170*/  SHF.R.S32.HI R36, RZ, 0x1f, R65 ;  /* 0x0000001fff247819 */ /* 0x010fc80000011441 */
[----:B------:R-:W-:-:S04]  /*3b180*/  LEA.HI R34, R36, R65, RZ, 0x7 ;  /* 0x0000004124227211 */ /* 0x000fc800078f38ff */
[----:B------:R-:W-:Y:S01]  /*3b190*/  LOP3.LUT R38, R34, 0xffffff80, RZ, 0xc0, !PT ;  /* 0xffffff8022267812 */ /* 0x000fe200078ec0ff */
[----:B------:R-:W-:-:S04]  /*3b1a0*/  FMUL.FTZ R64, R37, R56 ;  /* 0x0000003825407220 */ /* 0x000fc80000410000 */
[----:B------:R-:W-:Y:S02]  /*3b1b0*/  IMAD.IADD R38, R65, 0x1, -R38 ;  /* 0x0000000141267824 */ /* 0x000fe400078e0a26 */
[-C--:B------:R-:W-:Y:S01]  /*3b1c0*/  FMUL.FTZ R61, R29, R56.reuse ;  /* 0x000000381d3d7220 */ /* 0x080fe20000410000 */
[----:B------:R-:W-:Y:S02]  /*3b1d0*/  LEA.HI R36, R36, R65, RZ, 0x2 ;  /* 0x0000004124247211 */ /* 0x000fe400078f10ff */
[----:B------:R-:W-:Y:S01]  /*3b1e0*/  SHF.R.S32.HI R37, RZ, 0x1f, R38 ;  /* 0x0000001fff257819 */ /* 0x000fe20000011426 */
[-C--:B------:R-:W-:Y:S01]  /*3b1f0*/  FMUL.FTZ R21, R30, R56.reuse ;  /* 0x000000381e157220 */ /* 0x080fe20000410000 */
[-C--:B------:R-:W-:Y:S01]  /*3b200*/  FMUL.FTZ R29, R39, R56.reuse ;  /* 0x00000038271d7220 */ /* 0x080fe20000410000 */
[-C--:B------:R-:W-:Y:S01]  /*3b210*/  FMUL.FTZ R11, R24, R56.reuse ;  /* 0x00000038180b7220 */ /* 0x080fe20000410000 */
[----:B------:R-:W-:Y:S01]  /*3b220*/  FMUL.FTZ R30, R32, R56 ;  /* 0x00000038201e7220 */ /* 0x000fe20000410000 */
[----:B------:R-:W-:Y:S01]  /*3b230*/  LEA.HI R39, R37, R38, RZ, 0x2 ;  /* 0x0000002625277211 */ /* 0x000fe200078f10ff */
[-C--:B------:R-:W-:Y:S01]  /*3b240*/  FMUL.FTZ R24, R31, R56.reuse ;  /* 0x000000381f187220 */ /* 0x080fe20000410000 */
[-C--:B------:R-:W-:Y:S01]  /*3b250*/  FMUL.FTZ R32, R33, R56.reuse ;  /* 0x0000003821207220 */ /* 0x080fe20000410000 */
[-C--:B------:R-:W-:Y:S01]  /*3b260*/  FMUL.FTZ R31, R42, R56.reuse ;  /* 0x000000382a1f7220 */ /* 0x080fe20000410000 */
[-C--:B------:R-:W-:Y:S01]  /*3b270*/  FMUL.FTZ R33, R43, R56.reuse ;  /* 0x000000382b217220 */ /* 0x080fe20000410000 */
[----:B------:R-:W-:Y:S01]  /*3b280*/  LOP3.LUT R36, R36, 0xfffffffc, RZ, 0xc0, !PT ;  /* 0xfffffffc24247812 */ /* 0x000fe200078ec0ff */
[-C--:B------:R-:W-:Y:S01]  /*3b290*/  FMUL.FTZ R42, R44, R56.reuse ;  /* 0x000000382c2a7220 */ /* 0x080fe20000410000 */
[----:B------:R-:W-:Y:S01]  /*3b2a0*/  FMUL.FTZ R43, R45, R56 ;  /* 0x000000382d2b7220 */ /* 0x000fe20000410000 */
[----:B------:R-:W-:-:S02]  /*3b2b0*/  SHF.R.S32.HI R44, RZ, 0x2, R39 ;  /* 0x00000002ff2c7819 */ /* 0x000fc40000011427 */
[----:B------:R-:W-:Y:S01]  /*3b2c0*/  SHF.R.S32.HI R45, RZ, 0x1f, R39 ;  /* 0x0000001fff2d7819 */ /* 0x000fe20000011427 */
[----:B------:R-:W-:Y:S01]  /*3b2d0*/  IMAD.IADD R65, R65, 0x1, -R36 ;  /* 0x0000000141417824 */ /* 0x000fe200078e0a24 */
[----:B------:R-:W-:Y:S02]  /*3b2e0*/  LEA.HI R37, R37, R38, RZ, 0x5 ;  /* 0x0000002625257211 */ /* 0x000fe400078f28ff */
[----:B------:R-:W-:Y:S01]  /*3b2f0*/  LEA.HI R45, R45, R44, RZ, 0x3 ;  /* 0x0000002c2d2d7211 */ /* 0x000fe200078f18ff */
[-C--:B------:R-:W-:Y:S01]  /*3b300*/  FMUL.FTZ R7, R26, R56.reuse ;  /* 0x000000381a077220 */ /* 0x080fe20000410000 */
[----:B------:R-:W-:Y:S02]  /*3b310*/  SHF.R.S32.HI R37, RZ, 0x5, R37 ;  /* 0x00000005ff257819 */ /* 0x000fe40000011425 */
[----:B------:R-:W-:Y:S02]  /*3b320*/  LEA.HI R36, R65, R65, RZ, 0x1 ;  /* 0x0000004141247211 */ /* 0x000fe400078f08ff */
[----:B------:R-:W-:Y:S01]  /*3b330*/  LOP3.LUT R45, R45, 0xfffffff8, RZ, 0xc0, !PT ;  /* 0xfffffff82d2d7812 */ /* 0x000fe200078ec0ff */
[-C--:B------:R-:W-:Y:S01]  /*3b340*/  FMUL.FTZ R26, R35, R56.reuse ;  /* 0x00000038231a7220 */ /* 0x080fe20000410000 */
[----:B------:R-:W-:Y:S01]  /*3b350*/  FMUL.FTZ R35, R46, R56 ;  /* 0x000000382e237220 */ /* 0x000fe20000410000 */
[----:B------:R-:W-:Y:S01]  /*3b360*/  LOP3.LUT R46, R36, 0x1ffffffe, RZ, 0xc0, !PT ;  /* 0x1ffffffe242e7812 */ /* 0x000fe200078ec0ff */
[----:B--2---:R-:W-:-:S02]  /*3b370*/  IMAD R66, R66, 0x4, R37 ;  /* 0x0000000442427824 */ /* 0x004fc400078e0225 */
[----:B------:R-:W-:Y:S02]  /*3b380*/  IMAD.IADD R45, R44, 0x1, -R45 ;  /* 0x000000012c2d7824 */ /* 0x000fe400078e0a2d */
[----:B------:R-:W-:Y:S02]  /*3b390*/  IMAD.IADD R46, R65, 0x1, -R46 ;  /* 0x00000001412e7824 */ /* 0x000fe400078e0a2e */
[----:B------:R-:W-:Y:S02]  /*3b3a0*/  IMAD.U32 R45, R66, 0x10, R45 ;  /* 0x00000010422d7824 */ /* 0x000fe400078e002d */
[----:B------:R-:W-:Y:S02]  /*3b3b0*/  FMUL.FTZ R36, R50, R56 ;  /* 0x0000003832247220 */ /* 0x000fe40000410000 */
[----:B------:R-:W-:-:S04]  /*3b3c0*/  IMAD R50, R46, 0x8, R45 ;  /* 0x000000082e327824 */ /* 0x000fc800078e022d */
[----:B------:R-:W-:-:S04]  /*3b3d0*/  @P2 IMAD.HI.U32 R44, R50, R67, RZ ;  /* 0x00000043322c2227 */ /* 0x000fc800078e00ff */
[-C--:B------:R-:W-:Y:S01]  /*3b3e0*/  FMUL.FTZ R49, R49, R56.reuse ;  /* 0x0000003831317220 */ /* 0x080fe20000410000 */
[----:B------:R-:W-:Y:S02]  /*3b3f0*/  LOP3.LUT R39, R39, 0x7ffffffc, RZ, 0xc0, !PT ;  /* 0x7ffffffc27277812 */ /* 0x000fe400078ec0ff */
[----:B------:R-:W-:Y:S01]  /*3b400*/  @P2 SHF.R.U32.HI R50, RZ, R63, R44 ;  /* 0x0000003fff322219 */ /* 0x000fe2000001162c */
[----:B------:R-:W-:Y:S01]  /*3b410*/  IMAD.SHL.U32 R66, R0, 0x40, RZ ;  /* 0x0000004000427824 */ /* 0x000fe200078e00ff */
[----:B------:R0:W1:Y:S03]  /*3b420*/  MUFU.TANH R68, R49 ;  /* 0x0000003100447308 */ /* 0x0000660000002400 */
[----:B------:R-:W2:Y:S01]  /*3b430*/  SHFL.IDX PT, R45, R50, RZ, 0x1c1f ;  /* 0x001c1fff322d7589 */ /* 0x000ea200000e0000 */
[-C--:B------:R-:W-:Y:S01]  /*3b440*/  FMUL.FTZ R28, R28, R56.reuse ;  /* 0x000000381c1c7220 */ /* 0x080fe20000410000 */
[-C--:B------:R-:W-:Y:S01]  /*3b450*/  FMUL.FTZ R40, R40, R56.reuse ;  /* 0x0000003828287220 */ /* 0x080fe20000410000 */
[-C--:B------:R-:W-:Y:S01]  /*3b460*/  FMUL.FTZ R41, R41, R56.reuse ;  /* 0x0000003829297220 */ /* 0x080fe20000410000 */
[----:B0-----:R-:W-:Y:S01]  /*3b470*/  IMAD.IADD R49, R38, 0x1, -R39 ;  /* 0x0000000126317824 */ /* 0x001fe200078e0a27 */
[----:B------:R-:W-:Y:S01]  /*3b480*/  IADD3 R38, -R66, 0x1, RZ ;  /* 0x0000000142267810 */ /* 0x000fe20007ffe1ff */
[-C--:B------:R-:W-:Y:S01]  /*3b490*/  FMUL.FTZ R34, R47, R56.reuse ;  /* 0x000000382f227220 */ /* 0x080fe20000410000 */
[-C--:B------:R-:W-:Y:S01]  /*3b4a0*/  FMUL.FTZ R37, R51, R56.reuse ;  /* 0x0000003833257220 */ /* 0x080fe20000410000 */
[-C--:B------:R-:W-:Y:S01]  /*3b4b0*/  FMUL.FTZ R53, R53, R56.reuse ;  /* 0x0000003835357220 */ /* 0x080fe20000410000 */
[-C--:B------:R-:W-:Y:S01]  /*3b4c0*/  FMUL.FTZ R54, R54, R56.reuse ;  /* 0x0000003836367220 */ /* 0x080fe20000410000 */
[-C--:B------:R-:W-:Y:S01]  /*3b4d0*/  FMUL.FTZ R55, R55, R56.reuse ;  /* 0x0000003837377220 */ /* 0x080fe20000410000 */
[----:B------:R-:W-:Y:S01]  /*3b4e0*/  IMAD R38, R49, -0x2, R38 ;  /* 0xfffffffe31267824 */ /* 0x000fe200078e0226 */
[----:B------:R-:W-:Y:S01]  /*3b4f0*/  ISETP.GE.AND P3, PT, R10, 0x1, PT ;  /* 0x000000010a00780c */ /* 0x000fe20003f66270 */
[----:B------:R-:W0:Y:S01]  /*3b500*/  MUFU.TANH R11, R11 ;  /* 0x0000000b000b7308 */ /* 0x000e220000002400 */
[----:B------:R-:W-:-:S02]  /*3b510*/  FMUL.FTZ R52, R52, R56 ;  /* 0x0000003834347220 */ /* 0x000fc40000410000 */
[----:B------:R-:W-:Y:S02]  /*3b520*/  IADD3 R39, -R9, R38, R8 ;  /* 0x0000002609277210 */ /* 0x000fe40007ffe108 */
[----:B------:R-:W-:-:S03]  /*3b530*/  LOP3.LUT R38, RZ, R57, RZ, 0x33, !PT ;  /* 0x00000039ff267212 */ /* 0x000fc600078e33ff */
[----:B------:R-:W3:Y:S01]  /*3b540*/  MUFU.TANH R60, R60 ;  /* 0x0000003c003c7308 */ /* 0x000ee20000002400 */
[----:B------:R-:W-:-:S07]  /*3b550*/  FMUL.FTZ R48, R48, R56 ;  /* 0x0000003830307220 */ /* 0x000fce0000410000 */
        /* <DEDUP_REMOVED lines=27> */
[----:B------:R-:W-:-:S02]  /*3b710*/  IMAD.IADD R58, R39, 0x1, R58 ;  /* 0x00000001273a7824 */ /* 0x000fc400078e023a */
[----:B------:R-:W-:-:S05]  /*3b720*/  IMAD.IADD R59, R59, 0x1, -R66 ;  /* 0x000000013b3b7824 */ /* 0x000fca00078e0a42 */
[----:B------:R1:W0:Y:S01]  /*3b730*/  MUFU.TANH R46, R52 ;  /* 0x00000034002e7308 */ /* 0x0002220000002400 */
[----:B--2---:R-:W-:Y:S02]  /*3b740*/  IMAD.IADD R51, R58, 0x1, R45 ;  /* 0x000000013a337824 */ /* 0x004fe400078e022d */
[----:B-1----:R-:W-:-:S05]  /*3b750*/  IMAD.IADD R52, R39, 0x1, R38 ;  /* 0x0000000127347824 */ /* 0x002fca00078e0226 */
[----:B------:R1:W2:Y:S02]  /*3b760*/  MUFU.TANH R47, R48 ;  /* 0x00000030002f7308 */ /* 0x0002a40000002400 */
[----:B-1----:R-:W-:Y:S01]  /*3b770*/  IMAD.IADD R48, R52, 0x1, R45 ;  /* 0x0000000134307824 */ /* 0x002fe200078e022d */
[----:B0--34-:R-:W-:Y:S06]  /*3b780*/  @!P3 BRA `(.L_x_3571) ;  /* 0x000000000088b947 */ /* 0x019fec0003800000 */
        /* <DEDUP_REMOVED lines=12> */
[----:B------:R-:W3:Y:S04]  /*3b850*/  LD.E R38, desc[UR4][R14.64+0x1c] ;  /* 0x00001c040e267980 */ /* 0x000ee8000c101900 */
[----:B------:R-:W4:Y:S01]  /*3b860*/  LD.E R45, desc[UR6][R14.64+0x20] ;  /* 0x000020060e2d7980 */ /* 0x000f22000c101900 */
[----:B---3--:R-:W-:-:S05]  /*3b870*/  IMAD.HI.U32 R38, R39, R38, RZ ;  /* 0x0000002627267227 */ /* 0x008fca00078e00ff */
[----:B----4-:R-:W-:-:S07]  /*3b880*/  SHF.R.U32.HI R39, RZ, R45, R38 ;  /* 0x0000002dff277219 */ /* 0x010fce0000011626 */
.L_x_3575:
[----:B------:R-:W-:Y:S05]  /*3b890*/  BSYNC B5 ;  /* 0x0000000000057941 */ /* 0x000fea0003800000 */
.L_x_3574:
[----:B------:R-:W-:Y:S01]  /*3b8a0*/  LOP3.LUT R39, RZ, R39, RZ, 0x33, !PT ;  /* 0x00000027ff277212 */ /* 0x000fe200078e33ff */
[----:B------:R-:W-:Y:S06]  /*3b8b0*/  BRA `(.L_x_3576) ;  /* 0x0000000000287947 */ /* 0x000fec0003800000 */
.L_x_3573:
[----:B------:R-:W-:-:S13]  /*3b8c0*/  ISETP.NE.AND P2, PT, R10, 0x1, PT ;  /* 0x000000010a00780c */ /* 0x000fda0003f45270 */
        /* <DEDUP_REMOVED lines=9> */
.L_x_3576:
[----:B------:R-:W-:Y:S05]  /*3b960*/  BSYNC B4 ;  /* 0x0000000000047941 */ /* 0x000fea0003800000 */
.L_x_3572:
[----:B------:R-:W-:-:S04]  /*3b970*/  IMAD R38, R10, R39, -R66 ;  /* 0x000000270a267224 */ /* 0x000fc800078e0a42 */
[----:B------:R-:W-:-:S05]  /*3b980*/  IMAD R39, R49, -0x2, R38 ;  /* 0xfffffffe31277824 */ /* 0x000fca00078e0226 */
[----:B------:R-:W-:Y:S02]  /*3b990*/  VIMNMX R48, R48, R39, !PT ;  /* 0x0000002730307248 */ /* 0x000fe40007fe0100 */
[----:B------:R-:W-:-:S07]  /*3b9a0*/  VIADDMNMX R51, R39, R10, R51, PT ;  /* 0x0000000a27337246 */ /* 0x000fce0003800133 */
.L_x_3571:
[----:B------:R-:W-:Y:S05]  /*3b9b0*/  BSYNC B3 ;  /* 0x0000000000037941 */ /* 0x000fea0003800000 */
.L_x_3570:
[C---:B------:R-:W-:Y:S01]  /*3b9c0*/  ISETP.GE.AND P3, PT, R59.reuse, 0x9, PT ;  /* 0x000000093b00780c */ /* 0x040fe20003f66270 */
[----:B------:R-:W-:Y:S01]  /*3b9d0*/  BSSY B3, `(.L_x_3577) ;  /* 0x0000073000037945 */ /* 0x000fe20003800000 */
[----:B------:R-:W-:Y:S02]  /*3b9e0*/  ISETP.GE.AND P2, PT, R59, 0x2, PT ;  /* 0x000000023b00780c */ /* 0x000fe40003f46270 */
[C---:B------:R-:W-:Y:S02]  /*3b9f0*/  ISETP.GT.AND P4, PT, R48.reuse, 0x8, !P3 ;  /* 0x000000083000780c */ /* 0x040fe40005f84270 */
[----:B------:R-:W-:Y:S02]  /*3ba00*/  ISETP.GT.AND P5, PT, R48, 0x1, !P2 ;  /* 0x000000013000780c */ /* 0x000fe400057a4270 */
[----:B------:R-:W-:Y:S02]  /*3ba10*/  ISETP.LT.OR P4, PT, R51, 0x9, P4 ;  /* 0x000000093300780c */ /* 0x000fe40002781670 */
[----:B------:R-:W-:-:S02]  /*3ba20*/  ISETP.GE.AND P6, PT, R59, 0xa, PT ;  /* 0x0000000a3b00780c */ /* 0x000fc40003fc6270 */
[----:B------:R-:W-:Y:S02]  /*3ba30*/  FSEL R28, R28, -INF , !P4 ;  /* 0xff8000001c1c7808 */ /* 0x000fe40006000000 */
[C---:B------:R-:W-:Y:S02]  /*3ba40*/  ISETP.LT.OR P5, PT, R51.reuse, 0x2, P5 ;  /* 0x000000023300780c */ /* 0x040fe40002fa1670 */
[----:B------:R-:W-:Y:S02]  /*3ba50*/  ISETP.GT.AND P4, PT, R48, 0x9, !P6 ;  /* 0x000000093000780c */ /* 0x000fe40007784270 */
[----:B------:R-:W-:Y:S02]  /*3ba60*/  FSEL R60, R60, -INF , !P5 ;  /* 0xff8000003c3c7808 */ /* 0x000fe40006800000 */
        /* <DEDUP_REMOVED lines=38> */
[C---:B------:R-:W-:Y:S02]  /*3bcd0*/  ISETP.GT.AND P4, PT, R48.reuse, 0x29, !P5 ;  /* 0x000000293000780c */ /* 0x040fe40006f84270 */
        /* <DEDUP_REMOVED lines=8> */
[----:B--2---:R-:W-:Y:S02]  /*3bd60*/  FSEL R44, R47, -INF , !P4 ;  /* 0xff8000002f2c7808 */ /* 0x004fe40006000000 */
        /* <DEDUP_REMOVED lines=19> */
[----:B------:R-:W-:Y:S01]  /*3bea0*/  ISETP.GE.AND P6, PT, R10, 0x1, PT ;  /* 0x000000010a00780c */ /* 0x000fe20003fc6270 */
[--C-:B0-----:R-:W-:Y:S02]  /*3beb0*/  IMAD.IADD R51, R58, 0x1, R11.reuse ;  /* 0x000000013a337824 */ /* 0x101fe400078e020b */
[----:B------:R-:W-:-:S10]  /*3bec0*/  IMAD.IADD R53, R52, 0x1, R11 ;  /* 0x0000000134357824 */ /* 0x000fd400078e020b */
        /* <DEDUP_REMOVED lines=17> */
.L_x_3582:
[----:B------:R-:W-:Y:S05]  /*3bfe0*/  BSYNC B5 ;  /* 0x0000000000057941 */ /* 0x000fea0003800000 */
.L_x_3581:
[----:B------:R-:W-:Y:S01]  /*3bff0*/  LOP3.LUT R9, RZ, R9, RZ, 0x33, !PT ;  /* 0x00000009ff097212 */ /* 0x000fe200078e33ff */
[----:B------:R-:W-:Y:S06]  /*3c000*/  BRA `(.L_x_3583) ;  /* 0x0000000000287947 */ /* 0x000fec0003800000 */
.L_x_3580:
        /* <DEDUP_REMOVED lines=10> */
.L_x_3583:
[----:B------:R-:W-:Y:S05]  /*3c0b0*/  BSYNC B4 ;  /* 0x0000000000047941 */ /* 0x000fea0003800000 */
.L_x_3579:
[----:B------:R-:W-:-:S04]  /*3c0c0*/  IMAD R8, R10, R9, -R66 ;  /* 0x000000090a087224 */ /* 0x000fc800078e0a42 */
[----:B------:R-:W-:-:S05]  /*3c0d0*/  IMAD R8, R49, -0x2, R8 ;  /* 0xfffffffe31087824 */ /* 0x000fca00078e0208 */
[----:B------:R-:W-:Y:S02]  /*3c0e0*/  VIADDMNMX R51, R8, R10, R51, PT ;  /* 0x0000000a08337246 */ /* 0x000fe40003800133 */
[----:B------:R-:W-:-:S07]  /*3c0f0*/  VIMNMX R53, R53, R8, !PT ;  /* 0x0000000835357248 */ /* 0x000fce0007fe0100 */
.L_x_3578:
[----:B------:R-:W-:Y:S05]  /*3c100*/  BSYNC B3 ;  /* 0x0000000000037941 */ /* 0x000fea0003800000 */
.L_x_3577:
[----:B------:R-:W2:Y:S01]  /*3c110*/  LDL.64 R8, [R12+0x70] ;  /* 0x000070000c087983 */ /* 0x000ea20000100a00 */
[----:B------:R-:W-:Y:S02]  /*3c120*/  R2UR UR4, R4 ;  /* 0x00000000040472ca */ /* 0x000fe400000e0000 */
[----:B------:R-:W-:Y:S02]  /*3c130*/  R2UR UR5, R5 ;  /* 0x00000000050572ca */ /* 0x000fe400000e0000 */
[C---:B------:R-:W-:Y:S02]  /*3c140*/  ISETP.GT.AND P2, PT, R53.reuse, 0x1, !P2 ;  /* 0x000000013500780c */ /* 0x040fe40005744270 */
[----:B------:R-:W-:Y:S02]  /*3c150*/  ISETP.GT.AND P3, PT, R53, 0x8, !P3 ;  /* 0x000000083500780c */ /* 0x000fe40005f64270 */
[C---:B------:R-:W-:Y:S02]  /*3c160*/  ISETP.LT.OR P2, PT, R51.reuse, 0x2, P2 ;  /* 0x000000023300780c */ /* 0x040fe40001741670 */
[----:B------:R-:W-:-:S02]  /*3c170*/  ISETP.LT.OR P3, PT, R51, 0x9, P3 ;  /* 0x000000093300780c */ /* 0x000fc40001f61670 */
[----:B------:R-:W-:Y:S02]  /*3c180*/  FSEL R49, R20, -INF , !P2 ;  /* 0xff80000014317808 */ /* 0x000fe40005000000 */
[----:B------:R-:W-:Y:S02]  /*3c190*/  ISETP.NE.AND P2, PT, R57, RZ, PT ;  /* 0x000000ff3900720c */ /* 0x000fe40003f45270 */
[----:B------:R-:W-:Y:S02]  /*3c1a0*/  FSEL R50, R21, -INF , !P3 ;  /* 0xff80000015327808 */ /* 0x000fe40005800000 */
[----:B------:R-:W-:Y:S02]  /*3c1b0*/  ISETP.GT.AND P2, PT, R53, 0x9, !P2 ;  /* 0x000000093500780c */ /* 0x000fe40005744270 */
[----:B------:R-:W-:Y:S02]  /*3c1c0*/  ISETP.NE.AND P3, PT, R62, RZ, PT ;  /* 0x000000ff3e00720c */ /* 0x000fe40003f65270 */
[----:B------:R-:W-:-:S02]  /*3c1d0*/  ISETP.LT.OR P2, PT, R51, 0xa, P2 ;  /* 0x0000000a3300780c */ /* 0x000fc40001741670 */
[----:B------:R-:W-:Y:S02]  /*3c1e0*/  ISETP.NE.AND P6, PT, R69, RZ, PT ;  /* 0x000000ff4500720c */ /* 0x000fe40003fc5270 */
        /* <DEDUP_REMOVED lines=21> */
[----:B------:R-:W-:Y:S01]  /*3c340*/  ISETP.GT.AND P2, PT, R53, 0x21, !P6 ;  /* 0x000000213500780c */ /* 0x000fe20007744270 */
[----:B--2---:R-:W2:Y:S03]  /*3c350*/  LD.E.64 R10, desc[UR4][R8.64] ;  /* 0x00000004080a7980 */ /* 0x004ea6000c101b00 */
        /* <DEDUP_REMOVED lines=9> */
[----:B------:R-:W-:Y:S02]  /*3c3f0*/  ISETP.NE.AND P2, PT, R56, RZ, PT ;  /* 0x000000ff3800720c */ /* 0x000fe40003f45270 */
[----:B------:R-:W-:Y:S01]  /*3c400*/  ISETP.LT.OR P3, PT, R51, 0x31, P3 ;  /* 0x000000313300780c */ /* 0x000fe20001f61670 */
[----:B------:R-:W3:Y:S01]  /*3c410*/  LD.E R56, desc[UR4][R8.64+0x10] ;  /* 0x0000100408387980 */ /* 0x000ee2000c101900 */
[----:B------:R-:W-:-:S04]  /*3c420*/  ISETP.GT.AND P2, PT, R53, RZ, !P2 ;  /* 0x000000ff3500720c */ /* 0x000fc80005744270 */
[----:B------:R-:W-:-:S04]  /*3c430*/  ISETP.LT.OR P2, PT, R51, 0x1, P2 ;  /* 0x000000013300780c */ /* 0x000fc80001741670 */
[----:B------:R-:W-:Y:S02]  /*3c440*/  FSEL R52, R7, -INF , !P2 ;  /* 0xff80000007347808 */ /* 0x000fe40005000000 */
[----:B------:R-:W-:-:S04]  /*3c450*/  ISETP.NE.AND P2, PT, R71, RZ, PT ;  /* 0x000000ff4700720c */ /* 0x000fc80003f45270 */
[----:B------:R-:W-:-:S04]  /*3c460*/  ISETP.GT.AND P2, PT, R53, 0x29, !P2 ;  /* 0x000000293500780c */ /* 0x000fc80005744270 */
[----:B------:R-:W-:-:S04]  /*3c470*/  ISETP.LT.OR P2, PT, R51, 0x2a, P2 ;  /* 0x0000002a3300780c */ /* 0x000fc80001741670 */
        /* <DEDUP_REMOVED lines=9> */
[----:B------:R-:W-:Y:S02]  /*3c510*/  R2UR UR6, R4 ;  /* 0x00000000040672ca */ /* 0x000fe400000e0000 */
[----:B------:R-:W-:Y:S02]  /*3c520*/  R2UR UR7, R5 ;  /* 0x00000000050772ca */ /* 0x000fe400000e0000 */
[----:B------:R-:W-:-:S11]  /*3c530*/  FSEL R55, R55, -INF , !P6 ;  /* 0xff80000037377808 */ /* 0x000fd60007000000 */
[----:B------:R-:W4:Y:S01]  /*3c540*/  LD.E R62, desc[UR6][R8.64+0x14] ;  /* 0x00001406083e7980 */ /* 0x000f22000c101900 */
[----:B--2---:R-:W-:Y:S02]  /*3c550*/  FMNMX.FTZ R7, R47, R10, !PT ;  /* 0x0000000a2f077209 */ /* 0x004fe40007810000 */
        /* <DEDUP_REMOVED lines=30> */
[----:B------:R-:W-:-:S03]  /*3c740*/  FMNMX.FTZ R15, R55, R20, !PT ;  /* 0x00000014370f7209 */ /* 0x000fc60007810000 */
[----:B------:R-:W0:Y:S04]  /*3c750*/  SHFL.BFLY PT, R7, R14, 0x2, 0x1f ;  /* 0x0c401f000e077f89 */ /* 0x000e2800000e0000 */
[----:B------:R-:W-:Y:S04]  /*3c760*/  ST.E.64 desc[UR4][R8.64], R14 ;  /* 0x0000000e08007985 */ /* 0x000fe8000c101b04 */
[----:B------:R-:W2:Y:S01]  /*3c770*/  LD.E R58, desc[UR6][R8.64+0x4] ;  /* 0x00000406083a7980 */ /* 0x000ea2000c101900 */
[----:B0-----:R-:W-:-:S05]  /*3c780*/  FMNMX.FTZ R7, R14, R7, !PT ;  /* 0x000000070e077209 */ /* 0x001fca0007810000 */
[----:B------:R-:W0:Y:S02]  /*3c790*/  SHFL.BFLY PT, R20, R7, 0x1, 0x1f ;  /* 0x0c201f0007147f89 */ /* 0x000e2400000e0000 */
[----:B0-----:R-:W-:Y:S02]  /*3c7a0*/  FMNMX.FTZ R21, R7, R20, !PT ;  /* 0x0000001407157209 */ /* 0x001fe40007810000 */
[----:B------:R-:W5:Y:S04]  /*3c7b0*/  LD.E R20, desc[UR4][R8.64+0x20] ;  /* 0x0000200408147980 */ /* 0x000f68000c101900 */
[----:B------:R-:W-:Y:S04]  /*3c7c0*/  ST.E desc[UR4][R8.64], R21 ;  /* 0x0000001508007985 */ /* 0x000fe8000c101904 */
[----:B------:R-:W3:Y:S01]  /*3c7d0*/  LD.E R37, desc[UR6][R8.64] ;  /* 0x0000000608257980 */ /* 0x000ee2000c101900 */
[----:B------:R-:W-:-:S02]  /*3c7e0*/  R2UR UR8, R4 ;  /* 0x00000000040872ca */ /* 0x000fc400000e0000 */
[----:B------:R-:W-:Y:S01]  /*3c7f0*/  R2UR UR9, R5 ;  /* 0x00000000050972ca */ /* 0x000fe200000e0000 */
[----:B--2---:R-:W0:Y:S02]  /*3c800*/  SHFL.BFLY PT, R7, R58, 0x2, 0x1f ;  /* 0x0c401f003a077f89 */ /* 0x004e2400000e0000 */
[----:B0-----:R-:W-:-:S05]  /*3c810*/  FMNMX.FTZ R7, R7, R58, !PT ;  /* 0x0000003a07077209 */ /* 0x001fca0007810000 */
[----:B------:R-:W0:Y:S02]  /*3c820*/  SHFL.BFLY PT, R14, R7, 0x1, 0x1f ;  /* 0x0c201f00070e7f89 */ /* 0x000e2400000e0000 */
[----:B0-----:R-:W-:Y:S02]  /*3c830*/  FMNMX.FTZ R21, R7, R14, !PT ;  /* 0x0000000e07157209 */ /* 0x001fe40007810000 */
[----:B---3--:R-:W-:Y:S02]  /*3c840*/  FSETP.NEU.FTZ.AND P2, PT, R37, -INF , PT ;  /* 0xff8000002500780b */ /* 0x008fe40003f5d000 */
[----:B------:R-:W-:Y:S02]  /*3c850*/  FSETP.NEU.FTZ.AND P3, PT, R21, -INF , PT ;  /* 0xff8000001500780b */ /* 0x000fe40003f7d000 */
[----:B------:R-:W-:Y:S02]  /*3c860*/  FSEL R15, R37, RZ, P2 ;  /* 0x000000ff250f7208 */ /* 0x000fe40001000000 */
[----:B------:R-:W-:-:S03]  /*3c870*/  FSEL R14, R21, RZ, P3 ;  /* 0x000000ff150e7208 */ /* 0x000fc60001800000 */
[----:B------:R-:W-:Y:S02]  /*3c880*/  FADD.FTZ R15, R10, -R15 ;  /* 0x8000000f0a0f7221 */ /* 0x000fe40000010000 */
[----:B------:R-:W-:Y:S02]  /*3c890*/  FADD.FTZ R11, R11, -R14 ;  /* 0x8000000e0b0b7221 */ /* 0x000fe40000010000 */
[----:B-----5:R-:W-:Y:S02]  /*3c8a0*/  FMUL.FTZ R15, R15, R20 ;  /* 0x000000140f0f7220 */ /* 0x020fe40000410000 */
[----:B------:R-:W-:Y:S02]  /*3c8b0*/  FMUL.FTZ R51, R20, R11 ;  /* 0x0000000b14337220 */ /* 0x000fe40000410000 */
[----:B------:R-:W0:Y:S08]  /*3c8c0*/  MUFU.EX2 R37, R15 ;  /* 0x0000000f00257308 */ /* 0x000e300000000800 */
[----:B------:R-:W4:Y:S01]  /*3c8d0*/  MUFU.EX2 R51, R51 ;  /* 0x0000003300337308 */ /* 0x000f220000000800 */
[----:B------:R1:W-:Y:S01]  /*3c8e0*/  ST.E desc[UR4][R8.64+0x4], R21 ;  /* 0x0000041508007985 */ /* 0x0003e2000c101904 */
[----:B0-----:R-:W-:Y:S01]  /*3c8f0*/  FMUL.FTZ R7, R37, R56 ;  /* 0x0000003825077220 */ /* 0x001fe20000410000 */
[----:B----4-:R-:W-:-:S04]  /*3c900*/  FMUL.FTZ R57, R51, R62 ;  /* 0x0000003e33397220 */ /* 0x010fc80000410000 */
[----:B------:R1:W-:Y:S04]  /*3c910*/  ST.E desc[UR6][R8.64+0x10], R7 ;  /* 0x0000100708007985 */ /* 0x0003e8000c101906 */
[----:B------:R1:W-:Y:S04]  /*3c920*/  ST.E desc[UR8][R8.64+0x14], R57 ;  /* 0x0000143908007985 */ /* 0x0003e8000c101908 */
[----:B------:R-:W2:Y:S04]  /*3c930*/  LDL.64 R10, [R12+0x78] ;  /* 0x000078000c0a7983 */ /* 0x000ea80000100a00 */
[----:B--2---:R-:W2:Y:S04]  /*3c940*/  LD.E.64 R14, desc[UR4][R10.64] ;  /* 0x000000040a0e7980 */ /* 0x004ea8000c101b00 */
[----:B--2---:R-:W2:Y:S01]  /*3c950*/  LD.E R20, desc[UR4][R14.64+0x4] ;  /* 0x000004040e147980 */ /* 0x004ea2000c101900 */
[----:B------:R-:W-:Y:S01]  /*3c960*/  BSSY B3, `(.L_x_3584) ;  /* 0x0000010000037945 */ /* 0x000fe20003800000 */
[----:B--2---:R-:W-:-:S13]  /*3c970*/  ISETP.NE.AND P2, PT, R20, RZ, PT ;  /* 0x000000ff1400720c */ /* 0x004fda0003f45270 */
[----:B-1----:R-:W-:Y:S05]  /*3c980*/  @P2 BRA `(.L_x_3585) ;  /* 0x0000000000342947 */ /* 0x002fea0003800000 */
[----:B------:R-:W-:Y:S02]  /*3c990*/  R2UR UR4, R4 ;  /* 0x00000000040472ca */ /* 0x000fe400000e0000 */
[----:B------:R-:W-:-:S13]  /*3c9a0*/  R2UR UR5, R5 ;  /* 0x00000000050572ca */ /* 0x000fda00000e0000 */
[----:B------:R-:W2:Y:S01]  /*3c9b0*/  LD.E.64 R8, desc[UR4][R10.64+0x8] ;  /* 0x000008040a087980 */ /* 0x000ea2000c101b00 */
[----:B------:R-:W-:Y:S02]  /*3c9c0*/  R2UR UR6, R4 ;  /* 0x00000000040672ca */ /* 0x000fe400000e0000 */
[----:B------:R-:W-:Y:S01]  /*3c9d0*/  R2UR UR7, R5 ;  /* 0x00000000050772ca */ /* 0x000fe200000e0000 */
[----:B------:R-:W3:-:S12]  /*3c9e0*/  LD.E R15, desc[UR4][R14.64] ;  /* 0x000000040e0f7980 */ /* 0x000ed8000c101900 */
[----:B--2---:R-:W2:Y:S01]  /*3c9f0*/  LD.E.64 R8, desc[UR6][R8.64] ;  /* 0x0000000608087980 */ /* 0x004ea2000c101b00 */
[----:B---3--:R-:W-:-:S04]  /*3ca00*/  IMAD R21, R6, 0x40, R15 ;  /* 0x0000004006157824 */ /* 0x008fc800078e020f */
[----:B--2---:R-:W-:-:S05]  /*3ca10*/  IMAD.WIDE R20, R21, 0x4, R8 ;  /* 0x0000000415147825 */ /* 0x004fca00078e0208 */
[----:B------:R0:W-:Y:S04]  /*3ca20*/  ST.E desc[UR4][R20.64], R37 ;  /* 0x0000002514007985 */ /* 0x0001e8000c101904 */
[----:B------:R-:W2:Y:S04]  /*3ca30*/  LD.E.64 R14, desc[UR6][R10.64] ;  /* 0x000000060a0e7980 */ /* 0x000ea8000c101b00 */
[----:B--2---:R-:W2:Y:S02]  /*3ca40*/  LD.E R7, desc[UR4][R14.64+0x4] ;  /* 0x000004040e077980 */ /* 0x004ea4000c101900 */
[----:B0-2---:R-:W-:-:S13]  /*3ca50*/  ISETP.NE.AND P2, PT, R7, RZ, PT ;  /* 0x000000ff0700720c */ /* 0x005fda0003f45270 */
.L_x_3585:
[----:B------:R-:W-:Y:S05]  /*3ca60*/  BSYNC B3 ;  /* 0x0000000000037941 */ /* 0x000fea0003800000 */
.L_x_3584:
[----:B------:R-:W-:Y:S04]  /*3ca70*/  BSSY B3, `(.L_x_3586) ;  /* 0x000000d000037945 */ /* 0x000fe80003800000 */
[----:B------:R-:W-:Y:S05]  /*3ca80*/  @P2 BRA `(.L_x_3587) ;  /* 0x00000000002c2947 */ /* 0x000fea0003800000 */
        /* <DEDUP_REMOVED lines=8> */
[----:B------:R-:W-:-:S04]  /*3cb10*/  VIADD R7, R6, 0x8 ;  /* 0x0000000806077836 */ /* 0x000fc80000000000 */
[----:B--2---:R-:W-:-:S05]  /*3cb20*/  IMAD.WIDE R8, R7, 0x4, R8 ;  /* 0x0000000407087825 */ /* 0x004fca00078e0208 */
[----:B------:R0:W-:Y:S02]  /*3cb30*/  ST.E desc[UR4][R8.64], R51 ;  /* 0x0000003308007985 */ /* 0x0001e4000c101904 */
.L_x_3587:
[----:B------:R-:W-:Y:S05]  /*3cb40*/  BSYNC B3 ;  /* 0x0000000000037941 */ /* 0x000fea0003800000 */
.L_x_3586:
[----:B------:R-:W0:Y:S01]  /*3cb50*/  LDL.64 R6, [R12+0x70] ;  /* 0x000070000c067983 */ /* 0x000e220000100a00 */
[C---:B------:R-:W-:Y:S02]  /*3cb60*/  R2UR UR4, R4.reuse ;  /* 0x00000000040472ca */ /* 0x040fe400000e0000 */
[C---:B------:R-:W-:Y:S02]  /*3cb70*/  R2UR UR5, R5.reuse ;  /* 0x00000000050572ca */ /* 0x040fe400000e0000 */
[C---:B------:R-:W-:Y:S02]  /*3cb80*/  R2UR UR6, R4.reuse ;  /* 0x00000000040672ca */ /* 0x040fe400000e0000 */
[C---:B------:R-:W-:Y:S02]  /*3cb90*/  R2UR UR7, R5.reuse ;  /* 0x00000000050772ca */ /* 0x040fe400000e0000 */
[----:B------:R-:W-:Y:S02]  /*3cba0*/  R2UR UR8, R4 ;  /* 0x00000000040872ca */ /* 0x000fe400000e0000 */
[----:B------:R-:W-:-:S05]  /*3cbb0*/  R2UR UR9, R5 ;  /* 0x00000000050972ca */ /* 0x000fca00000e0000 */
[----:B0-----:R-:W2:Y:S04]  /*3cbc0*/  LD.E R8, desc[UR4][R6.64] ;  /* 0x0000000406087980 */ /* 0x001ea8000c101900 */
[----:B------:R-:W3:Y:S04]  /*3cbd0*/  LD.E R9, desc[UR6][R6.64+0x20] ;  /* 0x0000200606097980 */ /* 0x000ee8000c101900 */
[----:B------:R-:W4:Y:S04]  /*3cbe0*/  LD.E R14, desc[UR8][R6.64+0x4] ;  /* 0x00000408060e7980 */ /* 0x000f28000c101900 */
[----:B------:R-:W5:Y:S04]  /*3cbf0*/  LD.E R20, desc[UR4][R6.64+0x10] ;  /* 0x0000100406147980 */ /* 0x000f68000c101900 */
[----:B------:R-:W5:Y:S01]  /*3cc00*/  LD.E R21, desc[UR6][R6.64+0x14] ;  /* 0x0000140606157980 */ /* 0x000f62000c101900 */
[C---:B--2---:R-:W-:Y:S01]  /*3cc10*/  FSETP.NEU.FTZ.AND P2, PT, R8.reuse, -INF , PT ;  /* 0xff8000000800780b */ /* 0x044fe20003f5d000 */
[----:B---3--:R-:W-:Y:S01]  /*3cc20*/  FMUL.FTZ R10, R8, R9 ;  /* 0x00000009080a7220 */ /* 0x008fe20000410000 */
[----:B----4-:R-:W-:Y:S01]  /*3cc30*/  FSETP.NEU.FTZ.AND P3, PT, R14, -INF , PT ;  /* 0xff8000000e00780b */ /* 0x010fe20003f7d000 */
[----:B------:R-:W-:-:S03]  /*3cc40*/  FMUL.FTZ R14, R9, R14 ;  /* 0x0000000e090e7220 */ /* 0x000fc60000410000 */
[----:B------:R-:W-:Y:S02]  /*3cc50*/  FSEL R10, R10, RZ, P2 ;  /* 0x000000ff0a0a7208 */ /* 0x000fe40001000000 */
[----:B------:R-:W-:-:S03]  /*3cc60*/  FSEL R14, R14, RZ, P3 ;  /* 0x000000ff0e0e7208 */ /* 0x000fc60001800000 */
[-CC-:B------:R-:W-:Y:S01]  /*3cc70*/  FFMA.FTZ R47, R47, R9.reuse, -R10.reuse ;  /* 0x000000092f2f7223 */ /* 0x180fe2000001080a */
[-CC-:B------:R-:W-:Y:S01]  /*3cc80*/  FFMA.FTZ R60, R60, R9.reuse, -R10.reuse ;  /* 0x000000093c3c7223 */ /* 0x180fe2000001080a */
[-CC-:B------:R-:W-:Y:S01]  /*3cc90*/  FFMA.FTZ R28, R28, R9.reuse, -R10.reuse ;  /* 0x000000091c1c7223 */ /* 0x180fe2000001080a */
[-C--:B------:R-:W-:Y:S01]  /*3cca0*/  FFMA.FTZ R61, R61, R9.reuse, -R10 ;  /* 0x000000093d3d7223 */ /* 0x080fe2000001080a */
[-CC-:B------:R-:W-:Y:S01]  /*3ccb0*/  FFMA.FTZ R52, R52, R9.reuse, -R14.reuse ;  /* 0x0000000934347223 */ /* 0x180fe2000001080e */
[-CC-:B------:R-:W-:Y:S01]  /*3ccc0*/  FFMA.FTZ R49, R49, R9.reuse, -R14.reuse ;  /* 0x0000000931317223 */ /* 0x180fe2000001080e */
[----:B------:R-:W5:Y:S01]  /*3ccd0*/  MUFU.EX2 R47, R47 ;  /* 0x0000002f002f7308 */ /* 0x000f620000000800 */
[-CC-:B------:R-:W-:Y:S01]  /*3cce0*/  FFMA.FTZ R50, R50, R9.reuse, -R14.reuse ;  /* 0x0000000932327223 */ /* 0x180fe2000001080e */
[-C--:B------:R-:W-:Y:S01]  /*3ccf0*/  FFMA.FTZ R24, R24, R9.reuse, -R14 ;  /* 0x0000000918187223 */ /* 0x080fe2000001080e */
[-C--:B------:R-:W-:Y:S01]  /*3cd00*/  FFMA.FTZ R30, R30, R9.reuse, -R10 ;  /* 0x000000091e1e7223 */ /* 0x080fe2000001080a */
[-C--:B------:R-:W-:Y:S01]  /*3cd10*/  FFMA.FTZ R8, R25, R9.reuse, -R14 ;  /* 0x0000000919087223 */ /* 0x080fe2000001080e */
[-CC-:B------:R-:W-:Y:S01]  /*3cd20*/  FFMA.FTZ R32, R32, R9.reuse, -R10.reuse ;  /* 0x0000000920207223 */ /* 0x180fe2000001080a */
[-CC-:B------:R-:W-:Y:S01]  /*3cd30*/  FFMA.FTZ R38, R38, R9.reuse, -R10.reuse ;  /* 0x0000000926267223 */ /* 0x180fe2000001080a */
[-CC-:B------:R-:W-:Y:S01]  /*3cd40*/  FFMA.FTZ R39, R39, R9.reuse, -R10.reuse ;  /* 0x0000000927277223 */ /* 0x180fe2000001080a */
[----:B------:R-:W0:Y:S01]  /*3cd50*/  MUFU.EX2 R52, R52 ;  /* 0x0000003400347308 */ /* 0x000e220000000800 */
[-CC-:B------:R-:W-:Y:S01]  /*3cd60*/  FFMA.FTZ R40, R40, R9.reuse, -R10.reuse ;  /* 0x0000000928287223 */ /* 0x180fe2000001080a */
[-CC-:B------:R-:W-:Y:S01]  /*3cd70*/  FFMA.FTZ R41, R41, R9.reuse, -R10.reuse ;  /* 0x0000000929297223 */ /* 0x180fe2000001080a */
[-CC-:B------:R-:W-:Y:S01]  /*3cd80*/  FFMA.FTZ R42, R42, R9.reuse, -R10.reuse ;  /* 0x000000092a2a7223 */ /* 0x180fe2000001080a */
[-CC-:B------:R-:W-:Y:S01]  /*3cd90*/  FFMA.FTZ R43, R43, R9.reuse, -R10.reuse ;  /* 0x000000092b2b7223 */ /* 0x180fe2000001080a */
[-CC-:B------:R-:W-:Y:S01]  /*3cda0*/  FFMA.FTZ R44, R44, R9.reuse, -R10.reuse ;  /* 0x000000092c2c7223 */ /* 0x180fe2000001080a */
[-CC-:B------:R-:W-:Y:S01]  /*3cdb0*/  FFMA.FTZ R45, R45, R9.reuse, -R10.reuse ;  /* 0x000000092d2d7223 */ /* 0x180fe2000001080a */
[-C--:B------:R-:W-:Y:S01]  /*3cdc0*/  FFMA.FTZ R46, R46, R9.reuse, -R10 ;  /* 0x000000092e2e7223 */ /* 0x080fe2000001080a */
[----:B------:R-:W1:Y:S01]  /*3cdd0*/  MUFU.EX2 R60, R60 ;  /* 0x0000003c003c7308 */ /* 0x000e620000000800 */
[-C--:B------:R-:W-:Y:S01]  /*3cde0*/  FFMA.FTZ R26, R26, R9.reuse, -R14 ;  /* 0x000000091a1a7223 */ /* 0x080fe2000001080e */
[-C--:B------:R-:W-:Y:S01]  /*3cdf0*/  FFMA.FTZ R10, R48, R9.reuse, -R10 ;  /* 0x00000009300a7223 */ /* 0x080fe2000001080a */
        /* <DEDUP_REMOVED lines=11> */
[----:B-----5:R-:W-:Y:S01]  /*3ceb0*/  FADD.FTZ R15, R47, R20 ;  /* 0x000000142f0f7221 */ /* 0x020fe20000010000 */
[----:B0-----:R-:W-:Y:S01]  /*3cec0*/  FADD.FTZ R14, R52, R21 ;  /* 0x00000015340e7221 */ /* 0x001fe20000010000 */
[----:B------:R-:W-:Y:S02]  /*3ced0*/  MUFU.EX2 R28, R28 ;  /* 0x0000001c001c7308 */ /* 0x000fe40000000800 */
[----:B-1----:R-:W-:-:S06]  /*3cee0*/  FADD.FTZ R15, R60, R15 ;  /* 0x0000000f3c0f7221 */ /* 0x002fcc0000010000 */
[----:B------:R-:W0:Y:S01]  /*3cef0*/  MUFU.EX2 R50, R50 ;  /* 0x0000003200327308 */ /* 0x000e220000000800 */
[----:B--2---:R-:W-:-:S07]  /*3cf00*/  FADD.FTZ R21, R49, R14 ;  /* 0x0000000e31157221 */ /* 0x004fce0000010000 */
[----:B------:R-:W-:Y:S08]  /*3cf10*/  MUFU.EX2 R61, R61 ;  /* 0x0000003d003d7308 */ /* 0x000ff00000000800 */
[----:B------:R-:W1:Y:S01]  /*3cf20*/  MUFU.EX2 R171, R24 ;  /* 0x0000001800ab7308 */ /* 0x000e620000000800 */
[----:B0-----:R-:W-:-:S07]  /*3cf30*/  FADD.FTZ R14, R50, R21 ;  /* 0x00000015320e7221 */ /* 0x001fce0000010000 */
[----:B------:R-:W0:Y:S08]  /*3cf40*/  MUFU.EX2 R30, R30 ;  /* 0x0000001e001e7308 */ /* 0x000e300000000800 */
[----:B------:R-:W2:Y:S01]  /*3cf50*/  MUFU.EX2 R173, R8 ;  /* 0x0000000800ad7308 */ /* 0x000ea20000000800 */
[----:B-1----:R-:W-:-:S07]  /*3cf60*/  FADD.FTZ R14, R171, R14 ;  /* 0x0000000eab0e7221 */ /* 0x002fce0000010000 */
[----:B------:R-:W1:Y:S08]  /*3cf70*/  MUFU.EX2 R25, R32 ;  /* 0x0000002000197308 */ /* 0x000e700000000800 */
[----:B------:R-:W3:Y:S08]  /*3cf80*/  MUFU.EX2 R26, R26 ;  /* 0x0000001a001a7308 */ /* 0x000ef00000000800 */
[----:B------:R4:W-:Y:S08]  /*3cf90*/  MUFU.EX2 R27, R10 ;  /* 0x0000000a001b7308 */ /* 0x0009f00000000800 */
[----:B------:R-:W5:Y:S01]  /*3cfa0*/  MUFU.EX2 R38, R38 ;  /* 0x0000002600267308 */ /* 0x000f620000000800 */
[----:B----4-:R-:W-:-:S04]  /*3cfb0*/  FADD.FTZ R10, R28, R15 ;  /* 0x0000000f1c0a7221 */ /* 0x010fc80000010000 */
[----:B------:R-:W-:-:S03]  /*3cfc0*/  FADD.FTZ R15, R61, R10 ;  /* 0x0000000a3d0f7221 */ /* 0x000fc60000010000 */
[----:B------:R-:W4:Y:S01]  /*3cfd0*/  MUFU.EX2 R175, R11 ;  /* 0x0000000b00af7308 */ /* 0x000f220000000800 */
[----:B0-----:R-:W-:Y:S01]  /*3cfe0*/  FADD.FTZ R10, R30, R15 ;  /* 0x0000000f1e0a7221 */ /* 0x001fe20000010000 */
[----:B--2---:R-:W-:-:S03]  /*3cff0*/  FADD.FTZ R15, R173, R14 ;  /* 0x0000000ead0f7221 */ /* 0x004fc60000010000 */
[----:B-1----:R-:W-:Y:S01]  /*3d000*/  FADD.FTZ R21, R25, R10 ;  /* 0x0000000a19157221 */ /* 0x002fe20000010000 */
[----:B---3--:R-:W-:Y:S02]  /*3d010*/  FADD.FTZ R8, R26, R15 ;  /* 0x0000000f1a087221 */ /* 0x008fe40000010000 */
[----:B------:R-:W0:Y:S01]  /*3d020*/  MUFU.EX2 R39, R39 ;  /* 0x0000002700277308 */ /* 0x000e220000000800 */
[----:B-----5:R-:W-:-:S07]  /*3d030*/  FADD.FTZ R10, R38, R21 ;  /* 0x00000015260a7221 */ /* 0x020fce0000010000 */
[----:B------:R-:W1:Y:S01]  /*3d040*/  MUFU.EX2 R24, R29 ;  /* 0x0000001d00187308 */ /* 0x000e620000000800 */
[----:B----4-:R-:W-:-:S07]  /*3d050*/  FADD.FTZ R11, R175, R8 ;  /* 0x00000008af0b7221 */ /* 0x010fce0000010000 */
        /* <DEDUP_REMOVED lines=29> */
[----:B--2---:R-:W-:-:S04]  /*3d230*/  FADD.FTZ R8, R46, R11 ;  /* 0x0000000b2e087221 */ /* 0x004fc80000010000 */
[----:B------:R-:W-:Y:S01]  /*3d240*/  FADD.FTZ R29, R27, R8 ;  /* 0x000000081b1d7221 */ /* 0x000fe20000010000 */
[----:B0-----:R-:W-:-:S04]  /*3d250*/  FADD.FTZ R10, R54, R15 ;  /* 0x0000000f360a7221 */ /* 0x001fc80000010000 */
[----:B------:R-:W-:Y:S01]  /*3d260*/  ST.E desc[UR4][R6.64+0x10], R29 ;  /* 0x0000101d06007985 */ /* 0x000fe2000c101904 */
[----:B-1----:R-:W-:-:S05]  /*3d270*/  FADD.FTZ R33, R183, R10 ;  /* 0x0000000ab7217221 */ /* 0x002fca0000010000 */
[----:B------:R0:W-:Y:S04]  /*3d280*/  ST.E desc[UR6][R6.64+0x14], R33 ;  /* 0x0000142106007985 */ /* 0x0001e8000c101906 */
[----:B------:R-:W2:Y:S01]  /*3d290*/  LDL.64 R20, [R12+0x80] ;  /* 0x000080000c147983 */ /* 0x000ea20000100a00 */
[----:B------:R-:W-:Y:S06]  /*3d2a0*/  BAR.SYNC.DEFER_BLOCKING 0xf, 0x100 ;  /* 0x03c4000000007b1d */ /* 0x000fec0000010000 */
[----:B------:R-:W3:Y:S04]  /*3d2b0*/  LDL.64 R8, [R12+0x88] ;  /* 0x000088000c087983 */ /* 0x000ee80000100a00 */
[----:B--2---:R-:W2:Y:S04]  /*3d2c0*/  LD.E.64 R20, desc[UR4][R20.64+0x10] ;  /* 0x0000100414147980 */ /* 0x004ea8000c101b00 */
[----:B--2---:R-:W2:Y:S04]  /*3d2d0*/  LD.E.64 R14, desc[UR6][R20.64+0x8] ;  /* 0x00000806140e7980 */ /* 0x004ea8000c101b00 */
[----:B------:R-:W4:Y:S01]  /*3d2e0*/  LD.E.64 R10, desc[UR4][R20.64] ;  /* 0x00000004140a7980 */ /* 0x000f22000c101b00 */
        /* <DEDUP_REMOVED lines=17> */
[--C-:B----4-:R-:W-:Y:S02]  /*3d400*/  IMAD R10, R10, 0x2, R14.reuse ;  /* 0x000000020a0a7824 */ /* 0x110fe400078e020e */
[C---:B0-----:R-:W-:Y:S02]  /*3d410*/  IMAD R6, R11.reuse, 0x2, R14 ;  /* 0x000000020b067824 */ /* 0x041fe400078e020e */
[----:B------:R-:W-:Y:S01]  /*3d420*/  IMAD R11, R11, 0x2, R10 ;  /* 0x000000020b0b7824 */ /* 0x000fe200078e020a */
[----:B------:R3:W-:Y:S04]  /*3d430*/  STSM.16.M88.4 [R14], R168 ;  /* 0x000000a80e007844 */ /* 0x0007e80000000200 */
[----:B------:R-:W-:Y:S04]  /*3d440*/  STSM.16.M88.4 [R10], R172 ;  /* 0x000000ac0a007844 */ /* 0x000fe80000000200 */
[----:B------:R0:W-:Y:S04]  /*3d450*/  STSM.16.M88.4 [R6], R176 ;  /* 0x000000b006007844 */ /* 0x0001e80000000200 */
[----:B------:R-:W-:Y:S04]  /*3d460*/  STSM.16.M88.4 [R11], R180 ;  /* 0x000000b40b007844 */ /* 0x000fe80000000200 */
[----:B---3--:R-:W2:Y:S04]  /*3d470*/  LD.E R14, desc[UR4][R8.64] ;  /* 0x00000004080e7980 */ /* 0x008ea8000c101900 */
[----:B------:R-:W3:Y:S04]  /*3d480*/  LD.E R34, desc[UR4][R8.64+0x44] ;  /* 0x0000440408227980 */ /* 0x000ee8000c101900 */
[----:B0-----:R-:W4:Y:S04]  /*3d490*/  LD.E R6, desc[UR4][R8.64+0x14] ;  /* 0x0000140408067980 */ /* 0x001f28000c101900 */
[----:B------:R-:W5:Y:S01]  /*3d4a0*/  LD.E R48, desc[UR4][R8.64+0x80] ;  /* 0x0000800408307980 */ /* 0x000f62000c101900 */
[----:B------:R-:W-:-:S02]  /*3d4b0*/  R2UR UR18, R4 ;  /* 0x00000000041272ca */ /* 0x000fc400000e0000 */
[----:B------:R-:W-:Y:S01]  /*3d4c0*/  R2UR UR19, R5 ;  /* 0x00000000051372ca */ /* 0x000fe200000e0000 */
        /* <DEDUP_REMOVED lines=13> */
[----:B------:R-:W-:-:S02]  /*3d5a0*/  R2UR UR10, R4 ;  /* 0x00000000040a72ca */ /* 0x000fc400000e0000 */
[C---:B------:R-:W-:Y:S01]  /*3d5b0*/  R2UR UR11, R5.reuse ;  /* 0x00000000050b72ca */ /* 0x040fe200000e0000 */
[----:B------:R-:W5:Y:S01]  /*3d5c0*/  LD.E R62, desc[UR18][R8.64+0xb4] ;  /* 0x0000b412083e7980 */ /* 0x000f62000c101900 */
[C---:B------:R-:W-:Y:S02]  /*3d5d0*/  R2UR UR12, R4.reuse ;  /* 0x00000000040c72ca */ /* 0x040fe400000e0000 */
[C---:B------:R-:W-:Y:S01]  /*3d5e0*/  R2UR UR13, R5.reuse ;  /* 0x00000000050d72ca */ /* 0x040fe200000e0000 */
[----:B------:R-:W5:Y:S01]  /*3d5f0*/  LD.E R78, desc[UR18][R8.64+0xf4] ;  /* 0x0000f412084e7980 */ /* 0x000f62000c101900 */
[C---:B------:R-:W-:Y:S02]  /*3d600*/  R2UR UR14, R4.reuse ;  /* 0x00000000040e72ca */ /* 0x040fe400000e0000 */
[----:B------:R-:W-:Y:S02]  /*3d610*/  R2UR UR15, R5 ;  /* 0x00000000050f72ca */ /* 0x000fe400000e0000 */
        /* <DEDUP_REMOVED lines=22> */
[----:B--2---:R-:W-:-:S05]  /*3d780*/  FMUL.FTZ R7, R37, R14 ;  /* 0x0000000e25077220 */ /* 0x004fca0000410000 */
[----:B------:R4:W-:Y:S02]  /*3d790*/  ST.E desc[UR4][R8.64], R7 ;  /* 0x0000000708007985 */ /* 0x0009e4000c101904 */
[C---:B----4-:R-:W-:Y:S02]  /*3d7a0*/  FMUL.FTZ R7, R37.reuse, R6 ;  /* 0x0000000625077220 */ /* 0x050fe40000410000 */
[----:B------:R-:W2:Y:S04]  /*3d7b0*/  LD.E R6, desc[UR18][R8.64+0x134] ;  /* 0x0001341208067980 */ /* 0x000ea8000c101900 */
[----:B------:R3:W-:Y:S02]  /*3d7c0*/  ST.E desc[UR4][R8.64+0x14], R7 ;  /* 0x0000140708007985 */ /* 0x0007e4000c101904 */
[----:B---3--:R-:W-:-:S05]  /*3d7d0*/  FMUL.FTZ R7, R37, R34 ;  /* 0x0000002225077220 */ /* 0x008fca0000410000 */
[----:B------:R5:W-:Y:S02]  /*3d7e0*/  ST.E desc[UR4][R8.64+0x44], R7 ;  /* 0x0000440708007985 */ /* 0x000be4000c101904 */
[----:B-----5:R-:W-:-:S05]  /*3d7f0*/  FMUL.FTZ R7, R37, R48 ;  /* 0x0000003025077220 */ /* 0x020fca0000410000 */
[----:B------:R0:W-:Y:S02]  /*3d800*/  ST.E desc[UR4][R8.64+0x80], R7 ;  /* 0x0000800708007985 */ /* 0x0001e4000c101904 */
[----:B0-----:R-:W-:-:S05]  /*3d810*/  FMUL.FTZ R7, R37, R64 ;  /* 0x0000004025077220 */ /* 0x001fca0000410000 */
[----:B------:R0:W-:Y:S02]  /*3d820*/  ST.E desc[UR4][R8.64+0xc0], R7 ;  /* 0x0000c00708007985 */ /* 0x0001e4000c101904 */
[----:B0-----:R-:W-:-:S05]  /*3d830*/  FMUL.FTZ R7, R37, R80 ;  /* 0x0000005025077220 */ /* 0x001fca0000410000 */
[----:B------:R2:W-:Y:S02]  /*3d840*/  ST.E desc[UR4][R8.64+0x100], R7 ;  /* 0x0001000708007985 */ /* 0x0005e4000c101904 */
[C---:B--2---:R-:W-:Y:S02]  /*3d850*/  FMUL.FTZ R7, R37.reuse, R6 ;  /* 0x0000000625077220 */ /* 0x044fe40000410000 */
[----:B------:R-:W2:Y:S01]  /*3d860*/  LD.E R6, desc[UR6][R8.64+0x140] ;  /* 0x0001400608067980 */ /* 0x000ea2000c101900 */
[----:B------:R-:W-:-:S05]  /*3d870*/  FMUL.FTZ R11, R37, R20 ;  /* 0x00000014250b7220 */ /* 0x000fca0000410000 */
[----:B------:R0:W-:Y:S02]  /*3d880*/  ST.E desc[UR6][R8.64+0x4], R11 ;  /* 0x0000040b08007985 */ /* 0x0001e4000c101906 */
[----:B0-----:R-:W-:-:S05]  /*3d890*/  FMUL.FTZ R11, R37, R32 ;  /* 0x00000020250b7220 */ /* 0x001fca0000410000 */
        /* <DEDUP_REMOVED lines=22> */
[----:B------:R-:W2:Y:S04]  /*3da00*/  LD.E R6, desc[UR6][R8.64+0x150] ;  /* 0x0001500608067980 */ /* 0x000ea8000c101900 */
[----:B------:R2:W-:Y:S02]  /*3da10*/  ST.E desc[UR4][R8.64+0x134], R7 ;  /* 0x0001340708007985 */ /* 0x0005e4000c101904 */
[----:B--2---:R-:W-:-:S02]  /*3da20*/  FMUL.FTZ R7, R37, R6 ;  /* 0x0000000625077220 */ /* 0x004fc40000410000 */
[----:B------:R-:W2:Y:S04]  /*3da30*/  LD.E R6, desc[UR6][R8.64+0x154] ;  /* 0x0001540608067980 */ /* 0x000ea8000c101900 */
        /* <DEDUP_REMOVED lines=57> */
[----:B------:R2:W-:Y:S01]  /*3ddd0*/  ST.E desc[UR4][R8.64+0x1d4], R15 ;  /* 0x0001d40f08007985 */ /* 0x0005e2000c101904 */
[C---:B------:R-:W-:Y:S01]  /*3dde0*/  FMUL.FTZ R21, R37.reuse, R10 ;  /* 0x0000000a25157220 */ /* 0x040fe20000410000 */
[C---:B------:R-:W-:Y:S01]  /*3ddf0*/  FMUL.FTZ R25, R37.reuse, R26 ;  /* 0x0000001a25197220 */ /* 0x040fe20000410000 */
[C---:B------:R-:W-:Y:S01]  /*3de00*/  FMUL.FTZ R27, R37.reuse, R28 ;  /* 0x0000001c251b7220 */ /* 0x040fe20000410000 */
[----:B------:R-:W-:-:S02]  /*3de10*/  FMUL.FTZ R29, R37, R30 ;  /* 0x0000001e251d7220 */ /* 0x000fc40000410000 */
[----:B------:R0:W-:Y:S04]  /*3de20*/  ST.E desc[UR10][R8.64+0x20], R21 ;  /* 0x0000201508007985 */ /* 0x0001e8000c10190a */
[----:B------:R1:W-:Y:S04]  /*3de30*/  ST.E desc[UR12][R8.64+0x24], R25 ;  /* 0x0000241908007985 */ /* 0x0003e8000c10190c */
[----:B------:R3:W-:Y:S01]  /*3de40*/  ST.E desc[UR14][R8.64+0x30], R27 ;  /* 0x0000301b08007985 */ /* 0x0007e2000c10190e */
[----:B--2---:R-:W-:-:S03]  /*3de50*/  FMUL.FTZ R15, R37, R6 ;  /* 0x00000006250f7220 */ /* 0x004fc60000410000 */
[----:B------:R-:W2:Y:S01]  /*3de60*/  LD.E R6, desc[UR6][R8.64+0x1f4] ;  /* 0x0001f40608067980 */ /* 0x000ea2000c101900 */
[C---:B0-----:R-:W-:Y:S01]  /*3de70*/  FMUL.FTZ R21, R37.reuse, R38 ;  /* 0x0000002625157220 */ /* 0x041fe20000410000 */
[C---:B-1----:R-:W-:Y:S01]  /*3de80*/  FMUL.FTZ R25, R37.reuse, R40 ;  /* 0x0000002825197220 */ /* 0x042fe20000410000 */
[C---:B---3--:R-:W-:Y:S01]  /*3de90*/  FMUL.FTZ R27, R37.reuse, R42 ;  /* 0x0000002a251b7220 */ /* 0x048fe20000410000 */
[----:B------:R0:W-:Y:S04]  /*3dea0*/  ST.E desc[UR16][R8.64+0x34], R29 ;  /* 0x0000341d08007985 */ /* 0x0001e8000c101910 */
[----:B------:R1:W-:Y:S01]  /*3deb0*/  ST.E desc[UR10][R8.64+0x54], R21 ;  /* 0x0000541508007985 */ /* 0x0003e2000c10190a */
[----:B0-----:R-:W-:-:S03]  /*3dec0*/  FMUL.FTZ R29, R37, R46 ;  /* 0x0000002e251d7220 */ /* 0x001fc60000410000 */
[----:B------:R0:W-:Y:S01]  /*3ded0*/  ST.E desc[UR12][R8.64+0x60], R25 ;  /* 0x0000601908007985 */ /* 0x0001e2000c10190c */
[----:B-1----:R-:W-:-:S03]  /*3dee0*/  FMUL.FTZ R21, R37, R52 ;  /* 0x0000003425157220 */ /* 0x002fc60000410000 */
[----:B------:R1:W-:Y:S04]  /*3def0*/  ST.E desc[UR14][R8.64+0x64], R27 ;  /* 0x0000641b08007985 */ /* 0x0003e8000c10190e */
[----:B------:R3:W-:Y:S01]  /*3df00*/  ST.E desc[UR16][R8.64+0x74], R29 ;  /* 0x0000741d08007985 */ /* 0x0007e2000c101910 */
[C---:B0-----:R-:W-:Y:S01]  /*3df10*/  FMUL.FTZ R25, R37.reuse, R56 ;  /* 0x0000003825197220 */ /* 0x041fe20000410000 */
[C---:B-1----:R-:W-:Y:S01]  /*3df20*/  FMUL.FTZ R27, R37.reuse, R58 ;  /* 0x0000003a251b7220 */ /* 0x042fe20000410000 */
[C---:B---3--:R-:W-:Y:S01]  /*3df30*/  FMUL.FTZ R29, R37.reuse, R60 ;  /* 0x0000003c251d7220 */ /* 0x048fe20000410000 */
[----:B------:R0:W-:Y:S01]  /*3df40*/  ST.E desc[UR10][R8.64+0x90], R21 ;  /* 0x0000901508007985 */ /* 0x0001e2000c10190a */
[----:B------:R-:W-:-:S03]  /*3df50*/  FMUL.FTZ R31, R37, R62 ;  /* 0x0000003e251f7220 */ /* 0x000fc60000410000 */
[----:B------:R1:W-:Y:S04]  /*3df60*/  ST.E desc[UR12][R8.64+0xa0], R25 ;  /* 0x0000a01908007985 */ /* 0x0003e8000c10190c */
[----:B------:R3:W-:Y:S04]  /*3df70*/  ST.E desc[UR14][R8.64+0xa4], R27 ;  /* 0x0000a41b08007985 */ /* 0x0007e8000c10190e */
[----:B------:R4:W-:Y:S01]  /*3df80*/  ST.E desc[UR16][R8.64+0xb0], R29 ;  /* 0x0000b01d08007985 */ /* 0x0009e2000c101910 */
[C---:B0-----:R-:W-:Y:S01]  /*3df90*/  FMUL.FTZ R21, R37.reuse, R70 ;  /* 0x0000004625157220 */ /* 0x041fe20000410000 */
[C---:B-1----:R-:W-:Y:S01]  /*3dfa0*/  FMUL.FTZ R25, R37.reuse, R72 ;  /* 0x0000004825197220 */ /* 0x042fe20000410000 */
[C---:B---3--:R-:W-:Y:S01]  /*3dfb0*/  FMUL.FTZ R27, R37.reuse, R74 ;  /* 0x0000004a251b7220 */ /* 0x048fe20000410000 */
[C---:B----4-:R-:W-:Y:S01]  /*3dfc0*/  FMUL.FTZ R29, R37.reuse, R76 ;  /* 0x0000004c251d7220 */ /* 0x050fe20000410000 */
[----:B------:R0:W-:Y:S04]  /*3dfd0*/  ST.E desc[UR18][R8.64+0xb4], R31 ;  /* 0x0000b41f08007985 */ /* 0x0001e8000c101912 */
[----:B------:R1:W-:Y:S04]  /*3dfe0*/  ST.E desc[UR10][R8.64+0xd4], R21 ;  /* 0x0000d41508007985 */ /* 0x0003e8000c10190a */
[----:B------:R3:W-:Y:S04]  /*3dff0*/  ST.E desc[UR12][R8.64+0xe0], R25 ;  /* 0x0000e01908007985 */ /* 0x0007e8000c10190c */
[----:B------:R4:W-:Y:S01]  /*3e000*/  ST.E desc[UR14][R8.64+0xe4], R27 ;  /* 0x0000e41b08007985 */ /* 0x0009e2000c10190e */
[----:B0-----:R-:W-:-:S03]  /*3e010*/  FMUL.FTZ R31, R37, R78 ;  /* 0x0000004e251f7220 */ /* 0x001fc60000410000 */
[----:B------:R0:W-:Y:S01]  /*3e020*/  ST.E desc[UR16][R8.64+0xf0], R29 ;  /* 0x0000f01d08007985 */ /* 0x0001e2000c101910 */
[C---:B-1----:R-:W-:Y:S01]  /*3e030*/  FMUL.FTZ R21, R37.reuse, R86 ;  /* 0x0000005625157220 */ /* 0x042fe20000410000 */
[C---:B---3--:R-:W-:Y:S01]  /*3e040*/  FMUL.FTZ R25, R37.reuse, R88 ;  /* 0x0000005825197220 */ /* 0x048fe20000410000 */
[C---:B----4-:R-:W-:Y:S01]  /*3e050*/  FMUL.FTZ R27, R37.reuse, R90 ;  /* 0x0000005a251b7220 */ /* 0x050fe20000410000 */
[C---:B0-----:R-:W-:Y:S01]  /*3e060*/  FMUL.FTZ R29, R37.reuse, R92 ;  /* 0x0000005c251d7220 */ /* 0x041fe20000410000 */
[----:B--2---:R-:W-:Y:S02]  /*3e070*/  FMUL.FTZ R37, R37, R6 ;  /* 0x0000000625257220 */ /* 0x004fe40000410000 */
        /* <DEDUP_REMOVED lines=70> */
[----:B------:R2:W-:Y:S04]  /*3e4e0*/  ST.E desc[UR4][R8.64+0xa8], R15 ;  /* 0x0000a80f08007985 */ /* 0x0005e8000c101904 */
[----:B------:R-:W-:Y:S04]  /*3e4f0*/  ST.E desc[UR18][R8.64+0xf4], R31 ;  /* 0x0000f41f08007985 */ /* 0x000fe8000c101912 */
[----:B------:R-:W-:Y:S04]  /*3e500*/  ST.E desc[UR10][R8.64+0x114], R21 ;  /* 0x0001141508007985 */ /* 0x000fe8000c10190a */
[----:B------:R-:W-:Y:S04]  /*3e510*/  ST.E desc[UR12][R8.64+0x120], R25 ;  /* 0x0001201908007985 */ /* 0x000fe8000c10190c */
[----:B------:R-:W-:Y:S04]  /*3e520*/  ST.E desc[UR14][R8.64+0x124], R27 ;  /* 0x0001241b08007985 */ /* 0x000fe8000c10190e */
[----:B------:R-:W-:Y:S04]  /*3e530*/  ST.E desc[UR16][R8.64+0x130], R29 ;  /* 0x0001301d08007985 */ /* 0x000fe8000c101910 */
[----:B------:R-:W-:Y:S04]  /*3e540*/  ST.E desc[UR4][R8.64+0x1f4], R37 ;  /* 0x0001f42508007985 */ /* 0x000fe8000c101904 */
[----:B------:R0:W-:Y:S04]  /*3e550*/  ST.E desc[UR4][R8.64+0xac], R7 ;  /* 0x0000ac0708007985 */ /* 0x0001e8000c101904 */
[----:B------:R1:W-:Y:S01]  /*3e560*/  ST.E desc[UR4][R8.64+0xb8], R11 ;  /* 0x0000b80b08007985 */ /* 0x0003e2000c101904 */
[----:B--2---:R-:W-:-:S05]  /*3e570*/  FMUL.FTZ R15, R51, R6 ;  /* 0x00000006330f7220 */ /* 0x004fca0000410000 */
[----:B------:R2:W-:Y:S04]  /*3e580*/  ST.E desc[UR4][R8.64+0xbc], R15 ;  /* 0x0000bc0f08007985 */ /* 0x0005e8000c101904 */
[----:B------:R-:W0:Y:S02]  /*3e590*/  LD.E R6, desc[UR6][R8.64+0xc8] ;  /* 0x0000c80608067980 */ /* 0x000e24000c101900 */
[----:B0-----:R-:W-:-:S05]  /*3e5a0*/  FMUL.FTZ R7, R51, R6 ;  /* 0x0000000633077220 */ /* 0x001fca0000410000 */
[----:B------:R0:W-:Y:S04]  /*3e5b0*/  ST.E desc[UR4][R8.64+0xc8], R7 ;  /* 0x0000c80708007985 */ /* 0x0001e8000c101904 */
[----:B------:R-:W1:Y:S02]  /*3e5c0*/  LD.E R6, desc[UR6][R8.64+0xcc] ;  /* 0x0000cc0608067980 */ /* 0x000e64000c101900 */
[----:B-1----:R-:W-:-:S05]  /*3e5d0*/  FMUL.FTZ R11, R51, R6 ;  /* 0x00000006330b7220 */ /* 0x002fca0000410000 */
[----:B------:R1:W-:Y:S04]  /*3e5e0*/  ST.E desc[UR4][R8.64+0xcc], R11 ;  /* 0x0000cc0b08007985 */ /* 0x0003e8000c101904 */
[----:B------:R-:W2:Y:S02]  /*3e5f0*/  LD.E R6, desc[UR6][R8.64+0xd8] ;  /* 0x0000d80608067980 */ /* 0x000ea4000c101900 */
        /* <DEDUP_REMOVED lines=100> */
[----:B------:R-:W-:Y:S04]  /*3ec40*/  ST.E desc[UR4][R8.64+0x1dc], R15 ;  /* 0x0001dc0f08007985 */ /* 0x000fe8000c101904 */
        /* <DEDUP_REMOVED lines=9> */
[----:B------:R-:W2:Y:S02]  /*3ece0*/  LD.E R6, desc[UR6][R8.64+0x1fc] ;  /* 0x0001fc0608067980 */ /* 0x000ea4000c101900 */
[----:B--2---:R-:W-:-:S05]  /*3ecf0*/  FMUL.FTZ R51, R51, R6 ;  /* 0x0000000633337220 */ /* 0x004fca0000410000 */
[----:B------:R2:W-:Y:S04]  /*3ed00*/  ST.E desc[UR4][R8.64+0x1fc], R51 ;  /* 0x0001fc3308007985 */ /* 0x0005e8000c101904 */
[----:B0-----:R-:W3:Y:S04]  /*3ed10*/  LDL.64 R6, [R12+0x88] ;  /* 0x000088000c067983 */ /* 0x001ee80000100a00 */
[----:B-1----:R-:W4:Y:S04]  /*3ed20*/  LDL.64 R10, [R12] ;  /* 0x000000000c0a7983 */ /* 0x002f280000100a00 */
[----:B------:R-:W2:Y:S04]  /*3ed30*/  LDL.64 R14, [R12+0x90] ;  /* 0x000090000c0e7983 */ /* 0x000ea80000100a00 */
[----:B---3--:R-:W3:Y:S04]  /*3ed40*/  LD.E R25, desc[UR4][R6.64] ;  /* 0x0000000406197980 */ /* 0x008ee8000c101900 */
[----:B----4-:R-:W4:Y:S04]  /*3ed50*/  LD.E R11, desc[UR6][R10.64] ;  /* 0x000000060a0b7980 */ /* 0x010f28000c101900 */
[----:B--2---:R-:W4:Y:S04]  /*3ed60*/  LD.E.64 R8, desc[UR4][R14.64] ;  /* 0x000000040e087980 */ /* 0x004f28000c101b00 */
[----:B---3--:R-:W-:Y:S04]  /*3ed70*/  ST.E desc[UR8][R6.64], R25 ;  /* 0x0000001906007985 */ /* 0x008fe8000c101908 */
[----:B------:R-:W2:Y:S04]  /*3ed80*/  LD.E R21, desc[UR10][R6.64+0x4] ;  /* 0x0000040a06157980 */ /* 0x000ea8000c101900 */
[----:B--2---:R0:W-:Y:S04]  /*3ed90*/  ST.E desc[UR4][R6.64+0x4], R21 ;  /* 0x0000041506007985 */ /* 0x0041e8000c101904 */
[----:B------:R-:W2:Y:S04]  /*3eda0*/  LD.E R27, desc[UR6][R6.64+0x8] ;  /* 0x00000806061b7980 */ /* 0x000ea8000c101900 */
[----:B--2---:R1:W-:Y:S04]  /*3edb0*/  ST.E desc[UR4][R6.64+0x8], R27 ;  /* 0x0000081b06007985 */ /* 0x0043e8000c101904 */
[----:B------:R-:W2:Y:S04]  /*3edc0*/  LD.E R29, desc[UR6][R6.64+0xc] ;  /* 0x00000c06061d7980 */ /* 0x000ea8000c101900 */
[----:B--2---:R-:W-:Y:S04]  /*3edd0*/  ST.E desc[UR4][R6.64+0xc], R29 ;  /* 0x00000c1d06007985 */ /* 0x004fe8000c101904 */
[----:B------:R-:W2:Y:S04]  /*3ede0*/  LD.E R15, desc[UR6][R6.64+0x10] ;  /* 0x00001006060f7980 */ /* 0x000ea8000c101900 */
[----:B--2---:R2:W-:Y:S04]  /*3edf0*/  ST.E desc[UR4][R6.64+0x10], R15 ;  /* 0x0000100f06007985 */ /* 0x0045e8000c101904 */
[----:B0-----:R-:W3:Y:S04]  /*3ee00*/  LD.E R21, desc[UR6][R6.64+0x14] ;  /* 0x0000140606157980 */ /* 0x001ee8000c101900 */
[----:B---3--:R0:W-:Y:S04]  /*3ee10*/  ST.E desc[UR4][R6.64+0x14], R21 ;  /* 0x0000141506007985 */ /* 0x0081e8000c101904 */
[----:B------:R-:W3:Y:S04]  /*3ee20*/  LD.E R25, desc[UR6][R6.64+0x18] ;  /* 0x0000180606197980 */ /* 0x000ee8000c101900 */
[----:B---3--:R3:W-:Y:S04]  /*3ee30*/  ST.E desc[UR4][R6.64+0x18], R25 ;  /* 0x0000181906007985 */ /* 0x0087e8000c101904 */
[----:B-1----:R-:W5:Y:S04]  /*3ee40*/  LD.E R27, desc[UR6][R6.64+0x1c] ;  /* 0x00001c06061b7980 */ /* 0x002f68000c101900 */
[----:B-----5:R1:W-:Y:S04]  /*3ee50*/  ST.E desc[UR4][R6.64+0x1c], R27 ;  /* 0x00001c1b06007985 */ /* 0x0203e8000c101904 */
[----:B--2---:R-:W2:Y:S04]  /*3ee60*/  LD.E R15, desc[UR6][R6.64+0x20] ;  /* 0x00002006060f7980 */ /* 0x004ea8000c101900 */
[----:B--2---:R2:W-:Y:S04]  /*3ee70*/  ST.E desc[UR4][R6.64+0x20], R15 ;  /* 0x0000200f06007985 */ /* 0x0045e8000c101904 */
[----:B0-----:R-:W5:Y:S04]  /*3ee80*/  LD.E R21, desc[UR6][R6.64+0x24] ;  /* 0x0000240606157980 */ /* 0x001f68000c101900 */
[----:B-----5:R0:W-:Y:S04]  /*3ee90*/  ST.E desc[UR4][R6.64+0x24], R21 ;  /* 0x0000241506007985 */ /* 0x0201e8000c101904 */
[----:B---3--:R-:W3:Y:S04]  /*3eea0*/  LD.E R25, desc[UR6][R6.64+0x28] ;  /* 0x0000280606197980 */ /* 0x008ee8000c101900 */
        /* <DEDUP_REMOVED lines=228> */
[----:B--2---:R-:W-:Y:S04]  /*3fcf0*/  ST.E desc[UR4][R6.64+0x1f0], R15 ;  /* 0x0001f00f06007985 */ /* 0x004fe8000c101904 */
[----:B0-----:R-:W2:Y:S04]  /*3fd00*/  LD.E R21, desc[UR6][R6.64+0x1f4] ;  /* 0x0001f40606157980 */ /* 0x001ea8000c101900 */
[----:B--2---:R-:W-:Y:S04]  /*3fd10*/  ST.E desc[UR4][R6.64+0x1f4], R21 ;  /* 0x0001f41506007985 */ /* 0x004fe8000c101904 */
[----:B---3--:R-:W2:Y:S01]  /*3fd20*/  LD.E R25, desc[UR6][R6.64+0x1f8] ;  /* 0x0001f80606197980 */ /* 0x008ea2000c101900 */
[----:B------:R-:W-:-:S02]  /*3fd30*/  R2UR UR20, R4 ;  /* 0x00000000041472ca */ /* 0x000fc400000e0000 */
[C---:B------:R-:W-:Y:S02]  /*3fd40*/  R2UR UR21, R5.reuse ;  /* 0x00000000051572ca */ /* 0x040fe400000e0000 */
[C---:B------:R-:W-:Y:S02]  /*3fd50*/  R2UR UR22, R4.reuse ;  /* 0x00000000041672ca */ /* 0x040fe400000e0000 */
[C---:B------:R-:W-:Y:S02]  /*3fd60*/  R2UR UR23, R5.reuse ;  /* 0x00000000051772ca */ /* 0x040fe400000e0000 */
[C---:B------:R-:W-:Y:S02]  /*3fd70*/  R2UR UR24, R4.reuse ;  /* 0x00000000041872ca */ /* 0x040fe400000e0000 */
[----:B------:R-:W-:Y:S01]  /*3fd80*/  R2UR UR25, R5 ;  /* 0x00000000051972ca */ /* 0x000fe200000e0000 */
[----:B--2---:R0:W-:Y:S04]  /*3fd90*/  ST.E desc[UR4][R6.64+0x1f8], R25 ;  /* 0x0001f81906007985 */ /* 0x0041e8000c101904 */
[----:B-1----:R-:W2:Y:S01]  /*3fda0*/  LD.E R27, desc[UR6][R6.64+0x1fc] ;  /* 0x0001fc06061b7980 */ /* 0x002ea2000c101900 */
        /* <DEDUP_REMOVED lines=22> */
[----:B------:R-:W-:Y:S02]  /*3ff10*/  R2UR UR56, R4 ;  /* 0x00000000043872ca */ /* 0x000fe400000e0000 */
[----:B------:R-:W-:Y:S01]  /*3ff20*/  R2UR UR57, R5 ;  /* 0x00000000053972ca */ /* 0x000fe200000e0000 */
[----:B--2---:R1:W-:Y:S04]  /*3ff30*/  ST.E desc[UR4][R6.64+0x1fc], R27 ;  /* 0x0001fc1b06007985 */ /* 0x0043e8000c101904 */
[----:B------:R-:W2:Y:S04]  /*3ff40*/  LD.E R24, desc[UR18][R6.64] ;  /* 0x0000001206187980 */ /* 0x000ea8000c101900 */
[----:B0-----:R-:W2:Y:S04]  /*3ff50*/  LD.E R25, desc[UR20][R6.64+0x4] ;  /* 0x0000041406197980 */ /* 0x001ea8000c101900 */
[----:B------:R-:W2:Y:S04]  /*3ff60*/  LD.E R26, desc[UR22][R6.64+0x8] ;  /* 0x00000816061a7980 */ /* 0x000ea8000c101900 */
[----:B-1----:R-:W2:Y:S04]  /*3ff70*/  LD.E R27, desc[UR24][R6.64+0xc] ;  /* 0x00000c18061b7980 */ /* 0x002ea8000c101900 */
        /* <DEDUP_REMOVED lines=124> */
[----:B----4-:R-:W-:Y:S01]  /*40740*/  IMAD R8, R11, 0x1000, R8 ;  /* 0x000010000b087824 */ /* 0x010fe200078e0208 */
[----:B------:R-:W-:-:S04]  /*40750*/  R2UR UR7, R9 ;  /* 0x00000000090772ca */ /* 0x000fc800000e0000 */
[----:B------:R-:W-:Y:S02]  /*40760*/  R2UR UR6, R8 ;  /* 0x00000000080672ca */ /* 0x000fe400000e0000 */
        /* <DEDUP_REMOVED lines=42> */
[----:B------:R-:W-:Y:S02]  /*40a10*/  R2UR UR4, R4 ;  /* 0x00000000040472ca */ /* 0x000fe400000e0000 */
[----:B------:R-:W-:Y:S01]  /*40a20*/  R2UR UR5, R5 ;  /* 0x00000000050572ca */ /* 0x000fe200000e0000 */
[----:B--2---:R-:W-:-:S12]  /*40a30*/  WARPGROUP.ARRIVE ;  /* 0x00000000000079c5 */ /* 0x004fd80000000000 */
[----:B------:R-:W-:Y:S01]  /*40a40*/  HGMMA.64x256x16.F32.BF16 R24, R168, gdesc[UR4].tnspB, R24, gsb0 ;  /* 0x43e00004a8187df0 */ /* 0x000fe20008001818 */
        /* <DEDUP_REMOVED lines=328> */
[----:B------:R-:W-:Y:S02]  /*41ed0*/  R2UR UR54, R4 ;  /* 0x00000000043672ca */ /* 0x000fe400000e0000 */
        /* <DEDUP_REMOVED lines=1973> */
.L_x_3588:
[----:B-1----:R-:W-:Y:S02]  /*49a30*/  IMAD.MOV.U32 R4, RZ, RZ, R13 ;  /* 0x000000ffff047224 */ /* 0x002fe400078e000d */
[----:B------:R-:W-:-:S04]  /*49a40*/  IMAD.MOV.U32 R5, RZ, RZ, 0x0 ;  /* 0x00000000ff057424 */ /* 0x000fc800078e00ff */
[----:B0-----:R-:W-:Y:S05]  /*49a50*/  RET.REL.NODEC R4 `(_ZN7cutlass13device_kernelIN5flash11enable_sm90INS1_16FlashAttnFwdSm90INS1_25CollectiveMainloopFwdSm90ILi2EN4cute5tupleIJNS5_1CILi1EEES8_S8_EEENS6_IJNS7_ILi64EEESA_SA_EEELi512ENS_10bfloat16_tEfNS_4arch4Sm90ELb0ELb1ELb1ELb1ELb0ELb0ELb1ELb0ELb0ELb1ELb1ELb0EEENS1_21CollectiveEpilogueFwdINS6_IJSA_NS7_ILi512EEESA_EEES9_SC_SE_Li256ELb1ELb1ELb1ELb0EEENS1_36VarlenDynamicPersistentTileSchedulerILi64ELi64ELi256ELi128ELb1ELb1ELb1ELb1ELb0ELb1EEEEEEEEEvNT_6ParamsE) ;  /* 0xfffffb6404687950 */ /* 0x001fea0003c3ffff */
.L_x_3562:
[----:B0-----:R0:W1:Y:S02]  /*49a60*/  SYNCS.PHASECHK.TRANS64.TRYWAIT P1, [R9+URZ], R24 ;  /* 0x00000018090075a7 */ /* 0x001064000802017f */
[----:B-1----:R-:W-:Y:S05]  /*49a70*/  @!P1 NANOSLEEP.SYNCS 0x989680 ;  /* 0x009896800000995d */ /* 0x002fea0003900000 */
[----:B------:R-:W1:Y:S02]  /*49a80*/  @!P1 SYNCS.PHASECHK.TRANS64 P1, [R9+URZ], R24 ;  /* 0x00000018090095a7 */ /* 0x000e64000802007f */
[----:B-1----:R-:W-:Y:S05]  /*49a90*/  @!P1 BRA `(.L_x_3562) ;  /* 0xfffffffc00f09947 */ /* 0x002fea000383ffff */
[----:B------:R-:W-:Y:S05]  /*49aa0*/  BRA `(.L_x_3561) ;  /* 0xfffffee800047947 */ /* 0x000fea000383ffff */
.L_x_3569:
[----:B0-----:R0:W1:Y:S02]  /*49ab0*/  SYNCS.PHASECHK.TRANS64.TRYWAIT P1, [R56+URZ], R57 ;  /* 0x00000039380075a7 */ /* 0x001064000802017f */
[----:B-1----:R-:W-:Y:S05]  /*49ac0*/  @!P1 NANOSLEEP.SYNCS 0x989680 ;  /* 0x009896800000995d */ /* 0x002fea0003900000 */
[----:B------:R-:W1:Y:S02]  /*49ad0*/  @!P1 SYNCS.PHASECHK.TRANS64 P1, [R56+URZ], R57 ;  /* 0x00000039380095a7 */ /* 0x000e64000802007f */
[----:B-1----:R-:W-:Y:S05]  /*49ae0*/  @!P1 BRA `(.L_x_3569) ;  /* 0xfffffffc00f09947 */ /* 0x002fea000383ffff */
[----:B------:R-:W-:Y:S05]  /*49af0*/  BRA `(.L_x_3568) ;  /* 0xfffffeec00d87947 */ /* 0x000fea000383ffff */
.L_x_3589:
        /* <DEDUP_REMOVED lines=16> */
.L_x_6049:


//--------------------- .text._ZN7cutlass13device_kernelIN5flash11enable_sm90INS1_16FlashAttnFwdSm90INS1_25CollectiveMainloopFwdSm90ILi2EN4cute5tupleIJNS5_1CILi1EEES8_S8_EEENS6_IJNS7_ILi64EEESA_SA_EEELi512ENS_10bfloat16_tEfNS_4arch4Sm90ELb0ELb1ELb1ELb1ELb0ELb1ELb1ELb0ELb0ELb1ELb1ELb0EEENS1_21CollectiveEpilogueFwdINS6_IJSA_NS7_ILi512EEESA_EEES9_SC_SE_Li256ELb1ELb1ELb1ELb0EEENS1_36VarlenDynamicPersistentTileSchedulerILi64ELi64ELi256ELi128ELb1ELb1ELb1ELb1ELb0ELb1EEEEEEEEEvNT_6ParamsE --------------------------
	.section	.text._ZN7cutlass13device_kernelIN5flash11enable_sm90INS1_16FlashAttnFwdSm90INS1_25CollectiveMainloopFwdSm90ILi2EN4cute5tupleIJNS5_1CILi1EEES8_S8_EEENS6_IJNS7_ILi64EEESA_SA_EEELi512ENS_10bfloat16_tEfNS_4arch4Sm90ELb0ELb1ELb1ELb1ELb0ELb1ELb1ELb0ELb0ELb1ELb1ELb0EEENS1_21CollectiveEpilogueFwdINS6_IJSA_NS7_ILi512EEESA_EEES9_SC_SE_Li256ELb1ELb1ELb1ELb0EEENS1_36VarlenDynamicPersistentTileSchedulerILi64ELi64ELi256ELi128ELb1ELb1ELb1ELb1ELb0ELb1EEEEEEEEEvNT_6ParamsE,"ax",@progbits
	.align	128
.text._ZN7cutlass13device_kernelIN5flash11enable_sm90INS1_16FlashAttnFwdSm90INS1_25CollectiveMainloopFwdSm90ILi2EN4cute5tupleIJNS5_1CILi1EEES8_S8_EEENS6_IJNS7_ILi64EEESA_SA_EEELi512ENS_10bfloat16_tEfNS_4arch4Sm90ELb0ELb1ELb1ELb1ELb0ELb1ELb1ELb0ELb0ELb1ELb1ELb0EEENS1_21CollectiveEpilogueFwdINS6_IJSA_NS7_ILi512EEESA_EEES9_SC_SE_Li256ELb1ELb1ELb1ELb0EEENS1_36VarlenDynamicPersistentTileSchedulerILi64ELi64ELi256ELi128ELb1ELb1ELb1ELb1ELb0ELb1EEEEEEEEEvNT_6ParamsE:
        .type           _ZN7cutlass13device_kernelIN5flash11enable_sm90INS1_16FlashAttnFwdSm90INS1_25CollectiveMainloopFwdSm90ILi2EN4cute5tupleIJNS5_1CILi1EEES8_S8_EEENS6_IJNS7_ILi64EEESA_SA_EEELi512ENS_10bfloat16_tEfNS_4arch4Sm90ELb0ELb1ELb1ELb1ELb0ELb1ELb1ELb0ELb0ELb1ELb1ELb0EEENS1_21CollectiveEpilogueFwdINS6_IJSA_NS7_ILi512EEESA_EEES9_SC_SE_Li256ELb1ELb1ELb1ELb0EEENS1_36VarlenDynamicPersistentTileSchedulerILi64ELi64ELi256ELi128ELb1ELb1ELb1ELb1ELb0ELb1EEEEEEEEEvNT_6ParamsE,@function
        .size           _ZN7cutlass13device_kernelIN5flash11enable_sm90INS1_16FlashAttnFwdSm90INS1_25CollectiveMainloopFwdSm90ILi2EN4cute5tupleIJNS5_1CILi1EEES8_S8_EEENS6_IJNS7_ILi64EEESA_SA_EEELi512ENS_10bfloat16_tEfNS_4arch4Sm90ELb0ELb1ELb1ELb1ELb0ELb1ELb1ELb0ELb0ELb1ELb1ELb0EEENS1_21CollectiveEpilogueFwdINS6_IJSA_NS7_ILi512EEESA_EEES9_SC_SE_Li256ELb1ELb1ELb1ELb0EEENS1_36VarlenDynamicPersistentTileSchedulerILi64ELi64ELi256ELi128ELb1ELb1ELb1ELb1ELb0ELb1EEEEEEEEEvNT_6ParamsE,(.L_x_6051 - _ZN7cutlass13device_kernelIN5flash11enable_sm90INS1_16FlashAttnFwdSm90INS1_25CollectiveMainloopFwdSm90ILi2EN4cute5tupleIJNS5_1CILi1EEES8_S8_EEENS6_IJNS7_ILi64EEESA_SA_EEELi512ENS_10bfloat16_tEfNS_4arch4Sm90ELb0ELb1ELb1ELb1ELb0ELb1ELb1ELb0ELb0ELb1ELb1ELb0EEENS1_21CollectiveEpilogueFwdINS6_IJSA_NS7_ILi512EEESA_EEES9_SC_SE_Li256ELb1ELb1ELb1ELb0EEENS1_36VarlenDynamicPersistentTileSchedulerILi64ELi64ELi256ELi128ELb1ELb1ELb1ELb1ELb0ELb1EEEEEEEEEvNT_6ParamsE)
        .other          _ZN7cutlass13device_kernelIN5flash11enable_sm90INS1_16FlashAttnFwdSm90INS1_25CollectiveMainloopFwdSm90ILi2EN4cute5tupleIJNS5_1CILi1EEES8_S8_EEENS6_IJNS7_ILi64EEESA_SA_EEELi512ENS_10bfloat16_tEfNS_4arch4Sm90ELb0ELb1ELb1ELb1ELb0ELb1ELb1ELb0ELb0ELb1ELb1ELb0EEENS1_21CollectiveEpilogueFwdINS6_IJSA_NS7_ILi512EEESA_EEES9_SC_SE_Li256ELb1ELb1ELb1ELb0EEENS1_36VarlenDynamicPersistentTileSchedulerILi64ELi64ELi256ELi128ELb1ELb1ELb1ELb1ELb0ELb1EEEEEEEEEvNT_6ParamsE,@"STO_CUDA_ENTRY STV_DEFAULT"
_ZN7cutlass13device_kernelIN5flash11enable_sm90INS1_16FlashAttnFwdSm90INS1_25CollectiveMainloopFwdSm90ILi2EN4cute5tupleIJNS5_1CILi1EEES8_S8_EEENS6_IJNS7_ILi64EEESA_SA_EEELi512ENS_10bfloat16_tEfNS_4arch4Sm90ELb0ELb1ELb1ELb1ELb0ELb1ELb1ELb0ELb0ELb1ELb1ELb0EEENS1_21CollectiveEpilogueFwdINS6_IJSA_NS7_ILi512EEESA_EEES9_SC_SE_Li256ELb1ELb1ELb1ELb0EEENS1_36VarlenDynamicPersistentTileSchedulerILi64ELi64ELi256ELi128ELb1ELb1ELb1ELb1ELb0ELb1EEEEEEEEEvNT_6ParamsE:
[----:B------:R-:W0:Y:S02]  /*0000*/  LDC R1, c[0x0][0x28] ;  /* 0x00000a00ff017b82 */ /* 0x000e240000000800 */
[----:B0-----:R-:W-:-:S05]  /*0010*/  VIADD R1, R1, 0xfffffb10 ;  /* 0xfffffb1001017836 */ /* 0x001fca0000000000 */
[----:B------:R-:W-:Y:S01]  /*0020*/  R2UR UR4, R1 ;  /* 0x00000000010472ca */ /* 0x000fe200000e0000 */
[----:B------:R-:W0:Y:S01]  /*0030*/  S2R R3, SR_TID.X ;  /* 0x0000000000037919 */ /* 0x000e220000002100 */
[----:B------:R-:W-:Y:S01]  /*0040*/  ELECT P0, URZ, PT ;  /* 0x00000000003f782f */ /* 0x000fe20003800000 */
[----:B------:R-:W-:Y:S01]  /*0050*/  BSSY B0, `(.L_x_3590) ;  /* 0x0000017000007945 */ /* 0x000fe20003800000 */
[----:B------:R-:W-:Y:S01]  /*0060*/  ULDC UR37, c[0x0][0x20] ;  /* 0x0000080000257ab9 */ /* 0x000fe20000000800 */
[----:B------:R-:W-:-:S08]  /*0070*/  ULDC UR36, c[0x0][0x24] ;  /* 0x0000090000247ab9 */ /* 0x000fd00000000800 */
[----:B------:R-:W-:-:S04]  /*0080*/  UIADD3 UR37, UP0, UR4, UR37, URZ ;  /* 0x0000002504257290 */ /* 0x000fc8000ff1e03f */
[----:B------:R-:W-:Y:S01]  /*0090*/  UIADD3.X UR36, URZ, UR36, URZ, UP0, !UPT ;  /* 0x000000243f247290 */ /* 0x000fe200087fe43f */
        /* <DEDUP_REMOVED lines=18> */
.L_x_3591:
[----:B------:R-:W-:Y:S05]  /*01c0*/  BSYNC B0 ;  /* 0x0000000000007941 */ /* 0x000fea0003800000 */
.L_x_3590:
        /* <DEDUP_REMOVED lines=38> */
.L_x_3592:
        /* <DEDUP_REMOVED lines=22> */
.L_x_3593:
        /* <DEDUP_REMOVED lines=18> */
.L_x_3594:
        /* <DEDUP_REMOVED lines=22> */
.L_x_3595:
        /* <DEDUP_REMOVED lines=23> */
.L_x_3596:
[----:B------:R-:W-:Y:S01]  /*0980*/  UISETP.NE.AND UP0, UPT, UR39, URZ, UPT ;  /* 0x0000003f2700728c */ /* 0x000fe2000bf05270 */
[----:B------:R-:W-:Y:S01]  /*0990*/  NOP ;  /* 0x0000000000007918 */ /* 0x000fe20000000000 */
[----:B------:R-:W-:Y:S01]  /*09a0*/  ULDC.64 UR44, c[0x0][0x208] ;  /* 0x00008200002c7ab9 */ /* 0x000fe20000000a00 */
[----:B------:R-:W-:Y:S01]  /*09b0*/  BSSY B9, `(.L_x_3597) ;  /* 0x0004160000097945 */ /* 0x000fe20003800000 */
[----:B------:R-:W-:Y:S01]  /*09c0*/  UP2UR UR40, UPR, URZ, 0x1 ;  /* 0x000000013f287883 */ /* 0x000fe20008000000 */
[----:B------:R-:W-:Y:S01]  /*09d0*/  IMAD.U32 R16, RZ, RZ, UR37 ;  /* 0x00000025ff107e24 */ /* 0x000fe2000f8e00ff */
[----:B01-34-:R-:W-:Y:S01]  /*09e0*/  BAR.SYNC.DEFER_BLOCKING 0x0 ;  /* 0x0000000000007b1d */ /* 0x01bfe20000010000 */
[----:B------:R-:W-:Y:S01]  /*09f0*/  PLOP3.LUT P0, PT, PT, PT, UP0, 0x40, 0x0 ;  /* 0x000000000000781c */ /* 0x000fe20003f0e808 */
[----:B------:R-:W-:-:S12]  /*0a00*/  IMAD.U32 R17, RZ, RZ, UR36 ;  /* 0x00000024ff117e24 */ /* 0x000fd8000f8e00ff */
[----:B------:R-:W-:Y:S05]  /*0a10*/  @P0 BRA `(.L_x_3598) ;  /* 0x0000036000ec0947 */ /* 0x000fea0003800000 */
.L_x_3599:
[----:B------:R-:W-:-:S08]  /*0a20*/  NOP ;  /* 0x0000000000007918 */ /* 0x000fd00000000000 */
[----:B------:R-:W0:Y:S02]  /*0a30*/  USETMAXREG.TRY_ALLOC.CTAPOOL UP0, 0xf0 ;  /* 0x000000f0000079c8 */ /* 0x000e240008000600 */
[----:B0-----:R-:W-:-:S13]  /*0a40*/  PLOP3.LUT P0, PT, PT, PT, UP0, 0x80, 0x0 ;  /* 0x000000000000781c */ /* 0x001fda0003f0f008 */
[----:B------:R-:W-:Y:S05]  /*0a50*/  @!P0 BRA `(.L_x_3599) ;  /* 0xfffffffc00f08947 */ /* 0x000fea000383ffff */
[----:B------:R-:W0:Y:S01]  /*0a60*/  S2R R0, SR_TID.X ;  /* 0x0000000000007919 */ /* 0x000e220000002100 */
[----:B------:R-:W1:Y:S01]  /*0a70*/  S2UR UR5, SR_CgaCtaId ;  /* 0x00000000000579c3 */ /* 0x000e620000008800 */
[----:B------:R-:W-:Y:S01]  /*0a80*/  UMOV UR4, 0x400 ;  /* 0x0000040000047882 */ /* 0x000fe20000000000 */
[----:B------:R-:W-:Y:S04]  /*0a90*/  STL.64 [R1+0x1e8], RZ ;  /* 0x0001e8ff01007387 */ /* 0x000fe80000100a00 */
[----:B------:R-:W-:Y:S04]  /*0aa0*/  STL [R1+0x1f0], RZ ;  /* 0x0001f0ff01007387 */ /* 0x000fe80000100800 */
[----:B------:R-:W-:Y:S01]  /*0ab0*/  STL [R1+0x1f4], RZ ;  /* 0x0001f4ff01007387 */ /* 0x000fe20000100800 */
[----:B-1----:R-:W-:-:S06]  /*0ac0*/  ULEA UR4, UR5, UR4, 0x18 ;  /* 0x0000000405047291 */ /* 0x002fcc000f8ec03f */
[----:B------:R-:W-:Y:S01]  /*0ad0*/  IMAD.U32 R2, RZ, RZ, UR4 ;  /* 0x00000004ff027e24 */ /* 0x000fe2000f8e00ff */
[----:B0-----:R-:W-:Y:S01]  /*0ae0*/  SHF.R.U32.HI R0, RZ, 0x7, R0 ;  /* 0x00000007ff007819 */ /* 0x001fe20000011600 */
[----:B------:R-:W-:-:S03]  /*0af0*/  ULDC UR4, c[0x0][0xd3c] ;  /* 0x00034f0000047ab9 */ /* 0x000fc60000000800 */
[----:B------:R-:W-:Y:S02]  /*0b00*/  ISETP.NE.AND P0, PT, R0, 0x1, PT ;  /* 0x000000010000780c */ /* 0x000fe40003f05270 */
[----:B------:R-:W0:Y:S11]  /*0b10*/  S2R R0, SR_TID.X ;  /* 0x0000000000007919 */ /* 0x000e360000002100 */
[----:B------:R-:W-:Y:S06]  /*0b20*/  @!P0 BAR.ARV 0x8, 0x100 ;  /* 0x0204000000008b1d */ /* 0x000fec0000002000 */
[----:B0-----:R-:W-:-:S13]  /*0b30*/  ISETP.GE.U32.AND P0, PT, R0, 0x100, PT ;  /* 0x000001000000780c */ /* 0x001fda0003f06070 */
[----:B------:R-:W-:Y:S08]  /*0b40*/  @P0 BAR.ARV 0xf, 0x100 ;  /* 0x03c4000000000b1d */ /* 0x000ff00000002000 */
[----:B------:R-:W-:Y:S06]  /*0b50*/  BAR.SYNC.DEFER_BLOCKING 0x5, 0x180 ;  /* 0x0146000000007b1d */ /* 0x000fec0000010000 */
[----:B------:R-:W0:Y:S02]  /*0b60*/  LDS.128 R88, [R2+0x388d0] ;  /* 0x0388d00002587984 */ /* 0x000e240000000c00 */
[----:B------:R-:W-:Y:S06]  /*0b70*/  BAR.ARV 0x4, 0x180 ;  /* 0x0106000000007b1d */ /* 0x000fec0000002000 */
[----:B0-----:R-:W-:-:S13]  /*0b80*/  ISETP.GE.AND P0, PT, R91, UR4, PT ;  /* 0x000000045b007c0c */ /* 0x001fda000bf06270 */
[----:B------:R-:W-:Y:S05]  /*0b90*/  @P0 BRA `(.L_x_3600) ;  /* 0x0000041400040947 */ /* 0x000fea0003800000 */
[----:B------:R-:W-:Y:S01]  /*0ba0*/  VIADD R236, R0, 0xffffff80 ;  /* 0xffffff8000ec7836 */ /* 0x000fe20000000000 */
[----:B------:R-:W0:Y:S01]  /*0bb0*/  S2UR UR4, SR_SWINHI ;  /* 0x00000000000479c3 */ /* 0x000e220000002f00 */
[----:B------:R-:W-:Y:S01]  /*0bc0*/  R2UR UR42, R2 ;  /* 0x00000000022a72ca */ /* 0x000fe200000e0000 */
[----:B------:R-:W-:Y:S01]  /*0bd0*/  IMAD.MOV.U32 R159, RZ, RZ, 0x2 ;  /* 0x00000002ff9f7424 */ /* 0x000fe200078e00ff */
[----:B------:R-:W-:Y:S01]  /*0be0*/  UIADD3 UR38, UP0, UR37, 0x1e8, URZ ;  /* 0x000001e825267890 */ /* 0x000fe2000ff1e03f */
[----:B------:R-:W-:Y:S01]  /*0bf0*/  SHF.R.S32.HI R3, RZ, 0x1f, R236 ;  /* 0x0000001fff037819 */ /* 0x000fe200000114ec */
[----:B------:R-:W-:Y:S01]  /*0c00*/  UIADD3 UR41, UP1, UR37, 0x1f4, URZ ;  /* 0x000001f425297890 */ /* 0x000fe2000ff3e03f */
[----:B------:R-:W-:Y:S01]  /*0c10*/  IMAD.MOV.U32 R153, RZ, RZ, RZ ;  /* 0x000000ffff997224 */ /* 0x000fe200078e00ff */
[----:B------:R-:W-:Y:S01]  /*0c20*/  UIADD3.X UR46, URZ, UR36, URZ, UP0, !UPT ;  /* 0x000000243f2e7290 */ /* 0x000fe200087fe43f */
[CC--:B------:R-:W-:Y:S01]  /*0c30*/  LEA.HI R8, R3.reuse, R236.reuse, RZ, 0x7 ;  /* 0x000000ec03087211 */ /* 0x0c0fe200078f38ff */
[----:B------:R-:W-:Y:S01]  /*0c40*/  IMAD.MOV.U32 R156, RZ, RZ, RZ ;  /* 0x000000ffff9c7224 */ /* 0x000fe200078e00ff */
[----:B------:R-:W-:Y:S01]  /*0c50*/  LEA.HI R0, R3, R236, RZ, 0x4 ;  /* 0x000000ec03007211 */ /* 0x000fe200078f20ff */
[----:B------:R-:W-:Y:S01]  /*0c60*/  UIADD3.X UR47, URZ, UR36, URZ, UP1, !UPT ;  /* 0x000000243f2f7290 */ /* 0x000fe20008ffe43f */
[----:B------:R-:W-:-:S02]  /*0c70*/  LOP3.LUT R7, R8, 0xffffff80, RZ, 0xc0, !PT ;  /* 0xffffff8008077812 */ /* 0x000fc400078ec0ff */
[----:B------:R-:W-:Y:S02]  /*0c80*/  SHF.R.S32.HI R5, RZ, 0x4, R0 ;  /* 0x00000004ff057819 */ /* 0x000fe40000011400 */
[----:B------:R-:W-:Y:S01]  /*0c90*/  SHF.R.S32.HI R237, RZ, 0x7, R8 ;  /* 0x00000007ffed7819 */ /* 0x000fe20000011408 */
[----:B------:R-:W-:Y:S01]  /*0ca0*/  IMAD.IADD R7, R236, 0x1, -R7 ;  /* 0x00000001ec077824 */ /* 0x000fe200078e0a07 */
[----:B------:R-:W-:Y:S02]  /*0cb0*/  LEA.HI R4, R0, R5, RZ, 0x1 ;  /* 0x0000000500047211 */ /* 0x000fe400078f08ff */
[----:B------:R-:W-:Y:S02]  /*0cc0*/  LEA.HI R8, R8, R237, RZ, 0x1 ;  /* 0x000000ed08087211 */ /* 0x000fe400078f08ff */
[----:B------:R-:W-:Y:S02]  /*0cd0*/  SHF.R.S32.HI R10, RZ, 0x1f, R7 ;  /* 0x0000001fff0a7819 */ /* 0x000fe40000011407 */
[----:B------:R-:W-:Y:S01]  /*0ce0*/  LOP3.LUT R6, R4, 0x1ffffffe, RZ, 0xc0, !PT ;  /* 0x1ffffffe04067812 */ /* 0x000fe200078ec0ff */
[----:B------:R-:W-:Y:S01]  /*0cf0*/  UMOV UR42, UR42 ;  /* 0x0000002a002a7c82 */ /* 0x000fe20008000000 */
[----:B0-----:R-:W-:Y:S01]  /*0d00*/  UMOV UR43, UR4 ;  /* 0x00000004002b7c82 */ /* 0x001fe20008000000 */
[----:B------:R-:W-:-:S02]  /*0d10*/  LEA.HI R4, R3, R236, RZ, 0x5 ;  /* 0x000000ec03047211 */ /* 0x000fc400078f28ff */
[----:B------:R-:W-:Y:S01]  /*0d20*/  LEA.HI R9, R10, R7, RZ, 0x2 ;  /* 0x000000070a097211 */ /* 0x000fe200078f10ff */
[----:B------:R-:W-:Y:S01]  /*0d30*/  IMAD.IADD R6, R5, 0x1, -R6 ;  /* 0x0000000105067824 */ /* 0x000fe200078e0a06 */
[----:B------:R-:W-:Y:S02]  /*0d40*/  LOP3.LUT R5, R0, 0xfffffff0, RZ, 0xc0, !PT ;  /* 0xfffffff000057812 */ /* 0x000fe400078ec0ff */
[--C-:B------:R-:W-:Y:S02]  /*0d50*/  SHF.R.S32.HI R165, RZ, 0x5, R4.reuse ;  /* 0x00000005ffa57819 */ /* 0x100fe40000011404 */
[----:B------:R-:W-:Y:S01]  /*0d60*/  SHF.R.S32.HI R4, RZ, 0x1f, R4 ;  /* 0x0000001fff047819 */ /* 0x000fe20000011404 */
[----:B------:R-:W-:Y:S01]  /*0d70*/  IMAD.IADD R12, R236, 0x1, -R5 ;  /* 0x00000001ec0c7824 */ /* 0x000fe200078e0a05 */
[--C-:B------:R-:W-:Y:S02]  /*0d80*/  SHF.R.S32.HI R0, RZ, 0x2, R9.reuse ;  /* 0x00000002ff007819 */ /* 0x100fe40000011409 */
[----:B------:R-:W-:Y:S01]  /*0d90*/  SHF.R.S32.HI R11, RZ, 0x1f, R9 ;  /* 0x0000001fff0b7819 */ /* 0x000fe20000011409 */
[----:B------:R-:W-:Y:S01]  /*0da0*/  IMAD R5, R237, 0x100, R12 ;  /* 0x00000100ed057824 */ /* 0x000fe200078e020c */
[----:B------:R-:W-:Y:S01]  /*0db0*/  LEA.HI R4, R4, R165, RZ, 0x2 ;  /* 0x000000a504047211 */ /* 0x000fe200078f10ff */
[----:B------:R0:W-:Y:S01]  /*0dc0*/  STL [R1+0x4d4], R12 ;  /* 0x0004d40c01007387 */ /* 0x0001e20000100800 */
[----:B------:R-:W-:-:S02]  /*0dd0*/  LEA.HI R11, R11, R0, RZ, 0x3 ;  /* 0x000000000b0b7211 */ /* 0x000fc400078f18ff */
[----:B------:R-:W-:Y:S02]  /*0de0*/  LOP3.LUT R4, R4, 0x3ffffc, RZ, 0xc0, !PT ;  /* 0x003ffffc04047812 */ /* 0x000fe400078ec0ff */
[----:B------:R-:W-:Y:S02]  /*0df0*/  LOP3.LUT R11, R11, 0xfffffff8, RZ, 0xc0, !PT ;  /* 0xfffffff80b0b7812 */ /* 0x000fe400078ec0ff */
[----:B------:R-:W-:Y:S01]  /*0e00*/  LEA.HI R10, R10, R7, RZ, 0x5 ;  /* 0x000000070a0a7211 */ /* 0x000fe200078f28ff */
[----:B------:R-:W-:Y:S01]  /*0e10*/  IMAD.IADD R4, R165, 0x1, -R4 ;  /* 0x00000001a5047824 */ /* 0x000fe200078e0a04 */
[----:B------:R-:W-:Y:S01]  /*0e20*/  LOP3.LUT R8, R8, 0xfffffe, RZ, 0xc0, !PT ;  /* 0x00fffffe08087812 */ /* 0x000fe200078ec0ff */
[----:B------:R-:W-:Y:S01]  /*0e30*/  IMAD.IADD R11, R0, 0x1, -R11 ;  /* 0x00000001000b7824 */ /* 0x000fe200078e0a0b */
[CC--:B------:R-:W-:Y:S01]  /*0e40*/  LEA.HI R0, R3.reuse, R236.reuse, RZ, 0x2 ;  /* 0x000000ec03007211 */ /* 0x0c0fe200078f10ff */
[----:B------:R-:W-:Y:S01]  /*0e50*/  IMAD R158, R4, 0x10, R5 ;  /* 0x00000010049e7824 */ /* 0x000fe200078e0205 */
[----:B------:R-:W-:Y:S01]  /*0e60*/  LEA.HI R4, R3, R236, RZ, 0x3 ;  /* 0x000000ec03047211 */ /* 0x000fe200078f18ff */
[----:B------:R-:W-:Y:S01]  /*0e70*/  IMAD.IADD R8, R237, 0x1, -R8 ;  /* 0x00000001ed087824 */ /* 0x000fe200078e0a08 */
[----:B------:R-:W-:-:S02]  /*0e80*/  SHF.R.S32.HI R152, RZ, 0x2, R0 ;  /* 0x00000002ff987819 */ /* 0x000fc40000011400 */
[----:B------:R-:W-:Y:S02]  /*0e90*/  LOP3.LUT R3, R0, 0xfffffffc, RZ, 0xc0, !PT ;  /* 0xfffffffc00037812 */ /* 0x000fe400078ec0ff */
[----:B------:R-:W-:Y:S01]  /*0ea0*/  SHF.R.S32.HI R5, RZ, 0x1f, R0 ;  /* 0x0000001fff057819 */ /* 0x000fe20000011400 */
[----:B------:R-:W-:Y:S01]  /*0eb0*/  VIADD R14, R152, 0x20 ;  /* 0x00000020980e7836 */ /* 0x000fe20000000000 */
[----:B0-----:R-:W-:Y:S01]  /*0ec0*/  LOP3.LUT R12, R9, 0x7ffffffc, RZ, 0xc0, !PT ;  /* 0x7ffffffc090c7812 */ /* 0x001fe200078ec0ff */
[----:B------:R-:W-:Y:S01]  /*0ed0*/  IMAD.IADD R13, R236, 0x1, -R3 ;  /* 0x00000001ec0d7824 */ /* 0x000fe200078e0a03 */
[----:B------:R-:W-:Y:S01]  /*0ee0*/  LEA.HI R5, R5, R152, RZ, 0x3 ;  /* 0x0000009805057211 */ /* 0x000fe200078f18ff */
[----:B------:R-:W-:Y:S01]  /*0ef0*/  IMAD.SHL.U32 R3, R14, 0x40, RZ ;  /* 0x000000400e037824 */ /* 0x000fe200078e00ff */
[----:B------:R-:W-:Y:S01]  /*0f00*/  SHF.R.S32.HI R228, RZ, 0x3, R4 ;  /* 0x00000003ffe47819 */ /* 0x000fe20000011404 */
[----:B------:R-:W-:Y:S01]  /*0f10*/  IMAD.IADD R12, R7, 0x1, -R12 ;  /* 0x00000001070c7824 */ /* 0x000fe200078e0a0c */
[----:B------:R-:W-:Y:S01]  /*0f20*/  LOP3.LUT R7, R4, 0xfffffff8, RZ, 0xc0, !PT ;  /* 0xfffffff804077812 */ /* 0x000fe200078ec0ff */
[----:B------:R-:W-:Y:S01]  /*0f30*/  IMAD.SHL.U32 R22, R13, 0x8, RZ ;  /* 0x000000080d167824 */ /* 0x000fe200078e00ff */
[----:B------:R-:W-:Y:S01]  /*0f40*/  LOP3.LUT R5, R5, 0xfffffff8, RZ, 0xc0, !PT ;  /* 0xfffffff805057812 */ /* 0x000fe200078ec0ff */
[----:B------:R-:W-:Y:S01]  /*0f50*/  IMAD.SHL.U32 R9, R6, 0x8, RZ ;  /* 0x0000000806097824 */ /* 0x000fe200078e00ff */
[----:B------:R-:W-:Y:S01]  /*0f60*/  SHF.R.S32.HI R4, RZ, 0x1f, R14 ;  /* 0x0000001fff047819 */ /* 0x000fe2000001140e */
[----:B------:R-:W-:Y:S01]  /*0f70*/  IMAD.IADD R15, R236, 0x1, -R7 ;  /* 0x00000001ec0f7824 */ /* 0x000fe200078e0a07 */
[----:B------:R-:W-:Y:S01]  /*0f80*/  LEA.HI R0, R13, R13, RZ, 0x1 ;  /* 0x0000000d0d007211 */ /* 0x000fe200078f08ff */
[----:B------:R-:W-:Y:S01]  /*0f90*/  IMAD.IADD R157, R152, 0x1, -R5 ;  /* 0x00000001989d7824 */ /* 0x000fe200078e0a05 */
[----:B------:R-:W-:Y:S01]  /*0fa0*/  LEA.HI R4, R4, R14, RZ, 0x3 ;  /* 0x0000000e04047211 */ /* 0x000fe200078f18ff */
[----:B------:R-:W-:Y:S01]  /*0fb0*/  IMAD.SHL.U32 R7, R8, 0x100, RZ ;  /* 0x0000010008077824 */ /* 0x000fe200078e00ff */
[----:B------:R-:W-:Y:S01]  /*0fc0*/  LOP3.LUT R0, R0, 0x1ffffffe, RZ, 0xc0, !PT ;  /* 0x1ffffffe00007812 */ /* 0x000fe200078ec0ff */
[----:B------:R-:W-:Y:S01]  /*0fd0*/  IMAD.SHL.U32 R6, R12, 0x2, RZ ;  /* 0x000000020c067824 */ /* 0x000fe200078e00ff */
[----:B------:R-:W-:Y:S01]  /*0fe0*/  LOP3.LUT R5, R3, 0x1c0, RZ, 0xc0, !PT ;  /* 0x000001c003057812 */ /* 0x000fe200078ec0ff */
[----:B------:R-:W-:Y:S01]  /*0ff0*/  IMAD.SHL.U32 R4, R4, 0x40, RZ ;  /* 0x0000004004047824 */ /* 0x000fe200078e00ff */
[----:B------:R-:W-:Y:S01]  /*1000*/  SHF.R.S32.HI R10, RZ, 0x5, R10 ;  /* 0x00000005ff0a7819 */ /* 0x000fe2000001140a */
[----:B------:R-:W-:Y:S01]  /*1010*/  IMAD.IADD R3, R13, 0x1, -R0 ;  /* 0x000000010d037824 */ /* 0x000fe200078e0a00 */
[----:B------:R-:W-:Y:S01]  /*1020*/  LOP3.LUT R0, R5, 0x38, R22, 0xf8, !PT ;  /* 0x0000003805007812 */ /* 0x000fe200078ef816 */
[----:B------:R0:W-:Y:S01]  /*1030*/  STL [R1+0x4cc], R5 ;  /* 0x0004cc0501007387 */ /* 0x0001e20000100800 */
[----:B------:R-:W-:Y:S01]  /*1040*/  LOP3.LUT R4, R4, 0xfffffe00, RZ, 0xc0, !PT ;  /* 0xfffffe0004047812 */ /* 0x000fe200078ec0ff */
[----:B------:R-:W-:-:S02]  /*1050*/  IMAD.IADD R161, R6, 0x1, R7 ;  /* 0x0000000106a17824 */ /* 0x000fc400078e0207 */
[----:B------:R-:W-:Y:S01]  /*1060*/  IMAD R160, R10, 0x10, R11 ;  /* 0x000000100aa07824 */ /* 0x000fe200078e020b */
[----:B------:R-:W-:Y:S01]  /*1070*/  STL [R1+0x438], R13 ;  /* 0x0004380d01007387 */ /* 0x000fe20000100800 */
[----:B------:R-:W-:Y:S02]  /*1080*/  VIADD R225, R161, 0x8 ;  /* 0x00000008a1e17836 */ /* 0x000fe40000000000 */
[----:B------:R-:W-:Y:S01]  /*1090*/  IMAD R3, R3, 0x8, R160 ;  /* 0x0000000803037824 */ /* 0x000fe200078e02a0 */
[----:B------:R-:W-:Y:S01]  /*10a0*/  STL [R1+0x4dc], R4 ;  /* 0x0004dc0401007387 */ /* 0x000fe20000100800 */
[----:B0-----:R-:W-:Y:S01]  /*10b0*/  SHF.R.U32.HI R5, RZ, 0x3, R5 ;  /* 0x00000003ff057819 */ /* 0x001fe20000011605 */
[C---:B------:R-:W-:Y:S02]  /*10c0*/  VIADD R224, R161.reuse, 0x10 ;  /* 0x00000010a1e07836 */ /* 0x040fe40000000000 */
[C---:B------:R-:W-:Y:S01]  /*10d0*/  VIADD R223, R161.reuse, 0x18 ;  /* 0x00000018a1df7836 */ /* 0x040fe20000000000 */
[----:B------:R0:W-:Y:S01]  /*10e0*/  STL [R1+0x434], R3 ;  /* 0x0004340301007387 */ /* 0x0001e20000100800 */
[----:B------:R-:W-:-:S02]  /*10f0*/  VIADD R222, R161, 0x20 ;  /* 0x00000020a1de7836 */ /* 0x000fc40000000000 */
[C---:B------:R-:W-:Y:S01]  /*1100*/  VIADD R221, R161.reuse, 0x28 ;  /* 0x00000028a1dd7836 */ /* 0x040fe20000000000 */
[----:B------:R1:W-:Y:S01]  /*1110*/  STL [R1+0x4d8], R5 ;  /* 0x0004d80501007387 */ /* 0x0003e20000100800 */
[C---:B------:R-:W-:Y:S02]  /*1120*/  VIADD R220, R161.reuse, 0x30 ;  /* 0x00000030a1dc7836 */ /* 0x040fe40000000000 */
[C---:B------:R-:W-:Y:S01]  /*1130*/  VIADD R219, R161.reuse, 0x38 ;  /* 0x00000038a1db7836 */ /* 0x040fe20000000000 */
[----:B------:R-:W-:Y:S01]  /*1140*/  STL [R1+0x444], R15 ;  /* 0x0004440f01007387 */ /* 0x000fe20000100800 */
[C---:B------:R-:W-:Y:S01]  /*1150*/  VIADD R218, R161.reuse, 0x40 ;  /* 0x00000040a1da7836 */ /* 0x040fe20000000000 */
[----:B0-----:R-:W-:Y:S01]  /*1160*/  SHF.R.S32.HI R3, RZ, 0x1f, R223 ;  /* 0x0000001fff037819 */ /* 0x001fe200000114df */
[C---:B------:R-:W-:Y:S01]  /*1170*/  VIADD R217, R161.reuse, 0x48 ;  /* 0x00000048a1d97836 */ /* 0x040fe20000000000 */
[----:B------:R-:W-:Y:S01]  /*1180*/  STL [R1+0x440], R14 ;  /* 0x0004400e01007387 */ /* 0x000fe20000100800 */
[C---:B------:R-:W-:Y:S01]  /*1190*/  VIADD R216, R161.reuse, 0x50 ;  /* 0x00000050a1d87836 */ /* 0x040fe20000000000 */
[----:B-1----:R-:W-:Y:S01]  /*11a0*/  LOP3.LUT R5, R4, R0, R5, 0xf6, !PT ;  /* 0x0000000004057212 */ /* 0x002fe200078ef605 */
[C---:B------:R-:W-:Y:S01]  /*11b0*/  VIADD R215, R161.reuse, 0x58 ;  /* 0x00000058a1d77836 */ /* 0x040fe20000000000 */
[----:B------:R-:W-:Y:S01]  /*11c0*/  SHF.R.S32.HI R0, RZ, 0x1f, R161 ;  /* 0x0000001fff007819 */ /* 0x000fe200000114a1 */
[----:B------:R0:W-:Y:S01]  /*11d0*/  STL [R1+0x4b8], R3 ;  /* 0x0004b80301007387 */ /* 0x0001e20000100800 */
[----:B------:R-:W-:-:S02]  /*11e0*/  VIADD R214, R161, 0x60 ;  /* 0x00000060a1d67836 */ /* 0x000fc40000000000 */
[----:B------:R-:W-:Y:S01]  /*11f0*/  IMAD R4, R5, 0x2, R2 ;  /* 0x0000000205047824 */ /* 0x000fe200078e0202 */
[----:B------:R1:W-:Y:S01]  /*1200*/  STL [R1+0x4c4], R0 ;  /* 0x0004c40001007387 */ /* 0x0003e20000100800 */
[C---:B------:R-:W-:Y:S02]  /*1210*/  VIADD R213, R161.reuse, 0x68 ;  /* 0x00000068a1d57836 */ /* 0x040fe40000000000 */
[C---:B------:R-:W-:Y:S01]  /*1220*/  VIADD R212, R161.reuse, 0x70 ;  /* 0x00000070a1d47836 */ /* 0x040fe20000000000 */
[----:B------:R2:W-:Y:S01]  /*1230*/  STL [R1+0x4c8], R4 ;  /* 0x0004c80401007387 */ /* 0x0005e20000100800 */
[C---:B------:R-:W-:Y:S01]  /*1240*/  VIADD R211, R161.reuse, 0x78 ;  /* 0x00000078a1d37836 */ /* 0x040fe20000000000 */
[----:B0-----:R-:W-:Y:S01]  /*1250*/  SHF.R.S32.HI R3, RZ, 0x1f, R220 ;  /* 0x0000001fff037819 */ /* 0x001fe200000114dc */
[C---:B------:R-:W-:Y:S01]  /*1260*/  VIADD R210, R161.reuse, 0x80 ;  /* 0x00000080a1d27836 */ /* 0x040fe20000000000 */
[----:B------:R-:W-:Y:S01]  /*1270*/  STL [R1+0x4e4], R9 ;  /* 0x0004e40901007387 */ /* 0x000fe20000100800 */
[C---:B------:R-:W-:Y:S01]  /*1280*/  VIADD R209, R161.reuse, 0x88 ;  /* 0x00000088a1d17836 */ /* 0x040fe20000000000 */
[----:B-1----:R-:W-:Y:S01]  /*1290*/  SHF.R.S32.HI R0, RZ, 0x1f, R225 ;  /* 0x0000001fff007819 */ /* 0x002fe200000114e1 */
[C---:B------:R-:W-:Y:S01]  /*12a0*/  VIADD R208, R161.reuse, 0x90 ;  /* 0x00000090a1d07836 */ /* 0x040fe20000000000 */
[----:B------:R0:W-:Y:S01]  /*12b0*/  STL [R1+0x4ac], R3 ;  /* 0x0004ac0301007387 */ /* 0x0001e20000100800 */
[C---:B------:R-:W-:Y:S01]  /*12c0*/  VIADD R207, R161.reuse, 0x98 ;  /* 0x00000098a1cf7836 */ /* 0x040fe20000000000 */
[----:B--2---:R-:W-:Y:S01]  /*12d0*/  SHF.R.S32.HI R4, RZ, 0x1f, R224 ;  /* 0x0000001fff047819 */ /* 0x004fe200000114e0 */
[C---:B------:R-:W-:Y:S01]  /*12e0*/  VIADD R206, R161.reuse, 0xa0 ;  /* 0x000000a0a1ce7836 */ /* 0x040fe20000000000 */
[----:B------:R1:W-:Y:S01]  /*12f0*/  STL [R1+0x4c0], R0 ;  /* 0x0004c00001007387 */ /* 0x0003e20000100800 */
[----:B------:R-:W-:-:S02]  /*1300*/  VIADD R205, R161, 0xa8 ;  /* 0x000000a8a1cd7836 */ /* 0x000fc40000000000 */
        /* <DEDUP_REMOVED lines=12> */
[----:B------:R-:W-:Y:S01]  /*13d0*/  VIADD R196, R161, 0xe0 ;  /* 0x000000e0a1c47836 */ /* 0x000fe20000000000 */
[----:B------:R1:W-:Y:S01]  /*13e0*/  STL [R1+0x4b4], R0 ;  /* 0x0004b40001007387 */ /* 0x0003e20000100800 */
[----:B------:R-:W-:-:S02]  /*13f0*/  IMAD.SHL.U32 R154, R13, 0x4, RZ ;  /* 0x000000040d9a7824 */ /* 0x000fc400078e00ff */
[C---:B------:R-:W-:Y:S01]  /*1400*/  VIADD R195, R161.reuse, 0xe8 ;  /* 0x000000e8a1c37836 */ /* 0x040fe20000000000 */
[----:B------:R2:W-:Y:S01]  /*1410*/  STL [R1+0x4b0], R4 ;  /* 0x0004b00401007387 */ /* 0x0005e20000100800 */
[----:B------:R-:W-:Y:S01]  /*1420*/  VIADD R162, R154, 0x10 ;  /* 0x000000109aa27836 */ /* 0x000fe20000000000 */
[----:B0-----:R-:W-:Y:S01]  /*1430*/  SHF.R.S32.HI R3, RZ, 0x1f, R214 ;  /* 0x0000001fff037819 */ /* 0x001fe200000114d6 */
[C---:B------:R-:W-:Y:S01]  /*1440*/  VIADD R227, R161.reuse, 0xf0 ;  /* 0x000000f0a1e37836 */ /* 0x040fe20000000000 */
[----:B------:R-:W-:Y:S01]  /*1450*/  STL [R1+0x4e0], R6 ;  /* 0x0004e00601007387 */ /* 0x000fe20000100800 */
[----:B------:R-:W-:Y:S01]  /*1460*/  VIADD R226, R161, 0xf8 ;  /* 0x000000f8a1e27836 */ /* 0x000fe20000000000 */
[----:B-1----:R-:W-:Y:S01]  /*1470*/  SHF.R.S32.HI R0, RZ, 0x1f, R219 ;  /* 0x0000001fff007819 */ /* 0x002fe200000114db */
[----:B------:R-:W-:Y:S01]  /*1480*/  IMAD.SHL.U32 R190, R15, 0x8, RZ ;  /* 0x000000080fbe7824 */ /* 0x000fe200078e00ff */
[----:B------:R0:W-:Y:S01]  /*1490*/  STL [R1+0x494], R3 ;  /* 0x0004940301007387 */ /* 0x0001e20000100800 */
[----:B------:R-:W-:Y:S01]  /*14a0*/  SHF.R.S32.HI R8, RZ, 0x1f, R162 ;  /* 0x0000001fff087819 */ /* 0x000fe200000114a2 */
[----:B------:R-:W-:Y:S01]  /*14b0*/  IMAD.U32 R158, R158, 0x40, R9 ;  /* 0x000000409e9e7824 */ /* 0x000fe200078e0009 */
[----:B--2---:R-:W-:Y:S01]  /*14c0*/  SHF.R.S32.HI R4, RZ, 0x1f, R218 ;  /* 0x0000001fff047819 */ /* 0x004fe200000114da */
        /* <DEDUP_REMOVED lines=12> */
[----:B------:R-:W-:Y:S01]  /*1590*/  VIADD R191, R190, 0x1c0 ;  /* 0x000001c0bebf7836 */ /* 0x000fe20000000000 */
[----:B--2---:R-:W-:Y:S01]  /*15a0*/  SHF.R.S32.HI R4, RZ, 0x1f, R215 ;  /* 0x0000001fff047819 */ /* 0x004fe200000114d7 */
[----:B------:R-:W-:Y:S01]  /*15b0*/  IMAD.WIDE R158, R158, R159, UR42 ;  /* 0x0000002a9e9e7e25 */ /* 0x000fe2000f8e029f */
[----:B------:R1:W-:Y:S01]  /*15c0*/  STL [R1+0x49c], R0 ;  /* 0x00049c0001007387 */ /* 0x0003e20000100800 */
[----:B------:R-:W-:-:S02]  /*15d0*/  SHF.R.S32.HI R235, RZ, 0x1f, R187 ;  /* 0x0000001fffeb7819 */ /* 0x000fc400000114bb */
[----:B------:R-:W-:Y:S01]  /*15e0*/  SHF.R.S32.HI R234, RZ, 0x1f, R186 ;  /* 0x0000001fffea7819 */ /* 0x000fe200000114ba */
[----:B------:R2:W-:Y:S01]  /*15f0*/  STL [R1+0x498], R4 ;  /* 0x0004980401007387 */ /* 0x0005e20000100800 */
[----:B------:R-:W-:Y:S02]  /*1600*/  SHF.R.S32.HI R233, RZ, 0x1f, R185 ;  /* 0x0000001fffe97819 */ /* 0x000fe400000114b9 */
[----:B0-----:R-:W-:Y:S02]  /*1610*/  SHF.R.S32.HI R3, RZ, 0x1f, R208 ;  /* 0x0000001fff037819 */ /* 0x001fe400000114d0 */
[----:B------:R-:W-:Y:S02]  /*1620*/  SHF.R.S32.HI R232, RZ, 0x1f, R184 ;  /* 0x0000001fffe87819 */ /* 0x000fe400000114b8 */
[----:B-1----:R-:W-:Y:S01]  /*1630*/  SHF.R.S32.HI R0, RZ, 0x1f, R213 ;  /* 0x0000001fff007819 */ /* 0x002fe200000114d5 */
[----:B------:R0:W-:Y:S01]  /*1640*/  STL [R1+0x47c], R3 ;  /* 0x00047c0301007387 */ /* 0x0001e20000100800 */
[----:B------:R-:W-:-:S02]  /*1650*/  SHF.R.S32.HI R231, RZ, 0x1f, R167 ;  /* 0x0000001fffe77819 */ /* 0x000fc400000114a7 */
[----:B--2---:R-:W-:Y:S01]  /*1660*/  SHF.R.S32.HI R4, RZ, 0x1f, R212 ;  /* 0x0000001fff047819 */ /* 0x004fe200000114d4 */
[----:B------:R1:W-:Y:S01]  /*1670*/  STL [R1+0x490], R0 ;  /* 0x0004900001007387 */ /* 0x0003e20000100800 */
[----:B------:R-:W-:Y:S02]  /*1680*/  SHF.R.S32.HI R230, RZ, 0x1f, R192 ;  /* 0x0000001fffe67819 */ /* 0x000fe400000114c0 */
[----:B------:R-:W-:Y:S01]  /*1690*/  SHF.R.S32.HI R229, RZ, 0x1f, R191 ;  /* 0x0000001fffe57819 */ /* 0x000fe200000114bf */
[----:B------:R2:W-:Y:S01]  /*16a0*/  STL [R1+0x48c], R4 ;  /* 0x00048c0401007387 */ /* 0x0005e20000100800 */
[----:B0-----:R-:W-:Y:S02]  /*16b0*/  SHF.R.S32.HI R3, RZ, 0x1f, R205 ;  /* 0x0000001fff037819 */ /* 0x001fe400000114cd */
[----:B-1----:R-:W-:-:S03]  /*16c0*/  SHF.R.S32.HI R0, RZ, 0x1f, R210 ;  /* 0x0000001fff007819 */ /* 0x002fc600000114d2 */
[----:B------:R0:W-:Y:S01]  /*16d0*/  STL [R1+0x470], R3 ;  /* 0x0004700301007387 */ /* 0x0001e20000100800 */
[----:B--2---:R-:W-:-:S03]  /*16e0*/  SHF.R.S32.HI R4, RZ, 0x1f, R209 ;  /* 0x0000001fff047819 */ /* 0x004fc600000114d1 */
[----:B------:R1:W-:Y:S04]  /*16f0*/  STL [R1+0x484], R0 ;  /* 0x0004840001007387 */ /* 0x0003e80000100800 */
        /* <DEDUP_REMOVED lines=15> */
[----:B------:R-:W-:Y:S01]  /*17f0*/  STL [R1+0x44c], R3 ;  /* 0x00044c0301007387 */ /* 0x000fe20000100800 */
[----:B--2---:R-:W-:-:S03]  /*1800*/  SHF.R.S32.HI R4, RZ, 0x1f, R198 ;  /* 0x0000001fff047819 */ /* 0x004fc600000114c6 */
[----:B------:R0:W-:Y:S04]  /*1810*/  STL [R1+0x460], R0 ;  /* 0x0004600001007387 */ /* 0x0001e80000100800 */
[----:B------:R1:W-:Y:S01]  /*1820*/  STL [R1+0x45c], R4 ;  /* 0x00045c0401007387 */ /* 0x0003e20000100800 */
[----:B0-----:R-:W-:Y:S02]  /*1830*/  SHF.R.S32.HI R0, RZ, 0x1f, R196 ;  /* 0x0000001fff007819 */ /* 0x001fe400000114c4 */
[----:B-1----:R-:W-:-:S03]  /*1840*/  SHF.R.S32.HI R4, RZ, 0x1f, R195 ;  /* 0x0000001fff047819 */ /* 0x002fc600000114c3 */
[----:B------:R0:W-:Y:S04]  /*1850*/  STL [R1+0x454], R0 ;  /* 0x0004540001007387 */ /* 0x0001e80000100800 */
[----:B------:R1:W-:Y:S01]  /*1860*/  STL [R1+0x450], R4 ;  /* 0x0004500401007387 */ /* 0x0003e20000100800 */
[----:B0-----:R-:W-:-:S05]  /*1870*/  SHF.R.S32.HI R0, RZ, 0x1f, R226 ;  /* 0x0000001fff007819 */ /* 0x001fca00000114e2 */
[----:B------:R1:W-:Y:S02]  /*1880*/  STL [R1+0x448], R0 ;  /* 0x0004480001007387 */ /* 0x0003e40000100800 */
.L_x_3825:
[----:B------:R-:W-:Y:S01]  /*1890*/  ULDC.64 UR4, c[0x0][0xb20] ;  /* 0x0002c80000047ab9 */ /* 0x000fe20000000a00 */
[----:B012-4-:R-:W0:Y:S01]  /*18a0*/  LDC.64 R4, c[0x0][0xb00] ;  /* 0x0002c000ff047b82 */ /* 0x017e220000000a00 */
[----:B------:R-:W-:Y:S01]  /*18b0*/  ISETP.NE.U32.AND P0, PT, RZ, UR4, PT ;  /* 0x00000004ff007c0c */ /* 0x000fe2000bf05070 */
[----:B---3--:R-:W-:Y:S01]  /*18c0*/  IMAD.MOV.U32 R10, RZ, RZ, RZ ;  /* 0x000000ffff0a7224 */ /* 0x008fe200078e00ff */
        /* <DEDUP_REMOVED lines=13> */
[----:B-----5:R-:W-:Y:S01]  /*19a0*/  IMAD.U32 R24, RZ, RZ, UR4 ;  /* 0x00000004ff187e24 */ /* 0x020fe2000f8e00ff */
[----:B------:R-:W-:Y:S02]  /*19b0*/  ULDC.64 UR4, c[0x0][0x418] ;  /* 0x0001060000047ab9 */ /* 0x000fe40000000a00 */
[----:B------:R2:W5:Y:S01]  /*19c0*/  @P3 LDG.E R18, desc[UR44][R4.64] ;  /* 0x0000002c04123981 */ /* 0x000562000c1e1900 */
        /* <DEDUP_REMOVED lines=29> */
.L_x_3601:
[----:B------:R-:W-:Y:S02]  /*1ba0*/  IMAD.U32 R38, RZ, RZ, UR5 ;  /* 0x00000005ff267e24 */ /* 0x000fe4000f8e00ff */
[----:B------:R-:W-:Y:S01]  /*1bb0*/  IMAD.U32 R19, RZ, RZ, UR4 ;  /* 0x00000004ff137e24 */ /* 0x000fe2000f8e00ff */
[----:B------:R-:W-:Y:S06]  /*1bc0*/  @!P2 BRA `(.L_x_3602) ;  /* 0x000000000010a947 */ /* 0x000fec0003800000 */
[----:B------:R-:W0:Y:S02]  /*1bd0*/  LDC.64 R4, c[0x0][0xb18] ;  /* 0x0002c600ff047b82 */ /* 0x000e240000000a00 */
[----:B0-----:R-:W-:-:S05]  /*1be0*/  IMAD.WIDE R4, R91, 0x4, R4 ;  /* 0x000000045b047825 */ /* 0x001fca00078e0204 */
[----:B------:R0:W5:Y:S01]  /*1bf0*/  LDG.E R19, desc[UR44][R4.64] ;  /* 0x0000002c04137981 */ /* 0x000162000c1e1900 */
[----:B------:R-:W-:Y:S05]  /*1c00*/  BRA `(.L_x_3603) ;  /* 0x0000000000107947 */ /* 0x000fea0003800000 */
.L_x_3602:
[----:B------:R-:W-:Y:S05]  /*1c10*/  @!P3 BRA `(.L_x_3603) ;  /* 0x00000000000cb947 */ /* 0x000fea0003800000 */
[----:B------:R-:W2:Y:S04]  /*1c20*/  LDG.E R0, desc[UR44][R4.64] ;  /* 0x0000002c04007981 */ /* 0x000ea8000c1e1900 */
[----:B------:R-:W2:Y:S02]  /*1c30*/  LDG.E R19, desc[UR44][R4.64+0x4] ;  /* 0x0000042c04137981 */ /* 0x000ea4000c1e1900 */
[----:B--2---:R-:W-:-:S07]  /*1c40*/  IMAD.IADD R19, R19, 0x1, -R0 ;  /* 0x0000000113137824 */ /* 0x004fce00078e0a00 */
.L_x_3603:
[----:B------:R-:W-:Y:S02]  /*1c50*/  ULDC.64 UR4, c[0x0][0xb08] ;  /* 0x0002c20000047ab9 */ /* 0x000fe40000000a00 */
[----:B------:R-:W-:-:S04]  /*1c60*/  ISETP.NE.U32.AND P0, PT, RZ, UR4, PT ;  /* 0x00000004ff007c0c */ /* 0x000fc8000bf05070 */
[----:B------:R-:W-:Y:S01]  /*1c70*/  ISETP.NE.AND.EX P0, PT, RZ, UR5, PT, P0 ;  /* 0x00000005ff007c0c */ /* 0x000fe2000bf05300 */
[----:B------:R-:W-:Y:S02]  /*1c80*/  ULDC.64 UR4, c[0x0][0xb28] ;  /* 0x0002ca0000047ab9 */ /* 0x000fe40000000a00 */
[----:B------:R-:W-:-:S04]  /*1c90*/  ISETP.NE.U32.AND P1, PT, RZ, UR4, PT ;  /* 0x00000004ff007c0c */ /* 0x000fc8000bf25070 */
[----:B------:R-:W-:-:S06]  /*1ca0*/  ISETP.NE.AND.EX P1, PT, RZ, UR5, PT, P1 ;  /* 0x00000005ff007c0c */ /* 0x000fcc000bf25310 */
[----:B------:R-:W1:Y:S08]  /*1cb0*/  @P0 LDC.64 R6, c[0x0][0xb08] ;  /* 0x0002c200ff060b82 */ /* 0x000e700000000a00 */
[----:B0-----:R-:W0:Y:S01]  /*1cc0*/  @P1 LDC.64 R4, c[0x0][0xb28] ;  /* 0x0002ca00ff041b82 */ /* 0x001e220000000a00 */
[----:B-1----:R-:W-:-:S05]  /*1cd0*/  @P0 IMAD.WIDE R6, R91, 0x4, R6 ;  /* 0x000000045b060825 */ /* 0x002fca00078e0206 */
[----:B------:R-:W2:Y:S04]  /*1ce0*/  @P0 LDG.E R0, desc[UR44][R6.64] ;  /* 0x0000002c06000981 */ /* 0x000ea8000c1e1900 */
[----:B------:R-:W2:Y:S01]  /*1cf0*/  @P0 LDG.E R3, desc[UR44][R6.64+0x4] ;  /* 0x0000042c06030981 */ /* 0x000ea2000c1e1900 */
[----:B0-----:R-:W-:Y:S02]  /*1d00*/  @P1 IMAD.WIDE R8, R91, 0x4, R4 ;  /* 0x000000045b081825 */ /* 0x001fe400078e0204 */
[----:B------:R-:W0:Y:S02]  /*1d10*/  LDC R4, c[0x0][0x448] ;  /* 0x00011200ff047b82 */ /* 0x000e240000000800 */
[----:B-----5:R-:W-:-:S06]  /*1d20*/  IMAD.MOV.U32 R32, RZ, RZ, R19 ;  /* 0x000000ffff207224 */ /* 0x020fcc00078e0013 */
[----:B------:R1:W5:Y:S01]  /*1d30*/  @P1 LDG.E R32, desc[UR44][R8.64] ;  /* 0x0000002c08201981 */ /* 0x000362000c1e1900 */
[----:B------:R-:W-:Y:S02]  /*1d40*/  IMAD.SHL.U32 R164, R89, 0x40, RZ ;  /* 0x0000004059a47824 */ /* 0x000fe400078e00ff */
[----:B------:R-:W-:Y:S01]  /*1d50*/  IMAD.IADD R13, R19, 0x1, -R10 ;  /* 0x00000001130d7824 */ /* 0x000fe200078e0a0a */
[----:B0-----:R-:W-:Y:S02]  /*1d60*/  ISETP.NE.AND P1, PT, R4, 0x1, PT ;  /* 0x000000010400780c */ /* 0x001fe40003f25270 */
[----:B------:R-:W0:Y:S11]  /*1d70*/  LDC.64 R4, c[0x0][0xad8] ;  /* 0x0002b600ff047b82 */ /* 0x000e360000000a00 */
[----:B------:R-:W3:Y:S08]  /*1d80*/  @P1 LDC R11, c[0x0][0x44c] ;  /* 0x00011300ff0b1b82 */ /* 0x000ef00000000800 */
[----:B------:R-:W4:Y:S01]  /*1d90*/  @P1 LDC R12, c[0x0][0x450] ;  /* 0x00011400ff0c1b82 */ /* 0x000f220000000800 */
[----:B0-----:R-:W-:Y:S01]  /*1da0*/  ISETP.GE.AND P2, PT, R5, 0x1, PT ;  /* 0x000000010500780c */ /* 0x001fe20003f46270 */
[----:B--2---:R-:W-:-:S02]  /*1db0*/  @P0 IMAD.IADD R38, R3, 0x1, -R0 ;  /* 0x0000000103260824 */ /* 0x004fc400078e0a00 */
[----:B------:R-:W-:Y:S02]  /*1dc0*/  VIADD R0, R164, 0x3f ;  /* 0x0000003fa4007836 */ /* 0x000fe40000000000 */
[----:B------:R-:W-:Y:S02]  /*1dd0*/  IMAD.IADD R25, R13, 0x1, R38 ;  /* 0x000000010d197824 */ /* 0x000fe400078e0226 */
[----:B---3--:R-:W-:-:S03]  /*1de0*/  @P1 IMAD.HI.U32 R3, R0, R11, RZ ;  /* 0x0000000b00031227 */ /* 0x008fc600078e00ff */
        /* <DEDUP_REMOVED lines=21> */
.L_x_3606:
[----:B------:R-:W-:-:S13]  /*1f40*/  ISETP.NE.AND P0, PT, R5, 0x1, PT ;  /* 0x000000010500780c */ /* 0x000fda0003f05270 */
[----:B------:R-:W0:Y:S02]  /*1f50*/  @P0 LDC.64 R6, c[0x0][0xae0] ;  /* 0x0002b800ff060b82 */ /* 0x000e240000000a00 */
[----:B0-----:R-:W-:-:S05]  /*1f60*/  @P0 IMAD.HI.U32 R6, R0, R6, RZ ;  /* 0x0000000600060227 */ /* 0x001fca00078e00ff */
[----:B------:R-:W-:-:S07]  /*1f70*/  @P0 SHF.R.U32.HI R0, RZ, R7, R6 ;  /* 0x00000007ff000219 */ /* 0x000fce0000011606 */
.L_x_3607:
[----:B------:R-:W-:Y:S05]  /*1f80*/  BSYNC B0 ;  /* 0x0000000000007941 */ /* 0x000fea0003800000 */
.L_x_3605:
[----:B------:R-:W-:-:S05]  /*1f90*/  IMAD R3, R0, R5, R5 ;  /* 0x0000000500037224 */ /* 0x000fca00078e0205 */
[----:B------:R-:W-:-:S07]  /*1fa0*/  VIMNMX R4, R4, R3, PT ;  /* 0x0000000304047248 */ /* 0x000fce0003fe0100 */
.L_x_3604:
[----:B------:R-:W0:Y:S01]  /*1fb0*/  @P1 LDC R7, c[0x0][0x44c] ;  /* 0x00011300ff071b82 */ /* 0x000e220000000800 */
[----:B------:R-:W-:Y:S01]  /*1fc0*/  VIADD R4, R4, 0x3f ;  /* 0x0000003f04047836 */ /* 0x000fe20000000000 */
[----:B------:R-:W-:Y:S01]  /*1fd0*/  ULDC UR4, c[0x0][0xad4] ;  /* 0x0002b50000047ab9 */ /* 0x000fe20000000800 */
[----:B------:R-:W-:-:S03]  /*1fe0*/  IMAD.IADD R200, R25, 0x1, -R24 ;  /* 0x0000000119c87824 */ /* 0x000fc600078e0a18 */
[----:B------:R-:W-:Y:S02]  /*1ff0*/  SHF.R.S32.HI R3, RZ, 0x1f, R4 ;  /* 0x0000001fff037819 */ /* 0x000fe40000011404 */
[----:B------:R-:W1:Y:S02]  /*2000*/  @P1 LDC R9, c[0x0][0x450] ;  /* 0x00011400ff091b82 */ /* 0x000e640000000800 */
[----:B------:R-:W-:Y:S01]  /*2010*/  LEA.HI R3, R3, R4, RZ, 0x6 ;  /* 0x0000000403037211 */ /* 0x000fe200078f30ff */
[----:B0-----:R-:W-:-:S04]  /*2020*/  @P1 IMAD.HI.U32 R0, R164, R7, RZ ;  /* 0x00000007a4001227 */ /* 0x001fc800078e00ff */
[----:B------:R-:W-:Y:S01]  /*2030*/  IMAD.MOV.U32 R7, RZ, RZ, R164 ;  /* 0x000000ffff077224 */ /* 0x000fe200078e00a4 */
[----:B-1----:R-:W-:Y:S02]  /*2040*/  @P1 SHF.R.U32.HI R7, RZ, R9, R0 ;  /* 0x00000009ff071219 */ /* 0x002fe40000011600 */
[----:B------:R-:W-:-:S03]  /*2050*/  SHF.R.S32.HI R0, RZ, 0x6, R3 ;  /* 0x00000006ff007819 */ /* 0x000fc60000011403 */
[----:B------:R-:W-:Y:S01]  /*2060*/  IMAD.IADD R3, R200, 0x1, R7 ;  /* 0x00000001c8037824 */ /* 0x000fe200078e0207 */
        /* <DEDUP_REMOVED lines=13> */
.L_x_3610:
[----:B------:R-:W-:-:S13]  /*2140*/  ISETP.NE.AND P0, PT, R5, 0x1, PT ;  /* 0x000000010500780c */ /* 0x000fda0003f05270 */
[----:B------:R-:W0:Y:S02]  /*2150*/  @P0 LDC.64 R6, c[0x0][0xae0] ;  /* 0x0002b800ff060b82 */ /* 0x000e240000000a00 */
[----:B0-----:R-:W-:-:S05]  /*2160*/  @P0 IMAD.HI.U32 R6, R3, R6, RZ ;  /* 0x0000000603060227 */ /* 0x001fca00078e00ff */
[----:B------:R-:W-:-:S07]  /*2170*/  @P0 SHF.R.U32.HI R3, RZ, R7, R6 ;  /* 0x00000007ff030219 */ /* 0x000fce0000011606 */
.L_x_3611:
[----:B------:R-:W-:Y:S05]  /*2180*/  BSYNC B0 ;  /* 0x0000000000007941 */ /* 0x000fea0003800000 */
.L_x_3609:
[----:B------:R-:W-:-:S05]  /*2190*/  IMAD R3, R3, R5, RZ ;  /* 0x0000000503037224 */ /* 0x000fca00078e02ff */
[----:B------:R-:W-:-:S07]  /*21a0*/  VIMNMX R0, R0, R3, !PT ;  /* 0x0000000300007248 */ /* 0x000fce0007fe0100 */
.L_x_3608:
        /* <DEDUP_REMOVED lines=41> */
.L_x_3613:
[----:B------:R-:W-:Y:S05]  /*2440*/  BSYNC B0 ;  /* 0x0000000000007941 */ /* 0x000fea0003800000 */
.L_x_3612:
[----:B------:R-:W-:-:S05]  /*2450*/  IMAD R0, R194, R3, R9 ;  /* 0x00000003c2007224 */ /* 0x000fca00078e0209 */
        /* <DEDUP_REMOVED lines=11> */
[----:B------:R-:W-:Y:S02]  /*2510*/  @P0 SHF.R.S32.HI R36, RZ, 0x6, R0 ;  /* 0x00000006ff240819 */ /* 0x000fe40000011400 */
[----:B------:R-:W-:Y:S02]  /*2520*/  PLOP3.LUT P0, PT, PT, PT, PT, 0x80, 0x0 ;  /* 0x000000000000781c */ /* 0x000fe40003f0f070 */
        /* <DEDUP_REMOVED lines=22> */
.L_x_3616:
[----:B------:R-:W-:Y:S05]  /*2690*/  BSYNC B6 ;  /* 0x0000000000067941 */ /* 0x000fea0003800000 */
.L_x_3615:
        /* <DEDUP_REMOVED lines=20> */
.L_x_3618:
[----:B------:R-:W-:Y:S05]  /*27e0*/  BSYNC B6 ;  /* 0x0000000000067941 */ /* 0x000fea0003800000 */
.L_x_3617:
[----:B------:R-:W-:Y:S01]  /*27f0*/  ULDC.64 UR4, c[0x0][0xaf0] ;  /* 0x0002bc0000047ab9 */ /* 0x000fe20000000a00 */
[----:B------:R-:W0:Y:S01]  /*2800*/  LDC R9, c[0x0][0x3f4] ;  /* 0x0000fd00ff097b82 */ /* 0x000e220000000800 */
[----:B------:R-:W-:Y:S01]  /*2810*/  ISETP.NE.U32.AND P0, PT, RZ, UR4, PT ;  /* 0x00000004ff007c0c */ /* 0x000fe2000bf05070 */
[----:B------:R-:W-:Y:S01]  /*2820*/  IMAD.IADD R21, R18, 0x1, R19 ;  /* 0x0000000112157824 */ /* 0x000fe200078e0213 */
[----:B------:R-:W-:Y:S01]  /*2830*/  SHF.R.S32.HI R23, RZ, 0x1f, R22 ;  /* 0x0000001fff177819 */ /* 0x000fe20000011416 */
[----:B------:R-:W-:Y:S01]  /*2840*/  ULDC.64 UR6, c[0x0][0xb00] ;  /* 0x0002c00000067ab9 */ /* 0x000fe20000000a00 */
[----:B------:R-:W-:Y:S01]  /*2850*/  ISETP.NE.AND.EX P0, PT, RZ, UR5, PT, P0 ;  /* 0x00000005ff007c0c */ /* 0x000fe2000bf05300 */
[----:B------:R-:W-:-:S12]  /*2860*/  ULDC.64 UR4, c[0x0][0x300] ;  /* 0x0000c00000047ab9 */ /* 0x000fd80000000a00 */
[----:B------:R-:W1:Y:S02]  /*2870*/  @P0 LDC.64 R4, c[0x0][0xaf0] ;  /* 0x0002bc00ff040b82 */ /* 0x000e640000000a00 */
[----:B-1----:R-:W-:-:S05]  /*2880*/  @P0 IMAD.WIDE R4, R91, 0x4, R4 ;  /* 0x000000045b040825 */ /* 0x002fca00078e0204 */
[----:B------:R1:W2:Y:S01]  /*2890*/  @P0 LDG.E R91, desc[UR44][R4.64] ;  /* 0x0000002c045b0981 */ /* 0x0002a2000c1e1900 */
[----:B------:R-:W-:Y:S02]  /*28a0*/  SHF.R.S32.HI R7, RZ, 0x1f, R21 ;  /* 0x0000001fff077819 */ /* 0x000fe40000011415 */
[----:B0-----:R-:W-:Y:S02]  /*28b0*/  ISETP.GE.AND P1, PT, R22, R9, PT ;  /* 0x000000091600720c */ /* 0x001fe40003f26270 */
[----:B------:R-:W-:Y:S01]  /*28c0*/  ISETP.NE.U32.AND P0, PT, RZ, UR6, PT ;  /* 0x00000006ff007c0c */ /* 0x000fe2000bf05070 */
[----:B------:R-:W-:-:S03]  /*28d0*/  IMAD R0, R7, UR4, RZ ;  /* 0x0000000407007c24 */ /* 0x000fc6000f8e02ff */
[----:B------:R-:W-:Y:S01]  /*28e0*/  ISETP.NE.AND.EX P0, PT, RZ, UR7, PT, P0 ;  /* 0x00000007ff007c0c */ /* 0x000fe2000bf05300 */
[----:B-1----:R-:W-:Y:S01]  /*28f0*/  IMAD.WIDE.U32 R4, R21, UR4, RZ ;  /* 0x0000000415047c25 */ /* 0x002fe2000f8e00ff */
[----:B------:R-:W-:-:S03]  /*2900*/  ULDC.64 UR6, c[0x0][0x338] ;  /* 0x0000ce0000067ab9 */ /* 0x000fc60000000a00 */
[----:B------:R-:W-:Y:S01]  /*2910*/  IMAD R3, R21, UR5, R0 ;  /* 0x0000000515037c24 */ /* 0x000fe2000f8e0200 */
[----:B------:R-:W-:Y:S02]  /*2920*/  ULDC.64 UR4, c[0x0][0x330] ;  /* 0x0000cc0000047ab9 */ /* 0x000fe40000000a00 */
[----:B------:R-:W-:-:S04]  /*2930*/  IMAD.WIDE.U32 R26, R166, UR4, R22 ;  /* 0x00000004a61a7c25 */ /* 0x000fc8000f8e0016 */
[----:B------:R-:W-:Y:S01]  /*2940*/  IMAD.IADD R5, R5, 0x1, R3 ;  /* 0x0000000105057824 */ /* 0x000fe200078e0203 */
[----:B------:R-:W-:Y:S01]  /*2950*/  SEL R3, R9, RZ, P1 ;  /* 0x000000ff09037207 */ /* 0x000fe20000800000 */
[C---:B------:R-:W-:Y:S01]  /*2960*/  IMAD R27, R166.reuse, UR5, R27 ;  /* 0x00000005a61b7c24 */ /* 0x040fe2000f8e021b */
[----:B------:R-:W-:Y:S02]  /*2970*/  ULDC.64 UR4, c[0x0][0x308] ;  /* 0x0000c20000047ab9 */ /* 0x000fe40000000a00 */
[----:B------:R-:W-:-:S04]  /*2980*/  IMAD.WIDE.U32 R4, R166, UR4, R4 ;  /* 0x00000004a6047c25 */ /* 0x000fc8000f8e0004 */
[----:B------:R-:W-:Y:S02]  /*2990*/  IMAD.IADD R3, R22, 0x1, R3 ;  /* 0x0000000116037824 */ /* 0x000fe400078e0203 */
[----:B------:R-:W-:Y:S01]  /*29a0*/  IMAD R5, R166, UR5, R5 ;  /* 0x00000005a6057c24 */ /* 0x000fe2000f8e0205 */
[----:B------:R-:W-:Y:S01]  /*29b0*/  ULDC.64 UR4, c[0x0][0x310] ;  /* 0x0000c40000047ab9 */ /* 0x000fe20000000a00 */
[----:B--2---:R-:W-:Y:S02]  /*29c0*/  SHF.R.S32.HI R0, RZ, 0x1f, R91 ;  /* 0x0000001fff007819 */ /* 0x004fe4000001145b */
[----:B------:R-:W-:Y:S02]  /*29d0*/  SEL R91, R91, RZ, !P0 ;  /* 0x000000ff5b5b7207 */ /* 0x000fe40004000000 */
[----:B------:R-:W-:Y:S02]  /*29e0*/  SEL R6, R0, RZ, !P0 ;  /* 0x000000ff00067207 */ /* 0x000fe40004000000 */
[----:B------:R-:W-:Y:S01]  /*29f0*/  SHF.R.S32.HI R0, RZ, 0x1f, R3 ;  /* 0x0000001fff007819 */ /* 0x000fe20000011403 */
[----:B------:R-:W-:Y:S01]  /*2a00*/  IMAD.WIDE.U32 R18, R91, UR4, R4 ;  /* 0x000000045b127c25 */ /* 0x000fe2000f8e0004 */
[----:B------:R-:W-:-:S02]  /*2a10*/  IADD3 R20, P0, R152, R21, RZ ;  /* 0x0000001598147210 */ /* 0x000fc40007f1e0ff */
[----:B------:R-:W-:Y:S01]  /*2a20*/  LEA.HI R3, R0, R3, RZ, 0x3 ;  /* 0x0000000300037211 */ /* 0x000fe200078f18ff */
[C---:B------:R-:W-:Y:S01]  /*2a30*/  IMAD R8, R6.reuse, UR4, RZ ;  /* 0x0000000406087c24 */ /* 0x040fe2000f8e02ff */
[----:B------:R-:W-:Y:S01]  /*2a40*/  SHF.R.S32.HI R0, RZ, 0x1f, R152 ;  /* 0x0000001fff007819 */ /* 0x000fe20000011498 */
[----:B------:R-:W-:Y:S01]  /*2a50*/  IMAD R6, R6, UR6, RZ ;  /* 0x0000000606067c24 */ /* 0x000fe2000f8e02ff */
[----:B------:R-:W-:Y:S01]  /*2a60*/  SHF.R.S32.HI R3, RZ, 0x3, R3 ;  /* 0x00000003ff037819 */ /* 0x000fe20000011403 */
[C---:B------:R-:W-:Y:S02]  /*2a70*/  IMAD R39, R91.reuse, UR5, R8 ;  /* 0x000000055b277c24 */ /* 0x040fe4000f8e0208 */
[----:B------:R-:W-:-:S04]  /*2a80*/  IMAD.WIDE.U32 R26, R91, UR6, R26 ;  /* 0x000000065b1a7c25 */ /* 0x000fc8000f8e001a */
[----:B------:R-:W-:Y:S02]  /*2a90*/  IMAD R91, R91, UR7, R6 ;  /* 0x000000075b5b7c24 */ /* 0x000fe4000f8e0206 */
[----:B------:R-:W-:Y:S02]  /*2aa0*/  IMAD.X R21, R7, 0x1, R0, P0 ;  /* 0x0000000107157824 */ /* 0x000fe400000e0600 */
[----:B------:R-:W-:Y:S02]  /*2ab0*/  IMAD.IADD R39, R19, 0x1, R39 ;  /* 0x0000000113277824 */ /* 0x000fe400078e0227 */
[----:B------:R-:W-:-:S07]  /*2ac0*/  IMAD.IADD R44, R27, 0x1, R91 ;  /* 0x000000011b2c7824 */ /* 0x000fce00078e025b */
.L_x_3648:
[----:B------:R-:W0:Y:S01]  /*2ad0*/  LDC.64 R6, c[0x0][0x300] ;  /* 0x0000c000ff067b82 */ /* 0x000e220000000a00 */
[----:B------:R-:W-:Y:S01]  /*2ae0*/  VIADD R36, R36, 0xffffffff ;  /* 0xffffffff24247836 */ /* 0x000fe20000000000 */
[----:B------:R-:W-:Y:S05]  /*2af0*/  YIELD ;  /* 0x0000000000007946 */ /* 0x000fea0003800000 */
[----:B------:R-:W-:Y:S01]  /*2b00*/  SHF.R.S32.HI R51, RZ, 0x1f, R36 ;  /* 0x0000001fff337819 */ /* 0x000fe20000011424 */
[----:B-1----:R-:W1:Y:S01]  /*2b10*/  LDC.64 R40, c[0x0][0x2e8] ;  /* 0x0000ba00ff287b82 */ /* 0x002e620000000a00 */
[----:B---3--:R-:W-:Y:S01]  /*2b20*/  IMAD.SHL.U32 R30, R157, 0x40, RZ ;  /* 0x000000409d1e7824 */ /* 0x008fe200078e00ff */
[----:B------:R-:W-:Y:S01]  /*2b30*/  BSSY B0, `(.L_x_3619) ;  /* 0x00001d6000007945 */ /* 0x000fe20003800000 */
[----:B------:R-:W-:-:S02]  /*2b40*/  IMAD.SHL.U32 R28, R165, 0x200, RZ ;  /* 0x00000200a51c7824 */ /* 0x000fc400078e00ff */
[----:B--2---:R-:W-:Y:S01]  /*2b50*/  IMAD.SHL.U32 R49, R153, 0x1000, RZ ;  /* 0x0000100099317824 */ /* 0x004fe200078e00ff */
[----:B------:R-:W-:Y:S02]  /*2b60*/  LOP3.LUT R30, R30, 0x1c0, RZ, 0xc0, !PT ;  /* 0x000001c01e1e7812 */ /* 0x000fe400078ec0ff */
[----:B----4-:R-:W2:Y:S02]  /*2b70*/  LDC R43, c[0x0][0x3f4] ;  /* 0x0000fd00ff2b7b82 */ /* 0x010ea40000000800 */
[----:B------:R-:W-:Y:S02]  /*2b80*/  LOP3.LUT R46, R30, 0x18, R22, 0xf8, !PT ;  /* 0x000000181e2e7812 */ /* 0x000fe400078ef816 */
[----:B------:R-:W-:Y:S01]  /*2b90*/  SHF.R.U32.HI R29, RZ, 0x3, R30 ;  /* 0x00000003ff1d7819 */ /* 0x000fe2000001161e */
[----:B0-----:R-:W-:-:S03]  /*2ba0*/  IMAD R8, R51, R6, RZ ;  /* 0x0000000633087224 */ /* 0x001fc600078e02ff */
[----:B------:R-:W-:Y:S01]  /*2bb0*/  LOP3.LUT R46, R28, R46, R29, 0xf6, !PT ;  /* 0x0000002e1c2e7212 */ /* 0x000fe200078ef61d */
[----:B------:R-:W-:-:S04]  /*2bc0*/  IMAD.WIDE.U32 R4, R36, R6, RZ ;  /* 0x0000000624047225 */ /* 0x000fc800078e00ff */
[----:B------:R-:W-:Y:S02]  /*2bd0*/  IMAD R9, R36, R7, R8 ;  /* 0x0000000724097224 */ /* 0x000fe400078e0208 */
[-C--:B------:R-:W-:Y:S02]  /*2be0*/  IMAD R8, R0, R6.reuse, RZ ;  /* 0x0000000600087224 */ /* 0x080fe400078e02ff */
[----:B------:R-:W-:Y:S02]  /*2bf0*/  IMAD.IADD R5, R5, 0x1, R9 ;  /* 0x0000000105057824 */ /* 0x000fe400078e0209 */
[----:B------:R-:W-:-:S03]  /*2c00*/  IMAD.WIDE.U32 R34, R152, R6, RZ ;  /* 0x0000000698227225 */ /* 0x000fc600078e00ff */
[----:B------:R-:W-:Y:S01]  /*2c10*/  SHF.L.U64.HI R14, R4, 0x6, R5 ;  /* 0x00000006040e7819 */ /* 0x000fe20000010205 */
[----:B------:R-:W-:Y:S02]  /*2c20*/  IMAD R53, R152, R7, R8 ;  /* 0x0000000798357224 */ /* 0x000fe400078e0208 */
[----:B------:R-:W-:Y:S01]  /*2c30*/  IMAD.SHL.U32 R15, R4, 0x40, RZ ;  /* 0x00000040040f7824 */ /* 0x000fe200078e00ff */
[----:B------:R-:W-:Y:S01]  /*2c40*/  IADD3 R4, P0, P2, R18, R34, R22 ;  /* 0x0000002212047210 */ /* 0x000fe20007a1e016 */
[----:B------:R-:W-:-:S03]  /*2c50*/  IMAD.IADD R53, R35, 0x1, R53 ;  /* 0x0000000123357824 */ /* 0x000fc600078e0235 */
[----:B------:R-:W-:Y:S02]  /*2c60*/  IADD3 R4, P3, R4, R15, RZ ;  /* 0x0000000f04047210 */ /* 0x000fe40007f7e0ff */
[----:B------:R-:W-:Y:S02]  /*2c70*/  IADD3.X R5, R39, R53, R23, P0, P2 ;  /* 0x0000003527057210 */ /* 0x000fe400007e4417 */
[----:B-1----:R-:W-:Y:S02]  /*2c80*/  LEA R12, P0, R4, R40, 0x1 ;  /* 0x00000028040c7211 */ /* 0x002fe400078008ff */
[----:B------:R-:W-:Y:S01]  /*2c90*/  ISETP.GT.AND P2, PT, R36, R37, PT ;  /* 0x000000252400720c */ /* 0x000fe20003f44270 */
[----:B------:R-:W-:Y:S02]  /*2ca0*/  IMAD.X R8, R5, 0x1, R14, P3 ;  /* 0x0000000105087824 */ /* 0x000fe400018e060e */
[----:B------:R-:W-:-:S03]  /*2cb0*/  IMAD.IADD R5, R46, 0x1, R49 ;  /* 0x000000012e057824 */ /* 0x000fc600078e0231 */
[----:B------:R-:W-:Y:S01]  /*2cc0*/  LEA.HI.X R13, R4, R41, R8, 0x1, P0 ;  /* 0x00000029040d7211 */ /* 0x000fe200000f0c08 */
[----:B------:R-:W-:Y:S01]  /*2cd0*/  IMAD R42, R5, 0x2, R2 ;  /* 0x00000002052a7824 */ /* 0x000fe200078e0202 */
[----:B--2---:R-:W-:-:S13]  /*2ce0*/  ISETP.GE.AND P0, PT, R43, 0x1, PT ;  /* 0x000000012b00780c */ /* 0x004fda0003f06270 */
[----:B------:R-:W-:Y:S05]  /*2cf0*/  @!P0 BRA `(.L_x_3620) ;  /* 0x0000001800708947 */ /* 0x000fea0003800000 */
[----:B------:R-:W0:Y:S01]  /*2d00*/  LDC.64 R4, c[0x0][0x3f8] ;  /* 0x0000fe00ff047b82 */ /* 0x000e220000000a00 */
[----:B------:R-:W-:Y:S01]  /*2d10*/  ULDC.U8 UR4, c[0x0][0x410] ;  /* 0x0001040000047ab9 */ /* 0x000fe20000000000 */
[C---:B------:R-:W-:Y:S01]  /*2d20*/  SHF.L.U64.HI R57, R6.reuse, 0x6, R7 ;  /* 0x0000000606397819 */ /* 0x040fe20000010207 */
[----:B------:R-:W-:Y:S01]  /*2d30*/  IMAD.SHL.U32 R55, R6, 0x40, RZ ;  /* 0x0000004006377824 */ /* 0x000fe200078e00ff */
[----:B------:R-:W-:Y:S01]  /*2d40*/  ISETP.NE.AND P0, PT, RZ, UR4, PT ;  /* 0x00000004ff007c0c */ /* 0x000fe2000bf05270 */
[-C--:B0-----:R-:W-:Y:S02]  /*2d50*/  IMAD R10, R51, R4.reuse, RZ ;  /* 0x00000004330a7224 */ /* 0x081fe400078e02ff */
[----:B------:R-:W-:-:S04]  /*2d60*/  IMAD.WIDE.U32 R8, R36, R4, RZ ;  /* 0x0000000424087225 */ /* 0x000fc800078e00ff */
[----:B------:R-:W-:Y:S02]  /*2d70*/  IMAD R11, R36, R5, R10 ;  /* 0x00000005240b7224 */ /* 0x000fe400078e020a */
[----:B------:R-:W-:Y:S02]  /*2d80*/  IMAD.SHL.U32 R59, R8, 0x40, RZ ;  /* 0x00000040083b7824 */ /* 0x000fe400078e00ff */
[----:B------:R-:W-:-:S05]  /*2d90*/  IMAD.IADD R9, R9, 0x1, R11 ;  /* 0x0000000109097824 */ /* 0x000fca00078e020b */
[----:B------:R-:W-:Y:S01]  /*2da0*/  SHF.L.U64.HI R45, R8, 0x6, R9 ;  /* 0x00000006082d7819 */ /* 0x000fe20000010209 */
[----:B------:R-:W-:Y:S06]  /*2db0*/  @!P0 BRA `(.L_x_3621) ;  /* 0x0000000c00108947 */ /* 0x000fec0003800000 */
[----:B------:R-:W0:Y:S01]  /*2dc0*/  LDC.64 R6, c[0x0][0x408] ;  /* 0x00010200ff067b82 */ /* 0x000e220000000a00 */
[----:B------:R-:W-:Y:S01]  /*2dd0*/  IMAD R47, R36, -0x40, R38 ;  /* 0xffffffc0242f7824 */ /* 0x000fe200078e0226 */
[----:B------:R-:W-:Y:S01]  /*2de0*/  BSSY B1, `(.L_x_3622) ;  /* 0x0000030000017945 */ /* 0x000fe20003800000 */
[----:B------:R-:W-:Y:S02]  /*2df0*/  CS2R R8, SRZ ;  /* 0x0000000000087805 */ /* 0x000fe4000001ff00 */
[----:B------:R-:W-:Y:S02]  /*2e00*/  CS2R R14, SRZ ;  /* 0x00000000000e7805 */ /* 0x000fe4000001ff00 */
[----:B------:R-:W-:Y:S02]  /*2e10*/  CS2R R10, SRZ ;  /* 0x00000000000a7805 */ /* 0x000fe4000001ff00 */
[----:B------:R-:W-:Y:S02]  /*2e20*/  VIMNMX R47, R47, 0x40, PT ;  /* 0x000000402f2f7848 */ /* 0x000fe40003fe0100 */
[----:B------:R-:W-:-:S02]  /*2e30*/  CS2R R28, SRZ ;  /* 0x00000000001c7805 */ /* 0x000fc4000001ff00 */
[----:B------:R-:W-:Y:S01]  /*2e40*/  ISETP.GE.AND P0, PT, R152, R47, PT ;  /* 0x0000002f9800720c */ /* 0x000fe20003f06270 */
[----:B0-----:R-:W-:-:S04]  /*2e50*/  IMAD R51, R51, R6, RZ ;  /* 0x0000000633337224 */ /* 0x001fc800078e02ff */
[----:B------:R-:W-:-:S08]  /*2e60*/  IMAD R51, R36, R7, R51 ;  /* 0x0000000724337224 */ /* 0x000fd000078e0233 */
[----:B------:R-:W-:Y:S05]  /*2e70*/  @P0 BRA `(.L_x_3623) ;  /* 0x0000000000980947 */ /* 0x000fea0003800000 */
[----:B------:R-:W-:Y:S01]  /*2e80*/  SHF.R.S32.HI R155, RZ, 0x1f, R154 ;  /* 0x0000001fff9b7819 */ /* 0x000fe2000001149a */
[C---:B------:R-:W-:Y:S01]  /*2e90*/  IMAD R8, R0.reuse, R6, RZ ;  /* 0x0000000600087224 */ /* 0x040fe200078e02ff */
[----:B-----5:R-:W-:Y:S01]  /*2ea0*/  SHF.R.S32.HI R31, RZ, 0x1f, R32 ;  /* 0x0000001fff1f7819 */ /* 0x020fe20000011420 */
[----:B------:R-:W-:Y:S01]  /*2eb0*/  IMAD R10, R0, R4, RZ ;  /* 0x00000004000a7224 */ /* 0x000fe200078e02ff */
[----:B------:R-:W-:Y:S01]  /*2ec0*/  ULDC.64 UR4, c[0x0][0x3e8] ;  /* 0x0000fa0000047ab9 */ /* 0x000fe20000000a00 */
[----:B------:R-:W-:Y:S01]  /*2ed0*/  IMAD R41, R152, R7, R8 ;  /* 0x0000000798297224 */ /* 0x000fe200078e0208 */
[-C--:B------:R-:W-:Y:S01]  /*2ee0*/  ISETP.GE.AND P3, PT, R154, R43.reuse, PT ;  /* 0x0000002b9a00720c */ /* 0x080fe20003f66270 */
[----:B------:R-:W-:Y:S01]  /*2ef0*/  IMAD.WIDE.U32 R8, R152, R6, R154 ;  /* 0x0000000698087225 */ /* 0x000fe200078e009a */
[----:B------:R-:W-:Y:S01]  /*2f00*/  ISETP.GE.AND P5, PT, R162, R43, PT ;  /* 0x0000002ba200720c */ /* 0x000fe20003fa6270 */
[----:B------:R-:W-:Y:S02]  /*2f10*/  ULDC.64 UR6, c[0x0][0x400] ;  /* 0x0001000000067ab9 */ /* 0x000fe40000000a00 */
[----:B------:R-:W-:-:S02]  /*2f20*/  IMAD R35, R152, R5, R10 ;  /* 0x0000000598237224 */ /* 0x000fc400078e020a */
[----:B------:R-:W-:Y:S02]  /*2f30*/  IMAD R30, R31, R6, RZ ;  /* 0x000000061f1e7224 */ /* 0x000fe400078e02ff */
[----:B------:R-:W-:-:S04]  /*2f40*/  IMAD.WIDE.U32 R10, R152, R4, R154 ;  /* 0x00000004980a7225 */ /* 0x000fc800078e009a */
[----:B------:R-:W-:Y:S02]  /*2f50*/  IMAD.IADD R9, R9, 0x1, R41 ;  /* 0x0000000109097824 */ /* 0x000fe400078e0229 */
[C---:B------:R-:W-:Y:S02]  /*2f60*/  IMAD R41, R32.reuse, R7, R30 ;  /* 0x0000000720297224 */ /* 0x040fe400078e021e */
[----:B------:R-:W-:Y:S02]  /*2f70*/  IMAD.IADD R7, R11, 0x1, R35 ;  /* 0x000000010b077824 */ /* 0x000fe400078e0223 */
[----:B------:R-:W-:Y:S02]  /*2f80*/  IMAD R11, R31, R4, RZ ;  /* 0x000000041f0b7224 */ /* 0x000fe400078e02ff */
[----:B------:R-:W-:-:S04]  /*2f90*/  IMAD.WIDE.U32 R8, R32, R6, R8 ;  /* 0x0000000620087225 */ /* 0x000fc800078e0008 */
[----:B------:R-:W-:-:S04]  /*2fa0*/  IMAD.WIDE.U32 R30, R36, R6, RZ ;  /* 0x00000006241e7225 */ /* 0x000fc800078e00ff */
[----:B------:R-:W-:Y:S01]  /*2fb0*/  IMAD.MOV.U32 R6, RZ, RZ, R10 ;  /* 0x000000ffff067224 */ /* 0x000fe200078e000a */
[----:B------:R-:W-:Y:S01]  /*2fc0*/  LEA R10, P4, R30, R8, 0x6 ;  /* 0x000000081e0a7211 */ /* 0x000fe200078830ff */
[C---:B------:R-:W-:Y:S02]  /*2fd0*/  IMAD R11, R32.reuse, R5, R11 ;  /* 0x00000005200b7224 */ /* 0x040fe400078e020b */
[----:B------:R-:W-:-:S04]  /*2fe0*/  IMAD.WIDE.U32 R6, R32, R4, R6 ;  /* 0x0000000420067225 */ /* 0x000fc800078e0006 */
[----:B------:R-:W-:Y:S01]  /*2ff0*/  IMAD.IADD R5, R9, 0x1, R41 ;  /* 0x0000000109057824 */ /* 0x000fe200078e0229 */
[----:B------:R-:W-:Y:S01]  /*3000*/  IADD3 R8, P6, R59, R6, RZ ;  /* 0x000000063b087210 */ /* 0x000fe20007fde0ff */
[----:B------:R-:W-:-:S03]  /*3010*/  IMAD.IADD R31, R31, 0x1, R51 ;  /* 0x000000011f1f7824 */ /* 0x000fc600078e0233 */
[----:B------:R-:W-:Y:S02]  /*3020*/  IADD3.X R7, R45, R7, R11, P6, !PT ;  /* 0x000000072d077210 */ /* 0x000fe400037fe40b */
[----:B------:R-:W-:Y:S02]  /*3030*/  LEA R4, P6, R8, UR4, 0x1 ;  /* 0x0000000408047c11 */ /* 0x000fe4000f8c08ff */
[----:B------:R-:W-:Y:S02]  /*3040*/  LEA.HI.X R31, R30, R5, R31, 0x6, P4 ;  /* 0x000000051e1f7211 */ /* 0x000fe400020f341f */
[----:B------:R-:W-:Y:S02]  /*3050*/  LEA R6, P4, R10, UR6, 0x1 ;  /* 0x000000060a067c11 */ /* 0x000fe4000f8808ff */
[----:B------:R-:W-:Y:S02]  /*3060*/  LEA.HI.X R5, R8, UR5, R7, 0x1, P6 ;  /* 0x0000000508057c11 */ /* 0x000fe4000b0f0c07 */
[----:B------:R-:W-:-:S02]  /*3070*/  CS2R R8, SRZ ;  /* 0x0000000000087805 */ /* 0x000fc4000001ff00 */
[----:B------:R-:W-:Y:S02]  /*3080*/  LEA.HI.X R7, R10, UR7, R31, 0x1, P4 ;  /* 0x000000070a077c11 */ /* 0x000fe4000a0f0c1f */
[----:B------:R-:W-:Y:S01]  /*3090*/  CS2R R10, SRZ ;  /* 0x00000000000a7805 */ /* 0x000fe2000001ff00 */
[----:B------:R0:W5:Y:S04]  /*30a0*/  @!P3 LDG.E.64 R14, desc[UR44][R4.64] ;  /* 0x0000002c040eb981 */ /* 0x000168000c1e1b00 */
[----:B------:R0:W5:Y:S04]  /*30b0*/  @!P5 LDG.E.64 R8, desc[UR44][R4.64+0x20] ;  /* 0x0000202c0408d981 */ /* 0x000168000c1e1b00 */
[----:B------:R0:W5:Y:S04]  /*30c0*/  @!P3 LDG.E.64 R28, desc[UR44][R6.64] ;  /* 0x0000002c061cb981 */ /* 0x000168000c1e1b00 */
[----:B------:R0:W5:Y:S02]  /*30d0*/  @!P5 LDG.E.64 R10, desc[UR44][R6.64+0x20] ;  /* 0x0000202c060ad981 */ /* 0x000164000c1e1b00 */
.L_x_3623:
[----:B------:R-:W-:Y:S05]  /*30e0*/  BSYNC B1 ;  /* 0x0000000000017941 */ /* 0x000fea0003800000 */
.L_x_3622:
[----:B------:R-:W-:Y:S01]  /*30f0*/  UISETP.NE.AND UP0, UPT, UR39, URZ, UPT ;  /* 0x0000003f2700728c */ /* 0x000fe2000bf05270 */
        /* <DEDUP_REMOVED lines=15> */
[----:B------:R-:W-:Y:S02]  /*31f0*/  PRMT R56, R56, 0x5410, R4 ;  /* 0x0000541038387816 */ /* 0x000fe40000000004 */
[----:B------:R-:W-:Y:S01]  /*3200*/  PRMT R50, R50, 0x5410, R7 ;  /* 0x0000541032327816 */ /* 0x000fe20000000007 */
[----:B------:R-:W-:Y:S06]  /*3210*/  @P3 BRA `(.L_x_3624) ;  /* 0x0000000000043947 */ /* 0x000fec0003800000 */
[----:B------:R-:W-:Y:S01]  /*3220*/  BPT.TRAP 0x1 ;  /* 0x000000040000795c */ /* 0x000fe20000300000 */
.L_x_3624:
[----:B------:R-:W-:Y:S01]  /*3230*/  IMAD R45, R153, 0x8, R2 ;  /* 0x00000008992d7824 */ /* 0x000fe200078e0202 */
[----:B------:R-:W-:Y:S01]  /*3240*/  SHF.L.U32 R48, R156, 0x1f, RZ ;  /* 0x0000001f9c307819 */ /* 0x000fe200000006ff */
[----:B------:R-:W-:Y:S03]  /*3250*/  BSSY B1, `(.L_x_3625) ;  /* 0x0000003000017945 */ /* 0x000fe60003800000 */
[----:B------:R-:W0:Y:S02]  /*3260*/  SYNCS.PHASECHK.TRANS64.TRYWAIT P4, [R45+URZ+0x38890], R48 ;  /* 0x038890302d0075a7 */ /* 0x000e24000808017f */
[----:B0-----:R-:W-:Y:S05]  /*3270*/  @!P4 BRA `(.L_x_3626) ;  /* 0x000003ec0054c947 */ /* 0x001fea0003800000 */
.L_x_4034:
[----:B------:R-:W-:Y:S05]  /*3280*/  BSYNC B1 ;  /* 0x0000000000017941 */ /* 0x000fea0003800000 */
.L_x_3625:
[----:B------:R-:W-:Y:S05]  /*3290*/  @P0 BRA `(.L_x_3627) ;  /* 0x00000014007c0947 */ /* 0x000fea0003800000 */
[----:B------:R-:W1:Y:S01]  /*32a0*/  LDC R53, c[0x0][0x2f4] ;  /* 0x0000bd00ff357b82 */ /* 0x000e620000000800 */
[----:B------:R-:W-:Y:S01]  /*32b0*/  BSSY B1, `(.L_x_3628) ;  /* 0x0000037000017945 */ /* 0x000fe20003800000 */
[----:B-1----:R-:W-:-:S13]  /*32c0*/  ISETP.GE.AND P0, PT, R22, R53, PT ;  /* 0x000000351600720c */ /* 0x002fda0003f06270 */
        /* <DEDUP_REMOVED lines=51> */
.L_x_3631:
[----:B------:R-:W-:Y:S05]  /*3600*/  BSYNC B2 ;  /* 0x0000000000027941 */ /* 0x000fea0003800000 */
.L_x_3630:
[----:B--2---:R1:W-:Y:S02]  /*3610*/  STG.E.128 desc[UR44][R12.64], R4 ;  /* 0x000000040c007986 */ /* 0x0043e4000c101d2c */
.L_x_3629:
[----:B------:R-:W-:Y:S05]  /*3620*/  BSYNC B1 ;  /* 0x0000000000017941 */ /* 0x000fea0003800000 */
.L_x_3628:
[----:B-1----:R-:W-:-:S05]  /*3630*/  VIADD R4, R22, 0x20 ;  /* 0x0000002016047836 */ /* 0x002fca0000000000 */
[----:B------:R-:W-:-:S13]  /*3640*/  ISETP.GE.AND P0, PT, R4, R53, PT ;  /* 0x000000350400720c */ /* 0x000fda0003f06270 */
[----:B------:R-:W-:Y:S05]  /*3650*/  @P0 BRA `(.L_x_3627) ;  /* 0x00000010008c0947 */ /* 0x000fea0003800000 */
[----:B------:R-:W-:Y:S01]  /*3660*/  IMAD.MOV.U32 R4, RZ, RZ, 0x20 ;  /* 0x00000020ff047424 */ /* 0x000fe200078e00ff */
        /* <DEDUP_REMOVED lines=54> */
.L_x_3633:
[----:B------:R-:W-:Y:S05]  /*39d0*/  BSYNC B1 ;  /* 0x0000000000017941 */ /* 0x000fea0003800000 */
.L_x_3632:
[----:B-1----:R1:W-:Y:S01]  /*39e0*/  STG.E.128 desc[UR44][R12.64+0x40], R4 ;  /* 0x000040040c007986 */ /* 0x0023e2000c101d2c */
[----:B------:R-:W-:Y:S05]  /*39f0*/  BRA `(.L_x_3627) ;  /* 0x0000000c00a47947 */ /* 0x000fea0003800000 */
.L_x_3621:
[-C--:B------:R-:W-:Y:S01]  /*3a00*/  IMAD R8, R0, R4.reuse, RZ ;  /* 0x0000000400087224 */ /* 0x080fe200078e02ff */
[----:B------:R-:W-:Y:S01]  /*3a10*/  ULDC.64 UR6, c[0x0][0x408] ;  /* 0x0001020000067ab9 */ /* 0x000fe20000000a00 */
[----:B------:R-:W-:Y:S01]  /*3a20*/  IMAD.MOV.U32 R6, RZ, RZ, R22 ;  /* 0x000000ffff067224 */ /* 0x000fe200078e0016 */
[----:B------:R-:W-:Y:S01]  /*3a30*/  ISETP.GE.AND P4, PT, R22, R43, PT ;  /* 0x0000002b1600720c */ /* 0x000fe20003f86270 */
[----:B------:R-:W-:Y:S01]  /*3a40*/  IMAD.MOV.U32 R7, RZ, RZ, R23 ;  /* 0x000000ffff077224 */ /* 0x000fe200078e0017 */
[----:B------:R-:W-:Y:S01]  /*3a50*/  ULDC.64 UR4, c[0x0][0x3e8] ;  /* 0x0000fa0000047ab9 */ /* 0x000fe20000000a00 */
[C---:B------:R-:W-:Y:S02]  /*3a60*/  IMAD R11, R152.reuse, R5, R8 ;  /* 0x00000005980b7224 */ /* 0x040fe400078e0208 */
[----:B------:R-:W-:-:S04]  /*3a70*/  IMAD.WIDE.U32 R8, R152, R4, R6 ;  /* 0x0000000498087225 */ /* 0x000fc800078e0006 */
[----:B------:R-:W-:Y:S01]  /*3a80*/  IMAD.IADD R9, R11, 0x1, R9 ;  /* 0x000000010b097824 */ /* 0x000fe200078e0209 */
[----:B-----5:R-:W-:Y:S01]  /*3a90*/  SHF.R.S32.HI R11, RZ, 0x1f, R32 ;  /* 0x0000001fff0b7819 */ /* 0x020fe20000011420 */
[----:B------:R-:W-:Y:S02]  /*3aa0*/  IMAD R13, R0, UR6, RZ ;  /* 0x00000006000d7c24 */ /* 0x000fe4000f8e02ff */
[----:B------:R-:W-:-:S04]  /*3ab0*/  IMAD.WIDE.U32 R8, R32, R4, R8 ;  /* 0x0000000420087225 */ /* 0x000fc800078e0008 */
[----:B------:R-:W-:Y:S02]  /*3ac0*/  IMAD R4, R11, R4, RZ ;  /* 0x000000040b047224 */ /* 0x000fe400078e02ff */
[----:B------:R-:W-:Y:S02]  /*3ad0*/  IMAD R47, R36, -0x40, R38 ;  /* 0xffffffc0242f7824 */ /* 0x000fe400078e0226 */
[----:B------:R-:W-:-:S03]  /*3ae0*/  IMAD.WIDE.U32 R6, R152, UR6, R6 ;  /* 0x0000000698067c25 */ /* 0x000fc6000f8e0006 */
[----:B------:R-:W-:Y:S01]  /*3af0*/  VIMNMX R47, R47, 0x40, PT ;  /* 0x000000402f2f7848 */ /* 0x000fe20003fe0100 */
[----:B------:R-:W-:Y:S02]  /*3b00*/  IMAD R13, R152, UR7, R13 ;  /* 0x00000007980d7c24 */ /* 0x000fe4000f8e020d */
[----:B------:R-:W-:Y:S01]  /*3b10*/  IMAD R5, R32, R5, R4 ;  /* 0x0000000520057224 */ /* 0x000fe200078e0204 */
[----:B------:R-:W-:Y:S01]  /*3b20*/  IADD3 R4, P0, R59, R8, RZ ;  /* 0x000000083b047210 */ /* 0x000fe20007f1e0ff */
[----:B------:R-:W-:Y:S02]  /*3b30*/  IMAD.IADD R7, R13, 0x1, R7 ;  /* 0x000000010d077824 */ /* 0x000fe400078e0207 */
[----:B------:R-:W-:Y:S01]  /*3b40*/  IMAD R13, R11, UR6, RZ ;  /* 0x000000060b0d7c24 */ /* 0x000fe2000f8e02ff */
[----:B------:R-:W-:Y:S01]  /*3b50*/  IADD3.X R9, R45, R5, R9, P0, !PT ;  /* 0x000000052d097210 */ /* 0x000fe200007fe409 */
[----:B------:R-:W-:Y:S01]  /*3b60*/  IMAD R5, R51, UR6, RZ ;  /* 0x0000000633057c24 */ /* 0x000fe2000f8e02ff */
[----:B------:R-:W-:Y:S01]  /*3b70*/  ISETP.GE.OR P0, PT, R152, R47, P4 ;  /* 0x0000002f9800720c */ /* 0x000fe20002706670 */
[----:B------:R-:W-:Y:S01]  /*3b80*/  IMAD.WIDE.U32 R10, R36, UR6, RZ ;  /* 0x00000006240a7c25 */ /* 0x000fe2000f8e00ff */
[----:B------:R-:W-:-:S03]  /*3b90*/  LEA R8, P3, R4, UR4, 0x1 ;  /* 0x0000000404087c11 */ /* 0x000fc6000f8608ff */
[----:B------:R-:W-:Y:S01]  /*3ba0*/  IMAD R13, R32, UR7, R13 ;  /* 0x00000007200d7c24 */ /* 0x000fe2000f8e020d */
[----:B------:R-:W-:Y:S01]  /*3bb0*/  LEA.HI.X R9, R4, UR5, R9, 0x1, P3 ;  /* 0x0000000504097c11 */ /* 0x000fe200098f0c09 */
[----:B------:R-:W-:Y:S01]  /*3bc0*/  IMAD.WIDE.U32 R6, R32, UR6, R6 ;  /* 0x0000000620067c25 */ /* 0x000fe2000f8e0006 */
[----:B------:R-:W-:-:S03]  /*3bd0*/  ULDC.64 UR4, c[0x0][0x400] ;  /* 0x0001000000047ab9 */ /* 0x000fc60000000a00 */
[----:B------:R-:W-:Y:S02]  /*3be0*/  IMAD R5, R36, UR7, R5 ;  /* 0x0000000724057c24 */ /* 0x000fe4000f8e0205 */
[----:B------:R-:W-:Y:S01]  /*3bf0*/  IMAD.IADD R31, R13, 0x1, R7 ;  /* 0x000000010d1f7824 */ /* 0x000fe200078e0207 */
[C---:B------:R-:W-:Y:S01]  /*3c00*/  LEA R13, P5, R10.reuse, R6, 0x6 ;  /* 0x000000060a0d7211 */ /* 0x040fe200078a30ff */
[----:B------:R-:W-:Y:S01]  /*3c10*/  IMAD.IADD R42, R5, 0x1, R11 ;  /* 0x00000001052a7824 */ /* 0x000fe200078e020b */
[----:B------:R-:W-:Y:S02]  /*3c20*/  CS2R R6, SRZ ;  /* 0x0000000000067805 */ /* 0x000fe4000001ff00 */
[----:B------:R-:W-:Y:S02]  /*3c30*/  CS2R R4, SRZ ;  /* 0x0000000000047805 */ /* 0x000fe4000001ff00 */
[----:B------:R-:W-:Y:S02]  /*3c40*/  LEA R12, P3, R13, UR4, 0x1 ;  /* 0x000000040d0c7c11 */ /* 0x000fe4000f8608ff */
[----:B------:R-:W-:-:S02]  /*3c50*/  LEA.HI.X R42, R10, R31, R42, 0x6, P5 ;  /* 0x0000001f0a2a7211 */ /* 0x000fc400028f342a */
[----:B------:R-:W-:Y:S01]  /*3c60*/  CS2R R10, SRZ ;  /* 0x00000000000a7805 */ /* 0x000fe2000001ff00 */
[----:B------:R0:W2:Y:S01]  /*3c70*/  @!P0 LDG.E.128 R4, desc[UR44][R8.64] ;  /* 0x0000002c08048981 */ /* 0x0000a2000c1e1d00 */
[----:B------:R-:W-:Y:S02]  /*3c80*/  LEA.HI.X R13, R13, UR5, R42, 0x1, P3 ;  /* 0x000000050d0d7c11 */ /* 0x000fe400098f0c2a */
[----:B0-----:R-:W-:-:S06]  /*3c90*/  CS2R R8, SRZ ;  /* 0x0000000000087805 */ /* 0x001fcc000001ff00 */
[----:B------:R-:W3:Y:S01]  /*3ca0*/  @!P0 LDG.E.128 R8, desc[UR44][R12.64] ;  /* 0x0000002c0c088981 */ /* 0x000ee2000c1e1d00 */
[----:B------:R-:W-:-:S06]  /*3cb0*/  UISETP.NE.AND UP0, UPT, UR39, URZ, UPT ;  /* 0x0000003f2700728c */ /* 0x000fcc000bf05270 */
[----:B------:R-:W-:Y:S01]  /*3cc0*/  PLOP3.LUT P3, PT, PT, PT, UP0, 0x80, 0x0 ;  /* 0x000000000000781c */ /* 0x000fe20003f6f008 */
        /* <DEDUP_REMOVED lines=12> */
[----:B------:R-:W-:Y:S02]  /*3d90*/  PRMT R65, R12, 0x5410, R13 ;  /* 0x000054100c417816 */ /* 0x000fe4000000000d */
[----:B------:R-:W-:-:S02]  /*3da0*/  PRMT R52, R52, 0x5410, R31 ;  /* 0x0000541034347816 */ /* 0x000fc4000000001f */
[----:B------:R-:W-:Y:S01]  /*3db0*/  PRMT R62, R62, 0x5410, R42 ;  /* 0x000054103e3e7816 */ /* 0x000fe2000000002a */
[----:B------:R-:W-:Y:S06]  /*3dc0*/  @P3 BRA `(.L_x_3634) ;  /* 0x0000000000043947 */ /* 0x000fec0003800000 */
[----:B------:R-:W-:Y:S01]  /*3dd0*/  BPT.TRAP 0x1 ;  /* 0x000000040000795c */ /* 0x000fe20000300000 */
.L_x_3634:
[----:B------:R-:W-:Y:S01]  /*3de0*/  IMAD R45, R153, 0x8, R2 ;  /* 0x00000008992d7824 */ /* 0x000fe200078e0202 */
[----:B------:R-:W-:Y:S01]  /*3df0*/  SHF.L.U32 R48, R156, 0x1f, RZ ;  /* 0x0000001f9c307819 */ /* 0x000fe200000006ff */
[----:B------:R-:W0:Y:S01]  /*3e00*/  LDC R59, c[0x0][0x2f4] ;  /* 0x0000bd00ff3b7b82 */ /* 0x000e220000000800 */
[----:B------:R-:W-:Y:S02]  /*3e10*/  BSSY B1, `(.L_x_3635) ;  /* 0x0000005000017945 */ /* 0x000fe40003800000 */
[----:B------:R-:W1:Y:S01]  /*3e20*/  SYNCS.PHASECHK.TRANS64.TRYWAIT P5, [R45+URZ+0x38890], R48 ;  /* 0x038890302d0075a7 */ /* 0x000e6200080a017f */
[----:B0-----:R-:W-:-:S04]  /*3e30*/  ISETP.GE.AND P0, PT, R22, R59, PT ;  /* 0x0000003b1600720c */ /* 0x001fc80003f06270 */
[----:B------:R-:W-:Y:S01]  /*3e40*/  ISETP.GE.OR P0, PT, R152, R47, P0 ;  /* 0x0000002f9800720c */ /* 0x000fe20000706670 */
[----:B-1----:R-:W-:-:S12]  /*3e50*/  @!P5 BRA `(.L_x_3636) ;  /* 0x000003e00070d947 */ /* 0x002fd80003800000 */
.L_x_4035:
[----:B------:R-:W-:Y:S05]  /*3e60*/  BSYNC B1 ;  /* 0x0000000000017941 */ /* 0x000fea0003800000 */
.L_x_3635:
[----:B------:R-:W-:Y:S05]  /*3e70*/  @P0 BRA `(.L_x_3627) ;  /* 0x0000000800840947 */ /* 0x000fea0003800000 */
[----:B------:R-:W-:Y:S01]  /*3e80*/  IMAD.SHL.U32 R12, R43, 0x2, RZ ;  /* 0x000000022b0c7824 */ /* 0x000fe200078e00ff */
[----:B------:R-:W-:Y:S03]  /*3e90*/  BSSY B1, `(.L_x_3637) ;  /* 0x0000073000017945 */ /* 0x000fe60003800000 */
[----:B------:R-:W-:-:S05]  /*3ea0*/  @P1 IMAD.IADD R12, R59, 0x1, -R12 ;  /* 0x000000013b0c1824 */ /* 0x000fca00078e0a0c */
[----:B------:R-:W-:-:S04]  /*3eb0*/  SHF.R.S32.HI R13, RZ, 0x1f, R12 ;  /* 0x0000001fff0d7819 */ /* 0x000fc8000001140c */
[----:B------:R-:W-:Y:S01]  /*3ec0*/  LEA.HI R12, R13, R12, RZ, 0x4 ;  /* 0x0000000c0d0c7211 */ /* 0x000fe200078f20ff */
[----:B------:R-:W-:-:S03]  /*3ed0*/  IMAD.SHL.U32 R13, R3, 0x8, RZ ;  /* 0x00000008030d7824 */ /* 0x000fc600078e00ff */
[----:B------:R-:W-:Y:S02]  /*3ee0*/  LEA.HI.SX32 R12, R12, R3, 0x1c ;  /* 0x000000030c0c7211 */ /* 0x000fe400078fe2ff */
[----:B------:R-:W-:Y:S02]  /*3ef0*/  IADD3 R43, P0, P5, R13, R34, R15 ;  /* 0x000000220d2b7210 */ /* 0x000fe40007d1e00f */
[--C-:B------:R-:W-:Y:S01]  /*3f00*/  SHF.R.S32.HI R15, RZ, 0x1f, R13.reuse ;  /* 0x0000001fff0f7819 */ /* 0x100fe2000001140d */
[----:B------:R-:W-:Y:S01]  /*3f10*/  IMAD.SHL.U32 R61, R12, 0x8, RZ ;  /* 0x000000080c3d7824 */ /* 0x000fe200078e00ff */
[C---:B------:R-:W-:Y:S02]  /*3f20*/  LOP3.LUT R12, R30.reuse, 0x38, R13, 0xf8, !PT ;  /* 0x000000381e0c7812 */ /* 0x040fe400078ef80d */
[----:B------:R-:W-:Y:S02]  /*3f30*/  IADD3.X R50, R15, R53, R14, P0, P5 ;  /* 0x000000350f327210 */ /* 0x000fe400007ea40e */
[----:B------:R-:W-:-:S02]  /*3f40*/  LOP3.LUT R30, R30, 0x38, R61, 0xf8, !PT ;  /* 0x000000381e1e7812 */ /* 0x000fc400078ef83d */
[C-C-:B------:R-:W-:Y:S02]  /*3f50*/  LOP3.LUT R12, R28.reuse, R12, R29.reuse, 0xf6, !PT ;  /* 0x0000000c1c0c7212 */ /* 0x140fe400078ef61d */
[----:B------:R-:W-:Y:S02]  /*3f60*/  LOP3.LUT R30, R28, R30, R29, 0xf6, !PT ;  /* 0x0000001e1c1e7212 */ /* 0x000fe400078ef61d */
[----:B------:R-:W-:Y:S01]  /*3f70*/  IADD3 R43, P0, R43, R18, RZ ;  /* 0x000000122b2b7210 */ /* 0x000fe20007f1e0ff */
[C---:B------:R-:W-:Y:S02]  /*3f80*/  IMAD.IADD R13, R49.reuse, 0x1, R12 ;  /* 0x00000001310d7824 */ /* 0x040fe400078e020c */
[----:B------:R-:W-:Y:S02]  /*3f90*/  IMAD.IADD R49, R49, 0x1, R30 ;  /* 0x0000000131317824 */ /* 0x000fe400078e021e */
[--C-:B------:R-:W-:Y:S02]  /*3fa0*/  IMAD R13, R13, 0x2, R2.reuse ;  /* 0x000000020d0d7824 */ /* 0x100fe400078e0202 */
[----:B------:R-:W-:-:S02]  /*3fb0*/  IMAD R49, R49, 0x2, R2 ;  /* 0x0000000231317824 */ /* 0x000fc400078e0202 */
[----:B------:R-:W-:Y:S01]  /*3fc0*/  IMAD.X R50, R50, 0x1, R39, P0 ;  /* 0x0000000132327824 */ /* 0x000fe200000e0627 */
[C---:B------:R-:W-:Y:S01]  /*3fd0*/  LEA R42, P0, R43.reuse, R40, 0x1 ;  /* 0x000000282b2a7211 */ /* 0x040fe200078008ff */
[----:B------:R-:W1:Y:S03]  /*3fe0*/  LDS.128 R12, [R13+0x22400] ;  /* 0x022400000d0c7984 */ /* 0x000e660000000c00 */
[----:B------:R-:W-:Y:S01]  /*3ff0*/  LEA.HI.X R43, R43, R41, R50, 0x1, P0 ;  /* 0x000000292b2b7211 */ /* 0x000fe200000f0c32 */
[----:B------:R2:W3:Y:S01]  /*4000*/  LDS.128 R28, [R49+0x22400] ;  /* 0x02240000311c7984 */ /* 0x0004e20000000c00 */
[----:B------:R-:W-:Y:S07]  /*4010*/  @P4 BRA `(.L_x_3638) ;  /* 0x0000000400684947 */ /* 0x000fee0003800000 */
[----:B------:R-:W-:Y:S02]  /*4020*/  SHF.R.U32.HI R60, RZ, 0x10, R9 ;  /* 0x00000010ff3c7819 */ /* 0x000fe40000011609 */
[----:B------:R-:W-:Y:S02]  /*4030*/  SHF.R.U32.HI R50, RZ, 0x10, R5 ;  /* 0x00000010ff327819 */ /* 0x000fe40000011605 */
[----:B------:R-:W-:Y:S02]  /*4040*/  PRMT R60, R62, 0x5432, R60 ;  /* 0x000054323e3c7816 */ /* 0x000fe4000000003c */
[--C-:B------:R-:W-:Y:S01]  /*4050*/  SHF.R.U64 R54, R6, 0x10, R7.reuse ;  /* 0x0000001006367819 */ /* 0x100fe20000001207 */
[----:B-1----:R-:W-:Y:S01]  /*4060*/  IMAD.U32 R6, R12, 0x10000, RZ ;  /* 0x000100000c067824 */ /* 0x002fe200078e00ff */
[----:B------:R-:W-:Y:S01]  /*4070*/  SHF.R.U32.HI R56, RZ, 0x10, R7 ;  /* 0x00000010ff387819 */ /* 0x000fe20000011607 */
[----:B------:R-:W-:Y:S01]  /*4080*/  IMAD.U32 R7, R13, 0x10000, RZ ;  /* 0x000100000d077824 */ /* 0x000fe200078e00ff */
[----:B------:R-:W-:Y:S01]  /*4090*/  SHF.R.U64 R58, R8, 0x10, R9 ;  /* 0x00000010083a7819 */ /* 0x000fe20000001209 */
[----:B------:R-:W-:Y:S01]  /*40a0*/  IMAD.U32 R62, R60, 0x10000, RZ ;  /* 0x000100003c3e7824 */ /* 0x000fe200078e00ff */
[----:B--2---:R-:W-:Y:S01]  /*40b0*/  SHF.R.U64 R49, R4, 0x10, R5 ;  /* 0x0000001004317819 */ /* 0x004fe20000001205 */
[----:B------:R-:W-:Y:S01]  /*40c0*/  IMAD.U32 R9, R15, 0x10000, RZ ;  /* 0x000100000f097824 */ /* 0x000fe200078e00ff */
[----:B------:R-:W-:Y:S01]  /*40d0*/  LOP3.LUT R8, R13, 0xffff0000, RZ, 0xc0, !PT ;  /* 0xffff00000d087812 */ /* 0x000fe200078ec0ff */
[----:B---3--:R-:W-:Y:S01]  /*40e0*/  IMAD.U32 R13, R29, 0x10000, RZ ;  /* 0x000100001d0d7824 */ /* 0x008fe200078e00ff */
[----:B------:R-:W-:Y:S01]  /*40f0*/  PRMT R50, R68, 0x5432, R50 ;  /* 0x0000543244327816 */ /* 0x000fe20000000032 */
[----:B------:R-:W-:Y:S01]  /*4100*/  IMAD.U32 R5, R30, 0x10000, RZ ;  /* 0x000100001e057824 */ /* 0x000fe200078e00ff */
[--C-:B------:R-:W-:Y:S01]  /*4110*/  SHF.R.U32.HI R64, RZ, 0x10, R11.reuse ;  /* 0x00000010ff407819 */ /* 0x100fe2000001160b */
[----:B------:R-:W-:Y:S01]  /*4120*/  IMAD.U32 R4, R14, 0x10000, RZ ;  /* 0x000100000e047824 */ /* 0x000fe200078e00ff */
[----:B------:R-:W-:Y:S01]  /*4130*/  SHF.R.U64 R63, R10, 0x10, R11 ;  /* 0x000000100a3f7819 */ /* 0x000fe2000000120b */
[----:B------:R-:W-:Y:S01]  /*4140*/  IMAD.U32 R11, R28, 0x10000, RZ ;  /* 0x000100001c0b7824 */ /* 0x000fe200078e00ff */
[----:B------:R-:W-:-:S02]  /*4150*/  PRMT R49, R52, 0x5410, R49 ;  /* 0x0000541034317816 */ /* 0x000fc40000000031 */
[----:B------:R-:W-:Y:S01]  /*4160*/  PRMT R54, R66, 0x5432, R54 ;  /* 0x0000543242367816 */ /* 0x000fe20000000036 */
[----:B------:R-:W-:Y:S01]  /*4170*/  FMUL.FTZ R66, R13, R62 ;  /* 0x0000003e0d427220 */ /* 0x000fe20000410000 */
[----:B------:R-:W-:Y:S01]  /*4180*/  PRMT R58, R52, 0x5432, R58 ;  /* 0x00005432343a7816 */ /* 0x000fe2000000003a */
[----:B------:R-:W-:Y:S01]  /*4190*/  IMAD.U32 R52, R50, 0x10000, RZ ;  /* 0x0001000032347824 */ /* 0x000fe200078e00ff */
[----:B------:R-:W-:Y:S02]  /*41a0*/  PRMT R64, R65, 0x5432, R64 ;  /* 0x0000543241407816 */ /* 0x000fe40000000040 */
[----:B------:R-:W-:Y:S01]  /*41b0*/  PRMT R56, R67, 0x5432, R56 ;  /* 0x0000543243387816 */ /* 0x000fe20000000038 */
[-C--:B------:R-:W-:Y:S01]  /*41c0*/  FMUL.FTZ R68, R13, R52.reuse ;  /* 0x000000340d447220 */ /* 0x080fe20000410000 */
[----:B------:R-:W-:Y:S01]  /*41d0*/  PRMT R63, R65, 0x5410, R63 ;  /* 0x00005410413f7816 */ /* 0x000fe2000000003f */
[----:B------:R-:W-:Y:S01]  /*41e0*/  FFMA.FTZ R65, R7, R52, -R66 ;  /* 0x0000003407417223 */ /* 0x000fe20000010842 */
[----:B------:R-:W-:Y:S01]  /*41f0*/  LOP3.LUT R10, R15, 0xffff0000, RZ, 0xc0, !PT ;  /* 0xffff00000f0a7812 */ /* 0x000fe200078ec0ff */
[----:B------:R-:W-:Y:S01]  /*4200*/  IMAD.U32 R15, R31, 0x10000, RZ ;  /* 0x000100001f0f7824 */ /* 0x000fe200078e00ff */
[----:B------:R-:W-:Y:S01]  /*4210*/  LOP3.LUT R29, R29, 0xffff0000, RZ, 0xc0, !PT ;  /* 0xffff00001d1d7812 */ /* 0x000fe200078ec0ff */
[----:B------:R-:W-:Y:S01]  /*4220*/  IMAD.U32 R66, R64, 0x10000, RZ ;  /* 0x0001000040427824 */ /* 0x000fe200078e00ff */
[----:B------:R-:W-:Y:S01]  /*4230*/  LOP3.LUT R60, R60, 0xffff0000, RZ, 0xc0, !PT ;  /* 0xffff00003c3c7812 */ /* 0x000fe200078ec0ff */
[----:B------:R-:W-:Y:S01]  /*4240*/  IMAD.U32 R52, R56, 0x10000, RZ ;  /* 0x0001000038347824 */ /* 0x000fe200078e00ff */
[----:B------:R-:W-:Y:S01]  /*4250*/  LOP3.LUT R50, R50, 0xffff0000, RZ, 0xc0, !PT ;  /* 0xffff000032327812 */ /* 0x000fe200078ec0ff */
[----:B------:R-:W-:Y:S01]  /*4260*/  FFMA.FTZ R68, R7, R62, R68 ;  /* 0x0000003e07447223 */ /* 0x000fe20000010044 */
[----:B------:R-:W-:Y:S01]  /*4270*/  FMUL.FTZ R62, R15, R66 ;  /* 0x000000420f3e7220 */ /* 0x000fe20000410000 */
[----:B------:R-:W-:Y:S01]  /*4280*/  LOP3.LUT R31, R31, 0xffff0000, RZ, 0xc0, !PT ;  /* 0xffff00001f1f7812 */ /* 0x000fe200078ec0ff */
[----:B------:R-:W-:Y:S01]  /*4290*/  FMUL.FTZ R15, R15, R52 ;  /* 0x000000340f0f7220 */ /* 0x000fe20000410000 */
[----:B------:R-:W-:Y:S01]  /*42a0*/  LOP3.LUT R64, R64, 0xffff0000, RZ, 0xc0, !PT ;  /* 0xffff000040407812 */ /* 0x000fe200078ec0ff */
[C---:B------:R-:W-:Y:S01]  /*42b0*/  FMUL.FTZ R13, R29.reuse, R60 ;  /* 0x0000003c1d0d7220 */ /* 0x040fe20000410000 */
[----:B------:R-:W-:Y:S01]  /*42c0*/  FMUL.FTZ R29, R29, R50 ;  /* 0x000000321d1d7220 */ /* 0x000fe20000410000 */
[----:B------:R-:W-:Y:S01]  /*42d0*/  LOP3.LUT R56, R56, 0xffff0000, RZ, 0xc0, !PT ;  /* 0xffff000038387812 */ /* 0x000fe200078ec0ff */
[C---:B------:R-:W-:Y:S01]  /*42e0*/  FFMA.FTZ R62, R9.reuse, R52, -R62 ;  /* 0x00000034093e7223 */ /* 0x040fe2000001083e */
        /* <DEDUP_REMOVED lines=11> */
[----:B------:R-:W-:Y:S01]  /*43a0*/  FMUL.FTZ R11, R11, R7 ;  /* 0x000000070b0b7220 */ /* 0x000fe20000410000 */
[----:B------:R-:W-:Y:S01]  /*43b0*/  LOP3.LUT R49, R49, 0xffff0000, RZ, 0xc0, !PT ;  /* 0xffff000031317812 */ /* 0x000fe200078ec0ff */
[----:B------:R-:W-:Y:S01]  /*43c0*/  FFMA.FTZ R69, R10, R64, R15 ;  /* 0x000000400a457223 */ /* 0x000fe2000001000f */
[----:B------:R-:W-:Y:S01]  /*43d0*/  LOP3.LUT R12, R12, 0xffff0000, RZ, 0xc0, !PT ;  /* 0xffff00000c0c7812 */ /* 0x000fe200078ec0ff */
[----:B------:R-:W-:Y:S01]  /*43e0*/  FMUL.FTZ R15, R28, R9 ;  /* 0x000000091c0f7220 */ /* 0x000fe20000410000 */
[----:B------:R-:W-:Y:S01]  /*43f0*/  FFMA.FTZ R11, R6, R8, R11 ;  /* 0x00000008060b7223 */ /* 0x000fe2000001000b */
[----:B------:R-:W-:Y:S01]  /*4400*/  FMUL.FTZ R29, R28, R49 ;  /* 0x000000311c1d7220 */ /* 0x000fe20000410000 */
[----:B------:R-:W-:Y:S01]  /*4410*/  FFMA.FTZ R13, R6, R7, -R13 ;  /* 0x00000007060d7223 */ /* 0x000fe2000001080d */
[C---:B------:R-:W-:Y:S01]  /*4420*/  IMAD.U32 R8, R63.reuse, 0x10000, RZ ;  /* 0x000100003f087824 */ /* 0x040fe200078e00ff */
[----:B------:R-:W-:Y:S01]  /*4430*/  LOP3.LUT R30, R30, 0xffff0000, RZ, 0xc0, !PT ;  /* 0xffff00001e1e7812 */ /* 0x000fe200078ec0ff */
[----:B------:R-:W-:Y:S01]  /*4440*/  IMAD.U32 R6, R54, 0x10000, RZ ;  /* 0x0001000036067824 */ /* 0x000fe200078e00ff */
[----:B------:R-:W-:Y:S01]  /*4450*/  LOP3.LUT R63, R63, 0xffff0000, RZ, 0xc0, !PT ;  /* 0xffff00003f3f7812 */ /* 0x000fe200078ec0ff */
[----:B------:R-:W-:Y:S01]  /*4460*/  FFMA.FTZ R10, R12, R49, -R15 ;  /* 0x000000310c0a7223 */ /* 0x000fe2000001080f */
[----:B------:R-:W-:Y:S01]  /*4470*/  LOP3.LUT R7, R54, 0xffff0000, RZ, 0xc0, !PT ;  /* 0xffff000036077812 */ /* 0x000fe200078ec0ff */
[----:B------:R-:W-:Y:S01]  /*4480*/  FFMA.FTZ R12, R12, R9, R29 ;  /* 0x000000090c0c7223 */ /* 0x000fe2000001001d */
[C---:B------:R-:W-:Y:S01]  /*4490*/  FMUL.FTZ R9, R5.reuse, R8 ;  /* 0x0000000805097220 */ /* 0x040fe20000410000 */
[----:B------:R-:W-:Y:S01]  /*44a0*/  LOP3.LUT R14, R14, 0xffff0000, RZ, 0xc0, !PT ;  /* 0xffff00000e0e7812 */ /* 0x000fe200078ec0ff */
        /* <DEDUP_REMOVED lines=17> */
.L_x_3638:
[----:B------:R-:W-:Y:S05]  /*45c0*/  BSYNC B1 ;  /* 0x0000000000017941 */ /* 0x000fea0003800000 */
.L_x_3637:
[----:B-1----:R4:W-:Y:S01]  /*45d0*/  STG.E.128 desc[UR44][R42.64], R12 ;  /* 0x0000000c2a007986 */ /* 0x0029e2000c101d2c */
[----:B------:R-:W-:-:S13]  /*45e0*/  ISETP.GE.AND P0, PT, R61, R59, PT ;  /* 0x0000003b3d00720c */ /* 0x000fda0003f06270 */
[----:B------:R-:W-:Y:S05]  /*45f0*/  @P0 BRA `(.L_x_3627) ;  /* 0x0000000000a40947 */ /* 0x000fea0003800000 */
[----:B------:R-:W-:Y:S02]  /*4600*/  IMAD R4, R57, R36, RZ ;  /* 0x0000002439047224 */ /* 0x000fe400078e02ff */
[----:B------:R-:W-:Y:S02]  /*4610*/  IMAD.MOV.U32 R35, RZ, RZ, R53 ;  /* 0x000000ffff237224 */ /* 0x000fe400078e0035 */
[-C--:B------:R-:W-:Y:S01]  /*4620*/  IMAD R5, R51, R55.reuse, R4 ;  /* 0x0000003733057224 */ /* 0x080fe200078e0204 */
[----:B------:R-:W-:Y:S01]  /*4630*/  SHF.R.S32.HI R4, RZ, 0x1f, R61 ;  /* 0x0000001fff047819 */ /* 0x000fe2000001143d */
[----:B------:R-:W-:-:S04]  /*4640*/  IMAD.WIDE.U32 R34, R36, R55, R34 ;  /* 0x0000003724227225 */ /* 0x000fc800078e0022 */
[----:B------:R-:W-:Y:S01]  /*4650*/  IMAD.IADD R5, R35, 0x1, R5 ;  /* 0x0000000123057824 */ /* 0x000fe200078e0205 */
[----:B------:R-:W-:-:S04]  /*4660*/  IADD3 R34, P0, P4, R18, R34, R61 ;  /* 0x0000002212227210 */ /* 0x000fc80007c1e03d */
[----:B------:R-:W-:Y:S02]  /*4670*/  IADD3.X R4, R39, R5, R4, P0, P4 ;  /* 0x0000000527047210 */ /* 0x000fe400007e8404 */
[----:B------:R-:W-:-:S04]  /*4680*/  LEA R40, P0, R34, R40, 0x1 ;  /* 0x0000002822287211 */ /* 0x000fc800078008ff */
[----:B------:R-:W-:-:S05]  /*4690*/  LEA.HI.X R41, R34, R41, R4, 0x1, P0 ;  /* 0x0000002922297211 */ /* 0x000fca00000f0c04 */
[----:B---3--:R1:W-:Y:S01]  /*46a0*/  STG.E.128 desc[UR44][R40.64], R28 ;  /* 0x0000001c28007986 */ /* 0x0083e2000c101d2c */
[----:B------:R-:W-:Y:S05]  /*46b0*/  BRA `(.L_x_3627) ;  /* 0x0000000000747947 */ /* 0x000fea0003800000 */
.L_x_3620:
[----:B------:R-:W-:-:S06]  /*46c0*/  UISETP.NE.AND UP0, UPT, UR39, URZ, UPT ;  /* 0x0000003f2700728c */ /* 0x000fcc000bf05270 */
[----:B------:R-:W-:-:S13]  /*46d0*/  PLOP3.LUT P3, PT, PT, PT, UP0, 0x80, 0x0 ;  /* 0x000000000000781c */ /* 0x000fda0003f6f008 */
[----:B------:R-:W-:Y:S05]  /*46e0*/  @P3 BRA `(.L_x_3639) ;  /* 0x0000000000043947 */ /* 0x000fea0003800000 */
[----:B------:R-:W-:Y:S01]  /*46f0*/  BPT.TRAP 0x1 ;  /* 0x000000040000795c */ /* 0x000fe20000300000 */
.L_x_3639:
        /* <DEDUP_REMOVED lines=8> */
.L_x_4036:
[----:B------:R-:W-:Y:S05]  /*4780*/  BSYNC B1 ;  /* 0x0000000000017941 */ /* 0x000fea0003800000 */
.L_x_3640:
[----:B------:R-:W-:Y:S05]  /*4790*/  @P4 BRA `(.L_x_3627) ;  /* 0x00000000003c4947 */ /* 0x000fea0003800000 */
[----:B------:R-:W-:Y:S01]  /*47a0*/  VIADD R4, R22, 0x20 ;  /* 0x0000002016047836 */ /* 0x000fe20000000000 */
[----:B------:R-:W-:Y:S01]  /*47b0*/  ULDC UR4, c[0x0][0x2f4] ;  /* 0x0000bd0000047ab9 */ /* 0x000fe20000000800 */
[----:B------:R-:W-:-:S03]  /*47c0*/  PLOP3.LUT P5, PT, PT, PT, PT, 0x8, 0x0 ;  /* 0x000000000000781c */ /* 0x000fc60003fae170 */
[----:B------:R-:W-:-:S13]  /*47d0*/  ISETP.GE.AND P4, PT, R4, UR4, PT ;  /* 0x0000000404007c0c */ /* 0x000fda000bf86270 */
[----:B------:R-:W-:Y:S01]  /*47e0*/  @!P4 LOP3.LUT P0, RZ, R157, 0x4, RZ, 0xc0, !PT ;  /* 0x000000049dffc812 */ /* 0x000fe2000780c0ff */
[----:B------:R-:W-:-:S03]  /*47f0*/  @!P4 VIADD R4, R46, 0x20 ;  /* 0x000000202e04c836 */ /* 0x000fc60000000000 */
[----:B------:R-:W-:Y:S02]  /*4800*/  @!P4 PLOP3.LUT P5, PT, P0, PT, PT, 0x80, 0x0 ;  /* 0x000000000000c81c */ /* 0x000fe400007af070 */
[----:B------:R-:W-:-:S11]  /*4810*/  ISETP.GE.AND P0, PT, R22, UR4, PT ;  /* 0x0000000416007c0c */ /* 0x000fd6000bf06270 */
[----:B------:R-:W-:-:S04]  /*4820*/  @P5 VIADD R4, R46, 0xffffffe0 ;  /* 0xffffffe02e045836 */ /* 0x000fc80000000000 */
[----:B------:R-:W-:Y:S02]  /*4830*/  @!P4 IMAD.IADD R49, R49, 0x1, R4 ;  /* 0x000000013131c824 */ /* 0x000fe400078e0204 */
[----:B------:R-:W1:Y:S02]  /*4840*/  @!P0 LDS.128 R4, [R42+0x22400] ;  /* 0x022400002a048984 */ /* 0x000e640000000c00 */
[----:B------:R-:W-:-:S06]  /*4850*/  @!P4 IMAD R8, R49, 0x2, R2 ;  /* 0x000000023108c824 */ /* 0x000fcc00078e0202 */
[----:B------:R-:W2:Y:S04]  /*4860*/  @!P4 LDS.128 R8, [R8+0x22400] ;  /* 0x022400000808c984 */ /* 0x000ea80000000c00 */
[----:B-1----:R1:W-:Y:S04]  /*4870*/  @!P0 STG.E.128 desc[UR44][R12.64], R4 ;  /* 0x000000040c008986 */ /* 0x0023e8000c101d2c */
[----:B--2---:R1:W-:Y:S02]  /*4880*/  @!P4 STG.E.128 desc[UR44][R12.64+0x40], R8 ;  /* 0x000040080c00c986 */ /* 0x0043e4000c101d2c */
.L_x_3627:
[----:B------:R-:W-:Y:S05]  /*4890*/  BSYNC B0 ;  /* 0x0000000000007941 */ /* 0x000fea0003800000 */
.L_x_3619:
[----:B-1----:R-:W1:Y:S01]  /*48a0*/  S2R R5, SR_TID.X ;  /* 0x0000000000057919 */ /* 0x002e620000002100 */
[----:B------:R-:W-:Y:S01]  /*48b0*/  @!PT LDS RZ, [RZ] ;  /* 0x00000000fffff984 */ /* 0x000fe20000000800 */
[----:B------:R-:W-:Y:S01]  /*48c0*/  @!PT LDS RZ, [RZ] ;  /* 0x00000000fffff984 */ /* 0x000fe20000000800 */
[----:B------:R-:W-:Y:S01]  /*48d0*/  @!PT LDS RZ, [RZ] ;  /* 0x00000000fffff984 */ /* 0x000fe20000000800 */
[----:B------:R-:W-:Y:S01]  /*48e0*/  @!PT LDS RZ, [RZ] ;  /* 0x00000000fffff984 */ /* 0x000fe20000000800 */
[----:B------:R0:W-:Y:S06]  /*48f0*/  MEMBAR.ALL.CTA ;  /* 0x0000000000007992 */ /* 0x0001ec0000008000 */
[----:B0-----:R-:W0:Y:S01]  /*4900*/  FENCE.VIEW.ASYNC.S ;  /* 0x00000000000073c6 */ /* 0x001e220000000000 */
[----:B------:R-:W-:Y:S05]  /*4910*/  WARPSYNC.ALL ;  /* 0x0000000000007948 */ /* 0x000fea0003800000 */
[----:B------:R-:W-:Y:S01]  /*4920*/  BSSY B0, `(.L_x_3642) ;  /* 0x000000b000007945 */ /* 0x000fe20003800000 */
[----:B-1----:R-:W-:-:S02]  /*4930*/  LOP3.LUT R4, R5, 0x7f, RZ, 0xc0, !PT ;  /* 0x0000007f05047812 */ /* 0x002fc400078ec0ff */
[----:B------:R-:W-:Y:S02]  /*4940*/  SHF.R.U32.HI R5, RZ, 0x7, R5 ;  /* 0x00000007ff057819 */ /* 0x000fe40000011605 */
[----:B------:R-:W-:-:S03]  /*4950*/  ISETP.NE.AND P0, PT, R4, RZ, PT ;  /* 0x000000ff0400720c */ /* 0x000fc60003f05270 */
[----:B------:R-:W-:-:S10]  /*4960*/  VIADD R40, R5, 0x8 ;  /* 0x0000000805287836 */ /* 0x000fd40000000000 */
[----:B------:R-:W-:-:S05]  /*4970*/  @!P0 VIADD R4, R45, 0x388a0 ;  /* 0x000388a02d048836 */ /* 0x000fca0000000000 */
[----:B------:R-:W-:Y:S01]  /*4980*/  @!P0 PRMT R4, RZ, 0x654, R4 ;  /* 0x00000654ff048816 */ /* 0x000fe20000000004 */
[----:B0-----:R0:W-:Y:S06]  /*4990*/  BAR.SYNC.DEFER_BLOCKING R40, 0x80 ;  /* 0x000200280000751d */ /* 0x0011ec0000010000 */
[----:B------:R0:W-:Y:S01]  /*49a0*/  @!P0 SYNCS.ARRIVE.TRANS64.RED.A1T0 RZ, [R4+URZ], RZ ;  /* 0x000000ff04ff89a7 */ /* 0x0001e2000810043f */
[----:B------:R-:W-:Y:S05]  /*49b0*/  @P3 BRA `(.L_x_3643) ;  /* 0x0000000000043947 */ /* 0x000fea0003800000 */
[----:B------:R-:W-:Y:S01]  /*49c0*/  BPT.TRAP 0x1 ;  /* 0x000000040000795c */ /* 0x000fe20000300000 */
.L_x_3643:
[----:B------:R-:W-:Y:S05]  /*49d0*/  BSYNC B0 ;  /* 0x0000000000007941 */ /* 0x000fea0003800000 */
.L_x_3642:
[----:B------:R-:W1:Y:S01]  /*49e0*/  SYNCS.PHASECHK.TRANS64.TRYWAIT P3, [R45+URZ+0x388b0], R48 ;  /* 0x0388b0302d0075a7 */ /* 0x000e62000806017f */
[----:B------:R-:W-:Y:S01]  /*49f0*/  BSSY B0, `(.L_x_3644) ;  /* 0x0000003000007945 */ /* 0x000fe20003800000 */
[----:B------:R-:W-:-:S03]  /*4a00*/  ISETP.GE.AND P4, PT, R152, R47, PT ;  /* 0x0000002f9800720c */ /* 0x000fc60003f86270 */
[----:B-1----:R-:W-:Y:S10]  /*4a10*/  @!P3 BRA `(.L_x_3645) ;  /* 0x000003d400a8b947 */ /* 0x002ff40003800000 */
.L_x_4037:
[----:B------:R-:W-:Y:S05]  /*4a20*/  BSYNC B0 ;  /* 0x0000000000007941 */ /* 0x000fea0003800000 */
.L_x_3644:
[----:B------:R-:W-:Y:S01]  /*4a30*/  BSSY B0, `(.L_x_3646) ;  /* 0x0000053000007945 */ /* 0x000fe20003800000 */
[----:B------:R-:W-:-:S03]  /*4a40*/  IMAD R9, R153, 0x8000, R46 ;  /* 0x0000800099097824 */ /* 0x000fc600078e022e */
[----:B------:R-:W-:Y:S05]  /*4a50*/  @P4 BRA `(.L_x_3647) ;  /* 0x0000000400404947 */ /* 0x000fea0003800000 */
[----:B0-----:R-:W-:Y:S01]  /*4a60*/  VIADD R4, R22, 0x40 ;  /* 0x0000004016047836 */ /* 0x001fe20000000000 */
[----:B------:R-:W-:Y:S01]  /*4a70*/  LOP3.LUT P4, RZ, R157, 0x4, RZ, 0xc0, !PT ;  /* 0x000000049dff7812 */ /* 0x000fe2000788c0ff */
[----:B------:R-:W-:Y:S01]  /*4a80*/  IMAD.WIDE R6, R36, 0x40, R20 ;  /* 0x0000004024067825 */ /* 0x000fe200078e0214 */
[----:B------:R-:W-:Y:S01]  /*4a90*/  ULDC UR4, c[0x0][0x320] ;  /* 0x0000c80000047ab9 */ /* 0x000fe20000000800 */
[----:B------:R-:W-:Y:S01]  /*4aa0*/  ULDC.64 UR6, c[0x0][0x328] ;  /* 0x0000ca0000067ab9 */ /* 0x000fe20000000a00 */
[----:B------:R-:W-:Y:S01]  /*4ab0*/  ISETP.GE.AND P6, PT, R4, UR4, PT ;  /* 0x0000000404007c0c */ /* 0x000fe2000bfc6270 */
[----:B------:R-:W-:Y:S01]  /*4ac0*/  IMAD R7, R7, UR6, RZ ;  /* 0x0000000607077c24 */ /* 0x000fe2000f8e02ff */
[----:B------:R-:W-:Y:S01]  /*4ad0*/  ISETP.GE.AND P5, PT, R22, UR4, PT ;  /* 0x0000000416007c0c */ /* 0x000fe2000bfa6270 */
[----:B------:R-:W-:Y:S02]  /*4ae0*/  IMAD.MOV.U32 R4, RZ, RZ, R26 ;  /* 0x000000ffff047224 */ /* 0x000fe400078e001a */
[----:B------:R-:W-:-:S02]  /*4af0*/  IMAD.MOV.U32 R5, RZ, RZ, R44 ;  /* 0x000000ffff057224 */ /* 0x000fc400078e002c */
[C---:B------:R-:W-:Y:S02]  /*4b00*/  IMAD R7, R6.reuse, UR7, R7 ;  /* 0x0000000706077c24 */ /* 0x040fe4000f8e0207 */
[----:B------:R-:W-:Y:S01]  /*4b10*/  IMAD.WIDE.U32 R4, R6, UR6, R4 ;  /* 0x0000000606047c25 */ /* 0x000fe2000f8e0004 */
[----:B------:R-:W-:-:S03]  /*4b20*/  ULDC.64 UR6, c[0x0][0x318] ;  /* 0x0000c60000067ab9 */ /* 0x000fc60000000a00 */
[C---:B------:R-:W-:Y:S02]  /*4b30*/  VIADD R41, R9.reuse, 0x20 ;  /* 0x0000002009297836 */ /* 0x040fe40000000000 */
[----:B------:R-:W-:Y:S01]  /*4b40*/  @P4 VIADD R41, R9, 0xffffffe0 ;  /* 0xffffffe009294836 */ /* 0x000fe20000000000 */
[----:B------:R-:W-:Y:S01]  /*4b50*/  LEA R34, P4, R4, UR6, 0x1 ;  /* 0x0000000604227c11 */ /* 0x000fe2000f8808ff */
[----:B------:R-:W-:Y:S02]  /*4b60*/  IMAD.IADD R5, R5, 0x1, R7 ;  /* 0x0000000105057824 */ /* 0x000fe400078e0207 */
[C---:B------:R-:W-:Y:S02]  /*4b70*/  VIADD R8, R22.reuse, 0x80 ;  /* 0x0000008016087836 */ /* 0x040fe40000000000 */
[----:B------:R-:W-:Y:S01]  /*4b80*/  VIADD R6, R22, 0xc0 ;  /* 0x000000c016067836 */ /* 0x000fe20000000000 */
[----:B------:R-:W-:Y:S01]  /*4b90*/  LEA.HI.X R35, R4, UR7, R5, 0x1, P4 ;  /* 0x0000000704237c11 */ /* 0x000fe2000a0f0c05 */
[----:B------:R-:W-:Y:S01]  /*4ba0*/  IMAD R46, R9, 0x2, R2 ;  /* 0x00000002092e7824 */ /* 0x000fe200078e0202 */
[----:B------:R-:W-:Y:S01]  /*4bb0*/  ISETP.GE.AND P3, PT, R8, UR4, PT ;  /* 0x0000000408007c0c */ /* 0x000fe2000bf66270 */
[----:B----4-:R-:W-:Y:S01]  /*4bc0*/  VIADD R42, R22, 0x100 ;  /* 0x00000100162a7836 */ /* 0x010fe20000000000 */
[----:B------:R-:W-:Y:S01]  /*4bd0*/  ISETP.GE.AND P4, PT, R6, UR4, PT ;  /* 0x0000000406007c0c */ /* 0x000fe2000bf86270 */
[----:B------:R-:W-:Y:S01]  /*4be0*/  VIADD R43, R22, 0x140 ;  /* 0x00000140162b7836 */ /* 0x000fe20000000000 */
[----:B------:R-:W0:Y:S04]  /*4bf0*/  @!P5 LDS.128 R4, [R46+0x400] ;  /* 0x000400002e04d984 */ /* 0x000e280000000c00 */
[----:B------:R-:W4:Y:S05]  /*4c00*/  @!P6 LDS.128 R8, [R46+0x2400] ;  /* 0x002400002e08e984 */ /* 0x000f2a0000000c00 */
[----:B------:R-:W1:Y:S04]  /*4c10*/  @!P3 LDS.128 R12, [R46+0x4400] ;  /* 0x004400002e0cb984 */ /* 0x000e680000000c00 */
[----:B---3--:R-:W3:Y:S04]  /*4c20*/  @!P4 LDS.128 R28, [R46+0x6400] ;  /* 0x006400002e1cc984 */ /* 0x008ee80000000c00 */
[----:B0-----:R-:W-:Y:S01]  /*4c30*/  @!P5 STG.E.128 desc[UR44][R34.64], R4 ;  /* 0x000000042200d986 */ /* 0x001fe2000c101d2c */
[----:B------:R-:W-:Y:S01]  /*4c40*/  ISETP.GE.AND P5, PT, R42, UR4, PT ;  /* 0x000000042a007c0c */ /* 0x000fe2000bfa6270 */
[----:B------:R-:W-:-:S02]  /*4c50*/  VIADD R42, R22, 0x180 ;  /* 0x00000180162a7836 */ /* 0x000fc40000000000 */
[----:B----4-:R-:W-:Y:S01]  /*4c60*/  @!P6 STG.E.128 desc[UR44][R34.64+0x80], R8 ;  /* 0x000080082200e986 */ /* 0x010fe2000c101d2c */
[----:B------:R-:W-:Y:S01]  /*4c70*/  ISETP.GE.AND P6, PT, R43, UR4, PT ;  /* 0x000000042b007c0c */ /* 0x000fe2000bfc6270 */
[----:B------:R-:W-:Y:S02]  /*4c80*/  VIADD R43, R22, 0x1c0 ;  /* 0x000001c0162b7836 */ /* 0x000fe40000000000 */
[----:B-1----:R-:W-:Y:S01]  /*4c90*/  @!P3 STG.E.128 desc[UR44][R34.64+0x100], R12 ;  /* 0x0001000c2200b986 */ /* 0x002fe2000c101d2c */
[----:B------:R-:W-:Y:S01]  /*4ca0*/  ISETP.GE.AND P3, PT, R42, UR4, PT ;  /* 0x000000042a007c0c */ /* 0x000fe2000bf66270 */
[C---:B------:R-:W-:Y:S02]  /*4cb0*/  VIADD R42, R22.reuse, 0x60 ;  /* 0x00000060162a7836 */ /* 0x040fe40000000000 */
[----:B---3--:R-:W-:Y:S01]  /*4cc0*/  @!P4 STG.E.128 desc[UR44][R34.64+0x180], R28 ;  /* 0x0001801c2200c986 */ /* 0x008fe2000c101d2c */
[----:B------:R-:W-:Y:S01]  /*4cd0*/  ISETP.GE.AND P4, PT, R43, UR4, PT ;  /* 0x000000042b007c0c */ /* 0x000fe2000bf86270 */
[----:B------:R-:W-:-:S02]  /*4ce0*/  VIADD R43, R22, 0x20 ;  /* 0x00000020162b7836 */ /* 0x000fc40000000000 */
[----:B------:R-:W0:Y:S04]  /*4cf0*/  @!P5 LDS.128 R4, [R46+0x8400] ;  /* 0x008400002e04d984 */ /* 0x000e280000000c00 */
[----:B------:R-:W1:Y:S04]  /*4d00*/  @!P6 LDS.128 R8, [R46+0xa400] ;  /* 0x00a400002e08e984 */ /* 0x000e680000000c00 */
[----:B------:R-:W3:Y:S04]  /*4d10*/  @!P3 LDS.128 R12, [R46+0xc400] ;  /* 0x00c400002e0cb984 */ /* 0x000ee80000000c00 */
[----:B------:R-:W4:Y:S04]  /*4d20*/  @!P4 LDS.128 R28, [R46+0xe400] ;  /* 0x00e400002e1cc984 */ /* 0x000f280000000c00 */
[----:B0-----:R-:W-:Y:S01]  /*4d30*/  @!P5 STG.E.128 desc[UR44][R34.64+0x200], R4 ;  /* 0x000200042200d986 */ /* 0x001fe2000c101d2c */
[----:B------:R-:W-:Y:S01]  /*4d40*/  ISETP.GE.AND P5, PT, R43, UR4, PT ;  /* 0x000000042b007c0c */ /* 0x000fe2000bfa6270 */
[----:B------:R-:W-:-:S02]  /*4d50*/  VIADD R43, R22, 0xa0 ;  /* 0x000000a0162b7836 */ /* 0x000fc40000000000 */
[----:B-1----:R-:W-:Y:S01]  /*4d60*/  @!P6 STG.E.128 desc[UR44][R34.64+0x280], R8 ;  /* 0x000280082200e986 */ /* 0x002fe2000c101d2c */
[----:B------:R-:W-:Y:S01]  /*4d70*/  ISETP.GE.AND P6, PT, R42, UR4, PT ;  /* 0x000000042a007c0c */ /* 0x000fe2000bfc6270 */
[----:B------:R-:W-:Y:S02]  /*4d80*/  VIADD R42, R22, 0xe0 ;  /* 0x000000e0162a7836 */ /* 0x000fe40000000000 */
[----:B---3--:R-:W-:Y:S01]  /*4d90*/  @!P3 STG.E.128 desc[UR44][R34.64+0x300], R12 ;  /* 0x0003000c2200b986 */ /* 0x008fe2000c101d2c */
[----:B------:R-:W-:Y:S01]  /*4da0*/  ISETP.GE.AND P3, PT, R43, UR4, PT ;  /* 0x000000042b007c0c */ /* 0x000fe2000bf66270 */
[----:B------:R-:W-:Y:S02]  /*4db0*/  IMAD R43, R41, 0x2, R2 ;  /* 0x00000002292b7824 */ /* 0x000fe400078e0202 */
[----:B----4-:R-:W-:Y:S01]  /*4dc0*/  @!P4 STG.E.128 desc[UR44][R34.64+0x380], R28 ;  /* 0x0003801c2200c986 */ /* 0x010fe2000c101d2c */
[----:B------:R-:W-:Y:S01]  /*4dd0*/  ISETP.GE.AND P4, PT, R42, UR4, PT ;  /* 0x000000042a007c0c */ /* 0x000fe2000bf86270 */
[----:B------:R-:W-:-:S02]  /*4de0*/  VIADD R41, R22, 0x120 ;  /* 0x0000012016297836 */ /* 0x000fc40000000000 */
[----:B------:R-:W0:Y:S01]  /*4df0*/  @!P5 LDS.128 R4, [R43+0x400] ;  /* 0x000400002b04d984 */ /* 0x000e220000000c00 */
[----:B------:R-:W-:-:S03]  /*4e00*/  VIADD R42, R22, 0x160 ;  /* 0x00000160162a7836 */ /* 0x000fc60000000000 */
        /* <DEDUP_REMOVED lines=10> */
[----:B------:R-:W-:-:S03]  /*4eb0*/  ISETP.GE.AND P3, PT, R41, UR4, PT ;  /* 0x0000000429007c0c */ /* 0x000fc6000bf66270 */
[----:B----4-:R-:W-:Y:S01]  /*4ec0*/  @!P4 STG.E.128 desc[UR44][R34.64+0x1c0], R28 ;  /* 0x0001c01c2200c986 */ /* 0x010fe2000c101d2c */
[----:B------:R-:W-:-:S03]  /*4ed0*/  ISETP.GE.AND P4, PT, R42, UR4, PT ;  /* 0x000000042a007c0c */ /* 0x000fc6000bf86270 */
[----:B------:R-:W0:Y:S04]  /*4ee0*/  @!P5 LDS.128 R4, [R43+0x8400] ;  /* 0x008400002b04d984 */ /* 0x000e280000000c00 */
[----:B------:R-:W1:Y:S04]  /*4ef0*/  @!P6 LDS.128 R8, [R43+0xa400] ;  /* 0x00a400002b08e984 */ /* 0x000e680000000c00 */
[----:B------:R-:W3:Y:S04]  /*4f00*/  @!P3 LDS.128 R12, [R43+0xc400] ;  /* 0x00c400002b0cb984 */ /* 0x000ee80000000c00 */
[----:B------:R-:W4:Y:S04]  /*4f10*/  @!P4 LDS.128 R28, [R43+0xe400] ;  /* 0x00e400002b1cc984 */ /* 0x000f280000000c00 */
[----:B0-----:R0:W-:Y:S04]  /*4f20*/  @!P5 STG.E.128 desc[UR44][R34.64+0x240], R4 ;  /* 0x000240042200d986 */ /* 0x0011e8000c101d2c */
[----:B-1----:R0:W-:Y:S04]  /*4f30*/  @!P6 STG.E.128 desc[UR44][R34.64+0x2c0], R8 ;  /* 0x0002c0082200e986 */ /* 0x0021e8000c101d2c */
[----:B---3--:R0:W-:Y:S04]  /*4f40*/  @!P3 STG.E.128 desc[UR44][R34.64+0x340], R12 ;  /* 0x0003400c2200b986 */ /* 0x0081e8000c101d2c */
[----:B----4-:R0:W-:Y:S02]  /*4f50*/  @!P4 STG.E.128 desc[UR44][R34.64+0x3c0], R28 ;  /* 0x0003c01c2200c986 */ /* 0x0101e4000c101d2c */
.L_x_3647:
[----:B------:R-:W-:Y:S05]  /*4f60*/  BSYNC B0 ;  /* 0x0000000000007941 */ /* 0x000fea0003800000 */
.L_x_3646:
[----:B------:R-:W-:Y:S01]  /*4f70*/  @!PT LDS RZ, [RZ] ;  /* 0x00000000fffff984 */ /* 0x000fe20000000800 */
[----:B------:R-:W-:Y:S01]  /*4f80*/  @!PT LDS RZ, [RZ] ;  /* 0x00000000fffff984 */ /* 0x000fe20000000800 */
[----:B------:R-:W-:Y:S01]  /*4f90*/  @!PT LDS RZ, [RZ] ;  /* 0x00000000fffff984 */ /* 0x000fe20000000800 */
[----:B------:R-:W-:Y:S01]  /*4fa0*/  @!PT LDS RZ, [RZ] ;  /* 0x00000000fffff984 */ /* 0x000fe20000000800 */
[----:B------:R1:W-:Y:S06]  /*4fb0*/  MEMBAR.ALL.CTA ;  /* 0x0000000000007992 */ /* 0x0003ec0000008000 */
[----:B-1----:R-:W1:Y:S01]  /*4fc0*/  FENCE.VIEW.ASYNC.S ;  /* 0x00000000000073c6 */ /* 0x002e620000000000 */
[----:B------:R-:W-:Y:S02]  /*4fd0*/  VIADD R153, R153, 0x1 ;  /* 0x0000000199997836 */ /* 0x000fe40000000000 */
[----:B------:R-:W-:Y:S01]  /*4fe0*/  @!P0 VIADD R45, R45, 0x388c0 ;  /* 0x000388c02d2d8836 */ /* 0x000fe20000000000 */
[----:B-1----:R1:W-:Y:S02]  /*4ff0*/  BAR.SYNC.DEFER_BLOCKING R40, 0x80 ;  /* 0x000200280000751d */ /* 0x0023e40000010000 */
[----:B------:R-:W-:-:S02]  /*5000*/  ISETP.NE.AND P3, PT, R153, 0x2, PT ;  /* 0x000000029900780c */ /* 0x000fc40003f65270 */
[----:B------:R-:W-:Y:S02]  /*5010*/  @!P0 PRMT R45, RZ, 0x654, R45 ;  /* 0x00000654ff2d8816 */ /* 0x000fe4000000002d */
[----:B0-----:R-:W-:Y:S02]  /*5020*/  SEL R5, RZ, 0x1, P3 ;  /* 0x00000001ff057807 */ /* 0x001fe40001800000 */
[----:B------:R-:W-:Y:S02]  /*5030*/  SEL R153, R153, RZ, P3 ;  /* 0x000000ff99997207 */ /* 0x000fe40001800000 */
[----:B------:R-:W-:Y:S01]  /*5040*/  LOP3.LUT R156, R156, R5, RZ, 0x3c, !PT ;  /* 0x000000059c9c7212 */ /* 0x000fe200078e3cff */
[----:B------:R1:W-:Y:S01]  /*5050*/  @!P0 SYNCS.ARRIVE.TRANS64.RED.A1T0 RZ, [R45+URZ], RZ ;  /* 0x000000ff2dff89a7 */ /* 0x0003e2000810043f */
[----:B------:R-:W-:Y:S01]  /*5060*/  PLOP3.LUT P0, PT, PT, PT, PT, 0x8, 0x0 ;  /* 0x000000000000781c */ /* 0x000fe20003f0e170 */
[----:B------:R-:W-:-:S12]  /*5070*/  @P2 BRA `(.L_x_3648) ;  /* 0xffffffd800942947 */ /* 0x000fd8000383ffff */
.L_x_3614:
[----:B------:R-:W0:Y:S01]  /*5080*/  LDC R0, c[0x0][0xa80] ;  /* 0x0002a000ff007b82 */ /* 0x000e220000000800 */
[----:B------:R0:W-:Y:S01]  /*5090*/  STL.128 [R1+0x200], RZ ;  /* 0x000200ff01007387 */ /* 0x0001e20000100c00 */
[----:B------:R-:W-:Y:S01]  /*50a0*/  BSSY B0, `(.L_x_3649) ;  /* 0x0000027000007945 */ /* 0x000fe20003800000 */
[----:B-1----:R-:W-:Y:S02]  /*50b0*/  IMAD.U32 R40, RZ, RZ, UR37 ;  /* 0x00000025ff287e24 */ /* 0x002fe4000f8e00ff */
[----:B------:R1:W-:Y:S04]  /*50c0*/  STL.128 [R1+0x210], RZ ;  /* 0x000210ff01007387 */ /* 0x0003e80000100c00 */
[----:B------:R1:W-:Y:S04]  /*50d0*/  STL.128 [R1+0x230], RZ ;  /* 0x000230ff01007387 */ /* 0x0003e80000100c00 */
        /* <DEDUP_REMOVED lines=32> */
[----:B------:R-:W-:Y:S05]  /*52e0*/  @P0 BRA `(.L_x_3650) ;  /* 0x0000000000080947 */ /* 0x000fea0003800000 */
[----:B------:R-:W0:Y:S02]  /*52f0*/  FENCE.VIEW.ASYNC.G ;  /* 0x00000000000073c6 */ /* 0x000e240000000100 */
[----:B0-----:R-:W-:Y:S06]  /*5300*/  BAR.ARV 0xc, 0x180 ;  /* 0x0306000000007b1d */ /* 0x001fec0000002000 */
.L_x_3650:
[----:B------:R-:W-:Y:S05]  /*5310*/  BSYNC B0 ;  /* 0x0000000000007941 */ /* 0x000fea0003800000 */
.L_x_3649:
[----:B------:R-:W-:Y:S01]  /*5320*/  UISETP.NE.AND UP0, UPT, UR39, 0x1, UPT ;  /* 0x000000012700788c */ /* 0x000fe2000bf05270 */
[----:B------:R-:W-:Y:S01]  /*5330*/  IMAD.U32 R18, RZ, RZ, UR37 ;  /* 0x00000025ff127e24 */ /* 0x000fe2000f8e00ff */
[----:B------:R-:W-:Y:S01]  /*5340*/  IADD3 R40, P0, R40, 0x200, RZ ;  /* 0x0000020028287810 */ /* 0x000fe20007f1e0ff */
[----:B------:R-:W-:Y:S03]  /*5350*/  BSSY B7, `(.L_x_3651) ;  /* 0x0002ce0000077945 */ /* 0x000fe60003800000 */
[----:B------:R-:W-:Y:S01]  /*5360*/  PLOP3.LUT P2, PT, PT, PT, UP0, 0x80, 0x0 ;  /* 0x000000000000781c */ /* 0x000fe20003f4f008 */
[----:B------:R-:W-:Y:S01]  /*5370*/  IMAD.X R39, RZ, RZ, UR36, P0 ;  /* 0x00000024ff277e24 */ /* 0x000fe200080e06ff */
[----:B------:R-:W-:-:S05]  /*5380*/  IADD3 R18, P1, R18, 0x230, RZ ;  /* 0x0000023012127810 */ /* 0x000fca0007f3e0ff */
[----:B------:R-:W-:-:S06]  /*5390*/  IMAD.X R19, RZ, RZ, UR36, P1 ;  /* 0x00000024ff137e24 */ /* 0x000fcc00088e06ff */
[----:B------:R-:W-:Y:S05]  /*53a0*/  @!P2 BRA `(.L_x_3652) ;  /* 0x0000008000a8a947 */ /* 0x000fea0003800000 */
[----:B-1----:R-:W0:Y:S08]  /*53b0*/  LDC R0, c[0x0][0x448] ;  /* 0x00011200ff007b82 */ /* 0x002e300000000800 */
        /* <DEDUP_REMOVED lines=22> */
.L_x_3655:
[----:B------:R-:W-:-:S13]  /*5520*/  ISETP.NE.AND P0, PT, R5, 0x1, PT ;  /* 0x000000010500780c */ /* 0x000fda0003f05270 */
[----:B------:R-:W0:Y:S02]  /*5530*/  @P0 LDC.64 R6, c[0x0][0xae0] ;  /* 0x0002b800ff060b82 */ /* 0x000e240000000a00 */
[----:B0-----:R-:W-:-:S05]  /*5540*/  @P0 IMAD.HI.U32 R6, R0, R6, RZ ;  /* 0x0000000600060227 */ /* 0x001fca00078e00ff */
[----:B------:R-:W-:-:S07]  /*5550*/  @P0 SHF.R.U32.HI R0, RZ, R7, R6 ;  /* 0x00000007ff000219 */ /* 0x000fce0000011606 */
.L_x_3656:
[----:B------:R-:W-:Y:S05]  /*5560*/  BSYNC B0 ;  /* 0x0000000000007941 */ /* 0x000fea0003800000 */
.L_x_3654:
[----:B------:R-:W-:-:S05]  /*5570*/  IMAD R3, R0, R5, R5 ;  /* 0x0000000500037224 */ /* 0x000fca00078e0205 */
[----:B------:R-:W-:-:S07]  /*5580*/  VIMNMX R4, R4, R3, PT ;  /* 0x0000000304047248 */ /* 0x000fce0003fe0100 */
.L_x_3653:
[----:B------:R-:W0:Y:S01]  /*5590*/  @P1 LDC R7, c[0x0][0x44c] ;  /* 0x00011300ff071b82 */ /* 0x000e220000000800 */
[----:B------:R-:W-:Y:S01]  /*55a0*/  VIADD R4, R4, 0x3f ;  /* 0x0000003f04047836 */ /* 0x000fe20000000000 */
[----:B------:R-:W-:-:S04]  /*55b0*/  ULDC UR4, c[0x0][0xad4] ;  /* 0x0002b50000047ab9 */ /* 0x000fc80000000800 */
        /* <DEDUP_REMOVED lines=8> */
[----:B----4-:R-:W-:-:S03]  /*5640*/  VIMNMX R12, R33, R0, PT ;  /* 0x00000000210c7248 */ /* 0x010fc60003fe0100 */
        /* <DEDUP_REMOVED lines=12> */
.L_x_3659:
[----:B------:R-:W-:-:S13]  /*5710*/  ISETP.NE.AND P0, PT, R5, 0x1, PT ;  /* 0x000000010500780c */ /* 0x000fda0003f05270 */
[----:B------:R-:W0:Y:S02]  /*5720*/  @P0 LDC.64 R6, c[0x0][0xae0] ;  /* 0x0002b800ff060b82 */ /* 0x000e240000000a00 */
[----:B0-----:R-:W-:-:S05]  /*5730*/  @P0 IMAD.HI.U32 R6, R200, R6, RZ ;  /* 0x00000006c8060227 */ /* 0x001fca00078e00ff */
[----:B------:R-:W-:-:S07]  /*5740*/  @P0 SHF.R.U32.HI R200, RZ, R7, R6 ;  /* 0x00000007ffc80219 */ /* 0x000fce0000011606 */
.L_x_3660:
[----:B------:R-:W-:Y:S05]  /*5750*/  BSYNC B0 ;  /* 0x0000000000007941 */ /* 0x000fea0003800000 */
.L_x_3658:
[----:B------:R-:W-:-:S05]  /*5760*/  IMAD R5, R200, R5, RZ ;  /* 0x00000005c8057224 */ /* 0x000fca00078e02ff */
[----:B------:R-:W-:-:S07]  /*5770*/  VIMNMX R0, R0, R5, !PT ;  /* 0x0000000500007248 */ /* 0x000fce0007fe0100 */
.L_x_3657:
[----:B------:R-:W-:Y:S01]  /*5780*/  SHF.R.S32.HI R3, RZ, 0x1f, R0 ;  /* 0x0000001fff037819 */ /* 0x000fe20000011400 */
[----:B------:R-:W-:Y:S03]  /*5790*/  BSSY B0, `(.L_x_3661) ;  /* 0x0000026000007945 */ /* 0x000fe60003800000 */
[----:B------:R-:W-:-:S04]  /*57a0*/  LEA.HI R3, R3, R0, RZ, 0x6 ;  /* 0x0000000003037211 */ /* 0x000fc800078f30ff */
        /* <DEDUP_REMOVED lines=36> */
.L_x_3662:
[----:B------:R-:W-:Y:S05]  /*59f0*/  BSYNC B0 ;  /* 0x0000000000007941 */ /* 0x000fea0003800000 */
.L_x_3661:
[----:B------:R-:W-:Y:S01]  /*5a00*/  IMAD R0, R194, R3, R9 ;  /* 0x00000003c2007224 */ /* 0x000fe200078e0209 */
[----:B------:R-:W-:-:S04]  /*5a10*/  PRMT R4, RZ, 0x7610, R4 ;  /* 0x00007610ff047816 */ /* 0x000fc80000000004 */
[----:B------:R-:W-:-:S04]  /*5a20*/  VIADDMNMX R12, R0, R3, R12, PT ;  /* 0x00000003000c7246 */ /* 0x000fc8000380010c */
[----:B------:R-:W-:-:S13]  /*5a30*/  ISETP.GT.AND P0, PT, R12, R0, PT ;  /* 0x000000000c00720c */ /* 0x000fda0003f04270 */
[----:B------:R-:W-:Y:S05]  /*5a40*/  @!P0 BRA `(.L_x_3663) ;  /* 0x000002c400c08947 */ /* 0x000fea0003800000 */
        /* <DEDUP_REMOVED lines=28> */
[----:B--2---:R-:W2:Y:S04]  /*5c10*/  LDL R49, [R1+0x284] ;  /* 0x0002840001317983 */ /* 0x004ea80000100800 */
[----:B------:R-:W2:Y:S04]  /*5c20*/  LDL R50, [R1+0x288] ;  /* 0x0002880001327983 */ /* 0x000ea80000100800 */
        /* <DEDUP_REMOVED lines=81> */
[----:B-----5:R-:W2:Y:S04]  /*6140*/  LDL R32, [R1+0x3d4] ;  /* 0x0003d40001207983 */ /* 0x020ea80000100800 */
[----:B---3--:R-:W3:Y:S04]  /*6150*/  LDL R29, [R1+0x3e8] ;  /* 0x0003e800011d7983 */ /* 0x008ee80000100800 */
[----:B------:R-:W3:Y:S04]  /*6160*/  LDL R30, [R1+0x3ec] ;  /* 0x0003ec00011e7983 */ /* 0x000ee80000100800 */
[----:B------:R-:W3:Y:S04]  /*6170*/  LDL R31, [R1+0x3f0] ;  /* 0x0003f000011f7983 */ /* 0x000ee80000100800 */
[----:B------:R-:W3:Y:S04]  /*6180*/  LDL R26, [R1+0x3f8] ;  /* 0x0003f800011a7983 */ /* 0x000ee80000100800 */
[----:B------:R-:W3:Y:S04]  /*6190*/  LDL R27, [R1+0x3fc] ;  /* 0x0003fc00011b7983 */ /* 0x000ee80000100800 */
[----:B------:R-:W3:Y:S04]  /*61a0*/  LDL R28, [R1+0x400] ;  /* 0x00040000011c7983 */ /* 0x000ee80000100800 */
[----:B------:R-:W0:Y:S04]  /*61b0*/  SHFL.IDX PT, R132, R237, RZ, 0x1f ;  /* 0x00001fffed847589 */ /* 0x000e2800000e0000 */
[----:B------:R-:W3:Y:S04]  /*61c0*/  LDL R11, [R1+0x40c] ;  /* 0x00040c00010b7983 */ /* 0x000ee80000100800 */
[----:B------:R-:W3:Y:S04]  /*61d0*/  LDL R13, [R1+0x410] ;  /* 0x00041000010d7983 */ /* 0x000ee80000100800 */
[----:B------:R-:W3:Y:S04]  /*61e0*/  LDL R14, [R1+0x414] ;  /* 0x00041400010e7983 */ /* 0x000ee80000100800 */
[----:B------:R-:W3:Y:S04]  /*61f0*/  LDL R15, [R1+0x418] ;  /* 0x00041800010f7983 */ /* 0x000ee80000100800 */
[----:B------:R-:W3:Y:S01]  /*6200*/  LDL R18, [R1+0x41c] ;  /* 0x00041c0001127983 */ /* 0x000ee20000100800 */
[----:B0-----:R-:W-:-:S03]  /*6210*/  LEA.HI R10, R132, R132, RZ, 0x1 ;  /* 0x00000084840a7211 */ /* 0x001fc600078f08ff */
[----:B------:R-:W3:Y:S01]  /*6220*/  LDL R19, [R1+0x420] ;  /* 0x0004200001137983 */ /* 0x000ee20000100800 */
[----:B------:R-:W-:-:S03]  /*6230*/  LOP3.LUT R10, R10, 0x1fffe, RZ, 0xc0, !PT ;  /* 0x0001fffe0a0a7812 */ /* 0x000fc600078ec0ff */
[----:B------:R-:W3:Y:S02]  /*6240*/  LDL R20, [R1+0x424] ;  /* 0x0004240001147983 */ /* 0x000ee40000100800 */
[----:B------:R-:W-:Y:S02]  /*6250*/  IMAD.IADD R132, R132, 0x1, -R10 ;  /* 0x0000000184847824 */ /* 0x000fe400078e0a0a */
[----:B------:R-:W3:Y:S04]  /*6260*/  LDL R21, [R1+0x428] ;  /* 0x0004280001157983 */ /* 0x000ee80000100800 */
[----:B------:R-:W3:Y:S04]  /*6270*/  LDL R10, [R1+0x408] ;  /* 0x00040800010a7983 */ /* 0x000ee80000100800 */
[----:B----4-:R0:W-:Y:S04]  /*6280*/  STL [R1+0x230], R9 ;  /* 0x0002300901007387 */ /* 0x0101e80000100800 */
[----:B------:R1:W-:Y:S04]  /*6290*/  STL [R1+0x234], R8 ;  /* 0x0002340801007387 */ /* 0x0003e80000100800 */
[----:B0-----:R-:W4:Y:S04]  /*62a0*/  LDL R9, [R1+0x404] ;  /* 0x0004040001097983 */ /* 0x001f280000100800 */
[----:B-1----:R-:W4:Y:S01]  /*62b0*/  LDL R8, [R1+0x42c] ;  /* 0x00042c0001087983 */ /* 0x002f220000100800 */
[----:B------:R-:W-:-:S04]  /*62c0*/  IMAD R132, R132, 0x8000, R2 ;  /* 0x0000800084847824 */ /* 0x000fc800078e0202 */
[----:B------:R-:W-:Y:S01]  /*62d0*/  VIADD R132, R132, 0x400 ;  /* 0x0000040084847836 */ /* 0x000fe20000000000 */
[----:B------:R0:W-:Y:S04]  /*62e0*/  STL [R1+0x248], R34 ;  /* 0x0002482201007387 */ /* 0x0001e80000100800 */
[----:B------:R-:W-:Y:S01]  /*62f0*/  SHF.R.U32.HI R132, RZ, 0x4, R132 ;  /* 0x00000004ff847819 */ /* 0x000fe20000011684 */
[----:B------:R1:W-:Y:S01]  /*6300*/  STL [R1+0x244], R3 ;  /* 0x0002440301007387 */ /* 0x0003e20000100800 */
[----:B0-----:R-:W-:Y:S02]  /*6310*/  VIADD R34, R2, 0x36400 ;  /* 0x0003640002227836 */ /* 0x001fe40000000000 */
[----:B-1----:R-:W-:-:S03]  /*6320*/  LOP3.LUT R3, R132, 0x3fff, RZ, 0xc0, !PT ;  /* 0x00003fff84037812 */ /* 0x002fc600078ec0ff */
[----:B------:R-:W-:Y:S02]  /*6330*/  SHF.R.U32.HI R34, RZ, 0x4, R34 ;  /* 0x00000004ff227819 */ /* 0x000fe40000011622 */
[----:B------:R-:W-:Y:S02]  /*6340*/  LOP3.LUT R3, R3, 0x2000000, RZ, 0xfc, !PT ;  /* 0x0200000003037812 */ /* 0x000fe400078efcff */
[----:B------:R-:W-:Y:S01]  /*6350*/  LOP3.LUT R34, R34, 0x3fff, RZ, 0xc0, !PT ;  /* 0x00003fff22227812 */ /* 0x000fe200078ec0ff */
[----:B------:R0:W-:Y:S04]  /*6360*/  STL [R1+0x3d0], R6 ;  /* 0x0003d00601007387 */ /* 0x0001e80000100800 */
[----:B------:R1:W-:Y:S04]  /*6370*/  STL [R1+0x3dc], R5 ;  /* 0x0003dc0501007387 */ /* 0x0003e80000100800 */
[----:B------:R1:W-:Y:S01]  /*6380*/  STL [R1+0x3e0], R7 ;  /* 0x0003e00701007387 */ /* 0x0003e20000100800 */
[----:B0-----:R-:W-:-:S03]  /*6390*/  IMAD R6, R33, 0x1000, R3 ;  /* 0x0000100021067824 */ /* 0x001fc600078e0203 */
[----:B------:R0:W-:Y:S01]  /*63a0*/  STL [R1+0x3d8], R4 ;  /* 0x0003d80401007387 */ /* 0x0001e20000100800 */
[----:B-1----:R-:W-:Y:S02]  /*63b0*/  IMAD.MOV.U32 R5, RZ, RZ, 0x40000040 ;  /* 0x40000040ff057424 */ /* 0x002fe400078e00ff */
[----:B------:R-:W-:Y:S01]  /*63c0*/  IMAD.MOV.U32 R7, RZ, RZ, 0x40000040 ;  /* 0x40000040ff077424 */ /* 0x000fe200078e00ff */
[----:B0-----:R-:W-:Y:S01]  /*63d0*/  LOP3.LUT R4, R34, 0x10000, RZ, 0xfc, !PT ;  /* 0x0001000022047812 */ /* 0x001fe200078efcff */
[----:B------:R0:W-:Y:S01]  /*63e0*/  STL [R1+0x3e4], R24 ;  /* 0x0003e41801007387 */ /* 0x0001e20000100800 */
[----:B------:R-:W-:Y:S02]  /*63f0*/  R2UR UR6, R6 ;  /* 0x00000000060672ca */ /* 0x000fe400000e0000 */
[----:B------:R-:W-:Y:S01]  /*6400*/  R2UR UR7, R7 ;  /* 0x00000000070772ca */ /* 0x000fe200000e0000 */
[----:B------:R1:W-:Y:S01]  /*6410*/  STL [R1+0x3f4], R25 ;  /* 0x0003f41901007387 */ /* 0x0003e20000100800 */
[----:B------:R-:W-:-:S02]  /*6420*/  R2UR UR4, R4 ;  /* 0x00000000040472ca */ /* 0x000fc400000e0000 */
[----:B------:R-:W-:Y:S01]  /*6430*/  R2UR UR5, R5 ;  /* 0x00000000050572ca */ /* 0x000fe200000e0000 */
[----:B0-----:R-:W-:Y:S02]  /*6440*/  VIADD R24, R6, 0x80 ;  /* 0x0000008006187836 */ /* 0x001fe40000000000 */
[----:B-1----:R-:W-:Y:S01]  /*6450*/  IMAD.MOV.U32 R25, RZ, RZ, 0x40000040 ;  /* 0x40000040ff197424 */ /* 0x002fe200078e00ff */
[----:B------:R-:W-:Y:S02]  /*6460*/  STL [R1+0x238], R133 ;  /* 0x0002388501007387 */ /* 0x000fe40000100800 */
[----:B------:R-:W-:Y:S02]  /*6470*/  R2UR UR10, R24 ;  /* 0x00000000180a72ca */ /* 0x000fe400000e0000 */
[----:B------:R-:W-:Y:S01]  /*6480*/  STL [R1+0x23c], R134 ;  /* 0x00023c8601007387 */ /* 0x000fe20000100800 */
[----:B------:R-:W-:-:S03]  /*6490*/  R2UR UR11, R25 ;  /* 0x00000000190b72ca */ /* 0x000fc600000e0000 */
        /* <DEDUP_REMOVED lines=104> */
[----:B------:R0:W-:Y:S01]  /*6b20*/  STL [R1+0x400], R28 ;  /* 0x0004001c01007387 */ /* 0x0001e20000100800 */
[----:B------:R-:W-:Y:S06]  /*6b30*/  BAR.SYNC.DEFER_BLOCKING 0xe, 0x100 ;  /* 0x0384000000007b1d */ /* 0x000fec0000010000 */
        /* <DEDUP_REMOVED lines=8> */
[----:B----4-:R0:W-:Y:S04]  /*6bc0*/  STL [R1+0x404], R9 ;  /* 0x0004040901007387 */ /* 0x0101e80000100800 */
        /* <DEDUP_REMOVED lines=8> */
[----:B0-----:R-:W-:-:S02]  /*6c50*/  IMAD.MOV.U32 R9, RZ, RZ, 0x40000040 ;  /* 0x40000040ff097424 */ /* 0x001fc400078e00ff */
[----:B-1----:R-:W-:-:S03]  /*6c60*/  VIADD R8, R6, 0x100 ;  /* 0x0000010006087836 */ /* 0x002fc60000000000 */
[----:B------:R-:W-:Y:S01]  /*6c70*/  R2UR UR7, R9 ;  /* 0x00000000090772ca */ /* 0x000fe200000e0000 */
[----:B------:R-:W-:Y:S01]  /*6c80*/  IMAD.MOV.U32 R9, RZ, RZ, 0x40000040 ;  /* 0x40000040ff097424 */ /* 0x000fe200078e00ff */
[----:B------:R-:W-:Y:S01]  /*6c90*/  R2UR UR6, R8 ;  /* 0x00000000080672ca */ /* 0x000fe200000e0000 */
[----:B------:R-:W-:-:S03]  /*6ca0*/  VIADD R8, R4, 0x4 ;  /* 0x0000000404087836 */ /* 0x000fc60000000000 */
        /* <DEDUP_REMOVED lines=38> */
[----:B------:R-:W-:Y:S01]  /*6f10*/  IMAD.MOV.U32 R7, RZ, RZ, 0x40000040 ;  /* 0x40000040ff077424 */ /* 0x000fe200078e00ff */
        /* <DEDUP_REMOVED lines=35> */
[----:B------:R-:W-:Y:S01]  /*7150*/  R2UR UR6, R6 ;  /* 0x00000000060672ca */ /* 0x000fe200000e0000 */
[----:B------:R-:W-:Y:S01]  /*7160*/  VIADD R6, R4, 0x6 ;  /* 0x0000000604067836 */ /* 0x000fe20000000000 */
[----:B------:R-:W-:Y:S01]  /*7170*/  R2UR UR7, R7 ;  /* 0x00000000070772ca */ /* 0x000fe200000e0000 */
[----:B------:R-:W-:-:S03]  /*7180*/  IMAD.MOV.U32 R7, RZ, RZ, 0x40000040 ;  /* 0x40000040ff077424 */ /* 0x000fc600078e00ff */
        /* <DEDUP_REMOVED lines=71> */
[----:B------:R-:W4:Y:S04]  /*7600*/  LDL R14, [R1+0x234] ;  /* 0x00023400010e7983 */ /* 0x000f280000100800 */
[----:B------:R-:W4:Y:S04]  /*7610*/  LDL R15, [R1+0x238] ;  /* 0x00023800010f7983 */ /* 0x000f280000100800 */
[----:B------:R-:W4:Y:S04]  /*7620*/  LDL R18, [R1+0x23c] ;  /* 0x00023c0001127983 */ /* 0x000f280000100800 */
[----:B------:R-:W4:Y:S04]  /*7630*/  LDL R19, [R1+0x240] ;  /* 0x0002400001137983 */ /* 0x000f280000100800 */
[----:B------:R-:W4:Y:S04]  /*7640*/  LDL R20, [R1+0x244] ;  /* 0x0002440001147983 */ /* 0x000f280000100800 */
[----:B------:R-:W4:Y:S04]  /*7650*/  LDL R21, [R1+0x248] ;  /* 0x0002480001157983 */ /* 0x000f280000100800 */
[----:B0-----:R-:W4:Y:S04]  /*7660*/  LDL R24, [R1+0x24c] ;  /* 0x00024c0001187983 */ /* 0x001f280000100800 */
[----:B------:R-:W4:Y:S04]  /*7670*/  LDL R25, [R1+0x250] ;  /* 0x0002500001197983 */ /* 0x000f280000100800 */
[----:B------:R-:W4:Y:S04]  /*7680*/  LDL R26, [R1+0x254] ;  /* 0x00025400011a7983 */ /* 0x000f280000100800 */
[----:B------:R-:W4:Y:S04]  /*7690*/  LDL R27, [R1+0x258] ;  /* 0x00025800011b7983 */ /* 0x000f280000100800 */
[----:B-1----:R-:W4:Y:S04]  /*76a0*/  LDL R28, [R1+0x25c] ;  /* 0x00025c00011c7983 */ /* 0x002f280000100800 */
[----:B------:R-:W4:Y:S04]  /*76b0*/  LDL R29, [R1+0x260] ;  /* 0x00026000011d7983 */ /* 0x000f280000100800 */
[----:B------:R-:W4:Y:S04]  /*76c0*/  LDL R30, [R1+0x264] ;  /* 0x00026400011e7983 */ /* 0x000f280000100800 */
[----:B------:R-:W4:Y:S04]  /*76d0*/  LDL R31, [R1+0x268] ;  /* 0x00026800011f7983 */ /* 0x000f280000100800 */
        /* <DEDUP_REMOVED lines=113> */
[----:B------:R-:W0:Y:S03]  /*7df0*/  S2R R163, SR_TID.X ;  /* 0x0000000000a37919 */ /* 0x000e260000002100 */
        /* <DEDUP_REMOVED lines=8> */
[----:B0-----:R-:W-:-:S03]  /*7e80*/  LOP3.LUT R168, R163, 0x7f, RZ, 0xc0, !PT ;  /* 0x0000007fa3a87812 */ /* 0x001fc600078ec0ff */
        /* <DEDUP_REMOVED lines=122> */
[----:B------:R-:W-:Y:S01]  /*8630*/  VIADD R163, R12, 0xfffffffe ;  /* 0xfffffffe0ca37836 */ /* 0x000fe20000000000 */
[----:B------:R-:W-:Y:S04]  /*8640*/  BSSY B0, `(.L_x_3664) ;  /* 0x0000008000007945 */ /* 0x000fe80003800000 */
[----:B------:R-:W-:-:S07]  /*8650*/  ISETP.GE.AND P0, PT, R163, R0, PT ;  /* 0x00000000a300720c */ /* 0x000fce0003f06270 */
[----:B-1----:R-:W-:Y:S06]  /*8660*/  @P1 BRA `(.L_x_3665) ;  /* 0x0000000000141947 */ /* 0x002fec0003800000 */
[----:B------:R-:W2:Y:S02]  /*8670*/  LDL R13, [R1+0x1e8] ;  /* 0x0001e800010d7983 */ /* 0x000ea40000100800 */
[----:B--2---:R-:W-:-:S04]  /*8680*/  IMAD R12, R13, 0x8, R2 ;  /* 0x000000080d0c7824 */ /* 0x004fc800078e0202 */
[----:B------:R-:W-:-:S05]  /*8690*/  VIADD R12, R12, 0x38860 ;  /* 0x000388600c0c7836 */ /* 0x000fca0000000000 */
[----:B------:R-:W-:-:S04]  /*86a0*/  PRMT R12, RZ, 0x654, R12 ;  /* 0x00000654ff0c7816 */ /* 0x000fc8000000000c */
[----:B------:R0:W-:Y:S03]  /*86b0*/  SYNCS.ARRIVE.TRANS64.RED.A1T0 RZ, [R12+URZ], RZ ;  /* 0x000000ff0cff79a7 */ /* 0x0001e6000810043f */
.L_x_3665:
[----:B------:R-:W-:Y:S05]  /*86c0*/  BSYNC B0 ;  /* 0x0000000000007941 */ /* 0x000fea0003800000 */
.L_x_3664:
[----:B------:R-:W-:Y:S04]  /*86d0*/  BSSY B0, `(.L_x_3666) ;  /* 0x00003e2000007945 */ /* 0x000fe80003800000 */
[----:B------:R-:W-:Y:S05]  /*86e0*/  @!P0 BRA `(.L_x_3667) ;  /* 0x0000003c00808947 */ /* 0x000fea0003800000 */
.L_x_3670:
        /* <DEDUP_REMOVED lines=60> */
[----:B01----:R-:W5:Y:S04]  /*8ab0*/  LDL.64 R12, [R1+0x3e8] ;  /* 0x0003e800010c7983 */ /* 0x003f680000100a00 */
[----:B------:R-:W5:Y:S04]  /*8ac0*/  LDL.64 R24, [R1+0x3f8] ;  /* 0x0003f80001187983 */ /* 0x000f680000100a00 */
[----:B------:R-:W5:Y:S04]  /*8ad0*/  LDL.64 R20, [R1+0x408] ;  /* 0x0004080001147983 */ /* 0x000f680000100a00 */
[----:B------:R-:W5:Y:S04]  /*8ae0*/  LDL.64 R18, [R1+0x418] ;  /* 0x0004180001127983 */ /* 0x000f680000100a00 */
[----:B------:R-:W5:Y:S01]  /*8af0*/  LDL.64 R14, [R1+0x428] ;  /* 0x00042800010e7983 */ /* 0x000f620000100a00 */
[----:B--2---:R-:W-:-:S04]  /*8b00*/  IMAD R145, R168, 0x40, R160 ;  /* 0x00000040a8917824 */ /* 0x004fc800078e02a0 */
[----:B------:R-:W-:Y:S01]  /*8b10*/  IMAD R145, R145, 0x4, R2 ;  /* 0x0000000491917824 */ /* 0x000fe200078e0202 */
        /* <DEDUP_REMOVED lines=195> */
[----:B0-----:R-:W2:Y:S04]  /*9750*/  LDL R12, [R1+0x234] ;  /* 0x00023400010c7983 */ /* 0x001ea80000100800 */
[----:B------:R-:W3:Y:S04]  /*9760*/  LDL R13, [R1+0x238] ;  /* 0x00023800010d7983 */ /* 0x000ee80000100800 */
[----:B-1----:R-:W4:Y:S04]  /*9770*/  LDL R14, [R1+0x23c] ;  /* 0x00023c00010e7983 */ /* 0x002f280000100800 */
        /* <DEDUP_REMOVED lines=125> */
[----:B--2---:R-:W-:Y:S04]  /*9f50*/  STL [R1+0x234], R12 ;  /* 0x0002340c01007387 */ /* 0x004fe80000100800 */
[----:B---3--:R-:W-:Y:S04]  /*9f60*/  STL [R1+0x238], R13 ;  /* 0x0002380d01007387 */ /* 0x008fe80000100800 */
        /* <DEDUP_REMOVED lines=157> */
[----:B------:R-:W-:Y:S01]  /*a940*/  VIADD R12, R168, 0x1 ;  /* 0x00000001a80c7836 */ /* 0x000fe20000000000 */
[----:B------:R-:W-:Y:S01]  /*a950*/  R2UR UR4, R4 ;  /* 0x00000000040472ca */ /* 0x000fe200000e0000 */
[----:B------:R-:W-:Y:S01]  /*a960*/  IMAD.MOV.U32 R13, RZ, RZ, 0x40000040 ;  /* 0x40000040ff0d7424 */ /* 0x000fe200078e00ff */
[----:B------:R-:W-:Y:S01]  /*a970*/  R2UR UR5, R5 ;  /* 0x00000000050572ca */ /* 0x000fe200000e0000 */
[----:B------:R-:W-:Y:S01]  /*a980*/  IMAD.MOV.U32 R15, RZ, RZ, 0x40000040 ;  /* 0x40000040ff0f7424 */ /* 0x000fe200078e00ff */
[----:B------:R-:W-:Y:S01]  /*a990*/  ISETP.NE.AND P0, PT, R12, 0x2, PT ;  /* 0x000000020c00780c */ /* 0x000fe20003f05270 */
[----:B------:R0:W-:Y:S01]  /*a9a0*/  STL [R1+0x1e8], R12 ;  /* 0x0001e80c01007387 */ /* 0x0001e20000100800 */
[----:B------:R-:W-:Y:S01]  /*a9b0*/  R2UR UR7, R13 ;  /* 0x000000000d0772ca */ /* 0x000fe200000e0000 */
[----:B------:R-:W-:-:S10]  /*a9c0*/  IMAD.MOV.U32 R13, RZ, RZ, 0x40000040 ;  /* 0x40000040ff0d7424 */ /* 0x000fd400078e00ff */
[----:B0-----:R-:W-:-:S04]  /*a9d0*/  @!P0 IMAD.MOV.U32 R12, RZ, RZ, RZ ;  /* 0x000000ffff0c8224 */ /* 0x001fc800078e00ff */
[----:B------:R-:W-:-:S04]  /*a9e0*/  IMAD R12, R12, 0x1000, R3 ;  /* 0x000010000c0c7824 */ /* 0x000fc800078e0203 */
[C---:B------:R-:W-:Y:S01]  /*a9f0*/  VIADD R14, R12.reuse, 0x80 ;  /* 0x000000800c0e7836 */ /* 0x040fe20000000000 */
[----:B------:R-:W-:Y:S01]  /*aa00*/  R2UR UR6, R12 ;  /* 0x000000000c0672ca */ /* 0x000fe200000e0000 */
[----:B--2---:R-:W-:-:S12]  /*aa10*/  WARPGROUP.ARRIVE ;  /* 0x00000000000079c5 */ /* 0x004fd80000000000 */
        /* <DEDUP_REMOVED lines=43> */
[----:B------:R-:W-:Y:S02]  /*acd0*/  R2UR UR6, R14 ;  /* 0x000000000e0672ca */ /* 0x000fe400000e0000 */
[----:B------:R-:W-:Y:S02]  /*ace0*/  R2UR UR7, R15 ;  /* 0x000000000f0772ca */ /* 0x000fe400000e0000 */
        /* <DEDUP_REMOVED lines=38> */
[----:B------:R-:W-:Y:S01]  /*af50*/  R2UR UR7, R13 ;  /* 0x000000000d0772ca */ /* 0x000fe200000e0000 */
[----:B------:R-:W2:Y:S01]  /*af60*/  @!P0 LDL R12, [R1+0x1ec] ;  /* 0x0001ec00010c8983 */ /* 0x000ea20000100800 */
[----:B------:R-:W-:Y:S02]  /*af70*/  R2UR UR4, R6 ;  /* 0x00000000060472ca */ /* 0x000fe400000e0000 */
[----:B------:R-:W-:Y:S01]  /*af80*/  R2UR UR5, R7 ;  /* 0x00000000070572ca */ /* 0x000fe200000e0000 */
[----:B------:R-:W3:Y:S01]  /*af90*/  LDL R13, [R1+0x1f0] ;  /* 0x0001f000010d7983 */ /* 0x000ee20000100800 */
[----:B------:R-:W-:-:S03]  /*afa0*/  WARPGROUP.DEPBAR.LE gsb0, 0x0 ;  /* 0x00008000000079c5 */ /* 0x000fc60000010000 */
        /* <DEDUP_REMOVED lines=67> */
[----:B0-----:R-:W5:Y:S04]  /*b3e0*/  LDL R139, [R1+0x248] ;  /* 0x00024800018b7983 */ /* 0x001f680000100800 */
[----:B-1----:R-:W2:Y:S04]  /*b3f0*/  LDL R143, [R1+0x238] ;  /* 0x00023800018f7983 */ /* 0x002ea80000100800 */
[----:B----4-:R-:W4:Y:S04]  /*b400*/  LDL R145, [R1+0x230] ;  /* 0x0002300001917983 */ /* 0x010f280000100800 */
[----:B------:R-:W5:Y:S04]  /*b410*/  LDL R144, [R1+0x234] ;  /* 0x0002340001907983 */ /* 0x000f680000100800 */
        /* <DEDUP_REMOVED lines=123> */
[----:B------:R-:W2:Y:S01]  /*bbd0*/  LDL R14, [R1+0x42c] ;  /* 0x00042c00010e7983 */ /* 0x000ea20000100800 */
[----:B---3--:R-:W-:-:S03]  /*bbe0*/  VIADD R13, R13, 0x1 ;  /* 0x000000010d0d7836 */ /* 0x008fc60000000000 */
[----:B----4-:R0:W-:Y:S04]  /*bbf0*/  STL [R1+0x230], R145 ;  /* 0x0002309101007387 */ /* 0x0101e80000100800 */
[----:B------:R0:W-:Y:S04]  /*bc00*/  STL [R1+0x1f0], R13 ;  /* 0x0001f00d01007387 */ /* 0x0001e80000100800 */
[----:B-----5:R0:W-:Y:S04]  /*bc10*/  STL [R1+0x234], R144 ;  /* 0x0002349001007387 */ /* 0x0201e80000100800 */
[----:B--2---:R0:W-:Y:S04]  /*bc20*/  STL [R1+0x238], R143 ;  /* 0x0002388f01007387 */ /* 0x0041e80000100800 */
        /* <DEDUP_REMOVED lines=133> */
[----:B--2---:R-:W-:-:S04]  /*c480*/  IMAD R12, R13, 0x8, R2 ;  /* 0x000000080d0c7824 */ /* 0x004fc800078e0202 */
[----:B------:R-:W-:-:S05]  /*c490*/  VIADD R12, R12, 0x38860 ;  /* 0x000388600c0c7836 */ /* 0x000fca0000000000 */
[----:B------:R-:W-:-:S04]  /*c4a0*/  PRMT R12, RZ, 0x654, R12 ;  /* 0x00000654ff0c7816 */ /* 0x000fc8000000000c */
[----:B------:R1:W-:Y:S03]  /*c4b0*/  SYNCS.ARRIVE.TRANS64.RED.A1T0 RZ, [R12+URZ], RZ ;  /* 0x000000ff0cff79a7 */ /* 0x0003e6000810043f */
.L_x_3669:
[----:B------:R-:W-:Y:S05]  /*c4c0*/  BSYNC B1 ;  /* 0x0000000000017941 */ /* 0x000fea0003800000 */
.L_x_3668:
[----:B------:R-:W-:Y:S01]  /*c4d0*/  VIADD R163, R163, 0xffffffff ;  /* 0xffffffffa3a37836 */ /* 0x000fe20000000000 */
[----:B------:R-:W-:Y:S06]  /*c4e0*/  @P0 BRA `(.L_x_3670) ;  /* 0xffffffc000800947 */ /* 0x000fec000383ffff */
.L_x_3667:
[----:B------:R-:W-:Y:S05]  /*c4f0*/  BSYNC B0 ;  /* 0x0000000000007941 */ /* 0x000fea0003800000 */
.L_x_3666:
        /* <DEDUP_REMOVED lines=78> */
[----:B------:R-:W-:Y:S04]  /*c9e0*/  STL.64 [R1+0x230], R66 ;  /* 0x0002304201007387 */ /* 0x000fe80000100a00 */
[----:B------:R-:W-:Y:S04]  /*c9f0*/  STL.64 [R1+0x240], R2 ;  /* 0x0002400201007387 */ /* 0x000fe80000100a00 */
[----:B------:R-:W-:Y:S04]  /*ca00*/  STL.64 [R1+0x250], R62 ;  /* 0x0002503e01007387 */ /* 0x000fe80000100a00 */
[----:B------:R-:W-:Y:S04]  /*ca10*/  STL.64 [R1+0x260], R60 ;  /* 0x0002603c01007387 */ /* 0x000fe80000100a00 */
[----:B------:R1:W-:Y:S04]  /*ca20*/  STL.64 [R1+0x270], R58 ;  /* 0x0002703a01007387 */ /* 0x0003e80000100a00 */
[----:B------:R2:W-:Y:S04]  /*ca30*/  STL.64 [R1+0x280], R56 ;  /* 0x0002803801007387 */ /* 0x0005e80000100a00 */
[----:B------:R3:W-:Y:S04]  /*ca40*/  STL.64 [R1+0x290], R54 ;  /* 0x0002903601007387 */ /* 0x0007e80000100a00 */
[----:B-1----:R-:W4:Y:S04]  /*ca50*/  LDL.64 R58, [R1+0x3b8] ;  /* 0x0003b800013a7983 */ /* 0x002f280000100a00 */
[----:B------:R-:W5:Y:S04]  /*ca60*/  LDL.64 R66, [R1+0x3c8] ;  /* 0x0003c80001427983 */ /* 0x000f680000100a00 */
[----:B------:R-:W5:Y:S04]  /*ca70*/  LDL.64 R64, [R1+0x3d8] ;  /* 0x0003d80001407983 */ /* 0x000f680000100a00 */
[----:B------:R-:W5:Y:S04]  /*ca80*/  LDL.64 R62, [R1+0x3e8] ;  /* 0x0003e800013e7983 */ /* 0x000f680000100a00 */
[----:B------:R-:W5:Y:S04]  /*ca90*/  LDL.64 R60, [R1+0x3f8] ;  /* 0x0003f800013c7983 */ /* 0x000f680000100a00 */
[----:B------:R-:W5:Y:S04]  /*caa0*/  LDL.64 R2, [R1+0x408] ;  /* 0x0004080001027983 */ /* 0x000f680000100a00 */
[----:B--2---:R-:W2:Y:S04]  /*cab0*/  LDL.64 R56, [R1+0x418] ;  /* 0x0004180001387983 */ /* 0x004ea80000100a00 */
[----:B---3--:R-:W3:Y:S01]  /*cac0*/  LDL.64 R54, [R1+0x428] ;  /* 0x0004280001367983 */ /* 0x008ee20000100a00 */
        /* <DEDUP_REMOVED lines=50> */
[C---:B0-----:R-:W-:Y:S01]  /*cdf0*/  FMUL.FTZ R117, R120.reuse, R117 ;  /* 0x0000007578757220 */ /* 0x041fe20000410000 */
        /* <DEDUP_REMOVED lines=47> */
[----:B------:R-:W-:-:S02]  /*d0f0*/  VIADD R0, R121, 0x1 ;  /* 0x0000000179007836 */ /* 0x000fc40000000000 */
[----:B------:R-:W-:Y:S01]  /*d100*/  VIADD R122, R122, 0x1 ;  /* 0x000000017a7a7836 */ /* 0x000fe20000000000 */
        /* <DEDUP_REMOVED lines=56> */
[C---:B---3--:R-:W-:Y:S01]  /*d490*/  FMUL.FTZ R55, R120.reuse, R55 ;  /* 0x0000003778377220 */ /* 0x048fe20000410000 */
[----:B------:R-:W-:Y:S01]  /*d4a0*/  FMUL.FTZ R54, R120, R54 ;  /* 0x0000003678367220 */ /* 0x000fe20000410000 */
        /* <DEDUP_REMOVED lines=15> */
[----:B------:R-:W-:Y:S01]  /*d5a0*/  STL [R1+0x1e8], R122 ;  /* 0x0001e87a01007387 */ /* 0x000fe20000100800 */
[----:B------:R-:W-:Y:S06]  /*d5b0*/  BAR.ARV 0xf, 0x100 ;  /* 0x03c4000000007b1d */ /* 0x000fec0000002000 */
[----:B------:R-:W-:Y:S01]  /*d5c0*/  ISETP.NE.AND P0, PT, R122, 0x2, PT ;  /* 0x000000027a00780c */ /* 0x000fe20003f05270 */
[----:B------:R0:W-:Y:S02]  /*d5d0*/  STL.64 [R1+0x2a0], R4 ;  /* 0x0002a00401007387 */ /* 0x0001e40000100a00 */
[----:B0-----:R-:W-:-:S10]  /*d5e0*/  IMAD.MOV.U32 R4, RZ, RZ, 0x1 ;  /* 0x00000001ff047424 */ /* 0x001fd400078e00ff */
[----:B------:R-:W-:Y:S05]  /*d5f0*/  @P0 BRA `(.L_x_3663) ;  /* 0x0000024800d40947 */ /* 0x000fea0003800000 */
[----:B------:R-:W2:Y:S04]  /*d600*/  LDL R0, [R1+0x1ec] ;  /* 0x0001ec0001007983 */ /* 0x000ea80000100800 */
[----:B------:R0:W-:Y:S01]  /*d610*/  STL [R1+0x1e8], RZ ;  /* 0x0001e8ff01007387 */ /* 0x0001e20000100800 */
[----:B--2---:R-:W-:-:S05]  /*d620*/  LOP3.LUT R0, R0, 0x1, RZ, 0x3c, !PT ;  /* 0x0000000100007812 */ /* 0x004fca00078e3cff */
[----:B------:R0:W-:Y:S01]  /*d630*/  STL [R1+0x1ec], R0 ;  /* 0x0001ec0001007387 */ /* 0x0001e20000100800 */
[----:B------:R-:W-:Y:S05]  /*d640*/  BRA `(.L_x_3663) ;  /* 0x0000024800c07947 */ /* 0x000fea0003800000 */
.L_x_3652:
[----:B------:R-:W0:Y:S01]  /*d650*/  S2R R3, SR_TID.X ;  /* 0x0000000000037919 */ /* 0x000e220000002100 */
[----:B-1----:R-:W1:Y:S01]  /*d660*/  LDC R0, c[0x0][0x448] ;  /* 0x00011200ff007b82 */ /* 0x002e620000000800 */
[----:B------:R-:W-:Y:S01]  /*d670*/  UISETP.NE.AND UP2, UPT, UR39, URZ, UPT ;  /* 0x0000003f2700728c */ /* 0x000fe2000bf45270 */
[----:B------:R-:W-:Y:S01]  /*d680*/  IMAD.MOV.U32 R4, RZ, RZ, 0x1 ;  /* 0x00000001ff047424 */ /* 0x000fe200078e00ff */
[----:B------:R-:W-:Y:S01]  /*d690*/  UIADD3 UR6, UP0, UR42, 0x38830, URZ ;  /* 0x000388302a067890 */ /* 0x000fe2000ff1e03f */
[----:B------:R-:W-:Y:S01]  /*d6a0*/  IMAD.MOV.U32 R5, RZ, RZ, RZ ;  /* 0x000000ffff057224 */ /* 0x000fe200078e00ff */
[----:B------:R-:W-:Y:S01]  /*d6b0*/  UIADD3 UR8, UP1, UR42, 0x38840, URZ ;  /* 0x000388402a087890 */ /* 0x000fe2000ff3e03f */
[----:B----4-:R-:W-:Y:S01]  /*d6c0*/  IMAD.MOV.U32 R12, RZ, RZ, 0x1 ;  /* 0x00000001ff0c7424 */ /* 0x010fe200078e00ff */
[----:B------:R-:W-:Y:S01]  /*d6d0*/  PLOP3.LUT P2, PT, PT, PT, UP2, 0x40, 0x0 ;  /* 0x000000000000781c */ /* 0x000fe20003f4e828 */
[----:B------:R-:W-:Y:S01]  /*d6e0*/  IMAD.MOV.U32 R8, RZ, RZ, 0x10000 ;  /* 0x00010000ff087424 */ /* 0x000fe200078e00ff */
[----:B------:R4:W-:Y:S01]  /*d6f0*/  STL.64 [R1+0x60], R4 ;  /* 0x0000600401007387 */ /* 0x0009e20000100a00 */
[----:B------:R-:W-:Y:S01]  /*d700*/  IMAD.MOV.U32 R11, RZ, RZ, 0x100 ;  /* 0x00000100ff0b7424 */ /* 0x000fe200078e00ff */
[----:B------:R-:W-:Y:S01]  /*d710*/  SEL R15, R12, 0x2, P2 ;  /* 0x000000020c0f7807 */ /* 0x000fe20001000000 */
[----:B------:R-:W-:Y:S01]  /*d720*/  UIADD3 UR4, UP2, UR42, 0x38850, URZ ;  /* 0x000388502a047890 */ /* 0x000fe2000ff5e03f */
[----:B------:R-:W-:Y:S01]  /*d730*/  IMAD.MOV.U32 R14, RZ, RZ, 0x2000 ;  /* 0x00002000ff0e7424 */ /* 0x000fe200078e00ff */
[----:B------:R-:W-:Y:S01]  /*d740*/  UIADD3 UR10, UP3, UR42, 0x38860, URZ ;  /* 0x000388602a0a7890 */ /* 0x000fe2000ff7e03f */
[----:B------:R-:W-:Y:S01]  /*d750*/  IMAD.MOV.U32 R6, RZ, RZ, 0x1 ;  /* 0x00000001ff067424 */ /* 0x000fe200078e00ff */
[----:B------:R-:W-:Y:S01]  /*d760*/  UIADD3.X UR7, URZ, UR43, URZ, UP0, !UPT ;  /* 0x0000002b3f077290 */ /* 0x000fe200087fe43f */
[----:B------:R-:W-:Y:S01]  /*d770*/  IMAD.MOV.U32 R9, RZ, RZ, R15 ;  /* 0x000000ffff097224 */ /* 0x000fe200078e000f */
[----:B------:R-:W-:Y:S01]  /*d780*/  UIADD3.X UR9, URZ, UR43, URZ, UP1, !UPT ;  /* 0x0000002b3f097290 */ /* 0x000fe20008ffe43f */
[----:B------:R-:W-:Y:S01]  /*d790*/  IMAD.MOV.U32 R7, RZ, RZ, RZ ;  /* 0x000000ffff077224 */ /* 0x000fe200078e00ff */
[----:B------:R-:W-:Y:S01]  /*d7a0*/  UIADD3.X UR5, URZ, UR43, URZ, UP2, !UPT ;  /* 0x0000002b3f057290 */ /* 0x000fe200097fe43f */
[----:B----4-:R-:W-:Y:S01]  /*d7b0*/  IMAD.MOV.U32 R5, RZ, RZ, 0x80 ;  /* 0x00000080ff057424 */ /* 0x010fe200078e00ff */
[----:B------:R-:W-:Y:S01]  /*d7c0*/  UIADD3.X UR11, URZ, UR43, URZ, UP3, !UPT ;  /* 0x0000002b3f0b7290 */ /* 0x000fe20009ffe43f */
[----:B------:R-:W-:Y:S01]  /*d7d0*/  IMAD.U32 R13, RZ, RZ, UR10 ;  /* 0x0000000aff0d7e24 */ /* 0x000fe2000f8e00ff */
[----:B-1----:R-:W-:Y:S01]  /*d7e0*/  ISETP.NE.AND P0, PT, R0, 0x1, PT ;  /* 0x000000010000780c */ /* 0x002fe20003f05270 */
[----:B------:R-:W-:Y:S01]  /*d7f0*/  IMAD.U32 R0, RZ, RZ, UR4 ;  /* 0x00000004ff007e24 */ /* 0x000fe2000f8e00ff */
[----:B------:R1:W-:Y:S01]  /*d800*/  STL.64 [R1+0x18], R14 ;  /* 0x0000180e01007387 */ /* 0x0003e20000100a00 */
[----:B------:R-:W-:-:S02]  /*d810*/  IMAD.U32 R38, RZ, RZ, UR37 ;  /* 0x00000025ff267e24 */ /* 0x000fc4000f8e00ff */
[----:B------:R-:W-:Y:S01]  /*d820*/  IMAD.U32 R56, RZ, RZ, UR37 ;  /* 0x00000025ff387e24 */ /* 0x000fe2000f8e00ff */
[----:B------:R-:W-:Y:S01]  /*d830*/  STL [R1+0x70], R89 ;  /* 0x0000705901007387 */ /* 0x000fe20000100800 */
[----:B0-----:R-:W-:-:S03]  /*d840*/  LOP3.LUT R3, R3, 0x7f, RZ, 0xc0, !PT ;  /* 0x0000007f03037812 */ /* 0x001fc600078ec0ff */
[----:B------:R-:W-:Y:S01]  /*d850*/  STL.64 [R1], RZ ;  /* 0x000000ff01007387 */ /* 0x000fe20000100a00 */
[----:B------:R-:W-:Y:S02]  /*d860*/  ISETP.NE.AND P1, PT, R3, RZ, PT ;  /* 0x000000ff0300720c */ /* 0x000fe40003f25270 */
[----:B------:R-:W0:Y:S01]  /*d870*/  @P0 LDC R3, c[0x0][0x44c] ;  /* 0x00011300ff030b82 */ /* 0x000e220000000800 */
[----:B-1----:R-:W-:Y:S01]  /*d880*/  IMAD.U32 R14, RZ, RZ, UR8 ;  /* 0x00000008ff0e7e24 */ /* 0x002fe2000f8e00ff */
[----:B------:R-:W-:Y:S01]  /*d890*/  SEL R4, RZ, 0x1, P1 ;  /* 0x00000001ff047807 */ /* 0x000fe20000800000 */
[----:B------:R-:W-:Y:S01]  /*d8a0*/  IMAD.U32 R15, RZ, RZ, UR9 ;  /* 0x00000009ff0f7e24 */ /* 0x000fe2000f8e00ff */
[----:B------:R-:W-:Y:S01]  /*d8b0*/  STL.64 [R1+0x38], RZ ;  /* 0x000038ff01007387 */ /* 0x000fe20000100a00 */
[----:B------:R-:W-:Y:S02]  /*d8c0*/  IADD3 R38, P1, R38, 0x38, RZ ;  /* 0x0000003826267810 */ /* 0x000fe40007f3e0ff */
[----:B------:R-:W-:Y:S01]  /*d8d0*/  IMAD.MOV.U32 R10, RZ, RZ, R4 ;  /* 0x000000ffff0a7224 */ /* 0x000fe200078e0004 */
[----:B------:R-:W1:Y:S01]  /*d8e0*/  @P0 LDC R20, c[0x0][0x450] ;  /* 0x00011400ff140b82 */ /* 0x000e620000000800 */
[----:B------:R4:W-:Y:S01]  /*d8f0*/  STL.128 [R1+0x20], R4 ;  /* 0x0000200401007387 */ /* 0x0009e20000100c00 */
[----:B------:R-:W-:Y:S01]  /*d900*/  IADD3 R56, P2, R56, 0x70, RZ ;  /* 0x0000007038387810 */ /* 0x000fe20007f5e0ff */
[----:B------:R-:W-:-:S02]  /*d910*/  IMAD.X R41, RZ, RZ, UR36, P1 ;  /* 0x00000024ff297e24 */ /* 0x000fc400088e06ff */
[----:B------:R2:W-:Y:S02]  /*d920*/  STL.128 [R1+0x50], R8 ;  /* 0x0000500801007387 */ /* 0x0005e40000100c00 */
[----:B------:R-:W-:Y:S02]  /*d930*/  IMAD.X R57, RZ, RZ, UR36, P2 ;  /* 0x00000024ff397e24 */ /* 0x000fe400090e06ff */
[----:B------:R0:W-:Y:S04]  /*d940*/  STL.64 [R1+0x10], R14 ;  /* 0x0000100e01007387 */ /* 0x0001e80000100a00 */
[----:B------:R0:W-:Y:S01]  /*d950*/  STL.64 [R1+0x30], R14 ;  /* 0x0000300e01007387 */ /* 0x0001e20000100a00 */
[----:B----4-:R-:W-:Y:S02]  /*d960*/  IMAD.U32 R5, RZ, RZ, UR5 ;  /* 0x00000005ff057e24 */ /* 0x010fe4000f8e00ff */
[----:B------:R-:W-:Y:S01]  /*d970*/  IMAD.U32 R7, RZ, RZ, UR11 ;  /* 0x0000000bff077e24 */ /* 0x000fe2000f8e00ff */
[----:B--2---:R-:W2:Y:S01]  /*d980*/  LDC.64 R8, c[0x0][0xad8] ;  /* 0x0002b600ff087b82 */ /* 0x004ea20000000a00 */
[----:B------:R-:W-:-:S02]  /*d990*/  IMAD.U32 R10, RZ, RZ, UR6 ;  /* 0x00000006ff0a7e24 */ /* 0x000fc4000f8e00ff */
[----:B------:R-:W-:Y:S02]  /*d9a0*/  IMAD.U32 R11, RZ, RZ, UR7 ;  /* 0x00000007ff0b7e24 */ /* 0x000fe4000f8e00ff */
[----:B------:R-:W-:Y:S02]  /*d9b0*/  IMAD.MOV.U32 R4, RZ, RZ, R0 ;  /* 0x000000ffff047224 */ /* 0x000fe400078e0000 */
[----:B------:R-:W-:Y:S01]  /*d9c0*/  IMAD.MOV.U32 R6, RZ, RZ, R13 ;  /* 0x000000ffff067224 */ /* 0x000fe200078e000d */
[----:B------:R4:W-:Y:S01]  /*d9d0*/  STL.64 [R1+0x8], R10 ;  /* 0x0000080a01007387 */ /* 0x0009e20000100a00 */
[----:B------:R-:W-:-:S03]  /*d9e0*/  VIADD R0, R164, 0x3f ;  /* 0x0000003fa4007836 */ /* 0x000fc60000000000 */
[----:B------:R4:W-:Y:S01]  /*d9f0*/  STL.128 [R1+0x40], R4 ;  /* 0x0000400401007387 */ /* 0x0009e20000100c00 */
[----:B0-----:R-:W-:-:S03]  /*da00*/  @P0 IMAD.HI.U32 R3, R0, R3, RZ ;  /* 0x0000000300030227 */ /* 0x001fc600078e00ff */
[----:B------:R4:W-:Y:S02]  /*da10*/  STL.64 [R1+0x68], R6 ;  /* 0x0000680601007387 */ /* 0x0009e40000100a00 */
[----:B-1----:R-:W-:-:S05]  /*da20*/  @P0 SHF.R.U32.HI R0, RZ, R20, R3 ;  /* 0x00000014ff000219 */ /* 0x002fca0000011603 */
[----:B------:R-:W-:Y:S01]  /*da30*/  IMAD.IADD R3, R189, 0x1, R0 ;  /* 0x00000001bd037824 */ /* 0x000fe200078e0200 */
[----:B--2---:R-:W-:-:S03]  /*da40*/  ISETP.GE.AND P3, PT, R9, 0x1, PT ;  /* 0x000000010900780c */ /* 0x004fc60003f66270 */
[----:B------:R-:W-:-:S10]  /*da50*/  IMAD.IADD R8, R3, 0x1, R8 ;  /* 0x0000000103087824 */ /* 0x000fd400078e0208 */
[----:B----4-:R-:W-:Y:S05]  /*da60*/  @!P3 BRA `(.L_x_3671) ;  /* 0x000000000048b947 */ /* 0x010fea0003800000 */
        /* <DEDUP_REMOVED lines=11> */
.L_x_3673:
[----:B------:R-:W-:-:S13]  /*db20*/  ISETP.NE.AND P1, PT, R9, 0x1, PT ;  /* 0x000000010900780c */ /* 0x000fda0003f25270 */
[----:B------:R-:W0:Y:S02]  /*db30*/  @P1 LDC.64 R4, c[0x0][0xae0] ;  /* 0x0002b800ff041b82 */ /* 0x000e240000000a00 */
[----:B0-----:R-:W-:-:S05]  /*db40*/  @P1 IMAD.HI.U32 R4, R0, R4, RZ ;  /* 0x0000000400041227 */ /* 0x001fca00078e00ff */
[----:B------:R-:W-:-:S07]  /*db50*/  @P1 SHF.R.U32.HI R0, RZ, R5, R4 ;  /* 0x00000005ff001219 */ /* 0x000fce0000011604 */
.L_x_3674:
[----:B------:R-:W-:Y:S05]  /*db60*/  BSYNC B0 ;  /* 0x0000000000007941 */ /* 0x000fea0003800000 */
.L_x_3672:
[----:B------:R-:W-:-:S05]  /*db70*/  IMAD R3, R0, R9, R9 ;  /* 0x0000000900037224 */ /* 0x000fca00078e0209 */
[----:B------:R-:W-:-:S07]  /*db80*/  VIMNMX R8, R8, R3, PT ;  /* 0x0000000308087248 */ /* 0x000fce0003fe0100 */
.L_x_3671:
        /* <DEDUP_REMOVED lines=24> */
.L_x_3677:
[----:B------:R-:W-:-:S13]  /*dd10*/  ISETP.NE.AND P0, PT, R9, 0x1, PT ;  /* 0x000000010900780c */ /* 0x000fda0003f05270 */
[----:B------:R-:W0:Y:S02]  /*dd20*/  @P0 LDC.64 R4, c[0x0][0xae0] ;  /* 0x0002b800ff040b82 */ /* 0x000e240000000a00 */
[----:B0-----:R-:W-:-:S05]  /*dd30*/  @P0 IMAD.HI.U32 R4, R3, R4, RZ ;  /* 0x0000000403040227 */ /* 0x001fca00078e00ff */
[----:B------:R-:W-:-:S07]  /*dd40*/  @P0 SHF.R.U32.HI R3, RZ, R5, R4 ;  /* 0x00000005ff030219 */ /* 0x000fce0000011604 */
.L_x_3678:
[----:B------:R-:W-:Y:S05]  /*dd50*/  BSYNC B0 ;  /* 0x0000000000007941 */ /* 0x000fea0003800000 */
.L_x_3676:
[----:B------:R-:W-:-:S05]  /*dd60*/  IMAD R3, R3, R9, RZ ;  /* 0x0000000903037224 */ /* 0x000fca00078e02ff */
[----:B------:R-:W-:-:S07]  /*dd70*/  VIMNMX R0, R0, R3, !PT ;  /* 0x0000000300007248 */ /* 0x000fce0007fe0100 */
.L_x_3675:
        /* <DEDUP_REMOVED lines=39> */
.L_x_3680:
[----:B------:R-:W-:Y:S05]  /*dff0*/  BSYNC B0 ;  /* 0x0000000000007941 */ /* 0x000fea0003800000 */
.L_x_3679:
[----:B------:R-:W-:Y:S01]  /*e000*/  IMAD R163, R194, R201, R163 ;  /* 0x000000c9c2a37224 */ /* 0x000fe200078e02a3 */
[----:B------:R-:W-:-:S04]  /*e010*/  PRMT R4, RZ, 0x7610, R4 ;  /* 0x00007610ff047816 */ /* 0x000fc80000000004 */
[----:B------:R-:W-:-:S04]  /*e020*/  VIADDMNMX R201, R163, R201, R8, PT ;  /* 0x000000c9a3c97246 */ /* 0x000fc80003800108 */
[----:B------:R-:W-:-:S13]  /*e030*/  ISETP.GT.AND P0, PT, R201, R163, PT ;  /* 0x000000a3c900720c */ /* 0x000fda0003f04270 */
[----:B------:R-:W-:Y:S05]  /*e040*/  @!P0 BRA `(.L_x_3663) ;  /* 0x0000024000408947 */ /* 0x000fea0003800000 */
[----:B------:R-:W0:Y:S01]  /*e050*/  S2R R36, SR_TID.X ;  /* 0x0000000000247919 */ /* 0x000e220000002100 */
[C---:B------:R-:W-:Y:S01]  /*e060*/  VIADD R6, R2.reuse, 0x36400 ;  /* 0x0003640002067836 */ /* 0x040fe20000000000 */
[----:B------:R-:W-:Y:S01]  /*e070*/  UIADD3 UR4, UP0, UR42, 0x38400, URZ ;  /* 0x000384002a047890 */ /* 0x000fe2000ff1e03f */
[----:B------:R-:W-:Y:S01]  /*e080*/  VIADD R9, R2, 0x400 ;  /* 0x0000040002097836 */ /* 0x000fe20000000000 */
[----:B------:R-:W1:Y:S01]  /*e090*/  SHFL.IDX PT, R0, R237, RZ, 0x1f ;  /* 0x00001fffed007589 */ /* 0x000e6200000e0000 */
[----:B------:R-:W-:Y:S01]  /*e0a0*/  IMAD.MOV.U32 R13, RZ, RZ, RZ ;  /* 0x000000ffff0d7224 */ /* 0x000fe200078e00ff */
[----:B------:R-:W-:Y:S01]  /*e0b0*/  LOP3.LUT P0, RZ, R6, 0x3ff, RZ, 0xc0, !PT ;  /* 0x000003ff06ff7812 */ /* 0x000fe2000780c0ff */
[----:B------:R-:W-:Y:S01]  /*e0c0*/  VIADD R6, R2, 0x26400 ;  /* 0x0002640002067836 */ /* 0x000fe20000000000 */
[----:B------:R-:W-:Y:S01]  /*e0d0*/  UIADD3.X UR5, URZ, UR43, URZ, UP0, !UPT ;  /* 0x0000002b3f057290 */ /* 0x000fe200087fe43f */
[----:B------:R-:W-:Y:S02]  /*e0e0*/  IMAD.U32 R4, RZ, RZ, UR4 ;  /* 0x00000004ff047e24 */ /* 0x000fe4000f8e00ff */
[----:B------:R-:W-:Y:S01]  /*e0f0*/  IMAD.MOV.U32 R14, RZ, RZ, 0x1 ;  /* 0x00000001ff0e7424 */ /* 0x000fe200078e00ff */
[----:B------:R-:W-:Y:S01]  /*e100*/  SHF.R.U32.HI R7, RZ, 0x4, R6 ;  /* 0x00000004ff077819 */ /* 0x000fe20000011606 */
[----:B------:R-:W-:-:S02]  /*e110*/  IMAD.MOV.U32 R15, RZ, RZ, RZ ;  /* 0x000000ffff0f7224 */ /* 0x000fc400078e00ff */
[----:B------:R-:W-:Y:S01]  /*e120*/  IMAD.U32 R5, RZ, RZ, UR5 ;  /* 0x00000005ff057e24 */ /* 0x000fe2000f8e00ff */
[----:B------:R-:W-:Y:S01]  /*e130*/  LOP3.LUT R7, R7, 0x3fff, RZ, 0xc0, !PT ;  /* 0x00003fff07077812 */ /* 0x000fe200078ec0ff */
[----:B------:R-:W-:Y:S01]  /*e140*/  VIADD R33, R2, 0x20400 ;  /* 0x0002040002217836 */ /* 0x000fe20000000000 */
[----:B------:R-:W-:Y:S01]  /*e150*/  STL.128 [R1+0x80], R12 ;  /* 0x0000800c01007387 */ /* 0x000fe20000100c00 */
[----:B------:R-:W-:Y:S02]  /*e160*/  IMAD.U32 R42, RZ, RZ, UR37 ;  /* 0x00000025ff2a7e24 */ /* 0x000fe4000f8e00ff */
[----:B------:R-:W-:Y:S01]  /*e170*/  IMAD.U32 R53, RZ, RZ, UR37 ;  /* 0x00000025ff357e24 */ /* 0x000fe2000f8e00ff */
[----:B------:R2:W-:Y:S01]  /*e180*/  STL.64 [R1+0x78], R4 ;  /* 0x0000780401007387 */ /* 0x0005e20000100a00 */
[----:B------:R-:W-:Y:S02]  /*e190*/  IMAD.U32 R48, RZ, RZ, UR37 ;  /* 0x00000025ff307e24 */ /* 0x000fe4000f8e00ff */
[----:B------:R-:W-:-:S02]  /*e1a0*/  IMAD.U32 R59, RZ, RZ, UR37 ;  /* 0x00000025ff3b7e24 */ /* 0x000fc4000f8e00ff */
[----:B------:R-:W-:Y:S01]  /*e1b0*/  IMAD.U32 R45, RZ, RZ, UR37 ;  /* 0x00000025ff2d7e24 */ /* 0x000fe2000f8e00ff */
[----:B-1----:R-:W-:Y:S01]  /*e1c0*/  LEA.HI R3, R0, R0, RZ, 0x1 ;  /* 0x0000000000037211 */ /* 0x002fe200078f08ff */
[----:B------:R-:W-:Y:S02]  /*e1d0*/  IMAD.U32 R54, RZ, RZ, UR37 ;  /* 0x00000025ff367e24 */ /* 0x000fe4000f8e00ff */
[----:B------:R-:W-:Y:S01]  /*e1e0*/  IMAD.U32 R61, RZ, RZ, UR37 ;  /* 0x00000025ff3d7e24 */ /* 0x000fe2000f8e00ff */
[----:B------:R-:W-:Y:S01]  /*e1f0*/  LOP3.LUT R3, R3, 0x6, RZ, 0xc0, !PT ;  /* 0x0000000603037812 */ /* 0x000fe200078ec0ff */
[----:B0-----:R-:W-:Y:S01]  /*e200*/  VIADD R8, R36, 0xffffff80 ;  /* 0xffffff8024087836 */ /* 0x001fe20000000000 */
[----:B--2---:R-:W-:Y:S01]  /*e210*/  LOP3.LUT R4, R7, 0x10000, RZ, 0xfc, !PT ;  /* 0x0001000007047812 */ /* 0x004fe200078efcff */
[----:B------:R-:W-:Y:S01]  /*e220*/  IMAD.MOV.U32 R5, RZ, RZ, 0x40000040 ;  /* 0x40000040ff057424 */ /* 0x000fe200078e00ff */
[----:B------:R0:W5:Y:S01]  /*e230*/  LDL R12, [R1+0x4e4] ;  /* 0x0004e400010c7983 */ /* 0x0001620000100800 */
[----:B------:R-:W-:-:S02]  /*e240*/  IMAD.IADD R0, R0, 0x1, -R3 ;  /* 0x0000000100007824 */ /* 0x000fc400078e0a03 */
[----:B------:R-:W-:Y:S01]  /*e250*/  VIADD R3, R2, 0x22400 ;  /* 0x0002240002037836 */ /* 0x000fe20000000000 */
[----:B------:R1:W-:Y:S01]  /*e260*/  STL [R1+0x94], R8 ;  /* 0x0000940801007387 */ /* 0x0003e20000100800 */
[----:B------:R-:W-:Y:S01]  /*e270*/  IMAD R6, R0, 0x8000, R9 ;  /* 0x0000800000067824 */ /* 0x000fe200078e0209 */
[----:B------:R-:W-:Y:S01]  /*e280*/  SHF.R.U32.HI R0, RZ, 0x4, R33 ;  /* 0x00000004ff007819 */ /* 0x000fe20000011621 */
[----:B------:R-:W-:Y:S01]  /*e290*/  IMAD.MOV.U32 R7, RZ, RZ, 0x40000040 ;  /* 0x40000040ff077424 */ /* 0x000fe200078e00ff */
[----:B------:R-:W-:Y:S01]  /*e2a0*/  SHF.R.U32.HI R3, RZ, 0x4, R3 ;  /* 0x00000004ff037819 */ /* 0x000fe20000011603 */
[----:B------:R-:W-:Y:S01]  /*e2b0*/  IMAD.U32 R26, RZ, RZ, UR37 ;  /* 0x00000025ff1a7e24 */ /* 0x000fe2000f8e00ff */
[----:B------:R-:W-:Y:S02]  /*e2c0*/  SHF.R.U32.HI R6, RZ, 0x4, R6 ;  /* 0x00000004ff067819 */ /* 0x000fe40000011606 */
[----:B------:R-:W-:Y:S02]  /*e2d0*/  LOP3.LUT R3, R3, 0x3fff, RZ, 0xc0, !PT ;  /* 0x00003fff03037812 */ /* 0x000fe400078ec0ff */
[----:B-1----:R-:W-:-:S02]  /*e2e0*/  SHF.R.U32.HI R8, RZ, 0x4, R9 ;  /* 0x00000004ff087819 */ /* 0x002fc40000011609 */
[----:B------:R-:W-:Y:S02]  /*e2f0*/  LOP3.LUT R10, R3, 0x10000, RZ, 0xfc, !PT ;  /* 0x00010000030a7812 */ /* 0x000fe400078efcff */
[----:B------:R-:W-:Y:S02]  /*e300*/  LOP3.LUT R8, R8, 0x3fff, RZ, 0xc0, !PT ;  /* 0x00003fff08087812 */ /* 0x000fe400078ec0ff */
[----:B------:R-:W-:Y:S02]  /*e310*/  LOP3.LUT R3, R6, 0x3fff, RZ, 0xc0, !PT ;  /* 0x00003fff06037812 */ /* 0x000fe400078ec0ff */
[----:B------:R-:W-:Y:S02]  /*e320*/  LOP3.LUT R9, R8, 0x10000, RZ, 0xfc, !PT ;  /* 0x0001000008097812 */ /* 0x000fe400078efcff */
[----:B------:R-:W-:Y:S02]  /*e330*/  LOP3.LUT R3, R3, 0x2000000, RZ, 0xfc, !PT ;  /* 0x0200000003037812 */ /* 0x000fe400078efcff */
[----:B------:R-:W-:Y:S01]  /*e340*/  LOP3.LUT R0, R0, 0x3fff, RZ, 0xc0, !PT ;  /* 0x00003fff00007812 */ /* 0x000fe200078ec0ff */
[----:B------:R-:W-:-:S02]  /*e350*/  IMAD.MOV.U32 R6, RZ, RZ, R9 ;  /* 0x000000ffff067224 */ /* 0x000fc400078e0009 */
[----:B------:R-:W-:Y:S01]  /*e360*/  IMAD.MOV.U32 R9, RZ, RZ, 0x40000040 ;  /* 0x40000040ff097424 */ /* 0x000fe200078e00ff */
[----:B------:R-:W-:Y:S01]  /*e370*/  LOP3.LUT R8, R0, 0x10000, RZ, 0xfc, !PT ;  /* 0x0001000000087812 */ /* 0x000fe200078efcff */
[----:B------:R-:W-:Y:S01]  /*e380*/  BSSY B6, `(.L_x_3681) ;  /* 0x0000038000067945 */ /* 0x000fe20003800000 */
[----:B------:R1:W-:Y:S01]  /*e390*/  STL.128 [R1+0xb0], R4 ;  /* 0x0000b00401007387 */ /* 0x0003e20000100c00 */
[----:B------:R-:W-:Y:S01]  /*e3a0*/  IADD3 R42, P2, R42, 0xb8, RZ ;  /* 0x000000b82a2a7810 */ /* 0x000fe20007f5e0ff */
[----:B------:R-:W-:Y:S02]  /*e3b0*/  IMAD.MOV.U32 R0, RZ, RZ, R165 ;  /* 0x000000ffff007224 */ /* 0x000fe400078e00a5 */
[----:B------:R0:W-:Y:S01]  /*e3c0*/  STL.64 [R1+0x98], R8 ;  /* 0x0000980801007387 */ /* 0x0001e20000100a00 */
[----:B-1----:R-:W-:-:S03]  /*e3d0*/  IMAD.MOV.U32 R6, RZ, RZ, R3 ;  /* 0x000000ffff067224 */ /* 0x002fc600078e0003 */
[----:B------:R0:W5:Y:S01]  /*e3e0*/  LDL R3, [R1+0x4d4] ;  /* 0x0004d40001037983 */ /* 0x0001620000100800 */
[----:B------:R-:W-:Y:S01]  /*e3f0*/  IMAD.MOV.U32 R4, RZ, RZ, R10 ;  /* 0x000000ffff047224 */ /* 0x000fe200078e000a */
[----:B------:R-:W-:Y:S01]  /*e400*/  IADD3 R53, P6, R53, 0xb0, RZ ;  /* 0x000000b035357810 */ /* 0x000fe20007fde0ff */
[----:B------:R-:W-:-:S03]  /*e410*/  IMAD.U32 R10, RZ, RZ, UR37 ;  /* 0x00000025ff0a7e24 */ /* 0x000fc6000f8e00ff */
[----:B------:R0:W-:Y:S01]  /*e420*/  STL.128 [R1+0xa0], R4 ;  /* 0x0000a00401007387 */ /* 0x0001e20000100c00 */
[----:B------:R-:W-:Y:S01]  /*e430*/  IADD3 R48, P5, R48, 0xa8, RZ ;  /* 0x000000a830307810 */ /* 0x000fe20007fbe0ff */
[----:B------:R-:W-:Y:S01]  /*e440*/  IMAD.X R43, RZ, RZ, UR36, P2 ;  /* 0x00000024ff2b7e24 */ /* 0x000fe200090e06ff */
[----:B------:R-:W-:Y:S01]  /*e450*/  IADD3 R59, P1, R59, 0xa0, RZ ;  /* 0x000000a03b3b7810 */ /* 0x000fe20007f3e0ff */
[----:B------:R-:W-:Y:S01]  /*e460*/  IMAD.X R52, RZ, RZ, UR36, P6 ;  /* 0x00000024ff347e24 */ /* 0x000fe2000b0e06ff */
[----:B------:R-:W-:Y:S01]  /*e470*/  IADD3 R45, P4, R45, 0x98, RZ ;  /* 0x000000982d2d7810 */ /* 0x000fe20007f9e0ff */
[----:B------:R-:W-:Y:S01]  /*e480*/  IMAD.X R47, RZ, RZ, UR36, P5 ;  /* 0x00000024ff2f7e24 */ /* 0x000fe2000a8e06ff */
[----:B------:R-:W-:Y:S02]  /*e490*/  IADD3 R34, P3, R10, 0x94, RZ ;  /* 0x000000940a227810 */ /* 0x000fe40007f7e0ff */
[----:B------:R-:W-:Y:S02]  /*e4a0*/  IADD3 R54, P2, R54, 0x88, RZ ;  /* 0x0000008836367810 */ /* 0x000fe40007f5e0ff */
[----:B------:R-:W-:-:S02]  /*e4b0*/  IADD3 R61, P6, R61, 0x80, RZ ;  /* 0x000000803d3d7810 */ /* 0x000fc40007fde0ff */
[----:B------:R-:W-:Y:S01]  /*e4c0*/  IADD3 R26, P5, R26, 0x78, RZ ;  /* 0x000000781a1a7810 */ /* 0x000fe20007fbe0ff */
[----:B------:R-:W-:Y:S02]  /*e4d0*/  IMAD.X R58, RZ, RZ, UR36, P1 ;  /* 0x00000024ff3a7e24 */ /* 0x000fe400088e06ff */
[----:B------:R-:W-:Y:S02]  /*e4e0*/  IMAD.X R46, RZ, RZ, UR36, P4 ;  /* 0x00000024ff2e7e24 */ /* 0x000fe4000a0e06ff */
[----:B------:R-:W-:Y:S02]  /*e4f0*/  IMAD.X R35, RZ, RZ, UR36, P3 ;  /* 0x00000024ff237e24 */ /* 0x000fe400098e06ff */
[----:B------:R-:W-:Y:S02]  /*e500*/  IMAD.X R55, RZ, RZ, UR36, P2 ;  /* 0x00000024ff377e24 */ /* 0x000fe400090e06ff */
[----:B------:R-:W-:Y:S02]  /*e510*/  IMAD.X R60, RZ, RZ, UR36, P6 ;  /* 0x00000024ff3c7e24 */ /* 0x000fe4000b0e06ff */
[----:B------:R-:W-:Y:S01]  /*e520*/  IMAD.X R27, RZ, RZ, UR36, P5 ;  /* 0x00000024ff1b7e24 */ /* 0x000fe2000a8e06ff */
[----:B0-----:R-:W-:Y:S06]  /*e530*/  @!P0 BRA `(.L_x_3682) ;  /* 0x0000000000708947 */ /* 0x001fec0003800000 */
        /* <DEDUP_REMOVED lines=12> */
[----:B-----5:R-:W-:Y:S02]  /*e600*/  IMAD.MOV.U32 R12, RZ, RZ, 0x1 ;  /* 0x00000001ff0c7424 */ /* 0x020fe400078e00ff */
[----:B------:R-:W-:-:S07]  /*e610*/  IMAD.MOV.U32 R13, RZ, RZ, RZ ;  /* 0x000000ffff0d7224 */ /* 0x000fce00078e00ff */
[----:B------:R-:W-:-:S07]  /*e620*/  LEPC R20, `(.L_x_3683) ;  /* 0x000000001014794e */ /* 0x000fce0000000000 */
[----:B0--3--:R-:W-:Y:S05]  /*e630*/  CALL.ABS.NOINC R14 ;  /* 0x000000000e007343 */ /* 0x009fea0003c00000 */
.L_x_3683:
        /* <DEDUP_REMOVED lines=12> */
.L_x_3682:
[----:B------:R-:W-:Y:S05]  /*e700*/  BSYNC B6 ;  /* 0x0000000000067941 */ /* 0x000fea0003800000 */
.L_x_3681:
[----:B-----5:R-:W-:Y:S01]  /*e710*/  SHF.R.S32.HI R4, RZ, 0x1f, R3 ;  /* 0x0000001fff047819 */ /* 0x020fe20000011403 */
[----:B------:R-:W-:Y:S01]  /*e720*/  UIADD3 UR6, UP0, UR37, 0x11c, URZ ;  /* 0x0000011c25067890 */ /* 0x000fe2000ff1e03f */
[----:B---3--:R-:W0:Y:S01]  /*e730*/  LDC.64 R28, c[0x0][0xad8] ;  /* 0x0002b600ff1c7b82 */ /* 0x008e220000000a00 */
[----:B------:R-:W-:Y:S01]  /*e740*/  UIADD3 UR4, UP1, UR37, 0x90, URZ ;  /* 0x0000009025047890 */ /* 0x000fe2000ff3e03f */
[----:B------:R-:W-:Y:S01]  /*e750*/  LEA.HI R4, R4, R3, RZ, 0x3 ;  /* 0x0000000304047211 */ /* 0x000fe200078f18ff */
[----:B------:R-:W-:Y:S01]  /*e760*/  UIADD3.X UR7, URZ, UR36, URZ, UP0, !UPT ;  /* 0x000000243f077290 */ /* 0x000fe200087fe43f */
[----:B------:R-:W-:Y:S01]  /*e770*/  IMAD.MOV.U32 R15, RZ, RZ, 0x2 ;  /* 0x00000002ff0f7424 */ /* 0x000fe200078e00ff */
[----:B------:R-:W-:Y:S01]  /*e780*/  UIADD3.X UR5, URZ, UR36, URZ, UP1, !UPT ;  /* 0x000000243f057290 */ /* 0x000fe20008ffe43f */
[C---:B------:R-:W-:Y:S01]  /*e790*/  LOP3.LUT R6, R4.reuse, 0xfffffff8, RZ, 0xc0, !PT ;  /* 0xfffffff804067812 */ /* 0x040fe200078ec0ff */
[----:B------:R-:W-:Y:S01]  /*e7a0*/  IMAD.SHL.U32 R4, R4, 0x40, RZ ;  /* 0x0000004004047824 */ /* 0x000fe200078e00ff */
[----:B------:R-:W1:Y:S01]  /*e7b0*/  LDC.64 R20, c[0x0][0xae0] ;  /* 0x0002b800ff147b82 */ /* 0x000e620000000a00 */
[----:B------:R-:W-:Y:S01]  /*e7c0*/  IMAD.U32 R8, RZ, RZ, UR4 ;  /* 0x00000004ff087e24 */ /* 0x000fe2000f8e00ff */
[----:B------:R-:W-:Y:S01]  /*e7d0*/  UIADD3 UR4, UP1, UR37, 0xc0, URZ ;  /* 0x000000c025047890 */ /* 0x000fe2000ff3e03f */
[----:B------:R-:W-:Y:S01]  /*e7e0*/  IMAD.IADD R10, R3, 0x1, -R6 ;  /* 0x00000001030a7824 */ /* 0x000fe200078e0a06 */
[----:B------:R-:W-:Y:S01]  /*e7f0*/  LOP3.LUT R9, R4, 0xfffffe00, RZ, 0xc0, !PT ;  /* 0xfffffe0004097812 */ /* 0x000fe200078ec0ff */
[----:B------:R-:W-:Y:S01]  /*e800*/  IMAD.U32 R6, RZ, RZ, UR6 ;  /* 0x00000006ff067e24 */ /* 0x000fe2000f8e00ff */
[----:B------:R-:W-:Y:S01]  /*e810*/  UIADD3 UR6, UP0, UR37, 0xd0, URZ ;  /* 0x000000d025067890 */ /* 0x000fe2000ff1e03f */
[C---:B------:R-:W-:Y:S01]  /*e820*/  IMAD.SHL.U32 R3, R10.reuse, 0x40, RZ ;  /* 0x000000400a037824 */ /* 0x040fe200078e00ff */
[----:B------:R-:W-:Y:S01]  /*e830*/  LOP3.LUT P0, RZ, R10, 0x2, RZ, 0xc0, !PT ;  /* 0x000000020aff7812 */ /* 0x000fe2000780c0ff */
[----:B------:R-:W-:Y:S01]  /*e840*/  IMAD.MOV.U32 R4, RZ, RZ, R6 ;  /* 0x000000ffff047224 */ /* 0x000fe200078e0006 */
[----:B------:R-:W-:Y:S01]  /*e850*/  STL.64 [R1+0xe0], R26 ;  /* 0x0000e01a01007387 */ /* 0x000fe20000100a00 */
[----:B------:R-:W-:Y:S01]  /*e860*/  IMAD R9, R0, 0x400, R9 ;  /* 0x0000040000097824 */ /* 0x000fe200078e0209 */
[----:B------:R-:W-:Y:S01]  /*e870*/  LOP3.LUT R3, R3, 0x1c0, RZ, 0xc0, !PT ;  /* 0x000001c003037812 */ /* 0x000fe200078ec0ff */
[----:B------:R-:W-:Y:S01]  /*e880*/  IMAD.U32 R5, RZ, RZ, UR7 ;  /* 0x00000007ff057e24 */ /* 0x000fe2000f8e00ff */
[----:B------:R-:W-:Y:S01]  /*e890*/  UIADD3.X UR7, URZ, UR36, URZ, UP0, !UPT ;  /* 0x000000243f077290 */ /* 0x000fe200087fe43f */
[----:B------:R-:W-:Y:S01]  /*e8a0*/  IMAD.U32 R7, RZ, RZ, UR5 ;  /* 0x00000005ff077e24 */ /* 0x000fe2000f8e00ff */
[----:B------:R-:W-:Y:S01]  /*e8b0*/  LOP3.LUT R11, R3, 0x8, R12, 0xf8, !PT ;  /* 0x00000008030b7812 */ /* 0x000fe200078ef80c */
[----:B------:R-:W-:Y:S01]  /*e8c0*/  IMAD.MOV.U32 R6, RZ, RZ, R8 ;  /* 0x000000ffff067224 */ /* 0x000fe200078e0008 */
[----:B------:R-:W-:Y:S01]  /*e8d0*/  SHF.R.U32.HI R12, RZ, 0x3, R3 ;  /* 0x00000003ff0c7819 */ /* 0x000fe20000011603 */
[----:B------:R-:W-:Y:S01]  /*e8e0*/  UIADD3.X UR5, URZ, UR36, URZ, UP1, !UPT ;  /* 0x000000243f057290 */ /* 0x000fe20008ffe43f */
[----:B------:R-:W-:Y:S01]  /*e8f0*/  IMAD.MOV.U32 R30, RZ, RZ, 0x10 ;  /* 0x00000010ff1e7424 */ /* 0x000fe200078e00ff */
[----:B------:R-:W-:Y:S01]  /*e900*/  LOP3.LUT P1, RZ, R10, 0x4, RZ, 0xc0, !PT ;  /* 0x000000040aff7812 */ /* 0x000fe2000782c0ff */
[----:B------:R2:W-:Y:S01]  /*e910*/  STL.128 [R1+0x120], R4 ;  /* 0x0001200401007387 */ /* 0x0005e20000100c00 */
[----:B------:R-:W-:Y:S01]  /*e920*/  LOP3.LUT R0, R11, R12, RZ, 0x3c, !PT ;  /* 0x0000000c0b007212 */ /* 0x000fe200078e3cff */
[----:B------:R-:W-:Y:S01]  /*e930*/  IMAD.MOV.U32 R8, RZ, RZ, R34 ;  /* 0x000000ffff087224 */ /* 0x000fe200078e0022 */
[----:B------:R-:W3:Y:S01]  /*e940*/  LDC.64 R12, c[0x0][0xad0] ;  /* 0x0002b400ff0c7b82 */ /* 0x000ee20000000a00 */
[----:B------:R-:W-:Y:S01]  /*e950*/  IMAD.U32 R10, RZ, RZ, UR4 ;  /* 0x00000004ff0a7e24 */ /* 0x000fe2000f8e00ff */
[----:B------:R-:W-:Y:S01]  /*e960*/  SEL R30, R30, 0xfffffff0, !P0 ;  /* 0xfffffff01e1e7807 */ /* 0x000fe20004000000 */
[----:B------:R-:W-:Y:S01]  /*e970*/  IMAD.IADD R0, R9, 0x1, R0 ;  /* 0x0000000109007824 */ /* 0x000fe200078e0200 */
[----:B------:R-:W-:Y:S01]  /*e980*/  STL.64 [R1+0xd0], R160 ;  /* 0x0000d0a001007387 */ /* 0x000fe20000100a00 */
[----:B------:R-:W-:Y:S01]  /*e990*/  IMAD.MOV.U32 R9, RZ, RZ, R35 ;  /* 0x000000ffff097224 */ /* 0x000fe200078e0023 */
[----:B------:R-:W-:Y:S01]  /*e9a0*/  ULDC UR4, c[0x0][0x3f4] ;  /* 0x0000fd0000047ab9 */ /* 0x000fe20000000800 */
[----:B------:R-:W-:Y:S01]  /*e9b0*/  IMAD.WIDE.U32 R14, R0, R15, UR42 ;  /* 0x0000002a000e7e25 */ /* 0x000fe2000f8e000f */
[----:B------:R-:W-:Y:S03]  /*e9c0*/  STL.U8 [R1+0xe8], RZ ;  /* 0x0000e8ff01007387 */ /* 0x000fe60000100000 */
[----:B------:R-:W-:Y:S01]  /*e9d0*/  IMAD.U32 R11, RZ, RZ, UR5 ;  /* 0x00000005ff0b7e24 */ /* 0x000fe2000f8e00ff */
[----:B------:R-:W-:Y:S01]  /*e9e0*/  IADD3 R14, P0, R14, 0x36400, RZ ;  /* 0x000364000e0e7810 */ /* 0x000fe20007f1e0ff */
[----:B--2---:R-:W2:Y:S01]  /*e9f0*/  LDC R6, c[0x0][0x450] ;  /* 0x00011400ff067b82 */ /* 0x004ea20000000800 */
[----:B------:R-:W-:Y:S01]  /*ea00*/  IMAD.U32 R26, RZ, RZ, UR6 ;  /* 0x00000006ff1a7e24 */ /* 0x000fe2000f8e00ff */
[----:B------:R-:W-:Y:S01]  /*ea10*/  STL.U8 [R1+0x140], RZ ;  /* 0x000140ff01007387 */ /* 0x000fe20000100000 */
[----:B------:R-:W-:-:S02]  /*ea20*/  IMAD.U32 R27, RZ, RZ, UR7 ;  /* 0x00000007ff1b7e24 */ /* 0x000fc4000f8e00ff */
[----:B------:R-:W-:Y:S01]  /*ea30*/  IMAD.MOV.U32 R31, RZ, RZ, 0x20 ;  /* 0x00000020ff1f7424 */ /* 0x000fe200078e00ff */
[----:B------:R4:W-:Y:S01]  /*ea40*/  STL.128 [R1+0x130], R8 ;  /* 0x0001300801007387 */ /* 0x0009e20000100c00 */
[----:B------:R-:W-:Y:S01]  /*ea50*/  IMAD.X R15, RZ, RZ, R15, P0 ;  /* 0x000000ffff0f7224 */ /* 0x000fe200000e060f */
[----:B------:R-:W2:Y:S01]  /*ea60*/  LDC.64 R4, c[0x0][0x448] ;  /* 0x00011200ff047b82 */ /* 0x000ea20000000a00 */
[----:B------:R-:W-:Y:S01]  /*ea70*/  VIADD R236, R36, 0xffffff80 ;  /* 0xffffff8024ec7836 */ /* 0x000fe20000000000 */
[----:B------:R0:W-:Y:S01]  /*ea80*/  STL.64 [R1+0xd8], R26 ;  /* 0x0000d81a01007387 */ /* 0x0001e20000100a00 */
[----:B------:R-:W-:Y:S01]  /*ea90*/  SEL R31, R31, 0xffffffe0, !P1 ;  /* 0xffffffe01f1f7807 */ /* 0x000fe20004800000 */
[----:B---3--:R-:W-:Y:S01]  /*eaa0*/  IMAD.MOV.U32 R7, RZ, RZ, R12 ;  /* 0x000000ffff077224 */ /* 0x008fe200078e000c */
[----:B------:R-:W-:Y:S01]  /*eab0*/  ISETP.LT.AND P0, PT, RZ, UR4, PT ;  /* 0x00000004ff007c0c */ /* 0x000fe2000bf01270 */
[----:B------:R3:W-:Y:S01]  /*eac0*/  STL.64 [R1+0xc8], R14 ;  /* 0x0000c80e01007387 */ /* 0x0007e20000100a00 */
[----:B------:R-:W-:-:S02]  /*ead0*/  IMAD.U32 R36, RZ, RZ, UR37 ;  /* 0x00000025ff247e24 */ /* 0x000fc4000f8e00ff */
[----:B------:R-:W-:Y:S01]  /*eae0*/  IMAD.U32 R49, RZ, RZ, UR37 ;  /* 0x00000025ff317e24 */ /* 0x000fe2000f8e00ff */
[----:B------:R3:W-:Y:S01]  /*eaf0*/  STL.64 [R1+0xc0], R30 ;  /* 0x0000c01e01007387 */ /* 0x0007e20000100a00 */
[----:B------:R-:W-:Y:S01]  /*eb00*/  IMAD.U32 R64, RZ, RZ, UR37 ;  /* 0x00000025ff407e24 */ /* 0x000fe2000f8e00ff */
[----:B------:R-:W-:Y:S01]  /*eb10*/  IADD3 R36, P1, R36, 0x140, RZ ;  /* 0x0000014024247810 */ /* 0x000fe20007f3e0ff */
[----:B------:R-:W-:Y:S01]  /*eb20*/  IMAD.U32 R44, RZ, RZ, UR37 ;  /* 0x00000025ff2c7e24 */ /* 0x000fe2000f8e00ff */
[----:B------:R3:W-:Y:S01]  /*eb30*/  STL [R1+0xec], R236 ;  /* 0x0000ecec01007387 */ /* 0x0007e20000100800 */
[----:B----4-:R-:W-:Y:S01]  /*eb40*/  IMAD.MOV.U32 R8, RZ, RZ, RZ ;  /* 0x000000ffff087224 */ /* 0x010fe200078e00ff */
[----:B------:R-:W-:Y:S01]  /*eb50*/  IADD3 R49, P2, R49, 0x128, RZ ;  /* 0x0000012831317810 */ /* 0x000fe20007f5e0ff */
[----:B0-----:R-:W-:Y:S01]  /*eb60*/  IMAD.MOV.U32 R26, RZ, RZ, R13 ;  /* 0x000000ffff1a7224 */ /* 0x001fe200078e000d */
[----:B------:R-:W-:Y:S01]  /*eb70*/  IADD3 R64, P3, R64, 0x120, RZ ;  /* 0x0000012040407810 */ /* 0x000fe20007f7e0ff */
[----:B------:R-:W-:Y:S01]  /*eb80*/  IMAD.MOV.U32 R27, RZ, RZ, R28 ;  /* 0x000000ffff1b7224 */ /* 0x000fe200078e001c */
[----:B------:R-:W-:Y:S01]  /*eb90*/  IADD3 R44, P4, R44, 0xec, RZ ;  /* 0x000000ec2c2c7810 */ /* 0x000fe20007f9e0ff */
[----:B------:R-:W-:-:S02]  /*eba0*/  IMAD.MOV.U32 R9, RZ, RZ, R29 ;  /* 0x000000ffff097224 */ /* 0x000fc400078e001d */
[----:B-1----:R-:W-:Y:S01]  /*ebb0*/  IMAD.MOV.U32 R10, RZ, RZ, R20 ;  /* 0x000000ffff0a7224 */ /* 0x002fe200078e0014 */
[----:B------:R3:W-:Y:S01]  /*ebc0*/  STL.128 [R1+0xf0], R24 ;  /* 0x0000f01801007387 */ /* 0x0007e20000100c00 */
[----:B------:R-:W-:Y:S02]  /*ebd0*/  IMAD.MOV.U32 R11, RZ, RZ, R21 ;  /* 0x000000ffff0b7224 */ /* 0x000fe400078e0015 */
[----:B------:R-:W-:Y:S01]  /*ebe0*/  IMAD.U32 R66, RZ, RZ, UR37 ;  /* 0x00000025ff427e24 */ /* 0x000fe2000f8e00ff */
[----:B--2---:R3:W-:Y:S01]  /*ebf0*/  STL.128 [R1+0x110], R4 ;  /* 0x0001100401007387 */ /* 0x0047e20000100c00 */
[----:B------:R-:W-:Y:S02]  /*ec00*/  IMAD.U32 R50, RZ, RZ, UR37 ;  /* 0x00000025ff327e24 */ /* 0x000fe4000f8e00ff */
[----:B------:R-:W-:Y:S01]  /*ec10*/  IMAD.X R37, RZ, RZ, UR36, P1 ;  /* 0x00000024ff257e24 */ /* 0x000fe200088e06ff */
[----:B------:R3:W-:Y:S01]  /*ec20*/  STL.128 [R1+0x100], R8 ;  /* 0x0001000801007387 */ /* 0x0007e20000100c00 */
[----:B------:R-:W-:Y:S01]  /*ec30*/  IADD3 R66, P5, R66, 0xe8, RZ ;  /* 0x000000e842427810 */ /* 0x000fe20007fbe0ff */
[----:B------:R-:W-:Y:S01]  /*ec40*/  IMAD.X R62, RZ, RZ, UR36, P2 ;  /* 0x00000024ff3e7e24 */ /* 0x000fe200090e06ff */
[----:B------:R-:W-:Y:S01]  /*ec50*/  IADD3 R50, P6, R50, 0xd8, RZ ;  /* 0x000000d832327810 */ /* 0x000fe20007fde0ff */
[----:B------:R-:W-:-:S02]  /*ec60*/  IMAD.X R65, RZ, RZ, UR36, P3 ;  /* 0x00000024ff417e24 */ /* 0x000fc400098e06ff */
[----:B------:R-:W-:Y:S02]  /*ec70*/  IMAD.X R51, RZ, RZ, UR36, P4 ;  /* 0x00000024ff337e24 */ /* 0x000fe4000a0e06ff */
[----:B------:R-:W-:Y:S02]  /*ec80*/  IMAD.X R67, RZ, RZ, UR36, P5 ;  /* 0x00000024ff437e24 */ /* 0x000fe4000a8e06ff */
[----:B------:R-:W-:Y:S01]  /*ec90*/  IMAD.X R63, RZ, RZ, UR36, P6 ;  /* 0x00000024ff3f7e24 */ /* 0x000fe2000b0e06ff */
[----:B------:R-:W-:Y:S06]  /*eca0*/  @P0 BRA `(.L_x_3684) ;  /* 0x0000000000400947 */ /* 0x000fec0003800000 */
[----:B------:R-:W2:Y:S02]  /*ecb0*/  LDL R3, [R1+0x1f4] ;  /* 0x0001f40001037983 */ /* 0x000ea40000100800 */
[----:B--2---:R-:W-:-:S04]  /*ecc0*/  LEA.HI R0, R3, R3, RZ, 0x1 ;  /* 0x0000000303007211 */ /* 0x004fc800078f08ff */
        /* <DEDUP_REMOVED lines=8> */
.L_x_3687:
[----:B-1----:R1:W2:Y:S02]  /*ed50*/  SYNCS.PHASECHK.TRANS64.TRYWAIT P0, [R2+URZ+0x38800], R3 ;  /* 0x03880003020075a7 */ /* 0x0022a4000800017f */
[----:B--2---:R-:W-:Y:S05]  /*ed60*/  @!P0 NANOSLEEP.SYNCS 0x989680 ;  /* 0x009896800000895d */ /* 0x004fea0003900000 */
[----:B------:R-:W2:Y:S02]  /*ed70*/  @!P0 SYNCS.PHASECHK.TRANS64 P0, [R2+URZ+0x38800], R3 ;  /* 0x03880003020085a7 */ /* 0x000ea4000800007f */
[----:B--2---:R-:W-:Y:S05]  /*ed80*/  @!P0 BRA `(.L_x_3687) ;  /* 0xfffffffc00f08947 */ /* 0x004fea000383ffff */
.L_x_3686:
[----:B------:R-:W-:Y:S05]  /*ed90*/  BSYNC B0 ;  /* 0x0000000000007941 */ /* 0x000fea0003800000 */
.L_x_3685:
[----:B------:R-:W-:Y:S05]  /*eda0*/  BRA `(.L_x_3688) ;  /* 0x0000002c009c7947 */ /* 0x000fea0003800000 */
.L_x_3684:
[----:B------:R-:W-:Y:S01]  /*edb0*/  LOP3.LUT P0, RZ, R33, 0x3ff, RZ, 0xc0, !PT ;  /* 0x000003ff21ff7812 */ /* 0x000fe2000780c0ff */
[----:B------:R-:W-:Y:S01]  /*edc0*/  ULDC.64 UR4, c[0x0][0x3f8] ;  /* 0x0000fe0000047ab9 */ /* 0x000fe20000000a00 */
[----:B------:R-:W-:Y:S01]  /*edd0*/  SHF.R.S32.HI R0, RZ, 0x1f, R32 ;  /* 0x0000001fff007819 */ /* 0x000fe20000011420 */
[----:B------:R-:W-:Y:S01]  /*ede0*/  ULDC.64 UR6, c[0x0][0x408] ;  /* 0x0001020000067ab9 */ /* 0x000fe20000000a00 */
[----:B---3--:R-:W-:Y:S01]  /*edf0*/  IMAD.WIDE.U32 R26, R32, UR4, RZ ;  /* 0x00000004201a7c25 */ /* 0x008fe2000f8e00ff */
[----:B------:R-:W-:Y:S03]  /*ee00*/  BSSY B6, `(.L_x_3689) ;  /* 0x0000019000067945 */ /* 0x000fe60003800000 */
        /* <DEDUP_REMOVED lines=24> */
.L_x_3690:
[----:B------:R-:W-:Y:S05]  /*ef90*/  BSYNC B6 ;  /* 0x0000000000067941 */ /* 0x000fea0003800000 */
.L_x_3689:
[----:B------:R-:W2:Y:S01]  /*efa0*/  LDL R3, [R1+0x70] ;  /* 0x0000700001037983 */ /* 0x000ea20000100800 */
[----:B------:R-:W-:Y:S01]  /*efb0*/  ULDC.U8 UR4, c[0x0][0x410] ;  /* 0x0001040000047ab9 */ /* 0x000fe20000000000 */
[----:B------:R-:W-:Y:S01]  /*efc0*/  BSSY B0, `(.L_x_3691) ;  /* 0x00002bd000007945 */ /* 0x000fe20003800000 */
[----:B------:R-:W-:Y:S01]  /*efd0*/  ISETP.NE.AND P0, PT, RZ, UR4, PT ;  /* 0x00000004ff007c0c */ /* 0x000fe2000bf05270 */
[----:B--2---:R-:W-:-:S12]  /*efe0*/  IMAD R0, R3, 0x40, R152 ;  /* 0x0000004003007824 */ /* 0x004fd800078e0298 */
[----:B------:R-:W-:Y:S05]  /*eff0*/  @!P0 BRA `(.L_x_3692) ;  /* 0x0000001400ac8947 */ /* 0x000fea0003800000 */
[----:B------:R-:W2:Y:S01]  /*f000*/  LDL R20, [R1+0x438] ;  /* 0x0004380001147983 */ /* 0x000ea20000100800 */
[----:B------:R-:W0:Y:S01]  /*f010*/  LDC R35, c[0x0][0x448] ;  /* 0x00011200ff237b82 */ /* 0x000e220000000800 */
[----:B------:R-:W-:Y:S01]  /*f020*/  ULDC.64 UR4, c[0x0][0x3f8] ;  /* 0x0000fe0000047ab9 */ /* 0x000fe20000000a00 */
[----:B------:R-:W-:Y:S01]  /*f030*/  ULDC.64 UR6, c[0x0][0x408] ;  /* 0x0001020000067ab9 */ /* 0x000fe20000000a00 */
[----:B------:R-:W-:Y:S02]  /*f040*/  IMAD.MOV.U32 R27, RZ, RZ, R25 ;  /* 0x000000ffff1b7224 */ /* 0x000fe400078e0019 */
[----:B------:R-:W-:Y:S01]  /*f050*/  IMAD.MOV.U32 R33, RZ, RZ, R29 ;  /* 0x000000ffff217224 */ /* 0x000fe200078e001d */
[----:B0-----:R-:W-:-:S13]  /*f060*/  ISETP.NE.AND P0, PT, R35, 0x1, PT ;  /* 0x000000012300780c */ /* 0x001fda0003f05270 */
[----:B------:R-:W0:Y:S08]  /*f070*/  @P0 LDC R4, c[0x0][0x44c] ;  /* 0x00011300ff040b82 */ /* 0x000e300000000800 */
[----:B------:R-:W1:Y:S01]  /*f080*/  @P0 LDC R5, c[0x0][0x450] ;  /* 0x00011400ff050b82 */ /* 0x000e620000000800 */
[----:B--2---:R-:W-:-:S04]  /*f090*/  IMAD R3, R20, 0x20, R0 ;  /* 0x0000002014037824 */ /* 0x004fc800078e0200 */
        /* <DEDUP_REMOVED lines=23> */
.L_x_4043:
        /* <DEDUP_REMOVED lines=8> */
[----:B------:R-:W3:Y:S01]  /*f290*/  LDL R11, [R1+0x43c] ;  /* 0x00043c00010b7983 */ /* 0x000ee20000100800 */
[----:B------:R-:W-:Y:S01]  /*f2a0*/  ULDC UR4, c[0x0][0x3f4] ;  /* 0x0000fd0000047ab9 */ /* 0x000fe20000000800 */
[----:B--2---:R-:W-:Y:S01]  /*f2b0*/  IMAD.MOV.U32 R4, RZ, RZ, R6 ;  /* 0x000000ffff047224 */ /* 0x004fe200078e0006 */
[----:B------:R-:W-:Y:S01]  /*f2c0*/  ISETP.GE.AND P2, PT, R154, UR4, PT ;  /* 0x000000049a007c0c */ /* 0x000fe2000bf46270 */
[----:B-1----:R-:W-:Y:S01]  /*f2d0*/  IMAD.MOV.U32 R5, RZ, RZ, R3 ;  /* 0x000000ffff057224 */ /* 0x002fe200078e0003 */
[----:B------:R-:W-:Y:S02]  /*f2e0*/  ISETP.GE.AND P3, PT, R162, UR4, PT ;  /* 0x00000004a2007c0c */ /* 0x000fe4000bf66270 */
[----:B------:R-:W-:-:S09]  /*f2f0*/  CS2R R28, SRZ ;  /* 0x00000000001c7805 */ /* 0x000fd2000001ff00 */
[----:B------:R-:W-:-:S04]  /*f300*/  @!P2 IMAD.WIDE R4, R154, 0x2, R4 ;  /* 0x000000029a04a825 */ /* 0x000fc800078e0204 */
[----:B------:R-:W-:Y:S01]  /*f310*/  @!P3 IMAD.SHL.U32 R9, R162, 0x2, RZ ;  /* 0x00000002a209b824 */ /* 0x000fe200078e00ff */
[----:B------:R1:W5:Y:S01]  /*f320*/  @!P2 LD.E.64 R28, desc[UR44][R4.64] ;  /* 0x0000002c041ca980 */ /* 0x000362000c101b00 */
[----:B------:R-:W-:Y:S02]  /*f330*/  CS2R R30, SRZ ;  /* 0x00000000001e7805 */ /* 0x000fe4000001ff00 */
[----:B------:R-:W-:Y:S02]  /*f340*/  CS2R R24, SRZ ;  /* 0x0000000000187805 */ /* 0x000fe4000001ff00 */
[----:B------:R-:W-:Y:S02]  /*f350*/  CS2R R26, SRZ ;  /* 0x00000000001a7805 */ /* 0x000fe4000001ff00 */
[-C--:B-1----:R-:W-:Y:S02]  /*f360*/  @!P3 IADD3 R4, P0, R6, R9.reuse, RZ ;  /* 0x000000090604b210 */ /* 0x082fe40007f1e0ff */
[----:B----4-:R-:W-:Y:S01]  /*f370*/  @!P3 IADD3 R6, P1, R8, R9, RZ ;  /* 0x000000090806b210 */ /* 0x010fe20007f3e0ff */
[----:B---3--:R-:W-:-:S02]  /*f380*/  IMAD.MOV.U32 R9, RZ, RZ, R7 ;  /* 0x000000ffff097224 */ /* 0x008fc400078e0007 */
[----:B------:R-:W-:-:S05]  /*f390*/  @!P2 IMAD.WIDE R8, R154, 0x2, R8 ;  /* 0x000000029a08a825 */ /* 0x000fca00078e0208 */
[----:B------:R1:W5:Y:S01]  /*f3a0*/  @!P2 LD.E.64 R30, desc[UR44][R8.64] ;  /* 0x0000002c081ea980 */ /* 0x000362000c101b00 */
[----:B------:R-:W-:-:S05]  /*f3b0*/  @!P3 SHF.L.U64.HI R12, R162, 0x1, R11 ;  /* 0x00000001a20cb819 */ /* 0x000fca000001020b */
[--C-:B------:R-:W-:Y:S02]  /*f3c0*/  @!P3 IMAD.X R5, R3, 0x1, R12.reuse, P0 ;  /* 0x000000010305b824 */ /* 0x100fe400000e060c */
[----:B------:R-:W-:-:S03]  /*f3d0*/  @!P3 IMAD.X R7, R7, 0x1, R12, P1 ;  /* 0x000000010707b824 */ /* 0x000fc600008e060c */
[----:B------:R1:W5:Y:S04]  /*f3e0*/  @!P3 LD.E.64 R24, desc[UR44][R4.64] ;  /* 0x0000002c0418b980 */ /* 0x000368000c101b00 */
[----:B------:R1:W5:Y:S02]  /*f3f0*/  @!P3 LD.E.64 R26, desc[UR44][R6.64] ;  /* 0x0000002c061ab980 */ /* 0x000364000c101b00 */
.L_x_3695:
[----:B------:R-:W-:Y:S05]  /*f400*/  BSYNC B1 ;  /* 0x0000000000017941 */ /* 0x000fea0003800000 */
.L_x_3694:
[----:B-1---5:R-:W-:Y:S01]  /*f410*/  IMAD.MOV.U32 R3, RZ, RZ, R24 ;  /* 0x000000ffff037224 */ /* 0x022fe200078e0018 */
[----:B------:R-:W-:Y:S01]  /*f420*/  UMOV UR4, 0xffffffff ;  /* 0xffffffff00047882 */ /* 0x000fe20000000000 */
[----:B------:R-:W-:Y:S01]  /*f430*/  IMAD.MOV.U32 R4, RZ, RZ, R25 ;  /* 0x000000ffff047224 */ /* 0x000fe200078e0019 */
[----:B------:R-:W-:Y:S01]  /*f440*/  CS2R R20, SRZ ;  /* 0x0000000000147805 */ /* 0x000fe2000001ff00 */
[----:B------:R-:W-:Y:S02]  /*f450*/  IMAD.MOV.U32 R5, RZ, RZ, R28 ;  /* 0x000000ffff057224 */ /* 0x000fe400078e001c */
[----:B--2---:R-:W-:Y:S01]  /*f460*/  IMAD.MOV.U32 R6, RZ, RZ, R29 ;  /* 0x000000ffff067224 */ /* 0x004fe200078e001d */
        /* <DEDUP_REMOVED lines=11> */
[----:B------:R-:W-:Y:S06]  /*f520*/  BRA.DIV UR4, `(.L_x_3696) ;  /* 0x0000032e046c7947 */ /* 0x000fec000b800000 */
[----:B------:R1:W2:Y:S04]  /*f530*/  SHFL.IDX PT, R3, R33, 0x1, 0x1c1f ;  /* 0x003c1f0021037f89 */ /* 0x0002a800000e0000 */
[----:B------:R1:W0:Y:S04]  /*f540*/  SHFL.IDX PT, R6, R10, 0x1, 0x1c1f ;  /* 0x003c1f000a067f89 */ /* 0x00022800000e0000 */
[----:B---3--:R1:W3:Y:S04]  /*f550*/  SHFL.IDX PT, R7, R32, 0x1, 0x1c1f ;  /* 0x003c1f0020077f89 */ /* 0x0082e800000e0000 */
[----:B------:R1:W0:Y:S02]  /*f560*/  SHFL.IDX PT, R14, R34, 0x1, 0x1c1f ;  /* 0x003c1f00220e7f89 */ /* 0x00022400000e0000 */
.L_x_4049:
[----:B------:R-:W5:Y:S01]  /*f570*/  LDL R5, [R1+0x1f4] ;  /* 0x0001f40001057983 */ /* 0x000f620000100800 */
[----:B------:R-:W-:Y:S01]  /*f580*/  VIADD R0, R0, 0x20 ;  /* 0x0000002000007836 */ /* 0x000fe20000000000 */
[----:B------:R-:W-:Y:S01]  /*f590*/  BSSY B1, `(.L_x_3697) ;  /* 0x0000022000017945 */ /* 0x000fe20003800000 */
[----:B01----:R-:W-:Y:S02]  /*f5a0*/  CS2R R10, SRZ ;  /* 0x00000000000a7805 */ /* 0x003fe4000001ff00 */
[----:B------:R-:W-:Y:S02]  /*f5b0*/  CS2R R12, SRZ ;  /* 0x00000000000c7805 */ /* 0x000fe4000001ff00 */
[----:B----4-:R-:W-:Y:S02]  /*f5c0*/  CS2R R8, SRZ ;  /* 0x0000000000087805 */ /* 0x010fe4000001ff00 */
[----:B------:R-:W-:Y:S02]  /*f5d0*/  ISETP.GE.AND P0, PT, R0, R35, PT ;  /* 0x000000230000720c */ /* 0x000fe40003f06270 */
[----:B-----5:R-:W-:-:S04]  /*f5e0*/  LEA.HI R4, R5, R5, RZ, 0x1 ;  /* 0x0000000505047211 */ /* 0x020fc800078f08ff */
[----:B------:R-:W-:-:S05]  /*f5f0*/  LOP3.LUT R4, R4, 0xfffffffe, RZ, 0xc0, !PT ;  /* 0xfffffffe04047812 */ /* 0x000fca00078ec0ff */
[----:B------:R-:W-:-:S05]  /*f600*/  IMAD.IADD R4, R5, 0x1, -R4 ;  /* 0x0000000105047824 */ /* 0x000fca00078e0a04 */
[----:B------:R-:W-:Y:S01]  /*f610*/  SHF.L.U32 R33, R4, 0x1f, RZ ;  /* 0x0000001f04217819 */ /* 0x000fe200000006ff */
[----:B------:R-:W-:Y:S06]  /*f620*/  @P0 BRA `(.L_x_3698) ;  /* 0x0000000000600947 */ /* 0x000fec0003800000 */
[----:B------:R-:W4:Y:S01]  /*f630*/  LDL R15, [R1+0x43c] ;  /* 0x00043c00010f7983 */ /* 0x000f220000100800 */
[----:B------:R-:W-:Y:S01]  /*f640*/  ULDC UR4, c[0x0][0x3f4] ;  /* 0x0000fd0000047ab9 */ /* 0x000fe20000000800 */
[----:B------:R-:W-:Y:S01]  /*f650*/  IMAD.MOV.U32 R4, RZ, RZ, R6 ;  /* 0x000000ffff047224 */ /* 0x000fe200078e0006 */
[----:B------:R-:W-:Y:S01]  /*f660*/  ISETP.GE.AND P2, PT, R154, UR4, PT ;  /* 0x000000049a007c0c */ /* 0x000fe2000bf46270 */
[----:B--2---:R-:W-:Y:S01]  /*f670*/  IMAD.MOV.U32 R5, RZ, RZ, R3 ;  /* 0x000000ffff057224 */ /* 0x004fe200078e0003 */
[----:B------:R-:W-:Y:S02]  /*f680*/  ISETP.GE.AND P3, PT, R162, UR4, PT ;  /* 0x00000004a2007c0c */ /* 0x000fe4000bf66270 */
[----:B------:R-:W-:Y:S01]  /*f690*/  CS2R R12, SRZ ;  /* 0x00000000000c7805 */ /* 0x000fe2000001ff00 */
[----:B------:R-:W-:-:S08]  /*f6a0*/  IMAD.MOV.U32 R8, RZ, RZ, R14 ;  /* 0x000000ffff087224 */ /* 0x000fd000078e000e */
[----:B------:R-:W-:-:S04]  /*f6b0*/  @!P2 IMAD.WIDE R4, R154, 0x2, R4 ;  /* 0x000000029a04a825 */ /* 0x000fc800078e0204 */
[----:B------:R-:W-:Y:S01]  /*f6c0*/  @!P3 IMAD.SHL.U32 R9, R162, 0x2, RZ ;  /* 0x00000002a209b824 */ /* 0x000fe200078e00ff */
[----:B------:R0:W5:Y:S01]  /*f6d0*/  @!P2 LD.E.64 R12, desc[UR44][R4.64] ;  /* 0x0000002c040ca980 */ /* 0x000162000c101b00 */
[----:B------:R-:W-:Y:S02]  /*f6e0*/  CS2R R10, SRZ ;  /* 0x00000000000a7805 */ /* 0x000fe4000001ff00 */
[----:B------:R-:W-:Y:S02]  /*f6f0*/  CS2R R20, SRZ ;  /* 0x0000000000147805 */ /* 0x000fe4000001ff00 */
[-C--:B0-----:R-:W-:Y:S02]  /*f700*/  @!P3 IADD3 R4, P0, R6, R9.reuse, RZ ;  /* 0x000000090604b210 */ /* 0x081fe40007f1e0ff */
[----:B------:R-:W-:Y:S01]  /*f710*/  @!P3 IADD3 R6, P1, R14, R9, RZ ;  /* 0x000000090e06b210 */ /* 0x000fe20007f3e0ff */
[----:B---3--:R-:W-:Y:S01]  /*f720*/  IMAD.MOV.U32 R9, RZ, RZ, R7 ;  /* 0x000000ffff097224 */ /* 0x008fe200078e0007 */
[----:B----4-:R-:W-:Y:S01]  /*f730*/  @!P3 SHF.L.U64.HI R0, R162, 0x1, R15 ;  /* 0x00000001a200b819 */ /* 0x010fe2000001020f */
[----:B------:R-:W-:Y:S01]  /*f740*/  @!P2 IMAD.WIDE R14, R154, 0x2, R8 ;  /* 0x000000029a0ea825 */ /* 0x000fe200078e0208 */
[----:B------:R-:W-:-:S03]  /*f750*/  CS2R R8, SRZ ;  /* 0x0000000000087805 */ /* 0x000fc6000001ff00 */
[--C-:B------:R-:W-:Y:S01]  /*f760*/  @!P3 IMAD.X R5, R3, 0x1, R0.reuse, P0 ;  /* 0x000000010305b824 */ /* 0x100fe200000e0600 */
[----:B------:R0:W5:Y:S01]  /*f770*/  @!P2 LD.E.64 R10, desc[UR44][R14.64] ;  /* 0x0000002c0e0aa980 */ /* 0x000162000c101b00 */
[----:B------:R-:W-:-:S03]  /*f780*/  @!P3 IMAD.X R7, R7, 0x1, R0, P1 ;  /* 0x000000010707b824 */ /* 0x000fc600008e0600 */
[----:B------:R0:W5:Y:S04]  /*f790*/  @!P3 LD.E.64 R8, desc[UR44][R4.64] ;  /* 0x0000002c0408b980 */ /* 0x000168000c101b00 */
[----:B------:R0:W5:Y:S02]  /*f7a0*/  @!P3 LD.E.64 R20, desc[UR44][R6.64] ;  /* 0x0000002c0614b980 */ /* 0x000164000c101b00 */
.L_x_3698:
[----:B------:R-:W-:Y:S05]  /*f7b0*/  BSYNC B1 ;  /* 0x0000000000017941 */ /* 0x000fea0003800000 */
.L_x_3697:
[----:B------:R-:W1:Y:S01]  /*f7c0*/  SYNCS.PHASECHK.TRANS64.TRYWAIT P0, [R2+URZ+0x38800], R33 ;  /* 0x03880021020075a7 */ /* 0x000e62000800017f */
[----:B------:R-:W-:Y:S04]  /*f7d0*/  BSSY B1, `(.L_x_3699) ;  /* 0x0000002000017945 */ /* 0x000fe80003800000 */
[----:B-1----:R-:W-:Y:S05]  /*f7e0*/  @!P0 BRA `(.L_x_3700) ;  /* 0x0000032c002c8947 */ /* 0x002fea0003800000 */
.L_x_4050:
[----:B------:R-:W-:Y:S05]  /*f7f0*/  BSYNC B1 ;  /* 0x0000000000017941 */ /* 0x000fea0003800000 */
.L_x_3699:
[----:B0-----:R-:W4:Y:S01]  /*f800*/  LDL R6, [R1+0x70] ;  /* 0x0000700001067983 */ /* 0x001f220000100800 */
[C---:B------:R-:W-:Y:S01]  /*f810*/  IMAD.SHL.U32 R0, R157.reuse, 0x40, RZ ;  /* 0x000000409d007824 */ /* 0x040fe200078e00ff */
[----:B------:R-:W-:Y:S01]  /*f820*/  LOP3.LUT P1, RZ, R157, 0x4, RZ, 0xc0, !PT ;  /* 0x000000049dff7812 */ /* 0x000fe2000782c0ff */
[----:B-----5:R-:W-:Y:S01]  /*f830*/  IMAD.MOV.U32 R4, RZ, RZ, R21 ;  /* 0x000000ffff047224 */ /* 0x020fe200078e0015 */
[----:B------:R-:W-:Y:S01]  /*f840*/  BSSY B1, `(.L_x_3701) ;  /* 0x000007f000017945 */ /* 0x000fe20003800000 */
[----:B------:R-:W-:Y:S01]  /*f850*/  IMAD.MOV.U32 R5, RZ, RZ, R12 ;  /* 0x000000ffff057224 */ /* 0x000fe200078e000c */
[----:B--2---:R-:W-:Y:S02]  /*f860*/  LOP3.LUT R3, R0, 0x1c0, RZ, 0xc0, !PT ;  /* 0x000001c000037812 */ /* 0x004fe400078ec0ff */
[----:B------:R-:W-:Y:S01]  /*f870*/  PRMT R14, R4, 0x7610, R14 ;  /* 0x00007610040e7816 */ /* 0x000fe2000000000e */
[----:B------:R-:W-:Y:S01]  /*f880*/  IMAD.MOV.U32 R4, RZ, RZ, R11 ;  /* 0x000000ffff047224 */ /* 0x000fe200078e000b */
[----:B------:R-:W-:-:S02]  /*f890*/  LOP3.LUT R0, R3, 0x18, R22, 0xf8, !PT ;  /* 0x0000001803007812 */ /* 0x000fc400078ef816 */
[----:B------:R-:W-:Y:S02]  /*f8a0*/  SHF.R.U32.HI R3, RZ, 0x3, R3 ;  /* 0x00000003ff037819 */ /* 0x000fe40000011603 */
[----:B------:R-:W-:Y:S01]  /*f8b0*/  PRMT R72, R5, 0x7610, R72 ;  /* 0x0000761005487816 */ /* 0x000fe20000000048 */
[----:B------:R-:W-:Y:S01]  /*f8c0*/  IMAD.MOV.U32 R5, RZ, RZ, R8 ;  /* 0x000000ffff057224 */ /* 0x000fe200078e0008 */
[----:B------:R-:W-:-:S04]  /*f8d0*/  LOP3.LUT R0, R0, R3, RZ, 0x3c, !PT ;  /* 0x0000000300007212 */ /* 0x000fc800078e3cff */
[----:B------:R-:W-:Y:S01]  /*f8e0*/  PRMT R32, R5, 0x7610, R32 ;  /* 0x0000761005207816 */ /* 0x000fe20000000020 */
[----:B------:R-:W-:Y:S02]  /*f8f0*/  IMAD R3, R165, 0x200, R0 ;  /* 0x00000200a5037824 */ /* 0x000fe400078e0200 */
[----:B------:R-:W-:Y:S02]  /*f900*/  IMAD.MOV.U32 R0, RZ, RZ, R20 ;  /* 0x000000ffff007224 */ /* 0x000fe400078e0014 */
[----:B-1----:R-:W-:Y:S02]  /*f910*/  IMAD R2, R3, 0x2, R2 ;  /* 0x0000000203027824 */ /* 0x002fe400078e0202 */
[----:B------:R-:W-:Y:S02]  /*f920*/  IMAD.MOV.U32 R3, RZ, RZ, R10 ;  /* 0x000000ffff037224 */ /* 0x000fe400078e000a */
[----:B---3--:R-:W-:-:S03]  /*f930*/  VIADD R7, R2, 0x20400 ;  /* 0x0002040002077836 */ /* 0x008fc60000000000 */
[----:B------:R-:W-:Y:S01]  /*f940*/  PRMT R34, R3, 0x7610, R34 ;  /* 0x0000761003227816 */ /* 0x000fe20000000022 */
[----:B------:R-:W-:Y:S02]  /*f950*/  VIADD R3, R2, 0x20440 ;  /* 0x0002044002037836 */ /* 0x000fe40000000000 */
[----:B------:R-:W-:Y:S02]  /*f960*/  @P1 VIADD R3, R7, 0xffffffc0 ;  /* 0xffffffc007031836 */ /* 0x000fe40000000000 */
[--C-:B----4-:R-:W-:Y:S01]  /*f970*/  IMAD R6, R6, -0x40, R35.reuse ;  /* 0xffffffc006067824 */ /* 0x110fe200078e0223 */
[----:B------:R-:W-:Y:S01]  /*f980*/  PRMT R35, R4, 0x7610, R35 ;  /* 0x0000761004237816 */ /* 0x000fe20000000023 */
[----:B------:R-:W-:-:S03]  /*f990*/  IMAD.MOV.U32 R4, RZ, RZ, R13 ;  /* 0x000000ffff047224 */ /* 0x000fc600078e000d */
[----:B------:R-:W-:Y:S01]  /*f9a0*/  VIMNMX R15, R6, 0x40, PT ;  /* 0x00000040060f7848 */ /* 0x000fe20003fe0100 */
[----:B------:R-:W-:Y:S01]  /*f9b0*/  IMAD.MOV.U32 R6, RZ, RZ, R9 ;  /* 0x000000ffff067224 */ /* 0x000fe200078e0009 */
[----:B------:R-:W-:Y:S02]  /*f9c0*/  PRMT R73, R4, 0x7610, R73 ;  /* 0x0000761004497816 */ /* 0x000fe40000000049 */
[----:B------:R-:W-:Y:S02]  /*f9d0*/  ISETP.GE.AND P0, PT, R152, R15, PT ;  /* 0x0000000f9800720c */ /* 0x000fe40003f06270 */
[----:B------:R-:W-:-:S11]  /*f9e0*/  PRMT R33, R6, 0x7610, R33 ;  /* 0x0000761006217816 */ /* 0x000fd60000000021 */
[----:B------:R-:W-:Y:S05]  /*f9f0*/  @P0 BRA `(.L_x_3702) ;  /* 0x00000004008c0947 */ /* 0x000fea0003800000 */
[----:B------:R-:W0:Y:S01]  /*fa00*/  LDC R5, c[0x0][0x3f4] ;  /* 0x0000fd00ff057b82 */ /* 0x000e220000000800 */
[----:B------:R-:W-:Y:S01]  /*fa10*/  BSSY B2, `(.L_x_3703) ;  /* 0x0000032000027945 */ /* 0x000fe20003800000 */
[-C--:B0-----:R-:W-:Y:S02]  /*fa20*/  ISETP.GE.AND P0, PT, R154, R5.reuse, PT ;  /* 0x000000059a00720c */ /* 0x081fe40003f06270 */
[----:B------:R-:W-:-:S11]  /*fa30*/  ISETP.GE.AND P1, PT, R162, R5, PT ;  /* 0x00000005a200720c */ /* 0x000fd60003f26270 */
[----:B------:R-:W-:Y:S05]  /*fa40*/  @P0 BRA `(.L_x_3704) ;  /* 0x0000000000b80947 */ /* 0x000fea0003800000 */
[----:B------:R-:W0:Y:S01]  /*fa50*/  LDS.128 R4, [R2+0x20400] ;  /* 0x0204000002047984 */ /* 0x000e220000000c00 */
[----:B------:R-:W-:Y:S02]  /*fa60*/  SHF.R.U32.HI R78, RZ, 0x10, R31 ;  /* 0x00000010ff4e7819 */ /* 0x000fe4000001161f */
[----:B------:R-:W-:Y:S02]  /*fa70*/  SHF.R.U32.HI R75, RZ, 0x10, R29 ;  /* 0x00000010ff4b7819 */ /* 0x000fe4000001161d */
[----:B------:R-:W-:Y:S02]  /*fa80*/  SHF.R.U64 R77, R30, 0x10, R31 ;  /* 0x000000101e4d7819 */ /* 0x000fe4000000121f */
[----:B------:R-:W-:Y:S02]  /*fa90*/  PRMT R78, R69, 0x5432, R78 ;  /* 0x00005432454e7816 */ /* 0x000fe4000000004e */
[----:B------:R-:W-:Y:S02]  /*faa0*/  PRMT R75, R76, 0x5410, R75 ;  /* 0x000054104c4b7816 */ /* 0x000fe4000000004b */
[----:B------:R-:W-:-:S02]  /*fab0*/  SHF.R.U64 R74, R28, 0x10, R29 ;  /* 0x000000101c4a7819 */ /* 0x000fc4000000121d */
[----:B------:R-:W-:Y:S01]  /*fac0*/  PRMT R77, R79, 0x5410, R77 ;  /* 0x000054104f4d7816 */ /* 0x000fe2000000004d */
[C---:B------:R-:W-:Y:S01]  /*fad0*/  IMAD.U32 R79, R78.reuse, 0x10000, RZ ;  /* 0x000100004e4f7824 */ /* 0x040fe200078e00ff */
[----:B------:R-:W-:Y:S01]  /*fae0*/  LOP3.LUT R78, R78, 0xffff0000, RZ, 0xc0, !PT ;  /* 0xffff00004e4e7812 */ /* 0x000fe200078ec0ff */
[C---:B------:R-:W-:Y:S01]  /*faf0*/  IMAD.U32 R76, R75.reuse, 0x10000, RZ ;  /* 0x000100004b4c7824 */ /* 0x040fe200078e00ff */
[----:B------:R-:W-:Y:S02]  /*fb00*/  LOP3.LUT R75, R75, 0xffff0000, RZ, 0xc0, !PT ;  /* 0xffff00004b4b7812 */ /* 0x000fe400078ec0ff */
[----:B------:R-:W-:Y:S02]  /*fb10*/  PRMT R74, R68, 0x5432, R74 ;  /* 0x00005432444a7816 */ /* 0x000fe4000000004a */
[C---:B0-----:R-:W-:Y:S01]  /*fb20*/  LOP3.LUT R29, R6.reuse, 0xffff0000, RZ, 0xc0, !PT ;  /* 0xffff0000061d7812 */ /* 0x041fe200078ec0ff */
[----:B------:R-:W-:Y:S01]  /*fb30*/  IMAD.U32 R28, R6, 0x10000, RZ ;  /* 0x00010000061c7824 */ /* 0x000fe200078e00ff */
[C---:B------:R-:W-:Y:S01]  /*fb40*/  LOP3.LUT R31, R7.reuse, 0xffff0000, RZ, 0xc0, !PT ;  /* 0xffff0000071f7812 */ /* 0x040fe200078ec0ff */
[----:B------:R-:W-:-:S02]  /*fb50*/  IMAD.U32 R30, R7, 0x10000, RZ ;  /* 0x00010000071e7824 */ /* 0x000fc400078e00ff */
[CC--:B------:R-:W-:Y:S01]  /*fb60*/  FMUL.FTZ R81, R29.reuse, R79.reuse ;  /* 0x0000004f1d517220 */ /* 0x0c0fe20000410000 */
[----:B------:R-:W-:Y:S01]  /*fb70*/  FMUL.FTZ R80, R29, R76 ;  /* 0x0000004c1d507220 */ /* 0x000fe20000410000 */
[----:B------:R-:W-:Y:S01]  /*fb80*/  FMUL.FTZ R29, R31, R78 ;  /* 0x0000004e1f1d7220 */ /* 0x000fe20000410000 */
[----:B------:R-:W-:Y:S02]  /*fb90*/  IMAD.U32 R6, R4, 0x10000, RZ ;  /* 0x0001000004067824 */ /* 0x000fe400078e00ff */
        /* <DEDUP_REMOVED lines=25> */
.L_x_3704:
[----:B------:R-:W-:Y:S05]  /*fd30*/  BSYNC B2 ;  /* 0x0000000000027941 */ /* 0x000fea0003800000 */
.L_x_3703:
[----:B------:R-:W-:Y:S05]  /*fd40*/  @P1 BRA `(.L_x_3702) ;  /* 0x0000000000b81947 */ /* 0x000fea0003800000 */
[----:B0-----:R-:W0:Y:S01]  /*fd50*/  LDS.128 R4, [R3] ;  /* 0x0000000003047984 */ /* 0x001e220000000c00 */
[--C-:B------:R-:W-:Y:S02]  /*fd60*/  SHF.R.U64 R29, R24, 0x10, R25.reuse ;  /* 0x00000010181d7819 */ /* 0x100fe40000001219 */
[----:B------:R-:W-:Y:S02]  /*fd70*/  SHF.R.U32.HI R24, RZ, 0x10, R25 ;  /* 0x00000010ff187819 */ /* 0x000fe40000011619 */
[--C-:B------:R-:W-:Y:S02]  /*fd80*/  SHF.R.U64 R25, R26, 0x10, R27.reuse ;  /* 0x000000101a197819 */ /* 0x100fe4000000121b */
[----:B------:R-:W-:Y:S02]  /*fd90*/  SHF.R.U32.HI R26, RZ, 0x10, R27 ;  /* 0x00000010ff1a7819 */ /* 0x000fe4000001161b */
[----:B------:R-:W-:Y:S02]  /*fda0*/  PRMT R69, R69, 0x5410, R24 ;  /* 0x0000541045457816 */ /* 0x000fe40000000018 */
[----:B------:R-:W-:-:S02]  /*fdb0*/  PRMT R71, R71, 0x5410, R26 ;  /* 0x0000541047477816 */ /* 0x000fc4000000001a */
[----:B------:R-:W-:Y:S01]  /*fdc0*/  PRMT R70, R70, 0x5410, R25 ;  /* 0x0000541046467816 */ /* 0x000fe20000000019 */
[----:B------:R-:W-:Y:S01]  /*fdd0*/  IMAD.U32 R28, R69, 0x10000, RZ ;  /* 0x00010000451c7824 */ /* 0x000fe200078e00ff */
[----:B------:R-:W-:Y:S01]  /*fde0*/  PRMT R68, R68, 0x5410, R29 ;  /* 0x0000541044447816 */ /* 0x000fe2000000001d */
[C---:B------:R-:W-:Y:S01]  /*fdf0*/  IMAD.U32 R29, R71.reuse, 0x10000, RZ ;  /* 0x00010000471d7824 */ /* 0x040fe200078e00ff */
[----:B------:R-:W-:Y:S02]  /*fe00*/  LOP3.LUT R71, R71, 0xffff0000, RZ, 0xc0, !PT ;  /* 0xffff000047477812 */ /* 0x000fe400078ec0ff */
[----:B------:R-:W-:Y:S02]  /*fe10*/  LOP3.LUT R69, R69, 0xffff0000, RZ, 0xc0, !PT ;  /* 0xffff000045457812 */ /* 0x000fe400078ec0ff */
[C---:B0-----:R-:W-:Y:S01]  /*fe20*/  LOP3.LUT R25, R6.reuse, 0xffff0000, RZ, 0xc0, !PT ;  /* 0xffff000006197812 */ /* 0x041fe200078ec0ff */
[----:B------:R-:W-:Y:S01]  /*fe30*/  IMAD.U32 R24, R6, 0x10000, RZ ;  /* 0x0001000006187824 */ /* 0x000fe200078e00ff */
[C---:B------:R-:W-:Y:S01]  /*fe40*/  LOP3.LUT R27, R7.reuse, 0xffff0000, RZ, 0xc0, !PT ;  /* 0xffff0000071b7812 */ /* 0x040fe200078ec0ff */
[----:B------:R-:W-:-:S02]  /*fe50*/  IMAD.U32 R26, R7, 0x10000, RZ ;  /* 0x00010000071a7824 */ /* 0x000fc400078e00ff */
[CC--:B------:R-:W-:Y:S01]  /*fe60*/  FMUL.FTZ R30, R25.reuse, R28.reuse ;  /* 0x0000001c191e7220 */ /* 0x0c0fe20000410000 */
[----:B------:R-:W-:Y:S01]  /*fe70*/  FMUL.FTZ R31, R25, R29 ;  /* 0x0000001d191f7220 */ /* 0x000fe20000410000 */
[C---:B------:R-:W-:Y:S01]  /*fe80*/  FMUL.FTZ R25, R27.reuse, R71 ;  /* 0x000000471b197220 */ /* 0x040fe20000410000 */
[----:B------:R-:W-:Y:S02]  /*fe90*/  IMAD.U32 R6, R4, 0x10000, RZ ;  /* 0x0001000004067824 */ /* 0x000fe400078e00ff */
[----:B------:R-:W-:Y:S01]  /*fea0*/  FFMA.FTZ R75, R24, R29, R30 ;  /* 0x0000001d184b7223 */ /* 0x000fe2000001001e */
[-C--:B------:R-:W-:Y:S01]  /*feb0*/  FMUL.FTZ R29, R27, R69.reuse ;  /* 0x000000451b1d7220 */ /* 0x080fe20000410000 */
[----:B------:R-:W-:Y:S01]  /*fec0*/  FFMA.FTZ R69, R26, R69, -R25 ;  /* 0x000000451a457223 */ /* 0x000fe20000010819 */
[C---:B------:R-:W-:Y:S01]  /*fed0*/  IMAD.U32 R7, R5.reuse, 0x10000, RZ ;  /* 0x0001000005077824 */ /* 0x040fe200078e00ff */
        /* <DEDUP_REMOVED lines=21> */
.L_x_3702:
[----:B------:R-:W-:Y:S05]  /*10030*/  BSYNC B1 ;  /* 0x0000000000017941 */ /* 0x000fea0003800000 */
.L_x_3701:
[----:B01----:R-:W2:Y:S02]  /*10040*/  LDL R4, [R1+0x440] ;  /* 0x0004400001047983 */ /* 0x003ea40000100800 */
[----:B--2---:R-:W-:-:S13]  /*10050*/  ISETP.GE.AND P0, PT, R4, R15, PT ;  /* 0x0000000f0400720c */ /* 0x004fda0003f06270 */
[----:B------:R-:W-:Y:S05]  /*10060*/  @P0 BRA `(.L_x_3705) ;  /* 0x0000001800c80947 */ /* 0x000fea0003800000 */
[----:B------:R-:W0:Y:S01]  /*10070*/  LDC R5, c[0x0][0x3f4] ;  /* 0x0000fd00ff057b82 */ /* 0x000e220000000800 */
[----:B------:R-:W-:Y:S01]  /*10080*/  BSSY B1, `(.L_x_3706) ;  /* 0x0000032000017945 */ /* 0x000fe20003800000 */
[-C--:B0-----:R-:W-:Y:S02]  /*10090*/  ISETP.GE.AND P0, PT, R154, R5.reuse, PT ;  /* 0x000000059a00720c */ /* 0x081fe40003f06270 */
[----:B------:R-:W-:-:S11]  /*100a0*/  ISETP.GE.AND P1, PT, R162, R5, PT ;  /* 0x00000005a200720c */ /* 0x000fd60003f26270 */
[----:B------:R-:W-:Y:S05]  /*100b0*/  @P0 BRA `(.L_x_3707) ;  /* 0x0000000000b80947 */ /* 0x000fea0003800000 */
[----:B------:R-:W0:Y:S01]  /*100c0*/  LDS.128 R4, [R2+0x21400] ;  /* 0x0214000002047984 */ /* 0x000e220000000c00 */
        /* <DEDUP_REMOVED lines=20> */
[C---:B------:R-:W-:Y:S01]  /*10210*/  FFMA.FTZ R26, R10.reuse, R15, -R25 ;  /* 0x0000000f0a1a7223 */ /* 0x040fe20000010819 */
[----:B------:R-:W-:Y:S01]  /*10220*/  FFMA.FTZ R27, R10, R24, R11 ;  /* 0x000000180a1b7223 */ /* 0x000fe2000001000b */
[-C--:B------:R-:W-:Y:S01]  /*10230*/  FMUL.FTZ R15, R13, R73.reuse ;  /* 0x000000490d0f7220 */ /* 0x080fe20000410000 */
        /* <DEDUP_REMOVED lines=22> */
.L_x_3707:
[----:B------:R-:W-:Y:S05]  /*103a0*/  BSYNC B1 ;  /* 0x0000000000017941 */ /* 0x000fea0003800000 */
.L_x_3706:
[----:B------:R-:W-:Y:S05]  /*103b0*/  @P1 BRA `(.L_x_3705) ;  /* 0x0000001400f41947 */ /* 0x000fea0003800000 */
[----:B0-----:R-:W0:Y:S01]  /*103c0*/  LDS.128 R4, [R3+0x1000] ;  /* 0x0010000003047984 */ /* 0x001e220000000c00 */
[--C-:B------:R-:W-:Y:S02]  /*103d0*/  SHF.R.U64 R11, R8, 0x10, R9.reuse ;  /* 0x00000010080b7819 */ /* 0x100fe40000001209 */
[----:B------:R-:W-:Y:S02]  /*103e0*/  SHF.R.U32.HI R8, RZ, 0x10, R9 ;  /* 0x00000010ff087819 */ /* 0x000fe40000011609 */
[--C-:B------:R-:W-:Y:S02]  /*103f0*/  SHF.R.U64 R9, R20, 0x10, R21.reuse ;  /* 0x0000001014097819 */ /* 0x100fe40000001215 */
[----:B------:R-:W-:Y:S02]  /*10400*/  SHF.R.U32.HI R21, RZ, 0x10, R21 ;  /* 0x00000010ff157819 */ /* 0x000fe40000011615 */
[----:B------:R-:W-:Y:S02]  /*10410*/  PRMT R33, R33, 0x5410, R8 ;  /* 0x0000541021217816 */ /* 0x000fe40000000008 */
[----:B------:R-:W-:-:S02]  /*10420*/  PRMT R14, R14, 0x5410, R21 ;  /* 0x000054100e0e7816 */ /* 0x000fc40000000015 */
[----:B------:R-:W-:Y:S01]  /*10430*/  PRMT R32, R32, 0x5410, R11 ;  /* 0x0000541020207816 */ /* 0x000fe2000000000b */
[C---:B------:R-:W-:Y:S01]  /*10440*/  IMAD.U32 R11, R33.reuse, 0x10000, RZ ;  /* 0x00010000210b7824 */ /* 0x040fe200078e00ff */
[----:B------:R-:W-:Y:S01]  /*10450*/  PRMT R12, R0, 0x5410, R9 ;  /* 0x00005410000c7816 */ /* 0x000fe20000000009 */
[C---:B------:R-:W-:Y:S01]  /*10460*/  IMAD.U32 R13, R14.reuse, 0x10000, RZ ;  /* 0x000100000e0d7824 */ /* 0x040fe200078e00ff */
[----:B------:R-:W-:Y:S02]  /*10470*/  LOP3.LUT R14, R14, 0xffff0000, RZ, 0xc0, !PT ;  /* 0xffff00000e0e7812 */ /* 0x000fe400078ec0ff */
[----:B------:R-:W-:Y:S01]  /*10480*/  LOP3.LUT R10, R33, 0xffff0000, RZ, 0xc0, !PT ;  /* 0xffff0000210a7812 */ /* 0x000fe200078ec0ff */
[C---:B0-----:R-:W-:Y:S01]  /*10490*/  IMAD.U32 R8, R6.reuse, 0x10000, RZ ;  /* 0x0001000006087824 */ /* 0x041fe200078e00ff */
[----:B------:R-:W-:Y:S01]  /*104a0*/  LOP3.LUT R6, R6, 0xffff0000, RZ, 0xc0, !PT ;  /* 0xffff000006067812 */ /* 0x000fe200078ec0ff */
[C---:B------:R-:W-:Y:S01]  /*104b0*/  IMAD.U32 R9, R7.reuse, 0x10000, RZ ;  /* 0x0001000007097824 */ /* 0x040fe200078e00ff */
[----:B------:R-:W-:Y:S01]  /*104c0*/  LOP3.LUT R7, R7, 0xffff0000, RZ, 0xc0, !PT ;  /* 0xffff000007077812 */ /* 0x000fe200078ec0ff */
[C---:B------:R-:W-:Y:S01]  /*104d0*/  IMAD.U32 R0, R4.reuse, 0x10000, RZ ;  /* 0x0001000004007824 */ /* 0x040fe200078e00ff */
[----:B------:R-:W-:Y:S01]  /*104e0*/  LOP3.LUT R2, R4, 0xffff0000, RZ, 0xc0, !PT ;  /* 0xffff000004027812 */ /* 0x000fe200078ec0ff */
[C---:B------:R-:W-:Y:S01]  /*104f0*/  FMUL.FTZ R15, R6.reuse, R13 ;  /* 0x0000000d060f7220 */ /* 0x040fe20000410000 */
[----:B------:R-:W-:Y:S01]  /*10500*/  FMUL.FTZ R20, R6, R11 ;  /* 0x0000000b06147220 */ /* 0x000fe20000410000 */
[----:B------:R-:W-:Y:S01]  /*10510*/  FMUL.FTZ R24, R7, R14 ;  /* 0x0000000e07187220 */ /* 0x000fe20000410000 */
[----:B------:R-:W-:-:S02]  /*10520*/  IMAD.U32 R4, R5, 0x10000, RZ ;  /* 0x0001000005047824 */ /* 0x000fc400078e00ff */
[C---:B------:R-:W-:Y:S01]  /*10530*/  FFMA.FTZ R6, R8.reuse, R11, -R15 ;  /* 0x0000000b08067223 */ /* 0x040fe2000001080f */
[----:B------:R-:W-:Y:S01]  /*10540*/  FFMA.FTZ R21, R8, R13, R20 ;  /* 0x0000000d08157223 */ /* 0x000fe20000010014 */
[-C--:B------:R-:W-:Y:S01]  /*10550*/  FMUL.FTZ R8, R7, R10.reuse ;  /* 0x0000000a07087220 */ /* 0x080fe20000410000 */
[----:B------:R-:W-:Y:S01]  /*10560*/  IMAD.U32 R11, R12, 0x10000, RZ ;  /* 0x000100000c0b7824 */ /* 0x000fe200078e00ff */
[----:B------:R-:W-:Y:S01]  /*10570*/  LOP3.LUT R5, R5, 0xffff0000, RZ, 0xc0, !PT ;  /* 0xffff000005057812 */ /* 0x000fe200078ec0ff */
[----:B------:R-:W-:Y:S01]  /*10580*/  IMAD.U32 R7, R32, 0x10000, RZ ;  /* 0x0001000020077824 */ /* 0x000fe200078e00ff */
[----:B------:R-:W-:Y:S01]  /*10590*/  LOP3.LUT R12, R12, 0xffff0000, RZ, 0xc0, !PT ;  /* 0xffff00000c0c7812 */ /* 0x000fe200078ec0ff */
[C---:B------:R-:W-:Y:S01]  /*105a0*/  FFMA.FTZ R24, R9.reuse, R10, -R24 ;  /* 0x0000000a09187223 */ /* 0x040fe20000010818 */
        /* <DEDUP_REMOVED lines=16> */
.L_x_3692:
        /* <DEDUP_REMOVED lines=33> */
.L_x_4056:
        /* <DEDUP_REMOVED lines=8> */
[----:B------:R-:W-:Y:S02]  /*10940*/  ULDC UR4, c[0x0][0x3f4] ;  /* 0x0000fd0000047ab9 */ /* 0x000fe40000000800 */
[----:B------:R-:W-:-:S13]  /*10950*/  ISETP.GE.AND P0, PT, R22, UR4, PT ;  /* 0x0000000416007c0c */ /* 0x000fda000bf06270 */
[----:B------:R-:W-:Y:S05]  /*10960*/  @P0 BRA `(.L_x_3710) ;  /* 0x0000000000100947 */ /* 0x000fea0003800000 */
[----:B-12---:R-:W-:-:S04]  /*10970*/  IMAD.WIDE R4, R22, 0x2, R4 ;  /* 0x0000000216047825 */ /* 0x006fc800078e0204 */
[----:B---34-:R-:W-:Y:S01]  /*10980*/  IMAD.WIDE R6, R22, 0x2, R6 ;  /* 0x0000000216067825 */ /* 0x018fe200078e0206 */
[----:B------:R1:W5:Y:S04]  /*10990*/  LD.E.128 R24, desc[UR44][R4.64] ;  /* 0x0000002c04187980 */ /* 0x000368000c101d00 */
[----:B------:R1:W5:Y:S02]  /*109a0*/  LD.E.128 R28, desc[UR44][R6.64] ;  /* 0x0000002c061c7980 */ /* 0x000364000c101d00 */
.L_x_3710:
[----:B------:R-:W-:Y:S05]  /*109b0*/  BSYNC B1 ;  /* 0x0000000000017941 */ /* 0x000fea0003800000 */
.L_x_3709:
[----:B-12--5:R-:W-:Y:S01]  /*109c0*/  IMAD.MOV.U32 R4, RZ, RZ, R28 ;  /* 0x000000ffff047224 */ /* 0x026fe200078e001c */
[----:B------:R-:W-:Y:S01]  /*109d0*/  UMOV UR4, 0xffffffff ;  /* 0xffffffff00047882 */ /* 0x000fe20000000000 */
[----:B------:R-:W-:Y:S02]  /*109e0*/  IMAD.MOV.U32 R5, RZ, RZ, R29 ;  /* 0x000000ffff057224 */ /* 0x000fe400078e001d */
[----:B----4-:R-:W-:Y:S01]  /*109f0*/  IMAD.MOV.U32 R6, RZ, RZ, R30 ;  /* 0x000000ffff067224 */ /* 0x010fe200078e001e */
[----:B------:R-:W-:Y:S01]  /*10a00*/  PRMT R76, R4, 0x7610, R76 ;  /* 0x00007610044c7816 */ /* 0x000fe2000000004c */
[----:B---3--:R-:W-:Y:S01]  /*10a10*/  IMAD.MOV.U32 R7, RZ, RZ, R31 ;  /* 0x000000ffff077224 */ /* 0x008fe200078e001f */
        /* <DEDUP_REMOVED lines=13> */
[----:B0-----:R-:W0:Y:S04]  /*10af0*/  SHFL.IDX PT, R3, R3, 0x1, 0x1c1f ;  /* 0x003c1f0003037f89 */ /* 0x001e2800000e0000 */
[----:B------:R-:W1:Y:S04]  /*10b00*/  SHFL.IDX PT, R6, R8, 0x1, 0x1c1f ;  /* 0x003c1f0008067f89 */ /* 0x000e6800000e0000 */
[----:B------:R2:W3:Y:S04]  /*10b10*/  SHFL.IDX PT, R7, R32, 0x1, 0x1c1f ;  /* 0x003c1f0020077f89 */ /* 0x0004e800000e0000 */
[----:B------:R2:W4:Y:S01]  /*10b20*/  SHFL.IDX PT, R14, R9, 0x1, 0x1c1f ;  /* 0x003c1f00090e7f89 */ /* 0x00052200000e0000 */
[----:B0-----:R-:W-:-:S02]  /*10b30*/  IMAD.MOV.U32 R13, RZ, RZ, R3 ;  /* 0x000000ffff0d7224 */ /* 0x001fc400078e0003 */
[----:B-12---:R-:W-:-:S07]  /*10b40*/  IMAD.MOV.U32 R12, RZ, RZ, R6 ;  /* 0x000000ffff0c7224 */ /* 0x006fce00078e0006 */
.L_x_4062:
[----:B------:R-:W2:Y:S01]  /*10b50*/  LDL R6, [R1+0x1f4] ;  /* 0x0001f40001067983 */ /* 0x000ea20000100800 */
[----:B------:R-:W-:Y:S01]  /*10b60*/  VIADD R0, R0, 0x20 ;  /* 0x0000002000007836 */ /* 0x000fe20000000000 */
[----:B------:R-:W-:Y:S01]  /*10b70*/  BSSY B1, `(.L_x_3712) ;  /* 0x0000015000017945 */ /* 0x000fe20003800000 */
[----:B---3--:R-:W-:Y:S01]  /*10b80*/  IMAD.MOV.U32 R15, RZ, RZ, R7 ;  /* 0x000000ffff0f7224 */ /* 0x008fe200078e0007 */
[----:B------:R-:W-:Y:S02]  /*10b90*/  CS2R R8, SRZ ;  /* 0x0000000000087805 */ /* 0x000fe4000001ff00 */
[----:B------:R-:W-:Y:S02]  /*10ba0*/  CS2R R10, SRZ ;  /* 0x00000000000a7805 */ /* 0x000fe4000001ff00 */
[----:B------:R-:W-:Y:S02]  /*10bb0*/  ISETP.GE.AND P0, PT, R0, R21, PT ;  /* 0x000000150000720c */ /* 0x000fe40003f06270 */
[----:B--2---:R-:W-:-:S04]  /*10bc0*/  LEA.HI R3, R6, R6, RZ, 0x1 ;  /* 0x0000000606037211 */ /* 0x004fc800078f08ff */
[----:B------:R-:W-:-:S05]  /*10bd0*/  LOP3.LUT R3, R3, 0xfffffffe, RZ, 0xc0, !PT ;  /* 0xfffffffe03037812 */ /* 0x000fca00078ec0ff */
[----:B------:R-:W-:Y:S01]  /*10be0*/  IMAD.IADD R3, R6, 0x1, -R3 ;  /* 0x0000000106037824 */ /* 0x000fe200078e0a03 */
[----:B------:R-:W-:-:S04]  /*10bf0*/  CS2R R6, SRZ ;  /* 0x0000000000067805 */ /* 0x000fc8000001ff00 */
        /* <DEDUP_REMOVED lines=12> */
.L_x_3713:
[----:B------:R-:W-:Y:S05]  /*10cc0*/  BSYNC B1 ;  /* 0x0000000000017941 */ /* 0x000fea0003800000 */
.L_x_3712:
[----:B------:R-:W1:Y:S01]  /*10cd0*/  SYNCS.PHASECHK.TRANS64.TRYWAIT P0, [R2+URZ+0x38800], R3 ;  /* 0x03880003020075a7 */ /* 0x000e62000800017f */
[----:B------:R-:W-:Y:S04]  /*10ce0*/  BSSY B1, `(.L_x_3714) ;  /* 0x0000002000017945 */ /* 0x000fe80003800000 */
[----:B-1----:R-:W-:Y:S05]  /*10cf0*/  @!P0 BRA `(.L_x_3715) ;  /* 0x0000031800e88947 */ /* 0x002fea0003800000 */
.L_x_4063:
[----:B------:R-:W-:Y:S05]  /*10d00*/  BSYNC B1 ;  /* 0x0000000000017941 */ /* 0x000fea0003800000 */
.L_x_3714:
[----:B------:R-:W2:Y:S01]  /*10d10*/  LDL R0, [R1+0x70] ;  /* 0x0000700001007983 */ /* 0x000ea20000100800 */
[----:B-1----:R-:W1:Y:S03]  /*10d20*/  LDC R3, c[0x0][0x3f4] ;  /* 0x0000fd00ff037b82 */ /* 0x002e660000000800 */
[----:B0-----:R-:W3:Y:S01]  /*10d30*/  LDL R15, [R1+0x440] ;  /* 0x00044000010f7983 */ /* 0x001ee20000100800 */
[----:B-----5:R-:W-:Y:S02]  /*10d40*/  IMAD.MOV.U32 R12, RZ, RZ, R4 ;  /* 0x000000ffff0c7224 */ /* 0x020fe400078e0004 */
[----:B----4-:R-:W-:Y:S01]  /*10d50*/  IMAD.MOV.U32 R14, RZ, RZ, R5 ;  /* 0x000000ffff0e7224 */ /* 0x010fe200078e0005 */
[----:B------:R-:W-:Y:S04]  /*10d60*/  BSSY B1, `(.L_x_3716) ;  /* 0x000007a000017945 */ /* 0x000fe80003800000 */
[----:B------:R-:W-:-:S02]  /*10d70*/  PRMT R20, R14, 0x7610, R20 ;  /* 0x000076100e147816 */ /* 0x000fc40000000014 */
[----:B-1----:R-:W-:Y:S01]  /*10d80*/  ISETP.GE.AND P0, PT, R22, R3, PT ;  /* 0x000000031600720c */ /* 0x002fe20003f06270 */
[----:B------:R-:W-:Y:S02]  /*10d90*/  IMAD.MOV.U32 R14, RZ, RZ, R8 ;  /* 0x000000ffff0e7224 */ /* 0x000fe400078e0008 */
[----:B------:R-:W-:-:S03]  /*10da0*/  IMAD.MOV.U32 R68, RZ, RZ, R11 ;  /* 0x000000ffff447224 */ /* 0x000fc600078e000b */
[----:B------:R-:W-:Y:S01]  /*10db0*/  PRMT R73, R14, 0x7610, R73 ;  /* 0x000076100e497816 */ /* 0x000fe20000000049 */
[----:B--2---:R-:W-:-:S05]  /*10dc0*/  IMAD R0, R0, -0x40, R21 ;  /* 0xffffffc000007824 */ /* 0x004fca00078e0215 */
[----:B------:R-:W-:-:S04]  /*10dd0*/  VIMNMX R13, R0, 0x40, PT ;  /* 0x00000040000d7848 */ /* 0x000fc80003fe0100 */
[-C--:B------:R-:W-:Y:S02]  /*10de0*/  ISETP.GE.OR P1, PT, R152, R13.reuse, P0 ;  /* 0x0000000d9800720c */ /* 0x080fe40000726670 */
[----:B------:R-:W-:Y:S01]  /*10df0*/  PRMT R0, R12, 0x7610, R0 ;  /* 0x000076100c007816 */ /* 0x000fe20000000000 */
[----:B------:R-:W-:Y:S01]  /*10e00*/  IMAD.MOV.U32 R12, RZ, RZ, R6 ;  /* 0x000000ffff0c7224 */ /* 0x000fe200078e0006 */
[----:B---3--:R-:W-:Y:S01]  /*10e10*/  ISETP.GE.OR P0, PT, R15, R13, P0 ;  /* 0x0000000d0f00720c */ /* 0x008fe20000706670 */
[----:B------:R-:W-:Y:S02]  /*10e20*/  IMAD.MOV.U32 R13, RZ, RZ, R7 ;  /* 0x000000ffff0d7224 */ /* 0x000fe400078e0007 */
[----:B------:R-:W-:Y:S01]  /*10e30*/  IMAD.MOV.U32 R15, RZ, RZ, R9 ;  /* 0x000000ffff0f7224 */ /* 0x000fe200078e0009 */
[----:B------:R-:W-:Y:S01]  /*10e40*/  PRMT R71, R12, 0x7610, R71 ;  /* 0x000076100c477816 */ /* 0x000fe20000000047 */
[----:B------:R-:W-:Y:S01]  /*10e50*/  IMAD.MOV.U32 R21, RZ, RZ, R10 ;  /* 0x000000ffff157224 */ /* 0x000fe200078e000a */
[----:B------:R-:W-:-:S02]  /*10e60*/  PRMT R72, R13, 0x7610, R72 ;  /* 0x000076100d487816 */ /* 0x000fc40000000048 */
[----:B------:R-:W-:Y:S01]  /*10e70*/  PRMT R74, R15, 0x7610, R74 ;  /* 0x000076100f4a7816 */ /* 0x000fe2000000004a */
[----:B------:R-:W-:Y:S06]  /*10e80*/  @P1 BRA `(.L_x_3717) ;  /* 0x00000004009c1947 */ /* 0x000fec0003800000 */
[----:B------:R-:W-:Y:S01]  /*10e90*/  IMAD.SHL.U32 R12, R157, 0x40, RZ ;  /* 0x000000409d0c7824 */ /* 0x000fe200078e00ff */
[----:B------:R-:W-:Y:S01]  /*10ea0*/  SHF.R.U64 R83, R28, 0x10, R29 ;  /* 0x000000101c537819 */ /* 0x000fe2000000121d */
[----:B------:R-:W-:Y:S01]  /*10eb0*/  IMAD.IADD R13, R22, 0x1, R3 ;  /* 0x00000001160d7824 */ /* 0x000fe200078e0203 */
[----:B------:R-:W-:Y:S01]  /*10ec0*/  SHF.R.U64 R81, R24, 0x10, R25 ;  /* 0x0000001018517819 */ /* 0x000fe20000001219 */
[----:B------:R-:W-:Y:S01]  /*10ed0*/  IMAD.SHL.U32 R32, R165, 0x200, RZ ;  /* 0x00000200a5207824 */ /* 0x000fe200078e00ff */
[----:B------:R-:W-:Y:S02]  /*10ee0*/  LOP3.LUT R14, R12, 0x1c0, RZ, 0xc0, !PT ;  /* 0x000001c00c0e7812 */ /* 0x000fe400078ec0ff */
[----:B------:R-:W-:Y:S02]  /*10ef0*/  PRMT R83, R76, 0x5410, R83 ;  /* 0x000054104c537816 */ /* 0x000fe40000000053 */
[C---:B------:R-:W-:Y:S02]  /*10f00*/  LOP3.LUT R12, R14.reuse, 0x38, R22, 0xf8, !PT ;  /* 0x000000380e0c7812 */ /* 0x040fe400078ef816 */
[----:B------:R-:W-:Y:S01]  /*10f10*/  SHF.R.U32.HI R33, RZ, 0x3, R14 ;  /* 0x00000003ff217819 */ /* 0x000fe2000001160e */
[----:B------:R-:W-:Y:S01]  /*10f20*/  IMAD.U32 R84, R83, 0x10000, RZ ;  /* 0x0001000053547824 */ /* 0x000fe200078e00ff */
[----:B------:R-:W-:-:S02]  /*10f30*/  LOP3.LUT R13, R14, 0x38, R13, 0xf8, !PT ;  /* 0x000000380e0d7812 */ /* 0x000fc400078ef80d */
[C-C-:B------:R-:W-:Y:S02]  /*10f40*/  LOP3.LUT R69, R32.reuse, R12, R33.reuse, 0xf6, !PT ;  /* 0x0000000c20457212 */ /* 0x140fe400078ef621 */
[----:B------:R-:W-:Y:S02]  /*10f50*/  LOP3.LUT R33, R32, R13, R33, 0xf6, !PT ;  /* 0x0000000d20217212 */ /* 0x000fe400078ef621 */
[----:B------:R-:W-:Y:S01]  /*10f60*/  SHF.R.U32.HI R75, RZ, 0x10, R25 ;  /* 0x00000010ff4b7819 */ /* 0x000fe20000011619 */
[--C-:B------:R-:W-:Y:S01]  /*10f70*/  IMAD R69, R69, 0x2, R2.reuse ;  /* 0x0000000245457824 */ /* 0x100fe200078e0202 */
[----:B------:R-:W-:Y:S01]  /*10f80*/  SHF.R.U32.HI R85, RZ, 0x10, R29 ;  /* 0x00000010ff557819 */ /* 0x000fe2000001161d */
[----:B------:R-:W-:Y:S01]  /*10f90*/  IMAD R70, R33, 0x2, R2 ;  /* 0x0000000221467824 */ /* 0x000fe200078e0202 */
[----:B------:R-:W-:Y:S02]  /*10fa0*/  PRMT R81, R80, 0x5410, R81 ;  /* 0x0000541050517816 */ /* 0x000fe40000000051 */
[----:B------:R-:W0:Y:S01]  /*10fb0*/  LDS.128 R12, [R69+0x20400] ;  /* 0x02040000450c7984 */ /* 0x000e220000000c00 */
[----:B------:R-:W-:-:S02]  /*10fc0*/  SHF.R.U64 R26, R26, 0x10, R27 ;  /* 0x000000101a1a7819 */ /* 0x000fc4000000121b */
[----:B------:R-:W-:Y:S01]  /*10fd0*/  SHF.R.U32.HI R24, RZ, 0x10, R27 ;  /* 0x00000010ff187819 */ /* 0x000fe2000001161b */
[----:B------:R-:W1:Y:S01]  /*10fe0*/  LDS.128 R32, [R70+0x20400] ;  /* 0x0204000046207984 */ /* 0x000e620000000c00 */
[--C-:B------:R-:W-:Y:S02]  /*10ff0*/  SHF.R.U64 R27, R30, 0x10, R31.reuse ;  /* 0x000000101e1b7819 */ /* 0x100fe4000000121f */
[----:B------:R-:W-:Y:S02]  /*11000*/  SHF.R.U32.HI R25, RZ, 0x10, R31 ;  /* 0x00000010ff197819 */ /* 0x000fe4000001161f */
[----:B------:R-:W-:Y:S01]  /*11010*/  PRMT R31, R82, 0x5410, R75 ;  /* 0x00005410521f7816 */ /* 0x000fe2000000004b */
[----:B------:R-:W-:Y:S01]  /*11020*/  IMAD.U32 R82, R81, 0x10000, RZ ;  /* 0x0001000051527824 */ /* 0x000fe200078e00ff */
[----:B------:R-:W-:Y:S02]  /*11030*/  PRMT R85, R77, 0x5410, R85 ;  /* 0x000054104d557816 */ /* 0x000fe40000000055 */
[----:B------:R-:W-:-:S02]  /*11040*/  PRMT R25, R79, 0x5410, R25 ;  /* 0x000054104f197816 */ /* 0x000fc40000000019 */
[----:B------:R-:W-:Y:S02]  /*11050*/  LOP3.LUT R83, R83, 0xffff0000, RZ, 0xc0, !PT ;  /* 0xffff000053537812 */ /* 0x000fe400078ec0ff */
[----:B------:R-:W-:Y:S02]  /*11060*/  LOP3.LUT R81, R81, 0xffff0000, RZ, 0xc0, !PT ;  /* 0xffff000051517812 */ /* 0x000fe400078ec0ff */
[----:B------:R-:W-:Y:S02]  /*11070*/  PRMT R27, R78, 0x5410, R27 ;  /* 0x000054104e1b7816 */ /* 0x000fe4000000001b */
[----:B------:R-:W-:Y:S02]  /*11080*/  PRMT R26, R20, 0x5432, R26 ;  /* 0x00005432141a7816 */ /* 0x000fe4000000001a */
[----:B------:R-:W-:Y:S01]  /*11090*/  PRMT R24, R71, 0x5432, R24 ;  /* 0x0000543247187816 */ /* 0x000fe20000000018 */
[C---:B0-----:R-:W-:Y:S01]  /*110a0*/  IMAD.U32 R30, R12.reuse, 0x10000, RZ ;  /* 0x000100000c1e7824 */ /* 0x041fe200078e00ff */
[----:B------:R-:W-:Y:S01]  /*110b0*/  LOP3.LUT R75, R12, 0xffff0000, RZ, 0xc0, !PT ;  /* 0xffff00000c4b7812 */ /* 0x000fe200078ec0ff */
[C---:B------:R-:W-:Y:S01]  /*110c0*/  IMAD.U32 R76, R13.reuse, 0x10000, RZ ;  /* 0x000100000d4c7824 */ /* 0x040fe200078e00ff */
[----:B------:R-:W-:Y:S01]  /*110d0*/  LOP3.LUT R77, R13, 0xffff0000, RZ, 0xc0, !PT ;  /* 0xffff00000d4d7812 */ /* 0x000fe200078ec0ff */
[----:B-1----:R-:W-:Y:S01]  /*110e0*/  IMAD.U32 R29, R32, 0x10000, RZ ;  /* 0x00010000201d7824 */ /* 0x002fe200078e00ff */
[C---:B------:R-:W-:Y:S01]  /*110f0*/  LOP3.LUT R12, R14.reuse, 0xffff0000, RZ, 0xc0, !PT ;  /* 0xffff00000e0c7812 */ /* 0x040fe200078ec0ff */
[----:B------:R-:W-:Y:S01]  /*11100*/  IMAD.U32 R28, R14, 0x10000, RZ ;  /* 0x000100000e1c7824 */ /* 0x000fe200078e00ff */
[C---:B------:R-:W-:Y:S01]  /*11110*/  LOP3.LUT R14, R15.reuse, 0xffff0000, RZ, 0xc0, !PT ;  /* 0xffff00000f0e7812 */ /* 0x040fe200078ec0ff */
[----:B------:R-:W-:Y:S01]  /*11120*/  IMAD.U32 R13, R15, 0x10000, RZ ;  /* 0x000100000f0d7824 */ /* 0x000fe200078e00ff */
[----:B------:R-:W-:Y:S01]  /*11130*/  LOP3.LUT R32, R32, 0xffff0000, RZ, 0xc0, !PT ;  /* 0xffff000020207812 */ /* 0x000fe200078ec0ff */
[C---:B------:R-:W-:Y:S01]  /*11140*/  IMAD.U32 R79, R34.reuse, 0x10000, RZ ;  /* 0x00010000224f7824 */ /* 0x040fe200078e00ff */
[----:B------:R-:W-:Y:S01]  /*11150*/  LOP3.LUT R15, R34, 0xffff0000, RZ, 0xc0, !PT ;  /* 0xffff0000220f7812 */ /* 0x000fe200078ec0ff */
[----:B------:R-:W-:Y:S01]  /*11160*/  FMUL.FTZ R87, R29, R84 ;  /* 0x000000541d577220 */ /* 0x000fe20000410000 */
[C---:B------:R-:W-:Y:S01]  /*11170*/  IMAD.U32 R80, R35.reuse, 0x10000, RZ ;  /* 0x0001000023507824 */ /* 0x040fe200078e00ff */
[----:B------:R-:W-:Y:S01]  /*11180*/  LOP3.LUT R34, R35, 0xffff0000, RZ, 0xc0, !PT ;  /* 0xffff000023227812 */ /* 0x000fe200078ec0ff */
[-C--:B------:R-:W-:Y:S01]  /*11190*/  FMUL.FTZ R35, R29, R82.reuse ;  /* 0x000000521d237220 */ /* 0x080fe20000410000 */
[----:B------:R-:W-:Y:S01]  /*111a0*/  FFMA.FTZ R29, R30, R82, -R87 ;  /* 0x000000521e1d7223 */ /* 0x000fe20000010857 */
[----:B------:R-:W-:Y:S01]  /*111b0*/  FMUL.FTZ R82, R32, R83 ;  /* 0x0000005320527220 */ /* 0x000fe20000410000 */
[----:B------:R-:W-:-:S02]  /*111c0*/  IMAD.U32 R78, R33, 0x10000, RZ ;  /* 0x00010000214e7824 */ /* 0x000fc400078e00ff */
[----:B------:R-:W-:Y:S01]  /*111d0*/  FFMA.FTZ R30, R30, R84, R35 ;  /* 0x000000541e1e7223 */ /* 0x000fe20000010023 */
[----:B------:R-:W-:Y:S02]  /*111e0*/  IMAD.U32 R87, R85, 0x10000, RZ ;  /* 0x0001000055577824 */ /* 0x000fe400078e00ff */
[-C--:B------:R-:W-:Y:S01]  /*111f0*/  FMUL.FTZ R32, R32, R81.reuse ;  /* 0x0000005120207220 */ /* 0x080fe20000410000 */
[----:B------:R-:W-:Y:S02]  /*11200*/  IMAD.U32 R35, R31, 0x10000, RZ ;  /* 0x000100001f237824 */ /* 0x000fe400078e00ff */
[----:B------:R-:W-:Y:S01]  /*11210*/  FFMA.FTZ R84, R75, R81, -R82 ;  /* 0x000000514b547223 */ /* 0x000fe20000010852 */
[C---:B------:R-:W-:Y:S01]  /*11220*/  FMUL.FTZ R81, R78.reuse, R87 ;  /* 0x000000574e517220 */ /* 0x040fe20000410000 */
[----:B------:R-:W-:Y:S01]  /*11230*/  LOP3.LUT R33, R33, 0xffff0000, RZ, 0xc0, !PT ;  /* 0xffff000021217812 */ /* 0x000fe200078ec0ff */
[----:B------:R-:W-:Y:S01]  /*11240*/  FMUL.FTZ R78, R78, R35 ;  /* 0x000000234e4e7220 */ /* 0x000fe20000410000 */
[----:B------:R-:W-:Y:S01]  /*11250*/  LOP3.LUT R82, R85, 0xffff0000, RZ, 0xc0, !PT ;  /* 0xffff000055527812 */ /* 0x000fe200078ec0ff */
[----:B------:R-:W-:Y:S01]  /*11260*/  FFMA.FTZ R75, R75, R83, R32 ;  /* 0x000000534b4b7223 */ /* 0x000fe20000010020 */
[----:B------:R-:W-:Y:S01]  /*11270*/  LOP3.LUT R32, R31, 0xffff0000, RZ, 0xc0, !PT ;  /* 0xffff00001f207812 */ /* 0x000fe200078ec0ff */
[C---:B------:R-:W-:Y:S01]  /*11280*/  FFMA.FTZ R81, R76.reuse, R35, -R81 ;  /* 0x000000234c517223 */ /* 0x040fe20000010851 */
[----:B------:R-:W-:Y:S01]  /*11290*/  FFMA.FTZ R78, R76, R87, R78 ;  /* 0x000000574c4e7223 */ /* 0x000fe2000001004e */
[----:B------:R-:W-:Y:S01]  /*112a0*/  FMUL.FTZ R76, R33, R82 ;  /* 0x00000052214c7220 */ /* 0x000fe20000410000 */
[----:B------:R-:W-:-:S02]  /*112b0*/  IMAD.U32 R35, R27, 0x10000, RZ ;  /* 0x000100001b237824 */ /* 0x000fc400078e00ff */
[-C--:B------:R-:W-:Y:S01]  /*112c0*/  FMUL.FTZ R86, R33, R32.reuse ;  /* 0x0000002021567220 */ /* 0x080fe20000410000 */
[----:B------:R-:W-:Y:S02]  /*112d0*/  IMAD.U32 R33, R25, 0x10000, RZ ;  /* 0x0001000019217824 */ /* 0x000fe400078e00ff */
[----:B------:R-:W-:Y:S01]  /*112e0*/  FFMA.FTZ R76, R77, R32, -R76 ;  /* 0x000000204d4c7223 */ /* 0x000fe2000001084c */
[----:B------:R-:W-:Y:S02]  /*112f0*/  IMAD.U32 R31, R26, 0x10000, RZ ;  /* 0x000100001a1f7824 */ /* 0x000fe400078e00ff */
[----:B------:R-:W-:Y:S01]  /*11300*/  FMUL.FTZ R83, R79, R35 ;  /* 0x000000234f537220 */ /* 0x000fe20000410000 */
[----:B------:R-:W-:Y:S02]  /*11310*/  IMAD.U32 R32, R24, 0x10000, RZ ;  /* 0x0001000018207824 */ /* 0x000fe400078e00ff */
[----:B------:R-:W-:Y:S01]  /*11320*/  FFMA.FTZ R77, R77, R82, R86 ;  /* 0x000000524d4d7223 */ /* 0x000fe20000010056 */
[----:B------:R-:W-:Y:S01]  /*11330*/  FMUL.FTZ R82, R80, R33 ;  /* 0x0000002150527220 */ /* 0x000fe20000410000 */
[-C--:B------:R-:W-:Y:S01]  /*11340*/  FMUL.FTZ R88, R79, R31.reuse ;  /* 0x0000001f4f587220 */ /* 0x080fe20000410000 */
[----:B------:R-:W-:Y:S01]  /*11350*/  FFMA.FTZ R83, R28, R31, -R83 ;  /* 0x0000001f1c537223 */ /* 0x000fe20000010853 */
[-C--:B------:R-:W-:Y:S01]  /*11360*/  FMUL.FTZ R80, R80, R32.reuse ;  /* 0x0000002050507220 */ /* 0x080fe20000410000 */
[----:B------:R-:W-:Y:S01]  /*11370*/  LOP3.LUT R27, R27, 0xffff0000, RZ, 0xc0, !PT ;  /* 0xffff00001b1b7812 */ /* 0x000fe200078ec0ff */
[C---:B------:R-:W-:Y:S01]  /*11380*/  FFMA.FTZ R82, R13.reuse, R32, -R82 ;  /* 0x000000200d527223 */ /* 0x040fe20000010852 */
[----:B------:R-:W-:Y:S01]  /*11390*/  LOP3.LUT R26, R26, 0xffff0000, RZ, 0xc0, !PT ;  /* 0xffff00001a1a7812 */ /* 0x000fe200078ec0ff */
[----:B------:R-:W-:Y:S01]  /*113a0*/  FFMA.FTZ R80, R13, R33, R80 ;  /* 0x000000210d507223 */ /* 0x000fe20000010050 */
[----:B------:R-:W-:Y:S01]  /*113b0*/  LOP3.LUT R31, R25, 0xffff0000, RZ, 0xc0, !PT ;  /* 0xffff0000191f7812 */ /* 0x000fe200078ec0ff */
[C---:B------:R-:W-:Y:S01]  /*113c0*/  FMUL.FTZ R13, R15.reuse, R27 ;  /* 0x0000001b0f0d7220 */ /* 0x040fe20000410000 */
[----:B------:R-:W-:Y:S01]  /*113d0*/  LOP3.LUT R25, R24, 0xffff0000, RZ, 0xc0, !PT ;  /* 0xffff000018197812 */ /* 0x000fe200078ec0ff */
[-C--:B------:R-:W-:Y:S01]  /*113e0*/  FMUL.FTZ R24, R15, R26.reuse ;  /* 0x0000001a0f187220 */ /* 0x080fe20000410000 */
[----:B------:R-:W-:Y:S01]  /*113f0*/  FFMA.FTZ R88, R28, R35, R88 ;  /* 0x000000231c587223 */ /* 0x000fe20000010058 */
[----:B------:R-:W-:Y:S01]  /*11400*/  FMUL.FTZ R15, R34, R31 ;  /* 0x0000001f220f7220 */ /* 0x000fe20000410000 */
[----:B------:R-:W-:Y:S01]  /*11410*/  FFMA.FTZ R26, R12, R26, -R13 ;  /* 0x0000001a0c1a7223 */ /* 0x000fe2000001080d */
[----:B------:R-:W-:Y:S01]  /*11420*/  FMUL.FTZ R34, R34, R25 ;  /* 0x0000001922227220 */ /* 0x000fe20000410000 */
[----:B------:R-:W-:Y:S01]  /*11430*/  FFMA.FTZ R27, R12, R27, R24 ;  /* 0x0000001b0c1b7223 */ /* 0x000fe20000010018 */
[----:B------:R-:W-:Y:S01]  /*11440*/  FFMA.FTZ R15, R14, R25, -R15 ;  /* 0x000000190e0f7223 */ /* 0x000fe2000001080f */
[----:B------:R-:W-:Y:S01]  /*11450*/  F2FP.BF16.F32.PACK_AB R12, R84, R29 ;  /* 0x0000001d540c723e */ /* 0x000fe200000010ff */
        /* <DEDUP_REMOVED lines=10> */
.L_x_3717:
[----:B------:R-:W-:Y:S05]  /*11500*/  BSYNC B1 ;  /* 0x0000000000017941 */ /* 0x000fea0003800000 */
.L_x_3716:
[--C-:B------:R-:W-:Y:S02]  /*11510*/  PRMT R0, R0, 0x5410, R21.reuse ;  /* 0x0000541000007816 */ /* 0x100fe40000000015 */
[----:B------:R-:W-:Y:S01]  /*11520*/  PRMT R21, R68, 0x7610, R21 ;  /* 0x0000761044157816 */ /* 0x000fe20000000015 */
[----:B------:R-:W-:Y:S06]  /*11530*/  @P0 BRA `(.L_x_3705) ;  /* 0x0000000400940947 */ /* 0x000fec0003800000 */
[----:B0-----:R-:W2:Y:S04]  /*11540*/  LDL R14, [R1+0x4cc] ;  /* 0x0004cc00010e7983 */ /* 0x001ea80000100800 */
[----:B------:R-:W3:Y:S04]  /*11550*/  LDL R13, [R1+0x4d8] ;  /* 0x0004d800010d7983 */ /* 0x000ee80000100800 */
[----:B------:R-:W4:Y:S04]  /*11560*/  LDL R12, [R1+0x4dc] ;  /* 0x0004dc00010c7983 */ /* 0x000f280000100800 */
[----:B------:R-:W5:Y:S01]  /*11570*/  LDL R32, [R1+0x4c8] ;  /* 0x0004c80001207983 */ /* 0x000f620000100800 */
[----:B------:R-:W-:Y:S01]  /*11580*/  IMAD.IADD R3, R22, 0x1, R3 ;  /* 0x0000000116037824 */ /* 0x000fe200078e0203 */
[----:B------:R-:W-:-:S02]  /*11590*/  SHF.R.U64 R8, R8, 0x10, R9 ;  /* 0x0000001008087819 */ /* 0x000fc40000001209 */
[----:B------:R-:W-:Y:S02]  /*115a0*/  SHF.R.U32.HI R9, RZ, 0x10, R9 ;  /* 0x00000010ff097819 */ /* 0x000fe40000011609 */
[----:B------:R-:W-:Y:S02]  /*115b0*/  SHF.R.U32.HI R29, RZ, 0x10, R11 ;  /* 0x00000010ff1d7819 */ /* 0x000fe4000001160b */
[----:B------:R-:W-:Y:S02]  /*115c0*/  PRMT R73, R73, 0x5410, R8 ;  /* 0x0000541049497816 */ /* 0x000fe40000000008 */
[----:B------:R-:W-:Y:S02]  /*115d0*/  PRMT R74, R74, 0x5410, R9 ;  /* 0x000054104a4a7816 */ /* 0x000fe40000000009 */
[----:B------:R-:W-:Y:S02]  /*115e0*/  SHF.R.U64 R28, R10, 0x10, R11 ;  /* 0x000000100a1c7819 */ /* 0x000fe4000000120b */
[----:B------:R-:W-:Y:S01]  /*115f0*/  PRMT R29, R21, 0x5410, R29 ;  /* 0x00005410151d7816 */ /* 0x000fe2000000001d */
[----:B------:R-:W-:Y:S01]  /*11600*/  IMAD.U32 R21, R73, 0x10000, RZ ;  /* 0x0001000049157824 */ /* 0x000fe200078e00ff */
[----:B------:R-:W-:-:S02]  /*11610*/  PRMT R28, R0, 0x5432, R28 ;  /* 0x00005432001c7816 */ /* 0x000fc4000000001c */
[----:B--2---:R-:W-:-:S04]  /*11620*/  LOP3.LUT R3, R14, 0x38, R3, 0xf8, !PT ;  /* 0x000000380e037812 */ /* 0x004fc800078ef803 */
[----:B---3--:R-:W-:-:S05]  /*11630*/  LOP3.LUT R3, R3, R13, RZ, 0x3c, !PT ;  /* 0x0000000d03037212 */ /* 0x008fca00078e3cff */
[----:B----4-:R-:W-:Y:S02]  /*11640*/  IMAD.IADD R3, R12, 0x1, R3 ;  /* 0x000000010c037824 */ /* 0x010fe400078e0203 */
[----:B-----5:R-:W0:Y:S02]  /*11650*/  LDS.128 R12, [R32+0x20400] ;  /* 0x02040000200c7984 */ /* 0x020e240000000c00 */
[----:B------:R-:W-:Y:S01]  /*11660*/  IMAD R2, R3, 0x2, R2 ;  /* 0x0000000203027824 */ /* 0x000fe200078e0202 */
[--C-:B------:R-:W-:Y:S02]  /*11670*/  SHF.R.U64 R3, R4, 0x10, R5.reuse ;  /* 0x0000001004037819 */ /* 0x100fe40000001205 */
[----:B------:R-:W-:Y:S02]  /*11680*/  SHF.R.U32.HI R5, RZ, 0x10, R5 ;  /* 0x00000010ff057819 */ /* 0x000fe40000011605 */
[----:B------:R-:W1:Y:S01]  /*11690*/  LDS.128 R24, [R2+0x20400] ;  /* 0x0204000002187984 */ /* 0x000e620000000c00 */
[----:B------:R-:W-:-:S02]  /*116a0*/  PRMT R30, R0, 0x5410, R3 ;  /* 0x00005410001e7816 */ /* 0x000fc40000000003 */
[--C-:B------:R-:W-:Y:S02]  /*116b0*/  SHF.R.U64 R4, R6, 0x10, R7.reuse ;  /* 0x0000001006047819 */ /* 0x100fe40000001207 */
[----:B------:R-:W-:Y:S02]  /*116c0*/  SHF.R.U32.HI R7, RZ, 0x10, R7 ;  /* 0x00000010ff077819 */ /* 0x000fe40000011607 */
[----:B------:R-:W-:Y:S02]  /*116d0*/  PRMT R20, R20, 0x5410, R5 ;  /* 0x0000541014147816 */ /* 0x000fe40000000005 */
[----:B------:R-:W-:Y:S02]  /*116e0*/  PRMT R71, R71, 0x5410, R4 ;  /* 0x0000541047477816 */ /* 0x000fe40000000004 */
        /* <DEDUP_REMOVED lines=11> */
[----:B------:R-:W-:-:S02]  /*117a0*/  IMAD.U32 R25, R30, 0x10000, RZ ;  /* 0x000100001e197824 */ /* 0x000fc400078e00ff */
[C---:B------:R-:W-:Y:S01]  /*117b0*/  FMUL.FTZ R33, R8.reuse, R21 ;  /* 0x0000001508217220 */ /* 0x040fe20000410000 */
[C---:B------:R-:W-:Y:S01]  /*117c0*/  IMAD.U32 R7, R15.reuse, 0x10000, RZ ;  /* 0x000100000f077824 */ /* 0x040fe200078e00ff */
[----:B------:R-:W-:Y:S01]  /*117d0*/  LOP3.LUT R14, R15, 0xffff0000, RZ, 0xc0, !PT ;  /* 0xffff00000f0e7812 */ /* 0x000fe200078ec0ff */
[----:B------:R-:W-:Y:S01]  /*117e0*/  FMUL.FTZ R31, R8, R25 ;  /* 0x00000019081f7220 */ /* 0x000fe20000410000 */
[C---:B------:R-:W-:Y:S01]  /*117f0*/  IMAD.U32 R11, R26.reuse, 0x10000, RZ ;  /* 0x000100001a0b7824 */ /* 0x040fe200078e00ff */
[----:B------:R-:W-:Y:S01]  /*11800*/  LOP3.LUT R13, R26, 0xffff0000, RZ, 0xc0, !PT ;  /* 0xffff00001a0d7812 */ /* 0x000fe200078ec0ff */
[C---:B------:R-:W-:Y:S01]  /*11810*/  IMAD.U32 R15, R27.reuse, 0x10000, RZ ;  /* 0x000100001b0f7824 */ /* 0x040fe200078e00ff */
[----:B------:R-:W-:Y:S01]  /*11820*/  LOP3.LUT R26, R27, 0xffff0000, RZ, 0xc0, !PT ;  /* 0xffff00001b1a7812 */ /* 0x000fe200078ec0ff */
[----:B------:R-:W-:Y:S01]  /*11830*/  FFMA.FTZ R31, R0, R21, -R31 ;  /* 0x00000015001f7223 */ /* 0x000fe2000001081f */
[----:B------:R-:W-:Y:S02]  /*11840*/  IMAD.U32 R27, R20, 0x10000, RZ ;  /* 0x00010000141b7824 */ /* 0x000fe400078e00ff */
[----:B------:R-:W-:Y:S01]  /*11850*/  FFMA.FTZ R33, R0, R25, R33 ;  /* 0x0000001900217223 */ /* 0x000fe20000010021 */
[----:B------:R-:W-:Y:S01]  /*11860*/  IMAD.U32 R21, R74, 0x10000, RZ ;  /* 0x000100004a157824 */ /* 0x000fe200078e00ff */
[----:B------:R-:W-:Y:S01]  /*11870*/  LOP3.LUT R30, R30, 0xffff0000, RZ, 0xc0, !PT ;  /* 0xffff00001e1e7812 */ /* 0x000fe200078ec0ff */
[----:B------:R-:W-:-:S02]  /*11880*/  IMAD.U32 R8, R72, 0x10000, RZ ;  /* 0x0001000048087824 */ /* 0x000fc400078e00ff */
[C---:B------:R-:W-:Y:S01]  /*11890*/  FMUL.FTZ R35, R10.reuse, R27 ;  /* 0x0000001b0a237220 */ /* 0x040fe20000410000 */
[----:B------:R-:W-:Y:S02]  /*118a0*/  IMAD.U32 R0, R29, 0x10000, RZ ;  /* 0x000100001d007824 */ /* 0x000fe400078e00ff */
[-C--:B------:R-:W-:Y:S01]  /*118b0*/  FMUL.FTZ R25, R10, R21.reuse ;  /* 0x000000150a197220 */ /* 0x080fe20000410000 */
[C---:B------:R-:W-:Y:S01]  /*118c0*/  FMUL.FTZ R10, R15.reuse, R8 ;  /* 0x000000080f0a7220 */ /* 0x040fe20000410000 */
[C---:B------:R-:W-:Y:S01]  /*118d0*/  FFMA.FTZ R35, R4.reuse, R21, -R35 ;  /* 0x0000001504237223 */ /* 0x040fe20000010823 */
[-C--:B------:R-:W-:Y:S01]  /*118e0*/  FMUL.FTZ R15, R15, R0.reuse ;  /* 0x000000000f0f7220 */ /* 0x080fe20000410000 */
[----:B------:R-:W-:Y:S01]  /*118f0*/  FFMA.FTZ R25, R4, R27, R25 ;  /* 0x0000001b04197223 */ /* 0x000fe20000010019 */
[----:B------:R-:W-:Y:S01]  /*11900*/  FFMA.FTZ R21, R7, R0, -R10 ;  /* 0x0000000007157223 */ /* 0x000fe2000001080a */
[----:B------:R-:W-:Y:S01]  /*11910*/  LOP3.LUT R0, R73, 0xffff0000, RZ, 0xc0, !PT ;  /* 0xffff000049007812 */ /* 0x000fe200078ec0ff */
[----:B------:R-:W-:Y:S01]  /*11920*/  FFMA.FTZ R27, R7, R8, R15 ;  /* 0x00000008071b7223 */ /* 0x000fe2000001000f */
[----:B------:R-:W-:Y:S01]  /*11930*/  LOP3.LUT R15, R20, 0xffff0000, RZ, 0xc0, !PT ;  /* 0xffff0000140f7812 */ /* 0x000fe200078ec0ff */
[C---:B------:R-:W-:Y:S01]  /*11940*/  FMUL.FTZ R4, R9.reuse, R30 ;  /* 0x0000001e09047220 */ /* 0x040fe20000410000 */
[----:B------:R-:W-:Y:S01]  /*11950*/  LOP3.LUT R7, R74, 0xffff0000, RZ, 0xc0, !PT ;  /* 0xffff00004a077812 */ /* 0x000fe200078ec0ff */
[-C--:B------:R-:W-:Y:S01]  /*11960*/  FMUL.FTZ R10, R9, R0.reuse ;  /* 0x00000000090a7220 */ /* 0x080fe20000410000 */
[----:B------:R-:W-:Y:S01]  /*11970*/  LOP3.LUT R29, R29, 0xffff0000, RZ, 0xc0, !PT ;  /* 0xffff00001d1d7812 */ /* 0x000fe200078ec0ff */
[C---:B------:R-:W-:Y:S01]  /*11980*/  FMUL.FTZ R9, R24.reuse, R15 ;  /* 0x0000000f18097220 */ /* 0x040fe20000410000 */
[----:B------:R-:W-:Y:S01]  /*11990*/  FFMA.FTZ R8, R3, R0, -R4 ;  /* 0x0000000003087223 */ /* 0x000fe20000010804 */
[----:B------:R-:W-:Y:S01]  /*119a0*/  FMUL.FTZ R24, R24, R7 ;  /* 0x0000000718187220 */ /* 0x000fe20000410000 */
[----:B------:R-:W-:-:S02]  /*119b0*/  IMAD.U32 R4, R71, 0x10000, RZ ;  /* 0x0001000047047824 */ /* 0x000fc400078e00ff */
[----:B------:R-:W-:Y:S01]  /*119c0*/  FFMA.FTZ R10, R3, R30, R10 ;  /* 0x0000001e030a7223 */ /* 0x000fe2000001000a */
[----:B------:R-:W-:Y:S02]  /*119d0*/  IMAD.U32 R0, R28, 0x10000, RZ ;  /* 0x000100001c007824 */ /* 0x000fe400078e00ff */
[C---:B------:R-:W-:Y:S01]  /*119e0*/  FFMA.FTZ R20, R12.reuse, R7, -R9 ;  /* 0x000000070c147223 */ /* 0x040fe20000010809 */
[----:B------:R-:W-:Y:S01]  /*119f0*/  FFMA.FTZ R24, R12, R15, R24 ;  /* 0x0000000f0c187223 */ /* 0x000fe20000010018 */
[C---:B------:R-:W-:Y:S01]  /*11a00*/  FMUL.FTZ R30, R11.reuse, R4 ;  /* 0x000000040b1e7220 */ /* 0x040fe20000410000 */
[-C--:B------:R-:W-:Y:S01]  /*11a10*/  FMUL.FTZ R12, R11, R0.reuse ;  /* 0x000000000b0c7220 */ /* 0x080fe20000410000 */
[----:B------:R-:W-:Y:S02]  /*11a20*/  LOP3.LUT R71, R71, 0xffff0000, RZ, 0xc0, !PT ;  /* 0xffff000047477812 */ /* 0x000fe400078ec0ff */
[----:B------:R-:W-:Y:S01]  /*11a30*/  LOP3.LUT R28, R28, 0xffff0000, RZ, 0xc0, !PT ;  /* 0xffff00001c1c7812 */ /* 0x000fe200078ec0ff */
[C---:B------:R-:W-:Y:S01]  /*11a40*/  FFMA.FTZ R30, R5.reuse, R0, -R30 ;  /* 0x00000000051e7223 */ /* 0x040fe2000001081e */
[----:B------:R-:W-:Y:S01]  /*11a50*/  LOP3.LUT R3, R72, 0xffff0000, RZ, 0xc0, !PT ;  /* 0xffff000048037812 */ /* 0x000fe200078ec0ff */
[----:B------:R-:W-:Y:S01]  /*11a60*/  FFMA.FTZ R12, R5, R4, R12 ;  /* 0x00000004050c7223 */ /* 0x000fe2000001000c */
[C---:B------:R-:W-:Y:S01]  /*11a70*/  FMUL.FTZ R5, R13.reuse, R71 ;  /* 0x000000470d057220 */ /* 0x040fe20000410000 */
[-C--:B------:R-:W-:Y:S01]  /*11a80*/  FMUL.FTZ R0, R13, R28.reuse ;  /* 0x0000001c0d007220 */ /* 0x080fe20000410000 */
[----:B------:R-:W-:Y:S01]  /*11a90*/  F2FP.BF16.F32.PACK_AB R4, R8, R31 ;  /* 0x0000001f0804723e */ /* 0x000fe200000010ff */
        /* <DEDUP_REMOVED lines=15> */
.L_x_3705:
[----:B------:R-:W-:Y:S05]  /*11b90*/  BSYNC B0 ;  /* 0x0000000000007941 */ /* 0x000fea0003800000 */
.L_x_3691:
[----:B------:R-:W-:Y:S01]  /*11ba0*/  @!PT LDS RZ, [RZ] ;  /* 0x00000000fffff984 */ /* 0x000fe20000000800 */
[----:B------:R-:W-:Y:S01]  /*11bb0*/  @!PT LDS RZ, [RZ] ;  /* 0x00000000fffff984 */ /* 0x000fe20000000800 */
[----:B------:R-:W-:Y:S01]  /*11bc0*/  @!PT LDS RZ, [RZ] ;  /* 0x00000000fffff984 */ /* 0x000fe20000000800 */
[----:B------:R-:W-:Y:S01]  /*11bd0*/  @!PT LDS RZ, [RZ] ;  /* 0x00000000fffff984 */ /* 0x000fe20000000800 */
[----:B------:R3:W-:Y:S06]  /*11be0*/  MEMBAR.ALL.CTA ;  /* 0x0000000000007992 */ /* 0x0007ec0000008000 */
[----:B---3--:R-:W3:Y:S01]  /*11bf0*/  FENCE.VIEW.ASYNC.S ;  /* 0x00000000000073c6 */ /* 0x008ee20000000000 */
[----:B------:R-:W-:Y:S05]  /*11c00*/  WARPSYNC.ALL ;  /* 0x0000000000007948 */ /* 0x000fea0003800000 */
[----:B---3--:R-:W-:Y:S06]  /*11c10*/  BAR.SYNC.DEFER_BLOCKING 0xd, 0x80 ;  /* 0x0342000000007b1d */ /* 0x008fec0000010000 */
.L_x_3688:
[----:B0123--:R-:W-:Y:S01]  /*11c20*/  IMAD.U32 R6, RZ, RZ, UR42 ;  /* 0x0000002aff067e24 */ /* 0x00ffe2000f8e00ff */
[----:B------:R-:W-:Y:S01]  /*11c30*/  UIADD3 UR4, UP0, UR37, 0x1f8, URZ ;  /* 0x000001f825047890 */ /* 0x000fe2000ff1e03f */
[----:B------:R-:W-:Y:S01]  /*11c40*/  IMAD.U32 R7, RZ, RZ, UR43 ;  /* 0x0000002bff077e24 */ /* 0x000fe2000f8e00ff */
[----:B------:R-:W-:Y:S01]  /*11c50*/  STL.64 [R1+0x1e0], R36 ;  /* 0x0001e02401007387 */ /* 0x000fe20000100a00 */
[----:B------:R-:W-:Y:S01]  /*11c60*/  IMAD.MOV.U32 R4, RZ, RZ, R59 ;  /* 0x000000ffff047224 */ /* 0x000fe200078e003b */
[----:B------:R-:W-:Y:S01]  /*11c70*/  UIADD3.X UR5, URZ, UR36, URZ, UP0, !UPT ;  /* 0x000000243f057290 */ /* 0x000fe200087fe43f */
[----:B------:R-:W-:Y:S01]  /*11c80*/  IMAD.MOV.U32 R5, RZ, RZ, R58 ;  /* 0x000000ffff057224 */ /* 0x000fe200078e003a */
[----:B------:R-:W-:Y:S01]  /*11c90*/  BSSY B0, `(.L_x_3718) ;  /* 0x0000033000007945 */ /* 0x000fe20003800000 */
[----:B------:R-:W-:Y:S02]  /*11ca0*/  IMAD.MOV.U32 R8, RZ, RZ, R61 ;  /* 0x000000ffff087224 */ /* 0x000fe400078e003d */
[----:B------:R-:W-:Y:S01]  /*11cb0*/  IMAD.MOV.U32 R9, RZ, RZ, R60 ;  /* 0x000000ffff097224 */ /* 0x000fe200078e003c */
[----:B------:R0:W-:Y:S01]  /*11cc0*/  STL.128 [R1+0x170], R4 ;  /* 0x0001700401007387 */ /* 0x0001e20000100c00 */
[----:B------:R-:W-:-:S02]  /*11cd0*/  IMAD.MOV.U32 R10, RZ, RZ, R66 ;  /* 0x000000ffff0a7224 */ /* 0x000fc400078e0042 */
[----:B------:R-:W-:Y:S02]  /*11ce0*/  IMAD.MOV.U32 R11, RZ, RZ, R67 ;  /* 0x000000ffff0b7224 */ /* 0x000fe400078e0043 */
[----:B------:R-:W-:Y:S02]  /*11cf0*/  IMAD.U32 R2, RZ, RZ, UR38 ;  /* 0x00000026ff027e24 */ /* 0x000fe4000f8e00ff */
[----:B------:R-:W-:Y:S01]  /*11d00*/  IMAD.U32 R3, RZ, RZ, UR46 ;  /* 0x0000002eff037e24 */ /* 0x000fe2000f8e00ff */
[----:B------:R1:W-:Y:S01]  /*11d10*/  STL.128 [R1+0x150], R8 ;  /* 0x0001500801007387 */ /* 0x0003e20000100c00 */
[----:B------:R-:W-:-:S03]  /*11d20*/  IMAD.U32 R0, RZ, RZ, UR41 ;  /* 0x00000029ff007e24 */ /* 0x000fc6000f8e00ff */
[----:B------:R-:W-:Y:S01]  /*11d30*/  STL.64 [R1+0x148], R2 ;  /* 0x0001480201007387 */ /* 0x000fe20000100a00 */
[----:B0-----:R-:W-:Y:S02]  /*11d40*/  IMAD.MOV.U32 R4, RZ, RZ, R64 ;  /* 0x000000ffff047224 */ /* 0x001fe400078e0040 */
[----:B------:R-:W-:Y:S02]  /*11d50*/  IMAD.MOV.U32 R5, RZ, RZ, R65 ;  /* 0x000000ffff057224 */ /* 0x000fe400078e0041 */
[----:B------:R-:W-:Y:S02]  /*11d60*/  IMAD.MOV.U32 R6, RZ, RZ, R40 ;  /* 0x000000ffff067224 */ /* 0x000fe400078e0028 */
[----:B------:R-:W-:Y:S02]  /*11d70*/  IMAD.MOV.U32 R7, RZ, RZ, R39 ;  /* 0x000000ffff077224 */ /* 0x000fe400078e0027 */
[----:B-1----:R-:W-:Y:S02]  /*11d80*/  IMAD.MOV.U32 R8, RZ, RZ, R54 ;  /* 0x000000ffff087224 */ /* 0x002fe400078e0036 */
[----:B------:R-:W-:Y:S01]  /*11d90*/  IMAD.MOV.U32 R9, RZ, RZ, R55 ;  /* 0x000000ffff097224 */ /* 0x000fe200078e0037 */
[----:B------:R0:W-:Y:S01]  /*11da0*/  STL.128 [R1+0x1b0], R4 ;  /* 0x0001b00401007387 */ /* 0x0001e20000100c00 */
[----:B------:R-:W-:-:S02]  /*11db0*/  IMAD.MOV.U32 R10, RZ, RZ, R53 ;  /* 0x000000ffff0a7224 */ /* 0x000fc400078e0035 */
[----:B------:R-:W-:-:S05]  /*11dc0*/  IMAD.MOV.U32 R11, RZ, RZ, R52 ;  /* 0x000000ffff0b7224 */ /* 0x000fca00078e0034 */
[----:B------:R1:W-:Y:S01]  /*11dd0*/  STL.128 [R1+0x190], R8 ;  /* 0x0001900801007387 */ /* 0x0003e20000100c00 */
[----:B0-----:R-:W-:Y:S02]  /*11de0*/  IMAD.MOV.U32 R4, RZ, RZ, R50 ;  /* 0x000000ffff047224 */ /* 0x001fe400078e0032 */
[----:B------:R-:W-:Y:S02]  /*11df0*/  IMAD.MOV.U32 R5, RZ, RZ, R63 ;  /* 0x000000ffff057224 */ /* 0x000fe400078e003f */
[----:B------:R-:W-:Y:S02]  /*11e00*/  IMAD.MOV.U32 R6, RZ, RZ, R49 ;  /* 0x000000ffff067224 */ /* 0x000fe400078e0031 */
[----:B------:R-:W-:Y:S02]  /*11e10*/  IMAD.MOV.U32 R7, RZ, RZ, R62 ;  /* 0x000000ffff077224 */ /* 0x000fe400078e003e */
[----:B-1----:R-:W-:Y:S02]  /*11e20*/  IMAD.U32 R9, RZ, RZ, UR47 ;  /* 0x0000002fff097e24 */ /* 0x002fe4000f8e00ff */
[----:B------:R-:W-:Y:S01]  /*11e30*/  IMAD.U32 R8, RZ, RZ, UR4 ;  /* 0x00000004ff087e24 */ /* 0x000fe2000f8e00ff */
[----:B------:R0:W-:Y:S02]  /*11e40*/  STL.128 [R1+0x1c0], R4 ;  /* 0x0001c00401007387 */ /* 0x0001e40000100c00 */
[----:B0-----:R-:W-:-:S02]  /*11e50*/  IMAD.MOV.U32 R4, RZ, RZ, R18 ;  /* 0x000000ffff047224 */ /* 0x001fc400078e0012 */
[----:B------:R-:W-:Y:S02]  /*11e60*/  IMAD.MOV.U32 R5, RZ, RZ, R19 ;  /* 0x000000ffff057224 */ /* 0x000fe400078e0013 */
[----:B------:R-:W-:Y:S02]  /*11e70*/  IMAD.MOV.U32 R18, RZ, RZ, R45 ;  /* 0x000000ffff127224 */ /* 0x000fe400078e002d */
[----:B------:R-:W-:Y:S02]  /*11e80*/  IMAD.MOV.U32 R19, RZ, RZ, R46 ;  /* 0x000000ffff137224 */ /* 0x000fe400078e002e */
[----:B------:R-:W-:Y:S02]  /*11e90*/  IMAD.MOV.U32 R6, RZ, RZ, R48 ;  /* 0x000000ffff067224 */ /* 0x000fe400078e0030 */
[----:B------:R-:W-:Y:S01]  /*11ea0*/  IMAD.MOV.U32 R7, RZ, RZ, R47 ;  /* 0x000000ffff077224 */ /* 0x000fe200078e002f */
[----:B------:R-:W-:Y:S04]  /*11eb0*/  STL.128 [R1+0x160], R16 ;  /* 0x0001601001007387 */ /* 0x000fe80000100c00 */
[----:B------:R0:W-:Y:S02]  /*11ec0*/  STL.128 [R1+0x1d0], R4 ;  /* 0x0001d00401007387 */ /* 0x0001e40000100c00 */
[----:B0-----:R-:W-:-:S02]  /*11ed0*/  IMAD.MOV.U32 R6, RZ, RZ, R38 ;  /* 0x000000ffff067224 */ /* 0x001fc400078e0026 */
[----:B------:R-:W-:Y:S02]  /*11ee0*/  IMAD.MOV.U32 R7, RZ, RZ, R41 ;  /* 0x000000ffff077224 */ /* 0x000fe400078e0029 */
[----:B------:R-:W-:Y:S02]  /*11ef0*/  IMAD.MOV.U32 R4, RZ, RZ, R0 ;  /* 0x000000ffff047224 */ /* 0x000fe400078e0000 */
[----:B------:R-:W-:Y:S02]  /*11f00*/  IMAD.MOV.U32 R5, RZ, RZ, R9 ;  /* 0x000000ffff057224 */ /* 0x000fe400078e0009 */
[----:B------:R-:W-:Y:S02]  /*11f10*/  IMAD.U32 R9, RZ, RZ, UR5 ;  /* 0x00000005ff097e24 */ /* 0x000fe4000f8e00ff */
[----:B------:R-:W-:Y:S01]  /*11f20*/  IMAD.U32 R0, RZ, RZ, UR37 ;  /* 0x00000025ff007e24 */ /* 0x000fe2000f8e00ff */
[----:B------:R0:W-:Y:S03]  /*11f30*/  STL.128 [R1+0x180], R4 ;  /* 0x0001800401007387 */ /* 0x0001e60000100c00 */
[----:B------:R-:W-:-:S02]  /*11f40*/  VIADD R0, R0, 0x148 ;  /* 0x0000014800007836 */ /* 0x000fc40000000000 */
[----:B0-----:R-:W-:Y:S02]  /*11f50*/  IMAD.MOV.U32 R4, RZ, RZ, R42 ;  /* 0x000000ffff047224 */ /* 0x001fe400078e002a */
[----:B------:R-:W-:Y:S02]  /*11f60*/  IMAD.MOV.U32 R5, RZ, RZ, R43 ;  /* 0x000000ffff057224 */ /* 0x000fe400078e002b */
[----:B------:R-:W-:Y:S02]  /*11f70*/  IMAD.MOV.U32 R6, RZ, RZ, R8 ;  /* 0x000000ffff067224 */ /* 0x000fe400078e0008 */
[----:B------:R-:W-:-:S05]  /*11f80*/  IMAD.MOV.U32 R7, RZ, RZ, R9 ;  /* 0x000000ffff077224 */ /* 0x000fca00078e0009 */
[----:B------:R0:W-:Y:S02]  /*11f90*/  STL.128 [R1+0x1a0], R4 ;  /* 0x0001a00401007387 */ /* 0x0001e40000100c00 */
[----:B0-----:R-:W-:-:S07]  /*11fa0*/  VIADD R4, R201, 0xffffffff ;  /* 0xffffffffc9047836 */ /* 0x001fce0000000000 */
[----:B------:R-:W-:Y:S05]  /*11fb0*/  CALL.REL.NOINC `($_ZN7cutlass13device_kernelIN5flash11enable_sm90INS1_16FlashAttnFwdSm90INS1_25CollectiveMainloopFwdSm90ILi2EN4cute5tupleIJNS5_1CILi1EEES8_S8_EEENS6_IJNS7_ILi64EEESA_SA_EEELi512ENS_10bfloat16_tEfNS_4arch4Sm90ELb0ELb1ELb1ELb1ELb0ELb1ELb1ELb0ELb0ELb1ELb1ELb0EEENS1_21CollectiveEpilogueFwdINS6_IJSA_NS7_ILi512EEESA_EEES9_SC_SE_Li256ELb1ELb1ELb1ELb0EEENS1_36VarlenDynamicPersistentTileSchedulerILi64ELi64ELi256ELi128ELb1ELb1ELb1ELb1ELb0ELb1EEEEEEEEEvNT_6ParamsE$_ZZN5flash25CollectiveMainloopFwdSm90ILi2EN4cute5tupleIJNS1_1CILi1EEES4_S4_EEENS2_IJNS3_ILi64EEES6_S6_EEELi512EN7cutlass10bfloat16_tEfNS8_4arch4Sm90ELb0ELb1ELb1ELb1ELb0ELb1ELb1ELb0ELb0ELb1ELb1ELb0EE3mmaINS_16FlashAttnFwdSm90ISC_NS_21CollectiveEpilogueFwdINS2_IJS6_NS3_ILi512EEES6_EEES5_S9_SB_Li256ELb1ELb1ELb1ELb0EEENS_36VarlenDynamicPersistentTileSchedulerILi64ELi64ELi256ELi128ELb1ELb1ELb1ELb1ELb0ELb1EEEE13SharedStorageENS1_6TensorINS1_11ArrayEngineIfLm128EEENS1_6LayoutINS2_IJNS2_IJNS3_ILi2EEESR_NS3_ILi32EEEEEES4_S4_EEENS2_IJNS2_IJS4_SR_NS3_ILi4EEEEEENS3_ILi0EEESX_EEEEEEENS_7SoftmaxILi2ELi0EEEEEbRKNSC_6ParamsENS8_25PipelineTmaAsyncNoClusterILi2ENS8_16PipelineTmaAsyncILi2EEEEES19_RNS8_13PipelineStateILj2EEERT0_RT1_iRiRKNS_16SeqlenInfoQKNewKILb1ELb1EEENS2_IJiiiiEEERT_ENKUliT_T0_T1_E_clIZSD_ISM_S10_S12_EbS15_S19_S19_S1C_S1E_S1G_iS1H_S1L_S1M_S1O_EUlRS1P_iE0_NS3_ILb1EEES1W_EEDaiS1P_S1Q_S1R_) ;  /* 0x0000033000187944 */ /* 0x000fea0003c00000 */
[----:B------:R-:W-:Y:S05]  /*11fc0*/  BSYNC B0 ;  /* 0x0000000000007941 */ /* 0x000fea0003800000 */
.L_x_3718:
        /* <DEDUP_REMOVED lines=26> */
.L_x_3721:
[----:B------:R-:W-:-:S13]  /*12170*/  ISETP.NE.AND P0, PT, R3, 0x1, PT ;  /* 0x000000010300780c */ /* 0x000fda0003f05270 */
[----:B------:R-:W0:Y:S02]  /*12180*/  @P0 LDC.64 R4, c[0x0][0xae0] ;  /* 0x0002b800ff040b82 */ /* 0x000e240000000a00 */
[----:B0-----:R-:W-:-:S05]  /*12190*/  @P0 IMAD.HI.U32 R4, R7, R4, RZ ;  /* 0x0000000407040227 */ /* 0x001fca00078e00ff */
[----:B------:R-:W-:-:S07]  /*121a0*/  @P0 SHF.R.U32.HI R7, RZ, R5, R4 ;  /* 0x00000005ff070219 */ /* 0x000fce0000011604 */
.L_x_3722:
[----:B------:R-:W-:Y:S05]  /*121b0*/  BSYNC B0 ;  /* 0x0000000000007941 */ /* 0x000fea0003800000 */
.L_x_3720:
[----:B------:R-:W-:-:S05]  /*121c0*/  IMAD R3, R7, R3, R3 ;  /* 0x0000000307037224 */ /* 0x000fca00078e0203 */
[----:B------:R-:W-:-:S07]  /*121d0*/  VIMNMX R2, R2, R3, PT ;  /* 0x0000000302027248 */ /* 0x000fce0003fe0100 */
.L_x_3719:
[----:B------:R-:W-:-:S04]  /*121e0*/  SHF.R.S32.HI R3, RZ, 0x1f, R2 ;  /* 0x0000001fff037819 */ /* 0x000fc80000011402 */
[----:B------:R-:W-:-:S04]  /*121f0*/  LEA.HI R3, R3, R2, RZ, 0x6 ;  /* 0x0000000203037211 */ /* 0x000fc800078f30ff */
[----:B------:R-:W-:-:S04]  /*12200*/  SHF.R.S32.HI R12, RZ, 0x6, R3 ;  /* 0x00000006ff0c7819 */ /* 0x000fc80000011403 */
[----:B------:R-:W-:-:S04]  /*12210*/  VIMNMX R12, R163, R12, !PT ;  /* 0x0000000ca30c7248 */ /* 0x000fc80007fe0100 */
[----:B------:R-:W-:-:S13]  /*12220*/  ISETP.GE.AND P0, PT, R0, R12, PT ;  /* 0x0000000c0000720c */ /* 0x000fda0003f06270 */
[----:B------:R-:W-:Y:S05]  /*12230*/  @!P0 BRA `(.L_x_3723) ;  /* 0x000000a400d08947 */ /* 0x000fea0003800000 */
.L_x_3752:
        /* <DEDUP_REMOVED lines=20> */
.L_x_3725:
[----:B------:R-:W-:Y:S05]  /*12380*/  BSYNC B0 ;  /* 0x0000000000007941 */ /* 0x000fea0003800000 */
.L_x_3724:
        /* <DEDUP_REMOVED lines=13> */
.L_x_3727:
[----:B------:R-:W-:Y:S05]  /*12460*/  BSYNC B0 ;  /* 0x0000000000007941 */ /* 0x000fea0003800000 */
.L_x_3726:
        /* <DEDUP_REMOVED lines=8> */
.L_x_3729:
[----:B------:R-:W-:Y:S05]  /*124f0*/  BSYNC B0 ;  /* 0x0000000000007941 */ /* 0x000fea0003800000 */
.L_x_3728:
        /* <DEDUP_REMOVED lines=58> */
.L_x_3732:
[----:B------:R-:W-:Y:S05]  /*128a0*/  BSYNC B0 ;  /* 0x0000000000007941 */ /* 0x000fea0003800000 */
.L_x_3731:
        /* <DEDUP_REMOVED lines=13> */
.L_x_3734:
[----:B------:R-:W-:Y:S05]  /*12980*/  BSYNC B0 ;  /* 0x0000000000007941 */ /* 0x000fea0003800000 */
.L_x_3733:
        /* <DEDUP_REMOVED lines=8> */
.L_x_3736:
[----:B------:R-:W-:Y:S05]  /*12a10*/  BSYNC B0 ;  /* 0x0000000000007941 */ /* 0x000fea0003800000 */
.L_x_3735:
[----:B------:R-:W2:Y:S04]  /*12a20*/  LD.E R10, desc[UR44][R16.64+0x88] ;  /* 0x0000882c100a7980 */ /* 0x000ea8000c101900 */
[----:B------:R-:W3:Y:S04]  /*12a30*/  LD.E R11, desc[UR44][R16.64+0x1e8] ;  /* 0x0001e82c100b7980 */ /* 0x000ee8000c101900 */
[----:B------:R-:W3:Y:S04]  /*12a40*/  LD.E.64 R4, desc[UR44][R16.64+0xb8] ;  /* 0x0000b82c10047980 */ /* 0x000ee8000c101b00 */
[----:B------:R-:W4:Y:S04]  /*12a50*/  LD.E.64 R14, desc[UR44][R16.64+0xb0] ;  /* 0x0000b02c100e7980 */ /* 0x000f28000c101b00 */
[----:B------:R-:W4:Y:S04]  /*12a60*/  LD.E.64 R18, desc[UR44][R16.64+0xb0] ;  /* 0x0000b02c10127980 */ /* 0x000f28000c101b00 */
[----:B-1---5:R-:W4:Y:S04]  /*12a70*/  LD.E.64 R6, desc[UR44][R16.64+0xb0] ;  /* 0x0000b02c10067980 */ /* 0x022f28000c101b00 */
[----:B------:R-:W4:Y:S01]  /*12a80*/  LD.E.64 R8, desc[UR44][R16.64+0xb0] ;  /* 0x0000b02c10087980 */ /* 0x000f22000c101b00 */
[----:B------:R-:W-:Y:S05]  /*12a90*/  WARPSYNC.ALL ;  /* 0x0000000000007948 */ /* 0x000fea0003800000 */
[----:B--2---:R-:W-:Y:S01]  /*12aa0*/  ISETP.NE.U32.AND P0, PT, R10, RZ, PT ;  /* 0x000000ff0a00720c */ /* 0x004fe20003f05070 */
[----:B---3--:R-:W-:Y:S01]  /*12ab0*/  IMAD R4, R11, 0x1000, R4 ;  /* 0x000010000b047824 */ /* 0x008fe200078e0204 */
[----:B------:R-:W-:Y:S01]  /*12ac0*/  R2UR UR7, R5 ;  /* 0x00000000050772ca */ /* 0x000fe200000e0000 */
[----:B------:R-:W2:Y:S01]  /*12ad0*/  LD.E.64 R10, desc[UR44][R16.64+0xb0] ;  /* 0x0000b02c100a7980 */ /* 0x000ea2000c101b00 */
[----:B------:R-:W-:Y:S01]  /*12ae0*/  WARPGROUP.ARRIVE ;  /* 0x00000000000079c5 */ /* 0x000fe20000000000 */
[----:B----4-:R-:W-:-:S08]  /*12af0*/  R2UR UR4, R14 ;  /* 0x000000000e0472ca */ /* 0x010fd000000e0000 */
[----:B------:R-:W-:Y:S01]  /*12b00*/  VOTEU.ANY UP0, P0 ;  /* 0x00000000003f7886 */ /* 0x000fe20000000100 */
[C---:B------:R-:W-:Y:S01]  /*12b10*/  R2UR UR6, R4.reuse ;  /* 0x00000000040672ca */ /* 0x040fe200000e0000 */
[----:B------:R-:W-:Y:S01]  /*12b20*/  VIADD R20, R4, 0x2 ;  /* 0x0000000204147836 */ /* 0x000fe20000000000 */
[----:B------:R-:W-:Y:S01]  /*12b30*/  R2UR UR5, R15 ;  /* 0x000000000f0572ca */ /* 0x000fe200000e0000 */
[----:B------:R-:W-:-:S12]  /*12b40*/  VIADD R18, R18, 0x2 ;  /* 0x0000000212127836 */ /* 0x000fd80000000000 */
[----:B------:R-:W-:Y:S01]  /*12b50*/  HGMMA.64x64x16.F32.BF16 R24, gdesc[UR4], R24, UP0, gsb0 ;  /* 0x00e00000041879f0 */ /* 0x000fe2000b801818 */
[----:B------:R-:W-:Y:S01]  /*12b60*/  IMAD.MOV.U32 R21, RZ, RZ, R5 ;  /* 0x000000ffff157224 */ /* 0x000fe200078e0005 */
        /* <DEDUP_REMOVED lines=175> */
[----:B------:R-:W4:Y:S01]  /*13660*/  LD.E.64 R10, desc[UR44][R16.64+0xb0] ;  /* 0x0000b02c100a7980 */ /* 0x000f22000c101b00 */
[----:B------:R-:W-:-:S03]  /*13670*/  VIADD R58, R4, 0x800 ;  /* 0x00000800043a7836 */ /* 0x000fc60000000000 */
[----:B------:R-:W-:Y:S01]  /*13680*/  ST.E desc[UR44][R16.64+0x88], R3 ;  /* 0x0000880310007985 */ /* 0x000fe2000c10192c */
[----:B------:R-:W-:-:S03]  /*13690*/  WARPGROUP.ARRIVE ;  /* 0x00000000000079c5 */ /* 0x000fc60000000000 */
[----:B------:R-:W1:Y:S03]  /*136a0*/  SHFL.IDX PT, R13, R13, RZ, 0x1f ;  /* 0x00001fff0d0d7589 */ /* 0x000e6600000e0000 */
[----:B------:R-:W-:Y:S01]  /*136b0*/  HGMMA.64x64x16.F32.BF16 R24, gdesc[UR4], R24, gsb0 ;  /* 0x00e00000041879f0 */ /* 0x000fe20008001818 */
[----:B------:R-:W-:Y:S01]  /*136c0*/  IMAD.MOV.U32 R15, RZ, RZ, R5 ;  /* 0x000000ffff0f7224 */ /* 0x000fe200078e0005 */
[----:B------:R-:W-:Y:S02]  /*136d0*/  UMOV UR4, 0x1 ;  /* 0x0000000100047882 */ /* 0x000fe40000000000 */
[----:B------:R-:W-:Y:S02]  /*136e0*/  UISETP.NE.U32.AND UP0, UPT, UR4, URZ, UPT ;  /* 0x0000003f0400728c */ /* 0x000fe4000bf05070 */
[----:B------:R-:W-:Y:S02]  /*136f0*/  R2UR UR11, R15 ;  /* 0x000000000f0b72ca */ /* 0x000fe400000e0000 */
[----:B-1----:R-:W-:-:S04]  /*13700*/  ISETP.GT.AND P1, PT, R13, 0x7f, PT ;  /* 0x0000007f0d00780c */ /* 0x002fc80003f24270 */
[----:B------:R-:W-:-:S04]  /*13710*/  SEL R13, RZ, 0x2, !P1 ;  /* 0x00000002ff0d7807 */ /* 0x000fc80004800000 */
[----:B--2---:R-:W-:Y:S01]  /*13720*/  IADD3 R18, R18, 0x800, R13 ;  /* 0x0000080012127810 */ /* 0x004fe20007ffe00d */
[----:B------:R-:W-:Y:S01]  /*13730*/  IMAD.IADD R14, R13, 0x1, R58 ;  /* 0x000000010d0e7824 */ /* 0x000fe200078e023a */
[----:B------:R-:W-:Y:S02]  /*13740*/  R2UR UR9, R19 ;  /* 0x00000000130972ca */ /* 0x000fe400000e0000 */
[----:B------:R-:W-:Y:S02]  /*13750*/  R2UR UR8, R18 ;  /* 0x00000000120872ca */ /* 0x000fe400000e0000 */
[----:B------:R-:W-:Y:S01]  /*13760*/  R2UR UR10, R14 ;  /* 0x000000000e0a72ca */ /* 0x000fe200000e0000 */
        /* <DEDUP_REMOVED lines=137> */
[----:B------:R-:W1:Y:S01]  /*14000*/  S2R R59, SR_TID.X ;  /* 0x00000000003b7919 */ /* 0x000e620000002100 */
[----:B------:R-:W-:Y:S02]  /*14010*/  WARPGROUP.DEPBAR.LE gsb0, 0x0 ;  /* 0x00008000000079c5 */ /* 0x000fe40000010000 */
[----:B------:R-:W4:Y:S01]  /*14020*/  LD.E.64 R18, desc[UR44][R16.64+0xb0] ;  /* 0x0000b02c10127980 */ /* 0x000f22000c101b00 */
[----:B------:R-:W-:Y:S01]  /*14030*/  IMAD.MOV.U32 R14, RZ, RZ, 0x38 ;  /* 0x00000038ff0e7424 */ /* 0x000fe200078e00ff */
[----:B-1----:R-:W-:Y:S01]  /*14040*/  LOP3.LUT R59, R59, 0x7f, RZ, 0xc0, !PT ;  /* 0x0000007f3b3b7812 */ /* 0x002fe200078ec0ff */
[----:B------:R-:W-:Y:S01]  /*14050*/  IMAD.MOV.U32 R15, RZ, RZ, 0xe00 ;  /* 0x00000e00ff0f7424 */ /* 0x000fe200078e00ff */
[----:B------:R-:W-:Y:S01]  /*14060*/  ST.E desc[UR44][R16.64+0x88], R3 ;  /* 0x0000880310007985 */ /* 0x000fe2000c10192c */
[----:B------:R-:W-:Y:S01]  /*14070*/  WARPGROUP.ARRIVE ;  /* 0x00000000000079c5 */ /* 0x000fe20000000000 */
[----:B------:R-:W-:-:S02]  /*14080*/  SEL R14, R14, 0x36, P1 ;  /* 0x000000360e0e7807 */ /* 0x000fc40000800000 */
[----:B------:R-:W-:Y:S02]  /*14090*/  SEL R15, R15, 0xd80, P1 ;  /* 0x00000d800f0f7807 */ /* 0x000fe40000800000 */
[----:B------:R-:W-:Y:S01]  /*140a0*/  ISETP.NE.AND P0, PT, R59, RZ, PT ;  /* 0x000000ff3b00720c */ /* 0x000fe20003f05270 */
        /* <DEDUP_REMOVED lines=74> */
[----:B------:R-:W3:Y:S04]  /*14550*/  LDL.64 R14, [R1+0x110] ;  /* 0x00011000010e7983 */ /* 0x000ee80000100a00 */
[----:B-1----:R-:W4:Y:S04]  /*14560*/  LDL R59, [R1+0xec] ;  /* 0x0000ec00013b7983 */ /* 0x002f280000100800 */
[----:B------:R-:W4:Y:S04]  /*14570*/  LDL R56, [R1+0x70] ;  /* 0x0000700001387983 */ /* 0x000f280000100800 */
[----:B------:R-:W4:Y:S04]  /*14580*/  LDL R20, [R1+0x118] ;  /* 0x0001180001147983 */ /* 0x000f280000100800 */
[----:B------:R-:W4:Y:S04]  /*14590*/  LDL.128 R8, [R1+0x100] ;  /* 0x0001000001087983 */ /* 0x000f280000100c00 */
[----:B--2---:R-:W2:Y:S04]  /*145a0*/  LD.E R57, desc[UR44][R4.64] ;  /* 0x0000002c04397980 */ /* 0x004ea8000c101900 */
[----:B------:R-:W2:Y:S01]  /*145b0*/  LDL.128 R4, [R1+0xf0] ;  /* 0x0000f00001047983 */ /* 0x000ea20000100c00 */
[----:B---3--:R-:W-:-:S02]  /*145c0*/  ISETP.NE.AND P1, PT, R14, 0x1, PT ;  /* 0x000000010e00780c */ /* 0x008fc40003f25270 */
[----:B----4-:R-:W-:Y:S01]  /*145d0*/  ISETP.GE.AND P2, PT, R9, 0x1, PT ;  /* 0x000000010900780c */ /* 0x010fe20003f46270 */
[----:B------:R-:W-:Y:S01]  /*145e0*/  BSSY B0, `(.L_x_3738) ;  /* 0x0000079000007945 */ /* 0x000fe20003800000 */
[-C--:B--2---:R-:W-:Y:S01]  /*145f0*/  FMUL.FTZ R21, R28, R57.reuse ;  /* 0x000000391c157220 */ /* 0x084fe20000410000 */
[-C--:B------:R-:W-:Y:S01]  /*14600*/  FMUL.FTZ R28, R38, R57.reuse ;  /* 0x00000039261c7220 */ /* 0x080fe20000410000 */
[-C--:B------:R-:W-:Y:S01]  /*14610*/  FMUL.FTZ R38, R40, R57.reuse ;  /* 0x0000003928267220 */ /* 0x080fe20000410000 */
[----:B------:R-:W-:Y:S01]  /*14620*/  SHF.R.S32.HI R40, RZ, 0x1f, R59 ;  /* 0x0000001fff287819 */ /* 0x000fe2000001143b */
[-C--:B------:R-:W-:Y:S01]  /*14630*/  FMUL.FTZ R13, R26, R57.reuse ;  /* 0x000000391a0d7220 */ /* 0x080fe20000410000 */
[-C--:B------:R-:W-:Y:S01]  /*14640*/  FMUL.FTZ R26, R34, R57.reuse ;  /* 0x00000039221a7220 */ /* 0x080fe20000410000 */
[----:B------:R-:W-:Y:S01]  /*14650*/  FMUL.FTZ R18, R27, R57 ;  /* 0x000000391b127220 */ /* 0x000fe20000410000 */
[----:B------:R-:W-:Y:S01]  /*14660*/  LEA.HI R34, R40, R59, RZ, 0x7 ;  /* 0x0000003b28227211 */ /* 0x000fe200078f38ff */
[-C--:B------:R-:W-:Y:S01]  /*14670*/  FMUL.FTZ R27, R35, R57.reuse ;  /* 0x00000039231b7220 */ /* 0x080fe20000410000 */
[-C--:B------:R-:W-:Y:S01]  /*14680*/  FMUL.FTZ R35, R36, R57.reuse ;  /* 0x0000003924237220 */ /* 0x080fe20000410000 */
[-C--:B------:R-:W-:Y:S01]  /*14690*/  FMUL.FTZ R58, R29, R57.reuse ;  /* 0x000000391d3a7220 */ /* 0x080fe20000410000 */
[----:B------:R-:W-:Y:S01]  /*146a0*/  LOP3.LUT R36, R34, 0xffffff80, RZ, 0xc0, !PT ;  /* 0xffffff8022247812 */ /* 0x000fe200078ec0ff */
[-C--:B------:R-:W-:Y:S01]  /*146b0*/  FMUL.FTZ R24, R24, R57.reuse ;  /* 0x0000003918187220 */ /* 0x080fe20000410000 */
[-C--:B------:R-:W-:Y:S01]  /*146c0*/  FMUL.FTZ R29, R39, R57.reuse ;  /* 0x00000039271d7220 */ /* 0x080fe20000410000 */
[-C--:B------:R-:W-:Y:S01]  /*146d0*/  FMUL.FTZ R39, R41, R57.reuse ;  /* 0x0000003929277220 */ /* 0x080fe20000410000 */
[-C--:B------:R-:W-:Y:S01]  /*146e0*/  FMUL.FTZ R41, R44, R57.reuse ;  /* 0x000000392c297220 */ /* 0x080fe20000410000 */
[----:B------:R-:W-:Y:S01]  /*146f0*/  IMAD.IADD R44, R59, 0x1, -R36 ;  /* 0x000000013b2c7824 */ /* 0x000fe200078e0a24 */
[----:B0-----:R0:W1:Y:S01]  /*14700*/  MUFU.TANH R3, R24 ;  /* 0x0000001800037308 */ /* 0x0010620000002400 */
[-C--:B------:R-:W-:Y:S01]  /*14710*/  FMUL.FTZ R19, R25, R57.reuse ;  /* 0x0000003919137220 */ /* 0x080fe20000410000 */
[-C--:B------:R-:W-:Y:S01]  /*14720*/  FMUL.FTZ R25, R31, R57.reuse ;  /* 0x000000391f197220 */ /* 0x080fe20000410000 */
[-C--:B------:R-:W-:Y:S01]  /*14730*/  FMUL.FTZ R31, R43, R57.reuse ;  /* 0x000000392b1f7220 */ /* 0x080fe20000410000 */
[-C--:B0-----:R-:W-:Y:S01]  /*14740*/  FMUL.FTZ R24, R30, R57.reuse ;  /* 0x000000391e187220 */ /* 0x081fe20000410000 */
[-C--:B------:R-:W-:Y:S01]  /*14750*/  FMUL.FTZ R30, R42, R57.reuse ;  /* 0x000000392a1e7220 */ /* 0x080fe20000410000 */
[-C--:B------:R-:W-:Y:S01]  /*14760*/  FMUL.FTZ R42, R45, R57.reuse ;  /* 0x000000392d2a7220 */ /* 0x080fe20000410000 */
[----:B------:R-:W-:Y:S01]  /*14770*/  SHF.R.S32.HI R45, RZ, 0x1f, R44 ;  /* 0x0000001fff2d7819 */ /* 0x000fe2000001142c */
        /* <DEDUP_REMOVED lines=16> */
[----:B------:R-:W-:Y:S02]  /*14880*/  IMAD R40, R56, 0x4, R45 ;  /* 0x0000000438287824 */ /* 0x000fe400078e022d */
[----:B------:R-:W-:Y:S02]  /*14890*/  IMAD.IADD R59, R60, 0x1, -R59 ;  /* 0x000000013c3b7824 */ /* 0x000fe400078e0a3b */
[----:B------:R-:W-:-:S04]  /*148a0*/  IMAD.U32 R40, R40, 0x10, R47 ;  /* 0x0000001028287824 */ /* 0x000fc800078e002f */
[----:B------:R-:W-:-:S04]  /*148b0*/  IMAD R48, R59, 0x8, R40 ;  /* 0x000000083b307824 */ /* 0x000fc800078e0228 */
[----:B------:R-:W-:-:S04]  /*148c0*/  @P1 IMAD.HI.U32 R15, R48, R15, RZ ;  /* 0x0000000f300f1227 */ /* 0x000fc800078e00ff */
[----:B------:R-:W-:Y:S01]  /*148d0*/  FMUL.FTZ R40, R51, R57 ;  /* 0x0000003933287220 */ /* 0x000fe20000410000 */
[----:B------:R-:W-:Y:S01]  /*148e0*/  @P1 SHF.R.U32.HI R48, RZ, R20, R15 ;  /* 0x00000014ff301219 */ /* 0x000fe2000001160f */
[----:B------:R-:W-:Y:S01]  /*148f0*/  IMAD.SHL.U32 R51, R0, 0x40, RZ ;  /* 0x0000004000337824 */ /* 0x000fe200078e00ff */
[----:B------:R-:W-:-:S03]  /*14900*/  LOP3.LUT R15, R46, 0x7ffffffc, RZ, 0xc0, !PT ;  /* 0x7ffffffc2e0f7812 */ /* 0x000fc600078ec0ff */
[----:B------:R-:W0:Y:S02]  /*14910*/  SHFL.IDX PT, R47, R48, RZ, 0x1c1f ;  /* 0x001c1fff302f7589 */ /* 0x000e2400000e0000 */
[----:B------:R-:W-:Y:S01]  /*14920*/  IMAD.IADD R46, R44, 0x1, -R15 ;  /* 0x000000012c2e7824 */ /* 0x000fe200078e0a0f */
        /* <DEDUP_REMOVED lines=11> */
[----:B------:R-:W2:Y:S04]  /*149e0*/  MUFU.TANH R19, R19 ;  /* 0x0000001300137308 */ /* 0x000ea80000002400 */
        /* <DEDUP_REMOVED lines=48> */
.L_x_3741:
[----:B------:R-:W-:-:S13]  /*14cf0*/  ISETP.NE.AND P1, PT, R9, 0x1, PT ;  /* 0x000000010900780c */ /* 0x000fda0003f25270 */
[----:B------:R-:W-:-:S05]  /*14d00*/  @P1 IMAD.HI.U32 R20, R8, R10, RZ ;  /* 0x0000000a08141227 */ /* 0x000fca00078e00ff */
[----:B------:R-:W-:-:S07]  /*14d10*/  @P1 SHF.R.U32.HI R8, RZ, R11, R20 ;  /* 0x0000000bff081219 */ /* 0x000fce0000011614 */
.L_x_3742:
[----:B------:R-:W-:Y:S05]  /*14d20*/  BSYNC B1 ;  /* 0x0000000000017941 */ /* 0x000fea0003800000 */
.L_x_3740:
[----:B------:R-:W-:-:S04]  /*14d30*/  IMAD R15, R8, R9, -R51 ;  /* 0x00000009080f7224 */ /* 0x000fc800078e0a33 */
[----:B------:R-:W-:-:S05]  /*14d40*/  IMAD R8, R46, -0x2, R15 ;  /* 0xfffffffe2e087824 */ /* 0x000fca00078e020f */
[----:B------:R-:W-:Y:S02]  /*14d50*/  VIMNMX R7, R7, R8, !PT ;  /* 0x0000000807077248 */ /* 0x000fe40007fe0100 */
[----:B------:R-:W-:-:S07]  /*14d60*/  VIADDMNMX R6, R8, R9, R6, PT ;  /* 0x0000000908067246 */ /* 0x000fce0003800106 */
.L_x_3739:
[----:B------:R-:W-:Y:S05]  /*14d70*/  BSYNC B0 ;  /* 0x0000000000007941 */ /* 0x000fea0003800000 */
.L_x_3738:
[C---:B------:R-:W-:Y:S01]  /*14d80*/  ISETP.GE.AND P1, PT, R55.reuse, 0x2, PT ;  /* 0x000000023700780c */ /* 0x040fe20003f26270 */
[----:B------:R-:W-:Y:S01]  /*14d90*/  BSSY B0, `(.L_x_3743) ;  /* 0x0000062000007945 */ /* 0x000fe20003800000 */
[----:B------:R-:W-:Y:S02]  /*14da0*/  ISETP.GE.AND P3, PT, R55, 0xa, PT ;  /* 0x0000000a3700780c */ /* 0x000fe40003f66270 */
        /* <DEDUP_REMOVED lines=10> */
[----:B------:R-:W-:Y:S02]  /*14e50*/  ISETP.GE.AND P3, PT, R55, 0x11, PT ;  /* 0x000000113700780c */ /* 0x000fe40003f66270 */
[----:B------:R-:W-:Y:S02]  /*14e60*/  FSEL R58, R58, -INF , !P1 ;  /* 0xff8000003a3a7808 */ /* 0x000fe40004800000 */
[C---:B------:R-:W-:Y:S02]  /*14e70*/  ISETP.LT.OR P2, PT, R6.reuse, 0x9, P2 ;  /* 0x000000090600780c */ /* 0x040fe40001741670 */
        /* <DEDUP_REMOVED lines=47> */
[----:B------:R-:W-:Y:S01]  /*15170*/  ISETP.GE.AND P4, PT, R55, 0x39, PT ;  /* 0x000000393700780c */ /* 0x000fe20003f86270 */
[----:B------:R-:W0:Y:S03]  /*15180*/  SHFL.IDX PT, R49, R48, 0x1, 0x1c1f ;  /* 0x003c1f0030317f89 */ /* 0x000e2600000e0000 */
[----:B------:R-:W-:-:S04]  /*15190*/  ISETP.GT.AND P5, PT, R7, 0x38, !P4 ;  /* 0x000000380700780c */ /* 0x000fc800067a4270 */
[----:B------:R-:W-:-:S04]  /*151a0*/  ISETP.LT.OR P5, PT, R6, 0x39, P5 ;  /* 0x000000390600780c */ /* 0x000fc80002fa1670 */
[----:B------:R-:W-:Y:S02]  /*151b0*/  FSEL R15, R52, -INF , !P5 ;  /* 0xff800000340f7808 */ /* 0x000fe40006800000 */
[----:B------:R-:W-:-:S04]  /*151c0*/  ISETP.GE.AND P5, PT, R55, 0x1, PT ;  /* 0x000000013700780c */ /* 0x000fc80003fa6270 */
[----:B------:R-:W-:-:S04]  /*151d0*/  ISETP.GT.AND P6, PT, R7, RZ, !P5 ;  /* 0x000000ff0700720c */ /* 0x000fc80006fc4270 */
[----:B------:R-:W-:-:S04]  /*151e0*/  ISETP.LT.OR P6, PT, R6, 0x1, P6 ;  /* 0x000000010600780c */ /* 0x000fc800037c1670 */
[----:B-1----:R-:W-:Y:S02]  /*151f0*/  FSEL R47, R3, -INF , !P6 ;  /* 0xff800000032f7808 */ /* 0x002fe40007000000 */
        /* <DEDUP_REMOVED lines=19> */
.L_x_3746:
[----:B------:R-:W-:-:S13]  /*15330*/  ISETP.NE.AND P6, PT, R9, 0x1, PT ;  /* 0x000000010900780c */ /* 0x000fda0003fc5270 */
[----:B------:R-:W-:-:S05]  /*15340*/  @P6 IMAD.HI.U32 R10, R4, R10, RZ ;  /* 0x0000000a040a6227 */ /* 0x000fca00078e00ff */
[----:B------:R-:W-:-:S07]  /*15350*/  @P6 SHF.R.U32.HI R4, RZ, R11, R10 ;  /* 0x0000000bff046219 */ /* 0x000fce000001160a */
.L_x_3747:
[----:B------:R-:W-:Y:S05]  /*15360*/  BSYNC B1 ;  /* 0x0000000000017941 */ /* 0x000fea0003800000 */
.L_x_3745:
[----:B------:R-:W-:-:S04]  /*15370*/  IMAD R5, R4, R9, -R51 ;  /* 0x0000000904057224 */ /* 0x000fc800078e0a33 */
[----:B------:R-:W-:-:S05]  /*15380*/  IMAD R46, R46, -0x2, R5 ;  /* 0xfffffffe2e2e7824 */ /* 0x000fca00078e0205 */
[----:B------:R-:W-:Y:S02]  /*15390*/  VIADDMNMX R6, R46, R9, R6, PT ;  /* 0x000000092e067246 */ /* 0x000fe40003800106 */
[----:B------:R-:W-:-:S07]  /*153a0*/  VIMNMX R7, R7, R46, !PT ;  /* 0x0000002e07077248 */ /* 0x000fce0007fe0100 */
.L_x_3744:
[----:B------:R-:W-:Y:S05]  /*153b0*/  BSYNC B0 ;  /* 0x0000000000007941 */ /* 0x000fea0003800000 */
.L_x_3743:
[----:B------:R-:W-:Y:S02]  /*153c0*/  ISETP.GT.AND P5, PT, R7, RZ, !P5 ;  /* 0x000000ff0700720c */ /* 0x000fe40006fa4270 */
[----:B------:R-:W-:Y:S02]  /*153d0*/  ISETP.NE.AND P6, PT, R64, RZ, PT ;  /* 0x000000ff4000720c */ /* 0x000fe40003fc5270 */
[----:B------:R-:W-:-:S04]  /*153e0*/  ISETP.LT.OR P5, PT, R6, 0x1, P5 ;  /* 0x000000010600780c */ /* 0x000fc80002fa1670 */
[----:B------:R-:W-:Y:S02]  /*153f0*/  FSEL R10, R13, -INF , !P5 ;  /* 0xff8000000d0a7808 */ /* 0x000fe40006800000 */
[----:B------:R-:W-:Y:S02]  /*15400*/  ISETP.NE.AND P5, PT, R8, RZ, PT ;  /* 0x000000ff0800720c */ /* 0x000fe40003fa5270 */
[----:B------:R-:W2:Y:S02]  /*15410*/  LD.E.64 R8, desc[UR44][R16.64+0x200] ;  /* 0x0002002c10087980 */ /* 0x000ea4000c101b00 */
        /* <DEDUP_REMOVED lines=43> */
[----:B------:R-:W-:Y:S02]  /*156d0*/  ISETP.LT.OR P2, PT, R6, 0x31, P2 ;  /* 0x000000310600780c */ /* 0x000fe40001741670 */
[----:B------:R-:W-:Y:S02]  /*156e0*/  FSEL R36, R36, -INF , !P1 ;  /* 0xff80000024247808 */ /* 0x000fe40004800000 */
[----:B------:R-:W-:Y:S02]  /*156f0*/  ISETP.GT.AND P4, PT, R7, 0x38, !P4 ;  /* 0x000000380700780c */ /* 0x000fe40006784270 */
[----:B------:R-:W-:Y:S02]  /*15700*/  ISETP.LT.OR P3, PT, R6, 0x32, P3 ;  /* 0x000000320600780c */ /* 0x000fe40001f61670 */
[----:B------:R-:W-:-:S02]  /*15710*/  FSEL R14, R14, -INF , !P2 ;  /* 0xff8000000e0e7808 */ /* 0x000fc40005000000 */
[----:B------:R-:W-:Y:S02]  /*15720*/  ISETP.GT.AND P1, PT, R7, 0x39, !P6 ;  /* 0x000000390700780c */ /* 0x000fe40007724270 */
[----:B------:R-:W-:Y:S02]  /*15730*/  ISETP.LT.OR P4, PT, R6, 0x39, P4 ;  /* 0x000000390600780c */ /* 0x000fe40002781670 */
[----:B------:R-:W-:Y:S01]  /*15740*/  FSEL R40, R40, -INF , !P3 ;  /* 0xff80000028287808 */ /* 0x000fe20005800000 */
[----:B------:R-:W-:Y:S01]  /*15750*/  UIADD3 UR4, UP0, UR37, 0x200, URZ ;  /* 0x0000020025047890 */ /* 0x000fe2000ff1e03f */
[----:B------:R-:W-:Y:S02]  /*15760*/  ISETP.LT.OR P1, PT, R6, 0x3a, P1 ;  /* 0x0000003a0600780c */ /* 0x000fe40000f21670 */
[----:B------:R-:W-:Y:S01]  /*15770*/  FSEL R44, R44, -INF , !P4 ;  /* 0xff8000002c2c7808 */ /* 0x000fe20006000000 */
[----:B------:R-:W-:Y:S02]  /*15780*/  ULOP3.LUT UR4, UR4, 0x4, URZ, 0xfc, !UPT ;  /* 0x0000000404047892 */ /* 0x000fe4000f8efc3f */
[----:B------:R-:W-:Y:S01]  /*15790*/  UIADD3.X UR5, URZ, UR36, URZ, UP0, !UPT ;  /* 0x000000243f057290 */ /* 0x000fe200087fe43f */
[----:B------:R-:W-:-:S02]  /*157a0*/  FSEL R45, R45, -INF , !P1 ;  /* 0xff8000002d2d7808 */ /* 0x000fc40004800000 */
        /* <DEDUP_REMOVED lines=33> */
[----:B------:R-:W-:Y:S01]  /*159c0*/  FMNMX.FTZ R6, R44, R5, !PT ;  /* 0x000000052c067209 */ /* 0x000fe20007810000 */
[----:B------:R-:W-:Y:S02]  /*159d0*/  IMAD.U32 R4, RZ, RZ, UR4 ;  /* 0x00000004ff047e24 */ /* 0x000fe4000f8e00ff */
[----:B------:R-:W-:Y:S01]  /*159e0*/  IMAD.U32 R5, RZ, RZ, UR5 ;  /* 0x00000005ff057e24 */ /* 0x000fe2000f8e00ff */
        /* <DEDUP_REMOVED lines=43> */
.L_x_3749:
[----:B------:R-:W-:Y:S05]  /*15ca0*/  BSYNC B0 ;  /* 0x0000000000007941 */ /* 0x000fea0003800000 */
.L_x_3748:
        /* <DEDUP_REMOVED lines=19> */
[----:B------:R-:W-:Y:S01]  /*15de0*/  FSEL R3, R4, RZ, P1 ;  /* 0x000000ff04037208 */ /* 0x000fe20000800000 */
[-CC-:B------:R-:W-:Y:S01]  /*15df0*/  FFMA.FTZ R168, R47, R2.reuse, -R6.reuse ;  /* 0x000000022fa87223 */ /* 0x180fe20000010806 */
[-CC-:B------:R-:W-:Y:S01]  /*15e00*/  FFMA.FTZ R7, R20, R2.reuse, -R6.reuse ;  /* 0x0000000214077223 */ /* 0x180fe20000010806 */
[-CC-:B------:R-:W-:Y:S01]  /*15e10*/  FFMA.FTZ R170, R21, R2.reuse, -R6.reuse ;  /* 0x0000000215aa7223 */ /* 0x180fe20000010806 */
[-CC-:B0-----:R-:W-:Y:S01]  /*15e20*/  FFMA.FTZ R9, R58, R2.reuse, -R6.reuse ;  /* 0x000000023a097223 */ /* 0x181fe20000010806 */
[-CC-:B------:R-:W-:Y:S01]  /*15e30*/  FFMA.FTZ R10, R10, R2.reuse, -R3.reuse ;  /* 0x000000020a0a7223 */ /* 0x180fe20000010803 */
[-CC-:B------:R-:W-:Y:S01]  /*15e40*/  FFMA.FTZ R18, R18, R2.reuse, -R3.reuse ;  /* 0x0000000212127223 */ /* 0x180fe20000010803 */
[----:B------:R-:W5:Y:S01]  /*15e50*/  MUFU.EX2 R168, R168 ;  /* 0x000000a800a87308 */ /* 0x000f620000000800 */
[-CC-:B------:R-:W-:Y:S01]  /*15e60*/  FFMA.FTZ R24, R24, R2.reuse, -R3.reuse ;  /* 0x0000000218187223 */ /* 0x180fe20000010803 */
[-CC-:B------:R-:W-:Y:S01]  /*15e70*/  FFMA.FTZ R25, R25, R2.reuse, -R3.reuse ;  /* 0x0000000219197223 */ /* 0x180fe20000010803 */
[-CC-:B------:R-:W-:Y:S01]  /*15e80*/  FFMA.FTZ R172, R32, R2.reuse, -R6.reuse ;  /* 0x0000000220ac7223 */ /* 0x180fe20000010806 */
[-CC-:B------:R-:W-:Y:S01]  /*15e90*/  FFMA.FTZ R26, R26, R2.reuse, -R3.reuse ;  /* 0x000000021a1a7223 */ /* 0x180fe20000010803 */
[-CC-:B------:R-:W-:Y:S01]  /*15ea0*/  FFMA.FTZ R21, R33, R2.reuse, -R6.reuse ;  /* 0x0000000221157223 */ /* 0x180fe20000010806 */
[-C--:B------:R-:W-:Y:S01]  /*15eb0*/  FFMA.FTZ R27, R27, R2.reuse, -R3 ;  /* 0x000000021b1b7223 */ /* 0x080fe20000010803 */
        /* <DEDUP_REMOVED lines=10> */
[----:B-----5:R-:W-:Y:S01]  /*15f60*/  FADD.FTZ R4, R168, R51 ;  /* 0x00000033a8047221 */ /* 0x020fe20000010000 */
[-CC-:B------:R-:W-:Y:S01]  /*15f70*/  FFMA.FTZ R28, R28, R2.reuse, -R3.reuse ;  /* 0x000000021c1c7223 */ /* 0x180fe20000010803 */
[-CC-:B------:R-:W-:Y:S01]  /*15f80*/  FFMA.FTZ R29, R29, R2.reuse, -R3.reuse ;  /* 0x000000021d1d7223 */ /* 0x180fe20000010803 */
[-CC-:B------:R-:W-:Y:S01]  /*15f90*/  FFMA.FTZ R30, R30, R2.reuse, -R3.reuse ;  /* 0x000000021e1e7223 */ /* 0x180fe20000010803 */
[-CC-:B------:R-:W-:Y:S01]  /*15fa0*/  FFMA.FTZ R31, R31, R2.reuse, -R3.reuse ;  /* 0x000000021f1f7223 */ /* 0x180fe20000010803 */
[-CC-:B------:R-:W-:Y:S01]  /*15fb0*/  FFMA.FTZ R34, R34, R2.reuse, -R3.reuse ;  /* 0x0000000222227223 */ /* 0x180fe20000010803 */
[-C--:B------:R-:W-:Y:S01]  /*15fc0*/  FFMA.FTZ R36, R36, R2.reuse, -R3 ;  /* 0x0000000224247223 */ /* 0x080fe20000010803 */
[----:B------:R-:W2:Y:S01]  /*15fd0*/  MUFU.EX2 R169, R18 ;  /* 0x0000001200a97308 */ /* 0x000ea20000000800 */
[----:B0-----:R-:W-:Y:S01]  /*15fe0*/  FADD.FTZ R6, R10, R53 ;  /* 0x000000350a067221 */ /* 0x001fe20000010000 */
[-CC-:B------:R-:W-:Y:S01]  /*15ff0*/  FFMA.FTZ R14, R14, R2.reuse, -R3.reuse ;  /* 0x000000020e0e7223 */ /* 0x180fe20000010803 */
[-CC-:B------:R-:W-:Y:S01]  /*16000*/  FFMA.FTZ R40, R40, R2.reuse, -R3.reuse ;  /* 0x0000000228287223 */ /* 0x180fe20000010803 */
[-CC-:B------:R-:W-:Y:S01]  /*16010*/  FFMA.FTZ R44, R44, R2.reuse, -R3.reuse ;  /* 0x000000022c2c7223 */ /* 0x180fe20000010803 */
[----:B------:R-:W-:-:S03]  /*16020*/  FFMA.FTZ R2, R45, R2, -R3 ;  /* 0x000000022d027223 */ /* 0x000fc60000010803 */
        /* <DEDUP_REMOVED lines=55> */
[----:B-1----:R-:W-:Y:S01]  /*163a0*/  FADD.FTZ R6, R44, R5 ;  /* 0x000000052c067221 */ /* 0x002fe20000010000 */
[----:B--2---:R-:W-:-:S05]  /*163b0*/  FADD.FTZ R39, R15, R4 ;  /* 0x000000040f277221 */ /* 0x004fca0000010000 */
[----:B------:R-:W-:Y:S01]  /*163c0*/  ST.E desc[UR44][R16.64+0x210], R39 ;  /* 0x0002102710007985 */ /* 0x000fe2000c10192c */
[----:B0-----:R-:W-:-:S05]  /*163d0*/  FADD.FTZ R41, R183, R6 ;  /* 0x00000006b7297221 */ /* 0x001fca0000010000 */
        /* <DEDUP_REMOVED lines=22> */
[----:B------:R-:W-:Y:S01]  /*16540*/  STSM.16.M88.4 [R18], R168 ;  /* 0x000000a812007844 */ /* 0x000fe20000000200 */
[--C-:B---3--:R-:W-:Y:S02]  /*16550*/  IMAD R5, R3, 0x2, R18.reuse ;  /* 0x0000000203057824 */ /* 0x108fe400078e0212 */
[C---:B------:R-:W-:Y:S02]  /*16560*/  IMAD R4, R2.reuse, 0x2, R18 ;  /* 0x0000000202047824 */ /* 0x040fe400078e0212 */
[----:B------:R-:W-:-:S03]  /*16570*/  IMAD R6, R2, 0x2, R5 ;  /* 0x0000000202067824 */ /* 0x000fc600078e0205 */
[----:B------:R0:W-:Y:S04]  /*16580*/  STSM.16.M88.4 [R4], R172 ;  /* 0x000000ac04007844 */ /* 0x0001e80000000200 */
[----:B------:R1:W-:Y:S04]  /*16590*/  STSM.16.M88.4 [R5], R176 ;  /* 0x000000b005007844 */ /* 0x0003e80000000200 */
[----:B------:R2:W-:Y:S04]  /*165a0*/  STSM.16.M88.4 [R6], R180 ;  /* 0x000000b406007844 */ /* 0x0005e80000000200 */
[----:B------:R-:W3:Y:S01]  /*165b0*/  LD.E R8, desc[UR44][R16.64+0x230] ;  /* 0x0002302c10087980 */ /* 0x000ee2000c101900 */
[----:B------:R-:W-:-:S04]  /*165c0*/  UIADD3 UR4, UP0, UR37, 0x230, URZ ;  /* 0x0000023025047890 */ /* 0x000fc8000ff1e03f */
[----:B------:R-:W-:Y:S02]  /*165d0*/  ULOP3.LUT UR5, UR4, 0x4, URZ, 0xfc, !UPT ;  /* 0x0000000404057892 */ /* 0x000fe4000f8efc3f */
[----:B------:R-:W-:-:S04]  /*165e0*/  UIADD3.X UR6, URZ, UR36, URZ, UP0, !UPT ;  /* 0x000000243f067290 */ /* 0x000fc800087fe43f */
[----:B------:R-:W-:Y:S02]  /*165f0*/  IMAD.U32 R2, RZ, RZ, UR5 ;  /* 0x00000005ff027e24 */ /* 0x000fe4000f8e00ff */
[----:B------:R-:W-:Y:S02]  /*16600*/  IMAD.U32 R3, RZ, RZ, UR6 ;  /* 0x00000006ff037e24 */ /* 0x000fe4000f8e00ff */
[----:B---3--:R-:W-:-:S05]  /*16610*/  FMUL.FTZ R7, R13, R8 ;  /* 0x000000080d077220 */ /* 0x008fca0000410000 */
[----:B------:R-:W-:Y:S04]  /*16620*/  ST.E desc[UR44][R16.64+0x230], R7 ;  /* 0x0002300710007985 */ /* 0x000fe8000c10192c */
[----:B0-----:R-:W1:Y:S02]  /*16630*/  LD.E R4, desc[UR44][R2.64] ;  /* 0x0000002c02047980 */ /* 0x001e64000c101900 */
[----:B-1----:R-:W-:-:S05]  /*16640*/  FMUL.FTZ R5, R13, R4 ;  /* 0x000000040d057220 */ /* 0x002fca0000410000 */
[----:B------:R0:W-:Y:S04]  /*16650*/  ST.E desc[UR44][R2.64], R5 ;  /* 0x0000000502007985 */ /* 0x0001e8000c10192c */
        /* <DEDUP_REMOVED lines=60> */
[----:B--2---:R-:W2:Y:S04]  /*16a20*/  LD.E R6, desc[UR44][R16.64+0x414] ;  /* 0x0004142c10067980 */ /* 0x004ea8000c101900 */
[----:B------:R-:W2:Y:S01]  /*16a30*/  LD.E R8, desc[UR44][R16.64+0x420] ;  /* 0x0004202c10087980 */ /* 0x000ea2000c101900 */
[----:B------:R-:W-:Y:S01]  /*16a40*/  ULOP3.LUT UR5, UR4, 0x8, URZ, 0xfc, !UPT ;  /* 0x0000000804057892 */ /* 0x000fe2000f8efc3f */
[C---:B0-----:R-:W-:Y:S01]  /*16a50*/  FMUL.FTZ R5, R13.reuse, R66 ;  /* 0x000000420d057220 */ /* 0x041fe20000410000 */
[----:B---3--:R-:W-:-:S04]  /*16a60*/  FMUL.FTZ R27, R13, R132 ;  /* 0x000000840d1b7220 */ /* 0x008fc80000410000 */
[----:B------:R0:W-:Y:S01]  /*16a70*/  ST.E desc[UR44][R16.64+0x240], R5 ;  /* 0x0002400510007985 */ /* 0x0001e2000c10192c */
[C---:B----4-:R-:W-:Y:S01]  /*16a80*/  FMUL.FTZ R7, R13.reuse, R68 ;  /* 0x000000440d077220 */ /* 0x050fe20000410000 */
[C---:B-----5:R-:W-:Y:S01]  /*16a90*/  FMUL.FTZ R9, R13.reuse, R70 ;  /* 0x000000460d097220 */ /* 0x060fe20000410000 */
[C---:B------:R-:W-:Y:S01]  /*16aa0*/  FMUL.FTZ R15, R13.reuse, R72 ;  /* 0x000000480d0f7220 */ /* 0x040fe20000410000 */
[C---:B------:R-:W-:Y:S01]  /*16ab0*/  FMUL.FTZ R19, R13.reuse, R74 ;  /* 0x0000004a0d137220 */ /* 0x040fe20000410000 */
[----:B------:R-:W-:Y:S01]  /*16ac0*/  ST.E desc[UR44][R16.64+0x424], R27 ;  /* 0x0004241b10007985 */ /* 0x000fe2000c10192c */
[----:B0-----:R-:W-:-:S03]  /*16ad0*/  FMUL.FTZ R5, R13, R80 ;  /* 0x000000500d057220 */ /* 0x001fc60000410000 */
[----:B------:R0:W-:Y:S01]  /*16ae0*/  ST.E desc[UR44][R16.64+0x244], R7 ;  /* 0x0002440710007985 */ /* 0x0001e2000c10192c */
[----:B------:R-:W-:-:S03]  /*16af0*/  FMUL.FTZ R21, R13, R76 ;  /* 0x0000004c0d157220 */ /* 0x000fc60000410000 */
[----:B------:R1:W-:Y:S01]  /*16b00*/  ST.E desc[UR44][R16.64+0x250], R9 ;  /* 0x0002500910007985 */ /* 0x0003e2000c10192c */
[----:B------:R-:W-:-:S03]  /*16b10*/  FMUL.FTZ R25, R13, R78 ;  /* 0x0000004e0d197220 */ /* 0x000fc60000410000 */
[----:B------:R3:W-:Y:S04]  /*16b20*/  ST.E desc[UR44][R16.64+0x254], R15 ;  /* 0x0002540f10007985 */ /* 0x0007e8000c10192c */
[----:B------:R4:W-:Y:S01]  /*16b30*/  ST.E desc[UR44][R16.64+0x260], R19 ;  /* 0x0002601310007985 */ /* 0x0009e2000c10192c */
[C---:B0-----:R-:W-:Y:S01]  /*16b40*/  FMUL.FTZ R7, R13.reuse, R82 ;  /* 0x000000520d077220 */ /* 0x041fe20000410000 */
[C---:B------:R-:W-:Y:S02]  /*16b50*/  FMUL.FTZ R27, R13.reuse, R84 ;  /* 0x000000540d1b7220 */ /* 0x040fe40000410000 */
[----:B------:R0:W-:Y:S01]  /*16b60*/  ST.E desc[UR44][R16.64+0x274], R5 ;  /* 0x0002740510007985 */ /* 0x0001e2000c10192c */
[C---:B------:R-:W-:Y:S01]  /*16b70*/  FMUL.FTZ R29, R13.reuse, R86 ;  /* 0x000000560d1d7220 */ /* 0x040fe20000410000 */
[C---:B-1----:R-:W-:Y:S01]  /*16b80*/  FMUL.FTZ R9, R13.reuse, R88 ;  /* 0x000000580d097220 */ /* 0x042fe20000410000 */
[C---:B---3--:R-:W-:Y:S01]  /*16b90*/  FMUL.FTZ R15, R13.reuse, R90 ;  /* 0x0000005a0d0f7220 */ /* 0x048fe20000410000 */
[C---:B----4-:R-:W-:Y:S01]  /*16ba0*/  FMUL.FTZ R19, R13.reuse, R92 ;  /* 0x0000005c0d137220 */ /* 0x050fe20000410000 */
[----:B------:R1:W-:Y:S01]  /*16bb0*/  ST.E desc[UR44][R16.64+0x264], R21 ;  /* 0x0002641510007985 */ /* 0x0003e2000c10192c */
[----:B0-----:R-:W-:-:S03]  /*16bc0*/  FMUL.FTZ R5, R13, R98 ;  /* 0x000000620d057220 */ /* 0x001fc60000410000 */
[----:B------:R0:W-:Y:S04]  /*16bd0*/  ST.E desc[UR44][R16.64+0x270], R25 ;  /* 0x0002701910007985 */ /* 0x0001e8000c10192c */
[----:B------:R3:W-:Y:S04]  /*16be0*/  ST.E desc[UR44][R16.64+0x280], R7 ;  /* 0x0002800710007985 */ /* 0x0007e8000c10192c */
[----:B------:R4:W-:Y:S01]  /*16bf0*/  ST.E desc[UR44][R16.64+0x284], R27 ;  /* 0x0002841b10007985 */ /* 0x0009e2000c10192c */
[----:B-1----:R-:W-:-:S03]  /*16c00*/  FMUL.FTZ R21, R13, R94 ;  /* 0x0000005e0d157220 */ /* 0x002fc60000410000 */
[----:B------:R1:W-:Y:S01]  /*16c10*/  ST.E desc[UR44][R16.64+0x290], R29 ;  /* 0x0002901d10007985 */ /* 0x0003e2000c10192c */
[----:B0-----:R-:W-:-:S03]  /*16c20*/  FMUL.FTZ R25, R13, R96 ;  /* 0x000000600d197220 */ /* 0x001fc60000410000 */
[----:B------:R0:W-:Y:S01]  /*16c30*/  ST.E desc[UR44][R16.64+0x294], R9 ;  /* 0x0002940910007985 */ /* 0x0001e2000c10192c */
[----:B---3--:R-:W-:-:S03]  /*16c40*/  FMUL.FTZ R7, R13, R100 ;  /* 0x000000640d077220 */ /* 0x008fc60000410000 */
[----:B------:R3:W-:Y:S01]  /*16c50*/  ST.E desc[UR44][R16.64+0x2a0], R15 ;  /* 0x0002a00f10007985 */ /* 0x0007e2000c10192c */
[----:B----4-:R-:W-:-:S03]  /*16c60*/  FMUL.FTZ R27, R13, R104 ;  /* 0x000000680d1b7220 */ /* 0x010fc60000410000 */
[----:B------:R4:W-:Y:S01]  /*16c70*/  ST.E desc[UR44][R16.64+0x2a4], R19 ;  /* 0x0002a41310007985 */ /* 0x0009e2000c10192c */
[C---:B-1----:R-:W-:Y:S01]  /*16c80*/  FMUL.FTZ R29, R13.reuse, R106 ;  /* 0x0000006a0d1d7220 */ /* 0x042fe20000410000 */
[C---:B0-----:R-:W-:Y:S02]  /*16c90*/  FMUL.FTZ R9, R13.reuse, R102 ;  /* 0x000000660d097220 */ /* 0x041fe40000410000 */
[----:B------:R0:W-:Y:S01]  /*16ca0*/  ST.E desc[UR44][R16.64+0x2c0], R5 ;  /* 0x0002c00510007985 */ /* 0x0001e2000c10192c */
[C---:B---3--:R-:W-:Y:S01]  /*16cb0*/  FMUL.FTZ R15, R13.reuse, R108 ;  /* 0x0000006c0d0f7220 */ /* 0x048fe20000410000 */
[C---:B----4-:R-:W-:Y:S02]  /*16cc0*/  FMUL.FTZ R19, R13.reuse, R110 ;  /* 0x0000006e0d137220 */ /* 0x050fe40000410000 */
        /* <DEDUP_REMOVED lines=9> */
[----:B---3--:R-:W-:-:S03]  /*16d60*/  FMUL.FTZ R7, R13, R118 ;  /* 0x000000760d077220 */ /* 0x008fc60000410000 */
[----:B------:R3:W-:Y:S01]  /*16d70*/  ST.E desc[UR44][R16.64+0x2e4], R15 ;  /* 0x0002e40f10007985 */ /* 0x0007e2000c10192c */
[----:B-1----:R-:W-:-:S03]  /*16d80*/  FMUL.FTZ R9, R13, R120 ;  /* 0x000000780d097220 */ /* 0x002fc60000410000 */
[----:B------:R1:W-:Y:S01]  /*16d90*/  ST.E desc[UR44][R16.64+0x2f0], R19 ;  /* 0x0002f01310007985 */ /* 0x0003e2000c10192c */
[C---:B----4-:R-:W-:Y:S01]  /*16da0*/  FMUL.FTZ R27, R13.reuse, R124 ;  /* 0x0000007c0d1b7220 */ /* 0x050fe20000410000 */
[C---:B0-----:R-:W-:Y:S02]  /*16db0*/  FMUL.FTZ R29, R13.reuse, R126 ;  /* 0x0000007e0d1d7220 */ /* 0x041fe40000410000 */
[----:B------:R0:W-:Y:S01]  /*16dc0*/  ST.E desc[UR44][R16.64+0x2f4], R5 ;  /* 0x0002f40510007985 */ /* 0x0001e2000c10192c */
[C---:B---3--:R-:W-:Y:S01]  /*16dd0*/  FMUL.FTZ R15, R13.reuse, R122 ;  /* 0x0000007a0d0f7220 */ /* 0x048fe20000410000 */
[C---:B-1----:R-:W-:Y:S02]  /*16de0*/  FMUL.FTZ R19, R13.reuse, R128 ;  /* 0x000000800d137220 */ /* 0x042fe40000410000 */
        /* <DEDUP_REMOVED lines=48> */
[----:B-1----:R-:W-:-:S03]  /*170f0*/  FMUL.FTZ R25, R13, R20 ;  /* 0x000000140d197220 */ /* 0x002fc60000410000 */
[----:B------:R1:W-:Y:S01]  /*17100*/  ST.E desc[UR44][R16.64+0x3d0], R29 ;  /* 0x0003d01d10007985 */ /* 0x0003e2000c10192c */
[C---:B--2---:R-:W-:Y:S01]  /*17110*/  FMUL.FTZ R15, R13.reuse, R26 ;  /* 0x0000001a0d0f7220 */ /* 0x044fe20000410000 */
[C---:B0-----:R-:W-:Y:S02]  /*17120*/  FMUL.FTZ R19, R13.reuse, R24 ;  /* 0x000000180d137220 */ /* 0x041fe40000410000 */
[----:B------:R0:W-:Y:S01]  /*17130*/  ST.E desc[UR44][R16.64+0x3c0], R5 ;  /* 0x0003c00510007985 */ /* 0x0001e2000c10192c */
[C---:B---3--:R-:W-:Y:S01]  /*17140*/  FMUL.FTZ R27, R13.reuse, R10 ;  /* 0x0000000a0d1b7220 */ /* 0x048fe20000410000 */
[C---:B-1----:R-:W-:Y:S01]  /*17150*/  FMUL.FTZ R29, R13.reuse, R4 ;  /* 0x000000040d1d7220 */ /* 0x042fe20000410000 */
[----:B------:R-:W-:Y:S01]  /*17160*/  FMUL.FTZ R13, R13, R8 ;  /* 0x000000080d0d7220 */ /* 0x000fe20000410000 */
[----:B------:R-:W-:Y:S02]  /*17170*/  IMAD.U32 R4, RZ, RZ, UR5 ;  /* 0x00000005ff047e24 */ /* 0x000fe4000f8e00ff */
[----:B0-----:R-:W-:Y:S01]  /*17180*/  IMAD.U32 R5, RZ, RZ, UR6 ;  /* 0x00000006ff057e24 */ /* 0x001fe2000f8e00ff */
        /* <DEDUP_REMOVED lines=10> */
[----:B------:R-:W1:Y:S01]  /*17230*/  LD.E R8, desc[UR44][R4.64] ;  /* 0x0000002c04087980 */ /* 0x000e62000c101900 */
[----:B------:R-:W-:Y:S01]  /*17240*/  ULOP3.LUT UR4, UR4, 0xc, URZ, 0xfc, !UPT ;  /* 0x0000000c04047892 */ /* 0x000fe2000f8efc3f */
[----:B0-----:R-:W-:-:S05]  /*17250*/  IMAD.U32 R7, RZ, RZ, UR6 ;  /* 0x00000006ff077e24 */ /* 0x001fca000f8e00ff */
[----:B------:R-:W-:Y:S02]  /*17260*/  IMAD.U32 R6, RZ, RZ, UR4 ;  /* 0x00000004ff067e24 */ /* 0x000fe4000f8e00ff */
[----:B-1----:R-:W-:-:S05]  /*17270*/  FMUL.FTZ R9, R11, R8 ;  /* 0x000000080b097220 */ /* 0x002fca0000410000 */
[----:B------:R-:W-:Y:S04]  /*17280*/  ST.E desc[UR44][R4.64], R9 ;  /* 0x0000000904007985 */ /* 0x000fe8000c10192c */
[----:B------:R-:W2:Y:S02]  /*17290*/  LD.E R8, desc[UR44][R6.64] ;  /* 0x0000002c06087980 */ /* 0x000ea4000c101900 */
[----:B--2---:R-:W-:-:S05]  /*172a0*/  FMUL.FTZ R15, R11, R8 ;  /* 0x000000080b0f7220 */ /* 0x004fca0000410000 */
[----:B------:R0:W-:Y:S04]  /*172b0*/  ST.E desc[UR44][R6.64], R15 ;  /* 0x0000000f06007985 */ /* 0x0001e8000c10192c */
        /* <DEDUP_REMOVED lines=62> */
[----:B0-----:R-:W5:Y:S01]  /*176a0*/  LD.E R15, desc[UR44][R16.64+0x230] ;  /* 0x0002302c100f7980 */ /* 0x001f62000c101900 */
[C---:B--2---:R-:W-:Y:S01]  /*176b0*/  FMUL.FTZ R29, R11.reuse, R136 ;  /* 0x000000880b1d7220 */ /* 0x044fe20000410000 */
[----:B---3--:R-:W-:-:S04]  /*176c0*/  FMUL.FTZ R9, R11, R78 ;  /* 0x0000004e0b097220 */ /* 0x008fc80000410000 */
[----:B------:R0:W-:Y:S01]  /*176d0*/  ST.E desc[UR44][R16.64+0x42c], R29 ;  /* 0x00042c1d10007985 */ /* 0x0001e2000c10192c */
[C---:B----4-:R-:W-:Y:S01]  /*176e0*/  FMUL.FTZ R13, R11.reuse, R80 ;  /* 0x000000500b0d7220 */ /* 0x050fe20000410000 */
[C---:B-----5:R-:W-:Y:S01]  /*176f0*/  FMUL.FTZ R19, R11.reuse, R82 ;  /* 0x000000520b137220 */ /* 0x060fe20000410000 */
[C---:B------:R-:W-:Y:S01]  /*17700*/  FMUL.FTZ R21, R11.reuse, R84 ;  /* 0x000000540b157220 */ /* 0x040fe20000410000 */
        /* <DEDUP_REMOVED lines=104> */
[C---:B---3--:R-:W-:Y:S02]  /*17d90*/  FMUL.FTZ R31, R11.reuse, R8 ;  /* 0x000000080b1f7220 */ /* 0x048fe40000410000 */
[----:B------:R-:W-:Y:S01]  /*17da0*/  ST.E desc[UR44][R16.64+0x230], R15 ;  /* 0x0002300f10007985 */ /* 0x000fe2000c10192c */
[----:B0-----:R-:W-:-:S03]  /*17db0*/  FMUL.FTZ R33, R11, R18 ;  /* 0x000000120b217220 */ /* 0x001fc60000410000 */
[----:B------:R-:W2:Y:S01]  /*17dc0*/  LD.E R10, desc[UR44][R16.64+0x1e8] ;  /* 0x0001e82c100a7980 */ /* 0x000ea2000c101900 */
[----:B-1----:R-:W-:-:S03]  /*17dd0*/  FMUL.FTZ R35, R11, R14 ;  /* 0x0000000e0b237220 */ /* 0x002fc60000410000 */
        /* <DEDUP_REMOVED lines=11> */
[----:B0-----:R-:W4:Y:S04]  /*17e90*/  LD.E R21, desc[UR44][R2.64] ;  /* 0x0000002c02157980 */ /* 0x001f28000c101900 */
[----:B------:R-:W2:Y:S04]  /*17ea0*/  LD.E.64 R8, desc[UR44][R16.64+0xa8] ;  /* 0x0000a82c10087980 */ /* 0x000ea8000c101b00 */
[----:B----4-:R0:W-:Y:S04]  /*17eb0*/  ST.E desc[UR44][R2.64], R21 ;  /* 0x0000001502007985 */ /* 0x0101e8000c10192c */
[----:B-1----:R-:W4:Y:S04]  /*17ec0*/  LD.E R25, desc[UR44][R4.64] ;  /* 0x0000002c04197980 */ /* 0x002f28000c101900 */
[----:B----4-:R1:W-:Y:S04]  /*17ed0*/  ST.E desc[UR44][R4.64], R25 ;  /* 0x0000001904007985 */ /* 0x0103e8000c10192c */
[----:B---3--:R-:W3:Y:S04]  /*17ee0*/  LD.E R27, desc[UR44][R6.64] ;  /* 0x0000002c061b7980 */ /* 0x008ee8000c101900 */
[----:B---3--:R3:W-:Y:S04]  /*17ef0*/  ST.E desc[UR44][R6.64], R27 ;  /* 0x0000001b06007985 */ /* 0x0087e8000c10192c */
[----:B------:R-:W4:Y:S04]  /*17f00*/  LD.E R11, desc[UR44][R16.64+0x240] ;  /* 0x0002402c100b7980 */ /* 0x000f28000c101900 */
[----:B------:R-:W5:Y:S04]  /*17f10*/  LD.E R13, desc[UR44][R16.64+0x244] ;  /* 0x0002442c100d7980 */ /* 0x000f68000c101900 */
[----:B------:R-:W2:Y:S04]  /*17f20*/  LD.E R14, desc[UR44][R16.64+0x248] ;  /* 0x0002482c100e7980 */ /* 0x000ea8000c101900 */
[----:B------:R-:W2:Y:S04]  /*17f30*/  LD.E R15, desc[UR44][R16.64+0x24c] ;  /* 0x00024c2c100f7980 */ /* 0x000ea8000c101900 */
[----:B------:R-:W2:Y:S04]  /*17f40*/  LD.E R18, desc[UR44][R16.64+0x250] ;  /* 0x0002502c10127980 */ /* 0x000ea8000c101900 */
[----:B------:R-:W2:Y:S04]  /*17f50*/  LD.E R19, desc[UR44][R16.64+0x254] ;  /* 0x0002542c10137980 */ /* 0x000ea8000c101900 */
[----:B------:R-:W2:Y:S04]  /*17f60*/  LD.E R20, desc[UR44][R16.64+0x258] ;  /* 0x0002582c10147980 */ /* 0x000ea8000c101900 */
[----:B0-----:R-:W2:Y:S04]  /*17f70*/  LD.E R21, desc[UR44][R16.64+0x25c] ;  /* 0x00025c2c10157980 */ /* 0x001ea8000c101900 */
[----:B------:R-:W2:Y:S04]  /*17f80*/  LD.E R24, desc[UR44][R16.64+0x260] ;  /* 0x0002602c10187980 */ /* 0x000ea8000c101900 */
[----:B-1----:R-:W2:Y:S04]  /*17f90*/  LD.E R25, desc[UR44][R16.64+0x264] ;  /* 0x0002642c10197980 */ /* 0x002ea8000c101900 */
[----:B------:R-:W2:Y:S04]  /*17fa0*/  LD.E R26, desc[UR44][R16.64+0x268] ;  /* 0x0002682c101a7980 */ /* 0x000ea8000c101900 */
        /* <DEDUP_REMOVED lines=113> */
[----:B----4-:R-:W-:Y:S04]  /*186c0*/  ST.E desc[UR44][R16.64+0x240], R11 ;  /* 0x0002400b10007985 */ /* 0x010fe8000c10192c */
[----:B-----5:R-:W-:Y:S04]  /*186d0*/  ST.E desc[UR44][R16.64+0x244], R13 ;  /* 0x0002440d10007985 */ /* 0x020fe8000c10192c */
[----:B--2---:R-:W-:Y:S04]  /*186e0*/  ST.E desc[UR44][R16.64+0x248], R14 ;  /* 0x0002480e10007985 */ /* 0x004fe8000c10192c */
        /* <DEDUP_REMOVED lines=8> */
[----:B---3--:R-:W-:Y:S04]  /*18770*/  ST.E desc[UR44][R16.64+0x26c], R27 ;  /* 0x00026c1b10007985 */ /* 0x008fe8000c10192c */
        /* <DEDUP_REMOVED lines=651> */
[----:B------:R-:W-:Y:S04]  /*1b030*/  ST.E desc[UR44][R2.64], R25 ;  /* 0x0000001902007985 */ /* 0x000fe8000c10192c */
        /* <DEDUP_REMOVED lines=130> */
[----:B------:R-:W2:Y:S04]  /*1b860*/  LD.E R11, desc[UR44][R4.64] ;  /* 0x0000002c040b7980 */ /* 0x000ea8000c101900 */
[----:B--2---:R1:W-:Y:S04]  /*1b870*/  ST.E desc[UR44][R4.64], R11 ;  /* 0x0000000b04007985 */ /* 0x0043e8000c10192c */
[----:B------:R-:W2:Y:S04]  /*1b880*/  LD.E R13, desc[UR44][R6.64] ;  /* 0x0000002c060d7980 */ /* 0x000ea8000c101900 */
[----:B--2---:R2:W-:Y:S04]  /*1b890*/  ST.E desc[UR44][R6.64], R13 ;  /* 0x0000000d06007985 */ /* 0x0045e8000c10192c */
[----:B0-----:R-:W3:Y:S04]  /*1b8a0*/  LD.E R2, desc[UR44][R16.64+0x240] ;  /* 0x0002402c10027980 */ /* 0x001ee8000c101900 */
[----:B------:R-:W4:Y:S04]  /*1b8b0*/  LD.E R3, desc[UR44][R16.64+0x244] ;  /* 0x0002442c10037980 */ /* 0x000f28000c101900 */
        /* <DEDUP_REMOVED lines=122> */
[----:B---3--:R0:W-:Y:S04]  /*1c060*/  ST.E desc[UR44][R16.64+0x240], R2 ;  /* 0x0002400210007985 */ /* 0x0081e8000c10192c */
[----:B----4-:R0:W-:Y:S04]  /*1c070*/  ST.E desc[UR44][R16.64+0x244], R3 ;  /* 0x0002440310007985 */ /* 0x0101e8000c10192c */
[----:B-----5:R0:W-:Y:S04]  /*1c080*/  ST.E desc[UR44][R16.64+0x248], R4 ;  /* 0x0002480410007985 */ /* 0x0201e8000c10192c */
        /* <DEDUP_REMOVED lines=137> */
.L_x_3751:
[----:B------:R-:W-:Y:S05]  /*1c920*/  BSYNC B0 ;  /* 0x0000000000007941 */ /* 0x000fea0003800000 */
.L_x_3750:
[C---:B------:R-:W-:Y:S01]  /*1c930*/  ISETP.GT.AND P0, PT, R0.reuse, R12, PT ;  /* 0x0000000c0000720c */ /* 0x040fe20003f04270 */
[----:B------:R-:W-:-:S12]  /*1c940*/  VIADD R0, R0, 0xffffffff ;  /* 0xffffffff00007836 */ /* 0x000fd80000000000 */
[----:B------:R-:W-:Y:S05]  /*1c950*/  @P0 BRA `(.L_x_3752) ;  /* 0xffffff5800380947 */ /* 0x000fea000383ffff */
[----:B0-----:R-:W2:Y:S02]  /*1c960*/  LDL R6, [R1+0x70] ;  /* 0x0000700001067983 */ /* 0x001ea40000100800 */
[----:B--2---:R-:W-:-:S07]  /*1c970*/  IMAD.SHL.U32 R6, R6, 0x40, RZ ;  /* 0x0000004006067824 */ /* 0x004fce00078e00ff */
.L_x_3723:
[----:B------:R-:W0:Y:S01]  /*1c980*/  LDC R2, c[0x0][0x448] ;  /* 0x00011200ff027b82 */ /* 0x000e220000000800 */
[----:B------:R-:W-:Y:S01]  /*1c990*/  VIADD R6, R6, 0x3f ;  /* 0x0000003f06067836 */ /* 0x000fe20000000000 */
[----:B------:R-:W-:-:S06]  /*1c9a0*/  ULDC UR4, c[0x0][0xad4] ;  /* 0x0002b50000047ab9 */ /* 0x000fcc0000000800 */
[----:B------:R-:W2:Y:S01]  /*1c9b0*/  LDC R7, c[0x0][0xadc] ;  /* 0x0002b700ff077b82 */ /* 0x000ea20000000800 */
[----:B0-----:R-:W-:-:S13]  /*1c9c0*/  ISETP.NE.AND P0, PT, R2, 0x1, PT ;  /* 0x000000010200780c */ /* 0x001fda0003f05270 */
[----:B------:R-:W0:Y:S08]  /*1c9d0*/  @P0 LDC R3, c[0x0][0x44c] ;  /* 0x00011300ff030b82 */ /* 0x000e300000000800 */
[----:B------:R-:W3:Y:S01]  /*1c9e0*/  @P0 LDC R5, c[0x0][0x450] ;  /* 0x00011400ff050b82 */ /* 0x000ee20000000800 */
[----:B0-----:R-:W-:-:S05]  /*1c9f0*/  @P0 IMAD.HI.U32 R2, R6, R3, RZ ;  /* 0x0000000306020227 */ /* 0x001fca00078e00ff */
[----:B---3--:R-:W-:Y:S02]  /*1ca00*/  @P0 SHF.R.U32.HI R6, RZ, R5, R2 ;  /* 0x00000005ff060219 */ /* 0x008fe40000011602 */
[----:B--2---:R-:W-:-:S03]  /*1ca10*/  ISETP.GE.AND P0, PT, R7, 0x1, PT ;  /* 0x000000010700780c */ /* 0x004fc60003f06270 */
[----:B------:R-:W-:-:S04]  /*1ca20*/  IMAD.IADD R6, R189, 0x1, R6 ;  /* 0x00000001bd067824 */ /* 0x000fc800078e0206 */
[----:B-1----:R-:W-:-:S06]  /*1ca30*/  VIADD R4, R6, -UR4 ;  /* 0x8000000406047c36 */ /* 0x002fcc0008000000 */
        /* <DEDUP_REMOVED lines=11> */
.L_x_3755:
[----:B------:R-:W-:-:S13]  /*1caf0*/  ISETP.NE.AND P0, PT, R7, 0x1, PT ;  /* 0x000000010700780c */ /* 0x000fda0003f05270 */
[----:B------:R-:W0:Y:S02]  /*1cb00*/  @P0 LDC.64 R2, c[0x0][0xae0] ;  /* 0x0002b800ff020b82 */ /* 0x000e240000000a00 */
[----:B0-----:R-:W-:-:S05]  /*1cb10*/  @P0 IMAD.HI.U32 R2, R6, R2, RZ ;  /* 0x0000000206020227 */ /* 0x001fca00078e00ff */
[----:B------:R-:W-:-:S07]  /*1cb20*/  @P0 SHF.R.U32.HI R6, RZ, R3, R2 ;  /* 0x00000003ff060219 */ /* 0x000fce0000011602 */
.L_x_3756:
[----:B------:R-:W-:Y:S05]  /*1cb30*/  BSYNC B0 ;  /* 0x0000000000007941 */ /* 0x000fea0003800000 */
.L_x_3754:
[----:B------:R-:W-:-:S05]  /*1cb40*/  IMAD R3, R6, R7, RZ ;  /* 0x0000000706037224 */ /* 0x000fca00078e02ff */
[----:B------:R-:W-:-:S07]  /*1cb50*/  VIMNMX R4, R4, R3, !PT ;  /* 0x0000000304047248 */ /* 0x000fce0007fe0100 */
.L_x_3753:
[----:B------:R-:W-:-:S05]  /*1cb60*/  VIADD R4, R4, 0x3f ;  /* 0x0000003f04047836 */ /* 0x000fca0000000000 */
[----:B------:R-:W-:-:S04]  /*1cb70*/  SHF.R.S32.HI R3, RZ, 0x1f, R4 ;  /* 0x0000001fff037819 */ /* 0x000fc80000011404 */
[----:B------:R-:W-:-:S04]  /*1cb80*/  LEA.HI R3, R3, R4, RZ, 0x6 ;  /* 0x0000000403037211 */ /* 0x000fc800078f30ff */
[----:B------:R-:W-:-:S04]  /*1cb90*/  SHF.R.S32.HI R10, RZ, 0x6, R3 ;  /* 0x00000006ff0a7819 */ /* 0x000fc80000011403 */
[----:B------:R-:W-:-:S04]  /*1cba0*/  VIMNMX R10, R163, R10, !PT ;  /* 0x0000000aa30a7248 */ /* 0x000fc80007fe0100 */
[----:B------:R-:W-:-:S13]  /*1cbb0*/  ISETP.GE.AND P0, PT, R0, R10, PT ;  /* 0x0000000a0000720c */ /* 0x000fda0003f06270 */
[----:B------:R-:W-:Y:S05]  /*1cbc0*/  @!P0 BRA `(.L_x_3757) ;  /* 0x0000009800288947 */ /* 0x000fea0003800000 */
.L_x_3776:
        /* <DEDUP_REMOVED lines=20> */
[----:B------:R0:W-:Y:S01]  /*1cd10*/  @!P1 ST.E desc[UR44][R16.64+0x1ec], R9 ;  /* 0x0001ec0910009985 */ /* 0x0001e2000c10192c */
[----:B------:R-:W-:Y:S05]  /*1cd20*/  @!P2 BRA `(.L_x_3759) ;  /* 0x000000000004a947 */ /* 0x000fea0003800000 */
[----:B------:R-:W-:Y:S01]  /*1cd30*/  BPT.TRAP 0x1 ;  /* 0x000000040000795c */ /* 0x000fe20000300000 */
.L_x_3759:
[----:B------:R-:W-:Y:S05]  /*1cd40*/  BSYNC B0 ;  /* 0x0000000000007941 */ /* 0x000fea0003800000 */
.L_x_3758:
        /* <DEDUP_REMOVED lines=13> */
.L_x_3761:
[----:B------:R-:W-:Y:S05]  /*1ce20*/  BSYNC B0 ;  /* 0x0000000000007941 */ /* 0x000fea0003800000 */
.L_x_3760:
        /* <DEDUP_REMOVED lines=8> */
.L_x_3763:
[----:B------:R-:W-:Y:S05]  /*1ceb0*/  BSYNC B0 ;  /* 0x0000000000007941 */ /* 0x000fea0003800000 */
.L_x_3762:
        /* <DEDUP_REMOVED lines=58> */
.L_x_3766:
[----:B------:R-:W-:Y:S05]  /*1d260*/  BSYNC B0 ;  /* 0x0000000000007941 */ /* 0x000fea0003800000 */
.L_x_3765:
        /* <DEDUP_REMOVED lines=13> */
.L_x_3768:
[----:B------:R-:W-:Y:S05]  /*1d340*/  BSYNC B0 ;  /* 0x0000000000007941 */ /* 0x000fea0003800000 */
.L_x_3767:
        /* <DEDUP_REMOVED lines=8> */
.L_x_3770:
[----:B------:R-:W-:Y:S05]  /*1d3d0*/  BSYNC B0 ;  /* 0x0000000000007941 */ /* 0x000fea0003800000 */
.L_x_3769:
[----:B------:R-:W2:Y:S01]  /*1d3e0*/  S2R R4, SR_TID.X ;  /* 0x0000000000047919 */ /* 0x000ea20000002100 */
[----:B------:R-:W3:Y:S01]  /*1d3f0*/  LD.E R11, desc[UR44][R16.64+0x1e8] ;  /* 0x0001e82c100b7980 */ /* 0x000ee2000c101900 */
[----:B--2---:R-:W-:-:S03]  /*1d400*/  LOP3.LUT R8, R4, 0x7f, RZ, 0xc0, !PT ;  /* 0x0000007f04087812 */ /* 0x004fc600078ec0ff */
[----:B------:R-:W3:Y:S01]  /*1d410*/  LD.E.64 R4, desc[UR44][R16.64+0xb8] ;  /* 0x0000b82c10047980 */ /* 0x000ee2000c101b00 */
[----:B------:R-:W-:Y:S05]  /*1d420*/  WARPSYNC.ALL ;  /* 0x0000000000007948 */ /* 0x000fea0003800000 */
[----:B------:R-:W-:Y:S01]  /*1d430*/  ISETP.NE.AND P2, PT, R8, RZ, PT ;  /* 0x000000ff0800720c */ /* 0x000fe20003f45270 */
[----:B------:R-:W2:Y:S04]  /*1d440*/  LD.E R12, desc[UR44][R16.64+0x88] ;  /* 0x0000882c100c7980 */ /* 0x000ea8000c101900 */
[----:B------:R-:W4:Y:S04]  /*1d450*/  LD.E.64 R14, desc[UR44][R16.64+0xb0] ;  /* 0x0000b02c100e7980 */ /* 0x000f28000c101b00 */
[----:B------:R-:W4:Y:S04]  /*1d460*/  LD.E.64 R18, desc[UR44][R16.64+0xb0] ;  /* 0x0000b02c10127980 */ /* 0x000f28000c101b00 */
[----:B-1---5:R-:W4:Y:S04]  /*1d470*/  LD.E.64 R6, desc[UR44][R16.64+0xb0] ;  /* 0x0000b02c10067980 */ /* 0x022f28000c101b00 */
[----:B------:R-:W4:Y:S01]  /*1d480*/  LD.E.64 R8, desc[UR44][R16.64+0xb0] ;  /* 0x0000b02c10087980 */ /* 0x000f22000c101b00 */
[----:B---3--:R-:W-:Y:S01]  /*1d490*/  IMAD R4, R11, 0x1000, R4 ;  /* 0x000010000b047824 */ /* 0x008fe200078e0204 */
[----:B------:R-:W-:-:S04]  /*1d4a0*/  R2UR UR7, R5 ;  /* 0x00000000050772ca */ /* 0x000fc800000e0000 */
[C---:B------:R-:W-:Y:S01]  /*1d4b0*/  R2UR UR6, R4.reuse ;  /* 0x00000000040672ca */ /* 0x040fe200000e0000 */
[----:B------:R-:W-:Y:S02]  /*1d4c0*/  VIADD R20, R4, 0x2 ;  /* 0x0000000204147836 */ /* 0x000fe40000000000 */
[----:B------:R-:W-:Y:S01]  /*1d4d0*/  IMAD.MOV.U32 R21, RZ, RZ, R5 ;  /* 0x000000ffff157224 */ /* 0x000fe200078e0005 */
[----:B--2---:R-:W-:Y:S02]  /*1d4e0*/  ISETP.NE.U32.AND P1, PT, R12, RZ, PT ;  /* 0x000000ff0c00720c */ /* 0x004fe40003f25070 */
        /* <DEDUP_REMOVED lines=419> */
[----:B------:R-:W3:Y:S01]  /*1ef20*/  LD.E.64 R4, desc[UR44][R16.64+0x200] ;  /* 0x0002002c10047980 */ /* 0x000ee2000c101b00 */
[----:B------:R-:W-:-:S04]  /*1ef30*/  UIADD3 UR4, UP0, UR37, 0x200, URZ ;  /* 0x0000020025047890 */ /* 0x000fc8000ff1e03f */
[----:B------:R-:W-:Y:S02]  /*1ef40*/  ULOP3.LUT UR4, UR4, 0x4, URZ, 0xfc, !UPT ;  /* 0x0000000404047892 */ /* 0x000fe4000f8efc3f */
[----:B------:R-:W-:Y:S01]  /*1ef50*/  UIADD3.X UR5, URZ, UR36, URZ, UP0, !UPT ;  /* 0x000000243f057290 */ /* 0x000fe200087fe43f */
[-C--:B--2---:R-:W-:Y:S01]  /*1ef60*/  FMUL.FTZ R19, R24, R6.reuse ;  /* 0x0000000618137220 */ /* 0x084fe20000410000 */
[-C--:B------:R-:W-:Y:S01]  /*1ef70*/  FMUL.FTZ R18, R25, R6.reuse ;  /* 0x0000000619127220 */ /* 0x080fe20000410000 */
[-C--:B------:R-:W-:Y:S01]  /*1ef80*/  FMUL.FTZ R21, R28, R6.reuse ;  /* 0x000000061c157220 */ /* 0x080fe20000410000 */
[-C--:B------:R-:W-:Y:S01]  /*1ef90*/  FMUL.FTZ R25, R29, R6.reuse ;  /* 0x000000061d197220 */ /* 0x080fe20000410000 */
[-C--:B------:R-:W-:Y:S01]  /*1efa0*/  FMUL.FTZ R12, R26, R6.reuse ;  /* 0x000000061a0c7220 */ /* 0x080fe20000410000 */
[-C--:B------:R-:W-:Y:S01]  /*1efb0*/  FMUL.FTZ R26, R32, R6.reuse ;  /* 0x00000006201a7220 */ /* 0x080fe20000410000 */
[----:B------:R-:W3:Y:S01]  /*1efc0*/  MUFU.TANH R19, R19 ;  /* 0x0000001300137308 */ /* 0x000ee20000002400 */
        /* <DEDUP_REMOVED lines=13> */
[-C--:B0-----:R-:W-:Y:S01]  /*1f0a0*/  FMUL.FTZ R3, R27, R6.reuse ;  /* 0x000000061b037220 */ /* 0x081fe20000410000 */
[----:B------:R-:W-:Y:S01]  /*1f0b0*/  FMUL.FTZ R27, R38, R6 ;  /* 0x00000006261b7220 */ /* 0x000fe20000410000 */
[----:B------:R-:W0:Y:S01]  /*1f0c0*/  MUFU.TANH R21, R21 ;  /* 0x0000001500157308 */ /* 0x000e220000002400 */
[----:B---3--:R-:W-:Y:S01]  /*1f0d0*/  FMNMX.FTZ R7, R19, R4, !PT ;  /* 0x0000000413077209 */ /* 0x008fe20007810000 */
[-C--:B------:R-:W-:Y:S01]  /*1f0e0*/  FMUL.FTZ R38, R49, R6.reuse ;  /* 0x0000000631267220 */ /* 0x080fe20000410000 */
[-C--:B------:R-:W-:Y:S01]  /*1f0f0*/  FMUL.FTZ R29, R39, R6.reuse ;  /* 0x00000006271d7220 */ /* 0x080fe20000410000 */
[-C--:B------:R-:W-:Y:S01]  /*1f100*/  FMUL.FTZ R39, R52, R6.reuse ;  /* 0x0000000634277220 */ /* 0x080fe20000410000 */
[-C--:B------:R-:W-:Y:S01]  /*1f110*/  FMUL.FTZ R40, R53, R6.reuse ;  /* 0x0000000635287220 */ /* 0x080fe20000410000 */
[-C--:B------:R-:W-:Y:S01]  /*1f120*/  FMUL.FTZ R32, R42, R6.reuse ;  /* 0x000000062a207220 */ /* 0x080fe20000410000 */
[-C--:B------:R-:W-:Y:S01]  /*1f130*/  FMUL.FTZ R41, R43, R6.reuse ;  /* 0x000000062b297220 */ /* 0x080fe20000410000 */
[----:B------:R-:W3:Y:S01]  /*1f140*/  MUFU.TANH R25, R25 ;  /* 0x0000001900197308 */ /* 0x000ee20000002400 */
[----:B--2---:R-:W-:Y:S01]  /*1f150*/  FMNMX.FTZ R8, R18, R7, !PT ;  /* 0x0000000712087209 */ /* 0x004fe20007810000 */
[-C--:B------:R-:W-:Y:S01]  /*1f160*/  FMUL.FTZ R42, R46, R6.reuse ;  /* 0x000000062e2a7220 */ /* 0x080fe20000410000 */
[-C--:B------:R-:W-:Y:S01]  /*1f170*/  FMUL.FTZ R43, R47, R6.reuse ;  /* 0x000000062f2b7220 */ /* 0x080fe20000410000 */
[-C--:B------:R-:W-:Y:S01]  /*1f180*/  FMUL.FTZ R45, R51, R6.reuse ;  /* 0x00000006332d7220 */ /* 0x080fe20000410000 */
[-C--:B------:R-:W-:Y:S01]  /*1f190*/  FMUL.FTZ R46, R54, R6.reuse ;  /* 0x00000006362e7220 */ /* 0x080fe20000410000 */
[----:B------:R-:W-:-:S02]  /*1f1a0*/  FMUL.FTZ R47, R55, R6 ;  /* 0x00000006372f7220 */ /* 0x000fc40000410000 */
[----:B------:R-:W2:Y:S01]  /*1f1b0*/  MUFU.TANH R26, R26 ;  /* 0x0000001a001a7308 */ /* 0x000ea20000002400 */
[----:B0-----:R-:W-:-:S07]  /*1f1c0*/  FMNMX.FTZ R8, R21, R8, !PT ;  /* 0x0000000815087209 */ /* 0x001fce0007810000 */
[----:B------:R-:W0:Y:S01]  /*1f1d0*/  MUFU.TANH R28, R28 ;  /* 0x0000001c001c7308 */ /* 0x000e220000002400 */
[----:B---3--:R-:W-:-:S07]  /*1f1e0*/  FMNMX.FTZ R7, R25, R8, !PT ;  /* 0x0000000819077209 */ /* 0x008fce0007810000 */
[----:B------:R-:W3:Y:S01]  /*1f1f0*/  MUFU.TANH R30, R30 ;  /* 0x0000001e001e7308 */ /* 0x000ee20000002400 */
[----:B--2---:R-:W-:-:S07]  /*1f200*/  FMNMX.FTZ R7, R26, R7, !PT ;  /* 0x000000071a077209 */ /* 0x004fce0007810000 */
        /* <DEDUP_REMOVED lines=19> */
[----:B0-----:R-:W-:Y:S01]  /*1f340*/  FMNMX.FTZ R9, R39, R44, !PT ;  /* 0x0000002c27097209 */ /* 0x001fe20007810000 */
[----:B------:R-:W-:-:S06]  /*1f350*/  FMUL.FTZ R44, R50, R6 ;  /* 0x00000006322c7220 */ /* 0x000fcc0000410000 */
[----:B------:R-:W0:Y:S01]  /*1f360*/  MUFU.TANH R3, R3 ;  /* 0x0000000300037308 */ /* 0x000e220000002400 */
[----:B---3--:R-:W-:-:S07]  /*1f370*/  FMNMX.FTZ R8, R12, R5, !PT ;  /* 0x000000050c087209 */ /* 0x008fce0007810000 */
[----:B------:R-:W3:Y:S01]  /*1f380*/  MUFU.TANH R14, R14 ;  /* 0x0000000e000e7308 */ /* 0x000ee20000002400 */
[----:B--2---:R-:W-:-:S05]  /*1f390*/  FMNMX.FTZ R9, R40, R9, !PT ;  /* 0x0000000928097209 */ /* 0x004fca0007810000 */
[----:B------:R-:W2:Y:S02]  /*1f3a0*/  SHFL.BFLY PT, R48, R9, 0x2, 0x1f ;  /* 0x0c401f0009307f89 */ /* 0x000ea400000e0000 */
[----:B------:R-:W4:Y:S01]  /*1f3b0*/  MUFU.TANH R15, R15 ;  /* 0x0000000f000f7308 */ /* 0x000f220000002400 */
[----:B0-----:R-:W-:Y:S01]  /*1f3c0*/  FMNMX.FTZ R7, R3, R8, !PT ;  /* 0x0000000803077209 */ /* 0x001fe20007810000 */
[----:B------:R-:W-:Y:S06]  /*1f3d0*/  ST.E desc[UR44][R16.64+0x200], R9 ;  /* 0x0002000910007985 */ /* 0x000fec000c10192c */
[----:B------:R-:W0:Y:S01]  /*1f3e0*/  MUFU.TANH R20, R20 ;  /* 0x0000001400147308 */ /* 0x000e220000002400 */
[----:B---3--:R-:W-:-:S07]  /*1f3f0*/  FMNMX.FTZ R8, R14, R7, !PT ;  /* 0x000000070e087209 */ /* 0x008fce0007810000 */
[----:B------:R-:W3:Y:S01]  /*1f400*/  MUFU.TANH R24, R24 ;  /* 0x0000001800187308 */ /* 0x000ee20000002400 */
[----:B----4-:R-:W-:Y:S02]  /*1f410*/  FMNMX.FTZ R7, R15, R8, !PT ;  /* 0x000000080f077209 */ /* 0x010fe40007810000 */
[----:B--2---:R-:W-:-:S05]  /*1f420*/  FMNMX.FTZ R48, R9, R48, !PT ;  /* 0x0000003009307209 */ /* 0x004fca0007810000 */
[----:B------:R-:W2:Y:S01]  /*1f430*/  MUFU.TANH R27, R27 ;  /* 0x0000001b001b7308 */ /* 0x000ea20000002400 */
[----:B0-----:R-:W-:Y:S01]  /*1f440*/  FMNMX.FTZ R7, R20, R7, !PT ;  /* 0x0000000714077209 */ /* 0x001fe20007810000 */
[----:B------:R-:W0:Y:S06]  /*1f450*/  SHFL.BFLY PT, R13, R48, 0x1, 0x1f ;  /* 0x0c201f00300d7f89 */ /* 0x000e2c00000e0000 */
[----:B------:R-:W4:Y:S01]  /*1f460*/  MUFU.TANH R29, R29 ;  /* 0x0000001d001d7308 */ /* 0x000f220000002400 */
[----:B---3--:R-:W-:-:S07]  /*1f470*/  FMNMX.FTZ R8, R24, R7, !PT ;  /* 0x0000000718087209 */ /* 0x008fce0007810000 */
[----:B------:R-:W3:Y:S01]  /*1f480*/  MUFU.TANH R32, R32 ;  /* 0x0000002000207308 */ /* 0x000ee20000002400 */
[----:B--2---:R-:W-:-:S07]  /*1f490*/  FMNMX.FTZ R8, R27, R8, !PT ;  /* 0x000000081b087209 */ /* 0x004fce0007810000 */
[----:B------:R-:W2:Y:S01]  /*1f4a0*/  MUFU.TANH R41, R41 ;  /* 0x0000002900297308 */ /* 0x000ea20000002400 */
[----:B----4-:R-:W-:Y:S02]  /*1f4b0*/  FMNMX.FTZ R7, R29, R8, !PT ;  /* 0x000000081d077209 */ /* 0x010fe40007810000 */
[----:B0-----:R-:W-:-:S05]  /*1f4c0*/  FMNMX.FTZ R13, R48, R13, !PT ;  /* 0x0000000d300d7209 */ /* 0x001fca0007810000 */
        /* <DEDUP_REMOVED lines=12> */
[----:B------:R-:W-:-:S03]  /*1f590*/  IMAD.U32 R6, RZ, RZ, UR4 ;  /* 0x00000004ff067e24 */ /* 0x000fc6000f8e00ff */
[----:B---3--:R-:W-:Y:S01]  /*1f5a0*/  FMNMX.FTZ R8, R46, R7, !PT ;  /* 0x000000072e087209 */ /* 0x008fe20007810000 */
[----:B------:R-:W-:-:S03]  /*1f5b0*/  IMAD.U32 R7, RZ, RZ, UR5 ;  /* 0x00000005ff077e24 */ /* 0x000fc6000f8e00ff */
        /* <DEDUP_REMOVED lines=17> */
[----:B------:R-:W-:-:S05]  /*1f6d0*/  FMUL.FTZ R13, R51, R52 ;  /* 0x00000034330d7220 */ /* 0x000fca0000410000 */
[----:B------:R-:W4:Y:S08]  /*1f6e0*/  MUFU.EX2 R11, R11 ;  /* 0x0000000b000b7308 */ /* 0x000f300000000800 */
[----:B------:R-:W0:Y:S01]  /*1f6f0*/  MUFU.EX2 R13, R13 ;  /* 0x0000000d000d7308 */ /* 0x000e220000000800 */
        /* <DEDUP_REMOVED lines=17> */
.L_x_3773:
[----:B------:R-:W-:Y:S05]  /*1f810*/  BSYNC B0 ;  /* 0x0000000000007941 */ /* 0x000fea0003800000 */
.L_x_3772:
        /* <DEDUP_REMOVED lines=19> */
[-CC-:B------:R-:W-:Y:S01]  /*1f950*/  FFMA.FTZ R14, R14, R2.reuse, -R51.reuse ;  /* 0x000000020e0e7223 */ /* 0x180fe20000010833 */
[----:B------:R-:W0:Y:S01]  /*1f960*/  MUFU.EX2 R168, R168 ;  /* 0x000000a800a87308 */ /* 0x000e220000000800 */
[-C--:B------:R-:W-:Y:S01]  /*1f970*/  FFMA.FTZ R15, R15, R2.reuse, -R51 ;  /* 0x000000020f0f7223 */ /* 0x080fe20000010833 */
[-CC-:B------:R-:W-:Y:S01]  /*1f980*/  FFMA.FTZ R25, R25, R2.reuse, -R49.reuse ;  /* 0x0000000219197223 */ /* 0x180fe20000010831 */
        /* <DEDUP_REMOVED lines=10> */
[-CC-:B------:R-:W-:Y:S01]  /*1fa30*/  FFMA.FTZ R32, R32, R2.reuse, -R51.reuse ;  /* 0x0000000220207223 */ /* 0x180fe20000010833 */
        /* <DEDUP_REMOVED lines=10> */
[----:B------:R1:W0:Y:S01]  /*1fae0*/  MUFU.EX2 R169, R3 ;  /* 0x0000000300a97308 */ /* 0x0002220000000800 */
[----:B----4-:R-:W-:Y:S01]  /*1faf0*/  FADD.FTZ R8, R12, R55 ;  /* 0x000000370c087221 */ /* 0x010fe20000010000 */
[-C--:B------:R-:W-:Y:S01]  /*1fb00*/  FFMA.FTZ R45, R45, R2.reuse, -R51 ;  /* 0x000000022d2d7223 */ /* 0x080fe20000010833 */
[-C--:B------:R-:W-:Y:S01]  /*1fb10*/  FFMA.FTZ R182, R39, R2.reuse, -R49 ;  /* 0x0000000227b67223 */ /* 0x080fe20000010831 */
[-C--:B------:R-:W-:Y:S01]  /*1fb20*/  FFMA.FTZ R46, R46, R2.reuse, -R51 ;  /* 0x000000022e2e7223 */ /* 0x080fe20000010833 */
[----:B------:R-:W-:-:S03]  /*1fb30*/  FFMA.FTZ R35, R40, R2, -R49 ;  /* 0x0000000228237223 */ /* 0x000fc60000010831 */
[----:B------:R-:W2:Y:S01]  /*1fb40*/  MUFU.EX2 R170, R170 ;  /* 0x000000aa00aa7308 */ /* 0x000ea20000000800 */
[----:B-1----:R-:W-:-:S07]  /*1fb50*/  FADD.FTZ R3, R9, R4 ;  /* 0x0000000409037221 */ /* 0x002fce0000010000 */
[----:B------:R-:W1:Y:S01]  /*1fb60*/  MUFU.EX2 R14, R14 ;  /* 0x0000000e000e7308 */ /* 0x000e620000000800 */
[----:B0-----:R-:W-:-:S07]  /*1fb70*/  FADD.FTZ R5, R169, R8 ;  /* 0x00000008a9057221 */ /* 0x001fce0000010000 */
[----:B------:R0:W3:Y:S01]  /*1fb80*/  MUFU.EX2 R7, R25 ;  /* 0x0000001900077308 */ /* 0x0000e20000000800 */
[----:B--2---:R-:W-:-:S07]  /*1fb90*/  FADD.FTZ R4, R170, R3 ;  /* 0x00000003aa047221 */ /* 0x004fce0000010000 */
[----:B------:R-:W2:Y:S01]  /*1fba0*/  MUFU.EX2 R15, R15 ;  /* 0x0000000f000f7308 */ /* 0x000ea20000000800 */
[----:B-1----:R-:W-:Y:S01]  /*1fbb0*/  FADD.FTZ R8, R14, R5 ;  /* 0x000000050e087221 */ /* 0x002fe20000010000 */
[-C--:B0-----:R-:W-:Y:S01]  /*1fbc0*/  FFMA.FTZ R25, R34, R2.reuse, -R49 ;  /* 0x0000000222197223 */ /* 0x081fe20000010831 */
[----:B------:R-:W-:-:S05]  /*1fbd0*/  FFMA.FTZ R2, R47, R2, -R51 ;  /* 0x000000022f027223 */ /* 0x000fca0000010833 */
[----:B------:R-:W0:Y:S01]  /*1fbe0*/  MUFU.EX2 R172, R172 ;  /* 0x000000ac00ac7308 */ /* 0x000e220000000800 */
[----:B---3--:R-:W-:-:S07]  /*1fbf0*/  FADD.FTZ R3, R7, R4 ;  /* 0x0000000407037221 */ /* 0x008fce0000010000 */
        /* <DEDUP_REMOVED lines=45> */
[----:B0-----:R-:W-:Y:S01]  /*1fed0*/  FADD.FTZ R8, R46, R5 ;  /* 0x000000052e087221 */ /* 0x001fe20000010000 */
[----:B-1----:R-:W-:-:S05]  /*1fee0*/  FADD.FTZ R29, R35, R4 ;  /* 0x00000004231d7221 */ /* 0x002fca0000010000 */
        /* <DEDUP_REMOVED lines=103> */
[----:B--2---:R-:W2:Y:S01]  /*20560*/  LD.E R8, desc[UR44][R16.64+0x420] ;  /* 0x0004202c10087980 */ /* 0x004ea2000c101900 */
        /* <DEDUP_REMOVED lines=101> */
[----:B------:R-:W-:-:S03]  /*20bc0*/  FMUL.FTZ R31, R13, R6 ;  /* 0x000000060d1f7220 */ /* 0x000fc60000410000 */
        /* <DEDUP_REMOVED lines=11> */
[C---:B-1----:R-:W-:Y:S01]  /*20c80*/  FMUL.FTZ R29, R13.reuse, R4 ;  /* 0x000000040d1d7220 */ /* 0x042fe20000410000 */
[----:B--2---:R-:W-:Y:S01]  /*20c90*/  FMUL.FTZ R13, R13, R8 ;  /* 0x000000080d0d7220 */ /* 0x004fe20000410000 */
        /* <DEDUP_REMOVED lines=208> */
[----:B------:R3:W-:Y:S04]  /*219a0*/  ST.E desc[UR44][R16.64+0x230], R15 ;  /* 0x0002300f10007985 */ /* 0x0007e8000c10192c */
        /* <DEDUP_REMOVED lines=134> */
[----:B------:R-:W-:Y:S04]  /*22210*/  ST.E desc[UR44][R16.64+0x248], R14 ;  /* 0x0002480e10007985 */ /* 0x000fe8000c10192c */
[----:B---3--:R-:W-:Y:S04]  /*22220*/  ST.E desc[UR44][R16.64+0x24c], R15 ;  /* 0x00024c0f10007985 */ /* 0x008fe8000c10192c */
[----:B------:R-:W-:Y:S04]  /*22230*/  ST.E desc[UR44][R16.64+0x250], R18 ;  /* 0x0002501210007985 */ /* 0x000fe8000c10192c */
[----:B------:R-:W-:Y:S04]  /*22240*/  ST.E desc[UR44][R16.64+0x254], R19 ;  /* 0x0002541310007985 */ /* 0x000fe8000c10192c */
[----:B------:R-:W-:Y:S04]  /*22250*/  ST.E desc[UR44][R16.64+0x258], R20 ;  /* 0x0002581410007985 */ /* 0x000fe8000c10192c */
[----:B------:R-:W-:Y:S04]  /*22260*/  ST.E desc[UR44][R16.64+0x25c], R21 ;  /* 0x00025c1510007985 */ /* 0x000fe8000c10192c */
[----:B------:R0:W-:Y:S04]  /*22270*/  ST.E desc[UR44][R16.64+0x260], R24 ;  /* 0x0002601810007985 */ /* 0x0001e8000c10192c */
[----:B------:R-:W-:Y:S04]  /*22280*/  ST.E desc[UR44][R16.64+0x264], R25 ;  /* 0x0002641910007985 */ /* 0x000fe8000c10192c */
[----:B------:R-:W-:Y:S04]  /*22290*/  ST.E desc[UR44][R16.64+0x268], R26 ;  /* 0x0002681a10007985 */ /* 0x000fe8000c10192c */
[----:B--2---:R-:W-:Y:S04]  /*222a0*/  ST.E desc[UR44][R16.64+0x26c], R27 ;  /* 0x00026c1b10007985 */ /* 0x004fe8000c10192c */
        /* <DEDUP_REMOVED lines=1050> */
.L_x_3775:
[----:B------:R-:W-:Y:S05]  /*26450*/  BSYNC B0 ;  /* 0x0000000000007941 */ /* 0x000fea0003800000 */
.L_x_3774:
[----:B------:R-:W-:Y:S05]  /*26460*/  @P0 BRA `(.L_x_3776) ;  /* 0xffffff6400d80947 */ /* 0x000fea000383ffff */
.L_x_3757:
[----:B------:R-:W-:-:S13]  /*26470*/  ISETP.GE.AND P0, PT, R0, R163, PT ;  /* 0x000000a30000720c */ /* 0x000fda0003f06270 */
[----:B------:R-:W-:Y:S05]  /*26480*/  @!P0 BRA `(.L_x_3777) ;  /* 0x000000a800088947 */ /* 0x000fea0003800000 */
.L_x_3806:
        /* <DEDUP_REMOVED lines=20> */
.L_x_3779:
[----:B------:R-:W-:Y:S05]  /*265d0*/  BSYNC B0 ;  /* 0x0000000000007941 */ /* 0x000fea0003800000 */
.L_x_3778:
        /* <DEDUP_REMOVED lines=13> */
.L_x_3781:
[----:B------:R-:W-:Y:S05]  /*266b0*/  BSYNC B0 ;  /* 0x0000000000007941 */ /* 0x000fea0003800000 */
.L_x_3780:
        /* <DEDUP_REMOVED lines=8> */
.L_x_3783:
[----:B------:R-:W-:Y:S05]  /*26740*/  BSYNC B0 ;  /* 0x0000000000007941 */ /* 0x000fea0003800000 */
.L_x_3782:
        /* <DEDUP_REMOVED lines=58> */
.L_x_3786:
[----:B------:R-:W-:Y:S05]  /*26af0*/  BSYNC B0 ;  /* 0x0000000000007941 */ /* 0x000fea0003800000 */
.L_x_3785:
        /* <DEDUP_REMOVED lines=13> */
.L_x_3788:
[----:B------:R-:W-:Y:S05]  /*26bd0*/  BSYNC B0 ;  /* 0x0000000000007941 */ /* 0x000fea0003800000 */
.L_x_3787:
        /* <DEDUP_REMOVED lines=8> */
.L_x_3790:
[----:B------:R-:W-:Y:S05]  /*26c60*/  BSYNC B0 ;  /* 0x0000000000007941 */ /* 0x000fea0003800000 */
.L_x_3789:
        /* <DEDUP_REMOVED lines=460> */
[----:B------:R-:W-:-:S02]  /*28930*/  FMUL.FTZ R28, R38, R56 ;  /* 0x00000038261c7220 */ /* 0x000fc40000410000 */
[----:B------:R-:W-:Y:S01]  /*28940*/  IMAD.IADD R38, R58, 0x1, -R37 ;  /* 0x000000013a267824 */ /* 0x000fe200078e0a25 */
[----:B0-----:R0:W1:Y:S01]  /*28950*/  MUFU.TANH R3, R24 ;  /* 0x0000001800037308 */ /* 0x0010620000002400 */
[-C--:B------:R-:W-:Y:S01]  /*28960*/  FMUL.FTZ R57, R29, R56.reuse ;  /* 0x000000381d397220 */ /* 0x080fe20000410000 */
        /* <DEDUP_REMOVED lines=9> */
[----:B------:R-:W-:Y:S01]  /*28a00*/  LEA.HI R44, R45, R38, RZ, 0x2 ;  /* 0x000000262d2c7211 */ /* 0x000fe200078f10ff */
[-C--:B------:R-:W-:Y:S01]  /*28a10*/  FMUL.FTZ R34, R46, R56.reuse ;  /* 0x000000382e227220 */ /* 0x080fe20000410000 */
[----:B------:R-:W-:Y:S01]  /*28a20*/  LOP3.LUT R59, R43, 0xfffffffc, RZ, 0xc0, !PT ;  /* 0xfffffffc2b3b7812 */ /* 0x000fe200078ec0ff */
[----:B------:R-:W-:Y:S01]  /*28a30*/  FMUL.FTZ R37, R47, R56 ;  /* 0x000000382f257220 */ /* 0x000fe20000410000 */
        /* <DEDUP_REMOVED lines=34> */
[----:B------:R-:W4:Y:S01]  /*28c60*/  MUFU.TANH R15, R15 ;  /* 0x0000000f000f7308 */ /* 0x000f220000002400 */
[----:B------:R-:W-:-:S07]  /*28c70*/  FMUL.FTZ R53, R53, R56 ;  /* 0x0000003835357220 */ /* 0x000fce0000410000 */
        /* <DEDUP_REMOVED lines=29> */
[--C-:B0-----:R-:W-:Y:S02]  /*28e50*/  IMAD.IADD R6, R48, 0x1, R47.reuse ;  /* 0x0000000130067824 */ /* 0x101fe400078e022f */
[----:B------:R-:W-:Y:S01]  /*28e60*/  IMAD.IADD R7, R50, 0x1, R47 ;  /* 0x0000000132077824 */ /* 0x000fe200078e022f */
[----:B------:R0:W1:Y:S02]  /*28e70*/  MUFU.TANH R44, R53 ;  /* 0x00000035002c7308 */ /* 0x0000640000002400 */
[----:B0-----:R-:W-:Y:S01]  /*28e80*/  IMAD.IADD R53, R8, 0x1, -R51 ;  /* 0x0000000108357824 */ /* 0x001fe200078e0a33 */
        /* <DEDUP_REMOVED lines=11> */
.L_x_3795:
[----:B------:R-:W-:-:S13]  /*28f40*/  ISETP.NE.AND P1, PT, R9, 0x1, PT ;  /* 0x000000010900780c */ /* 0x000fda0003f25270 */
[----:B------:R-:W-:-:S05]  /*28f50*/  @P1 IMAD.HI.U32 R38, R8, R10, RZ ;  /* 0x0000000a08261227 */ /* 0x000fca00078e00ff */
[----:B------:R-:W-:-:S07]  /*28f60*/  @P1 SHF.R.U32.HI R8, RZ, R11, R38 ;  /* 0x0000000bff081219 */ /* 0x000fce0000011626 */
.L_x_3796:
[----:B------:R-:W-:Y:S05]  /*28f70*/  BSYNC B1 ;  /* 0x0000000000017941 */ /* 0x000fea0003800000 */
.L_x_3794:
[----:B------:R-:W-:-:S04]  /*28f80*/  IMAD R19, R8, R9, -R51 ;  /* 0x0000000908137224 */ /* 0x000fc800078e0a33 */
[----:B------:R-:W-:-:S05]  /*28f90*/  IMAD R8, R46, -0x2, R19 ;  /* 0xfffffffe2e087824 */ /* 0x000fca00078e0213 */
[----:B------:R-:W-:Y:S02]  /*28fa0*/  VIMNMX R7, R7, R8, !PT ;  /* 0x0000000807077248 */ /* 0x000fe40007fe0100 */
[----:B------:R-:W-:-:S07]  /*28fb0*/  VIADDMNMX R6, R8, R9, R6, PT ;  /* 0x0000000908067246 */ /* 0x000fce0003800106 */
.L_x_3793:
[----:B------:R-:W-:Y:S05]  /*28fc0*/  BSYNC B0 ;  /* 0x0000000000007941 */ /* 0x000fea0003800000 */
.L_x_3792:
        /* <DEDUP_REMOVED lines=73> */
[----:B------:R-:W-:Y:S02]  /*29460*/  ISETP.GT.AND P6, PT, R7, 0x39, !P6 ;  /* 0x000000390700780c */ /* 0x000fe400077c4270 */
[----:B------:R-:W0:Y:S02]  /*29470*/  SHFL.IDX PT, R7, R58, 0x1, 0x1c1f ;  /* 0x003c1f003a077f89 */ /* 0x000e2400000e0000 */
        /* <DEDUP_REMOVED lines=16> */
.L_x_3800:
[----:B------:R-:W-:-:S13]  /*29580*/  ISETP.NE.AND P6, PT, R9, 0x1, PT ;  /* 0x000000010900780c */ /* 0x000fda0003fc5270 */
[----:B------:R-:W-:-:S05]  /*29590*/  @P6 IMAD.HI.U32 R10, R4, R10, RZ ;  /* 0x0000000a040a6227 */ /* 0x000fca00078e00ff */
[----:B------:R-:W-:-:S07]  /*295a0*/  @P6 SHF.R.U32.HI R4, RZ, R11, R10 ;  /* 0x0000000bff046219 */ /* 0x000fce000001160a */
.L_x_3801:
[----:B------:R-:W-:Y:S05]  /*295b0*/  BSYNC B1 ;  /* 0x0000000000017941 */ /* 0x000fea0003800000 */
.L_x_3799:
[----:B------:R-:W-:-:S04]  /*295c0*/  IMAD R5, R4, R9, -R51 ;  /* 0x0000000904057224 */ /* 0x000fc800078e0a33 */
[----:B------:R-:W-:-:S05]  /*295d0*/  IMAD R46, R46, -0x2, R5 ;  /* 0xfffffffe2e2e7824 */ /* 0x000fca00078e0205 */
[----:B------:R-:W-:Y:S02]  /*295e0*/  VIADDMNMX R6, R46, R9, R6, PT ;  /* 0x000000092e067246 */ /* 0x000fe40003800106 */
[----:B------:R-:W-:-:S07]  /*295f0*/  VIMNMX R3, R3, R46, !PT ;  /* 0x0000002e03037248 */ /* 0x000fce0007fe0100 */
.L_x_3798:
[----:B------:R-:W-:Y:S05]  /*29600*/  BSYNC B0 ;  /* 0x0000000000007941 */ /* 0x000fea0003800000 */
.L_x_3797:
        /* <DEDUP_REMOVED lines=43> */
[----:B------:R-:W-:Y:S02]  /*298c0*/  ISETP.NE.AND P6, PT, R49, RZ, PT ;  /* 0x000000ff3100720c */ /* 0x000fe40003fc5270 */
[----:B------:R-:W-:-:S04]  /*298d0*/  ISETP.GT.AND P5, PT, R3, 0x28, !P5 ;  /* 0x000000280300780c */ /* 0x000fc80006fa4270 */
[C---:B------:R-:W-:Y:S02]  /*298e0*/  ISETP.LT.OR P5, PT, R6.reuse, 0x29, P5 ;  /* 0x000000290600780c */ /* 0x040fe40002fa1670 */
[----:B------:R-:W-:Y:S02]  /*298f0*/  ISETP.LT.OR P1, PT, R6, 0x2a, P1 ;  /* 0x0000002a0600780c */ /* 0x000fe40000f21670 */
[----:B------:R-:W-:Y:S02]  /*29900*/  FSEL R34, R34, -INF , !P5 ;  /* 0xff80000022227808 */ /* 0x000fe40006800000 */
[----:B------:R-:W-:Y:S02]  /*29910*/  ISETP.GT.AND P3, PT, R3, 0x31, !P3 ;  /* 0x000000310300780c */ /* 0x000fe40005f64270 */
[----:B------:R-:W-:Y:S02]  /*29920*/  ISETP.LT.OR P2, PT, R6, 0x31, P2 ;  /* 0x000000310600780c */ /* 0x000fe40001741670 */
[----:B------:R-:W-:-:S02]  /*29930*/  FSEL R37, R37, -INF , !P1 ;  /* 0xff80000025257808 */ /* 0x000fc40004800000 */
[C---:B------:R-:W-:Y:S02]  /*29940*/  ISETP.GT.AND P4, PT, R3.reuse, 0x38, !P4 ;  /* 0x000000380300780c */ /* 0x040fe40006784270 */
[----:B------:R-:W-:Y:S02]  /*29950*/  ISETP.GT.AND P1, PT, R3, 0x39, !P6 ;  /* 0x000000390300780c */ /* 0x000fe40007724270 */
[----:B------:R-:W-:Y:S02]  /*29960*/  ISETP.LT.OR P3, PT, R6, 0x32, P3 ;  /* 0x000000320600780c */ /* 0x000fe40001f61670 */
[----:B------:R-:W-:Y:S02]  /*29970*/  FSEL R12, R12, -INF , !P2 ;  /* 0xff8000000c0c7808 */ /* 0x000fe40005000000 */
[C---:B------:R-:W-:Y:S02]  /*29980*/  ISETP.LT.OR P4, PT, R6.reuse, 0x39, P4 ;  /* 0x000000390600780c */ /* 0x040fe40002781670 */
[----:B------:R-:W-:Y:S01]  /*29990*/  FSEL R21, R21, -INF , !P3 ;  /* 0xff80000015157808 */ /* 0x000fe20005800000 */
[----:B------:R-:W-:Y:S01]  /*299a0*/  UIADD3 UR4, UP0, UR37, 0x200, URZ ;  /* 0x0000020025047890 */ /* 0x000fe2000ff1e03f */
[----:B------:R-:W-:-:S02]  /*299b0*/  ISETP.LT.OR P1, PT, R6, 0x3a, P1 ;  /* 0x0000003a0600780c */ /* 0x000fc40000f21670 */
[----:B------:R-:W-:Y:S01]  /*299c0*/  FSEL R48, R13, -INF , !P4 ;  /* 0xff8000000d307808 */ /* 0x000fe20006000000 */
[----:B------:R-:W-:Y:S02]  /*299d0*/  ULOP3.LUT UR4, UR4, 0x4, URZ, 0xfc, !UPT ;  /* 0x0000000404047892 */ /* 0x000fe4000f8efc3f */
[----:B------:R-:W-:Y:S01]  /*299e0*/  UIADD3.X UR5, URZ, UR36, URZ, UP0, !UPT ;  /* 0x000000243f057290 */ /* 0x000fe200087fe43f */
        /* <DEDUP_REMOVED lines=60> */
[----:B0-----:R-:W-:Y:S01]  /*29db0*/  FMUL.FTZ R15, R49, R50 ;  /* 0x00000032310f7220 */ /* 0x001fe20000410000 */
        /* <DEDUP_REMOVED lines=19> */
.L_x_3803:
[----:B------:R-:W-:Y:S05]  /*29ef0*/  BSYNC B0 ;  /* 0x0000000000007941 */ /* 0x000fea0003800000 */
.L_x_3802:
        /* <DEDUP_REMOVED lines=9> */
[----:B------:R-:W0:Y:S04]  /*29f90*/  LD.E R4, desc[UR44][R4.64] ;  /* 0x0000002c04047980 */ /* 0x000e28000c101900 */
[----:B------:R-:W4:Y:S04]  /*29fa0*/  LD.E R49, desc[UR44][R16.64+0x210] ;  /* 0x0002102c10317980 */ /* 0x000f28000c101900 */
[----:B------:R-:W5:Y:S01]  /*29fb0*/  LD.E R51, desc[UR44][R16.64+0x214] ;  /* 0x0002142c10337980 */ /* 0x000f62000c101900 */
[C---:B--2---:R-:W-:Y:S01]  /*29fc0*/  FSETP.NEU.FTZ.AND P1, PT, R10.reuse, -INF , PT ;  /* 0xff8000000a00780b */ /* 0x044fe20003f3d000 */
[----:B---3--:R-:W-:Y:S01]  /*29fd0*/  FMUL.FTZ R6, R10, R11 ;  /* 0x0000000b0a067220 */ /* 0x008fe20000410000 */
[----:B0-----:R-:W-:-:S04]  /*29fe0*/  FMUL.FTZ R2, R11, R4 ;  /* 0x000000040b027220 */ /* 0x001fc80000410000 */
[----:B------:R-:W-:Y:S02]  /*29ff0*/  FSEL R6, R6, RZ, P1 ;  /* 0x000000ff06067208 */ /* 0x000fe40000800000 */
[----:B------:R-:W-:-:S03]  /*2a000*/  FSETP.NEU.FTZ.AND P1, PT, R4, -INF , PT ;  /* 0xff8000000400780b */ /* 0x000fc60003f3d000 */
[-CC-:B------:R-:W-:Y:S01]  /*2a010*/  FFMA.FTZ R168, R47, R11.reuse, -R6.reuse ;  /* 0x0000000b2fa87223 */ /* 0x180fe20000010806 */
[----:B------:R-:W-:Y:S01]  /*2a020*/  FSEL R2, R2, RZ, P1 ;  /* 0x000000ff02027208 */ /* 0x000fe20000800000 */
[-CC-:B------:R-:W-:Y:S01]  /*2a030*/  FFMA.FTZ R9, R38, R11.reuse, -R6.reuse ;  /* 0x0000000b26097223 */ /* 0x180fe20000010806 */
[-CC-:B------:R-:W-:Y:S01]  /*2a040*/  FFMA.FTZ R170, R20, R11.reuse, -R6.reuse ;  /* 0x0000000b14aa7223 */ /* 0x180fe20000010806 */
[-CC-:B------:R-:W-:Y:S01]  /*2a050*/  FFMA.FTZ R47, R57, R11.reuse, -R6.reuse ;  /* 0x0000000b392f7223 */ /* 0x180fe20000010806 */
[-C--:B------:R-:W-:Y:S01]  /*2a060*/  FFMA.FTZ R172, R31, R11.reuse, -R6 ;  /* 0x0000000b1fac7223 */ /* 0x080fe20000010806 */
[-CC-:B------:R-:W-:Y:S01]  /*2a070*/  FFMA.FTZ R14, R14, R11.reuse, -R2.reuse ;  /* 0x0000000b0e0e7223 */ /* 0x180fe20000010802 */
[----:B------:R-:W4:Y:S01]  /*2a080*/  MUFU.EX2 R168, R168 ;  /* 0x000000a800a87308 */ /* 0x000f220000000800 */
[-CC-:B------:R-:W-:Y:S01]  /*2a090*/  FFMA.FTZ R46, R46, R11.reuse, -R2.reuse ;  /* 0x0000000b2e2e7223 */ /* 0x180fe20000010802 */
[-CC-:B------:R-:W-:Y:S01]  /*2a0a0*/  FFMA.FTZ R24, R24, R11.reuse, -R2.reuse ;  /* 0x0000000b18187223 */ /* 0x180fe20000010802 */
[-CC-:B------:R-:W-:Y:S01]  /*2a0b0*/  FFMA.FTZ R25, R25, R11.reuse, -R2.reuse ;  /* 0x0000000b19197223 */ /* 0x180fe20000010802 */
[-C--:B------:R-:W-:Y:S01]  /*2a0c0*/  FFMA.FTZ R26, R26, R11.reuse, -R2 ;  /* 0x0000000b1a1a7223 */ /* 0x080fe20000010802 */
[-C--:B------:R-:W-:Y:S01]  /*2a0d0*/  FFMA.FTZ R31, R33, R11.reuse, -R6 ;  /* 0x0000000b211f7223 */ /* 0x080fe20000010806 */
[-C--:B------:R-:W-:Y:S01]  /*2a0e0*/  FFMA.FTZ R27, R27, R11.reuse, -R2 ;  /* 0x0000000b1b1b7223 */ /* 0x080fe20000010802 */
[-CC-:B------:R-:W-:Y:S01]  /*2a0f0*/  FFMA.FTZ R174, R35, R11.reuse, -R6.reuse ;  /* 0x0000000b23ae7223 */ /* 0x180fe20000010806 */
[----:B------:R-:W5:Y:S01]  /*2a100*/  MUFU.EX2 R14, R14 ;  /* 0x0000000e000e7308 */ /* 0x000f620000000800 */
        /* <DEDUP_REMOVED lines=8> */
[-CC-:B------:R-:W-:Y:S01]  /*2a190*/  FFMA.FTZ R182, R18, R11.reuse, -R6.reuse ;  /* 0x0000000b12b67223 */ /* 0x180fe20000010806 */
[-C--:B------:R-:W-:Y:S01]  /*2a1a0*/  FFMA.FTZ R41, R44, R11.reuse, -R6 ;  /* 0x0000000b2c297223 */ /* 0x080fe20000010806 */
[----:B----4-:R-:W-:Y:S01]  /*2a1b0*/  FADD.FTZ R4, R168, R49 ;  /* 0x00000031a8047221 */ /* 0x010fe20000010000 */
[-CC-:B------:R-:W-:Y:S01]  /*2a1c0*/  FFMA.FTZ R28, R28, R11.reuse, -R2.reuse ;  /* 0x0000000b1c1c7223 */ /* 0x180fe20000010802 */
[-CC-:B------:R-:W-:Y:S01]  /*2a1d0*/  FFMA.FTZ R29, R29, R11.reuse, -R2.reuse ;  /* 0x0000000b1d1d7223 */ /* 0x180fe20000010802 */
[-CC-:B------:R-:W-:Y:S01]  /*2a1e0*/  FFMA.FTZ R30, R30, R11.reuse, -R2.reuse ;  /* 0x0000000b1e1e7223 */ /* 0x180fe20000010802 */
[-CC-:B------:R-:W-:Y:S01]  /*2a1f0*/  FFMA.FTZ R32, R32, R11.reuse, -R2.reuse ;  /* 0x0000000b20207223 */ /* 0x180fe20000010802 */
[----:B------:R-:W1:Y:S01]  /*2a200*/  MUFU.EX2 R169, R46 ;  /* 0x0000002e00a97308 */ /* 0x000e620000000800 */
[----:B-----5:R-:W-:Y:S01]  /*2a210*/  FADD.FTZ R6, R14, R51 ;  /* 0x000000330e067221 */ /* 0x020fe20000010000 */
[-CC-:B------:R-:W-:Y:S01]  /*2a220*/  FFMA.FTZ R34, R34, R11.reuse, -R2.reuse ;  /* 0x0000000b22227223 */ /* 0x180fe20000010802 */
[-CC-:B------:R-:W-:Y:S01]  /*2a230*/  FFMA.FTZ R37, R37, R11.reuse, -R2.reuse ;  /* 0x0000000b25257223 */ /* 0x180fe20000010802 */
[-CC-:B------:R-:W-:Y:S01]  /*2a240*/  FFMA.FTZ R12, R12, R11.reuse, -R2.reuse ;  /* 0x0000000b0c0c7223 */ /* 0x180fe20000010802 */
[-CC-:B------:R-:W-:Y:S01]  /*2a250*/  FFMA.FTZ R21, R21, R11.reuse, -R2.reuse ;  /* 0x0000000b15157223 */ /* 0x180fe20000010802 */
[-CC-:B------:R-:W-:Y:S01]  /*2a260*/  FFMA.FTZ R48, R48, R11.reuse, -R2.reuse ;  /* 0x0000000b30307223 */ /* 0x180fe20000010802 */
[----:B------:R-:W-:Y:S01]  /*2a270*/  FFMA.FTZ R2, R45, R11, -R2 ;  /* 0x0000000b2d027223 */ /* 0x000fe20000010802 */
        /* <DEDUP_REMOVED lines=85> */
[----:B------:R0:W-:Y:S04]  /*2a7d0*/  STSM.16.M88.4 [R5], R172 ;  /* 0x000000ac05007844 */ /* 0x0001e80000000200 */
[----:B------:R-:W-:Y:S04]  /*2a7e0*/  STSM.16.M88.4 [R45], R176 ;  /* 0x000000b02d007844 */ /* 0x000fe80000000200 */
[----:B------:R1:W-:Y:S04]  /*2a7f0*/  STSM.16.M88.4 [R4], R180 ;  /* 0x000000b404007844 */ /* 0x0003e80000000200 */
[----:B------:R-:W2:Y:S01]  /*2a800*/  LD.E R6, desc[UR44][R16.64+0x230] ;  /* 0x0002302c10067980 */ /* 0x000ea2000c101900 */
[----:B------:R-:W-:-:S04]  /*2a810*/  UIADD3 UR4, UP0, UR37, 0x230, URZ ;  /* 0x0000023025047890 */ /* 0x000fc8000ff1e03f */
[----:B------:R-:W-:Y:S02]  /*2a820*/  ULOP3.LUT UR5, UR4, 0x4, URZ, 0xfc, !UPT ;  /* 0x0000000404057892 */ /* 0x000fe4000f8efc3f */
[----:B------:R-:W-:-:S04]  /*2a830*/  UIADD3.X UR7, URZ, UR36, URZ, UP0, !UPT ;  /* 0x000000243f077290 */ /* 0x000fc800087fe43f */
[----:B------:R-:W-:Y:S02]  /*2a840*/  IMAD.U32 R2, RZ, RZ, UR5 ;  /* 0x00000005ff027e24 */ /* 0x000fe4000f8e00ff */
[----:B------:R-:W-:Y:S02]  /*2a850*/  IMAD.U32 R3, RZ, RZ, UR7 ;  /* 0x00000007ff037e24 */ /* 0x000fe4000f8e00ff */
[----:B--2---:R-:W-:-:S05]  /*2a860*/  FMUL.FTZ R7, R15, R6 ;  /* 0x000000060f077220 */ /* 0x004fca0000410000 */
[----:B------:R-:W-:Y:S04]  /*2a870*/  ST.E desc[UR44][R16.64+0x230], R7 ;  /* 0x0002300710007985 */ /* 0x000fe8000c10192c */
[----:B------:R-:W0:Y:S02]  /*2a880*/  LD.E R6, desc[UR44][R2.64] ;  /* 0x0000002c02067980 */ /* 0x000e24000c101900 */
[----:B0-----:R-:W-:-:S05]  /*2a890*/  FMUL.FTZ R5, R15, R6 ;  /* 0x000000060f057220 */ /* 0x001fca0000410000 */
[----:B------:R0:W-:Y:S04]  /*2a8a0*/  ST.E desc[UR44][R2.64], R5 ;  /* 0x0000000502007985 */ /* 0x0001e8000c10192c */
[----:B------:R-:W0:Y:S04]  /*2a8b0*/  LD.E R60, desc[UR44][R16.64+0x240] ;  /* 0x0002402c103c7980 */ /* 0x000e28000c101900 */
        /* <DEDUP_REMOVED lines=60> */
[----:B------:R-:W5:Y:S01]  /*2ac80*/  LD.E R8, desc[UR44][R16.64+0x420] ;  /* 0x0004202c10087980 */ /* 0x000f62000c101900 */
[----:B------:R-:W-:Y:S01]  /*2ac90*/  ULOP3.LUT UR5, UR4, 0x8, URZ, 0xfc, !UPT ;  /* 0x0000000804057892 */ /* 0x000fe2000f8efc3f */
[C---:B0-----:R-:W-:Y:S01]  /*2aca0*/  FMUL.FTZ R5, R15.reuse, R60 ;  /* 0x0000003c0f057220 */ /* 0x041fe20000410000 */
[----:B--2---:R-:W-:-:S04]  /*2acb0*/  FMUL.FTZ R27, R15, R130 ;  /* 0x000000820f1b7220 */ /* 0x004fc80000410000 */
[----:B------:R0:W-:Y:S01]  /*2acc0*/  ST.E desc[UR44][R16.64+0x240], R5 ;  /* 0x0002400510007985 */ /* 0x0001e2000c10192c */
[C---:B---3--:R-:W-:Y:S01]  /*2acd0*/  FMUL.FTZ R7, R15.reuse, R62 ;  /* 0x0000003e0f077220 */ /* 0x048fe20000410000 */
[C---:B----4-:R-:W-:Y:S01]  /*2ace0*/  FMUL.FTZ R9, R15.reuse, R64 ;  /* 0x000000400f097220 */ /* 0x050fe20000410000 */
[C---:B-----5:R-:W-:Y:S01]  /*2acf0*/  FMUL.FTZ R11, R15.reuse, R66 ;  /* 0x000000420f0b7220 */ /* 0x060fe20000410000 */
        /* <DEDUP_REMOVED lines=14> */
[C---:B--2---:R-:W-:Y:S01]  /*2ade0*/  FMUL.FTZ R11, R15.reuse, R84 ;  /* 0x000000540f0b7220 */ /* 0x044fe20000410000 */
[C---:B---3--:R-:W-:Y:S01]  /*2adf0*/  FMUL.FTZ R19, R15.reuse, R86 ;  /* 0x000000560f137220 */ /* 0x048fe20000410000 */
        /* <DEDUP_REMOVED lines=9> */
[----:B--2---:R-:W-:-:S03]  /*2ae90*/  FMUL.FTZ R7, R15, R94 ;  /* 0x0000005e0f077220 */ /* 0x004fc60000410000 */
[----:B------:R2:W-:Y:S01]  /*2aea0*/  ST.E desc[UR44][R16.64+0x2a0], R11 ;  /* 0x0002a00b10007985 */ /* 0x0005e2000c10192c */
[----:B---3--:R-:W-:-:S03]  /*2aeb0*/  FMUL.FTZ R27, R15, R98 ;  /* 0x000000620f1b7220 */ /* 0x008fc60000410000 */
[----:B------:R3:W-:Y:S01]  /*2aec0*/  ST.E desc[UR44][R16.64+0x2a4], R19 ;  /* 0x0002a41310007985 */ /* 0x0007e2000c10192c */
[C---:B-1----:R-:W-:Y:S01]  /*2aed0*/  FMUL.FTZ R29, R15.reuse, R100 ;  /* 0x000000640f1d7220 */ /* 0x042fe20000410000 */
[C---:B0-----:R-:W-:Y:S02]  /*2aee0*/  FMUL.FTZ R9, R15.reuse, R96 ;  /* 0x000000600f097220 */ /* 0x041fe40000410000 */
        /* <DEDUP_REMOVED lines=16> */
[C---:B---3--:R-:W-:Y:S01]  /*2aff0*/  FMUL.FTZ R27, R15.reuse, R118 ;  /* 0x000000760f1b7220 */ /* 0x048fe20000410000 */
[C---:B0-----:R-:W-:Y:S02]  /*2b000*/  FMUL.FTZ R29, R15.reuse, R120 ;  /* 0x000000780f1d7220 */ /* 0x041fe40000410000 */
[----:B------:R0:W-:Y:S01]  /*2b010*/  ST.E desc[UR44][R16.64+0x2f4], R5 ;  /* 0x0002f40510007985 */ /* 0x0001e2000c10192c */
[C---:B--2---:R-:W-:Y:S01]  /*2b020*/  FMUL.FTZ R11, R15.reuse, R116 ;  /* 0x000000740f0b7220 */ /* 0x044fe20000410000 */
        /* <DEDUP_REMOVED lines=71> */
[----:B0-----:R-:W-:-:S02]  /*2b4a0*/  IMAD.U32 R7, RZ, RZ, UR7 ;  /* 0x00000007ff077e24 */ /* 0x001fc4000f8e00ff */
[----:B-1----:R-:W-:-:S03]  /*2b4b0*/  FMUL.FTZ R9, R13, R6 ;  /* 0x000000060d097220 */ /* 0x002fc60000410000 */
[----:B------:R-:W-:Y:S02]  /*2b4c0*/  IMAD.U32 R6, RZ, RZ, UR6 ;  /* 0x00000006ff067e24 */ /* 0x000fe4000f8e00ff */
        /* <DEDUP_REMOVED lines=195> */
[----:B----4-:R-:W-:Y:S04]  /*2c100*/  ST.E desc[UR44][R2.64], R15 ;  /* 0x0000000f02007985 */ /* 0x010fe8000c10192c */
[----:B-1----:R-:W4:Y:S01]  /*2c110*/  LD.E R19, desc[UR44][R4.64] ;  /* 0x0000002c04137980 */ /* 0x002f22000c101900 */
[----:B------:R-:W-:-:S02]  /*2c120*/  IMAD.U32 R10, RZ, RZ, UR6 ;  /* 0x00000006ff0a7e24 */ /* 0x000fc4000f8e00ff */
[----:B------:R-:W-:Y:S01]  /*2c130*/  IMAD.U32 R11, RZ, RZ, UR7 ;  /* 0x00000007ff0b7e24 */ /* 0x000fe2000f8e00ff */
[----:B----4-:R-:W-:Y:S04]  /*2c140*/  ST.E desc[UR44][R4.64], R19 ;  /* 0x0000001304007985 */ /* 0x010fe8000c10192c */
[----:B--2---:R-:W2:Y:S04]  /*2c150*/  LD.E R21, desc[UR44][R10.64] ;  /* 0x0000002c0a157980 */ /* 0x004ea8000c101900 */
[----:B--2---:R0:W-:Y:S04]  /*2c160*/  ST.E desc[UR44][R10.64], R21 ;  /* 0x000000150a007985 */ /* 0x0041e8000c10192c */
[----:B---3--:R-:W2:Y:S04]  /*2c170*/  LD.E R9, desc[UR44][R16.64+0x240] ;  /* 0x0002402c10097980 */ /* 0x008ea8000c101900 */
[----:B------:R-:W3:Y:S04]  /*2c180*/  LD.E R12, desc[UR44][R16.64+0x24c] ;  /* 0x00024c2c100c7980 */ /* 0x000ee8000c101900 */
[----:B0-----:R-:W4:Y:S04]  /*2c190*/  LD.E R10, desc[UR44][R16.64+0x244] ;  /* 0x0002442c100a7980 */ /* 0x001f28000c101900 */
[----:B------:R-:W5:Y:S04]  /*2c1a0*/  LD.E R11, desc[UR44][R16.64+0x248] ;  /* 0x0002482c100b7980 */ /* 0x000f68000c101900 */
        /* <DEDUP_REMOVED lines=120> */
[----:B----4-:R0:W-:Y:S04]  /*2c930*/  ST.E desc[UR44][R16.64+0x244], R10 ;  /* 0x0002440a10007985 */ /* 0x0101e8000c10192c */
[----:B-----5:R1:W-:Y:S04]  /*2c940*/  ST.E desc[UR44][R16.64+0x248], R11 ;  /* 0x0002480b10007985 */ /* 0x0203e8000c10192c */
[----:B--2---:R-:W-:Y:S01]  /*2c950*/  ST.E desc[UR44][R16.64+0x240], R9 ;  /* 0x0002400910007985 */ /* 0x004fe2000c10192c */
[----:B0-----:R-:W-:-:S02]  /*2c960*/  IMAD.U32 R10, RZ, RZ, UR6 ;  /* 0x00000006ff0a7e24 */ /* 0x001fc4000f8e00ff */
[----:B-1----:R-:W-:Y:S01]  /*2c970*/  IMAD.U32 R11, RZ, RZ, UR7 ;  /* 0x00000007ff0b7e24 */ /* 0x002fe2000f8e00ff */
[----:B---3--:R-:W-:Y:S04]  /*2c980*/  ST.E desc[UR44][R16.64+0x24c], R12 ;  /* 0x00024c0c10007985 */ /* 0x008fe8000c10192c */
        /* <DEDUP_REMOVED lines=255> */
[----:B------:R-:W-:Y:S01]  /*2d980*/  R2UR UR10, R8 ;  /* 0x00000000080a72ca */ /* 0x000fe200000e0000 */
[----:B------:R-:W-:Y:S01]  /*2d990*/  IMAD.U32 R8, RZ, RZ, UR6 ;  /* 0x00000006ff087e24 */ /* 0x000fe2000f8e00ff */
[----:B------:R-:W-:Y:S01]  /*2d9a0*/  R2UR UR11, R9 ;  /* 0x00000000090b72ca */ /* 0x000fe200000e0000 */
[----:B------:R-:W-:Y:S01]  /*2d9b0*/  IMAD.U32 R9, RZ, RZ, UR7 ;  /* 0x00000007ff097e24 */ /* 0x000fe2000f8e00ff */
        /* <DEDUP_REMOVED lines=131> */
[----:B------:R-:W-:Y:S02]  /*2e1f0*/  VIADD R8, R6, 0x100 ;  /* 0x0000010006087836 */ /* 0x000fe40000000000 */
[----:B------:R-:W-:-:S03]  /*2e200*/  IMAD.MOV.U32 R9, RZ, RZ, R7 ;  /* 0x000000ffff097224 */ /* 0x000fc600078e0007 */
[----:B------:R-:W-:Y:S01]  /*2e210*/  R2UR UR10, R8 ;  /* 0x00000000080a72ca */ /* 0x000fe200000e0000 */
[----:B------:R-:W-:Y:S01]  /*2e220*/  IMAD.U32 R8, RZ, RZ, UR6 ;  /* 0x00000006ff087e24 */ /* 0x000fe2000f8e00ff */
[----:B------:R-:W-:Y:S01]  /*2e230*/  R2UR UR11, R9 ;  /* 0x00000000090b72ca */ /* 0x000fe200000e0000 */
[----:B------:R-:W-:Y:S02]  /*2e240*/  IMAD.U32 R9, RZ, RZ, UR7 ;  /* 0x00000007ff097e24 */ /* 0x000fe4000f8e00ff */
        /* <DEDUP_REMOVED lines=267> */
[----:B------:R-:W-:Y:S02]  /*2f300*/  IMAD.U32 R6, RZ, RZ, UR6 ;  /* 0x00000006ff067e24 */ /* 0x000fe4000f8e00ff */
[----:B------:R-:W-:Y:S01]  /*2f310*/  IMAD.U32 R7, RZ, RZ, UR7 ;  /* 0x00000007ff077e24 */ /* 0x000fe2000f8e00ff */
[----:B------:R-:W-:Y:S02]  /*2f320*/  WARPGROUP.DEPBAR.LE gsb0, 0x0 ;  /* 0x00008000000079c5 */ /* 0x000fe40000010000 */
[----:B------:R-:W-:Y:S04]  /*2f330*/  ST.E desc[UR44][R16.64+0x230], R24 ;  /* 0x0002301810007985 */ /* 0x000fe8000c10192c */
[----:B------:R-:W-:Y:S04]  /*2f340*/  ST.E desc[UR44][R2.64], R25 ;  /* 0x0000001902007985 */ /* 0x000fe8000c10192c */
[----:B------:R-:W-:Y:S04]  /*2f350*/  ST.E desc[UR44][R4.64], R26 ;  /* 0x0000001a04007985 */ /* 0x000fe8000c10192c */
[----:B------:R0:W-:Y:S04]  /*2f360*/  ST.E desc[UR44][R6.64], R27 ;  /* 0x0000001b06007985 */ /* 0x0001e8000c10192c */
        /* <DEDUP_REMOVED lines=126> */
[----:B------:R-:W2:Y:S01]  /*2fb50*/  LD.E R7, desc[UR44][R2.64] ;  /* 0x0000002c02077980 */ /* 0x000ea2000c101900 */
[----:B------:R-:W-:-:S02]  /*2fb60*/  IMAD.U32 R10, RZ, RZ, UR6 ;  /* 0x00000006ff0a7e24 */ /* 0x000fc4000f8e00ff */
[----:B------:R-:W-:Y:S01]  /*2fb70*/  IMAD.U32 R11, RZ, RZ, UR7 ;  /* 0x00000007ff0b7e24 */ /* 0x000fe2000f8e00ff */
[----:B--2---:R0:W-:Y:S04]  /*2fb80*/  ST.E desc[UR44][R2.64], R7 ;  /* 0x0000000702007985 */ /* 0x0041e8000c10192c */
[----:B------:R-:W2:Y:S01]  /*2fb90*/  LD.E R9, desc[UR44][R4.64] ;  /* 0x0000002c04097980 */ /* 0x000ea2000c101900 */
[----:B------:R-:W-:Y:S02]  /*2fba0*/  IMAD.U32 R12, RZ, RZ, UR6 ;  /* 0x00000006ff0c7e24 */ /* 0x000fe4000f8e00ff */
[----:B------:R-:W-:Y:S01]  /*2fbb0*/  IMAD.U32 R13, RZ, RZ, UR7 ;  /* 0x00000007ff0d7e24 */ /* 0x000fe2000f8e00ff */
[----:B--2---:R1:W-:Y:S04]  /*2fbc0*/  ST.E desc[UR44][R4.64], R9 ;  /* 0x0000000904007985 */ /* 0x0043e8000c10192c */
[----:B------:R-:W2:Y:S04]  /*2fbd0*/  LD.E R15, desc[UR44][R10.64] ;  /* 0x0000002c0a0f7980 */ /* 0x000ea8000c101900 */
[----:B--2---:R2:W-:Y:S04]  /*2fbe0*/  ST.E desc[UR44][R12.64], R15 ;  /* 0x0000000f0c007985 */ /* 0x0045e8000c10192c */
[----:B0-----:R-:W3:Y:S04]  /*2fbf0*/  LD.E R2, desc[UR44][R16.64+0x240] ;  /* 0x0002402c10027980 */ /* 0x001ee8000c101900 */
[----:B------:R-:W4:Y:S04]  /*2fc00*/  LD.E R3, desc[UR44][R16.64+0x244] ;  /* 0x0002442c10037980 */ /* 0x000f28000c101900 */
        /* <DEDUP_REMOVED lines=126> */
[----:B------:R0:W-:Y:S04]  /*303f0*/  ST.E desc[UR44][R16.64+0x250], R6 ;  /* 0x0002500610007985 */ /* 0x0001e8000c10192c */
[----:B------:R0:W-:Y:S04]  /*30400*/  ST.E desc[UR44][R16.64+0x254], R7 ;  /* 0x0002540710007985 */ /* 0x0001e8000c10192c */
[----:B------:R0:W-:Y:S04]  /*30410*/  ST.E desc[UR44][R16.64+0x258], R8 ;  /* 0x0002580810007985 */ /* 0x0001e8000c10192c */
[----:B------:R0:W-:Y:S04]  /*30420*/  ST.E desc[UR44][R16.64+0x25c], R9 ;  /* 0x00025c0910007985 */ /* 0x0001e8000c10192c */
[----:B------:R0:W-:Y:S04]  /*30430*/  ST.E desc[UR44][R16.64+0x260], R10 ;  /* 0x0002600a10007985 */ /* 0x0001e8000c10192c */
        /* <DEDUP_REMOVED lines=131> */
.L_x_3805:
[----:B------:R-:W-:Y:S05]  /*30c70*/  BSYNC B0 ;  /* 0x0000000000007941 */ /* 0x000fea0003800000 */
.L_x_3804:
[C---:B------:R-:W-:Y:S01]  /*30c80*/  ISETP.GT.AND P0, PT, R0.reuse, R163, PT ;  /* 0x000000a30000720c */ /* 0x040fe20003f04270 */
[----:B------:R-:W-:-:S12]  /*30c90*/  VIADD R0, R0, 0xffffffff ;  /* 0xffffffff00007836 */ /* 0x000fd80000000000 */
[----:B------:R-:W-:Y:S05]  /*30ca0*/  @P0 BRA `(.L_x_3806) ;  /* 0xffffff5400f80947 */ /* 0x000fea000383ffff */
.L_x_3777:
[----:B0-----:R-:W2:Y:S01]  /*30cb0*/  LDL R5, [R1+0x210] ;  /* 0x0002100001057983 */ /* 0x001ea20000100800 */
[----:B------:R-:W-:Y:S05]  /*30cc0*/  WARPSYNC.ALL ;  /* 0x0000000000007948 */ /* 0x000fea0003800000 */
[----:B------:R-:W3:Y:S01]  /*30cd0*/  LDL R6, [R1+0x214] ;  /* 0x0002140001067983 */ /* 0x000ee20000100800 */
[----:B------:R-:W-:Y:S02]  /*30ce0*/  IMAD.MOV.U32 R8, RZ, RZ, -0x800000 ;  /* 0xff800000ff087424 */ /* 0x000fe400078e00ff */
        /* <DEDUP_REMOVED lines=9> */
[----:B---3--:R-:W1:Y:S02]  /*30d80*/  SHFL.BFLY PT, R3, R6, 0x2, 0x1f ;  /* 0x0c401f0006037f89 */ /* 0x008e6400000e0000 */
[----:B-1----:R-:W-:-:S05]  /*30d90*/  FADD.FTZ R4, R3, R6 ;  /* 0x0000000603047221 */ /* 0x002fca0000010000 */
[----:B------:R-:W0:Y:S02]  /*30da0*/  SHFL.BFLY PT, R3, R4, 0x1, 0x1f ;  /* 0x0c201f0004037f89 */ /* 0x000e2400000e0000 */
[----:B0-----:R-:W-:Y:S02]  /*30db0*/  FADD.FTZ R20, R4, R3 ;  /* 0x0000000304147221 */ /* 0x001fe40000010000 */
[----:B------:R-:W3:Y:S03]  /*30dc0*/  LDL.64 R2, [R1+0xd8] ;  /* 0x0000d80001027983 */ /* 0x000ee60000100a00 */
[----:B------:R-:W-:-:S13]  /*30dd0*/  FSETP.NE.FTZ.AND P2, PT, R20, RZ, PT ;  /* 0x000000ff1400720b */ /* 0x000fda0003f55000 */
[----:B------:R-:W4:Y:S04]  /*30de0*/  @P2 LDL R7, [R1+0x220] ;  /* 0x0002200001072983 */ /* 0x000f280000100800 */
[----:B------:R-:W5:Y:S01]  /*30df0*/  @P2 LDL R9, [R1+0x204] ;  /* 0x0002040001092983 */ /* 0x000f620000100800 */
[----:B--2---:R-:W-:-:S13]  /*30e00*/  FSETP.NE.FTZ.AND P1, PT, R13, RZ, PT ;  /* 0x000000ff0d00720b */ /* 0x004fda0003f35000 */
[----:B------:R-:W2:Y:S04]  /*30e10*/  @P1 LDL R0, [R1+0x220] ;  /* 0x0002200001001983 */ /* 0x000ea80000100800 */
[----:B------:R-:W3:Y:S01]  /*30e20*/  @P1 LDL R5, [R1+0x200] ;  /* 0x0002000001051983 */ /* 0x000ee20000100800 */
[----:B------:R-:W0:Y:S08]  /*30e30*/  @P2 MUFU.LG2 R11, R20 ;  /* 0x00000014000b2308 */ /* 0x000e300000000c00 */
[----:B------:R-:W1:Y:S01]  /*30e40*/  @P1 MUFU.LG2 R6, R13 ;  /* 0x0000000d00061308 */ /* 0x000e620000000c00 */
[----:B------:R-:W-:Y:S01]  /*30e50*/  STL [R1+0x214], R20 ;  /* 0x0002141401007387 */ /* 0x000fe20000100800 */
[----:B0-----:R-:W-:Y:S01]  /*30e60*/  @P2 FMUL.FTZ R11, R11, 0.69314718246459960938 ;  /* 0x3f3172180b0b2820 */ /* 0x001fe20000410000 */
[----:B----4-:R-:W-:Y:S01]  /*30e70*/  @P2 FMUL.FTZ R4, R7, 0.69314718246459960938 ;  /* 0x3f31721807042820 */ /* 0x010fe20000410000 */
[----:B-1----:R-:W-:-:S03]  /*30e80*/  @P1 FMUL.FTZ R7, R6, 0.69314718246459960938 ;  /* 0x3f31721806071820 */ /* 0x002fc60000410000 */
[----:B-----5:R-:W-:Y:S02]  /*30e90*/  @P2 FFMA.FTZ R10, R4, R9, R11 ;  /* 0x00000009040a2223 */ /* 0x020fe4000001000b */
[----:B------:R-:W4:Y:S04]  /*30ea0*/  LDL R9, [R1+0x1e8] ;  /* 0x0001e80001097983 */ /* 0x000f280000100800 */
[----:B------:R0:W-:Y:S01]  /*30eb0*/  STL [R1+0x214], R10 ;  /* 0x0002140a01007387 */ /* 0x0001e20000100800 */
[----:B--2---:R-:W-:-:S04]  /*30ec0*/  @P1 FMUL.FTZ R0, R0, 0.69314718246459960938 ;  /* 0x3f31721800001820 */ /* 0x004fc80000410000 */
[----:B---3--:R-:W-:-:S05]  /*30ed0*/  @P1 FFMA.FTZ R8, R0, R5, R7 ;  /* 0x0000000500081223 */ /* 0x008fca0000010007 */
[----:B------:R-:W-:Y:S04]  /*30ee0*/  STL [R1+0x210], R8 ;  /* 0x0002100801007387 */ /* 0x000fe80000100800 */
[----:B------:R-:W2:Y:S02]  /*30ef0*/  LD.E R0, desc[UR44][R2.64+0x4] ;  /* 0x0000042c02007980 */ /* 0x000ea4000c101900 */
[----:B--2---:R-:W-:-:S13]  /*30f00*/  ISETP.NE.AND P0, PT, R0, RZ, PT ;  /* 0x000000ff0000720c */ /* 0x004fda0003f05270 */
[----:B------:R-:W2:Y:S04]  /*30f10*/  @!P0 LDL.64 R6, [R1+0xe0] ;  /* 0x0000e00001068983 */ /* 0x000ea80000100a00 */
[----:B------:R-:W4:Y:S01]  /*30f20*/  @!P0 LD.E R12, desc[UR44][R2.64] ;  /* 0x0000002c020c8980 */ /* 0x000f22000c101900 */
[----:B------:R-:W-:-:S06]  /*30f30*/  IMAD.MOV.U32 R0, RZ, RZ, RZ ;  /* 0x000000ffff007224 */ /* 0x000fcc00078e00ff */
[----:B------:R-:W1:Y:S01]  /*30f40*/  @P1 MUFU.RCP R0, R13 ;  /* 0x0000000d00001308 */ /* 0x000e620000001000 */
[----:B--2---:R-:W0:Y:S01]  /*30f50*/  @!P0 LD.E.64 R4, desc[UR44][R6.64] ;  /* 0x0000002c06048980 */ /* 0x004e22000c101b00 */
[----:B----4-:R-:W-:-:S04]  /*30f60*/  @!P0 IMAD R11, R9, 0x40, R12 ;  /* 0x00000040090b8824 */ /* 0x010fc800078e020c */
[----:B0-----:R-:W-:-:S05]  /*30f70*/  @!P0 IMAD.WIDE R10, R11, 0x4, R4 ;  /* 0x000000040b0a8825 */ /* 0x001fca00078e0204 */
[----:B-1----:R0:W-:Y:S04]  /*30f80*/  @!P0 ST.E desc[UR44][R10.64], R0 ;  /* 0x000000000a008985 */ /* 0x0021e8000c10192c */
[----:B------:R-:W2:Y:S04]  /*30f90*/  @!P0 LDL.64 R2, [R1+0xd8] ;  /* 0x0000d80001028983 */ /* 0x000ea80000100a00 */
[----:B--2---:R-:W2:Y:S02]  /*30fa0*/  @!P0 LD.E R4, desc[UR44][R2.64+0x4] ;  /* 0x0000042c02048980 */ /* 0x004ea4000c101900 */
        /* <DEDUP_REMOVED lines=67> */
[----:B------:R-:W5:Y:S04]  /*313e0*/  LDL R120, [R1+0x1f0] ;  /* 0x0001f00001787983 */ /* 0x000f680000100800 */
[----:B------:R-:W5:Y:S01]  /*313f0*/  LDL R122, [R1+0x1f4] ;  /* 0x0001f400017a7983 */ /* 0x000f620000100800 */
[----:B--2---:R-:W-:-:S05]  /*31400*/  VIADD R119, R119, 0x1 ;  /* 0x0000000177777836 */ /* 0x004fca0000000000 */
[----:B------:R-:W-:Y:S01]  /*31410*/  ISETP.NE.AND P0, PT, R119, 0x2, PT ;  /* 0x000000027700780c */ /* 0x000fe20003f05270 */
[-C--:B---3--:R-:W-:Y:S01]  /*31420*/  FMUL.FTZ R19, R19, R0.reuse ;  /* 0x0000000013137220 */ /* 0x088fe20000410000 */
[----:B------:R-:W-:Y:S01]  /*31430*/  FMUL.FTZ R18, R18, R0 ;  /* 0x0000000012127220 */ /* 0x000fe20000410000 */
[-C--:B----4-:R-:W-:Y:S01]  /*31440*/  FMUL.FTZ R15, R15, R118.reuse ;  /* 0x000000760f0f7220 */ /* 0x090fe20000410000 */
[----:B------:R-:W-:Y:S01]  /*31450*/  FMUL.FTZ R14, R14, R118 ;  /* 0x000000760e0e7220 */ /* 0x000fe20000410000 */
        /* <DEDUP_REMOVED lines=10> */
[----:B------:R-:W-:Y:S04]  /*31500*/  STL.64 [R1+0x420], R18 ;  /* 0x0004201201007387 */ /* 0x000fe80000100a00 */
[----:B------:R-:W-:Y:S04]  /*31510*/  STL.64 [R1+0x428], R14 ;  /* 0x0004280e01007387 */ /* 0x000fe80000100a00 */
[----:B------:R0:W-:Y:S04]  /*31520*/  STL.64 [R1+0x230], R12 ;  /* 0x0002300c01007387 */ /* 0x0001e80000100a00 */
[----:B------:R-:W-:Y:S04]  /*31530*/  STL.64 [R1+0x240], R10 ;  /* 0x0002400a01007387 */ /* 0x000fe80000100a00 */
[----:B------:R1:W-:Y:S04]  /*31540*/  STL.64 [R1+0x250], R8 ;  /* 0x0002500801007387 */ /* 0x0003e80000100a00 */
[----:B------:R-:W-:Y:S04]  /*31550*/  STL.64 [R1+0x260], R6 ;  /* 0x0002600601007387 */ /* 0x000fe80000100a00 */
[----:B------:R2:W-:Y:S04]  /*31560*/  STL.64 [R1+0x280], R2 ;  /* 0x0002800201007387 */ /* 0x0005e80000100a00 */
[----:B0-----:R-:W3:Y:S04]  /*31570*/  LDL.64 R12, [R1+0x388] ;  /* 0x00038800010c7983 */ /* 0x001ee80000100a00 */
[----:B------:R-:W4:Y:S04]  /*31580*/  LDL.64 R18, [R1+0x3b8] ;  /* 0x0003b80001127983 */ /* 0x000f280000100a00 */
[----:B------:R-:W5:Y:S04]  /*31590*/  LDL.64 R14, [R1+0x3c8] ;  /* 0x0003c800010e7983 */ /* 0x000f680000100a00 */
[----:B-1----:R-:W5:Y:S04]  /*315a0*/  LDL.64 R8, [R1+0x3d8] ;  /* 0x0003d80001087983 */ /* 0x002f680000100a00 */
[----:B------:R-:W5:Y:S04]  /*315b0*/  LDL.64 R10, [R1+0x3f8] ;  /* 0x0003f800010a7983 */ /* 0x000f680000100a00 */
[----:B--2---:R-:W2:Y:S04]  /*315c0*/  LDL.64 R2, [R1+0x408] ;  /* 0x0004080001027983 */ /* 0x004ea80000100a00 */
[----:B------:R-:W2:Y:S04]  /*315d0*/  LDL.64 R6, [R1+0x418] ;  /* 0x0004180001067983 */ /* 0x000ea80000100a00 */
[----:B------:R-:W2:Y:S01]  /*315e0*/  @!P0 LDL R121, [R1+0x1ec] ;  /* 0x0001ec0001798983 */ /* 0x000ea20000100800 */
[-C--:B------:R-:W-:Y:S01]  /*315f0*/  FMUL.FTZ R5, R5, R0.reuse ;  /* 0x0000000005057220 */ /* 0x080fe20000410000 */
[----:B------:R-:W-:-:S05]  /*31600*/  FMUL.FTZ R4, R4, R0 ;  /* 0x0000000004047220 */ /* 0x000fca0000410000 */
[----:B------:R0:W-:Y:S04]  /*31610*/  STL.64 [R1+0x270], R4 ;  /* 0x0002700401007387 */ /* 0x0001e80000100a00 */
[----:B0-----:R-:W2:Y:S01]  /*31620*/  LDL.64 R4, [R1+0x3e8] ;  /* 0x0003e80001047983 */ /* 0x001ea20000100a00 */
        /* <DEDUP_REMOVED lines=143> */
[----:B------:R-:W-:Y:S01]  /*31f20*/  @!P0 LOP3.LUT R0, R121, 0x1, RZ, 0x3c, !PT ;  /* 0x0000000179008812 */ /* 0x000fe200078e3cff */
        /* <DEDUP_REMOVED lines=28> */
[----:B------:R-:W-:Y:S01]  /*320f0*/  @!P0 STL [R1+0x1e8], RZ ;  /* 0x0001e8ff01008387 */ /* 0x000fe20000100800 */
[-C--:B------:R-:W-:Y:S01]  /*32100*/  FMUL.FTZ R5, R5, R118.reuse ;  /* 0x0000007605057220 */ /* 0x080fe20000410000 */
[----:B------:R-:W-:-:S05]  /*32110*/  FMUL.FTZ R4, R4, R118 ;  /* 0x0000007604047220 */ /* 0x000fca0000410000 */
[----:B------:R0:W-:Y:S02]  /*32120*/  STL.64 [R1+0x3e8], R4 ;  /* 0x0003e80401007387 */ /* 0x0001e40000100a00 */
[----:B0-----:R-:W-:Y:S01]  /*32130*/  IMAD.MOV.U32 R4, RZ, RZ, 0x1 ;  /* 0x00000001ff047424 */ /* 0x001fe200078e00ff */
[----:B------:R-:W-:Y:S06]  /*32140*/  BAR.ARV 0xe, 0x100 ;  /* 0x0384000000007b1d */ /* 0x000fec0000002000 */
.L_x_3663:
[----:B------:R-:W-:Y:S05]  /*32150*/  BSYNC B7 ;  /* 0x0000000000077941 */ /* 0x000fea0003800000 */
.L_x_3651:
[----:B------:R-:W1:Y:S08]  /*32160*/  S2UR UR5, SR_CgaCtaId ;  /* 0x00000000000579c3 */ /* 0x000e700000008800 */
[----:B------:R-:W-:Y:S01]  /*32170*/  BAR.SYNC.DEFER_BLOCKING 0x5, 0x180 ;  /* 0x0146000000007b1d */ /* 0x000fe20000010000 */
[----:B0-----:R-:W-:-:S04]  /*32180*/  PRMT R0, R4, 0x9910, RZ ;  /* 0x0000991004007816 */ /* 0x001fc800000000ff */
[----:B------:R-:W-:Y:S01]  /*32190*/  ISETP.NE.AND P0, PT, R0, RZ, PT ;  /* 0x000000ff0000720c */ /* 0x000fe20003f05270 */
[----:B------:R-:W-:Y:S01]  /*321a0*/  UMOV UR4, 0x400 ;  /* 0x0000040000047882 */ /* 0x000fe20000000000 */
[----:B------:R-:W-:Y:S01]  /*321b0*/  BSSY B0, `(.L_x_3807) ;  /* 0x00004bd000007945 */ /* 0x000fe20003800000 */
[----:B-1----:R-:W-:-:S06]  /*321c0*/  ULEA UR4, UR5, UR4, 0x18 ;  /* 0x0000000405047291 */ /* 0x002fcc000f8ec03f */
[----:B------:R-:W-:-:S05]  /*321d0*/  IMAD.U32 R2, RZ, RZ, UR4 ;  /* 0x00000004ff027e24 */ /* 0x000fca000f8e00ff */
[----:B------:R0:W1:Y:S01]  /*321e0*/  LDS.128 R88, [R2+0x388d0] ;  /* 0x0388d00002587984 */ /* 0x0000620000000c00 */
[----:B------:R-:W-:Y:S06]  /*321f0*/  BAR.ARV 0x4, 0x180 ;  /* 0x0106000000007b1d */ /* 0x000fec0000002000 */
[----:B------:R-:W-:Y:S05]  /*32200*/  @!P0 BRA `(.L_x_3808) ;  /* 0x0000003c00588947 */ /* 0x000fea0003800000 */
[----:B------:R-:W4:Y:S04]  /*32210*/  LDL.128 R56, [R1+0x230] ;  /* 0x0002300001387983 */ /* 0x000f280000100c00 */
[----:B------:R-:W4:Y:S04]  /*32220*/  LDL.128 R60, [R1+0x250] ;  /* 0x00025000013c7983 */ /* 0x000f280000100c00 */
[----:B------:R-:W4:Y:S04]  /*32230*/  LDL.128 R44, [R1+0x240] ;  /* 0x00024000012c7983 */ /* 0x000f280000100c00 */
[----:B------:R-:W4:Y:S04]  /*32240*/  LDL.128 R52, [R1+0x260] ;  /* 0x0002600001347983 */ /* 0x000f280000100c00 */
[----:B------:R-:W4:Y:S04]  /*32250*/  LDL.128 R84, [R1+0x270] ;  /* 0x0002700001547983 */ /* 0x000f280000100c00 */
[----:B------:R-:W4:Y:S01]  /*32260*/  LDL.128 R80, [R1+0x280] ;  /* 0x0002800001507983 */ /* 0x000f220000100c00 */
[C---:B------:R-:W-:Y:S01]  /*32270*/  IADD3 R9, P1, R158.reuse, 0x20, RZ ;  /* 0x000000209e097810 */ /* 0x040fe20007f3e0ff */
[----:B------:R-:W-:Y:S01]  /*32280*/  ULDC.64 UR4, c[0x0][0xd08] ;  /* 0x0003420000047ab9 */ /* 0x000fe20000000a00 */
[C---:B------:R-:W-:Y:S01]  /*32290*/  IADD3 R97, P0, R158.reuse, 0x40, RZ ;  /* 0x000000409e617810 */ /* 0x040fe20007f1e0ff */
[----:B------:R-:W4:Y:S01]  /*322a0*/  LDL.128 R112, [R1+0x290] ;  /* 0x0002900001707983 */ /* 0x000f220000100c00 */
[----:B------:R-:W-:-:S02]  /*322b0*/  IADD3 R27, P4, R158, 0x60, RZ ;  /* 0x000000609e1b7810 */ /* 0x000fc40007f9e0ff */
[----:B------:R-:W-:Y:S01]  /*322c0*/  LOP3.LUT R8, R9, 0x380, RZ, 0xc0, !PT ;  /* 0x0000038009087812 */ /* 0x000fe200078ec0ff */
[----:B------:R-:W4:Y:S01]  /*322d0*/  LDL.128 R116, [R1+0x2b0] ;  /* 0x0002b00001747983 */ /* 0x000f220000100c00 */
[C---:B------:R-:W-:Y:S02]  /*322e0*/  IADD3 R121, P3, R158.reuse, 0x2000, RZ ;  /* 0x000020009e797810 */ /* 0x040fe40007f7e0ff */
[----:B------:R-:W-:Y:S01]  /*322f0*/  LOP3.LUT R96, R97, 0x380, RZ, 0xc0, !PT ;  /* 0x0000038061607812 */ /* 0x000fe200078ec0ff */
[----:B------:R-:W4:Y:S01]  /*32300*/  LDL.128 R4, [R1+0x2a0] ;  /* 0x0002a00001047983 */ /* 0x000f220000100c00 */
[----:B------:R-:W-:Y:S02]  /*32310*/  IADD3 R25, P6, R158, 0x2020, RZ ;  /* 0x000020209e197810 */ /* 0x000fe40007fde0ff */
[----:B------:R-:W-:Y:S01]  /*32320*/  LOP3.LUT R26, R27, 0x380, RZ, 0xc0, !PT ;  /* 0x000003801b1a7812 */ /* 0x000fe200078ec0ff */
[----:B------:R-:W4:Y:S01]  /*32330*/  LDL.128 R36, [R1+0x310] ;  /* 0x0003100001247983 */ /* 0x000f220000100c00 */
[----:B------:R-:W-:-:S02]  /*32340*/  SHF.R.U64 R8, R8, 0x3, RZ ;  /* 0x0000000308087819 */ /* 0x000fc400000012ff */
[----:B------:R-:W-:Y:S01]  /*32350*/  IADD3 R123, P5, R158, 0x2040, RZ ;  /* 0x000020409e7b7810 */ /* 0x000fe20007fbe0ff */
[----:B--2---:R-:W2:Y:S01]  /*32360*/  LDL.128 R48, [R1+0x340] ;  /* 0x0003400001307983 */ /* 0x004ea20000100c00 */
[----:B------:R-:W-:Y:S02]  /*32370*/  LOP3.LUT R120, R121, 0x380, RZ, 0xc0, !PT ;  /* 0x0000038079787812 */ /* 0x000fe400078ec0ff */
[----:B------:R-:W-:Y:S01]  /*32380*/  SHF.R.U64 R96, R96, 0x3, RZ ;  /* 0x0000000360607819 */ /* 0x000fe200000012ff */
[----:B------:R-:W2:Y:S01]  /*32390*/  LDL.128 R68, [R1+0x390] ;  /* 0x0003900001447983 */ /* 0x000ea20000100c00 */
[----:B------:R-:W-:Y:S02]  /*323a0*/  LOP3.LUT R24, R25, 0x380, RZ, 0xc0, !PT ;  /* 0x0000038019187812 */ /* 0x000fe400078ec0ff */
[----:B------:R-:W-:Y:S01]  /*323b0*/  SHF.R.U64 R26, R26, 0x3, RZ ;  /* 0x000000031a1a7819 */ /* 0x000fe200000012ff */
[----:B------:R-:W2:Y:S01]  /*323c0*/  LDL.128 R76, [R1+0x3b0] ;  /* 0x0003b000014c7983 */ /* 0x000ea20000100c00 */
[----:B------:R-:W-:Y:S01]  /*323d0*/  LOP3.LUT R8, R8, R9, RZ, 0x3c, !PT ;  /* 0x0000000908087212 */ /* 0x000fe200078e3cff */
[----:B------:R-:W-:Y:S01]  /*323e0*/  IMAD.X R9, RZ, RZ, R159, P1 ;  /* 0x000000ffff097224 */ /* 0x000fe200008e069f */
[----:B------:R-:W-:Y:S01]  /*323f0*/  LOP3.LUT R122, R123, 0x380, RZ, 0xc0, !PT ;  /* 0x000003807b7a7812 */ /* 0x000fe200078ec0ff */
[----:B------:R-:W2:Y:S01]  /*32400*/  LDL.128 R72, [R1+0x3a0] ;  /* 0x0003a00001487983 */ /* 0x000ea20000100c00 */
[----:B------:R-:W-:-:S02]  /*32410*/  SHF.R.U64 R120, R120, 0x3, RZ ;  /* 0x0000000378787819 */ /* 0x000fc400000012ff */
[C---:B------:R-:W-:Y:S01]  /*32420*/  IADD3 R19, P2, R158.reuse, 0x2060, RZ ;  /* 0x000020609e137810 */ /* 0x040fe20007f5e0ff */
[----:B------:R-:W2:Y:S01]  /*32430*/  LDL.128 R104, [R1+0x410] ;  /* 0x0004100001687983 */ /* 0x000ea20000100c00 */
[----:B------:R-:W-:Y:S02]  /*32440*/  IADD3 R15, P1, R158, 0x4000, RZ ;  /* 0x000040009e0f7810 */ /* 0x000fe40007f3e0ff */
[----:B------:R-:W-:Y:S01]  /*32450*/  LOP3.LUT R96, R96, R97, RZ, 0x3c, !PT ;  /* 0x0000006160607212 */ /* 0x000fe200078e3cff */
[--C-:B------:R-:W-:Y:S01]  /*32460*/  IMAD.X R97, RZ, RZ, R159.reuse, P0 ;  /* 0x000000ffff617224 */ /* 0x100fe200000e069f */
[----:B------:R-:W-:Y:S01]  /*32470*/  SHF.R.U64 R24, R24, 0x3, RZ ;  /* 0x0000000318187819 */ /* 0x000fe200000012ff */
[----:B------:R-:W2:Y:S01]  /*32480*/  LDL.128 R100, [R1+0x400] ;  /* 0x0004000001647983 */ /* 0x000ea20000100c00 */
[----:B------:R-:W-:Y:S01]  /*32490*/  LOP3.LUT R26, R26, R27, RZ, 0x3c, !PT ;  /* 0x0000001b1a1a7212 */ /* 0x000fe200078e3cff */
[--C-:B------:R-:W-:Y:S01]  /*324a0*/  IMAD.X R27, RZ, RZ, R159.reuse, P4 ;  /* 0x000000ffff1b7224 */ /* 0x100fe200020e069f */
[----:B------:R-:W-:Y:S01]  /*324b0*/  SHF.R.U64 R122, R122, 0x3, RZ ;  /* 0x000000037a7a7819 */ /* 0x000fe200000012ff */
[----:B------:R-:W2:Y:S01]  /*324c0*/  LDL.128 R108, [R1+0x420] ;  /* 0x00042000016c7983 */ /* 0x000ea20000100c00 */
[----:B------:R-:W-:Y:S01]  /*324d0*/  LOP3.LUT R120, R120, R121, RZ, 0x3c, !PT ;  /* 0x0000007978787212 */ /* 0x000fe200078e3cff */
[----:B------:R-:W-:Y:S01]  /*324e0*/  IMAD.X R121, RZ, RZ, R159, P3 ;  /* 0x000000ffff797224 */ /* 0x000fe200018e069f */
[----:B------:R-:W-:-:S02]  /*324f0*/  IADD3 R21, P0, R158, 0x4020, RZ ;  /* 0x000040209e157810 */ /* 0x000fc40007f1e0ff */
[----:B------:R-:W-:Y:S02]  /*32500*/  LOP3.LUT R18, R19, 0x380, RZ, 0xc0, !PT ;  /* 0x0000038013127812 */ /* 0x000fe400078ec0ff */
[----:B------:R-:W-:Y:S02]  /*32510*/  IADD3 R13, P4, R158, 0x4040, RZ ;  /* 0x000040409e0d7810 */ /* 0x000fe40007f9e0ff */
[----:B------:R-:W-:Y:S02]  /*32520*/  LOP3.LUT R14, R15, 0x380, RZ, 0xc0, !PT ;  /* 0x000003800f0e7812 */ /* 0x000fe400078ec0ff */
[----:B------:R-:W-:Y:S01]  /*32530*/  LOP3.LUT R24, R24, R25, RZ, 0x3c, !PT ;  /* 0x0000001918187212 */ /* 0x000fe200078e3cff */
[--C-:B------:R-:W-:Y:S01]  /*32540*/  IMAD.X R25, RZ, RZ, R159.reuse, P6 ;  /* 0x000000ffff197224 */ /* 0x100fe200030e069f */
[----:B------:R-:W-:Y:S02]  /*32550*/  IADD3 R11, P3, R158, 0x4060, RZ ;  /* 0x000040609e0b7810 */ /* 0x000fe40007f7e0ff */
[----:B------:R-:W-:Y:S01]  /*32560*/  LOP3.LUT R122, R122, R123, RZ, 0x3c, !PT ;  /* 0x0000007b7a7a7212 */ /* 0x000fe200078e3cff */
[----:B------:R-:W-:Y:S01]  /*32570*/  IMAD.X R123, RZ, RZ, R159, P5 ;  /* 0x000000ffff7b7224 */ /* 0x000fe200028e069f */
[----:B------:R-:W-:-:S02]  /*32580*/  LOP3.LUT R20, R21, 0x380, RZ, 0xc0, !PT ;  /* 0x0000038015147812 */ /* 0x000fc400078ec0ff */
[C---:B---3--:R-:W-:Y:S02]  /*32590*/  LOP3.LUT R29, R158.reuse, 0x380, RZ, 0xc0, !PT ;  /* 0x000003809e1d7812 */ /* 0x048fe400078ec0ff */
[----:B------:R-:W-:Y:S02]  /*325a0*/  IADD3 R33, P6, R158, 0x6000, RZ ;  /* 0x000060009e217810 */ /* 0x000fe40007fde0ff */
[----:B------:R-:W-:Y:S02]  /*325b0*/  SHF.R.U64 R18, R18, 0x3, RZ ;  /* 0x0000000312127819 */ /* 0x000fe400000012ff */
[----:B------:R-:W-:Y:S02]  /*325c0*/  LOP3.LUT R12, R13, 0x380, RZ, 0xc0, !PT ;  /* 0x000003800d0c7812 */ /* 0x000fe400078ec0ff */
[----:B------:R-:W-:Y:S02]  /*325d0*/  SHF.R.U64 R14, R14, 0x3, RZ ;  /* 0x000000030e0e7819 */ /* 0x000fe400000012ff */
[----:B------:R-:W-:-:S02]  /*325e0*/  IADD3 R41, P5, R158, 0x6020, RZ ;  /* 0x000060209e297810 */ /* 0x000fc40007fbe0ff */
[----:B------:R-:W-:Y:S02]  /*325f0*/  LOP3.LUT R10, R11, 0x380, RZ, 0xc0, !PT ;  /* 0x000003800b0a7812 */ /* 0x000fe400078ec0ff */
[----:B------:R-:W-:Y:S02]  /*32600*/  SHF.R.U64 R20, R20, 0x3, RZ ;  /* 0x0000000314147819 */ /* 0x000fe400000012ff */
[----:B------:R-:W-:Y:S02]  /*32610*/  SHF.R.U64 R29, R29, 0x3, RZ ;  /* 0x000000031d1d7819 */ /* 0x000fe400000012ff */
[----:B-----5:R-:W-:Y:S02]  /*32620*/  LOP3.LUT R32, R33, 0x380, RZ, 0xc0, !PT ;  /* 0x0000038021207812 */ /* 0x020fe400078ec0ff */
[----:B------:R-:W-:Y:S01]  /*32630*/  LOP3.LUT R18, R18, R19, RZ, 0x3c, !PT ;  /* 0x0000001312127212 */ /* 0x000fe200078e3cff */
[----:B------:R-:W-:Y:S01]  /*32640*/  IMAD.X R19, RZ, RZ, R159, P2 ;  /* 0x000000ffff137224 */ /* 0x000fe200010e069f */
[----:B------:R-:W-:-:S02]  /*32650*/  SHF.R.U64 R12, R12, 0x3, RZ ;  /* 0x000000030c0c7819 */ /* 0x000fc400000012ff */
[----:B------:R-:W-:Y:S01]  /*32660*/  LOP3.LUT R14, R14, R15, RZ, 0x3c, !PT ;  /* 0x0000000f0e0e7212 */ /* 0x000fe200078e3cff */
[--C-:B------:R-:W-:Y:S01]  /*32670*/  IMAD.X R15, RZ, RZ, R159.reuse, P1 ;  /* 0x000000ffff0f7224 */ /* 0x100fe200008e069f */
[----:B------:R-:W-:Y:S02]  /*32680*/  LOP3.LUT R40, R41, 0x380, RZ, 0xc0, !PT ;  /* 0x0000038029287812 */ /* 0x000fe400078ec0ff */
[----:B------:R-:W-:Y:S02]  /*32690*/  SHF.R.U64 R10, R10, 0x3, RZ ;  /* 0x000000030a0a7819 */ /* 0x000fe400000012ff */
[C---:B------:R-:W-:Y:S02]  /*326a0*/  IADD3 R93, P2, R158.reuse, 0x6040, RZ ;  /* 0x000060409e5d7810 */ /* 0x040fe40007f5e0ff */
[----:B------:R-:W-:Y:S02]  /*326b0*/  IADD3 R95, P1, R158, 0x6060, RZ ;  /* 0x000060609e5f7810 */ /* 0x000fe40007f3e0ff */
[----:B------:R-:W-:Y:S01]  /*326c0*/  LOP3.LUT R20, R20, R21, RZ, 0x3c, !PT ;  /* 0x0000001514147212 */ /* 0x000fe200078e3cff */
[--C-:B------:R-:W-:Y:S01]  /*326d0*/  IMAD.X R21, RZ, RZ, R159.reuse, P0 ;  /* 0x000000ffff157224 */ /* 0x100fe200000e069f */
[----:B------:R-:W-:Y:S01]  /*326e0*/  LOP3.LUT R28, R29, R158, RZ, 0x3c, !PT ;  /* 0x0000009e1d1c7212 */ /* 0x000fe200078e3cff */
[----:B------:R-:W-:Y:S01]  /*326f0*/  IMAD.MOV.U32 R29, RZ, RZ, R159 ;  /* 0x000000ffff1d7224 */ /* 0x000fe200078e009f */
[----:B------:R-:W-:-:S02]  /*32700*/  SHF.R.U64 R32, R32, 0x3, RZ ;  /* 0x0000000320207819 */ /* 0x000fc400000012ff */
[----:B------:R-:W-:Y:S01]  /*32710*/  LOP3.LUT R12, R12, R13, RZ, 0x3c, !PT ;  /* 0x0000000d0c0c7212 */ /* 0x000fe200078e3cff */
[--C-:B------:R-:W-:Y:S01]  /*32720*/  IMAD.X R13, RZ, RZ, R159.reuse, P4 ;  /* 0x000000ffff0d7224 */ /* 0x100fe200020e069f */
[----:B------:R-:W-:Y:S02]  /*32730*/  SHF.R.U64 R40, R40, 0x3, RZ ;  /* 0x0000000328287819 */ /* 0x000fe400000012ff */
[----:B------:R-:W-:Y:S01]  /*32740*/  LOP3.LUT R10, R10, R11, RZ, 0x3c, !PT ;  /* 0x0000000b0a0a7212 */ /* 0x000fe200078e3cff */
[--C-:B------:R-:W-:Y:S01]  /*32750*/  IMAD.X R11, RZ, RZ, R159.reuse, P3 ;  /* 0x000000ffff0b7224 */ /* 0x100fe200018e069f */
[----:B------:R-:W-:Y:S02]  /*32760*/  LOP3.LUT R92, R93, 0x380, RZ, 0xc0, !PT ;  /* 0x000003805d5c7812 */ /* 0x000fe400078ec0ff */
[----:B------:R-:W-:Y:S02]  /*32770*/  LOP3.LUT R94, R95, 0x380, RZ, 0xc0, !PT ;  /* 0x000003805f5e7812 */ /* 0x000fe400078ec0ff */
[----:B------:R-:W-:Y:S01]  /*32780*/  LOP3.LUT R32, R32, R33, RZ, 0x3c, !PT ;  /* 0x0000002120207212 */ /* 0x000fe200078e3cff */
[--C-:B------:R-:W-:Y:S01]  /*32790*/  IMAD.X R33, RZ, RZ, R159.reuse, P6 ;  /* 0x000000ffff217224 */ /* 0x100fe200030e069f */
[----:B------:R-:W-:Y:S01]  /*327a0*/  LOP3.LUT R40, R40, R41, RZ, 0x3c, !PT ;  /* 0x0000002928287212 */ /* 0x000fe200078e3cff */
[----:B------:R-:W-:Y:S01]  /*327b0*/  IMAD.X R41, RZ, RZ, R159, P5 ;  /* 0x000000ffff297224 */ /* 0x000fe200028e069f */
[----:B------:R-:W-:-:S02]  /*327c0*/  MOV R122, R122 ;  /* 0x0000007a007a7202 */ /* 0x000fc40000000f00 */
[----:B------:R-:W-:Y:S02]  /*327d0*/  MOV R65, R28 ;  /* 0x0000001c00417202 */ /* 0x000fe40000000f00 */
[----:B------:R-:W-:Y:S01]  /*327e0*/  MOV R123, R18 ;  /* 0x00000012007b7202 */ /* 0x000fe20000000f00 */
[----:B------:R-:W3:Y:S01]  /*327f0*/  LDL.128 R28, [R1+0x2f0] ;  /* 0x0002f000011c7983 */ /* 0x000ee20000100c00 */
[----:B------:R-:W-:Y:S02]  /*32800*/  MOV R20, R20 ;  /* 0x0000001400147202 */ /* 0x000fe40000000f00 */
[----:B------:R-:W-:Y:S02]  /*32810*/  SHF.R.U64 R92, R92, 0x3, RZ ;  /* 0x000000035c5c7819 */ /* 0x000fe400000012ff */
[----:B------:R-:W-:Y:S02]  /*32820*/  SHF.R.U64 R94, R94, 0x3, RZ ;  /* 0x000000035e5e7819 */ /* 0x000fe400000012ff */
[----:B------:R-:W-:-:S02]  /*32830*/  MOV R64, R8 ;  /* 0x0000000800407202 */ /* 0x000fc40000000f00 */
[----:B------:R-:W-:Y:S02]  /*32840*/  MOV R19, R14 ;  /* 0x0000000e00137202 */ /* 0x000fe40000000f00 */
[----:B------:R-:W-:Y:S02]  /*32850*/  MOV R21, R12 ;  /* 0x0000000c00157202 */ /* 0x000fe40000000f00 */
[----:B------:R-:W-:Y:S01]  /*32860*/  MOV R120, R120 ;  /* 0x0000007800787202 */ /* 0x000fe20000000f00 */
[----:B------:R-:W3:Y:S01]  /*32870*/  LDL.128 R12, [R1+0x2d0] ;  /* 0x0002d000010c7983 */ /* 0x000ee20000100c00 */
[----:B------:R-:W-:Y:S02]  /*32880*/  MOV R0, R10 ;  /* 0x0000000a00007202 */ /* 0x000fe40000000f00 */
[----:B-1----:R-:W-:Y:S01]  /*32890*/  MOV R88, R26 ;  /* 0x0000001a00587202 */ /* 0x002fe20000000f00 */
[----:B------:R-:W3:Y:S01]  /*328a0*/  LDL.128 R8, [R1+0x2c0] ;  /* 0x0002c00001087983 */ /* 0x000ee20000100c00 */
[----:B------:R-:W-:-:S02]  /*328b0*/  MOV R121, R24 ;  /* 0x0000001800797202 */ /* 0x000fc40000000f00 */
[----:B------:R-:W-:Y:S01]  /*328c0*/  MOV R96, R96 ;  /* 0x0000006000607202 */ /* 0x000fe20000000f00 */
[----:B------:R-:W3:Y:S01]  /*328d0*/  LDL.128 R24, [R1+0x2e0] ;  /* 0x0002e00001187983 */ /* 0x000ee20000100c00 */
[----:B------:R-:W-:Y:S02]  /*328e0*/  MOV R3, R32 ;  /* 0x0000002000037202 */ /* 0x000fe40000000f00 */
[----:B------:R-:W-:Y:S01]  /*328f0*/  LOP3.LUT R92, R92, R93, RZ, 0x3c, !PT ;  /* 0x0000005d5c5c7212 */ /* 0x000fe200078e3cff */
[----:B------:R-:W3:Y:S01]  /*32900*/  LDL.128 R32, [R1+0x300] ;  /* 0x0003000001207983 */ /* 0x000ee20000100c00 */
[----:B------:R-:W-:Y:S01]  /*32910*/  LOP3.LUT R94, R94, R95, RZ, 0x3c, !PT ;  /* 0x0000005f5e5e7212 */ /* 0x000fe200078e3cff */
[--C-:B------:R-:W-:Y:S01]  /*32920*/  IMAD.X R93, RZ, RZ, R159.reuse, P2 ;  /* 0x000000ffff5d7224 */ /* 0x100fe200010e069f */
[----:B------:R-:W-:Y:S01]  /*32930*/  MOV R18, R40 ;  /* 0x0000002800127202 */ /* 0x000fe20000000f00 */
[----:B------:R-:W-:Y:S01]  /*32940*/  IMAD.X R95, RZ, RZ, R159, P1 ;  /* 0x000000ffff5f7224 */ /* 0x000fe200008e069f */
[----:B------:R-:W3:Y:S02]  /*32950*/  LDL.128 R40, [R1+0x320] ;  /* 0x0003200001287983 */ /* 0x000ee40000100c00 */
[----:B------:R-:W-:-:S02]  /*32960*/  MOV R124, R92 ;  /* 0x0000005c007c7202 */ /* 0x000fc40000000f00 */
[----:B------:R-:W-:Y:S02]  /*32970*/  MOV R125, R94 ;  /* 0x0000005e007d7202 */ /* 0x000fe40000000f00 */
[----:B------:R-:W3:Y:S01]  /*32980*/  LDL.128 R92, [R1+0x3e0] ;  /* 0x0003e000015c7983 */ /* 0x000ee20000100c00 */
[----:B----4-:R-:W-:Y:S02]  /*32990*/  F2FP.BF16.F32.PACK_AB R56, R57, R56 ;  /* 0x000000383938723e */ /* 0x010fe400000010ff */
[----:B------:R-:W-:Y:S02]  /*329a0*/  F2FP.BF16.F32.PACK_AB R57, R59, R58 ;  /* 0x0000003a3b39723e */ /* 0x000fe400000010ff */
[----:B------:R-:W-:Y:S02]  /*329b0*/  F2FP.BF16.F32.PACK_AB R60, R61, R60 ;  /* 0x0000003c3d3c723e */ /* 0x000fe400000010ff */
[----:B------:R-:W-:Y:S02]  /*329c0*/  F2FP.BF16.F32.PACK_AB R61, R63, R62 ;  /* 0x0000003e3f3d723e */ /* 0x000fe400000010ff */
[----:B------:R-:W-:-:S02]  /*329d0*/  F2FP.BF16.F32.PACK_AB R58, R45, R44 ;  /* 0x0000002c2d3a723e */ /* 0x000fc400000010ff */
[----:B------:R-:W-:Y:S01]  /*329e0*/  F2FP.BF16.F32.PACK_AB R59, R47, R46 ;  /* 0x0000002e2f3b723e */ /* 0x000fe200000010ff */
[----:B------:R-:W-:Y:S01]  /*329f0*/  BAR.SYNC.DEFER_BLOCKING 0x1, 0x100 ;  /* 0x0044000000007b1d */ /* 0x000fe20000010000 */
[----:B------:R-:W-:Y:S02]  /*32a00*/  F2FP.BF16.F32.PACK_AB R62, R53, R52 ;  /* 0x00000034353e723e */ /* 0x000fe400000010ff */
[----:B------:R-:W-:Y:S02]  /*32a10*/  F2FP.BF16.F32.PACK_AB R63, R55, R54 ;  /* 0x00000036373f723e */ /* 0x000fe400000010ff */
[----:B------:R-:W-:Y:S02]  /*32a20*/  F2FP.BF16.F32.PACK_AB R84, R85, R84 ;  /* 0x000000545554723e */ /* 0x000fe400000010ff */
[----:B------:R-:W-:Y:S01]  /*32a30*/  F2FP.BF16.F32.PACK_AB R85, R87, R86 ;  /* 0x000000565755723e */ /* 0x000fe200000010ff */
[----:B------:R-:W4:Y:S01]  /*32a40*/  LDL.128 R44, [R1+0x330] ;  /* 0x00033000012c7983 */ /* 0x000f220000100c00 */
[----:B------:R-:W-:-:S02]  /*32a50*/  F2FP.BF16.F32.PACK_AB R86, R81, R80 ;  /* 0x000000505156723e */ /* 0x000fc400000010ff */
[----:B------:R-:W-:Y:S01]  /*32a60*/  F2FP.BF16.F32.PACK_AB R87, R83, R82 ;  /* 0x000000525357723e */ /* 0x000fe200000010ff */
[----:B------:R-:W4:Y:S04]  /*32a70*/  LDL.128 R52, [R1+0x350] ;  /* 0x0003500001347983 */ /* 0x000f280000100c00 */
[----:B------:R-:W4:Y:S04]  /*32a80*/  LDL.128 R80, [R1+0x3c0] ;  /* 0x0003c00001507983 */ /* 0x000f280000100c00 */
[----:B------:R1:W-:Y:S04]  /*32a90*/  STSM.16.M88.4 [R65], R56 ;  /* 0x0000003841007844 */ /* 0x0003e80000000200 */
[----:B------:R0:W-:Y:S04]  /*32aa0*/  STSM.16.M88.4 [R64], R60 ;  /* 0x0000003c40007844 */ /* 0x0001e80000000200 */
[----:B------:R0:W-:Y:S04]  /*32ab0*/  STSM.16.M88.4 [R96], R84 ;  /* 0x0000005460007844 */ /* 0x0001e80000000200 */
[----:B-1----:R-:W4:Y:S04]  /*32ac0*/  LDL.128 R56, [R1+0x360] ;  /* 0x0003600001387983 */ /* 0x002f280000100c00 */
[----:B0-----:R-:W4:Y:S04]  /*32ad0*/  LDL.128 R60, [R1+0x370] ;  /* 0x00037000013c7983 */ /* 0x001f280000100c00 */
[----:B------:R-:W4:Y:S04]  /*32ae0*/  LDL.128 R64, [R1+0x380] ;  /* 0x0003800001407983 */ /* 0x000f280000100c00 */
[----:B------:R-:W4:Y:S04]  /*32af0*/  LDL.128 R84, [R1+0x3d0] ;  /* 0x0003d00001547983 */ /* 0x000f280000100c00 */
[----:B------:R-:W4:Y:S01]  /*32b00*/  LDL.128 R96, [R1+0x3f0] ;  /* 0x0003f00001607983 */ /* 0x000f220000100c00 */
[----:B------:R-:W-:-:S02]  /*32b10*/  ISETP.NE.U32.AND P0, PT, RZ, UR4, PT ;  /* 0x00000004ff007c0c */ /* 0x000fc4000bf05070 */
[----:B------:R-:W-:Y:S02]  /*32b20*/  F2FP.BF16.F32.PACK_AB R112, R113, R112 ;  /* 0x000000707170723e */ /* 0x000fe400000010ff */
[----:B------:R-:W-:Y:S02]  /*32b30*/  F2FP.BF16.F32.PACK_AB R113, R115, R114 ;  /* 0x000000727371723e */ /* 0x000fe400000010ff */
[----:B------:R-:W-:Y:S02]  /*32b40*/  F2FP.BF16.F32.PACK_AB R116, R117, R116 ;  /* 0x000000747574723e */ /* 0x000fe400000010ff */
[----:B------:R-:W-:Y:S02]  /*32b50*/  F2FP.BF16.F32.PACK_AB R114, R5, R4 ;  /* 0x000000040572723e */ /* 0x000fe400000010ff */
[----:B------:R-:W-:Y:S01]  /*32b60*/  F2FP.BF16.F32.PACK_AB R115, R7, R6 ;  /* 0x000000060773723e */ /* 0x000fe200000010ff */
[----:B------:R-:W0:Y:S01]  /*32b70*/  LDC.64 R4, c[0x0][0xd00] ;  /* 0x00034000ff047b82 */ /* 0x000e220000000a00 */
[----:B------:R-:W-:-:S02]  /*32b80*/  F2FP.BF16.F32.PACK_AB R117, R119, R118 ;  /* 0x000000767775723e */ /* 0x000fc400000010ff */
[----:B------:R-:W-:Y:S02]  /*32b90*/  ISETP.NE.AND.EX P0, PT, RZ, UR5, PT, P0 ;  /* 0x00000005ff007c0c */ /* 0x000fe4000bf05300 */
[----:B------:R-:W-:Y:S02]  /*32ba0*/  F2FP.BF16.F32.PACK_AB R36, R37, R36 ;  /* 0x000000242524723e */ /* 0x000fe400000010ff */
[----:B------:R-:W-:Y:S01]  /*32bb0*/  F2FP.BF16.F32.PACK_AB R37, R39, R38 ;  /* 0x000000262725723e */ /* 0x000fe200000010ff */
[----:B------:R-:W-:Y:S01]  /*32bc0*/  STSM.16.M88.4 [R88], R112 ;  /* 0x0000007058007844 */ /* 0x000fe20000000200 */
[----:B--2---:R-:W-:Y:S01]  /*32bd0*/  F2FP.BF16.F32.PACK_AB R68, R69, R68 ;  /* 0x000000444544723e */ /* 0x004fe200000010ff */
[----:B------:R-:W1:Y:S01]  /*32be0*/  LDC.64 R6, c[0x0][0xd00] ;  /* 0x00034000ff067b82 */ /* 0x000e620000000a00 */
        /* <DEDUP_REMOVED lines=9> */
[----:B0-----:R-:W-:-:S04]  /*32c80*/  ISETP.NE.U32.AND P1, PT, R4, RZ, PT ;  /* 0x000000ff0400720c */ /* 0x001fc80003f25070 */
[----:B------:R-:W-:Y:S02]  /*32c90*/  ISETP.NE.AND.EX P1, PT, R5, RZ, PT, P1 ;  /* 0x000000ff0500720c */ /* 0x000fe40003f25310 */
[----:B---3--:R-:W-:Y:S02]  /*32ca0*/  F2FP.BF16.F32.PACK_AB R28, R29, R28 ;  /* 0x0000001c1d1c723e */ /* 0x008fe400000010ff */
[----:B------:R-:W-:Y:S02]  /*32cb0*/  F2FP.BF16.F32.PACK_AB R29, R31, R30 ;  /* 0x0000001e1f1d723e */ /* 0x000fe400000010ff */
[----:B------:R-:W-:Y:S02]  /*32cc0*/  F2FP.BF16.F32.PACK_AB R12, R13, R12 ;  /* 0x0000000c0d0c723e */ /* 0x000fe400000010ff */
[----:B------:R-:W-:Y:S02]  /*32cd0*/  F2FP.BF16.F32.PACK_AB R13, R15, R14 ;  /* 0x0000000e0f0d723e */ /* 0x000fe400000010ff */
[----:B------:R-:W-:-:S02]  /*32ce0*/  F2FP.BF16.F32.PACK_AB R118, R9, R8 ;  /* 0x000000080976723e */ /* 0x000fc400000010ff */
[----:B------:R-:W-:Y:S01]  /*32cf0*/  F2FP.BF16.F32.PACK_AB R119, R11, R10 ;  /* 0x0000000a0b77723e */ /* 0x000fe200000010ff */
[----:B------:R-:W0:Y:S01]  /*32d00*/  @P0 LDC.64 R8, c[0x0][0xd08] ;  /* 0x00034200ff080b82 */ /* 0x000e220000000a00 */
[----:B------:R-:W-:Y:S02]  /*32d10*/  F2FP.BF16.F32.PACK_AB R14, R25, R24 ;  /* 0x00000018190e723e */ /* 0x000fe400000010ff */
[----:B------:R-:W-:Y:S02]  /*32d20*/  F2FP.BF16.F32.PACK_AB R15, R27, R26 ;  /* 0x0000001a1b0f723e */ /* 0x000fe400000010ff */
[----:B------:R-:W-:Y:S02]  /*32d30*/  F2FP.BF16.F32.PACK_AB R30, R33, R32 ;  /* 0x00000020211e723e */ /* 0x000fe400000010ff */
[----:B------:R-:W-:Y:S01]  /*32d40*/  F2FP.BF16.F32.PACK_AB R31, R35, R34 ;  /* 0x00000022231f723e */ /* 0x000fe200000010ff */
[----:B------:R-:W-:Y:S01]  /*32d50*/  STSM.16.M88.4 [R120], R116 ;  /* 0x0000007478007844 */ /* 0x000fe20000000200 */
[----:B------:R-:W-:-:S02]  /*32d60*/  F2FP.BF16.F32.PACK_AB R38, R41, R40 ;  /* 0x000000282926723e */ /* 0x000fc400000010ff */
[----:B------:R-:W-:Y:S01]  /*32d70*/  F2FP.BF16.F32.PACK_AB R39, R43, R42 ;  /* 0x0000002a2b27723e */ /* 0x000fe200000010ff */
[----:B------:R-:W-:Y:S04]  /*32d80*/  STSM.16.M88.4 [R121], R12 ;  /* 0x0000000c79007844 */ /* 0x000fe80000000200 */
[----:B------:R-:W-:Y:S04]  /*32d90*/  STSM.16.M88.4 [R122], R28 ;  /* 0x0000001c7a007844 */ /* 0x000fe80000000200 */
[----:B------:R-:W-:Y:S01]  /*32da0*/  STSM.16.M88.4 [R123], R36 ;  /* 0x000000247b007844 */ /* 0x000fe20000000200 */
[----:B------:R-:W-:Y:S01]  /*32db0*/  ULDC UR4, c[0x0][0xb88] ;  /* 0x0002e20000047ab9 */ /* 0x000fe20000000800 */
[----:B-1----:R-:W-:-:S04]  /*32dc0*/  IMAD.WIDE R6, R193, 0x4, R6 ;  /* 0x00000004c1067825 */ /* 0x002fc800078e0206 */
[----:B0-----:R-:W-:Y:S01]  /*32dd0*/  @P0 IMAD.WIDE R8, R193, 0x4, R8 ;  /* 0x00000004c1080825 */ /* 0x001fe200078e0208 */
[----:B----4-:R-:W-:Y:S02]  /*32de0*/  F2FP.BF16.F32.PACK_AB R44, R45, R44 ;  /* 0x0000002c2d2c723e */ /* 0x010fe400000010ff */
[----:B------:R-:W-:Y:S02]  /*32df0*/  F2FP.BF16.F32.PACK_AB R45, R47, R46 ;  /* 0x0000002e2f2d723e */ /* 0x000fe400000010ff */
[----:B------:R-:W-:Y:S02]  /*32e00*/  F2FP.BF16.F32.PACK_AB R52, R53, R52 ;  /* 0x000000343534723e */ /* 0x000fe400000010ff */
[----:B------:R-:W-:Y:S02]  /*32e10*/  F2FP.BF16.F32.PACK_AB R46, R49, R48 ;  /* 0x00000030312e723e */ /* 0x000fe400000010ff */
[----:B------:R-:W-:Y:S02]  /*32e20*/  F2FP.BF16.F32.PACK_AB R47, R51, R50 ;  /* 0x00000032332f723e */ /* 0x000fe400000010ff */
[----:B------:R-:W-:-:S02]  /*32e30*/  F2FP.BF16.F32.PACK_AB R53, R55, R54 ;  /* 0x000000363735723e */ /* 0x000fc400000010ff */
[----:B------:R-:W-:Y:S01]  /*32e40*/  F2FP.BF16.F32.PACK_AB R78, R81, R80 ;  /* 0x00000050514e723e */ /* 0x000fe200000010ff */
[----:B------:R0:W-:Y:S01]  /*32e50*/  STSM.16.M88.4 [R19], R44 ;  /* 0x0000002c13007844 */ /* 0x0001e20000000200 */
        /* <DEDUP_REMOVED lines=9> */
[----:B------:R-:W-:Y:S01]  /*32ef0*/  F2FP.BF16.F32.PACK_AB R96, R97, R96 ;  /* 0x000000606160723e */ /* 0x000fe200000010ff */
[----:B------:R-:W-:Y:S01]  /*32f00*/  STSM.16.M88.4 [R20], R52 ;  /* 0x0000003414007844 */ /* 0x000fe20000000200 */
[----:B------:R-:W-:-:S02]  /*32f10*/  F2FP.BF16.F32.PACK_AB R86, R93, R92 ;  /* 0x0000005c5d56723e */ /* 0x000fc400000010ff */
[----:B------:R-:W-:Y:S02]  /*32f20*/  F2FP.BF16.F32.PACK_AB R87, R95, R94 ;  /* 0x0000005e5f57723e */ /* 0x000fe400000010ff */
[----:B------:R-:W-:Y:S01]  /*32f30*/  F2FP.BF16.F32.PACK_AB R97, R99, R98 ;  /* 0x000000626361723e */ /* 0x000fe200000010ff */
[----:B------:R-:W-:Y:S01]  /*32f40*/  STSM.16.M88.4 [R21], R60 ;  /* 0x0000003c15007844 */ /* 0x000fe20000000200 */
[----:B------:R-:W-:Y:S02]  /*32f50*/  F2FP.BF16.F32.PACK_AB R98, R101, R100 ;  /* 0x000000646562723e */ /* 0x000fe400000010ff */
[----:B------:R-:W-:Y:S01]  /*32f60*/  F2FP.BF16.F32.PACK_AB R99, R103, R102 ;  /* 0x000000666763723e */ /* 0x000fe200000010ff */
[----:B------:R1:W-:Y:S04]  /*32f70*/  STSM.16.M88.4 [R0], R68 ;  /* 0x0000004400007844 */ /* 0x0003e80000000200 */
[----:B------:R2:W-:Y:S04]  /*32f80*/  STSM.16.M88.4 [R3], R76 ;  /* 0x0000004c03007844 */ /* 0x0005e80000000200 */
[----:B------:R2:W-:Y:S04]  /*32f90*/  STSM.16.M88.4 [R18], R84 ;  /* 0x0000005412007844 */ /* 0x0005e80000000200 */
[----:B------:R2:W-:Y:S04]  /*32fa0*/  STSM.16.M88.4 [R124], R96 ;  /* 0x000000607c007844 */ /* 0x0005e80000000200 */
[----:B------:R2:W-:Y:S01]  /*32fb0*/  STSM.16.M88.4 [R125], R104 ;  /* 0x000000687d007844 */ /* 0x0005e20000000200 */
[----:B0-----:R-:W-:Y:S01]  /*32fc0*/  IMAD.MOV.U32 R19, RZ, RZ, RZ ;  /* 0x000000ffff137224 */ /* 0x001fe200078e00ff */
[----:B------:R-:W-:Y:S01]  /*32fd0*/  BAR.SYNC.DEFER_BLOCKING 0x1, 0x100 ;  /* 0x0044000000007b1d */ /* 0x000fe20000010000 */
[----:B-1----:R-:W-:Y:S01]  /*32fe0*/  IMAD.U32 R0, RZ, RZ, UR4 ;  /* 0x00000004ff007e24 */ /* 0x002fe2000f8e00ff */
[----:B------:R-:W-:-:S04]  /*32ff0*/  ISETP.NE.AND P2, PT, R188, RZ, PT ;  /* 0x000000ffbc00720c */ /* 0x000fc80003f45270 */
[----:B------:R-:W-:Y:S01]  /*33000*/  ULDC UR4, c[0x0][0xbd4] ;  /* 0x0002f50000047ab9 */ /* 0x000fe20000000800 */
[----:B------:R2:W5:Y:S04]  /*33010*/  @P1 LDG.E R19, desc[UR44][R6.64] ;  /* 0x0000002c06131981 */ /* 0x000568000c1e1900 */
[----:B------:R2:W5:Y:S01]  /*33020*/  @P0 LDG.E R0, desc[UR44][R8.64] ;  /* 0x0000002c08000981 */ /* 0x000562000c1e1900 */
[----:B------:R-:W-:Y:S01]  /*33030*/  SEL R188, R188, UR4, P2 ;  /* 0x00000004bcbc7c07 */ /* 0x000fe20009000000 */
[----:B------:R-:W-:Y:S06]  /*33040*/  @P0 BRA `(.L_x_3809) ;  /* 0x0000000000100947 */ /* 0x000fec0003800000 */
[----:B------:R-:W-:Y:S05]  /*33050*/  @!P1 BRA `(.L_x_3809) ;  /* 0x00000000000c9947 */ /* 0x000fea0003800000 */
[----:B--2---:R-:W2:Y:S04]  /*33060*/  LDG.E R3, desc[UR44][R6.64] ;  /* 0x0000002c06037981 */ /* 0x004ea8000c1e1900 */
[----:B-----5:R-:W2:Y:S02]  /*33070*/  LDG.E R0, desc[UR44][R6.64+0x4] ;  /* 0x0000042c06007981 */ /* 0x020ea4000c1e1900 */
[----:B--2---:R-:W-:-:S07]  /*33080*/  IMAD.IADD R0, R0, 0x1, -R3 ;  /* 0x0000000100007824 */ /* 0x004fce00078e0a03 */
.L_x_3809:
[----:B--2---:R-:W0:Y:S01]  /*33090*/  SHFL.IDX PT, R3, R237, RZ, 0x1f ;  /* 0x00001fffed037589 */ /* 0x004e2200000e0000 */
[----:B------:R-:W-:Y:S02]  /*330a0*/  ISETP.NE.U32.AND P0, PT, R4, RZ, PT ;  /* 0x000000ff0400720c */ /* 0x000fe40003f05070 */
[----:B------:R-:W-:Y:S02]  /*330b0*/  ISETP.GT.AND P3, PT, R188, 0x1, PT ;  /* 0x00000001bc00780c */ /* 0x000fe40003f64270 */
[----:B------:R-:W-:Y:S02]  /*330c0*/  ISETP.NE.AND.EX P0, PT, R5, RZ, PT, P0 ;  /* 0x000000ff0500720c */ /* 0x000fe40003f05300 */
[----:B0-----:R-:W-:Y:S02]  /*330d0*/  ISETP.NE.AND P1, PT, R3, RZ, PT ;  /* 0x000000ff0300720c */ /* 0x001fe40003f25270 */
[----:B-----5:R-:W-:-:S11]  /*330e0*/  SHF.R.S32.HI R3, RZ, 0x1f, R19 ;  /* 0x0000001fff037819 */ /* 0x020fd60000011413 */
[----:B------:R-:W-:Y:S05]  /*330f0*/  @P1 BRA `(.L_x_3810) ;  /* 0x0000000400141947 */ /* 0x000fea0003800000 */
[----:B------:R-:W2:Y:S01]  /*33100*/  LDL R6, [R1+0x4d0] ;  /* 0x0004d00001067983 */ /* 0x000ea20000100800 */
[----:B------:R-:W0:Y:S03]  /*33110*/  LDC R33, c[0x0][0xce8] ;  /* 0x00033a00ff217b82 */ /* 0x000e260000000800 */
[----:B------:R-:W3:Y:S04]  /*33120*/  LDL R7, [R1+0x4e0] ;  /* 0x0004e00001077983 */ /* 0x000ee80000100800 */
[----:B------:R-:W4:Y:S01]  /*33130*/  LDL R21, [R1+0x434] ;  /* 0x0004340001157983 */ /* 0x000f220000100800 */
[----:B------:R-:W-:Y:S02]  /*33140*/  IMAD.IADD R24, R160, 0x1, R164 ;  /* 0x00000001a0187824 */ /* 0x000fe400078e02a4 */
[----:B0-----:R-:W-:Y:S01]  /*33150*/  IMAD R37, R0, R33, RZ ;  /* 0x0000002100257224 */ /* 0x001fe200078e02ff */
[----:B------:R-:W-:Y:S01]  /*33160*/  ISETP.GT.AND P5, PT, R188, 0x1, PT ;  /* 0x00000001bc00780c */ /* 0x000fe20003fa4270 */
[----:B------:R-:W-:-:S05]  /*33170*/  IMAD.MOV.U32 R18, RZ, RZ, 0xab8 ;  /* 0x00000ab8ff127424 */ /* 0x000fca00078e00ff */
[----:B------:R-:W-:-:S04]  /*33180*/  SEL R18, R18, 0xa78, P5 ;  /* 0x00000a7812127807 */ /* 0x000fc80002800000 */
[----:B------:R-:W0:Y:S08]  /*33190*/  LDC.64 R12, c[0x0][R18+0x220] ;  /* 0x00008800120c7b82 */ /* 0x000e300000000a00 */
[----:B------:R-:W1:Y:S01]  /*331a0*/  LDC.64 R10, c[0x0][R18+0x218] ;  /* 0x00008600120a7b82 */ /* 0x000e620000000a00 */
[----:B------:R-:W-:-:S07]  /*331b0*/  ISETP.NE.AND P6, PT, R33, 0x1, PT ;  /* 0x000000012100780c */ /* 0x000fce0003fc5270 */
[----:B------:R-:W5:Y:S01]  /*331c0*/  LDC.64 R8, c[0x0][R18+0x228] ;  /* 0x00008a0012087b82 */ /* 0x000f620000000a00 */
[----:B------:R-:W-:-:S07]  /*331d0*/  ISETP.NE.U32.AND P2, PT, R4, RZ, PT ;  /* 0x000000ff0400720c */ /* 0x000fce0003f45070 */
[----:B------:R-:W0:Y:S01]  /*331e0*/  @P6 LDC R14, c[0x0][0xcec] ;  /* 0x00033b00ff0e6b82 */ /* 0x000e220000000800 */
[----:B--2---:R-:W-:-:S07]  /*331f0*/  IMAD.MOV R6, RZ, RZ, -R6 ;  /* 0x000000ffff067224 */ /* 0x004fce00078e0a06 */
[----:B------:R-:W2:Y:S01]  /*33200*/  @P6 LDC R20, c[0x0][0xcf0] ;  /* 0x00033c00ff146b82 */ /* 0x000ea20000000800 */
[----:B---3--:R-:W-:-:S04]  /*33210*/  ISETP.NE.AND P1, PT, R7, R6, PT ;  /* 0x000000060700720c */ /* 0x008fc80003f25270 */
[----:B------:R-:W-:-:S13]  /*33220*/  ISETP.GE.OR P4, PT, R24, R37, P1 ;  /* 0x000000251800720c */ /* 0x000fda0000f86670 */
[----:B------:R-:W3:Y:S01]  /*33230*/  @!P4 LDL R27, [R1+0x210] ;  /* 0x00021000011bc983 */ /* 0x000ee20000100800 */
[----:B------:R-:W5:Y:S01]  /*33240*/  LDC.64 R6, c[0x0][R18+0x210] ;  /* 0x0000840012067b82 */ /* 0x000f620000000a00 */
[----:B------:R-:W-:Y:S01]  /*33250*/  ISETP.NE.AND.EX P2, PT, R5, RZ, PT, P2 ;  /* 0x000000ff0500720c */ /* 0x000fe20003f45320 */
[----:B----4-:R-:W-:Y:S01]  /*33260*/  IMAD.IADD R35, R21, 0x1, R164 ;  /* 0x0000000115237824 */ /* 0x010fe200078e02a4 */
[----:B------:R-:W-:Y:S01]  /*33270*/  SHF.R.S32.HI R15, RZ, 0x1f, R193 ;  /* 0x0000001fff0f7819 */ /* 0x000fe200000114c1 */
[----:B------:R-:W-:Y:S01]  /*33280*/  BSSY B1, `(.L_x_3810) ;  /* 0x000002c000017945 */ /* 0x000fe20003800000 */
[----:B------:R-:W-:Y:S01]  /*33290*/  SEL R29, R193, RZ, !P2 ;  /* 0x000000ffc11d7207 */ /* 0x000fe20005000000 */
[----:B0-----:R-:W-:Y:S01]  /*332a0*/  @P6 IMAD.HI.U32 R25, R35, R14, RZ ;  /* 0x0000000e23196227 */ /* 0x001fe200078e00ff */
[----:B------:R-:W-:Y:S01]  /*332b0*/  SEL R31, R15, RZ, !P2 ;  /* 0x000000ff0f1f7207 */ /* 0x000fe20005000000 */
[----:B------:R-:W0:Y:S02]  /*332c0*/  LDC.64 R4, c[0x0][0xca8] ;  /* 0x00032a00ff047b82 */ /* 0x000e240000000a00 */
[----:B------:R-:W-:-:S02]  /*332d0*/  IMAD R13, R13, R29, RZ ;  /* 0x0000001d0d0d7224 */ /* 0x000fc400078e02ff */
[----:B------:R-:W-:-:S04]  /*332e0*/  IMAD.WIDE.U32 R14, R12, R29, RZ ;  /* 0x0000001d0c0e7225 */ /* 0x000fc800078e00ff */
[----:B------:R-:W-:Y:S02]  /*332f0*/  IMAD R31, R12, R31, R13 ;  /* 0x0000001f0c1f7224 */ /* 0x000fe400078e020d */
[-C--:B-1----:R-:W-:Y:S01]  /*33300*/  IMAD R29, R11, R166.reuse, RZ ;  /* 0x000000a60b1d7224 */ /* 0x082fe200078e02ff */
[----:B------:R-:W-:Y:S01]  /*33310*/  SEL R11, R194, RZ, P5 ;  /* 0x000000ffc20b7207 */ /* 0x000fe20002800000 */
[----:B------:R-:W-:-:S04]  /*33320*/  IMAD.WIDE.U32 R12, R10, R166, RZ ;  /* 0x000000a60a0c7225 */ /* 0x000fc800078e00ff */
[----:B------:R-:W-:Y:S01]  /*33330*/  IMAD.MOV.U32 R21, RZ, RZ, R35 ;  /* 0x000000ffff157224 */ /* 0x000fe200078e0023 */
[----:B--2---:R-:W-:Y:S01]  /*33340*/  @P6 SHF.R.U32.HI R21, RZ, R20, R25 ;  /* 0x00000014ff156219 */ /* 0x004fe20000011619 */
[----:B------:R-:W-:Y:S01]  /*33350*/  IMAD.IADD R29, R13, 0x1, R29 ;  /* 0x000000010d1d7824 */ /* 0x000fe200078e021d */
[----:B------:R-:W-:Y:S01]  /*33360*/  IADD3 R14, P2, P6, R14, R12, R19 ;  /* 0x0000000c0e0e7210 */ /* 0x000fe20007e5e013 */
[----:B------:R-:W-:Y:S02]  /*33370*/  IMAD.IADD R10, R15, 0x1, R31 ;  /* 0x000000010f0a7824 */ /* 0x000fe400078e021f */
[-C--:B-----5:R-:W-:Y:S01]  /*33380*/  IMAD R13, R9, R11.reuse, RZ ;  /* 0x0000000b090d7224 */ /* 0x0a0fe200078e02ff */
[----:B0-----:R-:W0:Y:S01]  /*33390*/  @!P5 LDC R4, c[0x0][0xc50] ;  /* 0x00031400ff04db82 */ /* 0x001e220000000800 */
[----:B------:R-:W-:Y:S01]  /*333a0*/  IMAD.WIDE.U32 R8, R8, R11, RZ ;  /* 0x0000000b08087225 */ /* 0x000fe200078e00ff */
[----:B------:R-:W-:-:S03]  /*333b0*/  IADD3.X R10, R10, R29, R3, P2, P6 ;  /* 0x0000001d0a0a7210 */ /* 0x000fc600017ec403 */
[----:B------:R-:W-:Y:S02]  /*333c0*/  IMAD.MOV R12, RZ, RZ, -R21 ;  /* 0x000000ffff0c7224 */ /* 0x000fe400078e0a15 */
[----:B------:R-:W-:Y:S01]  /*333d0*/  IMAD.IADD R13, R9, 0x1, R13 ;  /* 0x00000001090d7824 */ /* 0x000fe200078e020d */
[----:B------:R-:W1:Y:S01]  /*333e0*/  @!P5 LDC R5, c[0x0][0xc54] ;  /* 0x00031500ff05db82 */ /* 0x000e620000000800 */
[----:B------:R-:W-:Y:S01]  /*333f0*/  IADD3 R8, P2, P5, R21, R14, R8 ;  /* 0x0000000e15087210 */ /* 0x000fe20007d5e008 */
[----:B------:R-:W-:Y:S01]  /*33400*/  IMAD R11, R33, R12, R35 ;  /* 0x0000000c210b7224 */ /* 0x000fe200078e0223 */
[----:B------:R-:W-:-:S04]  /*33410*/  SHF.R.S32.HI R21, RZ, 0x1f, R21 ;  /* 0x0000001fff157819 */ /* 0x000fc80000011415 */
[----:B------:R-:W-:Y:S01]  /*33420*/  IADD3.X R9, R21, R10, R13, P2, P5 ;  /* 0x0000000a15097210 */ /* 0x000fe200017ea40d */
[-C--:B------:R-:W-:Y:S01]  /*33430*/  IMAD R7, R7, R11.reuse, RZ ;  /* 0x0000000b07077224 */ /* 0x080fe200078e02ff */
[----:B------:R-:W-:Y:S01]  /*33440*/  SHF.R.S32.HI R13, RZ, 0x1f, R11 ;  /* 0x0000001fff0d7819 */ /* 0x000fe2000001140b */
[----:B------:R-:W-:-:S04]  /*33450*/  IMAD.WIDE.U32 R8, R6, R11, R8 ;  /* 0x0000000b06087225 */ /* 0x000fc800078e0008 */
[----:B------:R-:W-:-:S04]  /*33460*/  IMAD R7, R6, R13, R7 ;  /* 0x0000000d06077224 */ /* 0x000fc800078e0207 */
[----:B------:R-:W-:Y:S01]  /*33470*/  IMAD.IADD R6, R9, 0x1, R7 ;  /* 0x0000000109067824 */ /* 0x000fe200078e0207 */
[----:B0-----:R-:W-:-:S04]  /*33480*/  LEA R9, P2, R8, R4, 0x2 ;  /* 0x0000000408097211 */ /* 0x001fc800078410ff */
[----:B-1----:R-:W-:Y:S01]  /*33490*/  LEA.HI.X R10, R8, R5, R6, 0x2, P2 ;  /* 0x00000005080a7211 */ /* 0x002fe200010f1406 */
[----:B------:R-:W-:Y:S01]  /*334a0*/  VIADD R8, R24, 0x8 ;  /* 0x0000000818087836 */ /* 0x000fe20000000000 */
[----:B------:R-:W-:Y:S04]  /*334b0*/  SHFL.IDX PT, R6, R9, RZ, 0x1c1f ;  /* 0x001c1fff09067589 */ /* 0x000fe800000e0000 */
[----:B------:R-:W3:Y:S01]  /*334c0*/  SHFL.IDX PT, R7, R10, RZ, 0x1c1f ;  /* 0x001c1fff0a077589 */ /* 0x000ee200000e0000 */
[----:B------:R-:W-:-:S03]  /*334d0*/  ISETP.GE.OR P1, PT, R8, R37, P1 ;  /* 0x000000250800720c */ /* 0x000fc60000f26670 */
[----:B------:R0:W1:Y:S04]  /*334e0*/  SHFL.IDX PT, R4, R9, 0x1, 0x1c1f ;  /* 0x003c1f0009047f89 */ /* 0x00006800000e0000 */
[----:B------:R0:W2:Y:S04]  /*334f0*/  SHFL.IDX PT, R5, R10, 0x1, 0x1c1f ;  /* 0x003c1f000a057f89 */ /* 0x0000a800000e0000 */
[----:B---3--:R0:W-:Y:S02]  /*33500*/  @!P4 ST.E desc[UR44][R6.64], R27 ;  /* 0x0000001b0600c985 */ /* 0x0081e4000c10192c */
[----:B-12---:R-:W-:Y:S05]  /*33510*/  @P1 BRA `(.L_x_3811) ;  /* 0x0000000000081947 */ /* 0x006fea0003800000 */
[----:B0-----:R-:W2:Y:S04]  /*33520*/  LDL R7, [R1+0x214] ;  /* 0x0002140001077983 */ /* 0x001ea80000100800 */
[----:B--2---:R1:W-:Y:S02]  /*33530*/  ST.E desc[UR44][R4.64], R7 ;  /* 0x0000000704007985 */ /* 0x0043e4000c10192c */
.L_x_3811:
[----:B------:R-:W-:Y:S05]  /*33540*/  BSYNC B1 ;  /* 0x0000000000017941 */ /* 0x000fea0003800000 */
.L_x_3810:
[----:B------:R-:W-:Y:S01]  /*33550*/  SEL R21, R193, RZ, !P0 ;  /* 0x000000ffc1157207 */ /* 0x000fe20004000000 */
[----:B------:R-:W-:Y:S06]  /*33560*/  @P3 BRA `(.L_x_3812) ;  /* 0x0000000c00f43947 */ /* 0x000fec0003800000 */
[----:B------:R-:W2:Y:S01]  /*33570*/  LDL R76, [R1+0x444] ;  /* 0x00044400014c7983 */ /* 0x000ea20000100800 */
[----:B-1----:R-:W-:Y:S01]  /*33580*/  IMAD R4, R228, 0x40, R190 ;  /* 0x00000040e4047824 */ /* 0x002fe200078e02be */
[----:B------:R-:W1:Y:S01]  /*33590*/  LDC R81, c[0x0][0xce8] ;  /* 0x00033a00ff517b82 */ /* 0x000e620000000800 */
[----:B------:R-:W-:Y:S01]  /*335a0*/  IMAD.MOV.U32 R5, RZ, RZ, 0x2 ;  /* 0x00000002ff057424 */ /* 0x000fe200078e00ff */
[----:B------:R-:W-:-:S03]  /*335b0*/  ULDC.64 UR4, c[0x0][0xba0] ;  /* 0x0002e80000047ab9 */ /* 0x000fc60000000a00 */
[----:B------:R-:W-:-:S03]  /*335c0*/  IMAD.WIDE R4, R4, R5, UR42 ;  /* 0x0000002a04047e25 */ /* 0x000fc6000f8e0205 */
[C---:B------:R-:W-:Y:S02]  /*335d0*/  IADD3 R41, P2, R4.reuse, 0x7000, RZ ;  /* 0x0000700004297810 */ /* 0x040fe40007f5e0ff */
[----:B------:R-:W-:Y:S02]  /*335e0*/  IADD3 R33, P0, R4, 0x5000, RZ ;  /* 0x0000500004217810 */ /* 0x000fe40007f1e0ff */
[----:B------:R-:W-:Y:S01]  /*335f0*/  LOP3.LUT R40, R41, 0x380, RZ, 0xc0, !PT ;  /* 0x0000038029287812 */ /* 0x000fe200078ec0ff */
[----:B------:R-:W-:Y:S01]  /*33600*/  IMAD R18, R3, UR4, RZ ;  /* 0x0000000403127c24 */ /* 0x000fe2000f8e02ff */
[----:B------:R-:W-:Y:S01]  /*33610*/  LOP3.LUT R32, R33, 0x380, RZ, 0xc0, !PT ;  /* 0x0000038021207812 */ /* 0x000fe200078ec0ff */
[----:B------:R-:W3:Y:S01]  /*33620*/  LDC R3, c[0x0][0xbc8] ;  /* 0x0002f200ff037b82 */ /* 0x000ee20000000800 */
[----:B------:R-:W-:Y:S02]  /*33630*/  SHF.R.U64 R40, R40, 0x3, RZ ;  /* 0x0000000328287819 */ /* 0x000fe400000012ff */
[----:B------:R-:W-:-:S02]  /*33640*/  IADD3 R37, P1, R4, 0x6000, RZ ;  /* 0x0000600004257810 */ /* 0x000fc40007f3e0ff */
[----:B------:R-:W-:Y:S01]  /*33650*/  LOP3.LUT R40, R40, R41, RZ, 0x3c, !PT ;  /* 0x0000002928287212 */ /* 0x000fe200078e3cff */
[--C-:B------:R-:W-:Y:S01]  /*33660*/  IMAD.X R41, RZ, RZ, R5.reuse, P2 ;  /* 0x000000ffff297224 */ /* 0x100fe200010e0605 */
[----:B------:R-:W-:Y:S02]  /*33670*/  IADD3 R69, P2, R4, 0xe000, RZ ;  /* 0x0000e00004457810 */ /* 0x000fe40007f5e0ff */
[----:B------:R-:W-:Y:S02]  /*33680*/  SHF.R.U64 R32, R32, 0x3, RZ ;  /* 0x0000000320207819 */ /* 0x000fe400000012ff */
[----:B------:R-:W-:Y:S01]  /*33690*/  LOP3.LUT R68, R69, 0x380, RZ, 0xc0, !PT ;  /* 0x0000038045447812 */ /* 0x000fe200078ec0ff */
[----:B------:R-:W-:Y:S01]  /*336a0*/  IMAD R77, R19, UR5, R18 ;  /* 0x00000005134d7c24 */ /* 0x000fe2000f8e0212 */
[----:B------:R-:W-:Y:S01]  /*336b0*/  LOP3.LUT R36, R37, 0x380, RZ, 0xc0, !PT ;  /* 0x0000038025247812 */ /* 0x000fe200078ec0ff */
[----:B------:R-:W5:Y:S01]  /*336c0*/  LD.E.128 R40, desc[UR44][R40.64] ;  /* 0x0000002c28287980 */ /* 0x000f62000c101d00 */
[----:B------:R-:W-:Y:S01]  /*336d0*/  SHF.R.U64 R68, R68, 0x3, RZ ;  /* 0x0000000344447819 */ /* 0x000fe200000012ff */
[----:B------:R-:W-:Y:S01]  /*336e0*/  IMAD.WIDE.U32 R18, R19, UR4, RZ ;  /* 0x0000000413127c25 */ /* 0x000fe2000f8e00ff */
[----:B------:R-:W-:Y:S01]  /*336f0*/  LOP3.LUT R32, R32, R33, RZ, 0x3c, !PT ;  /* 0x0000002120207212 */ /* 0x000fe200078e3cff */
[----:B------:R-:W-:Y:S01]  /*33700*/  ULDC.64 UR4, c[0x0][0xbe8] ;  /* 0x0002fa0000047ab9 */ /* 0x000fe20000000a00 */
[----:B------:R-:W-:Y:S01]  /*33710*/  LOP3.LUT R68, R68, R69, RZ, 0x3c, !PT ;  /* 0x0000004544447212 */ /* 0x000fe200078e3cff */
[--C-:B------:R-:W-:Y:S01]  /*33720*/  IMAD.X R69, RZ, RZ, R5.reuse, P2 ;  /* 0x000000ffff457224 */ /* 0x100fe200010e0605 */
[----:B-1----:R-:W-:Y:S01]  /*33730*/  ISETP.NE.AND P2, PT, R81, 0x1, PT ;  /* 0x000000015100780c */ /* 0x002fe20003f45270 */
[----:B------:R-:W-:Y:S01]  /*33740*/  IMAD.X R33, RZ, RZ, R5, P0 ;  /* 0x000000ffff217224 */ /* 0x000fe200000e0605 */
[----:B0-----:R-:W-:-:S02]  /*33750*/  IADD3 R9, P3, R4, 0x1000, RZ ;  /* 0x0000100004097810 */ /* 0x001fc40007f7e0ff */
[----:B------:R-:W-:Y:S01]  /*33760*/  SHF.R.U64 R36, R36, 0x3, RZ ;  /* 0x0000000324247819 */ /* 0x000fe200000012ff */
[----:B------:R-:W-:Y:S01]  /*33770*/  IMAD.IADD R19, R19, 0x1, R77 ;  /* 0x0000000113137824 */ /* 0x000fe200078e024d */
[----:B------:R-:W-:Y:S01]  /*33780*/  IADD3 R61, P0, R4, 0xc000, RZ ;  /* 0x0000c000043d7810 */ /* 0x000fe20007f1e0ff */
[----:B------:R-:W5:Y:S01]  /*33790*/  LD.E.128 R32, desc[UR44][R32.64] ;  /* 0x0000002c20207980 */ /* 0x000f62000c101d00 */
[----:B------:R-:W-:Y:S02]  /*337a0*/  LOP3.LUT R8, R9, 0x380, RZ, 0xc0, !PT ;  /* 0x0000038009087812 */ /* 0x000fe400078ec0ff */
[----:B------:R-:W-:Y:S01]  /*337b0*/  LOP3.LUT R36, R36, R37, RZ, 0x3c, !PT ;  /* 0x0000002524247212 */ /* 0x000fe200078e3cff */
[----:B------:R-:W-:Y:S01]  /*337c0*/  IMAD.X R37, RZ, RZ, R5, P1 ;  /* 0x000000ffff257224 */ /* 0x000fe200008e0605 */
[----:B------:R-:W-:Y:S01]  /*337d0*/  LOP3.LUT R60, R61, 0x380, RZ, 0xc0, !PT ;  /* 0x000003803d3c7812 */ /* 0x000fe200078ec0ff */
[----:B------:R-:W0:Y:S01]  /*337e0*/  @P2 LDC R83, c[0x0][0xcec] ;  /* 0x00033b00ff532b82 */ /* 0x000e220000000800 */
[----:B------:R-:W-:Y:S01]  /*337f0*/  IADD3 R65, P1, R4, 0xd000, RZ ;  /* 0x0000d00004417810 */ /* 0x000fe20007f3e0ff */
[----:B------:R-:W-:Y:S01]  /*33800*/  IMAD.WIDE.U32 R18, R166, UR4, R18 ;  /* 0x00000004a6127c25 */ /* 0x000fe2000f8e0012 */
[----:B------:R-:W-:Y:S01]  /*33810*/  SHF.R.U64 R8, R8, 0x3, RZ ;  /* 0x0000000308087819 */ /* 0x000fe200000012ff */
[----:B------:R-:W5:Y:S01]  /*33820*/  LD.E.128 R36, desc[UR44][R36.64] ;  /* 0x0000002c24247980 */ /* 0x000f62000c101d00 */
[----:B------:R-:W-:-:S02]  /*33830*/  SHF.R.U64 R60, R60, 0x3, RZ ;  /* 0x000000033c3c7819 */ /* 0x000fc400000012ff */
[----:B------:R-:W-:Y:S01]  /*33840*/  SHF.R.S32.HI R20, RZ, 0x1f, R21 ;  /* 0x0000001fff147819 */ /* 0x000fe20000011415 */
[----:B------:R-:W-:Y:S01]  /*33850*/  IMAD R19, R166, UR5, R19 ;  /* 0x00000005a6137c24 */ /* 0x000fe2000f8e0213 */
[----:B------:R-:W-:Y:S01]  /*33860*/  LOP3.LUT R64, R65, 0x380, RZ, 0xc0, !PT ;  /* 0x0000038041407812 */ /* 0x000fe200078ec0ff */
[----:B------:R-:W1:Y:S01]  /*33870*/  @P2 LDC R85, c[0x0][0xcf0] ;  /* 0x00033c00ff552b82 */ /* 0x000e620000000800 */
[----:B------:R-:W-:Y:S01]  /*33880*/  LOP3.LUT R8, R8, R9, RZ, 0x3c, !PT ;  /* 0x0000000908087212 */ /* 0x000fe200078e3cff */
[----:B------:R-:W-:Y:S01]  /*33890*/  ULDC.64 UR4, c[0x0][0xbf0] ;  /* 0x0002fc0000047ab9 */ /* 0x000fe20000000a00 */
[C---:B------:R-:W-:Y:S01]  /*338a0*/  IADD3 R13, P4, R4.reuse, 0x2000, RZ ;  /* 0x00002000040d7810 */ /* 0x040fe20007f9e0ff */
[--C-:B------:R-:W-:Y:S01]  /*338b0*/  IMAD.X R9, RZ, RZ, R5.reuse, P3 ;  /* 0x000000ffff097224 */ /* 0x100fe200018e0605 */
[----:B------:R-:W-:Y:S01]  /*338c0*/  IADD3 R25, P5, R4, 0x3000, RZ ;  /* 0x0000300004197810 */ /* 0x000fe20007fbe0ff */
[----:B------:R-:W-:Y:S01]  /*338d0*/  IMAD R20, R20, UR4, RZ ;  /* 0x0000000414147c24 */ /* 0x000fe2000f8e02ff */
[----:B------:R-:W-:Y:S01]  /*338e0*/  IADD3 R29, P6, R4, 0x4000, RZ ;  /* 0x00004000041d7810 */ /* 0x000fe20007fde0ff */
[----:B------:R-:W5:Y:S01]  /*338f0*/  LD.E.128 R68, desc[UR44][R68.64] ;  /* 0x0000002c44447980 */ /* 0x000f62000c101d00 */
[----:B------:R-:W-:Y:S01]  /*33900*/  LOP3.LUT R60, R60, R61, RZ, 0x3c, !PT ;  /* 0x0000003d3c3c7212 */ /* 0x000fe200078e3cff */
[----:B------:R-:W-:Y:S01]  /*33910*/  IMAD.X R61, RZ, RZ, R5, P0 ;  /* 0x000000ffff3d7224 */ /* 0x000fe200000e0605 */
[----:B------:R-:W-:-:S02]  /*33920*/  IADD3 R45, P3, R4, 0x8000, RZ ;  /* 0x00008000042d7810 */ /* 0x000fc40007f7e0ff */
[----:B------:R-:W-:Y:S02]  /*33930*/  SHF.R.U64 R64, R64, 0x3, RZ ;  /* 0x0000000340407819 */ /* 0x000fe400000012ff */
[----:B---3--:R-:W-:Y:S01]  /*33940*/  ISETP.GE.AND P0, PT, R187, R3, PT ;  /* 0x00000003bb00720c */ /* 0x008fe20003f06270 */
[----:B------:R-:W-:Y:S01]  /*33950*/  IMAD R79, R21, UR5, R20 ;  /* 0x00000005154f7c24 */ /* 0x000fe2000f8e0214 */
[----:B------:R-:W-:Y:S01]  /*33960*/  LOP3.LUT R12, R13, 0x380, RZ, 0xc0, !PT ;  /* 0x000003800d0c7812 */ /* 0x000fe200078ec0ff */
[----:B------:R-:W-:Y:S01]  /*33970*/  IMAD.WIDE.U32 R18, R21, UR4, R18 ;  /* 0x0000000415127c25 */ /* 0x000fe2000f8e0012 */
[----:B------:R-:W-:Y:S01]  /*33980*/  LOP3.LUT R24, R25, 0x380, RZ, 0xc0, !PT ;  /* 0x0000038019187812 */ /* 0x000fe200078ec0ff */
[----:B------:R-:W-:Y:S01]  /*33990*/  ULDC.64 UR4, c[0x0][0xbe0] ;  /* 0x0002f80000047ab9 */ /* 0x000fe20000000a00 */
[----:B------:R-:W-:Y:S01]  /*339a0*/  LOP3.LUT R28, R29, 0x380, RZ, 0xc0, !PT ;  /* 0x000003801d1c7812 */ /* 0x000fe200078ec0ff */
[----:B------:R-:W5:Y:S01]  /*339b0*/  LD.E.128 R60, desc[UR44][R60.64] ;  /* 0x0000002c3c3c7980 */ /* 0x000f62000c101d00 */
[----:B------:R-:W-:-:S02]  /*339c0*/  LOP3.LUT R44, R45, 0x380, RZ, 0xc0, !PT ;  /* 0x000003802d2c7812 */ /* 0x000fc400078ec0ff */
[----:B------:R-:W-:Y:S01]  /*339d0*/  LOP3.LUT R64, R64, R65, RZ, 0x3c, !PT ;  /* 0x0000004140407212 */ /* 0x000fe200078e3cff */
[----:B------:R-:W-:Y:S01]  /*339e0*/  IMAD.X R65, RZ, RZ, R5, P1 ;  /* 0x000000ffff417224 */ /* 0x000fe200008e0605 */
[----:B------:R-:W-:Y:S02]  /*339f0*/  SEL R21, RZ, 0xffffffff, P0 ;  /* 0xffffffffff157807 */ /* 0x000fe40000000000 */
[----:B------:R-:W-:Y:S02]  /*33a00*/  SHF.R.U64 R12, R12, 0x3, RZ ;  /* 0x000000030c0c7819 */ /* 0x000fe400000012ff */
[----:B------:R-:W-:Y:S02]  /*33a10*/  SHF.R.U64 R24, R24, 0x3, RZ ;  /* 0x0000000318187819 */ /* 0x000fe400000012ff */
[----:B------:R-:W-:Y:S02]  /*33a20*/  SHF.R.U64 R28, R28, 0x3, RZ ;  /* 0x000000031c1c7819 */ /* 0x000fe400000012ff */
[----:B------:R-:W-:-:S02]  /*33a30*/  ISETP.GE.AND P1, PT, R190, R3, PT ;  /* 0x00000003be00720c */ /* 0x000fc40003f26270 */
[----:B------:R-:W-:Y:S01]  /*33a40*/  SHF.R.U64 R44, R44, 0x3, RZ ;  /* 0x000000032c2c7819 */ /* 0x000fe200000012ff */
[----:B------:R-:W-:Y:S01]  /*33a50*/  IMAD.SHL.U32 R21, R21, 0x2, RZ ;  /* 0x0000000215157824 */ /* 0x000fe200078e00ff */
[----:B------:R-:W-:Y:S01]  /*33a60*/  LOP3.LUT R12, R12, R13, RZ, 0x3c, !PT ;  /* 0x0000000d0c0c7212 */ /* 0x000fe200078e3cff */
[--C-:B------:R-:W-:Y:S01]  /*33a70*/  IMAD.X R13, RZ, RZ, R5.reuse, P4 ;  /* 0x000000ffff0d7224 */ /* 0x100fe200020e0605 */
[----:B------:R-:W-:Y:S01]  /*33a80*/  LOP3.LUT R24, R24, R25, RZ, 0x3c, !PT ;  /* 0x0000001918187212 */ /* 0x000fe200078e3cff */
[--C-:B------:R-:W-:Y:S01]  /*33a90*/  IMAD.X R25, RZ, RZ, R5.reuse, P5 ;  /* 0x000000ffff197224 */ /* 0x100fe200028e0605 */
[----:B------:R-:W-:Y:S01]  /*33aa0*/  LOP3.LUT R28, R28, R29, RZ, 0x3c, !PT ;  /* 0x0000001d1c1c7212 */ /* 0x000fe200078e3cff */
[----:B------:R-:W-:Y:S01]  /*33ab0*/  IMAD.X R29, RZ, RZ, R5, P6 ;  /* 0x000000ffff1d7224 */ /* 0x000fe200030e0605 */
[----:B------:R-:W-:Y:S02]  /*33ac0*/  SEL R20, RZ, 0x1, P1 ;  /* 0x00000001ff147807 */ /* 0x000fe40000800000 */
[----:B------:R-:W-:Y:S01]  /*33ad0*/  LOP3.LUT R11, R4, 0x380, RZ, 0xc0, !PT ;  /* 0x00000380040b7812 */ /* 0x000fe200078ec0ff */
[----:B------:R-:W-:Y:S01]  /*33ae0*/  IMAD.IADD R19, R19, 0x1, R79 ;  /* 0x0000000113137824 */ /* 0x000fe200078e024f */
[----:B------:R-:W-:Y:S01]  /*33af0*/  LOP3.LUT R44, R44, R45, RZ, 0x3c, !PT ;  /* 0x0000002d2c2c7212 */ /* 0x000fe200078e3cff */
[----:B------:R-:W-:Y:S01]  /*33b00*/  IMAD.X R45, RZ, RZ, R5, P3 ;  /* 0x000000ffff2d7224 */ /* 0x000fe200018e0605 */
[----:B------:R-:W-:Y:S01]  /*33b10*/  ISETP.GE.AND P0, PT, R186, R3, PT ;  /* 0x00000003ba00720c */ /* 0x000fe20003f06270 */
[----:B------:R-:W5:Y:S01]  /*33b20*/  LD.E.128 R12, desc[UR44][R12.64] ;  /* 0x0000002c0c0c7980 */ /* 0x000f62000c101d00 */
[----:B------:R-:W-:-:S02]  /*33b30*/  IADD3 R49, P4, R4, 0x9000, RZ ;  /* 0x0000900004317810 */ /* 0x000fc40007f9e0ff */
[C---:B------:R-:W-:Y:S01]  /*33b40*/  IADD3 R53, P5, R4.reuse, 0xa000, RZ ;  /* 0x0000a00004357810 */ /* 0x040fe20007fbe0ff */
[----:B------:R-:W5:Y:S01]  /*33b50*/  LD.E.128 R24, desc[UR44][R24.64] ;  /* 0x0000002c18187980 */ /* 0x000f62000c101d00 */
[C---:B------:R-:W-:Y:S02]  /*33b60*/  IADD3 R57, P6, R4.reuse, 0xb000, RZ ;  /* 0x0000b00004397810 */ /* 0x040fe40007fde0ff */
[----:B------:R-:W-:Y:S01]  /*33b70*/  IADD3 R7, P3, R4, 0xf000, RZ ;  /* 0x0000f00004077810 */ /* 0x000fe20007f7e0ff */
[----:B------:R-:W5:Y:S01]  /*33b80*/  LD.E.128 R28, desc[UR44][R28.64] ;  /* 0x0000002c1c1c7980 */ /* 0x000f62000c101d00 */
[----:B------:R-:W-:Y:S02]  /*33b90*/  LOP3.LUT R48, R49, 0x380, RZ, 0xc0, !PT ;  /* 0x0000038031307812 */ /* 0x000fe400078ec0ff */
[----:B------:R-:W-:Y:S01]  /*33ba0*/  LOP3.LUT R52, R53, 0x380, RZ, 0xc0, !PT ;  /* 0x0000038035347812 */ /* 0x000fe200078ec0ff */
[----:B------:R-:W-:Y:S01]  /*33bb0*/  IMAD.X R73, RZ, RZ, R5, P3 ;  /* 0x000000ffff497224 */ /* 0x000fe200018e0605 */
[----:B------:R-:W-:Y:S01]  /*33bc0*/  LOP3.LUT R56, R57, 0x380, RZ, 0xc0, !PT ;  /* 0x0000038039387812 */ /* 0x000fe200078ec0ff */
[----:B------:R-:W5:Y:S01]  /*33bd0*/  LD.E.128 R44, desc[UR44][R44.64] ;  /* 0x0000002c2c2c7980 */ /* 0x000f62000c101d00 */
[----:B------:R-:W-:-:S02]  /*33be0*/  LOP3.LUT R6, R7, 0x380, RZ, 0xc0, !PT ;  /* 0x0000038007067812 */ /* 0x000fc400078ec0ff */
[----:B------:R-:W-:Y:S01]  /*33bf0*/  ISETP.GE.AND P1, PT, R185, R3, PT ;  /* 0x00000003b900720c */ /* 0x000fe20003f26270 */
[----:B------:R-:W5:Y:S01]  /*33c00*/  LD.E.128 R64, desc[UR44][R64.64] ;  /* 0x0000002c40407980 */ /* 0x000f62000c101d00 */
[----:B------:R-:W-:Y:S02]  /*33c10*/  SHF.R.U64 R48, R48, 0x3, RZ ;  /* 0x0000000330307819 */ /* 0x000fe400000012ff */
[----:B------:R-:W-:Y:S02]  /*33c20*/  SHF.R.U64 R52, R52, 0x3, RZ ;  /* 0x0000000334347819 */ /* 0x000fe400000012ff */
[----:B------:R-:W-:Y:S02]  /*33c30*/  SHF.R.U64 R56, R56, 0x3, RZ ;  /* 0x0000000338387819 */ /* 0x000fe400000012ff */
[----:B------:R-:W-:Y:S02]  /*33c40*/  SHF.R.U64 R11, R11, 0x3, RZ ;  /* 0x000000030b0b7819 */ /* 0x000fe400000012ff */
[----:B------:R-:W-:-:S02]  /*33c50*/  SHF.R.U64 R6, R6, 0x3, RZ ;  /* 0x0000000306067819 */ /* 0x000fc400000012ff */
[----:B------:R-:W-:Y:S01]  /*33c60*/  LOP3.LUT R48, R48, R49, RZ, 0x3c, !PT ;  /* 0x0000003130307212 */ /* 0x000fe200078e3cff */
[--C-:B------:R-:W-:Y:S01]  /*33c70*/  IMAD.X R49, RZ, RZ, R5.reuse, P4 ;  /* 0x000000ffff317224 */ /* 0x100fe200020e0605 */
[----:B------:R-:W-:Y:S01]  /*33c80*/  LOP3.LUT R52, R52, R53, RZ, 0x3c, !PT ;  /* 0x0000003534347212 */ /* 0x000fe200078e3cff */
[--C-:B------:R-:W-:Y:S01]  /*33c90*/  IMAD.X R53, RZ, RZ, R5.reuse, P5 ;  /* 0x000000ffff357224 */ /* 0x100fe200028e0605 */
[----:B------:R-:W-:Y:S01]  /*33ca0*/  LOP3.LUT R56, R56, R57, RZ, 0x3c, !PT ;  /* 0x0000003938387212 */ /* 0x000fe200078e3cff */
[----:B------:R-:W-:Y:S01]  /*33cb0*/  IMAD.X R57, RZ, RZ, R5, P6 ;  /* 0x000000ffff397224 */ /* 0x000fe200030e0605 */
[----:B------:R-:W-:Y:S01]  /*33cc0*/  LOP3.LUT R4, R11, R4, RZ, 0x3c, !PT ;  /* 0x000000040b047212 */ /* 0x000fe200078e3cff */
[----:B------:R-:W5:Y:S01]  /*33cd0*/  LD.E.128 R48, desc[UR44][R48.64] ;  /* 0x0000002c30307980 */ /* 0x000f62000c101d00 */
[----:B------:R-:W-:-:S03]  /*33ce0*/  LOP3.LUT R72, R6, R7, RZ, 0x3c, !PT ;  /* 0x0000000706487212 */ /* 0x000fc600078e3cff */
[----:B------:R-:W5:Y:S04]  /*33cf0*/  LD.E.128 R8, desc[UR44][R8.64] ;  /* 0x0000002c08087980 */ /* 0x000f68000c101d00 */
[----:B------:R-:W5:Y:S04]  /*33d00*/  LD.E.128 R4, desc[UR44][R4.64] ;  /* 0x0000002c04047980 */ /* 0x000f68000c101d00 */
[----:B------:R-:W5:Y:S04]  /*33d10*/  LD.E.128 R52, desc[UR44][R52.64] ;  /* 0x0000002c34347980 */ /* 0x000f68000c101d00 */
[----:B------:R-:W5:Y:S04]  /*33d20*/  LD.E.128 R56, desc[UR44][R56.64] ;  /* 0x0000002c38387980 */ /* 0x000f68000c101d00 */
[----:B------:R-:W5:Y:S01]  /*33d30*/  LD.E.128 R72, desc[UR44][R72.64] ;  /* 0x0000002c48487980 */ /* 0x000f62000c101d00 */
[----:B------:R-:W-:Y:S01]  /*33d40*/  @!PT LDS RZ, [RZ] ;  /* 0x00000000fffff984 */ /* 0x000fe20000000800 */
[----:B------:R-:W-:Y:S01]  /*33d50*/  @!PT LDS RZ, [RZ] ;  /* 0x00000000fffff984 */ /* 0x000fe20000000800 */
[----:B------:R-:W-:Y:S01]  /*33d60*/  @!PT LDS RZ, [RZ] ;  /* 0x00000000fffff984 */ /* 0x000fe20000000800 */
[----:B------:R-:W-:Y:S01]  /*33d70*/  @!PT LDS RZ, [RZ] ;  /* 0x00000000fffff984 */ /* 0x000fe20000000800 */
[----:B------:R3:W-:Y:S06]  /*33d80*/  MEMBAR.ALL.CTA ;  /* 0x0000000000007992 */ /* 0x0007ec0000008000 */
[----:B---3--:R-:W3:Y:S01]  /*33d90*/  FENCE.VIEW.ASYNC.S ;  /* 0x00000000000073c6 */ /* 0x008ee20000000000 */
[----:B------:R-:W-:Y:S01]  /*33da0*/  BSSY B1, `(.L_x_3813) ;  /* 0x0000053000017945 */ /* 0x000fe20003800000 */
[----:B--2---:R-:W-:Y:S01]  /*33db0*/  IMAD R77, R76, 0x20, R228 ;  /* 0x000000204c4d7824 */ /* 0x004fe200078e02e4 */
[----:B------:R-:W-:-:S03]  /*33dc0*/  LOP3.LUT R76, R21, 0x2, R20, 0xe2, !PT ;  /* 0x00000002154c7812 */ /* 0x000fc600078ee214 */
[----:B------:R-:W-:Y:S01]  /*33dd0*/  IMAD.IADD R80, R164, 0x1, R77 ;  /* 0x00000001a4507824 */ /* 0x000fe200078e024d */
[----:B------:R-:W-:-:S03]  /*33de0*/  SEL R77, RZ, 0xffffffff, P0 ;  /* 0xffffffffff4d7807 */ /* 0x000fc60000000000 */
[----:B0-----:R-:W-:-:S04]  /*33df0*/  @P2 IMAD.HI.U32 R20, R80, R83, RZ ;  /* 0x0000005350142227 */ /* 0x001fc800078e00ff */
[----:B------:R-:W-:Y:S01]  /*33e00*/  IMAD.MOV.U32 R21, RZ, RZ, R80 ;  /* 0x000000ffff157224 */ /* 0x000fe200078e0050 */
[----:B-1----:R-:W-:Y:S01]  /*33e10*/  @P2 SHF.R.U32.HI R21, RZ, R85, R20 ;  /* 0x00000055ff152219 */ /* 0x002fe20000011614 */
[----:B------:R-:W-:Y:S01]  /*33e20*/  IMAD.SHL.U32 R77, R77, 0x4, RZ ;  /* 0x000000044d4d7824 */ /* 0x000fe200078e00ff */
[----:B------:R-:W-:Y:S02]  /*33e30*/  SEL R20, RZ, 0xffffffff, P1 ;  /* 0xffffffffff147807 */ /* 0x000fe40000800000 */
[----:B------:R-:W-:Y:S02]  /*33e40*/  ISETP.GE.AND P0, PT, R184, R3, PT ;  /* 0x00000003b800720c */ /* 0x000fe40003f06270 */
[----:B------:R-:W-:Y:S01]  /*33e50*/  LOP3.LUT R76, R77, 0x4, R76, 0xe2, !PT ;  /* 0x000000044d4c7812 */ /* 0x000fe200078ee24c */
[--C-:B------:R-:W-:Y:S01]  /*33e60*/  IMAD.MOV R77, RZ, RZ, -R21.reuse ;  /* 0x000000ffff4d7224 */ /* 0x100fe200078e0a15 */
[----:B------:R-:W-:Y:S01]  /*33e70*/  SHF.R.S32.HI R78, RZ, 0x1f, R21 ;  /* 0x0000001fff4e7819 */ /* 0x000fe20000011415 */
[----:B------:R-:W-:Y:S01]  /*33e80*/  IMAD.SHL.U32 R79, R20, 0x8, RZ ;  /* 0x00000008144f7824 */ /* 0x000fe200078e00ff */
[----:B------:R-:W-:Y:S01]  /*33e90*/  SEL R20, RZ, 0xffffffff, P0 ;  /* 0xffffffffff147807 */ /* 0x000fe20000000000 */
[----:B------:R-:W-:Y:S01]  /*33ea0*/  IMAD R77, R81, R77, R80 ;  /* 0x0000004d514d7224 */ /* 0x000fe200078e0250 */
[----:B------:R-:W-:Y:S01]  /*33eb0*/  ISETP.GE.AND P0, PT, R167, R3, PT ;  /* 0x00000003a700720c */ /* 0x000fe20003f06270 */
[----:B------:R-:W-:Y:S01]  /*33ec0*/  IMAD R78, R78, UR4, RZ ;  /* 0x000000044e4e7c24 */ /* 0x000fe2000f8e02ff */
[----:B------:R-:W-:Y:S01]  /*33ed0*/  LOP3.LUT R76, R79, 0x8, R76, 0xe2, !PT ;  /* 0x000000084f4c7812 */ /* 0x000fe200078ee24c */
[----:B------:R-:W-:Y:S01]  /*33ee0*/  IMAD.SHL.U32 R83, R20, 0x10, RZ ;  /* 0x0000001014537824 */ /* 0x000fe200078e00ff */
[----:B------:R-:W-:Y:S01]  /*33ef0*/  SEL R20, RZ, 0xffffffff, P0 ;  /* 0xffffffffff147807 */ /* 0x000fe20000000000 */
[----:B------:R-:W-:-:S02]  /*33f00*/  IMAD R79, R21, UR5, R78 ;  /* 0x00000005154f7c24 */ /* 0x000fc4000f8e024e */
[----:B------:R-:W-:Y:S01]  /*33f10*/  IMAD.WIDE.U32 R18, R21, UR4, R18 ;  /* 0x0000000415127c25 */ /* 0x000fe2000f8e0012 */
[----:B------:R-:W-:Y:S01]  /*33f20*/  SHF.R.S32.HI R21, RZ, 0x1f, R77 ;  /* 0x0000001fff157819 */ /* 0x000fe2000001144d */
[----:B------:R-:W-:Y:S01]  /*33f30*/  ULDC.64 UR4, c[0x0][0xbd8] ;  /* 0x0002f60000047ab9 */ /* 0x000fe20000000a00 */
[----:B------:R-:W-:Y:S01]  /*33f40*/  LOP3.LUT R76, R83, 0x10, R76, 0xe2, !PT ;  /* 0x00000010534c7812 */ /* 0x000fe200078ee24c */
[----:B------:R-:W-:Y:S01]  /*33f50*/  IMAD.SHL.U32 R83, R20, 0x20, RZ ;  /* 0x0000002014537824 */ /* 0x000fe200078e00ff */
[----:B------:R-:W-:Y:S01]  /*33f60*/  ISETP.GE.AND P0, PT, R192, R3, PT ;  /* 0x00000003c000720c */ /* 0x000fe20003f06270 */
[----:B------:R-:W-:Y:S02]  /*33f70*/  IMAD R81, R0, R81, RZ ;  /* 0x0000005100517224 */ /* 0x000fe400078e02ff */
[----:B------:R-:W-:Y:S02]  /*33f80*/  IMAD.IADD R19, R19, 0x1, R79 ;  /* 0x0000000113137824 */ /* 0x000fe400078e024f */
[----:B------:R-:W-:-:S02]  /*33f90*/  IMAD R0, R21, UR4, RZ ;  /* 0x0000000415007c24 */ /* 0x000fc4000f8e02ff */
[----:B------:R-:W-:Y:S01]  /*33fa0*/  IMAD.IADD R164, R228, 0x1, R164 ;  /* 0x00000001e4a47824 */ /* 0x000fe200078e02a4 */
[----:B------:R-:W-:Y:S01]  /*33fb0*/  LOP3.LUT R76, R83, 0x20, R76, 0xe2, !PT ;  /* 0x00000020534c7812 */ /* 0x000fe200078ee24c */
[C---:B------:R-:W-:Y:S01]  /*33fc0*/  IMAD R79, R77.reuse, UR5, R0 ;  /* 0x000000054d4f7c24 */ /* 0x040fe2000f8e0200 */
[----:B------:R-:W-:Y:S01]  /*33fd0*/  SEL R21, RZ, 0x40, P0 ;  /* 0x00000040ff157807 */ /* 0x000fe20000000000 */
[----:B------:R-:W-:Y:S01]  /*33fe0*/  IMAD.WIDE.U32 R18, R77, UR4, R18 ;  /* 0x000000044d127c25 */ /* 0x000fe2000f8e0012 */
[----:B------:R-:W-:Y:S01]  /*33ff0*/  ISETP.GE.AND P1, PT, R164, R81, PT ;  /* 0x00000051a400720c */ /* 0x000fe20003f26270 */
[----:B------:R-:W-:Y:S01]  /*34000*/  ULDC.64 UR4, c[0x0][0xb80] ;  /* 0x0002e00000047ab9 */ /* 0x000fe20000000a00 */
[----:B------:R-:W-:Y:S01]  /*34010*/  LOP3.LUT R78, R76, R21, RZ, 0xfc, !PT ;  /* 0x000000154c4e7212 */ /* 0x000fe200078efcff */
[----:B------:R-:W-:Y:S01]  /*34020*/  VIADD R0, R2, 0x38820 ;  /* 0x0003882002007836 */ /* 0x000fe20000000000 */
[----:B------:R-:W-:Y:S01]  /*34030*/  ISETP.GE.AND P0, PT, R191, R3, PT ;  /* 0x00000003bf00720c */ /* 0x000fe20003f06270 */
[----:B------:R-:W-:Y:S01]  /*34040*/  IMAD.IADD R21, R19, 0x1, R79 ;  /* 0x0000000113157824 */ /* 0x000fe200078e024f */
[----:B------:R-:W-:-:S02]  /*34050*/  LEA R79, P2, R18, UR4, 0x1 ;  /* 0x00000004124f7c11 */ /* 0x000fc4000f8408ff */
[----:B------:R-:W-:Y:S02]  /*34060*/  PRMT R0, RZ, 0x654, R0 ;  /* 0x00000654ff007816 */ /* 0x000fe40000000000 */
[----:B------:R-:W-:Y:S02]  /*34070*/  SEL R19, RZ, 0x80, P0 ;  /* 0x00000080ff137807 */ /* 0x000fe40000000000 */
[----:B------:R-:W-:Y:S01]  /*34080*/  LEA.HI.X R80, R18, UR5, R21, 0x1, P2 ;  /* 0x0000000512507c11 */ /* 0x000fe200090f0c15 */
[----:B---3--:R0:W-:Y:S01]  /*34090*/  SYNCS.ARRIVE.TRANS64.RED.A1T0 RZ, [R0+URZ], RZ ;  /* 0x000000ff00ff79a7 */ /* 0x0081e2000810043f */
[----:B------:R1:W2:Y:S01]  /*340a0*/  SHFL.IDX PT, R18, R79, RZ, 0x181f ;  /* 0x00181fff4f127589 */ /* 0x0002a200000e0000 */
[----:B0-----:R-:W-:-:S03]  /*340b0*/  LOP3.LUT R0, R78, R19, RZ, 0xfc, !PT ;  /* 0x000000134e007212 */ /* 0x001fc600078efcff */
[----:B------:R1:W0:Y:S01]  /*340c0*/  SHFL.IDX PT, R19, R80, RZ, 0x181f ;  /* 0x00181fff50137589 */ /* 0x00022200000e0000 */
[----:B------:R-:W-:Y:S05]  /*340d0*/  @P1 BRA `(.L_x_3814) ;  /* 0x00000000007c1947 */ /* 0x000fea0003800000 */
[-C--:B------:R-:W-:Y:S02]  /*340e0*/  ISETP.GE.AND P1, PT, R187, R3.reuse, PT ;  /* 0x00000003bb00720c */ /* 0x080fe40003f26270 */
[-C--:B------:R-:W-:Y:S02]  /*340f0*/  ISETP.GE.AND P0, PT, R190, R3.reuse, PT ;  /* 0x00000003be00720c */ /* 0x080fe40003f06270 */
[-C--:B------:R-:W-:Y:S02]  /*34100*/  ISETP.GE.AND P5, PT, R186, R3.reuse, PT ;  /* 0x00000003ba00720c */ /* 0x080fe40003fa6270 */
[----:B------:R-:W-:-:S07]  /*34110*/  ISETP.GE.AND P3, PT, R185, R3, PT ;  /* 0x00000003b900720c */ /* 0x000fce0003f66270 */
[C---:B--2---:R-:W-:Y:S02]  /*34120*/  @!P1 LEA R20, P2, R187.reuse, R18, 0x1 ;  /* 0x00000012bb149211 */ /* 0x044fe400078408ff */
[----:B0-----:R-:W-:Y:S02]  /*34130*/  @!P0 IMAD.WIDE R76, R190, 0x2, R18 ;  /* 0x00000002be4c8825 */ /* 0x001fe400078e0212 */
[----:B------:R-:W-:Y:S02]  /*34140*/  @!P1 LEA.HI.X R21, R187, R19, R235, 0x1, P2 ;  /* 0x00000013bb159211 */ /* 0x000fe400010f0ceb */
[----:B------:R-:W-:Y:S01]  /*34150*/  ISETP.GE.AND P2, PT, R184, R3, PT ;  /* 0x00000003b800720c */ /* 0x000fe20003f46270 */
[----:B-----5:R0:W-:Y:S01]  /*34160*/  @!P0 ST.E.128 desc[UR44][R76.64], R4 ;  /* 0x000000044c008985 */ /* 0x0201e2000c101d2c */
[----:B------:R-:W-:-:S03]  /*34170*/  LOP3.LUT P0, RZ, R78, 0x40, RZ, 0xc0, !PT ;  /* 0x000000404eff7812 */ /* 0x000fc6000780c0ff */
[----:B------:R2:W-:Y:S01]  /*34180*/  @!P1 ST.E.128 desc[UR44][R20.64], R12 ;  /* 0x0000000c14009985 */ /* 0x0005e2000c101d2c */
[----:B------:R-:W-:Y:S02]  /*34190*/  ISETP.GE.AND P1, PT, R167, R3, PT ;  /* 0x00000003a700720c */ /* 0x000fe40003f26270 */
[CC--:B0-----:R-:W-:Y:S02]  /*341a0*/  @!P5 LEA R4, P4, R186.reuse, R18.reuse, 0x1 ;  /* 0x00000012ba04d211 */ /* 0x0c1fe400078808ff */
[CC--:B------:R-:W-:Y:S02]  /*341b0*/  @!P3 LEA R6, P6, R185.reuse, R18.reuse, 0x1 ;  /* 0x00000012b906b211 */ /* 0x0c0fe400078c08ff */
[-C--:B------:R-:W-:Y:S02]  /*341c0*/  @!P5 LEA.HI.X R5, R186, R19.reuse, R234, 0x1, P4 ;  /* 0x00000013ba05d211 */ /* 0x080fe400020f0cea */
[----:B------:R-:W-:Y:S02]  /*341d0*/  LOP3.LUT P4, RZ, R0, 0x80, RZ, 0xc0, !PT ;  /* 0x0000008000ff7812 */ /* 0x000fe4000788c0ff */
[----:B------:R-:W-:Y:S01]  /*341e0*/  @!P3 LEA.HI.X R7, R185, R19, R233, 0x1, P6 ;  /* 0x00000013b907b211 */ /* 0x000fe200030f0ce9 */
[----:B------:R0:W-:Y:S02]  /*341f0*/  @!P5 ST.E.128 desc[UR44][R4.64], R28 ;  /* 0x0000001c0400d985 */ /* 0x0001e4000c101d2c */
[----:B--2---:R-:W-:-:S02]  /*34200*/  @!P1 LEA R12, P6, R167, R18, 0x1 ;  /* 0x00000012a70c9211 */ /* 0x004fc400078c08ff */
[----:B------:R2:W-:Y:S02]  /*34210*/  @!P3 ST.E.128 desc[UR44][R6.64], R36 ;  /* 0x000000240600b985 */ /* 0x0005e4000c101d2c */
[-C--:B------:R-:W-:Y:S02]  /*34220*/  @!P1 LEA.HI.X R13, R167, R19.reuse, R231, 0x1, P6 ;  /* 0x00000013a70d9211 */ /* 0x080fe400030f0ce7 */
[-C--:B0-----:R-:W-:Y:S02]  /*34230*/  @!P2 LEA R4, P5, R184, R18.reuse, 0x1 ;  /* 0x00000012b804a211 */ /* 0x081fe400078a08ff */
        /* <DEDUP_REMOVED lines=9> */
.L_x_3814:
[----:B------:R-:W-:Y:S05]  /*342d0*/  BSYNC B1 ;  /* 0x0000000000017941 */ /* 0x000fea0003800000 */
.L_x_3813:
[----:B---3-5:R-:W-:Y:S01]  /*342e0*/  VIADD R6, R164, 0x20 ;  /* 0x00000020a4067836 */ /* 0x028fe20000000000 */
[----:B------:R3:W4:Y:S04]  /*342f0*/  SHFL.IDX PT, R5, R80, 0x1, 0x181f ;  /* 0x00381f0050057f89 */ /* 0x00072800000e0000 */
[----:B------:R-:W-:Y:S01]  /*34300*/  ISETP.GE.AND P0, PT, R6, R81, PT ;  /* 0x000000510600720c */ /* 0x000fe20003f06270 */
[----:B------:R3:W0:-:S12]  /*34310*/  SHFL.IDX PT, R4, R79, 0x1, 0x181f ;  /* 0x00381f004f047f89 */ /* 0x00061800000e0000 */
[----:B---3--:R-:W-:Y:S05]  /*34320*/  @P0 BRA `(.L_x_3815) ;  /* 0x0000002800940947 */ /* 0x008fea0003800000 */
[-C--:B------:R-:W-:Y:S02]  /*34330*/  ISETP.GE.AND P6, PT, R190, R3.reuse, PT ;  /* 0x00000003be00720c */ /* 0x080fe40003fc6270 */
[-C--:B------:R-:W-:Y:S02]  /*34340*/  ISETP.GE.AND P5, PT, R187, R3.reuse, PT ;  /* 0x00000003bb00720c */ /* 0x080fe40003fa6270 */
[-C--:B------:R-:W-:Y:S02]  /*34350*/  ISETP.GE.AND P3, PT, R186, R3.reuse, PT ;  /* 0x00000003ba00720c */ /* 0x080fe40003f66270 */
[-C--:B------:R-:W-:Y:S02]  /*34360*/  ISETP.GE.AND P2, PT, R185, R3.reuse, PT ;  /* 0x00000003b900720c */ /* 0x080fe40003f46270 */
[-C--:B------:R-:W-:Y:S02]  /*34370*/  ISETP.GE.AND P1, PT, R184, R3.reuse, PT ;  /* 0x00000003b800720c */ /* 0x080fe40003f26270 */
[----:B------:R-:W-:-:S03]  /*34380*/  ISETP.GE.AND P0, PT, R167, R3, PT ;  /* 0x00000003a700720c */ /* 0x000fc60003f06270 */
[----:B0---4-:R-:W-:Y:S02]  /*34390*/  @!P6 IMAD.WIDE R6, R190, 0x2, R4 ;  /* 0x00000002be06e825 */ /* 0x011fe400078e0204 */
[----:B------:R-:W-:-:S03]  /*343a0*/  @!P5 LEA R12, P4, R187, R4, 0x1 ;  /* 0x00000004bb0cd211 */ /* 0x000fc600078808ff */
[----:B------:R0:W-:Y:S01]  /*343b0*/  @!P6 ST.E.128 desc[UR44][R6.64], R8 ;  /* 0x000000080600e985 */ /* 0x0001e2000c101d2c */
[----:B------:R-:W-:Y:S02]  /*343c0*/  @!P5 LEA.HI.X R13, R187, R5, R235, 0x1, P4 ;  /* 0x00000005bb0dd211 */ /* 0x000fe400020f0ceb */
[----:B------:R-:W-:-:S03]  /*343d0*/  LOP3.LUT P4, RZ, R78, 0x40, RZ, 0xc0, !PT ;  /* 0x000000404eff7812 */ /* 0x000fc6000788c0ff */
[----:B------:R3:W-:Y:S01]  /*343e0*/  @!P5 ST.E.128 desc[UR44][R12.64], R24 ;  /* 0x000000180c00d985 */ /* 0x0007e2000c101d2c */
[CC--:B0-----:R-:W-:Y:S02]  /*343f0*/  @!P3 LEA R6, P6, R186.reuse, R4.reuse, 0x1 ;  /* 0x00000004ba06b211 */ /* 0x0c1fe400078c08ff */
[C---:B------:R-:W-:Y:S02]  /*34400*/  @!P2 LEA R8, P5, R185.reuse, R4, 0x1 ;  /* 0x00000004b908a211 */ /* 0x040fe400078a08ff */
[-C--:B------:R-:W-:Y:S02]  /*34410*/  @!P3 LEA.HI.X R7, R186, R5.reuse, R234, 0x1, P6 ;  /* 0x00000005ba07b211 */ /* 0x080fe400030f0cea */
[----:B------:R-:W-:-:S03]  /*34420*/  @!P2 LEA.HI.X R9, R185, R5, R233, 0x1, P5 ;  /* 0x00000005b909a211 */ /* 0x000fc600028f0ce9 */
[CC--:B---3--:R-:W-:Y:S01]  /*34430*/  @P4 LEA R12, P5, R192.reuse, R4.reuse, 0x1 ;  /* 0x00000004c00c4211 */ /* 0x0c8fe200078a08ff */
[----:B------:R0:W-:Y:S01]  /*34440*/  @!P3 ST.E.128 desc[UR44][R6.64], R32 ;  /* 0x000000200600b985 */ /* 0x0001e2000c101d2c */
[CC--:B------:R-:W-:Y:S02]  /*34450*/  @!P0 LEA R10, P3, R167.reuse, R4.reuse, 0x1 ;  /* 0x00000004a70a8211 */ /* 0x0c0fe400078608ff */
[-C--:B------:R-:W-:Y:S01]  /*34460*/  @P4 LEA.HI.X R13, R192, R5.reuse, R230, 0x1, P5 ;  /* 0x00000005c00d4211 */ /* 0x080fe200028f0ce6 */
[----:B------:R3:W-:Y:S01]  /*34470*/  @!P2 ST.E.128 desc[UR44][R8.64], R40 ;  /* 0x000000280800a985 */ /* 0x0007e2000c101d2c */
[----:B------:R-:W-:Y:S02]  /*34480*/  @!P0 LEA.HI.X R11, R167, R5, R231, 0x1, P3 ;  /* 0x00000005a70b8211 */ /* 0x000fe400018f0ce7 */
[----:B0-----:R-:W-:-:S04]  /*34490*/  @!P1 LEA R6, P6, R184, R4, 0x1 ;  /* 0x00000004b8069211 */ /* 0x001fc800078c08ff */
[----:B------:R-:W-:-:S05]  /*344a0*/  @!P1 LEA.HI.X R7, R184, R5, R232, 0x1, P6 ;  /* 0x00000005b8079211 */ /* 0x000fca00030f0ce8 */
        /* <DEDUP_REMOVED lines=9> */
.L_x_3812:
[----:B01----:R-:W2:Y:S01]  /*34540*/  LDL R7, [R1+0x434] ;  /* 0x0004340001077983 */ /* 0x003ea20000100800 */
[----:B------:R-:W-:Y:S01]  /*34550*/  ULDC.64 UR4, c[0x0][0xc08] ;  /* 0x0003020000047ab9 */ /* 0x000fe20000000a00 */
[----:B------:R-:W0:Y:S01]  /*34560*/  LDC R11, c[0x0][0xce8] ;  /* 0x00033a00ff0b7b82 */ /* 0x000e220000000800 */
[----:B------:R-:W-:Y:S01]  /*34570*/  IMAD R6, R3, UR4, RZ ;  /* 0x0000000403067c24 */ /* 0x000fe2000f8e02ff */
[----:B------:R1:W5:Y:S01]  /*34580*/  LDL R53, [R1+0x4c4] ;  /* 0x0004c40001357983 */ /* 0x0003620000100800 */
[C---:B------:R-:W-:Y:S01]  /*34590*/  IMAD.WIDE.U32 R4, R19.reuse, UR4, RZ ;  /* 0x0000000413047c25 */ /* 0x040fe2000f8e00ff */
[----:B------:R-:W-:Y:S02]  /*345a0*/  ULDC.64 UR6, c[0x0][0xc30] ;  /* 0x00030c0000067ab9 */ /* 0x000fe40000000a00 */
[----:B------:R1:W5:Y:S01]  /*345b0*/  LDL R52, [R1+0x4c0] ;  /* 0x0004c00001347983 */ /* 0x0003620000100800 */
[----:B------:R-:W-:Y:S01]  /*345c0*/  IMAD R19, R19, UR5, R6 ;  /* 0x0000000513137c24 */ /* 0x000fe2000f8e0206 */
[----:B------:R-:W-:Y:S01]  /*345d0*/  ULDC.64 UR4, c[0x0][0xc38] ;  /* 0x00030e0000047ab9 */ /* 0x000fe20000000a00 */
[----:B------:R-:W-:Y:S01]  /*345e0*/  SHF.R.S32.HI R6, RZ, 0x1f, R21 ;  /* 0x0000001fff067819 */ /* 0x000fe20000011415 */
[----:B------:R1:W5:Y:S01]  /*345f0*/  LDL R51, [R1+0x4bc] ;  /* 0x0004bc0001337983 */ /* 0x0003620000100800 */
[----:B------:R-:W-:-:S03]  /*34600*/  IMAD.IADD R5, R5, 0x1, R19 ;  /* 0x0000000105057824 */ /* 0x000fc600078e0213 */
[----:B------:R1:W5:Y:S01]  /*34610*/  LDL R50, [R1+0x4b8] ;  /* 0x0004b80001327983 */ /* 0x0003620000100800 */
[----:B------:R-:W-:-:S03]  /*34620*/  IMAD.WIDE.U32 R4, R166, UR4, R4 ;  /* 0x00000004a6047c25 */ /* 0x000fc6000f8e0004 */
[----:B------:R1:W5:Y:S01]  /*34630*/  LDL R49, [R1+0x4b4] ;  /* 0x0004b40001317983 */ /* 0x0003620000100800 */
[----:B------:R-:W-:Y:S01]  /*34640*/  IMAD R5, R166, UR5, R5 ;  /* 0x00000005a6057c24 */ /* 0x000fe2000f8e0205 */
[----:B------:R-:W-:Y:S02]  /*34650*/  ULDC.64 UR4, c[0x0][0xc40] ;  /* 0x0003100000047ab9 */ /* 0x000fe40000000a00 */
[----:B------:R1:W5:Y:S01]  /*34660*/  LDL R48, [R1+0x4b0] ;  /* 0x0004b00001307983 */ /* 0x0003620000100800 */
[----:B------:R-:W-:Y:S01]  /*34670*/  IMAD R6, R6, UR4, RZ ;  /* 0x0000000406067c24 */ /* 0x000fe2000f8e02ff */
[----:B0-----:R-:W-:Y:S02]  /*34680*/  ISETP.NE.AND P0, PT, R11, 0x1, PT ;  /* 0x000000010b00780c */ /* 0x001fe40003f05270 */
[----:B------:R1:W5:Y:S04]  /*34690*/  LDL R47, [R1+0x4ac] ;  /* 0x0004ac00012f7983 */ /* 0x0003680000100800 */
[----:B------:R1:W5:Y:S04]  /*346a0*/  LDL R46, [R1+0x4a8] ;  /* 0x0004a800012e7983 */ /* 0x0003680000100800 */
[----:B------:R1:W5:Y:S03]  /*346b0*/  LDL R45, [R1+0x4a4] ;  /* 0x0004a400012d7983 */ /* 0x0003660000100800 */
[----:B------:R-:W0:Y:S01]  /*346c0*/  @P0 LDC R3, c[0x0][0xcec] ;  /* 0x00033b00ff030b82 */ /* 0x000e220000000800 */
[----:B------:R1:W5:Y:S04]  /*346d0*/  LDL R44, [R1+0x4a0] ;  /* 0x0004a000012c7983 */ /* 0x0003680000100800 */
[----:B------:R1:W5:Y:S03]  /*346e0*/  LDL R43, [R1+0x49c] ;  /* 0x00049c00012b7983 */ /* 0x0003660000100800 */
[----:B------:R-:W3:Y:S01]  /*346f0*/  @P0 LDC R9, c[0x0][0xcf0] ;  /* 0x00033c00ff090b82 */ /* 0x000ee20000000800 */
[----:B------:R1:W5:Y:S04]  /*34700*/  LDL R42, [R1+0x498] ;  /* 0x00049800012a7983 */ /* 0x0003680000100800 */
        /* <DEDUP_REMOVED lines=18> */
[----:B------:R1:W5:Y:S01]  /*34830*/  LDL R19, [R1+0x44c] ;  /* 0x00044c0001137983 */ /* 0x0003620000100800 */
[----:B------:R-:W-:-:S04]  /*34840*/  IMAD.WIDE.U32 R4, R21, UR4, R4 ;  /* 0x0000000415047c25 */ /* 0x000fc8000f8e0004 */
[----:B------:R-:W-:Y:S01]  /*34850*/  IMAD R0, R0, R11, RZ ;  /* 0x0000000b00007224 */ /* 0x000fe200078e02ff */
[----:B------:R-:W-:Y:S01]  /*34860*/  BSSY B1, `(.L_x_3816) ;  /* 0x00000c4000017945 */ /* 0x000fe20003800000 */
[----:B--2---:R-:W-:Y:S02]  /*34870*/  IMAD.IADD R8, R7, 0x1, R164 ;  /* 0x0000000107087824 */ /* 0x004fe400078e02a4 */
[----:B------:R-:W-:Y:S01]  /*34880*/  IMAD R7, R21, UR5, R6 ;  /* 0x0000000515077c24 */ /* 0x000fe2000f8e0206 */
[----:B------:R-:W-:Y:S01]  /*34890*/  ULDC.64 UR4, c[0x0][0xc48] ;  /* 0x0003120000047ab9 */ /* 0x000fe20000000a00 */
[----:B0-----:R-:W-:-:S04]  /*348a0*/  @P0 IMAD.HI.U32 R6, R8, R3, RZ ;  /* 0x0000000308060227 */ /* 0x001fc800078e00ff */
[----:B------:R-:W-:Y:S01]  /*348b0*/  IMAD.MOV.U32 R3, RZ, RZ, R8 ;  /* 0x000000ffff037224 */ /* 0x000fe200078e0008 */
[----:B---3--:R-:W-:Y:S01]  /*348c0*/  @P0 SHF.R.U32.HI R3, RZ, R9, R6 ;  /* 0x00000009ff030219 */ /* 0x008fe20000011606 */
[----:B------:R-:W-:-:S03]  /*348d0*/  IMAD.IADD R5, R5, 0x1, R7 ;  /* 0x0000000105057824 */ /* 0x000fc600078e0207 */
[--C-:B------:R-:W-:Y:S01]  /*348e0*/  SHF.R.S32.HI R6, RZ, 0x1f, R3.reuse ;  /* 0x0000001fff067819 */ /* 0x100fe20000011403 */
[----:B------:R-:W-:Y:S02]  /*348f0*/  IMAD.MOV R9, RZ, RZ, -R3 ;  /* 0x000000ffff097224 */ /* 0x000fe400078e0a03 */
[----:B------:R-:W-:-:S04]  /*34900*/  IMAD.WIDE.U32 R4, R194, UR4, R4 ;  /* 0x00000004c2047c25 */ /* 0x000fc8000f8e0004 */
[----:B------:R-:W-:Y:S02]  /*34910*/  IMAD R9, R11, R9, R8 ;  /* 0x000000090b097224 */ /* 0x000fe400078e0208 */
[----:B------:R-:W-:Y:S02]  /*34920*/  IMAD R6, R6, UR6, RZ ;  /* 0x0000000606067c24 */ /* 0x000fe4000f8e02ff */
[----:B------:R-:W-:Y:S01]  /*34930*/  IMAD R5, R194, UR5, R5 ;  /* 0x00000005c2057c24 */ /* 0x000fe2000f8e0205 */
[----:B------:R-:W-:Y:S01]  /*34940*/  ULDC.64 UR4, c[0x0][0xc28] ;  /* 0x00030a0000047ab9 */ /* 0x000fe20000000a00 */
[C---:B------:R-:W-:Y:S01]  /*34950*/  IMAD R7, R3.reuse, UR7, R6 ;  /* 0x0000000703077c24 */ /* 0x040fe2000f8e0206 */
[----:B------:R-:W-:Y:S01]  /*34960*/  SHF.R.S32.HI R6, RZ, 0x1f, R9 ;  /* 0x0000001fff067819 */ /* 0x000fe20000011409 */
[----:B------:R-:W-:-:S04]  /*34970*/  IMAD.WIDE.U32 R4, R3, UR6, R4 ;  /* 0x0000000603047c25 */ /* 0x000fc8000f8e0004 */
[----:B------:R-:W-:Y:S02]  /*34980*/  IMAD R6, R6, UR4, RZ ;  /* 0x0000000406067c24 */ /* 0x000fe4000f8e02ff */
[----:B------:R-:W-:Y:S02]  /*34990*/  IMAD.IADD R5, R5, 0x1, R7 ;  /* 0x0000000105057824 */ /* 0x000fe400078e0207 */
[----:B------:R-:W-:Y:S02]  /*349a0*/  IMAD.IADD R164, R160, 0x1, R164 ;  /* 0x00000001a0a47824 */ /* 0x000fe400078e02a4 */
[C---:B------:R-:W-:Y:S02]  /*349b0*/  IMAD R3, R9.reuse, UR5, R6 ;  /* 0x0000000509037c24 */ /* 0x040fe4000f8e0206 */
[----:B------:R-:W-:Y:S01]  /*349c0*/  IMAD.WIDE.U32 R8, R9, UR4, R4 ;  /* 0x0000000409087c25 */ /* 0x000fe2000f8e0004 */
[----:B------:R-:W-:Y:S01]  /*349d0*/  ISETP.GE.AND P0, PT, R164, R0, PT ;  /* 0x00000000a400720c */ /* 0x000fe20003f06270 */
[----:B------:R-:W-:-:S02]  /*349e0*/  ULDC.64 UR4, c[0x0][0xc00] ;  /* 0x0003000000047ab9 */ /* 0x000fc40000000a00 */
[----:B------:R-:W-:Y:S01]  /*349f0*/  IMAD.IADD R5, R9, 0x1, R3 ;  /* 0x0000000109057824 */ /* 0x000fe200078e0203 */
[----:B------:R-:W-:Y:S01]  /*34a00*/  LEA R3, P1, R8, UR4, 0x2 ;  /* 0x0000000408037c11 */ /* 0x000fe2000f8210ff */
[----:B------:R-:W-:-:S03]  /*34a10*/  VIADD R4, R2, 0x38820 ;  /* 0x0003882002047836 */ /* 0x000fc60000000000 */
[----:B------:R-:W-:Y:S02]  /*34a20*/  LEA.HI.X R8, R8, UR5, R5, 0x2, P1 ;  /* 0x0000000508087c11 */ /* 0x000fe400088f1405 */
[----:B------:R-:W-:Y:S01]  /*34a30*/  PRMT R4, RZ, 0x654, R4 ;  /* 0x00000654ff047816 */ /* 0x000fe20000000004 */
[----:B------:R1:W0:Y:S03]  /*34a40*/  SHFL.IDX PT, R9, R3, RZ, 0x1c1f ;  /* 0x001c1fff03097589 */ /* 0x00022600000e0000 */
[----:B------:R1:W-:Y:S01]  /*34a50*/  SYNCS.ARRIVE.TRANS64.RED.A1T0 RZ, [R4+URZ], RZ ;  /* 0x000000ff04ff79a7 */ /* 0x0003e2000810043f */
[----:B------:R1:W2:Y:S01]  /*34a60*/  SHFL.IDX PT, R10, R8, RZ, 0x1c1f ;  /* 0x001c1fff080a7589 */ /* 0x0002a200000e0000 */
[----:B------:R-:W-:Y:S05]  /*34a70*/  @P0 BRA `(.L_x_3817) ;  /* 0x0000000800880947 */ /* 0x000fea0003800000 */
[----:B------:R-:W-:Y:S01]  /*34a80*/  ULDC UR4, c[0x0][0xbc8] ;  /* 0x0002f20000047ab9 */ /* 0x000fe20000000800 */
[----:B------:R-:W3:Y:S01]  /*34a90*/  LDL R18, [R1+0x448] ;  /* 0x0004480001127983 */ /* 0x000ee20000100800 */
[----:B------:R-:W-:-:S13]  /*34aa0*/  ISETP.GE.AND P0, PT, R161, UR4, PT ;  /* 0x00000004a1007c0c */ /* 0x000fda000bf06270 */
[----:B------:R-:W4:Y:S01]  /*34ab0*/  @!P0 LDL.64 R6, [R1+0x230] ;  /* 0x0002300001068983 */ /* 0x000f220000100a00 */
[----:B------:R-:W-:Y:S02]  /*34ac0*/  ISETP.GE.AND P1, PT, R225, UR4, PT ;  /* 0x00000004e1007c0c */ /* 0x000fe4000bf26270 */
[----:B01----:R-:W-:-:S04]  /*34ad0*/  @!P0 LEA R4, P2, R161, R9, 0x2 ;  /* 0x00000009a1048211 */ /* 0x003fc800078410ff */
[----:B--2--5:R-:W-:-:S05]  /*34ae0*/  @!P0 LEA.HI.X R5, R161, R10, R53, 0x2, P2 ;  /* 0x0000000aa1058211 */ /* 0x024fca00010f1435 */
[----:B----4-:R0:W-:Y:S04]  /*34af0*/  @!P0 ST.E.64 desc[UR44][R4.64], R6 ;  /* 0x0000000604008985 */ /* 0x0101e8000c101b2c */
[----:B0-----:R-:W2:Y:S01]  /*34b00*/  @!P1 LDL.64 R4, [R1+0x240] ;  /* 0x0002400001049983 */ /* 0x001ea20000100a00 */
[----:B------:R-:W-:Y:S02]  /*34b10*/  ISETP.GE.AND P0, PT, R224, UR4, PT ;  /* 0x00000004e0007c0c */ /* 0x000fe4000bf06270 */
[----:B------:R-:W-:-:S04]  /*34b20*/  @!P1 LEA R6, P2, R225, R9, 0x2 ;  /* 0x00000009e1069211 */ /* 0x000fc800078410ff */
[----:B------:R-:W-:-:S05]  /*34b30*/  @!P1 LEA.HI.X R7, R225, R10, R52, 0x2, P2 ;  /* 0x0000000ae1079211 */ /* 0x000fca00010f1434 */
[----:B--2---:R0:W-:Y:S04]  /*34b40*/  @!P1 ST.E.64 desc[UR44][R6.64], R4 ;  /* 0x0000000406009985 */ /* 0x0041e8000c101b2c */
        /* <DEDUP_REMOVED lines=145> */
[----:B------:R-:W2:Y:S01]  /*35460*/  @!P1 LDL.64 R12, [R1+0x420] ;  /* 0x00042000010c9983 */ /* 0x000ea20000100a00 */
[----:B------:R-:W-:-:S04]  /*35470*/  @!P1 LEA R14, P0, R226, R9, 0x2 ;  /* 0x00000009e20e9211 */ /* 0x000fc800078010ff */
[----:B---3--:R-:W-:-:S05]  /*35480*/  @!P1 LEA.HI.X R15, R226, R10, R18, 0x2, P0 ;  /* 0x0000000ae20f9211 */ /* 0x008fca00000f1412 */
[----:B--2---:R4:W-:Y:S04]  /*35490*/  @!P1 ST.E.64 desc[UR44][R14.64], R12 ;  /* 0x0000000c0e009985 */ /* 0x0049e8000c101b2c */
.L_x_3817:
[----:B------:R-:W-:Y:S05]  /*354a0*/  BSYNC B1 ;  /* 0x0000000000017941 */ /* 0x000fea0003800000 */
.L_x_3816:
[----:B----4-:R-:W-:Y:S01]  /*354b0*/  VIADD R5, R164, 0x8 ;  /* 0x00000008a4057836 */ /* 0x010fe20000000000 */
[----:B------:R3:W4:Y:S04]  /*354c0*/  SHFL.IDX PT, R18, R8, 0x1, 0x1c1f ;  /* 0x003c1f0008127f89 */ /* 0x00072800000e0000 */
[----:B------:R-:W-:Y:S01]  /*354d0*/  ISETP.GE.AND P0, PT, R5, R0, PT ;  /* 0x000000000500720c */ /* 0x000fe20003f06270 */
[----:B------:R3:W0:-:S12]  /*354e0*/  SHFL.IDX PT, R20, R3, 0x1, 0x1c1f ;  /* 0x003c1f0003147f89 */ /* 0x00061800000e0000 */
[----:B---3--:R-:W-:Y:S05]  /*354f0*/  @P0 BRA `(.L_x_3815) ;  /* 0x0000001800200947 */ /* 0x008fea0003800000 */
[----:B------:R-:W3:Y:S02]  /*35500*/  LDC R0, c[0x0][0xbc8] ;  /* 0x0002f200ff007b82 */ /* 0x000ee40000000800 */
[----:B---3--:R-:W-:-:S13]  /*35510*/  ISETP.GE.AND P1, PT, R161, R0, PT ;  /* 0x00000000a100720c */ /* 0x008fda0003f26270 */
[----:B------:R-:W3:Y:S01]  /*35520*/  @!P1 LDL.64 R14, [R1+0x238] ;  /* 0x00023800010e9983 */ /* 0x000ee20000100a00 */
[----:B------:R-:W-:Y:S02]  /*35530*/  ISETP.GE.AND P2, PT, R225, R0, PT ;  /* 0x00000000e100720c */ /* 0x000fe40003f46270 */
[----:B01----:R-:W-:-:S04]  /*35540*/  @!P1 LEA R8, P0, R161, R20, 0x2 ;  /* 0x00000014a1089211 */ /* 0x003fc800078010ff */
[----:B----45:R-:W-:-:S05]  /*35550*/  @!P1 LEA.HI.X R9, R161, R18, R53, 0x2, P0 ;  /* 0x00000012a1099211 */ /* 0x030fca00000f1435 */
[----:B---3--:R0:W-:Y:S04]  /*35560*/  @!P1 ST.E.64 desc[UR44][R8.64], R14 ;  /* 0x0000000e08009985 */ /* 0x0081e8000c101b2c */
[----:B------:R-:W3:Y:S01]  /*35570*/  @!P2 LDL.64 R4, [R1+0x248] ;  /* 0x000248000104a983 */ /* 0x000ee20000100a00 */
[----:B------:R-:W-:Y:S02]  /*35580*/  ISETP.GE.AND P1, PT, R224, R0, PT ;  /* 0x00000000e000720c */ /* 0x000fe40003f26270 */
[----:B--2---:R-:W-:-:S04]  /*35590*/  @!P2 LEA R10, P0, R225, R20, 0x2 ;  /* 0x00000014e10aa211 */ /* 0x004fc800078010ff */
[----:B------:R-:W-:-:S05]  /*355a0*/  @!P2 LEA.HI.X R11, R225, R18, R52, 0x2, P0 ;  /* 0x00000012e10ba211 */ /* 0x000fca00000f1434 */
[----:B---3--:R1:W-:Y:S04]  /*355b0*/  @!P2 ST.E.64 desc[UR44][R10.64], R4 ;  /* 0x000000040a00a985 */ /* 0x0083e8000c101b2c */
[----:B------:R-:W2:Y:S01]  /*355c0*/  @!P1 LDL.64 R6, [R1+0x258] ;  /* 0x0002580001069983 */ /* 0x000ea20000100a00 */
[----:B------:R-:W-:Y:S02]  /*355d0*/  ISETP.GE.AND P2, PT, R223, R0, PT ;  /* 0x00000000df00720c */ /* 0x000fe40003f46270 */
[----:B------:R-:W-:-:S04]  /*355e0*/  @!P1 LEA R12, P0, R224, R20, 0x2 ;  /* 0x00000014e00c9211 */ /* 0x000fc800078010ff */
[----:B------:R-:W-:-:S05]  /*355f0*/  @!P1 LEA.HI.X R13, R224, R18, R51, 0x2, P0 ;  /* 0x00000012e00d9211 */ /* 0x000fca00000f1433 */
[----:B--2---:R2:W-:Y:S04]  /*35600*/  @!P1 ST.E.64 desc[UR44][R12.64], R6 ;  /* 0x000000060c009985 */ /* 0x0045e8000c101b2c */
[----:B0-----:R-:W3:Y:S01]  /*35610*/  @!P2 LDL.64 R8, [R1+0x268] ;  /* 0x000268000108a983 */ /* 0x001ee20000100a00 */
[----:B------:R-:W-:Y:S02]  /*35620*/  ISETP.GE.AND P1, PT, R222, R0, PT ;  /* 0x00000000de00720c */ /* 0x000fe40003f26270 */
[----:B------:R-:W-:-:S04]  /*35630*/  @!P2 LEA R14, P0, R223, R20, 0x2 ;  /* 0x00000014df0ea211 */ /* 0x000fc800078010ff */
[----:B------:R-:W-:-:S05]  /*35640*/  @!P2 LEA.HI.X R15, R223, R18, R50, 0x2, P0 ;  /* 0x00000012df0fa211 */ /* 0x000fca00000f1432 */
[----:B---3--:R0:W-:Y:S04]  /*35650*/  @!P2 ST.E.64 desc[UR44][R14.64], R8 ;  /* 0x000000080e00a985 */ /* 0x0081e8000c101b2c */
[----:B-1----:R-:W3:Y:S01]  /*35660*/  @!P1 LDL.64 R4, [R1+0x278] ;  /* 0x0002780001049983 */ /* 0x002ee20000100a00 */
[----:B------:R-:W-:Y:S02]  /*35670*/  ISETP.GE.AND P2, PT, R221, R0, PT ;  /* 0x00000000dd00720c */ /* 0x000fe40003f46270 */
[----:B------:R-:W-:-:S04]  /*35680*/  @!P1 LEA R10, P0, R222, R20, 0x2 ;  /* 0x00000014de0a9211 */ /* 0x000fc800078010ff */
[----:B------:R-:W-:-:S05]  /*35690*/  @!P1 LEA.HI.X R11, R222, R18, R49, 0x2, P0 ;  /* 0x00000012de0b9211 */ /* 0x000fca00000f1431 */
[----:B---3--:R1:W-:Y:S04]  /*356a0*/  @!P1 ST.E.64 desc[UR44][R10.64], R4 ;  /* 0x000000040a009985 */ /* 0x0083e8000c101b2c */
[----:B--2---:R-:W2:Y:S01]  /*356b0*/  @!P2 LDL.64 R6, [R1+0x288] ;  /* 0x000288000106a983 */ /* 0x004ea20000100a00 */
        /* <DEDUP_REMOVED lines=131> */
.L_x_3819:
[----:B------:R-:W-:Y:S05]  /*35ef0*/  BSYNC B1 ;  /* 0x0000000000017941 */ /* 0x000fea0003800000 */
.L_x_3818:
[----:B------:R-:W-:Y:S05]  /*35f00*/  @P1 BRA `(.L_x_3815) ;  /* 0x0000000c009c1947 */ /* 0x000fea0003800000 */
[----:B------:R-:W2:Y:S04]  /*35f10*/  LDL R0, [R1+0x448] ;  /* 0x0004480001007983 */ /* 0x000ea80000100800 */
[----:B01----:R-:W3:Y:S01]  /*35f20*/  LDL.64 R4, [R1+0x428] ;  /* 0x0004280001047983 */ /* 0x003ee20000100a00 */
[----:B------:R-:W-:-:S04]  /*35f30*/  LEA R20, P0, R226, R20, 0x2 ;  /* 0x00000014e2147211 */ /* 0x000fc800078010ff */
[----:B--2---:R-:W-:-:S05]  /*35f40*/  LEA.HI.X R21, R226, R18, R0, 0x2, P0 ;  /* 0x00000012e2157211 */ /* 0x004fca00000f1400 */
[----:B---3--:R0:W-:Y:S01]  /*35f50*/  ST.E.64 desc[UR44][R20.64], R4 ;  /* 0x0000000414007985 */ /* 0x0081e2000c101b2c */
[----:B------:R-:W-:Y:S05]  /*35f60*/  BRA `(.L_x_3815) ;  /* 0x0000000c00847947 */ /* 0x000fea0003800000 */
.L_x_3808:
        /* <DEDUP_REMOVED lines=8> */
[----:B------:R-:W2:Y:S01]  /*35ff0*/  @P1 LDC.64 R4, c[0x0][0xd08] ;  /* 0x00034200ff041b82 */ /* 0x000ea20000000a00 */
[----:B------:R-:W-:Y:S02]  /*36000*/  ULDC UR4, c[0x0][0xb88] ;  /* 0x0002e20000047ab9 */ /* 0x000fe40000000800 */
[----:B------:R-:W-:Y:S02]  /*36010*/  IMAD.U32 R0, RZ, RZ, UR4 ;  /* 0x00000004ff007e24 */ /* 0x000fe4000f8e00ff */
[----:B----4-:R-:W-:-:S05]  /*36020*/  IMAD.WIDE R6, R193, 0x4, R6 ;  /* 0x00000004c1067825 */ /* 0x010fca00078e0206 */
[----:B------:R4:W5:Y:S01]  /*36030*/  @P0 LDG.E R3, desc[UR44][R6.64] ;  /* 0x0000002c06030981 */ /* 0x000962000c1e1900 */
[----:B--2---:R-:W-:-:S05]  /*36040*/  @P1 IMAD.WIDE R4, R193, 0x4, R4 ;  /* 0x00000004c1041825 */ /* 0x004fca00078e0204 */
[----:B------:R4:W5:Y:S01]  /*36050*/  @P1 LDG.E R0, desc[UR44][R4.64] ;  /* 0x0000002c04001981 */ /* 0x000962000c1e1900 */
[----:B------:R-:W-:Y:S02]  /*36060*/  ISETP.NE.AND P2, PT, R188, RZ, PT ;  /* 0x000000ffbc00720c */ /* 0x000fe40003f45270 */
[----:B------:R-:W-:Y:S02]  /*36070*/  ISETP.GT.AND P3, PT, R236, 0x3f, PT ;  /* 0x0000003fec00780c */ /* 0x000fe40003f64270 */
[----:B------:R-:W-:-:S09]  /*36080*/  SHF.R.S32.HI R26, RZ, 0x1f, R193 ;  /* 0x0000001fff1a7819 */ /* 0x000fd200000114c1 */
[----:B------:R-:W2:Y:S02]  /*36090*/  @!P2 LDC R188, c[0x0][0xbd4] ;  /* 0x0002f500ffbcab82 */ /* 0x000ea40000000800 */
[----:B--2---:R-:W-:Y:S01]  /*360a0*/  ISETP.GT.AND P2, PT, R188, 0x1, PT ;  /* 0x00000001bc00780c */ /* 0x004fe20003f44270 */
[----:B----4-:R-:W-:-:S12]  /*360b0*/  @P1 BRA `(.L_x_3820) ;  /* 0x0000000000101947 */ /* 0x010fd80003800000 */
[----:B------:R-:W-:Y:S05]  /*360c0*/  @!P0 BRA `(.L_x_3820) ;  /* 0x00000000000c8947 */ /* 0x000fea0003800000 */
[----:B------:R-:W2:Y:S04]  /*360d0*/  LDG.E R5, desc[UR44][R6.64] ;  /* 0x0000002c06057981 */ /* 0x000ea8000c1e1900 */
[----:B-----5:R-:W2:Y:S02]  /*360e0*/  LDG.E R0, desc[UR44][R6.64+0x4] ;  /* 0x0000042c06007981 */ /* 0x020ea4000c1e1900 */
[----:B--2---:R-:W-:-:S07]  /*360f0*/  IMAD.IADD R0, R0, 0x1, -R5 ;  /* 0x0000000100007824 */ /* 0x004fce00078e0a05 */
.L_x_3820:
[----:B------:R-:W-:Y:S01]  /*36100*/  BSSY B1, `(.L_x_3821) ;  /* 0x0000036000017945 */ /* 0x000fe20003800000 */
[----:B------:R-:W-:Y:S02]  /*36110*/  SEL R27, R193, RZ, !P0 ;  /* 0x000000ffc11b7207 */ /* 0x000fe40004000000 */
[----:B------:R-:W-:Y:S02]  /*36120*/  SEL R26, R26, RZ, !P0 ;  /* 0x000000ff1a1a7207 */ /* 0x000fe40004000000 */
[----:B-----5:R-:W-:Y:S01]  /*36130*/  SHF.R.S32.HI R24, RZ, 0x1f, R3 ;  /* 0x0000001fff187819 */ /* 0x020fe20000011403 */
[----:B------:R-:W-:Y:S06]  /*36140*/  @P3 BRA `(.L_x_3822) ;  /* 0x0000000000c43947 */ /* 0x000fec0003800000 */
[----:B------:R-:W2:Y:S01]  /*36150*/  S2R R5, SR_TID.X ;  /* 0x0000000000057919 */ /* 0x000ea20000002100 */
[----:B---3--:R-:W3:Y:S02]  /*36160*/  LDC R31, c[0x0][0xce8] ;  /* 0x00033a00ff1f7b82 */ /* 0x008ee40000000800 */
[----:B---3--:R-:W-:Y:S01]  /*36170*/  IMAD R4, R0, R31, RZ ;  /* 0x0000001f00047224 */ /* 0x008fe200078e02ff */
[----:B--2---:R-:W-:-:S04]  /*36180*/  IADD3 R29, R164, -0x80, R5 ;  /* 0xffffff80a41d7810 */ /* 0x004fc80007ffe005 */
[----:B------:R-:W-:-:S13]  /*36190*/  ISETP.GE.AND P0, PT, R29, R4, PT ;  /* 0x000000041d00720c */ /* 0x000fda0003f06270 */
[----:B------:R-:W-:Y:S05]  /*361a0*/  @P0 BRA `(.L_x_3822) ;  /* 0x0000000000ac0947 */ /* 0x000fea0003800000 */
[----:B------:R-:W-:Y:S01]  /*361b0*/  IMAD.MOV.U32 R20, RZ, RZ, 0xab8 ;  /* 0x00000ab8ff147424 */ /* 0x000fe200078e00ff */
[----:B------:R-:W-:Y:S01]  /*361c0*/  ISETP.GT.AND P0, PT, R188, 0x1, PT ;  /* 0x00000001bc00780c */ /* 0x000fe20003f04270 */
[----:B------:R-:W2:Y:S01]  /*361d0*/  LDC.64 R10, c[0x0][0xca8] ;  /* 0x00032a00ff0a7b82 */ /* 0x000ea20000000a00 */
[----:B------:R-:W-:Y:S01]  /*361e0*/  ISETP.NE.AND P1, PT, R31, 0x1, PT ;  /* 0x000000011f00780c */ /* 0x000fe20003f25270 */
[----:B------:R-:W-:Y:S01]  /*361f0*/  IMAD.MOV.U32 R19, RZ, RZ, R29 ;  /* 0x000000ffff137224 */ /* 0x000fe200078e001d */
[----:B------:R-:W-:-:S05]  /*36200*/  SEL R20, R20, 0xa78, P0 ;  /* 0x00000a7814147807 */ /* 0x000fca0000000000 */
[----:B------:R-:W3:Y:S08]  /*36210*/  LDC.64 R4, c[0x0][R20+0x220] ;  /* 0x0000880014047b82 */ /* 0x000ef00000000a00 */
[----:B------:R-:W4:Y:S08]  /*36220*/  LDC.64 R12, c[0x0][R20+0x218] ;  /* 0x00008600140c7b82 */ /* 0x000f300000000a00 */
[----:B------:R-:W5:Y:S08]  /*36230*/  LDC.64 R6, c[0x0][R20+0x228] ;  /* 0x00008a0014067b82 */ /* 0x000f700000000a00 */
[----:B------:R-:W0:Y:S08]  /*36240*/  @P1 LDC R18, c[0x0][0xcec] ;  /* 0x00033b00ff121b82 */ /* 0x000e300000000800 */
[----:B------:R-:W1:Y:S08]  /*36250*/  LDC.64 R8, c[0x0][R20+0x210] ;  /* 0x0000840014087b82 */ /* 0x000e700000000a00 */
[----:B------:R-:W5:Y:S01]  /*36260*/  @P1 LDC R25, c[0x0][0xcf0] ;  /* 0x00033c00ff191b82 */ /* 0x000f620000000800 */
[----:B0-----:R-:W-:-:S07]  /*36270*/  @P1 IMAD.HI.U32 R18, R29, R18, RZ ;  /* 0x000000121d121227 */ /* 0x001fce00078e00ff */
[----:B--2---:R-:W0:Y:S01]  /*36280*/  @!P0 LDC R10, c[0x0][0xc50] ;  /* 0x00031400ff0a8b82 */ /* 0x004e220000000800 */
[-C--:B---3--:R-:W-:Y:S02]  /*36290*/  IMAD R5, R5, R27.reuse, RZ ;  /* 0x0000001b05057224 */ /* 0x088fe400078e02ff */
[----:B------:R-:W-:-:S05]  /*362a0*/  IMAD.WIDE.U32 R14, R4, R27, RZ ;  /* 0x0000001b040e7225 */ /* 0x000fca00078e00ff */
[----:B------:R-:W2:Y:S01]  /*362b0*/  @!P0 LDC R11, c[0x0][0xc54] ;  /* 0x00031500ff0b8b82 */ /* 0x000ea20000000800 */
        /* <DEDUP_REMOVED lines=14> */
[----:B------:R-:W-:Y:S02]  /*363a0*/  IADD3 R6, P0, P1, R19, R12, R6 ;  /* 0x0000000c13067210 */ /* 0x000fe4000791e006 */
[----:B------:R-:W-:-:S04]  /*363b0*/  SHF.R.S32.HI R19, RZ, 0x1f, R19 ;  /* 0x0000001fff137819 */ /* 0x000fc80000011413 */
[----:B------:R-:W-:Y:S01]  /*363c0*/  IADD3.X R7, R19, R4, R13, P0, P1 ;  /* 0x0000000413077210 */ /* 0x000fe200007e240d */
[-C--:B-1----:R-:W-:Y:S01]  /*363d0*/  IMAD R4, R9, R5.reuse, RZ ;  /* 0x0000000509047224 */ /* 0x082fe200078e02ff */
[----:B------:R-:W-:Y:S01]  /*363e0*/  SHF.R.S32.HI R13, RZ, 0x1f, R5 ;  /* 0x0000001fff0d7819 */ /* 0x000fe20000011405 */
[----:B------:R-:W-:-:S04]  /*363f0*/  IMAD.WIDE.U32 R6, R8, R5, R6 ;  /* 0x0000000508067225 */ /* 0x000fc800078e0006 */
[----:B------:R-:W-:Y:S01]  /*36400*/  IMAD R13, R8, R13, R4 ;  /* 0x0000000d080d7224 */ /* 0x000fe200078e0204 */
[----:B0-----:R-:W-:Y:S01]  /*36410*/  LEA R10, P0, R6, R10, 0x2 ;  /* 0x0000000a060a7211 */ /* 0x001fe200078010ff */
[----:B------:R-:W-:Y:S02]  /*36420*/  IMAD.MOV.U32 R5, RZ, RZ, -0x800000 ;  /* 0xff800000ff057424 */ /* 0x000fe400078e00ff */
[----:B------:R-:W-:-:S05]  /*36430*/  IMAD.IADD R4, R7, 0x1, R13 ;  /* 0x0000000107047824 */ /* 0x000fca00078e020d */
[----:B--2---:R-:W-:-:S05]  /*36440*/  LEA.HI.X R11, R6, R11, R4, 0x2, P0 ;  /* 0x0000000b060b7211 */ /* 0x004fca00000f1404 */
[----:B------:R2:W-:Y:S02]  /*36450*/  STG.E desc[UR44][R10.64], R5 ;  /* 0x000000050a007986 */ /* 0x0005e4000c10192c */
.L_x_3822:
[----:B------:R-:W-:Y:S05]  /*36460*/  BSYNC B1 ;  /* 0x0000000000017941 */ /* 0x000fea0003800000 */
.L_x_3821:
[----:B------:R-:W-:Y:S05]  /*36470*/  @P2 BRA `(.L_x_3815) ;  /* 0x0000000800402947 */ /* 0x000fea0003800000 */
[----:B------:R-:W4:Y:S01]  /*36480*/  LDL R7, [R1+0x444] ;  /* 0x0004440001077983 */ /* 0x000f220000100800 */
[----:B--2---:R-:W2:Y:S01]  /*36490*/  LDC R11, c[0x0][0xce8] ;  /* 0x00033a00ff0b7b82 */ /* 0x004ea20000000800 */
[----:B------:R-:W-:Y:S01]  /*364a0*/  ULDC.64 UR4, c[0x0][0xba0] ;  /* 0x0002e80000047ab9 */ /* 0x000fe20000000a00 */
[----:B------:R-:W-:Y:S01]  /*364b0*/  BSSY B1, `(.L_x_3823) ;  /* 0x0000068000017945 */ /* 0x000fe20003800000 */
[----:B------:R-:W-:Y:S02]  /*364c0*/  IMAD R6, R24, UR4, RZ ;  /* 0x0000000418067c24 */ /* 0x000fe4000f8e02ff */
[----:B------:R-:W-:-:S03]  /*364d0*/  IMAD.WIDE.U32 R4, R3, UR4, RZ ;  /* 0x0000000403047c25 */ /* 0x000fc6000f8e00ff */
[----:B------:R-:W5:Y:S01]  /*364e0*/  LDC R19, c[0x0][0xbc8] ;  /* 0x0002f200ff137b82 */ /* 0x000f620000000800 */
[----:B------:R-:W-:Y:S01]  /*364f0*/  IMAD R3, R3, UR5, R6 ;  /* 0x0000000503037c24 */ /* 0x000fe2000f8e0206 */
[----:B------:R-:W-:-:S03]  /*36500*/  ULDC.64 UR4, c[0x0][0xbe8] ;  /* 0x0002fa0000047ab9 */ /* 0x000fc60000000a00 */
[----:B------:R-:W-:Y:S02]  /*36510*/  IMAD.IADD R5, R5, 0x1, R3 ;  /* 0x0000000105057824 */ /* 0x000fe400078e0203 */
[----:B------:R-:W-:-:S04]  /*36520*/  IMAD.WIDE.U32 R4, R166, UR4, R4 ;  /* 0x00000004a6047c25 */ /* 0x000fc8000f8e0004 */
[----:B------:R-:W-:Y:S01]  /*36530*/  IMAD R5, R166, UR5, R5 ;  /* 0x00000005a6057c24 */ /* 0x000fe2000f8e0205 */
[----:B------:R-:W-:Y:S01]  /*36540*/  ULDC.64 UR4, c[0x0][0xbf0] ;  /* 0x0002fc0000047ab9 */ /* 0x000fe20000000a00 */
[----:B--2---:R-:W-:Y:S01]  /*36550*/  ISETP.NE.AND P0, PT, R11, 0x1, PT ;  /* 0x000000010b00780c */ /* 0x004fe20003f05270 */
[----:B------:R-:W-:Y:S02]  /*36560*/  IMAD R3, R26, UR4, RZ ;  /* 0x000000041a037c24 */ /* 0x000fe4000f8e02ff */
[----:B------:R-:W-:-:S04]  /*36570*/  IMAD.WIDE.U32 R4, R27, UR4, R4 ;  /* 0x000000041b047c25 */ /* 0x000fc8000f8e0004 */
[----:B------:R-:W-:Y:S01]  /*36580*/  IMAD R3, R27, UR5, R3 ;  /* 0x000000051b037c24 */ /* 0x000fe2000f8e0203 */
[-C--:B-----5:R-:W-:Y:S01]  /*36590*/  ISETP.GE.AND P1, PT, R187, R19.reuse, PT ;  /* 0x00000013bb00720c */ /* 0x0a0fe20003f26270 */
[----:B------:R-:W-:Y:S01]  /*365a0*/  ULDC.64 UR4, c[0x0][0xbe0] ;  /* 0x0002f80000047ab9 */ /* 0x000fe20000000a00 */
[-C--:B------:R-:W-:Y:S01]  /*365b0*/  ISETP.GE.AND P2, PT, R190, R19.reuse, PT ;  /* 0x00000013be00720c */ /* 0x080fe20003f46270 */
[----:B------:R-:W-:Y:S01]  /*365c0*/  IMAD.IADD R5, R5, 0x1, R3 ;  /* 0x0000000105057824 */ /* 0x000fe200078e0203 */
[----:B------:R-:W-:Y:S01]  /*365d0*/  SEL R10, RZ, 0xffffffff, P1 ;  /* 0xffffffffff0a7807 */ /* 0x000fe20000800000 */
[----:B------:R-:W2:Y:S01]  /*365e0*/  @P0 LDC R9, c[0x0][0xcec] ;  /* 0x00033b00ff090b82 */ /* 0x000ea20000000800 */
[----:B------:R-:W-:Y:S01]  /*365f0*/  ISETP.GE.AND P1, PT, R186, R19, PT ;  /* 0x00000013ba00720c */ /* 0x000fe20003f26270 */
[----:B------:R-:W-:Y:S02]  /*36600*/  IMAD R25, R0, R11, RZ ;  /* 0x0000000b00197224 */ /* 0x000fe400078e02ff */
[----:B------:R-:W-:-:S04]  /*36610*/  IMAD.SHL.U32 R10, R10, 0x2, RZ ;  /* 0x000000020a0a7824 */ /* 0x000fc800078e00ff */
[----:B------:R-:W5:Y:S01]  /*36620*/  @P0 LDC R13, c[0x0][0xcf0] ;  /* 0x00033c00ff0d0b82 */ /* 0x000f620000000800 */
[----:B----4-:R-:W-:-:S04]  /*36630*/  IMAD R7, R7, 0x20, R228 ;  /* 0x0000002007077824 */ /* 0x010fc800078e02e4 */
[----:B------:R-:W-:Y:S01]  /*36640*/  IMAD.IADD R8, R164, 0x1, R7 ;  /* 0x00000001a4087824 */ /* 0x000fe200078e0207 */
[----:B------:R-:W-:Y:S02]  /*36650*/  SEL R7, RZ, 0x1, P2 ;  /* 0x00000001ff077807 */ /* 0x000fe40001000000 */
[----:B------:R-:W-:Y:S01]  /*36660*/  ISETP.GE.AND P2, PT, R191, R19, PT ;  /* 0x00000013bf00720c */ /* 0x000fe20003f46270 */
[----:B--2---:R-:W-:Y:S01]  /*36670*/  @P0 IMAD.HI.U32 R6, R8, R9, RZ ;  /* 0x0000000908060227 */ /* 0x004fe200078e00ff */
[----:B------:R-:W-:Y:S02]  /*36680*/  LOP3.LUT R9, R10, 0x2, R7, 0xe2, !PT ;  /* 0x000000020a097812 */ /* 0x000fe400078ee207 */
[----:B------:R-:W-:Y:S01]  /*36690*/  SEL R10, RZ, 0xffffffff, P1 ;  /* 0xffffffffff0a7807 */ /* 0x000fe20000800000 */
[----:B------:R-:W-:Y:S01]  /*366a0*/  IMAD.MOV.U32 R3, RZ, RZ, R8 ;  /* 0x000000ffff037224 */ /* 0x000fe200078e0008 */
[----:B-----5:R-:W-:Y:S02]  /*366b0*/  @P0 SHF.R.U32.HI R3, RZ, R13, R6 ;  /* 0x0000000dff030219 */ /* 0x020fe40000011606 */
[-C--:B------:R-:W-:Y:S01]  /*366c0*/  ISETP.GE.AND P0, PT, R185, R19.reuse, PT ;  /* 0x00000013b900720c */ /* 0x080fe20003f06270 */
[----:B------:R-:W-:Y:S01]  /*366d0*/  IMAD.SHL.U32 R12, R10, 0x4, RZ ;  /* 0x000000040a0c7824 */ /* 0x000fe200078e00ff */
[--C-:B------:R-:W-:Y:S01]  /*366e0*/  SHF.R.S32.HI R6, RZ, 0x1f, R3.reuse ;  /* 0x0000001fff067819 */ /* 0x100fe20000011403 */
[----:B------:R-:W-:Y:S01]  /*366f0*/  IMAD.MOV R7, RZ, RZ, -R3 ;  /* 0x000000ffff077224 */ /* 0x000fe200078e0a03 */
[----:B------:R-:W-:Y:S01]  /*36700*/  SEL R10, RZ, 0xffffffff, P0 ;  /* 0xffffffffff0a7807 */ /* 0x000fe20000000000 */
[----:B------:R-:W-:Y:S01]  /*36710*/  IMAD.WIDE.U32 R4, R3, UR4, R4 ;  /* 0x0000000403047c25 */ /* 0x000fe2000f8e0004 */
[----:B------:R-:W-:-:S02]  /*36720*/  ISETP.GE.AND P1, PT, R184, R19, PT ;  /* 0x00000013b800720c */ /* 0x000fc40003f26270 */
[----:B------:R-:W-:Y:S01]  /*36730*/  ISETP.GE.AND P0, PT, R167, R19, PT ;  /* 0x00000013a700720c */ /* 0x000fe20003f06270 */
[----:B------:R-:W-:Y:S01]  /*36740*/  IMAD R7, R11, R7, R8 ;  /* 0x000000070b077224 */ /* 0x000fe200078e0208 */
[----:B------:R-:W-:Y:S01]  /*36750*/  LOP3.LUT R8, R12, 0x4, R9, 0xe2, !PT ;  /* 0x000000040c087812 */ /* 0x000fe200078ee209 */
[----:B------:R-:W-:Y:S02]  /*36760*/  IMAD R6, R6, UR4, RZ ;  /* 0x0000000406067c24 */ /* 0x000fe4000f8e02ff */
[----:B------:R-:W-:Y:S01]  /*36770*/  IMAD.SHL.U32 R13, R10, 0x8, RZ ;  /* 0x000000080a0d7824 */ /* 0x000fe200078e00ff */
[----:B------:R-:W-:Y:S01]  /*36780*/  SEL R10, RZ, 0xffffffff, P0 ;  /* 0xffffffffff0a7807 */ /* 0x000fe20000000000 */
[----:B------:R-:W-:Y:S01]  /*36790*/  IMAD R9, R3, UR5, R6 ;  /* 0x0000000503097c24 */ /* 0x000fe2000f8e0206 */
[----:B------:R-:W-:Y:S01]  /*367a0*/  SHF.R.S32.HI R3, RZ, 0x1f, R7 ;  /* 0x0000001fff037819 */ /* 0x000fe20000011407 */
[----:B------:R-:W-:Y:S01]  /*367b0*/  ULDC.64 UR4, c[0x0][0xbd8] ;  /* 0x0002f60000047ab9 */ /* 0x000fe20000000a00 */
[----:B------:R-:W-:Y:S01]  /*367c0*/  SEL R6, RZ, 0xffffffff, P1 ;  /* 0xffffffffff067807 */ /* 0x000fe20000800000 */
[----:B------:R-:W-:Y:S01]  /*367d0*/  IMAD.IADD R5, R5, 0x1, R9 ;  /* 0x0000000105057824 */ /* 0x000fe200078e0209 */
[----:B------:R-:W-:Y:S01]  /*367e0*/  LOP3.LUT R8, R13, 0x8, R8, 0xe2, !PT ;  /* 0x000000080d087812 */ /* 0x000fe200078ee208 */
[----:B------:R-:W-:Y:S01]  /*367f0*/  IMAD R0, R3, UR4, RZ ;  /* 0x0000000403007c24 */ /* 0x000fe2000f8e02ff */
[----:B------:R-:W-:Y:S01]  /*36800*/  ISETP.GE.AND P0, PT, R192, R19, PT ;  /* 0x00000013c000720c */ /* 0x000fe20003f06270 */
[----:B------:R-:W-:-:S02]  /*36810*/  IMAD.SHL.U32 R13, R6, 0x10, RZ ;  /* 0x00000010060d7824 */ /* 0x000fc400078e00ff */
[----:B------:R-:W-:Y:S02]  /*36820*/  IMAD R3, R7, UR5, R0 ;  /* 0x0000000507037c24 */ /* 0x000fe4000f8e0200 */
[----:B------:R-:W-:Y:S01]  /*36830*/  IMAD.IADD R0, R228, 0x1, R164 ;  /* 0x00000001e4007824 */ /* 0x000fe200078e02a4 */
[----:B------:R-:W-:Y:S01]  /*36840*/  LOP3.LUT R8, R13, 0x10, R8, 0xe2, !PT ;  /* 0x000000100d087812 */ /* 0x000fe200078ee208 */
[----:B------:R-:W-:Y:S02]  /*36850*/  IMAD.SHL.U32 R9, R10, 0x20, RZ ;  /* 0x000000200a097824 */ /* 0x000fe400078e00ff */
[----:B------:R-:W-:Y:S01]  /*36860*/  IMAD.WIDE.U32 R4, R7, UR4, R4 ;  /* 0x0000000407047c25 */ /* 0x000fe2000f8e0004 */
        /* <DEDUP_REMOVED lines=10> */
[----:B------:R2:W4:Y:S04]  /*36910*/  SHFL.IDX PT, R4, R18, RZ, 0x181f ;  /* 0x00181fff12047589 */ /* 0x00052800000e0000 */
[----:B------:R2:W0:Y:S01]  /*36920*/  SHFL.IDX PT, R5, R3, RZ, 0x181f ;  /* 0x00181fff03057589 */ /* 0x00042200000e0000 */
[----:B------:R-:W-:Y:S05]  /*36930*/  @P0 BRA `(.L_x_3824) ;  /* 0x00000000007c0947 */ /* 0x000fea0003800000 */
[-C--:B------:R-:W-:Y:S02]  /*36940*/  ISETP.GE.AND P2, PT, R187, R19.reuse, PT ;  /* 0x00000013bb00720c */ /* 0x080fe40003f46270 */
[-C--:B------:R-:W-:Y:S02]  /*36950*/  ISETP.GE.AND P1, PT, R190, R19.reuse, PT ;  /* 0x00000013be00720c */ /* 0x080fe40003f26270 */
[-C--:B------:R-:W-:Y:S02]  /*36960*/  ISETP.GE.AND P5, PT, R186, R19.reuse, PT ;  /* 0x00000013ba00720c */ /* 0x080fe40003fa6270 */
[----:B------:R-:W-:-:S07]  /*36970*/  ISETP.GE.AND P3, PT, R185, R19, PT ;  /* 0x00000013b900720c */ /* 0x000fce0003f66270 */
[CC--:B----4-:R-:W-:Y:S02]  /*36980*/  @!P2 LEA R8, P0, R187.reuse, R4.reuse, 0x1 ;  /* 0x00000004bb08a211 */ /* 0x0d0fe400078008ff */
[----:B0-----:R-:W-:Y:S02]  /*36990*/  @!P1 IMAD.WIDE R6, R190, 0x2, R4 ;  /* 0x00000002be069825 */ /* 0x001fe400078e0204 */
        /* <DEDUP_REMOVED lines=25> */
.L_x_3824:
[----:B------:R-:W-:Y:S05]  /*36b30*/  BSYNC B1 ;  /* 0x0000000000017941 */ /* 0x000fea0003800000 */
.L_x_3823:
[----:B------:R-:W-:Y:S01]  /*36b40*/  VIADD R0, R0, 0x20 ;  /* 0x0000002000007836 */ /* 0x000fe20000000000 */
[----:B0---4-:R0:W4:Y:S04]  /*36b50*/  SHFL.IDX PT, R5, R3, 0x1, 0x181f ;  /* 0x00381f0003057f89 */ /* 0x01112800000e0000 */
[----:B------:R-:W-:Y:S01]  /*36b60*/  ISETP.GE.AND P0, PT, R0, R25, PT ;  /* 0x000000190000720c */ /* 0x000fe20003f06270 */
[----:B------:R0:W0:-:S12]  /*36b70*/  SHFL.IDX PT, R4, R18, 0x1, 0x181f ;  /* 0x00381f0012047f89 */ /* 0x00001800000e0000 */
[----:B------:R-:W-:Y:S05]  /*36b80*/  @P0 BRA `(.L_x_3815) ;  /* 0x00000000007c0947 */ /* 0x000fea0003800000 */
        /* <DEDUP_REMOVED lines=8> */
[----:B------:R0:W-:Y:S01]  /*36c10*/  @!P6 ST.E.128 desc[UR44][R6.64], RZ ;  /* 0x000000ff0600e985 */ /* 0x0001e2000c101d2c */
[-C--:B------:R-:W-:Y:S02]  /*36c20*/  @!P4 LEA R10, P6, R186, R4.reuse, 0x1 ;  /* 0x00000004ba0ac211 */ /* 0x080fe400078c08ff */
[-C--:B------:R-:W-:Y:S02]  /*36c30*/  @!P5 LEA.HI.X R9, R187, R5.reuse, R235, 0x1, P0 ;  /* 0x00000005bb09d211 */ /* 0x080fe400000f0ceb */
[----:B------:R-:W-:Y:S02]  /*36c40*/  LOP3.LUT P0, RZ, R20, 0x40, RZ, 0xc0, !PT ;  /* 0x0000004014ff7812 */ /* 0x000fe4000780c0ff */
[----:B------:R-:W-:Y:S01]  /*36c50*/  @!P4 LEA.HI.X R11, R186, R5, R234, 0x1, P6 ;  /* 0x00000005ba0bc211 */ /* 0x000fe200030f0cea */
[----:B------:R4:W-:Y:S01]  /*36c60*/  @!P5 ST.E.128 desc[UR44][R8.64], RZ ;  /* 0x000000ff0800d985 */ /* 0x0009e2000c101d2c */
[----:B------:R-:W-:Y:S02]  /*36c70*/  LOP3.LUT P6, RZ, R21, 0x80, RZ, 0xc0, !PT ;  /* 0x0000008015ff7812 */ /* 0x000fe400078cc0ff */
[-C--:B------:R-:W-:Y:S01]  /*36c80*/  @!P3 LEA R12, P5, R185, R4.reuse, 0x1 ;  /* 0x00000004b90cb211 */ /* 0x080fe200078a08ff */
[----:B------:R4:W-:Y:S01]  /*36c90*/  @!P4 ST.E.128 desc[UR44][R10.64], RZ ;  /* 0x000000ff0a00c985 */ /* 0x0009e2000c101d2c */
[----:B------:R-:W-:-:S02]  /*36ca0*/  @!P2 LEA R14, P4, R184, R4, 0x1 ;  /* 0x00000004b80ea211 */ /* 0x000fc400078808ff */
[-C--:B------:R-:W-:Y:S02]  /*36cb0*/  @!P3 LEA.HI.X R13, R185, R5.reuse, R233, 0x1, P5 ;  /* 0x00000005b90db211 */ /* 0x080fe400028f0ce9 */
[-C--:B0-----:R-:W-:Y:S02]  /*36cc0*/  @!P1 LEA R6, P5, R167, R4.reuse, 0x1 ;  /* 0x00000004a7069211 */ /* 0x081fe400078a08ff */
[-C--:B------:R-:W-:Y:S01]  /*36cd0*/  @!P2 LEA.HI.X R15, R184, R5.reuse, R232, 0x1, P4 ;  /* 0x00000005b80fa211 */ /* 0x080fe200020f0ce8 */
[----:B------:R4:W-:Y:S01]  /*36ce0*/  @!P3 ST.E.128 desc[UR44][R12.64], RZ ;  /* 0x000000ff0c00b985 */ /* 0x0009e2000c101d2c */
[-C--:B--2---:R-:W-:Y:S02]  /*36cf0*/  @P0 LEA R18, P3, R192, R4.reuse, 0x1 ;  /* 0x00000004c0120211 */ /* 0x084fe400078608ff */
[----:B------:R-:W-:Y:S01]  /*36d00*/  @P6 LEA R4, P4, R191, R4, 0x1 ;  /* 0x00000004bf046211 */ /* 0x000fe200078808ff */
[----:B------:R4:W-:Y:S01]  /*36d10*/  @!P2 ST.E.128 desc[UR44][R14.64], RZ ;  /* 0x000000ff0e00a985 */ /* 0x0009e2000c101d2c */
[----:B------:R-:W-:-:S02]  /*36d20*/  @!P1 LEA.HI.X R7, R167, R5, R231, 0x1, P5 ;  /* 0x00000005a7079211 */ /* 0x000fc400028f0ce7 */
[-C--:B------:R-:W-:Y:S02]  /*36d30*/  @P0 LEA.HI.X R19, R192, R5.reuse, R230, 0x1, P3 ;  /* 0x00000005c0130211 */ /* 0x080fe400018f0ce6 */
[----:B------:R-:W-:Y:S01]  /*36d40*/  @P6 LEA.HI.X R5, R191, R5, R229, 0x1, P4 ;  /* 0x00000005bf056211 */ /* 0x000fe200020f0ce5 */
[----:B------:R4:W-:Y:S04]  /*36d50*/  @!P1 ST.E.128 desc[UR44][R6.64], RZ ;  /* 0x000000ff06009985 */ /* 0x0009e8000c101d2c */
[----:B------:R4:W-:Y:S04]  /*36d60*/  @P0 ST.E.128 desc[UR44][R18.64], RZ ;  /* 0x000000ff12000985 */ /* 0x0009e8000c101d2c */
[----:B------:R4:W-:Y:S02]  /*36d70*/  @P6 ST.E.128 desc[UR44][R4.64], RZ ;  /* 0x000000ff04006985 */ /* 0x0009e4000c101d2c */
.L_x_3815:
[----:B------:R-:W-:Y:S05]  /*36d80*/  BSYNC B0 ;  /* 0x0000000000007941 */ /* 0x000fea0003800000 */
.L_x_3807:
[----:B------:R-:W-:Y:S02]  /*36d90*/  ULDC UR4, c[0x0][0xd3c] ;  /* 0x00034f0000047ab9 */ /* 0x000fe40000000800 */
[----:B-1----:R-:W-:-:S13]  /*36da0*/  ISETP.GE.AND P0, PT, R91, UR4, PT ;  /* 0x000000045b007c0c */ /* 0x002fda000bf06270 */
[----:B------:R-:W-:Y:S05]  /*36db0*/  @!P0 BRA `(.L_x_3825) ;  /* 0xfffffca800b48947 */ /* 0x000fea000383ffff */
[----:B------:R-:W-:Y:S05]  /*36dc0*/  BRA `(.L_x_3600) ;  /* 0x000000b000787947 */ /* 0x000fea0003800000 */
.L_x_3598:
        /* <DEDUP_REMOVED lines=17> */
.L_x_3826:
        /* <DEDUP_REMOVED lines=44> */
.L_x_3830:
        /* <DEDUP_REMOVED lines=39> */
.L_x_3828:
        /* <DEDUP_REMOVED lines=12> */
.L_x_3831:
        /* <DEDUP_REMOVED lines=63> */
.L_x_3832:
        /* <DEDUP_REMOVED lines=61> */
.L_x_3833:
[----:B01----:R-:W-:-:S05]  /*37c90*/  LOP3.LUT R3, RZ, R2, RZ, 0x33, !PT ;  /* 0x00000002ff037212 */ /* 0x003fca00078e33ff */
[----:B------:R-:W-:-:S05]  /*37ca0*/  IMAD.IADD R2, R4, 0x1, R3 ;  /* 0x0000000104027824 */ /* 0x000fca00078e0203 */
[----:B------:R1:W-:Y:S01]  /*37cb0*/  STL [R1+0x434], R2 ;  /* 0x0004340201007387 */ /* 0x0003e20000100800 */
[----:B------:R-:W-:Y:S05]  /*37cc0*/  BRA `(.L_x_3834) ;  /* 0x0000000000107947 */ /* 0x000fea0003800000 */
.L_x_3829:
[----:B------:R-:W-:Y:S01]  /*37cd0*/  IMAD.U32 R2, RZ, RZ, UR6 ;  /* 0x00000006ff027e24 */ /* 0x000fe2000f8e00ff */
[----:B------:R0:W-:Y:S04]  /*37ce0*/  STL [R1+0x434], RZ ;  /* 0x000434ff01007387 */ /* 0x0001e80000100800 */
[----:B------:R0:W-:Y:S04]  /*37cf0*/  STL [R1+0x438], RZ ;  /* 0x000438ff01007387 */ /* 0x0001e80000100800 */
[----:B------:R0:W-:Y:S02]  /*37d00*/  STL [R1+0x430], R2 ;  /* 0x0004300201007387 */ /* 0x0001e40000100800 */
.L_x_3834:
        /* <DEDUP_REMOVED lines=10> */
.L_x_3827:
        /* <DEDUP_REMOVED lines=13> */
[----:B------:R-:W-:Y:S01]  /*37e80*/  ULDC.64 UR42, c[0x0][0x198] ;  /* 0x00006600002a7ab9 */ /* 0x000fe20000000a00 */
[----:B------:R-:W-:Y:S02]  /*37e90*/  ULDC UR38, c[0x0][0xc] ;  /* 0x0000030000267ab9 */ /* 0x000fe40000000800 */
[----:B------:R-:W-:Y:S04]  /*37ea0*/  STL [R1+0x444], RZ ;  /* 0x000444ff01007387 */ /* 0x000fe80000100800 */
        /* <DEDUP_REMOVED lines=18> */
[----:B------:R-:W-:Y:S04]  /*37fd0*/  STL [R1+0x450], R2 ;  /* 0x0004500201007387 */ /* 0x000fe80000100800 */
[----:B------:R1:W-:Y:S01]  /*37fe0*/  STL [R1+0x44c], R2 ;  /* 0x00044c0201007387 */ /* 0x0003e20000100800 */
[C---:B0-----:R-:W-:Y:S02]  /*37ff0*/  LOP3.LUT R3, R0.reuse, 0x80, RZ, 0xfc, !PT ;  /* 0x0000008000037812 */ /* 0x041fe400078efcff */
[C---:B------:R-:W-:Y:S02]  /*38000*/  LOP3.LUT R3, R0.reuse, 0x140, RZ, 0xfc, !PT ;  /* 0x0000014000037812 */ /* 0x040fe400078efcff */
[C---:B-1----:R-:W-:Y:S02]  /*38010*/  LOP3.LUT R2, R0.reuse, 0xc0, RZ, 0xfc, !PT ;  /* 0x000000c000027812 */ /* 0x042fe400078efcff */
[----:B------:R-:W-:-:S02]  /*38020*/  LOP3.LUT R2, R0, 0x180, RZ, 0xfc, !PT ;  /* 0x0000018000027812 */ /* 0x000fc400078efcff */
[----:B------:R-:W-:-:S07]  /*38030*/  LOP3.LUT R0, R0, 0x1c0, RZ, 0xfc, !PT ;  /* 0x000001c000007812 */ /* 0x000fce00078efcff */
.L_x_4025:
[----:B--2---:R-:W2:Y:S01]  /*38040*/  LDL R14, [R1+0x43c] ;  /* 0x00043c00010e7983 */ /* 0x004ea20000100800 */
[----:B------:R-:W-:Y:S05]  /*38050*/  YIELD ;  /* 0x0000000000007946 */ /* 0x000fea0003800000 */
[----:B------:R-:W-:Y:S01]  /*38060*/  ULDC.64 UR4, c[0x0][0xb20] ;  /* 0x0002c80000047ab9 */ /* 0x000fe20000000a00 */
[----:B0-----:R-:W-:Y:S02]  /*38070*/  CS2R R6, SRZ ;  /* 0x0000000000067805 */ /* 0x001fe4000001ff00 */
[----:B------:R-:W-:Y:S01]  /*38080*/  ISETP.NE.U32.AND P0, PT, RZ, UR4, PT ;  /* 0x00000004ff007c0c */ /* 0x000fe2000bf05070 */
[----:B------:R-:W0:Y:S01]  /*38090*/  LDC.64 R12, c[0x0][0xaf8] ;  /* 0x0002be00ff0c7b82 */ /* 0x000e220000000a00 */
[----:B------:R-:W-:Y:S01]  /*380a0*/  ULDC.64 UR6, c[0x0][0xb00] ;  /* 0x0002c00000067ab9 */ /* 0x000fe20000000a00 */
[----:B------:R-:W-:Y:S01]  /*380b0*/  ULDC.64 UR8, c[0x0][0xb08] ;  /* 0x0002c20000087ab9 */ /* 0x000fe20000000a00 */
[----:B------:R-:W-:Y:S01]  /*380c0*/  ISETP.NE.AND.EX P0, PT, RZ, UR5, PT, P0 ;  /* 0x00000005ff007c0c */ /* 0x000fe2000bf05300 */
[----:B------:R-:W-:-:S04]  /*380d0*/  ULDC.64 UR4, c[0x0][0xb10] ;  /* 0x0002c40000047ab9 */ /* 0x000fc80000000a00 */
[----:B-1----:R-:W1:Y:S08]  /*380e0*/  LDC.64 R4, c[0x0][0xb00] ;  /* 0x0002c000ff047b82 */ /* 0x002e700000000a00 */
        /* <DEDUP_REMOVED lines=8> */
[----:B------:R-:W-:Y:S01]  /*38170*/  ISETP.NE.U32.AND P4, PT, RZ, UR8, PT ;  /* 0x00000008ff007c0c */ /* 0x000fe2000bf85070 */
[----:B------:R-:W-:Y:S01]  /*38180*/  IMAD.MOV.U32 R8, RZ, RZ, RZ ;  /* 0x000000ffff087224 */ /* 0x000fe200078e00ff */
[----:B------:R-:W-:Y:S01]  /*38190*/  ISETP.NE.U32.AND P1, PT, RZ, UR4, PT ;  /* 0x00000004ff007c0c */ /* 0x000fe2000bf25070 */
[----:B--2---:R-:W0:Y:S01]  /*381a0*/  LDC.64 R2, c[0x0][0xb08] ;  /* 0x0002c200ff027b82 */ /* 0x004e220000000a00 */
[----:B------:R-:W-:-:S02]  /*381b0*/  IMAD.MOV.U32 R0, RZ, RZ, RZ ;  /* 0x000000ffff007224 */ /* 0x000fc400078e00ff */
[----:B------:R-:W-:Y:S01]  /*381c0*/  ISETP.NE.AND.EX P3, PT, RZ, UR5, PT, P1 ;  /* 0x00000005ff007c0c */ /* 0x000fe2000bf65310 */
[----:B-1----:R-:W-:-:S04]  /*381d0*/  IMAD.WIDE R4, R14, 0x4, R4 ;  /* 0x000000040e047825 */ /* 0x002fc800078e0204 */
        /* <DEDUP_REMOVED lines=30> */
.L_x_3836:
        /* <DEDUP_REMOVED lines=16> */
.L_x_3837:
[----:B------:R-:W-:Y:S05]  /*384c0*/  @!P1 BRA `(.L_x_3838) ;  /* 0x00000000000c9947 */ /* 0x000fea0003800000 */
[----:B------:R-:W2:Y:S04]  /*384d0*/  LDG.E R7, desc[UR44][R4.64] ;  /* 0x0000002c04077981 */ /* 0x000ea8000c1e1900 */
[----:B------:R-:W2:Y:S02]  /*384e0*/  LDG.E R4, desc[UR44][R4.64+0x4] ;  /* 0x0000042c04047981 */ /* 0x000ea4000c1e1900 */
[----:B--2---:R-:W-:-:S07]  /*384f0*/  IMAD.IADD R7, R4, 0x1, -R7 ;  /* 0x0000000104077824 */ /* 0x004fce00078e0a07 */
.L_x_3838:
        /* <DEDUP_REMOVED lines=37> */
.L_x_3841:
[----:B------:R-:W-:-:S13]  /*38750*/  ISETP.NE.AND P0, PT, R3, 0x1, PT ;  /* 0x000000010300780c */ /* 0x000fda0003f05270 */
[----:B------:R-:W1:Y:S02]  /*38760*/  @P0 LDC.64 R4, c[0x0][0xae0] ;  /* 0x0002b800ff040b82 */ /* 0x000e640000000a00 */
[----:B-1----:R-:W-:-:S05]  /*38770*/  @P0 IMAD.HI.U32 R4, R2, R4, RZ ;  /* 0x0000000402040227 */ /* 0x002fca00078e00ff */
[----:B------:R-:W-:-:S07]  /*38780*/  @P0 SHF.R.U32.HI R2, RZ, R5, R4 ;  /* 0x00000005ff020219 */ /* 0x000fce0000011604 */
.L_x_3842:
[----:B------:R-:W-:Y:S05]  /*38790*/  BSYNC B0 ;  /* 0x0000000000007941 */ /* 0x000fea0003800000 */
.L_x_3840:
[----:B------:R-:W-:-:S05]  /*387a0*/  IMAD R2, R2, R3, R3 ;  /* 0x0000000302027224 */ /* 0x000fca00078e0203 */
[----:B------:R-:W-:-:S07]  /*387b0*/  VIMNMX R8, R8, R2, PT ;  /* 0x0000000208087248 */ /* 0x000fce0003fe0100 */
.L_x_3839:
        /* <DEDUP_REMOVED lines=25> */
.L_x_3845:
[----:B------:R-:W-:-:S13]  /*38950*/  ISETP.NE.AND P0, PT, R3, 0x1, PT ;  /* 0x000000010300780c */ /* 0x000fda0003f05270 */
[----:B------:R-:W1:Y:S02]  /*38960*/  @P0 LDC.64 R4, c[0x0][0xae0] ;  /* 0x0002b800ff040b82 */ /* 0x000e640000000a00 */
[----:B-1----:R-:W-:-:S05]  /*38970*/  @P0 IMAD.HI.U32 R4, R6, R4, RZ ;  /* 0x0000000406040227 */ /* 0x002fca00078e00ff */
[----:B------:R-:W-:-:S07]  /*38980*/  @P0 SHF.R.U32.HI R6, RZ, R5, R4 ;  /* 0x00000005ff060219 */ /* 0x000fce0000011604 */
.L_x_3846:
[----:B------:R-:W-:Y:S05]  /*38990*/  BSYNC B0 ;  /* 0x0000000000007941 */ /* 0x000fea0003800000 */
.L_x_3844:
[----:B------:R-:W-:-:S05]  /*389a0*/  IMAD R3, R6, R3, RZ ;  /* 0x0000000306037224 */ /* 0x000fca00078e02ff */
[----:B------:R-:W-:-:S07]  /*389b0*/  VIMNMX R2, R2, R3, !PT ;  /* 0x0000000302027248 */ /* 0x000fce0007fe0100 */
.L_x_3843:
        /* <DEDUP_REMOVED lines=41> */
.L_x_3848:
[----:B------:R-:W-:Y:S05]  /*38c50*/  BSYNC B0 ;  /* 0x0000000000007941 */ /* 0x000fea0003800000 */
.L_x_3847:
[-C--:B------:R-:W-:Y:S01]  /*38c60*/  IMAD R7, R13, R2.reuse, R7 ;  /* 0x000000020d077224 */ /* 0x080fe200078e0207 */
        /* <DEDUP_REMOVED lines=23> */
.L_x_4066:
[----:B--2---:R-:W-:Y:S02]  /*38de0*/  ISETP.NE.AND P0, PT, R14, RZ, PT ;  /* 0x000000ff0e00720c */ /* 0x004fe40003f05270 */
[----:B------:R-:W-:-:S11]  /*38df0*/  PLOP3.LUT P6, PT, PT, PT, PT, 0x8, 0x0 ;  /* 0x000000000000781c */ /* 0x000fd60003fce170 */
[----:B------:R-:W-:Y:S05]  /*38e00*/  @P0 BRA `(.L_x_3852) ;  /* 0x00000000000c0947 */ /* 0x000fea0003800000 */
[----:B------:R-:W-:-:S03]  /*38e10*/  UMOV UR4, 0xffffffff ;  /* 0xffffffff00047882 */ /* 0x000fc60000000000 */
[----:B------:R-:W-:Y:S05]  /*38e20*/  BRA.DIV UR4, `(.L_x_3853) ;  /* 0x0000009e045c7947 */ /* 0x000fea000b800000 */
[----:B------:R-:W-:-:S13]  /*38e30*/  ELECT P6, URZ, PT ;  /* 0x00000000003f782f */ /* 0x000fda00038c0000 */
.L_x_3852:
        /* <DEDUP_REMOVED lines=9> */
.L_x_4069:
[----:B------:R-:W-:Y:S05]  /*38ed0*/  BSYNC B1 ;  /* 0x0000000000017941 */ /* 0x000fea0003800000 */
.L_x_3854:
[----:B------:R-:W-:Y:S04]  /*38ee0*/  BSSY B1, `(.L_x_3856) ;  /* 0x00000bb000017945 */ /* 0x000fe80003800000 */
[----:B------:R-:W-:Y:S05]  /*38ef0*/  @!P6 BRA `(.L_x_3857) ;  /* 0x0000000800e4e947 */ /* 0x000fea0003800000 */
[----:B------:R-:W2:Y:S04]  /*38f00*/  LDL R6, [R1+0x444] ;  /* 0x0004440001067983 */ /* 0x000ea80000100800 */
[----:B------:R-:W3:Y:S01]  /*38f10*/  LDL R8, [R1+0x450] ;  /* 0x0004500001087983 */ /* 0x000ee20000100800 */
[----:B------:R-:W4:Y:S01]  /*38f20*/  S2R R7, SR_TID.X ;  /* 0x0000000000077919 */ /* 0x000f220000002100 */
[----:B------:R-:W-:Y:S01]  /*38f30*/  BSSY B2, `(.L_x_3858) ;  /* 0x0000007000027945 */ /* 0x000fe20003800000 */
[----:B----4-:R-:W-:-:S04]  /*38f40*/  LOP3.LUT R7, R7, 0x7f, RZ, 0xc0, !PT ;  /* 0x0000007f07077812 */ /* 0x010fc800078ec0ff */
[----:B------:R-:W-:Y:S01]  /*38f50*/  ISETP.NE.AND P1, PT, R7, RZ, PT ;  /* 0x000000ff0700720c */ /* 0x000fe20003f25270 */
[----:B--2---:R-:W-:Y:S01]  /*38f60*/  IMAD R6, R6, 0x8, R18 ;  /* 0x0000000806067824 */ /* 0x004fe200078e0212 */
[----:B---3--:R-:W-:-:S04]  /*38f70*/  SHF.L.U32 R10, R8, 0x1f, RZ ;  /* 0x0000001f080a7819 */ /* 0x008fc800000006ff */
[----:B------:R-:W2:Y:S02]  /*38f80*/  SYNCS.PHASECHK.TRANS64.TRYWAIT P0, [R6+URZ+0x388a0], R10 ;  /* 0x0388a00a060075a7 */ /* 0x000ea4000800017f */
[----:B--2---:R-:W-:Y:S05]  /*38f90*/  @!P0 BRA `(.L_x_3859) ;  /* 0x0000009c00348947 */ /* 0x004fea0003800000 */
.L_x_4070:
[----:B------:R-:W-:Y:S05]  /*38fa0*/  BSYNC B2 ;  /* 0x0000000000027941 */ /* 0x000fea0003800000 */
.L_x_3858:
[----:B------:R-:W-:Y:S04]  /*38fb0*/  BSSY B2, `(.L_x_3860) ;  /* 0x0000009000027945 */ /* 0x000fe80003800000 */
[----:B------:R-:W-:Y:S05]  /*38fc0*/  @P1 BRA `(.L_x_3861) ;  /* 0x00000000001c1947 */ /* 0x000fea0003800000 */
[----:B-1----:R-:W1:Y:S02]  /*38fd0*/  S2R R5, SR_TID.X ;  /* 0x0000000000057919 */ /* 0x002e640000002100 */
[----:B-1----:R-:W-:Y:S01]  /*38fe0*/  LOP3.LUT R7, R5, 0x1f, RZ, 0xc0, !PT ;  /* 0x0000001f05077812 */ /* 0x002fe200078ec0ff */
[----:B------:R-:W-:-:S03]  /*38ff0*/  IMAD.MOV.U32 R5, RZ, RZ, 0x2000 ;  /* 0x00002000ff057424 */ /* 0x000fc600078e00ff */
[----:B------:R-:W-:Y:S01]  /*39000*/  ISETP.NE.AND P0, PT, R7, RZ, PT ;  /* 0x000000ff0700720c */ /* 0x000fe20003f05270 */
[----:B------:R3:W-:-:S12]  /*39010*/  SYNCS.ARRIVE.TRANS64 RZ, [R6+URZ+0x38890], R5 ;  /* 0x0388900506ff79a7 */ /* 0x0007d8000800003f */
[----:B---3--:R-:W-:Y:S05]  /*39020*/  @!P0 BRA `(.L_x_3861) ;  /* 0x0000000000048947 */ /* 0x008fea0003800000 */
[----:B------:R-:W-:Y:S01]  /*39030*/  BPT.TRAP 0x1 ;  /* 0x000000040000795c */ /* 0x000fe20000300000 */
.L_x_3861:
[----:B------:R-:W-:Y:S05]  /*39040*/  BSYNC B2 ;  /* 0x0000000000027941 */ /* 0x000fea0003800000 */
.L_x_3860:
        /* <DEDUP_REMOVED lines=13> */
.L_x_3862:
        /* <DEDUP_REMOVED lines=13> */
.L_x_4071:
[----:B------:R-:W-:Y:S05]  /*391f0*/  BSYNC B2 ;  /* 0x0000000000027941 */ /* 0x000fea0003800000 */
.L_x_3863:
[----:B------:R-:W-:Y:S01]  /*39200*/  BSSY B2, `(.L_x_3865) ;  /* 0x000000b000027945 */ /* 0x000fe20003800000 */
[----:B-12---:R-:W-:Y:S02]  /*39210*/  IMAD.MOV.U32 R10, RZ, RZ, 0x0 ;  /* 0x00000000ff0a7424 */ /* 0x006fe400078e00ff */
[----:B------:R-:W-:Y:S01]  /*39220*/  IMAD.MOV.U32 R11, RZ, RZ, 0x12f00000 ;  /* 0x12f00000ff0b7424 */ /* 0x000fe200078e00ff */
[----:B------:R-:W-:Y:S06]  /*39230*/  @P1 BRA `(.L_x_3866) ;  /* 0x00000000001c1947 */ /* 0x000fec0003800000 */
[----:B------:R-:W1:Y:S02]  /*39240*/  S2R R7, SR_TID.X ;  /* 0x0000000000077919 */ /* 0x000e640000002100 */
[----:B-1----:R-:W-:Y:S01]  /*39250*/  LOP3.LUT R8, R7, 0x1f, RZ, 0xc0, !PT ;  /* 0x0000001f07087812 */ /* 0x002fe200078ec0ff */
[----:B------:R-:W-:-:S03]  /*39260*/  IMAD.MOV.U32 R7, RZ, RZ, 0x10000 ;  /* 0x00010000ff077424 */ /* 0x000fc600078e00ff */
[----:B------:R-:W-:Y:S01]  /*39270*/  ISETP.NE.AND P0, PT, R8, RZ, PT ;  /* 0x000000ff0800720c */ /* 0x000fe20003f05270 */
[----:B------:R1:W-:-:S12]  /*39280*/  SYNCS.ARRIVE.TRANS64 RZ, [R6+URZ+0x388b0], R7 ;  /* 0x0388b00706ff79a7 */ /* 0x0003d8000800003f */
[----:B-1----:R-:W-:Y:S05]  /*39290*/  @!P0 BRA `(.L_x_3866) ;  /* 0x0000000000048947 */ /* 0x002fea0003800000 */
[----:B------:R-:W-:Y:S01]  /*392a0*/  BPT.TRAP 0x1 ;  /* 0x000000040000795c */ /* 0x000fe20000300000 */
.L_x_3866:
[----:B------:R-:W-:Y:S05]  /*392b0*/  BSYNC B2 ;  /* 0x0000000000027941 */ /* 0x000fea0003800000 */
.L_x_3865:
        /* <DEDUP_REMOVED lines=10> */
.L_x_3867:
        /* <DEDUP_REMOVED lines=15> */
.L_x_3868:
        /* <DEDUP_REMOVED lines=15> */
.L_x_3869:
        /* <DEDUP_REMOVED lines=15> */
.L_x_3870:
        /* <DEDUP_REMOVED lines=15> */
.L_x_3871:
        /* <DEDUP_REMOVED lines=15> */
.L_x_3872:
        /* <DEDUP_REMOVED lines=15> */
.L_x_3873:
        /* <DEDUP_REMOVED lines=15> */
.L_x_3874:
        /* <DEDUP_REMOVED lines=10> */
.L_x_3857:
[----:B------:R-:W-:Y:S05]  /*39a90*/  BSYNC B1 ;  /* 0x0000000000017941 */ /* 0x000fea0003800000 */
.L_x_3856:
[----:B------:R-:W2:Y:S04]  /*39aa0*/  LDL.LU R10, [R1+0x444] ;  /* 0x00044400010a7983 */ /* 0x000ea80000300800 */
[----:B------:R-:W3:Y:S01]  /*39ab0*/  LDL.LU R8, [R1+0x450] ;  /* 0x0004500001087983 */ /* 0x000ee20000300800 */
[----:B-1----:R-:W-:Y:S01]  /*39ac0*/  VIADD R5, R9, 0xfffffffe ;  /* 0xfffffffe09057836 */ /* 0x002fe20000000000 */
        /* <DEDUP_REMOVED lines=10> */
.L_x_3894:
[----:B------:R-:W-:Y:S05]  /*39b70*/  YIELD ;  /* 0x0000000000007946 */ /* 0x000fea0003800000 */
[----:B------:R-:W-:Y:S04]  /*39b80*/  BSSY B1, `(.L_x_3875) ;  /* 0x00000ba000017945 */ /* 0x000fe80003800000 */
[----:B--2---:R-:W-:Y:S05]  /*39b90*/  @!P6 BRA `(.L_x_3876) ;  /* 0x0000000800e0e947 */ /* 0x004fea0003800000 */
[----:B-1----:R-:W2:Y:S04]  /*39ba0*/  LDL R6, [R1+0x444] ;  /* 0x0004440001067983 */ /* 0x002ea80000100800 */
[----:B------:R-:W3:Y:S01]  /*39bb0*/  LDL R7, [R1+0x450] ;  /* 0x0004500001077983 */ /* 0x000ee20000100800 */
[----:B------:R-:W1:Y:S01]  /*39bc0*/  S2R R8, SR_TID.X ;  /* 0x0000000000087919 */ /* 0x000e620000002100 */
[----:B------:R-:W-:Y:S01]  /*39bd0*/  BSSY B2, `(.L_x_3877) ;  /* 0x0000007000027945 */ /* 0x000fe20003800000 */
[----:B-1----:R-:W-:-:S04]  /*39be0*/  LOP3.LUT R8, R8, 0x7f, RZ, 0xc0, !PT ;  /* 0x0000007f08087812 */ /* 0x002fc800078ec0ff */
[----:B------:R-:W-:Y:S01]  /*39bf0*/  ISETP.NE.AND P2, PT, R8, RZ, PT ;  /* 0x000000ff0800720c */ /* 0x000fe20003f45270 */
[----:B--2---:R-:W-:Y:S01]  /*39c00*/  IMAD R6, R6, 0x8, R18 ;  /* 0x0000000806067824 */ /* 0x004fe200078e0212 */
[----:B---3--:R-:W-:-:S04]  /*39c10*/  SHF.L.U32 R7, R7, 0x1f, RZ ;  /* 0x0000001f07077819 */ /* 0x008fc800000006ff */
[----:B------:R-:W1:Y:S02]  /*39c20*/  SYNCS.PHASECHK.TRANS64.TRYWAIT P1, [R6+URZ+0x388a0], R7 ;  /* 0x0388a007060075a7 */ /* 0x000e64000802017f */
[----:B-1----:R-:W-:Y:S05]  /*39c30*/  @!P1 BRA `(.L_x_3878) ;  /* 0x0000009000349947 */ /* 0x002fea0003800000 */
.L_x_4072:
[----:B------:R-:W-:Y:S05]  /*39c40*/  BSYNC B2 ;  /* 0x0000000000027941 */ /* 0x000fea0003800000 */
.L_x_3877:
        /* <DEDUP_REMOVED lines=9> */
.L_x_3880:
[----:B------:R-:W-:Y:S05]  /*39ce0*/  BSYNC B2 ;  /* 0x0000000000027941 */ /* 0x000fea0003800000 */
.L_x_3879:
        /* <DEDUP_REMOVED lines=12> */
.L_x_3881:
        /* <DEDUP_REMOVED lines=13> */
.L_x_4073:
[----:B------:R-:W-:Y:S05]  /*39e80*/  BSYNC B2 ;  /* 0x0000000000027941 */ /* 0x000fea0003800000 */
.L_x_3882:
        /* <DEDUP_REMOVED lines=11> */
.L_x_3885:
[----:B------:R-:W-:Y:S05]  /*39f40*/  BSYNC B2 ;  /* 0x0000000000027941 */ /* 0x000fea0003800000 */
.L_x_3884:
        /* <DEDUP_REMOVED lines=10> */
.L_x_3886:
        /* <DEDUP_REMOVED lines=15> */
.L_x_3887:
        /* <DEDUP_REMOVED lines=15> */
.L_x_3888:
        /* <DEDUP_REMOVED lines=15> */
.L_x_3889:
        /* <DEDUP_REMOVED lines=15> */
.L_x_3890:
        /* <DEDUP_REMOVED lines=15> */
.L_x_3891:
        /* <DEDUP_REMOVED lines=15> */
.L_x_3892:
        /* <DEDUP_REMOVED lines=15> */
.L_x_3893:
        /* <DEDUP_REMOVED lines=10> */
.L_x_3876:
[----:B------:R-:W-:Y:S05]  /*3a720*/  BSYNC B1 ;  /* 0x0000000000017941 */ /* 0x000fea0003800000 */
.L_x_3875:
        /* <DEDUP_REMOVED lines=8> */
[----:B---3--:R-:W-:-:S03]  /*3a7b0*/  LOP3.LUT R8, R8, R7, RZ, 0x3c, !PT ;  /* 0x0000000708087212 */ /* 0x008fc600078e3cff */
[----:B------:R2:W-:Y:S04]  /*3a7c0*/  STL [R1+0x444], R6 ;  /* 0x0004440601007387 */ /* 0x0005e80000100800 */
[----:B------:R2:W-:Y:S01]  /*3a7d0*/  STL [R1+0x450], R8 ;  /* 0x0004500801007387 */ /* 0x0005e20000100800 */
[----:B------:R-:W-:Y:S05]  /*3a7e0*/  @P2 BRA `(.L_x_3894) ;  /* 0xfffffff000e02947 */ /* 0x000fea000383ffff */
.L_x_3850:
[----:B------:R-:W-:Y:S05]  /*3a7f0*/  BSYNC B0 ;  /* 0x0000000000007941 */ /* 0x000fea0003800000 */
.L_x_3849:
[----:B-12---:R-:W2:Y:S01]  /*3a800*/  LDL R8, [R1+0x45c] ;  /* 0x00045c0001087983 */ /* 0x006ea20000100800 */
[----:B------:R-:W1:Y:S01]  /*3a810*/  LDC R0, c[0x0][0x448] ;  /* 0x00011200ff007b82 */ /* 0x000e620000000800 */
[----:B------:R-:W-:Y:S07]  /*3a820*/  @!P0 WARPSYNC.ALL ;  /* 0x0000000000008948 */ /* 0x000fee0003800000 */
[----:B------:R-:W-:Y:S01]  /*3a830*/  @!P0 BAR.SYNC.DEFER_BLOCKING 0xc, 0x180 ;  /* 0x0306000000008b1d */ /* 0x000fe20000010000 */
[----:B-1----:R-:W-:-:S13]  /*3a840*/  ISETP.NE.AND P1, PT, R0, 0x1, PT ;  /* 0x000000010000780c */ /* 0x002fda0003f25270 */
[----:B------:R-:W1:Y:S08]  /*3a850*/  @P1 LDC R0, c[0x0][0x44c] ;  /* 0x00011300ff001b82 */ /* 0x000e700000000800 */
[----:B------:R-:W3:Y:S01]  /*3a860*/  @P1 LDC R3, c[0x0][0x450] ;  /* 0x00011400ff031b82 */ /* 0x000ee20000000800 */
[----:B--2---:R-:W-:-:S04]  /*3a870*/  VIADD R2, R8, 0x3f ;  /* 0x0000003f08027836 */ /* 0x004fc80000000000 */
[----:B-1----:R-:W-:-:S05]  /*3a880*/  @P1 IMAD.HI.U32 R0, R2, R0, RZ ;  /* 0x0000000002001227 */ /* 0x002fca00078e00ff */
[----:B---3--:R-:W-:-:S05]  /*3a890*/  @P1 SHF.R.U32.HI R2, RZ, R3, R0 ;  /* 0x00000003ff021219 */ /* 0x008fca0000011600 */
[----:B------:R-:W-:Y:S02]  /*3a8a0*/  IMAD.IADD R0, R20, 0x1, R2 ;  /* 0x0000000114007824 */ /* 0x000fe400078e0202 */
[----:B------:R-:W1:Y:S02]  /*3a8b0*/  LDC.64 R2, c[0x0][0xad8] ;  /* 0x0002b600ff027b82 */ /* 0x000e640000000a00 */
[----:B-1----:R-:W-:Y:S01]  /*3a8c0*/  ISETP.GE.AND P2, PT, R3, 0x1, PT ;  /* 0x000000010300780c */ /* 0x002fe20003f46270 */
        /* <DEDUP_REMOVED lines=13> */
.L_x_3897:
[----:B------:R-:W-:-:S13]  /*3a9a0*/  ISETP.NE.AND P0, PT, R3, 0x1, PT ;  /* 0x000000010300780c */ /* 0x000fda0003f05270 */
[----:B------:R-:W1:Y:S02]  /*3a9b0*/  @P0 LDC.64 R6, c[0x0][0xae0] ;  /* 0x0002b800ff060b82 */ /* 0x000e640000000a00 */
[----:B-1----:R-:W-:-:S05]  /*3a9c0*/  @P0 IMAD.HI.U32 R6, R2, R6, RZ ;  /* 0x0000000602060227 */ /* 0x002fca00078e00ff */
[----:B------:R-:W-:-:S07]  /*3a9d0*/  @P0 SHF.R.U32.HI R2, RZ, R7, R6 ;  /* 0x00000007ff020219 */ /* 0x000fce0000011606 */
.L_x_3898:
[----:B------:R-:W-:Y:S05]  /*3a9e0*/  BSYNC B0 ;  /* 0x0000000000007941 */ /* 0x000fea0003800000 */
.L_x_3896:
[----:B------:R-:W-:-:S05]  /*3a9f0*/  IMAD R2, R2, R3, R3 ;  /* 0x0000000302027224 */ /* 0x000fca00078e0203 */
[----:B------:R-:W-:-:S07]  /*3aa00*/  VIMNMX R5, R5, R2, PT ;  /* 0x0000000205057248 */ /* 0x000fce0003fe0100 */
.L_x_3895:
[----:B------:R-:W2:Y:S01]  /*3aa10*/  LDL R7, [R1+0x4a4] ;  /* 0x0004a40001077983 */ /* 0x000ea20000100800 */
[----:B------:R-:W1:Y:S01]  /*3aa20*/  @P1 LDC R2, c[0x0][0x44c] ;  /* 0x00011300ff021b82 */ /* 0x000e620000000800 */
[----:B------:R-:W-:Y:S01]  /*3aa30*/  IMAD.MOV.U32 R0, RZ, RZ, R8 ;  /* 0x000000ffff007224 */ /* 0x000fe200078e0008 */
[----:B------:R-:W-:Y:S01]  /*3aa40*/  ULDC UR4, c[0x0][0xad4] ;  /* 0x0002b50000047ab9 */ /* 0x000fe20000000800 */
[----:B------:R-:W-:-:S05]  /*3aa50*/  VIADD R5, R5, 0x3f ;  /* 0x0000003f05057836 */ /* 0x000fca0000000000 */
[----:B------:R-:W3:Y:S01]  /*3aa60*/  @P1 LDC R6, c[0x0][0x450] ;  /* 0x00011400ff061b82 */ /* 0x000ee20000000800 */
[----:B-1----:R-:W-:-:S05]  /*3aa70*/  @P1 IMAD.HI.U32 R2, R8, R2, RZ ;  /* 0x0000000208021227 */ /* 0x002fca00078e00ff */
[----:B---3--:R-:W-:-:S05]  /*3aa80*/  @P1 SHF.R.U32.HI R0, RZ, R6, R2 ;  /* 0x00000006ff001219 */ /* 0x008fca0000011602 */
        /* <DEDUP_REMOVED lines=18> */
.L_x_3901:
[----:B------:R-:W-:-:S13]  /*3abb0*/  ISETP.NE.AND P0, PT, R3, 0x1, PT ;  /* 0x000000010300780c */ /* 0x000fda0003f05270 */
[----:B------:R-:W1:Y:S02]  /*3abc0*/  @P0 LDC.64 R6, c[0x0][0xae0] ;  /* 0x0002b800ff060b82 */ /* 0x000e640000000a00 */
[----:B-1----:R-:W-:-:S05]  /*3abd0*/  @P0 IMAD.HI.U32 R6, R2, R6, RZ ;  /* 0x0000000602060227 */ /* 0x002fca00078e00ff */
[----:B------:R-:W-:-:S07]  /*3abe0*/  @P0 SHF.R.U32.HI R2, RZ, R7, R6 ;  /* 0x00000007ff020219 */ /* 0x000fce0000011606 */
.L_x_3902:
[----:B------:R-:W-:Y:S05]  /*3abf0*/  BSYNC B0 ;  /* 0x0000000000007941 */ /* 0x000fea0003800000 */
.L_x_3900:
[----:B------:R-:W-:-:S05]  /*3ac00*/  IMAD R2, R2, R3, RZ ;  /* 0x0000000302027224 */ /* 0x000fca00078e02ff */
[----:B------:R-:W-:-:S07]  /*3ac10*/  VIMNMX R0, R0, R2, !PT ;  /* 0x0000000200007248 */ /* 0x000fce0007fe0100 */
.L_x_3899:
[----:B------:R-:W-:Y:S01]  /*3ac20*/  SHF.R.S32.HI R2, RZ, 0x1f, R0 ;  /* 0x0000001fff027819 */ /* 0x000fe20000011400 */
[----:B------:R1:W-:Y:S01]  /*3ac30*/  STL [R1+0x47c], RZ ;  /* 0x00047cff01007387 */ /* 0x0003e20000100800 */
[----:B------:R-:W-:Y:S01]  /*3ac40*/  ISETP.NE.AND P1, PT, R4, RZ, PT ;  /* 0x000000ff0400720c */ /* 0x000fe20003f25270 */
[----:B------:R-:W-:Y:S01]  /*3ac50*/  BSSY B0, `(.L_x_3903) ;  /* 0x0000024000007945 */ /* 0x000fe20003800000 */
[----:B------:R-:W-:-:S04]  /*3ac60*/  LEA.HI R2, R2, R0, RZ, 0x6 ;  /* 0x0000000002027211 */ /* 0x000fc800078f30ff */
[----:B------:R-:W-:-:S04]  /*3ac70*/  SHF.R.S32.HI R2, RZ, 0x6, R2 ;  /* 0x00000006ff027819 */ /* 0x000fc80000011402 */
[----:B------:R-:W-:-:S03]  /*3ac80*/  VIMNMX R9, RZ, R2, !PT ;  /* 0x00000002ff097248 */ /* 0x000fc60007fe0100 */
[----:B------:R-:W2:Y:S01]  /*3ac90*/  @!P1 LDC R4, c[0x0][0xae8] ;  /* 0x0002ba00ff049b82 */ /* 0x000ea20000000800 */
[----:B------:R-:W-:Y:S01]  /*3aca0*/  ISETP.GT.AND P0, PT, R5, R9, PT ;  /* 0x000000090500720c */ /* 0x000fe20003f04270 */
[----:B------:R1:W-:-:S12]  /*3acb0*/  STL [R1+0x478], R9 ;  /* 0x0004780901007387 */ /* 0x0003d80000100800 */
[----:B-1----:R-:W-:Y:S05]  /*3acc0*/  @!P0 BRA `(.L_x_3904) ;  /* 0x0000000000708947 */ /* 0x002fea0003800000 */
[----:B--2---:R-:W-:-:S04]  /*3acd0*/  IABS R0, R4 ;  /* 0x0000000400007213 */ /* 0x004fc80000000000 */
        /* <DEDUP_REMOVED lines=8> */
[----:B------:R-:W-:Y:S02]  /*3ad60*/  IADD3 R6, R4, -0x1, R5 ;  /* 0xffffffff04067810 */ /* 0x000fe40007ffe005 */
[----:B------:R-:W-:-:S03]  /*3ad70*/  IABS R2, R4 ;  /* 0x0000000400027213 */ /* 0x000fc60000000000 */
[----:B------:R-:W-:Y:S02]  /*3ad80*/  IMAD.IADD R6, R6, 0x1, -R9 ;  /* 0x0000000106067824 */ /* 0x000fe400078e0a09 */
[----:B------:R-:W-:-:S03]  /*3ad90*/  IMAD.MOV R2, RZ, RZ, -R2 ;  /* 0x000000ffff027224 */ /* 0x000fc600078e0a02 */
[----:B------:R-:W-:Y:S01]  /*3ada0*/  IABS R3, R6 ;  /* 0x0000000600037213 */ /* 0x000fe20000000000 */
[----:B------:R-:W-:Y:S01]  /*3adb0*/  IMAD.MOV.U32 R7, RZ, RZ, R2 ;  /* 0x000000ffff077224 */ /* 0x000fe200078e0002 */
        /* <DEDUP_REMOVED lines=13> */
.L_x_3904:
[----:B------:R-:W-:Y:S05]  /*3ae90*/  BSYNC B0 ;  /* 0x0000000000007941 */ /* 0x000fea0003800000 */
.L_x_3903:
[----:B------:R-:W3:Y:S04]  /*3aea0*/  LDL R0, [R1+0x47c] ;  /* 0x00047c0001007983 */ /* 0x000ee80000100800 */
[----:B-1----:R-:W3:Y:S01]  /*3aeb0*/  LDL R2, [R1+0x4a0] ;  /* 0x0004a00001027983 */ /* 0x002ee20000100800 */
[----:B------:R-:W-:Y:S01]  /*3aec0*/  BSSY B7, `(.L_x_3905) ;  /* 0x00005bd000077945 */ /* 0x000fe20003800000 */
[----:B---3--:R-:W-:-:S05]  /*3aed0*/  IMAD R2, R2, R0, R9 ;  /* 0x0000000002027224 */ /* 0x008fca00078e0209 */
[----:B------:R-:W-:Y:S01]  /*3aee0*/  VIADDMNMX R0, R2, R0, R5, PT ;  /* 0x0000000002007246 */ /* 0x000fe20003800105 */
        /* <DEDUP_REMOVED lines=9> */
[----:B------:R-:W-:Y:S01]  /*3af80*/  VOTEU.ANY UR4, UPT, PT ;  /* 0x0000000000047886 */ /* 0x000fe200038e0100 */
[----:B--2---:R-:W2:Y:S01]  /*3af90*/  LDC.64 R4, c[0x0][0xd60] ;  /* 0x00035800ff047b82 */ /* 0x004ea20000000a00 */
        /* <DEDUP_REMOVED lines=9> */
[----:B------:R4:W-:Y:S01]  /*3b030*/  STL [R1+0x430], R0 ;  /* 0x0004300001007387 */ /* 0x0009e20000100800 */
[----:B------:R-:W-:Y:S05]  /*3b040*/  BRA `(.L_x_3907) ;  /* 0x0000005800907947 */ /* 0x000fea0003800000 */
.L_x_3906:
        /* <DEDUP_REMOVED lines=8> */
[----:B--2---:R-:W-:Y:S02]  /*3b0d0*/  IMAD.U32 R4, RZ, RZ, UR6 ;  /* 0x00000006ff047e24 */ /* 0x004fe4000f8e00ff */
        /* <DEDUP_REMOVED lines=11> */
.L_x_3909:
[----:B------:R-:W-:Y:S05]  /*3b190*/  BSYNC B6 ;  /* 0x0000000000067941 */ /* 0x000fea0003800000 */
.L_x_3908:
        /* <DEDUP_REMOVED lines=9> */
[----:B--2---:R-:W-:Y:S02]  /*3b230*/  IMAD.U32 R4, RZ, RZ, UR6 ;  /* 0x00000006ff047e24 */ /* 0x004fe4000f8e00ff */
[----:B------:R-:W-:Y:S02]  /*3b240*/  IMAD.U32 R5, RZ, RZ, UR7 ;  /* 0x00000007ff057e24 */ /* 0x000fe4000f8e00ff */
        /* <DEDUP_REMOVED lines=8> */
[----:B0--3--:R-:W-:Y:S05]  /*3b2d0*/  CALL.ABS.NOINC R2 ;  /* 0x0000000002007343 */ /* 0x009fea0003c00000 */
.L_x_3912:
        /* <DEDUP_REMOVED lines=15> */
.L_x_3911:
[----:B------:R-:W-:Y:S05]  /*3b3d0*/  BSYNC B6 ;  /* 0x0000000000067941 */ /* 0x000fea0003800000 */
.L_x_3910:
[----:B------:R-:W3:Y:S01]  /*3b3e0*/  LDL R0, [R1+0x43c] ;  /* 0x00043c0001007983 */ /* 0x000ee20000100800 */
[----:B------:R-:W-:Y:S02]  /*3b3f0*/  ULDC.64 UR4, c[0x0][0xaf0] ;  /* 0x0002bc0000047ab9 */ /* 0x000fe40000000a00 */
[----:B------:R-:W-:Y:S01]  /*3b400*/  ISETP.NE.U32.AND P0, PT, RZ, UR4, PT ;  /* 0x00000004ff007c0c */ /* 0x000fe2000bf05070 */
[----:B------:R-:W4:Y:S03]  /*3b410*/  LDL R17, [R1+0x480] ;  /* 0x0004800001117983 */ /* 0x000f260000100800 */
[----:B------:R-:W-:Y:S01]  /*3b420*/  ISETP.NE.AND.EX P0, PT, RZ, UR5, PT, P0 ;  /* 0x00000005ff007c0c */ /* 0x000fe2000bf05300 */
[----:B------:R-:W-:-:S12]  /*3b430*/  ULDC.64 UR4, c[0x0][0xb00] ;  /* 0x0002c00000047ab9 */ /* 0x000fd80000000a00 */
[----:B------:R-:W1:Y:S01]  /*3b440*/  @P0 LDC.64 R2, c[0x0][0xaf0] ;  /* 0x0002bc00ff020b82 */ /* 0x000e620000000a00 */
[----:B---3--:R-:W-:Y:S02]  /*3b450*/  IMAD.MOV.U32 R7, RZ, RZ, R0 ;  /* 0x000000ffff077224 */ /* 0x008fe400078e0000 */
[----:B-1----:R-:W-:-:S05]  /*3b460*/  @P0 IMAD.WIDE R2, R0, 0x4, R2 ;  /* 0x0000000400020825 */ /* 0x002fca00078e0202 */
[----:B------:R1:W3:Y:S01]  /*3b470*/  @P0 LDG.E R7, desc[UR44][R2.64] ;  /* 0x0000002c02070981 */ /* 0x0002e2000c1e1900 */
[----:B----4-:R-:W-:Y:S01]  /*3b480*/  VIADD R0, R17, 0xffffffff ;  /* 0xffffffff11007836 */ /* 0x010fe20000000000 */
[----:B-1----:R-:W1:Y:S02]  /*3b490*/  LDC.64 R2, c[0x0][0x418] ;  /* 0x00010600ff027b82 */ /* 0x002e640000000a00 */
[----:B-1----:R-:W-:Y:S01]  /*3b4a0*/  LOP3.LUT P0, RZ, R2, UR4, RZ, 0xfc, !PT ;  /* 0x0000000402ff7c12 */ /* 0x002fe2000f80fcff */
[----:B------:R-:W-:-:S03]  /*3b4b0*/  UMOV UR4, 0xffffffff ;  /* 0xffffffff00047882 */ /* 0x000fc60000000000 */
[----:B------:R-:W-:Y:S02]  /*3b4c0*/  LOP3.LUT P0, RZ, R3, UR5, RZ, 0xfc, P0 ;  /* 0x0000000503ff7c12 */ /* 0x000fe4000800fcff */
[----:B---3--:R-:W-:Y:S01]  /*3b4d0*/  SHF.R.S32.HI R8, RZ, 0x1f, R7 ;  /* 0x0000001fff087819 */ /* 0x008fe20000011407 */
[----:B------:R1:W-:Y:S01]  /*3b4e0*/  STL [R1+0x434], R7 ;  /* 0x0004340701007387 */ /* 0x0003e20000100800 */
[----:B------:R-:W-:-:S03]  /*3b4f0*/  SEL R17, R7, RZ, !P0 ;  /* 0x000000ff07117207 */ /* 0x000fc60004000000 */
[----:B------:R1:W-:Y:S01]  /*3b500*/  STL [R1+0x438], R8 ;  /* 0x0004380801007387 */ /* 0x0003e20000100800 */
[----:B------:R-:W-:Y:S05]  /*3b510*/  BRA.DIV UR4, `(.L_x_3913) ;  /* 0x0000007a04247947 */ /* 0x000fea000b800000 */
[----:B--2---:R-:W2:Y:S02]  /*3b520*/  S2R R4, SR_TID.X ;  /* 0x0000000000047919 */ /* 0x004ea40000002100 */
[----:B--2---:R-:W-:-:S04]  /*3b530*/  SHF.R.U32.HI R4, RZ, 0x5, R4 ;  /* 0x00000005ff047819 */ /* 0x004fc80000011604 */
[----:B------:R-:W-:-:S05]  /*3b540*/  LOP3.LUT R4, R4, 0x3, RZ, 0xc0, !PT ;  /* 0x0000000304047812 */ /* 0x000fca00078ec0ff */
[----:B------:R2:W3:Y:S02]  /*3b550*/  SHFL.IDX PT, R14, R4, RZ, 0x1f ;  /* 0x00001fff040e7589 */ /* 0x0004e400000e0000 */
.L_x_4076:
        /* <DEDUP_REMOVED lines=9> */
.L_x_4079:
        /* <DEDUP_REMOVED lines=24> */
.L_x_3916:
[----:B------:R-:W4:Y:S04]  /*3b770*/  LDL R0, [R1+0x440] ;  /* 0x0004400001007983 */ /* 0x000f280000100800 */
[----:B---3--:R-:W3:Y:S01]  /*3b780*/  LDL R2, [R1+0x44c] ;  /* 0x00044c0001027983 */ /* 0x008ee20000100800 */
[----:B----4-:R-:W-:Y:S01]  /*3b790*/  IMAD R0, R0, 0x8, R18 ;  /* 0x0000000800007824 */ /* 0x010fe200078e0212 */
[----:B---3--:R-:W-:-:S04]  /*3b7a0*/  SHF.L.U32 R2, R2, 0x1f, RZ ;  /* 0x0000001f02027819 */ /* 0x008fc800000006ff */
[----:B------:R-:W3:Y:S02]  /*3b7b0*/  SYNCS.PHASECHK.TRANS64.TRYWAIT P0, [R0+URZ+0x38840], R2 ;  /* 0x03884002000075a7 */ /* 0x000ee4000800017f */
[----:B---3--:R-:W-:Y:S05]  /*3b7c0*/  @!P0 BRA `(.L_x_3917) ;  /* 0x0000007400cc8947 */ /* 0x008fea0003800000 */
.L_x_4080:
        /* <DEDUP_REMOVED lines=11> */
.L_x_3918:
        /* <DEDUP_REMOVED lines=23> */
.L_x_3914:
        /* <DEDUP_REMOVED lines=11> */
[----:B--2---:R-:W-:Y:S02]  /*3baa0*/  SEL R4, R0, RZ, !P0 ;  /* 0x000000ff00047207 */ /* 0x004fe40004000000 */
        /* <DEDUP_REMOVED lines=14> */
[----:B-1----:R-:W-:-:S02]  /*3bb90*/  IMAD.U32 R7, RZ, RZ, UR7 ;  /* 0x00000007ff077e24 */ /* 0x002fc4000f8e00ff */
[----:B------:R-:W-:Y:S02]  /*3bba0*/  IMAD.U32 R10, RZ, RZ, UR8 ;  /* 0x00000008ff0a7e24 */ /* 0x000fe4000f8e00ff */
[----:B------:R-:W-:Y:S02]  /*3bbb0*/  IMAD.U32 R11, RZ, RZ, UR9 ;  /* 0x00000009ff0b7e24 */ /* 0x000fe4000f8e00ff */
[----:B------:R-:W-:Y:S02]  /*3bbc0*/  IMAD.MOV.U32 R8, RZ, RZ, 0x70 ;  /* 0x00000070ff087424 */ /* 0x000fe400078e00ff */
[----:B------:R-:W-:Y:S02]  /*3bbd0*/  IMAD.MOV.U32 R12, RZ, RZ, 0x1 ;  /* 0x00000001ff0c7424 */ /* 0x000fe400078e00ff */
[----:B------:R-:W-:-:S07]  /*3bbe0*/  IMAD.MOV.U32 R13, RZ, RZ, RZ ;  /* 0x000000ffff0d7224 */ /* 0x000fce00078e00ff */
[----:B------:R-:W-:-:S07]  /*3bbf0*/  LEPC R20, `(.L_x_3920) ;  /* 0x000000001014794e */ /* 0x000fce0000000000 */
[----:B0-2---:R-:W-:Y:S05]  /*3bc00*/  CALL.ABS.NOINC R2 ;  /* 0x0000000002007343 */ /* 0x005fea0003c00000 */
.L_x_3920:
[----:B------:R-:W-:Y:S05]  /*3bc10*/  BSYNC B6 ;  /* 0x0000000000067941 */ /* 0x000fea0003800000 */
.L_x_3919:
[----:B------:R-:W3:Y:S01]  /*3bc20*/  LDL R11, [R1+0x45c] ;  /* 0x00045c00010b7983 */ /* 0x000ee20000100800 */
[----:B-1----:R-:W1:Y:S01]  /*3bc30*/  LDC R7, c[0x0][0x448] ;  /* 0x00011200ff077b82 */ /* 0x002e620000000800 */
        /* <DEDUP_REMOVED lines=15> */
[----:B---3--:R-:W-:-:S04]  /*3bd30*/  IMAD.IADD R5, R0, 0x1, R11 ;  /* 0x0000000100057824 */ /* 0x008fc800078e020b */
        /* <DEDUP_REMOVED lines=80> */
.L_x_4089:
        /* <DEDUP_REMOVED lines=12> */
.L_x_3922:
        /* <DEDUP_REMOVED lines=37> */
.L_x_3924:
[----:B------:R-:W-:Y:S05]  /*3c550*/  BSYNC B6 ;  /* 0x0000000000067941 */ /* 0x000fea0003800000 */
.L_x_3923:
        /* <DEDUP_REMOVED lines=41> */
[----:B------:R-:W-:Y:S02]  /*3c7f0*/  ULDC.64 UR4, c[0x0][0x390] ;  /* 0x0000e40000047ab9 */ /* 0x000fe40000000a00 */
[----:B------:R-:W-:Y:S01]  /*3c800*/  LEA R0, P0, R2, UR4, 0x1 ;  /* 0x0000000402007c11 */ /* 0x000fe2000f8008ff */
[----:B------:R-:W-:Y:S01]  /*3c810*/  ULDC UR4, c[0x0][0x3b8] ;  /* 0x0000ee0000047ab9 */ /* 0x000fe20000000800 */
[----:B------:R-:W-:Y:S01]  /*3c820*/  IMAD.IADD R4, R3, 0x1, R4 ;  /* 0x0000000103047824 */ /* 0x000fe200078e0204 */
[----:B------:R-:W-:Y:S02]  /*3c830*/  ISETP.GE.AND P1, PT, R8, UR4, PT ;  /* 0x0000000408007c0c */ /* 0x000fe4000bf26270 */
[----:B------:R-:W1:Y:S01]  /*3c840*/  S2R R8, SR_TID.X ;  /* 0x0000000000087919 */ /* 0x000e620000002100 */
[----:B------:R-:W-:Y:S02]  /*3c850*/  ISETP.GE.AND P2, PT, R9, UR4, PT ;  /* 0x0000000409007c0c */ /* 0x000fe4000bf46270 */
[----:B------:R-:W-:-:S02]  /*3c860*/  LEA.HI.X R4, R2, UR5, R4, 0x1, P0 ;  /* 0x0000000502047c11 */ /* 0x000fc400080f0c04 */
[----:B------:R-:W-:Y:S02]  /*3c870*/  SEL R3, RZ, 0x4, P2 ;  /* 0x00000004ff037807 */ /* 0x000fe40001000000 */
[----:B------:R-:W-:Y:S01]  /*3c880*/  SEL R2, RZ, 0x2, P1 ;  /* 0x00000002ff027807 */ /* 0x000fe20000800000 */
[----:B0-----:R-:W-:-:S05]  /*3c890*/  IMAD.SHL.U32 R10, R6, 0x8, RZ ;  /* 0x00000008060a7824 */ /* 0x001fca00078e00ff */
[----:B------:R-:W-:-:S04]  /*3c8a0*/  LOP3.LUT R10, R10, 0x38, RZ, 0xc0, !PT ;  /* 0x000000380a0a7812 */ /* 0x000fc800078ec0ff */
[----:B------:R-:W-:-:S04]  /*3c8b0*/  ISETP.GE.AND P3, PT, R10, UR4, PT ;  /* 0x000000040a007c0c */ /* 0x000fc8000bf66270 */
[----:B------:R-:W-:-:S04]  /*3c8c0*/  SEL R5, RZ, 0x1, P3 ;  /* 0x00000001ff057807 */ /* 0x000fc80001800000 */
[----:B------:R-:W-:Y:S01]  /*3c8d0*/  IADD3 R2, R3, R2, R5 ;  /* 0x0000000203027210 */ /* 0x000fe20007ffe005 */
[----:B-1----:R-:W-:-:S04]  /*3c8e0*/  IMAD.SHL.U32 R8, R8, 0x8, RZ ;  /* 0x0000000808087824 */ /* 0x002fc800078e00ff */
[----:B------:R-:W-:Y:S02]  /*3c8f0*/  @P3 LOP3.LUT R19, R19, 0x8, RZ, 0xfc, !PT ;  /* 0x0000000813133812 */ /* 0x000fe400078efcff */
[----:B------:R-:W-:Y:S02]  /*3c900*/  LOP3.LUT R8, R8, 0x38, RZ, 0xc0, !PT ;  /* 0x0000003808087812 */ /* 0x000fe400078ec0ff */
[----:B------:R-:W-:Y:S02]  /*3c910*/  LOP3.LUT R19, R19, 0xfffffffd, RZ, 0xc0, !PT ;  /* 0xfffffffd13137812 */ /* 0x000fe400078ec0ff */
[C---:B------:R-:W-:Y:S02]  /*3c920*/  LOP3.LUT R9, R8.reuse, 0x100, RZ, 0xfc, !PT ;  /* 0x0000010008097812 */ /* 0x040fe400078efcff */
[----:B------:R-:W-:Y:S02]  /*3c930*/  LOP3.LUT R8, R8, 0xc0, RZ, 0xfc, !PT ;  /* 0x000000c008087812 */ /* 0x000fe400078efcff */
[----:B------:R-:W-:-:S02]  /*3c940*/  @P2 LOP3.LUT R19, R19, 0x2, RZ, 0xfc, !PT ;  /* 0x0000000213132812 */ /* 0x000fc400078efcff */
[----:B------:R-:W-:Y:S01]  /*3c950*/  ISETP.GE.AND P5, PT, R8, UR4, PT ;  /* 0x0000000408007c0c */ /* 0x000fe2000bfa6270 */
[C---:B------:R-:W-:Y:S01]  /*3c960*/  IMAD.SHL.U32 R8, R6.reuse, 0x8, RZ ;  /* 0x0000000806087824 */ /* 0x040fe200078e00ff */
[----:B------:R-:W-:Y:S01]  /*3c970*/  LOP3.LUT R19, R19, 0xfffffffb, RZ, 0xc0, !PT ;  /* 0xfffffffb13137812 */ /* 0x000fe200078ec0ff */
[----:B------:R-:W-:Y:S01]  /*3c980*/  IMAD.SHL.U32 R6, R6, 0x8, RZ ;  /* 0x0000000806067824 */ /* 0x000fe200078e00ff */
[----:B------:R-:W-:Y:S02]  /*3c990*/  ISETP.GE.AND P0, PT, R9, UR4, PT ;  /* 0x0000000409007c0c */ /* 0x000fe4000bf06270 */
[----:B------:R-:W-:Y:S02]  /*3c9a0*/  LOP3.LUT R8, R8, 0x38, RZ, 0xc0, !PT ;  /* 0x0000003808087812 */ /* 0x000fe400078ec0ff */
[----:B------:R-:W-:Y:S02]  /*3c9b0*/  LOP3.LUT R6, R6, 0x38, RZ, 0xc0, !PT ;  /* 0x0000003806067812 */ /* 0x000fe400078ec0ff */
[----:B------:R-:W-:-:S02]  /*3c9c0*/  LOP3.LUT R9, R8, 0x180, RZ, 0xfc, !PT ;  /* 0x0000018008097812 */ /* 0x000fc400078efcff */
[----:B------:R-:W-:Y:S02]  /*3c9d0*/  @P1 LOP3.LUT R19, R19, 0x4, RZ, 0xfc, !PT ;  /* 0x0000000413131812 */ /* 0x000fe400078efcff */
[----:B------:R-:W-:Y:S02]  /*3c9e0*/  SEL R5, RZ, 0x10, P0 ;  /* 0x00000010ff057807 */ /* 0x000fe40000000000 */
[----:B------:R-:W-:Y:S02]  /*3c9f0*/  SEL R3, RZ, 0x8, P5 ;  /* 0x00000008ff037807 */ /* 0x000fe40002800000 */
[----:B------:R-:W-:Y:S02]  /*3ca00*/  ISETP.GE.AND P1, PT, R9, UR4, PT ;  /* 0x0000000409007c0c */ /* 0x000fe4000bf26270 */
[----:B------:R-:W-:Y:S02]  /*3ca10*/  LOP3.LUT R8, R6, 0x140, RZ, 0xfc, !PT ;  /* 0x0000014006087812 */ /* 0x000fe400078efcff */
[----:B------:R-:W-:-:S02]  /*3ca20*/  IADD3 R2, R5, R2, R3 ;  /* 0x0000000205027210 */ /* 0x000fc40007ffe003 */
[----:B------:R-:W-:Y:S02]  /*3ca30*/  SEL R5, RZ, 0x40, P1 ;  /* 0x00000040ff057807 */ /* 0x000fe40000800000 */
[----:B------:R-:W-:Y:S02]  /*3ca40*/  LOP3.LUT R6, R6, 0x1c0, RZ, 0xfc, !PT ;  /* 0x000001c006067812 */ /* 0x000fe400078efcff */
[----:B------:R-:W-:Y:S02]  /*3ca50*/  ISETP.GE.AND P1, PT, R8, UR4, PT ;  /* 0x0000000408007c0c */ /* 0x000fe4000bf26270 */
[----:B------:R-:W-:Y:S01]  /*3ca60*/  ISETP.GE.AND P2, PT, R6, UR4, PT ;  /* 0x0000000406007c0c */ /* 0x000fe2000bf46270 */
[----:B------:R-:W-:Y:S01]  /*3ca70*/  UMOV UR4, 0xffffffff ;  /* 0xffffffff00047882 */ /* 0x000fe20000000000 */
[----:B------:R-:W-:Y:S02]  /*3ca80*/  SEL R3, RZ, 0x20, P1 ;  /* 0x00000020ff037807 */ /* 0x000fe40000800000 */
[----:B------:R-:W-:-:S02]  /*3ca90*/  SEL R6, RZ, 0x80, P2 ;  /* 0x00000080ff067807 */ /* 0x000fc40001000000 */
        /* <DEDUP_REMOVED lines=13> */
[----:B------:R-:W-:Y:S04]  /*3cb70*/  SHFL.IDX PT, R14, R0, 0x1, 0x181f ;  /* 0x00381f00000e7f89 */ /* 0x000fe800000e0000 */
        /* <DEDUP_REMOVED lines=12> */
[----:B------:R-:W-:Y:S01]  /*3cc40*/  SHFL.IDX PT, R8, R4, RZ, 0x181f ;  /* 0x00181fff04087589 */ /* 0x000fe200000e0000 */
[----:B0-----:R-:W-:-:S05]  /*3cc50*/  IMAD.SHL.U32 R12, R3, 0x8, RZ ;  /* 0x00000008030c7824 */ /* 0x001fca00078e00ff */
[----:B------:R-:W-:Y:S02]  /*3cc60*/  @P3 LOP3.LUT R19, R19, 0x20, RZ, 0xfc, !PT ;  /* 0x0000002013133812 */ /* 0x000fe400078efcff */
[----:B------:R-:W-:Y:S02]  /*3cc70*/  @!P2 ISETP.NE.U32.AND P3, PT, R2, RZ, PT ;  /* 0x000000ff0200a20c */ /* 0x000fe40003f65070 */
[----:B------:R-:W0:Y:S01]  /*3cc80*/  SHFL.IDX PT, R2, R0, RZ, 0x181f ;  /* 0x00181fff00027589 */ /* 0x000e2200000e0000 */
[----:B------:R-:W-:Y:S02]  /*3cc90*/  LOP3.LUT R12, R12, 0x38, RZ, 0xc0, !PT ;  /* 0x000000380c0c7812 */ /* 0x000fe400078ec0ff */
[----:B------:R-:W-:-:S08]  /*3cca0*/  LOP3.LUT R19, R19, 0xffffbfff, RZ, 0xc0, !PT ;  /* 0xffffbfff13137812 */ /* 0x000fd000078ec0ff */
[----:B------:R-:W-:Y:S02]  /*3ccb0*/  @P3 LOP3.LUT R19, R19, 0x4000, RZ, 0xfc, !PT ;  /* 0x0000400013133812 */ /* 0x000fe400078efcff */
[----:B0-----:R-:W-:-:S05]  /*3ccc0*/  @!P2 LEA R3, P6, R12, R2, 0x1 ;  /* 0x000000020c03a211 */ /* 0x001fca00078c08ff */
[----:B------:R-:W-:-:S05]  /*3ccd0*/  @!P2 IMAD.X R2, RZ, RZ, R8, P6 ;  /* 0x000000ffff02a224 */ /* 0x000fca00030e0608 */
        /* <DEDUP_REMOVED lines=61> */
.L_x_4099:
        /* <DEDUP_REMOVED lines=31> */
.L_x_3927:
[----:B------:R-:W-:Y:S05]  /*3d2a0*/  BSYNC B0 ;  /* 0x0000000000007941 */ /* 0x000fea0003800000 */
.L_x_3926:
[----:B------:R-:W-:Y:S01]  /*3d2b0*/  NOP ;  /* 0x0000000000007918 */ /* 0x000fe20000000000 */
[----:B------:R-:W-:-:S13]  /*3d2c0*/  PLOP3.LUT P0, PT, PT, PT, PT, 0x80, 0x0 ;  /* 0x000000000000781c */ /* 0x000fda0003f0f070 */
.L_x_3928:
        /* <DEDUP_REMOVED lines=18> */
.L_x_4100:
[----:B------:R-:W-:Y:S05]  /*3d3f0*/  BSYNC B0 ;  /* 0x0000000000007941 */ /* 0x000fea0003800000 */
.L_x_3929:
        /* <DEDUP_REMOVED lines=13> */
.L_x_4101:
[----:B------:R-:W-:Y:S05]  /*3d4d0*/  BSYNC B1 ;  /* 0x0000000000017941 */ /* 0x000fea0003800000 */
.L_x_3933:
        /* <DEDUP_REMOVED lines=9> */
.L_x_3936:
[----:B------:R-:W-:Y:S05]  /*3d570*/  BSYNC B1 ;  /* 0x0000000000017941 */ /* 0x000fea0003800000 */
.L_x_3935:
        /* <DEDUP_REMOVED lines=13> */
.L_x_3937:
        /* <DEDUP_REMOVED lines=15> */
.L_x_3938:
        /* <DEDUP_REMOVED lines=15> */
.L_x_3939:
        /* <DEDUP_REMOVED lines=15> */
.L_x_3940:
        /* <DEDUP_REMOVED lines=15> */
.L_x_3941:
        /* <DEDUP_REMOVED lines=15> */
.L_x_3942:
        /* <DEDUP_REMOVED lines=15> */
.L_x_3943:
        /* <DEDUP_REMOVED lines=15> */
.L_x_3944:
        /* <DEDUP_REMOVED lines=10> */
.L_x_3932:
[----:B------:R-:W-:Y:S05]  /*3dd80*/  BSYNC B0 ;  /* 0x0000000000007941 */ /* 0x000fea0003800000 */
.L_x_3931:
        /* <DEDUP_REMOVED lines=61> */
.L_x_3951:
[----:B------:R-:W2:Y:S01]  /*3e160*/  S2R R2, SR_TID.X ;  /* 0x0000000000027919 */ /* 0x000ea20000002100 */
[----:B-1----:R-:W-:Y:S01]  /*3e170*/  SHF.L.U32 R6, R9, 0x1f, RZ ;  /* 0x0000001f09067819 */ /* 0x002fe200000006ff */
[----:B------:R-:W-:Y:S01]  /*3e180*/  BSSY B3, `(.L_x_3952) ;  /* 0x0000006000037945 */ /* 0x000fe20003800000 */
[----:B--2---:R-:W-:Y:S01]  /*3e190*/  LOP3.LUT R3, R2, 0x7f, RZ, 0xc0, !PT ;  /* 0x0000007f02037812 */ /* 0x004fe200078ec0ff */
[----:B------:R-:W-:-:S03]  /*3e1a0*/  IMAD R2, R10, 0x8, R18 ;  /* 0x000000080a027824 */ /* 0x000fc600078e0212 */
[----:B------:R-:W-:Y:S01]  /*3e1b0*/  ISETP.NE.AND P1, PT, R3, RZ, PT ;  /* 0x000000ff0300720c */ /* 0x000fe20003f25270 */
[----:B------:R-:W1:Y:S02]  /*3e1c0*/  SYNCS.PHASECHK.TRANS64.TRYWAIT P0, [R2+URZ+0x38840], R6 ;  /* 0x03884006020075a7 */ /* 0x000e64000800017f */
[----:B-1----:R-:W-:Y:S10]  /*3e1d0*/  @!P0 BRA `(.L_x_3953) ;  /* 0x0000005c00a88947 */ /* 0x002ff40003800000 */
.L_x_4102:
[----:B------:R-:W-:Y:S05]  /*3e1e0*/  BSYNC B3 ;  /* 0x0000000000037941 */ /* 0x000fea0003800000 */
.L_x_3952:
        /* <DEDUP_REMOVED lines=9> */
.L_x_3955:
[----:B------:R-:W-:Y:S05]  /*3e280*/  BSYNC B3 ;  /* 0x0000000000037941 */ /* 0x000fea0003800000 */
.L_x_3954:
        /* <DEDUP_REMOVED lines=13> */
.L_x_3956:
        /* <DEDUP_REMOVED lines=13> */
.L_x_4103:
[----:B------:R-:W-:Y:S05]  /*3e430*/  BSYNC B3 ;  /* 0x0000000000037941 */ /* 0x000fea0003800000 */
.L_x_3957:
        /* <DEDUP_REMOVED lines=11> */
.L_x_3960:
[----:B------:R-:W-:Y:S05]  /*3e4f0*/  BSYNC B3 ;  /* 0x0000000000037941 */ /* 0x000fea0003800000 */
.L_x_3959:
        /* <DEDUP_REMOVED lines=10> */
.L_x_3961:
        /* <DEDUP_REMOVED lines=15> */
.L_x_3962:
        /* <DEDUP_REMOVED lines=15> */
.L_x_3963:
        /* <DEDUP_REMOVED lines=15> */
.L_x_3964:
        /* <DEDUP_REMOVED lines=15> */
.L_x_3965:
        /* <DEDUP_REMOVED lines=15> */
.L_x_3966:
        /* <DEDUP_REMOVED lines=15> */
.L_x_3967:
        /* <DEDUP_REMOVED lines=15> */
.L_x_3968:
        /* <DEDUP_REMOVED lines=10> */
.L_x_3950:
[----:B------:R-:W-:Y:S05]  /*3ecd0*/  BSYNC B1 ;  /* 0x0000000000017941 */ /* 0x000fea0003800000 */
.L_x_3949:
[----:B------:R-:W2:Y:S02]  /*3ece0*/  LDL.LU R5, [R1+0x480] ;  /* 0x0004800001057983 */ /* 0x000ea40000300800 */
[----:B--2---:R-:W-:-:S07]  /*3ecf0*/  VIADD R0, R5, 0xfffffffd ;  /* 0xfffffffd05007836 */ /* 0x004fce0000000000 */
.L_x_3948:
[----:B------:R-:W-:Y:S05]  /*3ed00*/  BSYNC B2 ;  /* 0x0000000000027941 */ /* 0x000fea0003800000 */
.L_x_3947:
[----:B------:R-:W-:-:S05]  /*3ed10*/  VIADD R8, R8, 0xfffffffe ;  /* 0xfffffffe08087836 */ /* 0x000fca0000000000 */
[----:B------:R-:W-:-:S13]  /*3ed20*/  ISETP.NE.AND P0, PT, R8, R4, PT ;  /* 0x000000040800720c */ /* 0x000fda0003f05270 */
[----:B------:R-:W-:Y:S05]  /*3ed30*/  @!P0 BRA `(.L_x_3946) ;  /* 0x0000001800e08947 */ /* 0x000fea0003800000 */
.L_x_4009:
        /* <DEDUP_REMOVED lines=35> */
.L_x_3971:
[----:B------:R-:W1:Y:S01]  /*3ef70*/  S2R R2, SR_TID.X ;  /* 0x0000000000027919 */ /* 0x000e620000002100 */
[----:B------:R-:W-:Y:S01]  /*3ef80*/  IMAD R3, R7, 0x8, R18 ;  /* 0x0000000807037824 */ /* 0x000fe200078e0212 */
[----:B------:R-:W-:Y:S01]  /*3ef90*/  BSSY B2, `(.L_x_3972) ;  /* 0x0000006000027945 */ /* 0x000fe20003800000 */
[----:B-1----:R-:W-:Y:S02]  /*3efa0*/  LOP3.LUT R4, R2, 0x7f, RZ, 0xc0, !PT ;  /* 0x0000007f02047812 */ /* 0x002fe400078ec0ff */
[----:B------:R-:W-:Y:S02]  /*3efb0*/  SHF.L.U32 R2, R6, 0x1f, RZ ;  /* 0x0000001f06027819 */ /* 0x000fe400000006ff */
[----:B------:R-:W-:Y:S02]  /*3efc0*/  ISETP.NE.AND P1, PT, R4, RZ, PT ;  /* 0x000000ff0400720c */ /* 0x000fe40003f25270 */
[----:B------:R-:W1:Y:S02]  /*3efd0*/  SYNCS.PHASECHK.TRANS64.TRYWAIT P0, [R3+URZ+0x38840], R2 ;  /* 0x03884002030075a7 */ /* 0x000e64000800017f */
[----:B-1----:R-:W-:Y:S09]  /*3efe0*/  @!P0 BRA `(.L_x_3973) ;  /* 0x00000050004c8947 */ /* 0x002ff20003800000 */
.L_x_4104:
[----:B------:R-:W-:Y:S05]  /*3eff0*/  BSYNC B2 ;  /* 0x0000000000027941 */ /* 0x000fea0003800000 */
.L_x_3972:
        /* <DEDUP_REMOVED lines=9> */
.L_x_3975:
[----:B------:R-:W-:Y:S05]  /*3f090*/  BSYNC B2 ;  /* 0x0000000000027941 */ /* 0x000fea0003800000 */
.L_x_3974:
        /* <DEDUP_REMOVED lines=12> */
.L_x_3976:
        /* <DEDUP_REMOVED lines=13> */
.L_x_4105:
[----:B------:R-:W-:Y:S05]  /*3f230*/  BSYNC B2 ;  /* 0x0000000000027941 */ /* 0x000fea0003800000 */
.L_x_3977:
        /* <DEDUP_REMOVED lines=11> */
.L_x_3980:
[----:B------:R-:W-:Y:S05]  /*3f2f0*/  BSYNC B2 ;  /* 0x0000000000027941 */ /* 0x000fea0003800000 */
.L_x_3979:
[----:B------:R-:W-:Y:S01]  /*3f300*/  R2UR UR10, R10 ;  /* 0x000000000a0a72ca */ /* 0x000fe200000e0000 */
[----:B01----:R-:W-:Y:S01]  /*3f310*/  IMAD R2, R7, 0x10000, R18 ;  /* 0x0001000007027824 */ /* 0x003fe200078e0212 */
[----:B------:R-:W-:Y:S01]  /*3f320*/  R2UR UR6, R8 ;  /* 0x00000000080672ca */ /* 0x000fe200000e0000 */
[----:B------:R-:W-:Y:S01]  /*3f330*/  UIADD3 UR4, UP0, UR42, 0x470, URZ ;  /* 0x000004702a047890 */ /* 0x000fe2000ff1e03f */
[----:B------:R-:W-:Y:S01]  /*3f340*/  R2UR UR7, R9 ;  /* 0x00000000090772ca */ /* 0x000fe200000e0000 */
[----:B------:R-:W-:Y:S01]  /*3f350*/  VIADD R3, R3, 0x38850 ;  /* 0x0003885003037836 */ /* 0x000fe20000000000 */
[----:B------:R-:W-:Y:S01]  /*3f360*/  PLOP3.LUT P0, PT, PT, PT, PT, 0x80, 0x0 ;  /* 0x000000000000781c */ /* 0x000fe20003f0f070 */
[----:B------:R-:W-:Y:S01]  /*3f370*/  VIADD R5, R2, 0x400 ;  /* 0x0000040002057836 */ /* 0x000fe20000000000 */
[----:B------:R-:W-:-:S12]  /*3f380*/  UIADD3.X UR5, URZ, UR43, URZ, UP0, !UPT ;  /* 0x0000002b3f057290 */ /* 0x000fd800087fe43f */
.L_x_3981:
        /* <DEDUP_REMOVED lines=15> */
.L_x_3982:
        /* <DEDUP_REMOVED lines=15> */
.L_x_3983:
        /* <DEDUP_REMOVED lines=15> */
.L_x_3984:
        /* <DEDUP_REMOVED lines=15> */
.L_x_3985:
        /* <DEDUP_REMOVED lines=15> */
.L_x_3986:
        /* <DEDUP_REMOVED lines=15> */
.L_x_3987:
        /* <DEDUP_REMOVED lines=15> */
.L_x_3988:
        /* <DEDUP_REMOVED lines=10> */
.L_x_3970:
[----:B------:R-:W-:Y:S05]  /*3fac0*/  BSYNC B1 ;  /* 0x0000000000017941 */ /* 0x000fea0003800000 */
.L_x_3969:
        /* <DEDUP_REMOVED lines=35> */
.L_x_3991:
        /* <DEDUP_REMOVED lines=8> */
.L_x_4106:
[----:B------:R-:W-:Y:S05]  /*3fd80*/  BSYNC B2 ;  /* 0x0000000000027941 */ /* 0x000fea0003800000 */
.L_x_3992:
        /* <DEDUP_REMOVED lines=9> */
.L_x_3995:
[----:B------:R-:W-:Y:S05]  /*3fe20*/  BSYNC B2 ;  /* 0x0000000000027941 */ /* 0x000fea0003800000 */
.L_x_3994:
        /* <DEDUP_REMOVED lines=13> */
.L_x_3996:
        /* <DEDUP_REMOVED lines=13> */
.L_x_4107:
[----:B------:R-:W-:Y:S05]  /*3ffd0*/  BSYNC B2 ;  /* 0x0000000000027941 */ /* 0x000fea0003800000 */
.L_x_3997:
        /* <DEDUP_REMOVED lines=11> */
.L_x_4000:
[----:B------:R-:W-:Y:S05]  /*40090*/  BSYNC B2 ;  /* 0x0000000000027941 */ /* 0x000fea0003800000 */
.L_x_3999:
        /* <DEDUP_REMOVED lines=10> */
.L_x_4001:
        /* <DEDUP_REMOVED lines=15> */
.L_x_4002:
        /* <DEDUP_REMOVED lines=15> */
.L_x_4003:
        /* <DEDUP_REMOVED lines=15> */
.L_x_4004:
        /* <DEDUP_REMOVED lines=15> */
.L_x_4005:
        /* <DEDUP_REMOVED lines=15> */
.L_x_4006:
        /* <DEDUP_REMOVED lines=15> */
.L_x_4007:
        /* <DEDUP_REMOVED lines=15> */
.L_x_4008:
        /* <DEDUP_REMOVED lines=10> */
.L_x_3990:
[----:B------:R-:W-:Y:S05]  /*40870*/  BSYNC B1 ;  /* 0x0000000000017941 */ /* 0x000fea0003800000 */
.L_x_3989:
[----:B------:R-:W2:Y:S01]  /*40880*/  LDL R5, [R1+0x458] ;  /* 0x0004580001057983 */ /* 0x000ea20000100800 */
[----:B------:R-:W-:Y:S01]  /*40890*/  VIADD R0, R0, 0xfffffffe ;  /* 0xfffffffe00007836 */ /* 0x000fe20000000000 */
[----:B--2---:R-:W-:-:S13]  /*408a0*/  ISETP.GT.AND P0, PT, R6, R5, PT ;  /* 0x000000050600720c */ /* 0x004fda0003f04270 */
[----:B------:R-:W-:Y:S05]  /*408b0*/  @P0 BRA `(.L_x_4009) ;  /* 0xffffffe400200947 */ /* 0x000fea000383ffff */
.L_x_3946:
[----:B------:R-:W-:Y:S05]  /*408c0*/  BSYNC B0 ;  /* 0x0000000000007941 */ /* 0x000fea0003800000 */
.L_x_3945:
        /* <DEDUP_REMOVED lines=24> */
[----:B------:R2:W-:Y:S02]  /*40a50*/  STL [R1+0x430], R2 ;  /* 0x0004300201007387 */ /* 0x0005e40000100800 */
.L_x_4011:
[----:B------:R-:W-:Y:S05]  /*40a60*/  BSYNC B0 ;  /* 0x0000000000007941 */ /* 0x000fea0003800000 */
.L_x_4010:
[----:B------:R-:W-:-:S05]  /*40a70*/  SEL R0, R0, RZ, P0 ;  /* 0x000000ff00007207 */ /* 0x000fca0000000000 */
[----:B------:R3:W-:Y:S02]  /*40a80*/  STL [R1+0x440], R0 ;  /* 0x0004400001007387 */ /* 0x0007e40000100800 */
.L_x_3907:
[----:B------:R-:W-:Y:S05]  /*40a90*/  BSYNC B7 ;  /* 0x0000000000077941 */ /* 0x000fea0003800000 */
.L_x_3905:
        /* <DEDUP_REMOVED lines=8> */
[----:B--2---:R-:W2:Y:S04]  /*40b20*/  LDS.128 R4, [R18+0x388d0] ;  /* 0x0388d00012047984 */ /* 0x004ea80000000c00 */
[----:B--2---:R2:W-:Y:S01]  /*40b30*/  STL.128 [R1+0x430], R4 ;  /* 0x0004300401007387 */ /* 0x0045e20000100c00 */
[----:B------:R-:W-:Y:S06]  /*40b40*/  BAR.ARV 0x4, 0x180 ;  /* 0x0106000000007b1d */ /* 0x000fec0000002000 */
[----:B------:R-:W-:Y:S05]  /*40b50*/  BRA `(.L_x_4013) ;  /* 0x0000001000347947 */ /* 0x000fea0003800000 */
.L_x_4012:
[----:B---34-:R-:W3:Y:S01]  /*40b60*/  S2R R0, SR_TID.X ;  /* 0x0000000000007919 */ /* 0x018ee20000002100 */
[----:B------:R-:W-:Y:S01]  /*40b70*/  UMOV UR4, 0xffffffff ;  /* 0xffffffff00047882 */ /* 0x000fe20000000000 */
[----:B---3--:R-:W-:-:S04]  /*40b80*/  LOP3.LUT R16, R0, 0x1f, RZ, 0xc0, !PT ;  /* 0x0000001f00107812 */ /* 0x008fc800078ec0ff */
[----:B------:R-:W-:Y:S01]  /*40b90*/  ISETP.NE.AND P0, PT, R16, 0x1f, PT ;  /* 0x0000001f1000780c */ /* 0x000fe20003f05270 */
[----:B------:R-:W-:-:S12]  /*40ba0*/  BRA.DIV UR4, `(.L_x_4014) ;  /* 0x0000003604ac7947 */ /* 0x000fd8000b800000 */
[----:B-1----:R-:W3:Y:S01]  /*40bb0*/  LDL R3, [R1+0x43c] ;  /* 0x00043c0001037983 */ /* 0x002ee20000100800 */
[----:B------:R-:W-:-:S03]  /*40bc0*/  ULDC UR4, c[0x0][0xd3c] ;  /* 0x00034f0000047ab9 */ /* 0x000fc60000000800 */
[----:B--2---:R-:W0:Y:S01]  /*40bd0*/  LDL.LU R2, [R1+0x430] ;  /* 0x0004300001027983 */ /* 0x004e220000300800 */
[----:B---3--:R-:W-:-:S05]  /*40be0*/  IMAD.IADD R0, R3, 0x1, R16 ;  /* 0x0000000103007824 */ /* 0x008fca00078e0210 */
        /* <DEDUP_REMOVED lines=8> */
[----:B------:R-:W-:Y:S02]  /*40c70*/  IMAD.MOV.U32 R0, RZ, RZ, RZ ;  /* 0x000000ffff007224 */ /* 0x000fe400078e00ff */
[----:B------:R-:W-:Y:S01]  /*40c80*/  IMAD.MOV.U32 R6, RZ, RZ, RZ ;  /* 0x000000ffff067224 */ /* 0x000fe200078e00ff */
[C---:B------:R-:W-:Y:S02]  /*40c90*/  ISETP.GE.U32.AND P2, PT, R16.reuse, 0x2, PT ;  /* 0x000000021000780c */ /* 0x040fe40003f46070 */
[C---:B------:R-:W-:Y:S02]  /*40ca0*/  ISETP.GE.U32.AND P3, PT, R16.reuse, 0x4, PT ;  /* 0x000000041000780c */ /* 0x040fe40003f66070 */
[C---:B------:R-:W-:Y:S02]  /*40cb0*/  ISETP.GE.U32.AND P4, PT, R16.reuse, 0x8, PT ;  /* 0x000000081000780c */ /* 0x040fe40003f86070 */
[----:B------:R-:W-:Y:S01]  /*40cc0*/  ISETP.GE.U32.AND P5, PT, R16, 0x10, PT ;  /* 0x000000101000780c */ /* 0x000fe20003fa6070 */
[----:B------:R-:W-:Y:S04]  /*40cd0*/  SHFL.IDX PT, R5, R10, RZ, 0x1f ;  /* 0x00001fff0a057589 */ /* 0x000fe800000e0000 */
[----:B------:R-:W-:Y:S01]  /*40ce0*/  SHFL.IDX PT, R4, R10, 0x1, 0x1f ;  /* 0x00201f000a047f89 */ /* 0x000fe200000e0000 */
[----:B--2---:R-:W-:-:S02]  /*40cf0*/  @!P1 IMAD.MOV.U32 R0, RZ, RZ, R8 ;  /* 0x000000ffff009224 */ /* 0x004fc400078e0008 */
        /* <DEDUP_REMOVED lines=18> */
[----:B------:R0:W1:Y:S01]  /*40e20*/  SHFL.IDX PT, R9, R7, 0x1f, 0x1f ;  /* 0x03e01f0007097f89 */ /* 0x00006200000e0000 */
[----:B------:R-:W-:-:S07]  /*40e30*/  IMAD.MOV.U32 R8, RZ, RZ, RZ ;  /* 0x000000ffff087224 */ /* 0x000fce00078e00ff */
.L_x_4117:
[----:B------:R-:W-:Y:S02]  /*40e40*/  ULDC UR4, c[0x0][0xd38] ;  /* 0x00034e0000047ab9 */ /* 0x000fe40000000800 */
[----:B------:R-:W-:-:S04]  /*40e50*/  IMAD.U32 R2, RZ, RZ, UR4 ;  /* 0x00000004ff027e24 */ /* 0x000fc8000f8e00ff */
[----:B-1----:R-:W-:-:S04]  /*40e60*/  IMAD R9, R9, R2, RZ ;  /* 0x0000000209097224 */ /* 0x002fc800078e02ff */
[----:B------:R-:W-:-:S05]  /*40e70*/  IMAD.IADD R4, R4, 0x1, R9 ;  /* 0x0000000104047824 */ /* 0x000fca00078e0209 */
[----:B------:R-:W-:-:S13]  /*40e80*/  ISETP.GT.AND P6, PT, R4, R5, PT ;  /* 0x000000050400720c */ /* 0x000fda0003fc4270 */
[----:B------:R-:W-:Y:S05]  /*40e90*/  @P6 BRA `(.L_x_4015) ;  /* 0x0000000000ac6947 */ /* 0x000fea0003800000 */
.L_x_4018:
        /* <DEDUP_REMOVED lines=37> */
.L_x_4125:
[----:B------:R-:W-:Y:S02]  /*410f0*/  ULDC UR4, c[0x0][0xd38] ;  /* 0x00034e0000047ab9 */ /* 0x000fe40000000800 */
[----:B------:R-:W-:-:S04]  /*41100*/  IMAD.U32 R2, RZ, RZ, UR4 ;  /* 0x00000004ff027e24 */ /* 0x000fc8000f8e00ff */
[----:B-1----:R-:W-:-:S04]  /*41110*/  IMAD R9, R9, R2, RZ ;  /* 0x0000000209097224 */ /* 0x002fc800078e02ff */
[----:B------:R-:W-:-:S05]  /*41120*/  IMAD.IADD R4, R9, 0x1, R4 ;  /* 0x0000000109047824 */ /* 0x000fca00078e0204 */
[----:B------:R-:W-:-:S13]  /*41130*/  ISETP.GT.AND P6, PT, R4, R5, PT ;  /* 0x000000050400720c */ /* 0x000fda0003fc4270 */
[----:B------:R-:W-:Y:S05]  /*41140*/  @!P6 BRA `(.L_x_4018) ;  /* 0xfffffffc0054e947 */ /* 0x000fea000383ffff */
.L_x_4015:
        /* <DEDUP_REMOVED lines=12> */
.L_x_4130:
[----:B------:R-:W-:-:S13]  /*41210*/  ISETP.NE.AND P0, PT, R3, RZ, PT ;  /* 0x000000ff0300720c */ /* 0x000fda0003f05270 */
[----:B------:R-:W-:Y:S05]  /*41220*/  @!P0 BRA `(.L_x_4020) ;  /* 0x0000000000148947 */ /* 0x000fea0003800000 */
[----:B------:R-:W-:Y:S01]  /*41230*/  UMOV UR4, 0xffffffff ;  /* 0xffffffff00047882 */ /* 0x000fe20000000000 */
[----:B-1----:R-:W-:Y:S02]  /*41240*/  VIADD R4, R4, 0xffffffff ;  /* 0xffffffff04047836 */ /* 0x002fe40000000000 */
[----:B------:R-:W-:Y:S05]  /*41250*/  BRA.DIV UR4, `(.L_x_4021) ;  /* 0x0000003a04a07947 */ /* 0x000fea000b800000 */
[----:B------:R1:W3:Y:S02]  /*41260*/  SHFL.IDX PT, R4, R7, R4, 0x1f ;  /* 0x00001f0407047589 */ /* 0x0002e400000e0000 */
.L_x_4133:
[----:B---3--:R-:W-:-:S07]  /*41270*/  IMAD.MOV.U32 R8, RZ, RZ, R4 ;  /* 0x000000ffff087224 */ /* 0x008fce00078e0004 */
.L_x_4020:
[----:B------:R-:W-:Y:S01]  /*41280*/  IMAD R3, R8, R2, R9 ;  /* 0x0000000208037224 */ /* 0x000fe200078e0209 */
[----:B------:R-:W-:-:S03]  /*41290*/  ISETP.NE.AND P0, PT, R6, 0x1, PT ;  /* 0x000000010600780c */ /* 0x000fc60003f05270 */
[----:B01----:R-:W-:Y:S01]  /*412a0*/  IMAD.IADD R7, R5, 0x1, -R3 ;  /* 0x0000000105077824 */ /* 0x003fe200078e0a03 */
[----:B------:R0:W-:Y:S09]  /*412b0*/  STL [R1+0x430], R3 ;  /* 0x0004300301007387 */ /* 0x0001f20000100800 */
[----:B------:R-:W-:Y:S05]  /*412c0*/  @!P0 BRA `(.L_x_4022) ;  /* 0x0000000000e48947 */ /* 0x000fea0003800000 */
[----:B------:R-:W-:-:S04]  /*412d0*/  IABS R4, R0 ;  /* 0x0000000000047213 */ /* 0x000fc80000000000 */
[----:B------:R-:W1:Y:S08]  /*412e0*/  I2F.RP R2, R4 ;  /* 0x0000000400027306 */ /* 0x000e700000209400 */
        /* <DEDUP_REMOVED lines=55> */
.L_x_4022:
[----:B0-----:R-:W3:Y:S01]  /*41660*/  LDL R3, [R1+0x43c] ;  /* 0x00043c0001037983 */ /* 0x001ee20000100800 */
[----:B------:R-:W3:Y:S02]  /*41670*/  LDC.64 R4, c[0x0][0xd90] ;  /* 0x00036400ff047b82 */ /* 0x000ee40000000a00 */
        /* <DEDUP_REMOVED lines=61> */
.L_x_4023:
[----:B------:R-:W-:-:S05]  /*41a50*/  LOP3.LUT R7, RZ, R7, RZ, 0x33, !PT ;  /* 0x00000007ff077212 */ /* 0x000fca00078e33ff */
[----:B------:R-:W-:-:S05]  /*41a60*/  IMAD.IADD R0, R0, 0x1, R7 ;  /* 0x0000000100007824 */ /* 0x000fca00078e0207 */
[----:B------:R3:W-:Y:S01]  /*41a70*/  STL [R1+0x434], R0 ;  /* 0x0004340001007387 */ /* 0x0007e20000100800 */
[----:B------:R-:W-:Y:S05]  /*41a80*/  BRA `(.L_x_4024) ;  /* 0x0000000000287947 */ /* 0x000fea0003800000 */
.L_x_4016:
[----:B------:R-:W-:Y:S01]  /*41a90*/  UMOV UR4, URZ ;  /* 0x0000003f00047c82 */ /* 0x000fe20008000000 */
[----:B------:R-:W-:Y:S01]  /*41aa0*/  UMOV UR5, URZ ;  /* 0x0000003f00057c82 */ /* 0x000fe20008000000 */
[----:B------:R-:W-:Y:S01]  /*41ab0*/  ULDC UR6, c[0x0][0xd3c] ;  /* 0x00034f0000067ab9 */ /* 0x000fe20000000800 */
[----:B------:R-:W-:Y:S01]  /*41ac0*/  IMAD.U32 R3, RZ, RZ, UR4 ;  /* 0x00000004ff037e24 */ /* 0x000fe2000f8e00ff */
[----:B------:R1:W-:Y:S01]  /*41ad0*/  STL [R1+0x430], R5 ;  /* 0x0004300501007387 */ /* 0x0003e20000100800 */
[----:B------:R-:W-:Y:S02]  /*41ae0*/  IMAD.U32 R2, RZ, RZ, UR5 ;  /* 0x00000005ff027e24 */ /* 0x000fe4000f8e00ff */
[----:B------:R-:W-:Y:S01]  /*41af0*/  IMAD.U32 R0, RZ, RZ, UR6 ;  /* 0x00000006ff007e24 */ /* 0x000fe2000f8e00ff */
[----:B------:R1:W-:Y:S04]  /*41b00*/  STL [R1+0x434], R3 ;  /* 0x0004340301007387 */ /* 0x0003e80000100800 */
[----:B------:R1:W-:Y:S04]  /*41b10*/  STL [R1+0x43c], R0 ;  /* 0x00043c0001007387 */ /* 0x0003e80000100800 */
[----:B------:R1:W-:Y:S02]  /*41b20*/  STL [R1+0x438], R2 ;  /* 0x0004380201007387 */ /* 0x0003e40000100800 */
.L_x_4024:
[----:B01----:R-:W4:Y:S04]  /*41b30*/  LDL R2, [R1+0x43c] ;  /* 0x00043c0001027983 */ /* 0x003f280000100800 */
[----:B------:R-:W5:Y:S04]  /*41b40*/  LDL R3, [R1+0x438] ;  /* 0x0004380001037983 */ /* 0x000f680000100800 */
[----:B------:R-:W2:Y:S04]  /*41b50*/  LDL R4, [R1+0x430] ;  /* 0x0004300001047983 */ /* 0x000ea80000100800 */
[----:B------:R-:W2:Y:S01]  /*41b60*/  LDL R5, [R1+0x434] ;  /* 0x0004340001057983 */ /* 0x000ea20000100800 */
[----:B---3--:R-:W0:Y:S01]  /*41b70*/  S2R R0, SR_TID.X ;  /* 0x0000000000007919 */ /* 0x008e220000002100 */
[----:B------:R-:W-:Y:S05]  /*41b80*/  WARPSYNC.ALL ;  /* 0x0000000000007948 */ /* 0x000fea0003800000 */
[----:B0-----:R-:W-:Y:S01]  /*41b90*/  LOP3.LUT R0, R0, 0x1f, RZ, 0xc0, !PT ;  /* 0x0000001f00007812 */ /* 0x001fe200078ec0ff */
[----:B------:R-:W-:Y:S03]  /*41ba0*/  BAR.SYNC.DEFER_BLOCKING 0x4, 0x180 ;  /* 0x0106000000007b1d */ /* 0x000fe60000010000 */
[----:B------:R-:W-:-:S13]  /*41bb0*/  ISETP.NE.AND P0, PT, R0, RZ, PT ;  /* 0x000000ff0000720c */ /* 0x000fda0003f05270 */
[----:B------:R-:W0:Y:S01]  /*41bc0*/  @!P0 S2R R0, SR_CgaCtaId ;  /* 0x0000000000008919 */ /* 0x000e220000008800 */
[----:B----4-:R-:W-:Y:S01]  /*41bd0*/  IMAD.MOV.U32 R7, RZ, RZ, R2 ;  /* 0x000000ffff077224 */ /* 0x010fe200078e0002 */
[----:B------:R-:W-:Y:S01]  /*41be0*/  @!P0 MOV R2, 0x400 ;  /* 0x0000040000028802 */ /* 0x000fe20000000f00 */
[----:B-----5:R-:W-:-:S03]  /*41bf0*/  IMAD.MOV.U32 R6, RZ, RZ, R3 ;  /* 0x000000ffff067224 */ /* 0x020fc600078e0003 */
[----:B0-----:R-:W-:-:S05]  /*41c00*/  @!P0 LEA R18, R0, R2, 0x18 ;  /* 0x0000000200128211 */ /* 0x001fca00078ec0ff */
[----:B--2---:R0:W-:Y:S01]  /*41c10*/  @!P0 STS.128 [R18+0x388d0], R4 ;  /* 0x0388d00412008388 */ /* 0x0041e20000000c00 */
[----:B------:R-:W-:Y:S06]  /*41c20*/  BAR.ARV 0x5, 0x180 ;  /* 0x0146000000007b1d */ /* 0x000fec0000002000 */
.L_x_4013:
[----:B---34-:R-:W3:Y:S01]  /*41c30*/  LDL R0, [R1+0x43c] ;  /* 0x00043c0001007983 */ /* 0x018ee20000100800 */
[----:B------:R-:W-:Y:S02]  /*41c40*/  ULDC UR4, c[0x0][0xd3c] ;  /* 0x00034f0000047ab9 */ /* 0x000fe40000000800 */
[----:B---3--:R-:W-:-:S13]  /*41c50*/  ISETP.GE.AND P0, PT, R0, UR4, PT ;  /* 0x0000000400007c0c */ /* 0x008fda000bf06270 */
[----:B------:R-:W-:Y:S05]  /*41c60*/  @!P0 BRA `(.L_x_4025) ;  /* 0xffffff6000f48947 */ /* 0x000fea000383ffff */
[----:B------:R-:W-:Y:S05]  /*41c70*/  BSYNC B8 ;  /* 0x0000000000087941 */ /* 0x000fea0003800000 */
.L_x_3835:
[----:B---3--:R-:W3:Y:S01]  /*41c80*/  LDL.LU R0, [R1+0x49c] ;  /* 0x00049c0001007983 */ /* 0x008ee20000300800 */
[----:B------:R-:W-:Y:S01]  /*41c90*/  BSSY B0, `(.L_x_4026) ;  /* 0x000000b000007945 */ /* 0x000fe20003800000 */
[----:B0-2---:R-:W0:Y:S01]  /*41ca0*/  S2R R5, SR_CgaCtaId ;  /* 0x0000000000057919 */ /* 0x005e220000008800 */
[----:B---3--:R-:W-:-:S05]  /*41cb0*/  VIADD R0, R0, 0x1 ;  /* 0x0000000100007836 */ /* 0x008fca0000000000 */
        /* <DEDUP_REMOVED lines=8> */
.L_x_4134:
[----:B------:R-:W-:Y:S05]  /*41d40*/  BSYNC B0 ;  /* 0x0000000000007941 */ /* 0x000fea0003800000 */
.L_x_4026:
[----:B------:R-:W-:-:S03]  /*41d50*/  UMOV UR4, 0xffffffff ;  /* 0xffffffff00047882 */ /* 0x000fc60000000000 */
[----:B------:R-:W-:Y:S05]  /*41d60*/  BRA.DIV UR4, `(.L_x_4028) ;  /* 0x00000032041c7947 */ /* 0x000fea000b800000 */
[----:B0-----:R-:W0:Y:S02]  /*41d70*/  S2R R0, SR_TID.X ;  /* 0x0000000000007919 */ /* 0x001e240000002100 */
[----:B0-----:R-:W-:-:S04]  /*41d80*/  SHF.R.U32.HI R0, RZ, 0x5, R0 ;  /* 0x00000005ff007819 */ /* 0x001fc80000011600 */
[----:B------:R-:W-:-:S05]  /*41d90*/  LOP3.LUT R0, R0, 0x3, RZ, 0xc0, !PT ;  /* 0x0000000300007812 */ /* 0x000fca00078ec0ff */
[----:B------:R0:W1:Y:S02]  /*41da0*/  SHFL.IDX PT, R14, R0, RZ, 0x1f ;  /* 0x00001fff000e7589 */ /* 0x00006400000e0000 */
.L_x_4137:
[----:B-1----:R-:W-:-:S13]  /*41db0*/  ISETP.NE.AND P0, PT, R14, RZ, PT ;  /* 0x000000ff0e00720c */ /* 0x002fda0003f05270 */
[----:B------:R-:W-:Y:S05]  /*41dc0*/  @P0 BRA `(.L_x_3600) ;  /* 0x0000000000780947 */ /* 0x000fea0003800000 */
[----:B------:R-:W-:-:S03]  /*41dd0*/  UMOV UR4, 0xffffffff ;  /* 0xffffffff00047882 */ /* 0x000fc60000000000 */
[----:B------:R-:W-:Y:S05]  /*41de0*/  BRA.DIV UR4, `(.L_x_4029) ;  /* 0x0000003204307947 */ /* 0x000fea000b800000 */
[----:B------:R-:W-:-:S13]  /*41df0*/  ELECT P6, URZ, PT ;  /* 0x00000000003f782f */ /* 0x000fda00038c0000 */
.L_x_4140:
        /* <DEDUP_REMOVED lines=15> */
.L_x_4141:
[----:B------:R-:W0:Y:S01]  /*41ef0*/  LDL.LU R6, [R1+0x440] ;  /* 0x0004400001067983 */ /* 0x000e220000300800 */
[----:B------:R-:W1:Y:S01]  /*41f00*/  SYNCS.PHASECHK.TRANS64.TRYWAIT P0, [R7+URZ], R2 ;  /* 0x00000002070075a7 */ /* 0x000e62000800017f */
[----:B------:R-:W-:-:S04]  /*41f10*/  VIADD R0, R9, 0x38860 ;  /* 0x0003886009007836 */ /* 0x000fc80000000000 */
[----:B0-----:R-:W-:Y:S01]  /*41f20*/  IMAD R5, R6, 0x8, R0 ;  /* 0x0000000806057824 */ /* 0x001fe200078e0200 */
[----:B-1----:R-:W-:Y:S06]  /*41f30*/  @!P0 BRA `(.L_x_4031) ;  /* 0x0000003000108947 */ /* 0x002fec0003800000 */
.L_x_4142:
[----:B------:R-:W1:Y:S02]  /*41f40*/  SYNCS.PHASECHK.TRANS64.TRYWAIT P0, [R5+URZ], R4 ;  /* 0x00000004050075a7 */ /* 0x000e64000800017f */
[----:B-1----:R-:W-:Y:S05]  /*41f50*/  @!P0 BRA `(.L_x_4032) ;  /* 0x00000030001c8947 */ /* 0x002fea0003800000 */
.L_x_4143:
[----:B------:R-:W-:-:S07]  /*41f60*/  IMAD R3, R3, 0x8, R0 ;  /* 0x0000000803037824 */ /* 0x000fce00078e0200 */
.L_x_4033:
[----:B--2---:R2:W3:Y:S02]  /*41f70*/  SYNCS.PHASECHK.TRANS64.TRYWAIT P0, [R3+URZ], R2 ;  /* 0x00000002030075a7 */ /* 0x0044e4000800017f */
[----:B---3--:R-:W-:Y:S05]  /*41f80*/  @!P0 NANOSLEEP.SYNCS 0x989680 ;  /* 0x009896800000895d */ /* 0x008fea0003900000 */
[----:B------:R-:W3:Y:S02]  /*41f90*/  @!P0 SYNCS.PHASECHK.TRANS64 P0, [R3+URZ], R2 ;  /* 0x00000002030085a7 */ /* 0x000ee4000800007f */
[----:B---3--:R-:W-:Y:S05]  /*41fa0*/  @!P0 BRA `(.L_x_4033) ;  /* 0xfffffffc00f08947 */ /* 0x008fea000383ffff */
.L_x_3600:
[----:B------:R-:W-:Y:S05]  /*41fb0*/  BSYNC B9 ;  /* 0x0000000000097941 */ /* 0x000fea0003800000 */
.L_x_3597:
[----:B------:R-:W-:Y:S05]  /*41fc0*/  EXIT ;  /* 0x000000000000794d */ /* 0x000fea0003800000 */
.L_x_3626:
[----:B0-----:R0:W1:Y:S02]  /*41fd0*/  SYNCS.PHASECHK.TRANS64.TRYWAIT P4, [R45+URZ+0x38890], R48 ;  /* 0x038890302d0075a7 */ /* 0x001064000808017f */
[----:B-1----:R-:W-:Y:S05]  /*41fe0*/  @!P4 NANOSLEEP.SYNCS 0x989680 ;  /* 0x009896800000c95d */ /* 0x002fea0003900000 */
[----:B------:R-:W1:Y:S02]  /*41ff0*/  @!P4 SYNCS.PHASECHK.TRANS64 P4, [R45+URZ+0x38890], R48 ;  /* 0x038890302d00c5a7 */ /* 0x000e64000808007f */
[----:B-1----:R-:W-:Y:S05]  /*42000*/  @!P4 BRA `(.L_x_3626) ;  /* 0xfffffffc00f0c947 */ /* 0x002fea000383ffff */
[----:B------:R-:W-:Y:S05]  /*42010*/  BRA `(.L_x_4034) ;  /* 0xfffffc1000987947 */ /* 0x000fea000383ffff */
.L_x_3636:
[----:B0-----:R0:W1:Y:S02]  /*42020*/  SYNCS.PHASECHK.TRANS64.TRYWAIT P5, [R45+URZ+0x38890], R48 ;  /* 0x038890302d0075a7 */ /* 0x00106400080a017f */
[----:B-1----:R-:W-:Y:S05]  /*42030*/  @!P5 NANOSLEEP.SYNCS 0x989680 ;  /* 0x009896800000d95d */ /* 0x002fea0003900000 */
[----:B------:R-:W1:Y:S02]  /*42040*/  @!P5 SYNCS.PHASECHK.TRANS64 P5, [R45+URZ+0x38890], R48 ;  /* 0x038890302d00d5a7 */ /* 0x000e6400080a007f */
[----:B-1----:R-:W-:Y:S05]  /*42050*/  @!P5 BRA `(.L_x_3636) ;  /* 0xfffffffc00f0d947 */ /* 0x002fea000383ffff */
[----:B------:R-:W-:Y:S05]  /*42060*/  BRA `(.L_x_4035) ;  /* 0xfffffc1c007c7947 */ /* 0x000fea000383ffff */
.L_x_3641:
[----:B0-----:R0:W1:Y:S02]  /*42070*/  SYNCS.PHASECHK.TRANS64.TRYWAIT P0, [R45+URZ+0x38890], R48 ;  /* 0x038890302d0075a7 */ /* 0x001064000800017f */
[----:B-1----:R-:W-:Y:S05]  /*42080*/  @!P0 NANOSLEEP.SYNCS 0x989680 ;  /* 0x009896800000895d */ /* 0x002fea0003900000 */
[----:B------:R-:W1:Y:S02]  /*42090*/  @!P0 SYNCS.PHASECHK.TRANS64 P0, [R45+URZ+0x38890], R48 ;  /* 0x038890302d0085a7 */ /* 0x000e64000800007f */
[----:B-1----:R-:W-:Y:S05]  /*420a0*/  @!P0 BRA `(.L_x_3641) ;  /* 0xfffffffc00f08947 */ /* 0x002fea000383ffff */
[----:B------:R-:W-:Y:S05]  /*420b0*/  BRA `(.L_x_4036) ;  /* 0xfffffc2400b07947 */ /* 0x000fea000383ffff */
.L_x_3645:
[----:B-1----:R1:W0:Y:S02]  /*420c0*/  SYNCS.PHASECHK.TRANS64.TRYWAIT P3, [R45+URZ+0x388b0], R48 ;  /* 0x0388b0302d0075a7 */ /* 0x002224000806017f */
[----:B0-----:R-:W-:Y:S05]  /*420d0*/  @!P3 NANOSLEEP.SYNCS 0x989680 ;  /* 0x009896800000b95d */ /* 0x001fea0003900000 */
[----:B------:R-:W0:Y:S02]  /*420e0*/  @!P3 SYNCS.PHASECHK.TRANS64 P3, [R45+URZ+0x388b0], R48 ;  /* 0x0388b0302d00b5a7 */ /* 0x000e24000806007f */
[----:B0-----:R-:W-:Y:S05]  /*420f0*/  @!P3 BRA `(.L_x_3645) ;  /* 0xfffffffc00f0b947 */ /* 0x001fea000383ffff */
[----:B------:R-:W-:Y:S05]  /*42100*/  BRA `(.L_x_4037) ;  /* 0xfffffc2800447947 */ /* 0x000fea000383ffff */
.L_x_3693:
        /* <DEDUP_REMOVED lines=8> */
.L_x_4039:
[----:B------:R-:W-:Y:S05]  /*42190*/  BSYNC B1 ;  /* 0x0000000000017941 */ /* 0x000fea0003800000 */
.L_x_4038:
        /* <DEDUP_REMOVED lines=8> */
.L_x_4040:
[----:B------:R-:W-:Y:S02]  /*42220*/  IMAD.MOV.U32 R13, RZ, RZ, R32 ;  /* 0x000000ffff0d7224 */ /* 0x000fe400078e0020 */
[----:B------:R-:W-:-:S07]  /*42230*/  IMAD.MOV.U32 R6, RZ, RZ, R14 ;  /* 0x000000ffff067224 */ /* 0x000fce00078e000e */
[----:B------:R-:W-:Y:S05]  /*42240*/  WARPSYNC.COLLECTIVE R15, `(.L_x_4041) ;  /* 0x000000000f087348 */ /* 0x000fea0003c00000 */
[----:B------:R0:W1:Y:S02]  /*42250*/  SHFL.IDX P6, R14, R13, R12, R11 ;  /* 0x0000000c0d0e7389 */ /* 0x00006400000c000b */
[----:B01----:R-:W-:Y:S01]  /*42260*/  ENDCOLLECTIVE ;  /* 0x000000000000791b */ /* 0x003fe20003800000 */
.L_x_4041:
[----:B------:R-:W-:Y:S02]  /*42270*/  IMAD.MOV.U32 R13, RZ, RZ, R34 ;  /* 0x000000ffff0d7224 */ /* 0x000fe400078e0022 */
[----:B------:R-:W-:-:S07]  /*42280*/  IMAD.MOV.U32 R7, RZ, RZ, R14 ;  /* 0x000000ffff077224 */ /* 0x000fce00078e000e */
[----:B------:R-:W-:Y:S05]  /*42290*/  WARPSYNC.COLLECTIVE R15, `(.L_x_4042) ;  /* 0x000000000f087348 */ /* 0x000fea0003c00000 */
[----:B------:R0:W1:Y:S02]  /*422a0*/  SHFL.IDX P6, R14, R13, R12, R11 ;  /* 0x0000000c0d0e7389 */ /* 0x00006400000c000b */
[----:B01----:R-:W-:Y:S01]  /*422b0*/  ENDCOLLECTIVE ;  /* 0x000000000000791b */ /* 0x003fe20003800000 */
.L_x_4042:
[----:B------:R-:W-:Y:S01]  /*422c0*/  IMAD.MOV.U32 R8, RZ, RZ, R14 ;  /* 0x000000ffff087224 */ /* 0x000fe200078e000e */
[----:B------:R-:W-:Y:S06]  /*422d0*/  BRA `(.L_x_4043) ;  /* 0xfffffccc00cc7947 */ /* 0x000fec000383ffff */
.L_x_3696:
[----:B------:R-:W-:Y:S01]  /*422e0*/  BSSY B1, `(.L_x_4044) ;  /* 0x0000008000017945 */ /* 0x000fe20003800000 */
[----:B------:R-:W-:Y:S02]  /*422f0*/  IMAD.MOV.U32 R13, RZ, RZ, R33 ;  /* 0x000000ffff0d7224 */ /* 0x000fe400078e0021 */
[----:B------:R-:W-:Y:S02]  /*42300*/  IMAD.MOV.U32 R12, RZ, RZ, 0x1 ;  /* 0x00000001ff0c7424 */ /* 0x000fe400078e00ff */
[----:B------:R-:W-:Y:S02]  /*42310*/  IMAD.MOV.U32 R11, RZ, RZ, 0x1c1f ;  /* 0x00001c1fff0b7424 */ /* 0x000fe400078e00ff */
[----:B------:R-:W-:-:S07]  /*42320*/  IMAD.MOV.U32 R15, RZ, RZ, -0x1 ;  /* 0xffffffffff0f7424 */ /* 0x000fce00078e00ff */
[----:B0--34-:R-:W-:Y:S05]  /*42330*/  WARPSYNC.COLLECTIVE R15, `(.L_x_4045) ;  /* 0x000000000f087348 */ /* 0x019fea0003c00000 */
[----:B------:R1:W2:Y:S02]  /*42340*/  SHFL.IDX P6, R14, R13, R12, R11 ;  /* 0x0000000c0d0e7389 */ /* 0x0002a400000c000b */
[----:B01234-:R-:W-:Y:S01]  /*42350*/  ENDCOLLECTIVE ;  /* 0x000000000000791b */ /* 0x01ffe20003800000 */
.L_x_4045:
[----:B------:R-:W-:Y:S05]  /*42360*/  BSYNC B1 ;  /* 0x0000000000017941 */ /* 0x000fea0003800000 */
.L_x_4044:
        /* <DEDUP_REMOVED lines=8> */
.L_x_4046:
[----:B------:R-:W-:Y:S02]  /*423f0*/  IMAD.MOV.U32 R13, RZ, RZ, R32 ;  /* 0x000000ffff0d7224 */ /* 0x000fe400078e0020 */
[----:B------:R-:W-:-:S07]  /*42400*/  IMAD.MOV.U32 R6, RZ, RZ, R14 ;  /* 0x000000ffff067224 */ /* 0x000fce00078e000e */
[----:B------:R-:W-:Y:S05]  /*42410*/  WARPSYNC.COLLECTIVE R15, `(.L_x_4047) ;  /* 0x000000000f087348 */ /* 0x000fea0003c00000 */
[----:B------:R0:W1:Y:S02]  /*42420*/  SHFL.IDX P6, R14, R13, R12, R11 ;  /* 0x0000000c0d0e7389 */ /* 0x00006400000c000b */
[----:B01----:R-:W-:Y:S01]  /*42430*/  ENDCOLLECTIVE ;  /* 0x000000000000791b */ /* 0x003fe20003800000 */
.L_x_4047:
[----:B------:R-:W-:Y:S02]  /*42440*/  IMAD.MOV.U32 R13, RZ, RZ, R34 ;  /* 0x000000ffff0d7224 */ /* 0x000fe400078e0022 */
[----:B------:R-:W-:-:S07]  /*42450*/  IMAD.MOV.U32 R7, RZ, RZ, R14 ;  /* 0x000000ffff077224 */ /* 0x000fce00078e000e */
[----:B------:R-:W-:Y:S05]  /*42460*/  WARPSYNC.COLLECTIVE R15, `(.L_x_4048) ;  /* 0x000000000f087348 */ /* 0x000fea0003c00000 */
[----:B------:R0:W1:Y:S02]  /*42470*/  SHFL.IDX P6, R14, R13, R12, R11 ;  /* 0x0000000c0d0e7389 */ /* 0x00006400000c000b */
[----:B01----:R-:W-:Y:S01]  /*42480*/  ENDCOLLECTIVE ;  /* 0x000000000000791b */ /* 0x003fe20003800000 */
.L_x_4048:
[----:B------:R-:W-:Y:S05]  /*42490*/  BRA `(.L_x_4049) ;  /* 0xfffffcd000347947 */ /* 0x000fea000383ffff */
.L_x_3700:
[----:B-1----:R1:W4:Y:S02]  /*424a0*/  SYNCS.PHASECHK.TRANS64.TRYWAIT P0, [R2+URZ+0x38800], R33 ;  /* 0x03880021020075a7 */ /* 0x002324000800017f */
[----:B----4-:R-:W-:Y:S05]  /*424b0*/  @!P0 NANOSLEEP.SYNCS 0x989680 ;  /* 0x009896800000895d */ /* 0x010fea0003900000 */
[----:B------:R-:W4:Y:S02]  /*424c0*/  @!P0 SYNCS.PHASECHK.TRANS64 P0, [R2+URZ+0x38800], R33 ;  /* 0x03880021020085a7 */ /* 0x000f24000800007f */
[----:B----4-:R-:W-:Y:S05]  /*424d0*/  @!P0 BRA `(.L_x_3700) ;  /* 0xfffffffc00f08947 */ /* 0x010fea000383ffff */
[----:B------:R-:W-:Y:S05]  /*424e0*/  BRA `(.L_x_4050) ;  /* 0xfffffcd000c07947 */ /* 0x000fea000383ffff */
.L_x_3708:
        /* <DEDUP_REMOVED lines=8> */
.L_x_4052:
[----:B------:R-:W-:Y:S05]  /*42570*/  BSYNC B1 ;  /* 0x0000000000017941 */ /* 0x000fea0003800000 */
.L_x_4051:
        /* <DEDUP_REMOVED lines=8> */
.L_x_4053:
[----:B------:R-:W-:Y:S02]  /*42600*/  IMAD.MOV.U32 R13, RZ, RZ, R32 ;  /* 0x000000ffff0d7224 */ /* 0x000fe400078e0020 */
[----:B------:R-:W-:-:S07]  /*42610*/  IMAD.MOV.U32 R4, RZ, RZ, R14 ;  /* 0x000000ffff047224 */ /* 0x000fce00078e000e */
[----:B------:R-:W-:Y:S05]  /*42620*/  WARPSYNC.COLLECTIVE R15, `(.L_x_4054) ;  /* 0x000000000f087348 */ /* 0x000fea0003c00000 */
[----:B------:R0:W1:Y:S02]  /*42630*/  SHFL.IDX P6, R14, R13, R12, R11 ;  /* 0x0000000c0d0e7389 */ /* 0x00006400000c000b */
[----:B01----:R-:W-:Y:S01]  /*42640*/  ENDCOLLECTIVE ;  /* 0x000000000000791b */ /* 0x003fe20003800000 */
.L_x_4054:
[----:B------:R-:W-:Y:S02]  /*42650*/  IMAD.MOV.U32 R13, RZ, RZ, R9 ;  /* 0x000000ffff0d7224 */ /* 0x000fe400078e0009 */
[----:B------:R-:W-:-:S07]  /*42660*/  IMAD.MOV.U32 R7, RZ, RZ, R14 ;  /* 0x000000ffff077224 */ /* 0x000fce00078e000e */
[----:B------:R-:W-:Y:S05]  /*42670*/  WARPSYNC.COLLECTIVE R15, `(.L_x_4055) ;  /* 0x000000000f087348 */ /* 0x000fea0003c00000 */
[----:B------:R0:W1:Y:S02]  /*42680*/  SHFL.IDX P6, R14, R13, R12, R11 ;  /* 0x0000000c0d0e7389 */ /* 0x00006400000c000b */
[----:B01----:R-:W-:Y:S01]  /*42690*/  ENDCOLLECTIVE ;  /* 0x000000000000791b */ /* 0x003fe20003800000 */
.L_x_4055:
[----:B------:R-:W-:Y:S01]  /*426a0*/  IMAD.MOV.U32 R6, RZ, RZ, R14 ;  /* 0x000000ffff067224 */ /* 0x000fe200078e000e */
[----:B------:R-:W-:Y:S06]  /*426b0*/  BRA `(.L_x_4056) ;  /* 0xfffffce000807947 */ /* 0x000fec000383ffff */
.L_x_3711:
[----:B------:R-:W-:Y:S01]  /*426c0*/  BSSY B1, `(.L_x_4057) ;  /* 0x0000008000017945 */ /* 0x000fe20003800000 */
[----:B------:R-:W-:Y:S02]  /*426d0*/  IMAD.MOV.U32 R13, RZ, RZ, R3 ;  /* 0x000000ffff0d7224 */ /* 0x000fe400078e0003 */
[----:B------:R-:W-:Y:S02]  /*426e0*/  IMAD.MOV.U32 R12, RZ, RZ, 0x1 ;  /* 0x00000001ff0c7424 */ /* 0x000fe400078e00ff */
[----:B------:R-:W-:Y:S02]  /*426f0*/  IMAD.MOV.U32 R11, RZ, RZ, 0x1c1f ;  /* 0x00001c1fff0b7424 */ /* 0x000fe400078e00ff */
[----:B------:R-:W-:-:S07]  /*42700*/  IMAD.MOV.U32 R15, RZ, RZ, -0x1 ;  /* 0xffffffffff0f7424 */ /* 0x000fce00078e00ff */
[----:B0-----:R-:W-:Y:S05]  /*42710*/  WARPSYNC.COLLECTIVE R15, `(.L_x_4058) ;  /* 0x000000000f087348 */ /* 0x001fea0003c00000 */
[----:B------:R1:W2:Y:S02]  /*42720*/  SHFL.IDX P6, R14, R13, R12, R11 ;  /* 0x0000000c0d0e7389 */ /* 0x0002a400000c000b */
[----:B012---:R-:W-:Y:S01]  /*42730*/  ENDCOLLECTIVE ;  /* 0x000000000000791b */ /* 0x007fe20003800000 */
.L_x_4058:
[----:B------:R-:W-:Y:S05]  /*42740*/  BSYNC B1 ;  /* 0x0000000000017941 */ /* 0x000fea0003800000 */
.L_x_4057:
        /* <DEDUP_REMOVED lines=8> */
.L_x_4059:
[----:B------:R-:W-:Y:S02]  /*427d0*/  IMAD.MOV.U32 R13, RZ, RZ, R32 ;  /* 0x000000ffff0d7224 */ /* 0x000fe400078e0020 */
[----:B------:R-:W-:-:S07]  /*427e0*/  IMAD.MOV.U32 R6, RZ, RZ, R14 ;  /* 0x000000ffff067224 */ /* 0x000fce00078e000e */
[----:B------:R-:W-:Y:S05]  /*427f0*/  WARPSYNC.COLLECTIVE R15, `(.L_x_4060) ;  /* 0x000000000f087348 */ /* 0x000fea0003c00000 */
[----:B------:R0:W1:Y:S02]  /*42800*/  SHFL.IDX P6, R14, R13, R12, R11 ;  /* 0x0000000c0d0e7389 */ /* 0x00006400000c000b */
[----:B01----:R-:W-:Y:S01]  /*42810*/  ENDCOLLECTIVE ;  /* 0x000000000000791b */ /* 0x003fe20003800000 */
.L_x_4060:
[----:B------:R-:W-:Y:S02]  /*42820*/  IMAD.MOV.U32 R13, RZ, RZ, R9 ;  /* 0x000000ffff0d7224 */ /* 0x000fe400078e0009 */
[----:B------:R-:W-:-:S07]  /*42830*/  IMAD.MOV.U32 R7, RZ, RZ, R14 ;  /* 0x000000ffff077224 */ /* 0x000fce00078e000e */
[----:B------:R-:W-:Y:S05]  /*42840*/  WARPSYNC.COLLECTIVE R15, `(.L_x_4061) ;  /* 0x000000000f087348 */ /* 0x000fea0003c00000 */
[----:B------:R0:W1:Y:S02]  /*42850*/  SHFL.IDX P6, R14, R13, R12, R11 ;  /* 0x0000000c0d0e7389 */ /* 0x00006400000c000b */
[----:B01----:R-:W-:Y:S01]  /*42860*/  ENDCOLLECTIVE ;  /* 0x000000000000791b */ /* 0x003fe20003800000 */
.L_x_4061:
[----:B------:R-:W-:Y:S02]  /*42870*/  IMAD.MOV.U32 R12, RZ, RZ, R6 ;  /* 0x000000ffff0c7224 */ /* 0x000fe400078e0006 */
[----:B------:R-:W-:Y:S01]  /*42880*/  IMAD.MOV.U32 R13, RZ, RZ, R3 ;  /* 0x000000ffff0d7224 */ /* 0x000fe200078e0003 */
[----:B------:R-:W-:Y:S06]  /*42890*/  BRA `(.L_x_4062) ;  /* 0xfffffce000ac7947 */ /* 0x000fec000383ffff */
.L_x_3715:
[----:B-1----:R1:W2:Y:S02]  /*428a0*/  SYNCS.PHASECHK.TRANS64.TRYWAIT P0, [R2+URZ+0x38800], R3 ;  /* 0x03880003020075a7 */ /* 0x0022a4000800017f */
[----:B--2---:R-:W-:Y:S05]  /*428b0*/  @!P0 NANOSLEEP.SYNCS 0x989680 ;  /* 0x009896800000895d */ /* 0x004fea0003900000 */
[----:B------:R-:W2:Y:S02]  /*428c0*/  @!P0 SYNCS.PHASECHK.TRANS64 P0, [R2+URZ+0x38800], R3 ;  /* 0x03880003020085a7 */ /* 0x000ea4000800007f */
[----:B--2---:R-:W-:Y:S05]  /*428d0*/  @!P0 BRA `(.L_x_3715) ;  /* 0xfffffffc00f08947 */ /* 0x004fea000383ffff */
[----:B------:R-:W-:Y:S05]  /*428e0*/  BRA `(.L_x_4063) ;  /* 0xfffffce400047947 */ /* 0x000fea000383ffff */
.L_x_3730:
[----:B0-----:R0:W1:Y:S02]  /*428f0*/  SYNCS.PHASECHK.TRANS64.TRYWAIT P0, [R3+URZ], R6 ;  /* 0x00000006030075a7 */ /* 0x001064000800017f */
[----:B-1----:R-:W-:Y:S05]  /*42900*/  @!P0 NANOSLEEP.SYNCS 0x989680 ;  /* 0x009896800000895d */ /* 0x002fea0003900000 */
[----:B------:R-:W1:Y:S02]  /*42910*/  @!P0 SYNCS.PHASECHK.TRANS64 P0, [R3+URZ], R6 ;  /* 0x00000006030085a7 */ /* 0x000e64000800007f */
[----:B-1----:R-:W-:Y:S05]  /*42920*/  @!P0 BRA `(.L_x_3730) ;  /* 0xfffffffc00f08947 */ /* 0x002fea000383ffff */
[----:B------:R-:W-:Y:S05]  /*42930*/  BRA `(.L_x_3729) ;  /* 0xfffffcf800ec7947 */ /* 0x000fea000383ffff */
.L_x_3737:
[----:B-1----:R1:W2:Y:S02]  /*42940*/  SYNCS.PHASECHK.TRANS64.TRYWAIT P0, [R6+URZ], R7 ;  /* 0x00000007060075a7 */ /* 0x0022a4000800017f */
[----:B--2---:R-:W-:Y:S05]  /*42950*/  @!P0 NANOSLEEP.SYNCS 0x989680 ;  /* 0x009896800000895d */ /* 0x004fea0003900000 */
[----:B------:R-:W2:Y:S02]  /*42960*/  @!P0 SYNCS.PHASECHK.TRANS64 P0, [R6+URZ], R7 ;  /* 0x00000007060085a7 */ /* 0x000ea4000800007f */
[----:B--2---:R-:W-:Y:S05]  /*42970*/  @!P0 BRA `(.L_x_3737) ;  /* 0xfffffffc00f08947 */ /* 0x004fea000383ffff */
[----:B------:R-:W-:Y:S05]  /*42980*/  BRA `(.L_x_3736) ;  /* 0xfffffd0000207947 */ /* 0x000fea000383ffff */
.L_x_3764:
[----:B0-----:R0:W1:Y:S02]  /*42990*/  SYNCS.PHASECHK.TRANS64.TRYWAIT P1, [R3+URZ], R6 ;  /* 0x00000006030075a7 */ /* 0x001064000802017f */
[----:B-1----:R-:W-:Y:S05]  /*429a0*/  @!P1 NANOSLEEP.SYNCS 0x989680 ;  /* 0x009896800000995d */ /* 0x002fea0003900000 */
[----:B------:R-:W1:Y:S02]  /*429b0*/  @!P1 SYNCS.PHASECHK.TRANS64 P1, [R3+URZ], R6 ;  /* 0x00000006030095a7 */ /* 0x000e64000802007f */
[----:B-1----:R-:W-:Y:S05]  /*429c0*/  @!P1 BRA `(.L_x_3764) ;  /* 0xfffffffc00f09947 */ /* 0x002fea000383ffff */
[----:B------:R-:W-:Y:S05]  /*429d0*/  BRA `(.L_x_3763) ;  /* 0xfffffda400347947 */ /* 0x000fea000383ffff */
.L_x_3771:
[----:B-1----:R1:W2:Y:S02]  /*429e0*/  SYNCS.PHASECHK.TRANS64.TRYWAIT P1, [R6+URZ], R7 ;  /* 0x00000007060075a7 */ /* 0x0022a4000802017f */
[----:B--2---:R-:W-:Y:S05]  /*429f0*/  @!P1 NANOSLEEP.SYNCS 0x989680 ;  /* 0x009896800000995d */ /* 0x004fea0003900000 */
[----:B------:R-:W2:Y:S02]  /*42a00*/  @!P1 SYNCS.PHASECHK.TRANS64 P1, [R6+URZ], R7 ;  /* 0x00000007060095a7 */ /* 0x000ea4000802007f */
[----:B--2---:R-:W-:Y:S05]  /*42a10*/  @!P1 BRA `(.L_x_3771) ;  /* 0xfffffffc00f09947 */ /* 0x004fea000383ffff */
[----:B------:R-:W-:Y:S05]  /*42a20*/  BRA `(.L_x_3770) ;  /* 0xfffffda800687947 */ /* 0x000fea000383ffff */
.L_x_3784:
[----:B0-----:R0:W1:Y:S02]  /*42a30*/  SYNCS.PHASECHK.TRANS64.TRYWAIT P0, [R3+URZ], R6 ;  /* 0x00000006030075a7 */ /* 0x001064000800017f */
[----:B-1----:R-:W-:Y:S05]  /*42a40*/  @!P0 NANOSLEEP.SYNCS 0x989680 ;  /* 0x009896800000895d */ /* 0x002fea0003900000 */
[----:B------:R-:W1:Y:S02]  /*42a50*/  @!P0 SYNCS.PHASECHK.TRANS64 P0, [R3+URZ], R6 ;  /* 0x00000006030085a7 */ /* 0x000e64000800007f */
[----:B-1----:R-:W-:Y:S05]  /*42a60*/  @!P0 BRA `(.L_x_3784) ;  /* 0xfffffffc00f08947 */ /* 0x002fea000383ffff */
[----:B------:R-:W-:Y:S05]  /*42a70*/  BRA `(.L_x_3783) ;  /* 0xfffffe3c00307947 */ /* 0x000fea000383ffff */
.L_x_3791:
[----:B-1----:R1:W2:Y:S02]  /*42a80*/  SYNCS.PHASECHK.TRANS64.TRYWAIT P0, [R6+URZ], R7 ;  /* 0x00000007060075a7 */ /* 0x0022a4000800017f */
[----:B--2---:R-:W-:Y:S05]  /*42a90*/  @!P0 NANOSLEEP.SYNCS 0x989680 ;  /* 0x009896800000895d */ /* 0x004fea0003900000 */
[----:B------:R-:W2:Y:S02]  /*42aa0*/  @!P0 SYNCS.PHASECHK.TRANS64 P0, [R6+URZ], R7 ;  /* 0x00000007060085a7 */ /* 0x000ea4000800007f */
[----:B--2---:R-:W-:Y:S05]  /*42ab0*/  @!P0 BRA `(.L_x_3791) ;  /* 0xfffffffc00f08947 */ /* 0x004fea000383ffff */
[----:B------:R-:W-:Y:S05]  /*42ac0*/  BRA `(.L_x_3790) ;  /* 0xfffffe4000647947 */ /* 0x000fea000383ffff */
.L_x_3851:
        /* <DEDUP_REMOVED lines=11> */
.L_x_4065:
[----:B------:R-:W-:Y:S05]  /*42b80*/  BSYNC B1 ;  /* 0x0000000000017941 */ /* 0x000fea0003800000 */
.L_x_4064:
[----:B------:R-:W-:Y:S05]  /*42b90*/  BRA `(.L_x_4066) ;  /* 0xffffff6000907947 */ /* 0x000fea000383ffff */
.L_x_3853:
[----:B------:R-:W-:Y:S01]  /*42ba0*/  BSSY B1, `(.L_x_4067) ;  /* 0x0000006000017945 */ /* 0x000fe20003800000 */
[----:B0-----:R-:W-:-:S07]  /*42bb0*/  IMAD.MOV.U32 R15, RZ, RZ, -0x1 ;  /* 0xffffffffff0f7424 */ /* 0x001fce00078e00ff */
[----:B-1----:R-:W-:Y:S05]  /*42bc0*/  WARPSYNC.COLLECTIVE R15, `(.L_x_4068) ;  /* 0x000000000f0c7348 */ /* 0x002fea0003c00000 */
[----:B------:R-:W-:Y:S02]  /*42bd0*/  ELECT P6, UR62, PT ;  /* 0x00000000003e782f */ /* 0x000fe400038c0000 */
[----:B------:R-:W-:Y:S01]  /*42be0*/  MOV R14, UR62 ;  /* 0x0000003e000e7c02 */ /* 0x000fe20008000f00 */
[----:B-1----:R-:W-:Y:S10]  /*42bf0*/  ENDCOLLECTIVE ;  /* 0x000000000000791b */ /* 0x002ff40003800000 */
.L_x_4068:
[----:B------:R-:W-:Y:S05]  /*42c00*/  BSYNC B1 ;  /* 0x0000000000017941 */ /* 0x000fea0003800000 */
.L_x_4067:
[----:B------:R-:W-:Y:S05]  /*42c10*/  BRA `(.L_x_3852) ;  /* 0xffffff6000887947 */ /* 0x000fea000383ffff */
.L_x_3855:
[----:B-1----:R1:W2:Y:S02]  /*42c20*/  SYNCS.PHASECHK.TRANS64.TRYWAIT P0, [R18+URZ+0x38820], R5 ;  /* 0x03882005120075a7 */ /* 0x0022a4000800017f */
[----:B--2---:R-:W-:Y:S05]  /*42c30*/  @!P0 NANOSLEEP.SYNCS 0x989680 ;  /* 0x009896800000895d */ /* 0x004fea0003900000 */
[----:B------:R-:W2:Y:S02]  /*42c40*/  @!P0 SYNCS.PHASECHK.TRANS64 P0, [R18+URZ+0x38820], R5 ;  /* 0x03882005120085a7 */ /* 0x000ea4000800007f */
[----:B--2---:R-:W-:Y:S05]  /*42c50*/  @!P0 BRA `(.L_x_3855) ;  /* 0xfffffffc00f08947 */ /* 0x004fea000383ffff */
[----:B------:R-:W-:Y:S05]  /*42c60*/  BRA `(.L_x_4069) ;  /* 0xffffff6000987947 */ /* 0x000fea000383ffff */
.L_x_3859:
[----:B--2---:R2:W3:Y:S02]  /*42c70*/  SYNCS.PHASECHK.TRANS64.TRYWAIT P0, [R6+URZ+0x388a0], R10 ;  /* 0x0388a00a060075a7 */ /* 0x0044e4000800017f */
[----:B---3--:R-:W-:Y:S05]  /*42c80*/  @!P0 NANOSLEEP.SYNCS 0x989680 ;  /* 0x009896800000895d */ /* 0x008fea0003900000 */
[----:B------:R-:W3:Y:S02]  /*42c90*/  @!P0 SYNCS.PHASECHK.TRANS64 P0, [R6+URZ+0x388a0], R10 ;  /* 0x0388a00a060085a7 */ /* 0x000ee4000800007f */
[----:B---3--:R-:W-:Y:S05]  /*42ca0*/  @!P0 BRA `(.L_x_3859) ;  /* 0xfffffffc00f08947 */ /* 0x008fea000383ffff */
[----:B------:R-:W-:Y:S05]  /*42cb0*/  BRA `(.L_x_4070) ;  /* 0xffffff6000b87947 */ /* 0x000fea000383ffff */
.L_x_3864:
[----:B-1----:R1:W3:Y:S02]  /*42cc0*/  SYNCS.PHASECHK.TRANS64.TRYWAIT P0, [R6+URZ+0x388c0], R10 ;  /* 0x0388c00a060075a7 */ /* 0x0022e4000800017f */
[----:B---3--:R-:W-:Y:S05]  /*42cd0*/  @!P0 NANOSLEEP.SYNCS 0x989680 ;  /* 0x009896800000895d */ /* 0x008fea0003900000 */
[----:B------:R-:W3:Y:S02]  /*42ce0*/  @!P0 SYNCS.PHASECHK.TRANS64 P0, [R6+URZ+0x388c0], R10 ;  /* 0x0388c00a060085a7 */ /* 0x000ee4000800007f */
[----:B---3--:R-:W-:Y:S05]  /*42cf0*/  @!P0 BRA `(.L_x_3864) ;  /* 0xfffffffc00f08947 */ /* 0x008fea000383ffff */
[----:B------:R-:W-:Y:S05]  /*42d00*/  BRA `(.L_x_4071) ;  /* 0xffffff6400387947 */ /* 0x000fea000383ffff */
.L_x_3878:
[----:B-1----:R1:W2:Y:S02]  /*42d10*/  SYNCS.PHASECHK.TRANS64.TRYWAIT P1, [R6+URZ+0x388a0], R7 ;  /* 0x0388a007060075a7 */ /* 0x0022a4000802017f */
[----:B--2---:R-:W-:Y:S05]  /*42d20*/  @!P1 NANOSLEEP.SYNCS 0x989680 ;  /* 0x009896800000995d */ /* 0x004fea0003900000 */
[----:B------:R-:W2:Y:S02]  /*42d30*/  @!P1 SYNCS.PHASECHK.TRANS64 P1, [R6+URZ+0x388a0], R7 ;  /* 0x0388a007060095a7 */ /* 0x000ea4000802007f */
[----:B--2---:R-:W-:Y:S05]  /*42d40*/  @!P1 BRA `(.L_x_3878) ;  /* 0xfffffffc00f09947 */ /* 0x004fea000383ffff */
[----:B------:R-:W-:Y:S05]  /*42d50*/  BRA `(.L_x_4072) ;  /* 0xffffff6c00b87947 */ /* 0x000fea000383ffff */
.L_x_3883:
[----:B--2---:R2:W3:Y:S02]  /*42d60*/  SYNCS.PHASECHK.TRANS64.TRYWAIT P1, [R6+URZ+0x388c0], R7 ;  /* 0x0388c007060075a7 */ /* 0x0044e4000802017f */
[----:B---3--:R-:W-:Y:S05]  /*42d70*/  @!P1 NANOSLEEP.SYNCS 0x989680 ;  /* 0x009896800000995d */ /* 0x008fea0003900000 */
[----:B------:R-:W3:Y:S02]  /*42d80*/  @!P1 SYNCS.PHASECHK.TRANS64 P1, [R6+URZ+0x388c0], R7 ;  /* 0x0388c007060095a7 */ /* 0x000ee4000802007f */
[----:B---3--:R-:W-:Y:S05]  /*42d90*/  @!P1 BRA `(.L_x_3883) ;  /* 0xfffffffc00f09947 */ /* 0x008fea000383ffff */
[----:B------:R-:W-:Y:S05]  /*42da0*/  BRA `(.L_x_4073) ;  /* 0xffffff7000347947 */ /* 0x000fea000383ffff */
.L_x_3913:
[----:B--2---:R-:W2:Y:S01]  /*42db0*/  S2R R4, SR_TID.X ;  /* 0x0000000000047919 */ /* 0x004ea20000002100 */
[----:B------:R-:W-:Y:S01]  /*42dc0*/  BSSY B0, `(.L_x_4074) ;  /* 0x000000a000007945 */ /* 0x000fe20003800000 */
[----:B------:R-:W-:Y:S02]  /*42dd0*/  IMAD.MOV.U32 R12, RZ, RZ, RZ ;  /* 0x000000ffff0c7224 */ /* 0x000fe400078e00ff */
[----:B------:R-:W-:Y:S02]  /*42de0*/  IMAD.MOV.U32 R11, RZ, RZ, 0x1f ;  /* 0x0000001fff0b7424 */ /* 0x000fe400078e00ff */
[----:B0-----:R-:W-:Y:S01]  /*42df0*/  IMAD.MOV.U32 R15, RZ, RZ, -0x1 ;  /* 0xffffffffff0f7424 */ /* 0x001fe200078e00ff */
[----:B--2---:R-:W-:-:S04]  /*42e00*/  SHF.R.U32.HI R4, RZ, 0x5, R4 ;  /* 0x00000005ff047819 */ /* 0x004fc80000011604 */
[----:B------:R-:W-:-:S05]  /*42e10*/  LOP3.LUT R4, R4, 0x3, RZ, 0xc0, !PT ;  /* 0x0000000304047812 */ /* 0x000fca00078ec0ff */
[----:B------:R-:W-:-:S07]  /*42e20*/  IMAD.MOV.U32 R13, RZ, RZ, R4 ;  /* 0x000000ffff0d7224 */ /* 0x000fce00078e0004 */
[----:B-1----:R-:W-:Y:S05]  /*42e30*/  WARPSYNC.COLLECTIVE R15, `(.L_x_4075) ;  /* 0x000000000f087348 */ /* 0x002fea0003c00000 */
[----:B------:R0:W2:Y:S02]  /*42e40*/  SHFL.IDX P6, R14, R13, R12, R11 ;  /* 0x0000000c0d0e7389 */ /* 0x0000a400000c000b */
[----:B012---:R-:W-:Y:S01]  /*42e50*/  ENDCOLLECTIVE ;  /* 0x000000000000791b */ /* 0x007fe20003800000 */
.L_x_4075:
[----:B------:R-:W-:Y:S05]  /*42e60*/  BSYNC B0 ;  /* 0x0000000000007941 */ /* 0x000fea0003800000 */
.L_x_4074:
[----:B------:R-:W-:Y:S05]  /*42e70*/  BRA `(.L_x_4076) ;  /* 0xffffff8400b87947 */ /* 0x000fea000383ffff */
.L_x_3915:
[----:B------:R-:W-:Y:S01]  /*42e80*/  BSSY B0, `(.L_x_4077) ;  /* 0x0000006000007945 */ /* 0x000fe20003800000 */
[----:B0-----:R-:W-:-:S07]  /*42e90*/  IMAD.MOV.U32 R15, RZ, RZ, -0x1 ;  /* 0xffffffffff0f7424 */ /* 0x001fce00078e00ff */
[----:B-12---:R-:W-:Y:S05]  /*42ea0*/  WARPSYNC.COLLECTIVE R15, `(.L_x_4078) ;  /* 0x000000000f0c7348 */ /* 0x006fea0003c00000 */
[----:B------:R-:W-:Y:S02]  /*42eb0*/  ELECT P6, UR62, PT ;  /* 0x00000000003e782f */ /* 0x000fe400038c0000 */
[----:B------:R-:W-:Y:S01]  /*42ec0*/  MOV R14, UR62 ;  /* 0x0000003e000e7c02 */ /* 0x000fe20008000f00 */
[----:B-12---:R-:W-:Y:S10]  /*42ed0*/  ENDCOLLECTIVE ;  /* 0x000000000000791b */ /* 0x006ff40003800000 */
.L_x_4078:
[----:B------:R-:W-:Y:S05]  /*42ee0*/  BSYNC B0 ;  /* 0x0000000000007941 */ /* 0x000fea0003800000 */
.L_x_4077:
[----:B------:R-:W-:Y:S05]  /*42ef0*/  BRA `(.L_x_4079) ;  /* 0xffffff8400bc7947 */ /* 0x000fea000383ffff */
.L_x_3917:
[----:B---3--:R3:W4:Y:S02]  /*42f00*/  SYNCS.PHASECHK.TRANS64.TRYWAIT P0, [R0+URZ+0x38840], R2 ;  /* 0x03884002000075a7 */ /* 0x008724000800017f */
[----:B----4-:R-:W-:Y:S05]  /*42f10*/  @!P0 NANOSLEEP.SYNCS 0x989680 ;  /* 0x009896800000895d */ /* 0x010fea0003900000 */
[----:B------:R-:W4:Y:S02]  /*42f20*/  @!P0 SYNCS.PHASECHK.TRANS64 P0, [R0+URZ+0x38840], R2 ;  /* 0x03884002000085a7 */ /* 0x000f24000800007f */
[----:B----4-:R-:W-:Y:S05]  /*42f30*/  @!P0 BRA `(.L_x_3917) ;  /* 0xfffffffc00f08947 */ /* 0x010fea000383ffff */
[----:B------:R-:W-:Y:S05]  /*42f40*/  BRA `(.L_x_4080) ;  /* 0xffffff8800207947 */ /* 0x000fea000383ffff */
.L_x_3921:
        /* <DEDUP_REMOVED lines=10> */
.L_x_4081:
[----:B------:R0:W-:Y:S01]  /*42ff0*/  STL [R1+0x45c], R10 ;  /* 0x00045c0a01007387 */ /* 0x0001e20000100800 */
[----:B------:R-:W-:Y:S02]  /*43000*/  IMAD.MOV.U32 R13, RZ, RZ, R3 ;  /* 0x000000ffff0d7224 */ /* 0x000fe400078e0003 */
[----:B------:R-:W-:-:S07]  /*43010*/  IMAD.MOV.U32 R4, RZ, RZ, R14 ;  /* 0x000000ffff047224 */ /* 0x000fce00078e000e */
[----:B0-----:R-:W-:Y:S05]  /*43020*/  WARPSYNC.COLLECTIVE R15, `(.L_x_4082) ;  /* 0x000000000f087348 */ /* 0x001fea0003c00000 */
[----:B------:R1:W2:Y:S02]  /*43030*/  SHFL.IDX P6, R14, R13, R12, R11 ;  /* 0x0000000c0d0e7389 */ /* 0x0002a400000c000b */
[----:B012---:R-:W-:Y:S01]  /*43040*/  ENDCOLLECTIVE ;  /* 0x000000000000791b */ /* 0x007fe20003800000 */
.L_x_4082:
[----:B------:R-:W-:Y:S02]  /*43050*/  IMAD.MOV.U32 R13, RZ, RZ, R2 ;  /* 0x000000ffff0d7224 */ /* 0x000fe400078e0002 */
[----:B------:R-:W-:Y:S02]  /*43060*/  IMAD.MOV.U32 R12, RZ, RZ, 0x1 ;  /* 0x00000001ff0c7424 */ /* 0x000fe400078e00ff */
[----:B------:R-:W-:-:S07]  /*43070*/  IMAD.MOV.U32 R5, RZ, RZ, R14 ;  /* 0x000000ffff057224 */ /* 0x000fce00078e000e */
[----:B------:R-:W-:Y:S05]  /*43080*/  WARPSYNC.COLLECTIVE R15, `(.L_x_4083) ;  /* 0x000000000f087348 */ /* 0x000fea0003c00000 */
[----:B------:R0:W1:Y:S02]  /*43090*/  SHFL.IDX P6, R14, R13, R12, R11 ;  /* 0x0000000c0d0e7389 */ /* 0x00006400000c000b */
[----:B01----:R-:W-:Y:S01]  /*430a0*/  ENDCOLLECTIVE ;  /* 0x000000000000791b */ /* 0x003fe20003800000 */
.L_x_4083:
[----:B------:R-:W-:Y:S02]  /*430b0*/  IMAD.MOV.U32 R13, RZ, RZ, R3 ;  /* 0x000000ffff0d7224 */ /* 0x000fe400078e0003 */
[----:B------:R-:W-:-:S07]  /*430c0*/  IMAD.MOV.U32 R6, RZ, RZ, R14 ;  /* 0x000000ffff067224 */ /* 0x000fce00078e000e */
[----:B------:R-:W-:Y:S05]  /*430d0*/  WARPSYNC.COLLECTIVE R15, `(.L_x_4084) ;  /* 0x000000000f087348 */ /* 0x000fea0003c00000 */
[----:B------:R0:W1:Y:S02]  /*430e0*/  SHFL.IDX P6, R14, R13, R12, R11 ;  /* 0x0000000c0d0e7389 */ /* 0x00006400000c000b */
[----:B01----:R-:W-:Y:S01]  /*430f0*/  ENDCOLLECTIVE ;  /* 0x000000000000791b */ /* 0x003fe20003800000 */
.L_x_4084:
        /* <DEDUP_REMOVED lines=22> */
.L_x_4085:
        /* <DEDUP_REMOVED lines=10> */
.L_x_4086:
        /* <DEDUP_REMOVED lines=11> */
.L_x_4087:
        /* <DEDUP_REMOVED lines=14> */
.L_x_4088:
[----:B------:R-:W-:Y:S01]  /*43490*/  IMAD.MOV.U32 R3, RZ, RZ, R14 ;  /* 0x000000ffff037224 */ /* 0x000fe200078e000e */
[----:B------:R-:W-:Y:S06]  /*434a0*/  BRA `(.L_x_4089) ;  /* 0xffffff8c00647947 */ /* 0x000fec000383ffff */
.L_x_3925:
        /* <DEDUP_REMOVED lines=26> */
.L_x_4091:
[----:B------:R-:W-:Y:S05]  /*43650*/  BSYNC B0 ;  /* 0x0000000000007941 */ /* 0x000fea0003800000 */
.L_x_4090:
        /* <DEDUP_REMOVED lines=13> */
.L_x_4092:
        /* <DEDUP_REMOVED lines=35> */
[----:B------:R0:W-:Y:S03]  /*43960*/  @!P2 LDGSTS.E.BYPASS.LTC128B.128 [R7+0x32400], desc[UR44][R2.64+0x300], P6 ;  /* 0x324003000207afae */ /* 0x0001e6000b101d6c */
[----:B------:R-:W-:-:S07]  /*43970*/  @!P3 SHF.R.U32.HI R8, RZ, 0x2, R8 ;  /* 0x00000002ff08b819 */ /* 0x000fce0000011608 */
[----:B0-----:R-:W-:Y:S05]  /*43980*/  WARPSYNC.COLLECTIVE R15, `(.L_x_4093) ;  /* 0x000000000f087348 */ /* 0x001fea0003c00000 */
[----:B------:R1:W2:Y:S02]  /*43990*/  SHFL.IDX P6, R14, R13, R12, R11 ;  /* 0x0000000c0d0e7389 */ /* 0x0002a400000c000b */
[----:B012---:R-:W-:Y:S01]  /*439a0*/  ENDCOLLECTIVE ;  /* 0x000000000000791b */ /* 0x007fe20003800000 */
.L_x_4093:
        /* <DEDUP_REMOVED lines=12> */
[----:B------:R-:W-:Y:S02]  /*43a70*/  @!P3 ISETP.NE.U32.AND P4, PT, R8, RZ, PT ;  /* 0x000000ff0800b20c */ /* 0x000fe40003f85070 */
[----:B------:R-:W1:Y:S01]  /*43a80*/  S2R R8, SR_TID.X ;  /* 0x0000000000087919 */ /* 0x000e620000002100 */
[----:B0-----:R-:W-:-:S10]  /*43a90*/  IMAD.MOV.U32 R9, RZ, RZ, R14 ;  /* 0x000000ffff097224 */ /* 0x001fd400078e000e */
[----:B-1----:R-:W-:Y:S05]  /*43aa0*/  WARPSYNC.COLLECTIVE R15, `(.L_x_4094) ;  /* 0x000000000f087348 */ /* 0x002fea0003c00000 */
[----:B------:R0:W2:Y:S02]  /*43ab0*/  SHFL.IDX P6, R14, R13, R12, R11 ;  /* 0x0000000c0d0e7389 */ /* 0x0000a400000c000b */
[----:B012---:R-:W-:Y:S01]  /*43ac0*/  ENDCOLLECTIVE ;  /* 0x000000000000791b */ /* 0x007fe20003800000 */
.L_x_4094:
        /* <DEDUP_REMOVED lines=29> */
.L_x_4095:
        /* <DEDUP_REMOVED lines=12> */
.L_x_4096:
        /* <DEDUP_REMOVED lines=33> */
.L_x_4097:
[----:B------:R-:W-:Y:S02]  /*43f70*/  IMAD.MOV.U32 R13, RZ, RZ, R0 ;  /* 0x000000ffff0d7224 */ /* 0x000fe400078e0000 */
[----:B------:R-:W-:-:S07]  /*43f80*/  IMAD.MOV.U32 R4, RZ, RZ, R14 ;  /* 0x000000ffff047224 */ /* 0x000fce00078e000e */
[----:B------:R-:W-:Y:S05]  /*43f90*/  WARPSYNC.COLLECTIVE R15, `(.L_x_4098) ;  /* 0x000000000f087348 */ /* 0x000fea0003c00000 */
[----:B------:R0:W1:Y:S02]  /*43fa0*/  SHFL.IDX P6, R14, R13, R12, R11 ;  /* 0x0000000c0d0e7389 */ /* 0x00006400000c000b */
[----:B01----:R-:W-:Y:S01]  /*43fb0*/  ENDCOLLECTIVE ;  /* 0x000000000000791b */ /* 0x003fe20003800000 */
.L_x_4098:
[----:B------:R-:W-:Y:S01]  /*43fc0*/  IMAD.MOV.U32 R0, RZ, RZ, R14 ;  /* 0x000000ffff007224 */ /* 0x000fe200078e000e */
[----:B------:R-:W-:Y:S06]  /*43fd0*/  BRA `(.L_x_4099) ;  /* 0xffffff9000347947 */ /* 0x000fec000383ffff */
.L_x_3930:
[----:B0-----:R0:W2:Y:S02]  /*43fe0*/  SYNCS.PHASECHK.TRANS64.TRYWAIT P0, [R18+URZ+0x38820], R0 ;  /* 0x03882000120075a7 */ /* 0x0010a4000800017f */
[----:B--2---:R-:W-:Y:S05]  /*43ff0*/  @!P0 NANOSLEEP.SYNCS 0x989680 ;  /* 0x009896800000895d */ /* 0x004fea0003900000 */
[----:B------:R-:W2:Y:S02]  /*44000*/  @!P0 SYNCS.PHASECHK.TRANS64 P0, [R18+URZ+0x38820], R0 ;  /* 0x03882000120085a7 */ /* 0x000ea4000800007f */
[----:B--2---:R-:W-:Y:S05]  /*44010*/  @!P0 BRA `(.L_x_3930) ;  /* 0xfffffffc00f08947 */ /* 0x004fea000383ffff */
[----:B------:R-:W-:Y:S05]  /*44020*/  BRA `(.L_x_4100) ;  /* 0xffffff9000f07947 */ /* 0x000fea000383ffff */
.L_x_3934:
[----:B0-----:R0:W1:Y:S02]  /*44030*/  SYNCS.PHASECHK.TRANS64.TRYWAIT P0, [R0+URZ+0x38860], R2 ;  /* 0x03886002000075a7 */ /* 0x001064000800017f */
[----:B-1----:R-:W-:Y:S05]  /*44040*/  @!P0 NANOSLEEP.SYNCS 0x989680 ;  /* 0x009896800000895d */ /* 0x002fea0003900000 */
[----:B------:R-:W1:Y:S02]  /*44050*/  @!P0 SYNCS.PHASECHK.TRANS64 P0, [R0+URZ+0x38860], R2 ;  /* 0x03886002000085a7 */ /* 0x000e64000800007f */
[----:B-1----:R-:W-:Y:S05]  /*44060*/  @!P0 BRA `(.L_x_3934) ;  /* 0xfffffffc00f08947 */ /* 0x002fea000383ffff */
[----:B------:R-:W-:Y:S05]  /*44070*/  BRA `(.L_x_4101) ;  /* 0xffffff9400147947 */ /* 0x000fea000383ffff */
.L_x_3953:
[----:B-1----:R1:W2:Y:S02]  /*44080*/  SYNCS.PHASECHK.TRANS64.TRYWAIT P0, [R2+URZ+0x38840], R6 ;  /* 0x03884006020075a7 */ /* 0x0022a4000800017f */
[----:B--2---:R-:W-:Y:S05]  /*44090*/  @!P0 NANOSLEEP.SYNCS 0x989680 ;  /* 0x009896800000895d */ /* 0x004fea0003900000 */
[----:B------:R-:W2:Y:S02]  /*440a0*/  @!P0 SYNCS.PHASECHK.TRANS64 P0, [R2+URZ+0x38840], R6 ;  /* 0x03884006020085a7 */ /* 0x000ea4000800007f */
[----:B--2---:R-:W-:Y:S05]  /*440b0*/  @!P0 BRA `(.L_x_3953) ;  /* 0xfffffffc00f08947 */ /* 0x004fea000383ffff */
[----:B------:R-:W-:Y:S05]  /*440c0*/  BRA `(.L_x_4102) ;  /* 0xffffffa000447947 */ /* 0x000fea000383ffff */
.L_x_3958:
[----:B0-----:R0:W2:Y:S02]  /*440d0*/  SYNCS.PHASECHK.TRANS64.TRYWAIT P0, [R2+URZ+0x38860], R6 ;  /* 0x03886006020075a7 */ /* 0x0010a4000800017f */
[----:B--2---:R-:W-:Y:S05]  /*440e0*/  @!P0 NANOSLEEP.SYNCS 0x989680 ;  /* 0x009896800000895d */ /* 0x004fea0003900000 */
[----:B------:R-:W2:Y:S02]  /*440f0*/  @!P0 SYNCS.PHASECHK.TRANS64 P0, [R2+URZ+0x38860], R6 ;  /* 0x03886006020085a7 */ /* 0x000ea4000800007f */
[----:B--2---:R-:W-:Y:S05]  /*44100*/  @!P0 BRA `(.L_x_3958) ;  /* 0xfffffffc00f08947 */ /* 0x004fea000383ffff */
[----:B------:R-:W-:Y:S05]  /*44110*/  BRA `(.L_x_4103) ;  /* 0xffffffa000c47947 */ /* 0x000fea000383ffff */
.L_x_3973:
[----:B-1----:R1:W2:Y:S02]  /*44120*/  SYNCS.PHASECHK.TRANS64.TRYWAIT P0, [R3+URZ+0x38840], R2 ;  /* 0x03884002030075a7 */ /* 0x0022a4000800017f */
[----:B--2---:R-:W-:Y:S05]  /*44130*/  @!P0 NANOSLEEP.SYNCS 0x989680 ;  /* 0x009896800000895d */ /* 0x004fea0003900000 */
[----:B------:R-:W2:Y:S02]  /*44140*/  @!P0 SYNCS.PHASECHK.TRANS64 P0, [R3+URZ+0x38840], R2 ;  /* 0x03884002030085a7 */ /* 0x000ea4000800007f */
[----:B--2---:R-:W-:Y:S05]  /*44150*/  @!P0 BRA `(.L_x_3973) ;  /* 0xfffffffc00f08947 */ /* 0x004fea000383ffff */
[----:B------:R-:W-:Y:S05]  /*44160*/  BRA `(.L_x_4104) ;  /* 0xffffffac00a07947 */ /* 0x000fea000383ffff */
.L_x_3978:
[----:B0-----:R0:W2:Y:S02]  /*44170*/  SYNCS.PHASECHK.TRANS64.TRYWAIT P0, [R3+URZ+0x38860], R2 ;  /* 0x03886002030075a7 */ /* 0x0010a4000800017f */
[----:B--2---:R-:W-:Y:S05]  /*44180*/  @!P0 NANOSLEEP.SYNCS 0x989680 ;  /* 0x009896800000895d */ /* 0x004fea0003900000 */
[----:B------:R-:W2:Y:S02]  /*44190*/  @!P0 SYNCS.PHASECHK.TRANS64 P0, [R3+URZ+0x38860], R2 ;  /* 0x03886002030085a7 */ /* 0x000ea4000800007f */
[----:B--2---:R-:W-:Y:S05]  /*441a0*/  @!P0 BRA `(.L_x_3978) ;  /* 0xfffffffc00f08947 */ /* 0x004fea000383ffff */
[----:B------:R-:W-:Y:S05]  /*441b0*/  BRA `(.L_x_4105) ;  /* 0xffffffb0001c7947 */ /* 0x000fea000383ffff */
.L_x_3993:
[----:B-1----:R1:W2:Y:S02]  /*441c0*/  SYNCS.PHASECHK.TRANS64.TRYWAIT P0, [R3+URZ+0x38840], R2 ;  /* 0x03884002030075a7 */ /* 0x0022a4000800017f */
[----:B--2---:R-:W-:Y:S05]  /*441d0*/  @!P0 NANOSLEEP.SYNCS 0x989680 ;  /* 0x009896800000895d */ /* 0x004fea0003900000 */
[----:B------:R-:W2:Y:S02]  /*441e0*/  @!P0 SYNCS.PHASECHK.TRANS64 P0, [R3+URZ+0x38840], R2 ;  /* 0x03884002030085a7 */ /* 0x000ea4000800007f */
[----:B--2---:R-:W-:Y:S05]  /*441f0*/  @!P0 BRA `(.L_x_3993) ;  /* 0xfffffffc00f08947 */ /* 0x004fea000383ffff */
[----:B------:R-:W-:Y:S05]  /*44200*/  BRA `(.L_x_4106) ;  /* 0xffffffb800dc7947 */ /* 0x000fea000383ffff */
.L_x_3998:
[----:B--2---:R2:W3:Y:S02]  /*44210*/  SYNCS.PHASECHK.TRANS64.TRYWAIT P0, [R3+URZ+0x38860], R2 ;  /* 0x03886002030075a7 */ /* 0x0044e4000800017f */
[----:B---3--:R-:W-:Y:S05]  /*44220*/  @!P0 NANOSLEEP.SYNCS 0x989680 ;  /* 0x009896800000895d */ /* 0x008fea0003900000 */
[----:B------:R-:W3:Y:S02]  /*44230*/  @!P0 SYNCS.PHASECHK.TRANS64 P0, [R3+URZ+0x38860], R2 ;  /* 0x03886002030085a7 */ /* 0x000ee4000800007f */
[----:B---3--:R-:W-:Y:S05]  /*44240*/  @!P0 BRA `(.L_x_3998) ;  /* 0xfffffffc00f08947 */ /* 0x008fea000383ffff */
[----:B------:R-:W-:Y:S05]  /*44250*/  BRA `(.L_x_4107) ;  /* 0xffffffbc005c7947 */ /* 0x000fea000383ffff */
.L_x_4014:
[----:B--2---:R-:W2:Y:S01]  /*44260*/  LDL R2, [R1+0x430] ;  /* 0x0004300001027983 */ /* 0x004ea20000100800 */
        /* <DEDUP_REMOVED lines=8> */
.L_x_4109:
[----:B------:R-:W-:Y:S05]  /*442f0*/  BSYNC B0 ;  /* 0x0000000000007941 */ /* 0x000fea0003800000 */
.L_x_4108:
        /* <DEDUP_REMOVED lines=9> */
.L_x_4110:
        /* <DEDUP_REMOVED lines=26> */
.L_x_4111:
        /* <DEDUP_REMOVED lines=8> */
.L_x_4112:
        /* <DEDUP_REMOVED lines=8> */
.L_x_4113:
        /* <DEDUP_REMOVED lines=8> */
.L_x_4114:
        /* <DEDUP_REMOVED lines=8> */
.L_x_4115:
        /* <DEDUP_REMOVED lines=9> */
.L_x_4116:
[----:B------:R-:W-:Y:S01]  /*447c0*/  IMAD.MOV.U32 R9, RZ, RZ, R14 ;  /* 0x000000ffff097224 */ /* 0x000fe200078e000e */
[----:B------:R-:W-:Y:S06]  /*447d0*/  BRA `(.L_x_4117) ;  /* 0xffffffc400987947 */ /* 0x000fec000383ffff */
.L_x_4017:
[----:B------:R-:W-:Y:S01]  /*447e0*/  BSSY B0, `(.L_x_4118) ;  /* 0x0000008000007945 */ /* 0x000fe20003800000 */
[----:B------:R-:W-:Y:S02]  /*447f0*/  IMAD.MOV.U32 R13, RZ, RZ, R2 ;  /* 0x000000ffff0d7224 */ /* 0x000fe400078e0002 */
[----:B------:R-:W-:Y:S02]  /*44800*/  IMAD.MOV.U32 R12, RZ, RZ, 0x1 ;  /* 0x00000001ff0c7424 */ /* 0x000fe400078e00ff */
[----:B------:R-:W-:Y:S02]  /*44810*/  IMAD.MOV.U32 R11, RZ, RZ, RZ ;  /* 0x000000ffff0b7224 */ /* 0x000fe400078e00ff */
[----:B------:R-:W-:-:S07]  /*44820*/  IMAD.MOV.U32 R15, RZ, RZ, -0x1 ;  /* 0xffffffffff0f7424 */ /* 0x000fce00078e00ff */
[----:B0-----:R-:W-:Y:S05]  /*44830*/  WARPSYNC.COLLECTIVE R15, `(.L_x_4119) ;  /* 0x000000000f087348 */ /* 0x001fea0003c00000 */
[----:B------:R1:W2:Y:S02]  /*44840*/  SHFL.UP P6, R14, R13, R12, R11 ;  /* 0x0400000c0d0e7389 */ /* 0x0002a400000c000b */
[----:B012---:R-:W-:Y:S01]  /*44850*/  ENDCOLLECTIVE ;  /* 0x000000000000791b */ /* 0x007fe20003800000 */
.L_x_4119:
[----:B------:R-:W-:Y:S05]  /*44860*/  BSYNC B0 ;  /* 0x0000000000007941 */ /* 0x000fea0003800000 */
.L_x_4118:
        /* <DEDUP_REMOVED lines=10> */
.L_x_4120:
        /* <DEDUP_REMOVED lines=8> */
.L_x_4121:
        /* <DEDUP_REMOVED lines=8> */
.L_x_4122:
        /* <DEDUP_REMOVED lines=8> */
.L_x_4123:
        /* <DEDUP_REMOVED lines=9> */
.L_x_4124:
[----:B------:R-:W-:Y:S01]  /*44b20*/  IMAD.MOV.U32 R9, RZ, RZ, R14 ;  /* 0x000000ffff097224 */ /* 0x000fe200078e000e */
[----:B------:R-:W-:Y:S06]  /*44b30*/  BRA `(.L_x_4125) ;  /* 0xffffffc4006c7947 */ /* 0x000fec000383ffff */
.L_x_4019:
[----:B------:R-:W-:Y:S01]  /*44b40*/  BSSY B0, `(.L_x_4126) ;  /* 0x0000006000007945 */ /* 0x000fe20003800000 */
[----:B------:R-:W-:Y:S01]  /*44b50*/  PLOP3.LUT P6, PT, P6, PT, PT, 0x8, 0x0 ;  /* 0x000000000000781c */ /* 0x000fe200037ce170 */
[----:B------:R-:W-:-:S12]  /*44b60*/  IMAD.MOV.U32 R15, RZ, RZ, -0x1 ;  /* 0xffffffffff0f7424 */ /* 0x000fd800078e00ff */
[----:B0-----:R-:W-:Y:S05]  /*44b70*/  WARPSYNC.COLLECTIVE R15, `(.L_x_4127) ;  /* 0x000000000f087348 */ /* 0x001fea0003c00000 */
[----:B------:R-:W-:Y:S01]  /*44b80*/  VOTE.ANY R14, PT, P6 ;  /* 0x00000000000e7806 */ /* 0x000fe200030e0100 */
[----:B0-----:R-:W-:Y:S06]  /*44b90*/  ENDCOLLECTIVE ;  /* 0x000000000000791b */ /* 0x001fec0003800000 */
.L_x_4127:
[----:B------:R-:W-:Y:S05]  /*44ba0*/  BSYNC B0 ;  /* 0x0000000000007941 */ /* 0x000fea0003800000 */
.L_x_4126:
        /* <DEDUP_REMOVED lines=10> */
.L_x_4128:
[----:B------:R-:W-:Y:S02]  /*44c50*/  IMAD.MOV.U32 R13, RZ, RZ, R6 ;  /* 0x000000ffff0d7224 */ /* 0x000fe400078e0006 */
[----:B------:R-:W-:-:S07]  /*44c60*/  IMAD.MOV.U32 R0, RZ, RZ, R14 ;  /* 0x000000ffff007224 */ /* 0x000fce00078e000e */
[----:B------:R-:W-:Y:S05]  /*44c70*/  WARPSYNC.COLLECTIVE R15, `(.L_x_4129) ;  /* 0x000000000f087348 */ /* 0x000fea0003c00000 */
[----:B------:R0:W1:Y:S02]  /*44c80*/  SHFL.IDX P6, R14, R13, R12, R11 ;  /* 0x0000000c0d0e7389 */ /* 0x00006400000c000b */
[----:B01----:R-:W-:Y:S01]  /*44c90*/  ENDCOLLECTIVE ;  /* 0x000000000000791b */ /* 0x003fe20003800000 */
.L_x_4129:
[----:B------:R-:W-:Y:S02]  /*44ca0*/  IMAD.MOV.U32 R6, RZ, RZ, R14 ;  /* 0x000000ffff067224 */ /* 0x000fe400078e000e */
[----:B------:R-:W-:-:S05]  /*44cb0*/  IMAD.IADD R10, R4, 0x1, R10 ;  /* 0x00000001040a7824 */ /* 0x000fca00078e020a */
[----:B------:R2:W-:Y:S01]  /*44cc0*/  STL [R1+0x43c], R10 ;  /* 0x00043c0a01007387 */ /* 0x0005e20000100800 */
[----:B------:R-:W-:Y:S05]  /*44cd0*/  BRA `(.L_x_4130) ;  /* 0xffffffc4004c7947 */ /* 0x000fea000383ffff */
.L_x_4021:
        /* <DEDUP_REMOVED lines=8> */
.L_x_4132:
[----:B------:R-:W-:Y:S05]  /*44d60*/  BSYNC B0 ;  /* 0x0000000000007941 */ /* 0x000fea0003800000 */
.L_x_4131:
[----:B------:R-:W-:Y:S01]  /*44d70*/  IMAD.MOV.U32 R4, RZ, RZ, R14 ;  /* 0x000000ffff047224 */ /* 0x000fe200078e000e */
[----:B------:R-:W-:Y:S06]  /*44d80*/  BRA `(.L_x_4133) ;  /* 0xffffffc400387947 */ /* 0x000fec000383ffff */
.L_x_4027:
[----:B0-----:R0:W1:Y:S02]  /*44d90*/  SYNCS.PHASECHK.TRANS64.TRYWAIT P0, [R9+URZ+0x38820], R0 ;  /* 0x03882000090075a7 */ /* 0x001064000800017f */
[----:B-1----:R-:W-:Y:S05]  /*44da0*/  @!P0 NANOSLEEP.SYNCS 0x989680 ;  /* 0x009896800000895d */ /* 0x002fea0003900000 */
[----:B------:R-:W1:Y:S02]  /*44db0*/  @!P0 SYNCS.PHASECHK.TRANS64 P0, [R9+URZ+0x38820], R0 ;  /* 0x03882000090085a7 */ /* 0x000e64000800007f */
[----:B-1----:R-:W-:Y:S05]  /*44dc0*/  @!P0 BRA `(.L_x_4027) ;  /* 0xfffffffc00f08947 */ /* 0x002fea000383ffff */
[----:B------:R-:W-:Y:S05]  /*44dd0*/  BRA `(.L_x_4134) ;  /* 0xffffffcc00d87947 */ /* 0x000fea000383ffff */
.L_x_4028:
        /* <DEDUP_REMOVED lines=11> */
.L_x_4136:
[----:B------:R-:W-:Y:S05]  /*44e90*/  BSYNC B0 ;  /* 0x0000000000007941 */ /* 0x000fea0003800000 */
.L_x_4135:
[----:B------:R-:W-:Y:S05]  /*44ea0*/  BRA `(.L_x_4137) ;  /* 0xffffffcc00c07947 */ /* 0x000fea000383ffff */
.L_x_4029:
[----:B------:R-:W-:Y:S01]  /*44eb0*/  BSSY B0, `(.L_x_4138) ;  /* 0x0000006000007945 */ /* 0x000fe20003800000 */
[----:B------:R-:W-:-:S07]  /*44ec0*/  IMAD.MOV.U32 R15, RZ, RZ, -0x1 ;  /* 0xffffffffff0f7424 */ /* 0x000fce00078e00ff */
[----:B0-----:R-:W-:Y:S05]  /*44ed0*/  WARPSYNC.COLLECTIVE R15, `(.L_x_4139) ;  /* 0x000000000f0c7348 */ /* 0x001fea0003c00000 */
[----:B------:R-:W-:Y:S02]  /*44ee0*/  ELECT P6, UR62, PT ;  /* 0x00000000003e782f */ /* 0x000fe400038c0000 */
[----:B------:R-:W-:Y:S01]  /*44ef0*/  MOV R14, UR62 ;  /* 0x0000003e000e7c02 */ /* 0x000fe20008000f00 */
[----:B0-----:R-:W-:Y:S10]  /*44f00*/  ENDCOLLECTIVE ;  /* 0x000000000000791b */ /* 0x001ff40003800000 */
.L_x_4139:
[----:B------:R-:W-:Y:S05]  /*44f10*/  BSYNC B0 ;  /* 0x0000000000007941 */ /* 0x000fea0003800000 */
.L_x_4138:
[----:B------:R-:W-:Y:S05]  /*44f20*/  BRA `(.L_x_4140) ;  /* 0xffffffcc00b47947 */ /* 0x000fea000383ffff */
.L_x_4030:
[----:B0-----:R0:W1:Y:S02]  /*44f30*/  SYNCS.PHASECHK.TRANS64.TRYWAIT P0, [R5+URZ], R4 ;  /* 0x00000004050075a7 */ /* 0x001064000800017f */
[----:B-1----:R-:W-:Y:S05]  /*44f40*/  @!P0 NANOSLEEP.SYNCS 0x989680 ;  /* 0x009896800000895d */ /* 0x002fea0003900000 */
[----:B------:R-:W1:Y:S02]  /*44f50*/  @!P0 SYNCS.PHASECHK.TRANS64 P0, [R5+URZ], R4 ;  /* 0x00000004050085a7 */ /* 0x000e64000800007f */
[----:B-1----:R-:W-:Y:S05]  /*44f60*/  @!P0 BRA `(.L_x_4030) ;  /* 0xfffffffc00f08947 */ /* 0x002fea000383ffff */
[----:B------:R-:W-:Y:S05]  /*44f70*/  BRA `(.L_x_4141) ;  /* 0xffffffcc00dc7947 */ /* 0x000fea000383ffff */
.L_x_4031:
[----:B0-----:R0:W1:Y:S02]  /*44f80*/  SYNCS.PHASECHK.TRANS64.TRYWAIT P0, [R7+URZ], R2 ;  /* 0x00000002070075a7 */ /* 0x001064000800017f */
[----:B-1----:R-:W-:Y:S05]  /*44f90*/  @!P0 NANOSLEEP.SYNCS 0x989680 ;  /* 0x009896800000895d */ /* 0x002fea0003900000 */
[----:B------:R-:W1:Y:S02]  /*44fa0*/  @!P0 SYNCS.PHASECHK.TRANS64 P0, [R7+URZ], R2 ;  /* 0x00000002070085a7 */ /* 0x000e64000800007f */
[----:B-1----:R-:W-:Y:S05]  /*44fb0*/  @!P0 BRA `(.L_x_4031) ;  /* 0xfffffffc00f08947 */ /* 0x002fea000383ffff */
[----:B------:R-:W-:Y:S05]  /*44fc0*/  BRA `(.L_x_4142) ;  /* 0xffffffcc00dc7947 */ /* 0x000fea000383ffff */
.L_x_4032:
[----:B-1----:R1:W2:Y:S02]  /*44fd0*/  SYNCS.PHASECHK.TRANS64.TRYWAIT P0, [R5+URZ], R4 ;  /* 0x00000004050075a7 */ /* 0x0022a4000800017f */
[----:B--2---:R-:W-:Y:S05]  /*44fe0*/  @!P0 NANOSLEEP.SYNCS 0x989680 ;  /* 0x009896800000895d */ /* 0x004fea0003900000 */
[----:B------:R-:W2:Y:S02]  /*44ff0*/  @!P0 SYNCS.PHASECHK.TRANS64 P0, [R5+URZ], R4 ;  /* 0x00000004050085a7 */ /* 0x000ea4000800007f */
[----:B--2---:R-:W-:Y:S05]  /*45000*/  @!P0 BRA `(.L_x_4032) ;  /* 0xfffffffc00f08947 */ /* 0x004fea000383ffff */
[----:B------:R-:W-:Y:S05]  /*45010*/  BRA `(.L_x_4143) ;  /* 0xffffffcc00d07947 */ /* 0x000fea000383ffff */
        .type           $_ZN7cutlass13device_kernelIN5flash11enable_sm90INS1_16FlashAttnFwdSm90INS1_25CollectiveMainloopFwdSm90ILi2EN4cute5tupleIJNS5_1CILi1EEES8_S8_EEENS6_IJNS7_ILi64EEESA_SA_EEELi512ENS_10bfloat16_tEfNS_4arch4Sm90ELb0ELb1ELb1ELb1ELb0ELb1ELb1ELb0ELb0ELb1ELb1ELb0EEENS1_21CollectiveEpilogueFwdINS6_IJSA_NS7_ILi512EEESA_EEES9_SC_SE_Li256ELb1ELb1ELb1ELb0EEENS1_36VarlenDynamicPersistentTileSchedulerILi64ELi64ELi256ELi128ELb1ELb1ELb1ELb1ELb0ELb1EEEEEEEEEvNT_6ParamsE$_ZZN5flash25CollectiveMainloopFwdSm90ILi2EN4cute5tupleIJNS1_1CILi1EEES4_S4_EEENS2_IJNS3_ILi64EEES6_S6_EEELi512EN7cutlass10bfloat16_tEfNS8_4arch4Sm90ELb0ELb1ELb1ELb1ELb0ELb1ELb1ELb0ELb0ELb1ELb1ELb0EE3mmaINS_16FlashAttnFwdSm90ISC_NS_21CollectiveEpilogueFwdINS2_IJS6_NS3_ILi512EEES6_EEES5_S9_SB_Li256ELb1ELb1ELb1ELb0EEENS_36VarlenDynamicPersistentTileSchedulerILi64ELi64ELi256ELi128ELb1ELb1ELb1ELb1ELb0ELb1EEEE13SharedStorageENS1_6TensorINS1_11ArrayEngineIfLm128EEENS1_6LayoutINS2_IJNS2_IJNS3_ILi2EEESR_NS3_ILi32EEEEEES4_S4_EEENS2_IJNS2_IJS4_SR_NS3_ILi4EEEEEENS3_ILi0EEESX_EEEEEEENS_7SoftmaxILi2ELi0EEEEEbRKNSC_6ParamsENS8_25PipelineTmaAsyncNoClusterILi2ENS8_16PipelineTmaAsyncILi2EEEEES19_RNS8_13PipelineStateILj2EEERT0_RT1_iRiRKNS_16SeqlenInfoQKNewKILb1ELb1EEENS2_IJiiiiEEERT_ENKUliT_T0_T1_E_clIZSD_ISM_S10_S12_EbS15_S19_S19_S1C_S1E_S1G_iS1H_S1L_S1M_S1O_EUlRS1P_iE0_NS3_ILb1EEES1W_EEDaiS1P_S1Q_S1R_,@function
        .size           $_ZN7cutlass13device_kernelIN5flash11enable_sm90INS1_16FlashAttnFwdSm90INS1_25CollectiveMainloopFwdSm90ILi2EN4cute5tupleIJNS5_1CILi1EEES8_S8_EEENS6_IJNS7_ILi64EEESA_SA_EEELi512ENS_10bfloat16_tEfNS_4arch4Sm90ELb0ELb1ELb1ELb1ELb0ELb1ELb1ELb0ELb0ELb1ELb1ELb0EEENS1_21CollectiveEpilogueFwdINS6_IJSA_NS7_ILi512EEESA_EEES9_SC_SE_Li256ELb1ELb1ELb1ELb0EEENS1_36VarlenDynamicPersistentTileSchedulerILi64ELi64ELi256ELi128ELb1ELb1ELb1ELb1ELb0ELb1EEEEEEEEEvNT_6ParamsE$_ZZN5flash25CollectiveMainloopFwdSm90ILi2EN4cute5tupleIJNS1_1CILi1EEES4_S4_EEENS2_IJNS3_ILi64EEES6_S6_EEELi512EN7cutlass10bfloat16_tEfNS8_4arch4Sm90ELb0ELb1ELb1ELb1ELb0ELb1ELb1ELb0ELb0ELb1ELb1ELb0EE3mmaINS_16FlashAttnFwdSm90ISC_NS_21CollectiveEpilogueFwdINS2_IJS6_NS3_ILi512EEES6_EEES5_S9_SB_Li256ELb1ELb1ELb1ELb0EEENS_36VarlenDynamicPersistentTileSchedulerILi64ELi64ELi256ELi128ELb1ELb1ELb1ELb1ELb0ELb1EEEE13SharedStorageENS1_6TensorINS1_11ArrayEngineIfLm128EEENS1_6LayoutINS2_IJNS2_IJNS3_ILi2EEESR_NS3_ILi32EEEEEES4_S4_EEENS2_IJNS2_IJS4_SR_NS3_ILi4EEEEEENS3_ILi0EEESX_EEEEEEENS_7SoftmaxILi2ELi0EEEEEbRKNSC_6ParamsENS8_25PipelineTmaAsyncNoClusterILi2ENS8_16PipelineTmaAsyncILi2EEEEES19_RNS8_13PipelineStateILj2EEERT0_RT1_iRiRKNS_16SeqlenInfoQKNewKILb1ELb1EEENS2_IJiiiiEEERT_ENKUliT_T0_T1_E_clIZSD_ISM_S10_S12_EbS15_S19_S19_S1C_S1E_S1G_iS1H_S1L_S1M_S1O_EUlRS1P_iE0_NS3_ILb1EEES1W_EEDaiS1P_S1Q_S1R_,(.L_x_6051 - $_ZN7cutlass13device_kernelIN5flash11enable_sm90INS1_16FlashAttnFwdSm90INS1_25CollectiveMainloopFwdSm90ILi2EN4cute5tupleIJNS5_1CILi1EEES8_S8_EEENS6_IJNS7_ILi64EEESA_SA_EEELi512ENS_10bfloat16_tEfNS_4arch4Sm90ELb0ELb1ELb1ELb1ELb0ELb1ELb1ELb0ELb0ELb1ELb1ELb0EEENS1_21CollectiveEpilogueFwdINS6_IJSA_NS7_ILi512EEESA_EEES9_SC_SE_Li256ELb1ELb1ELb1ELb0EEENS1_36VarlenDynamicPersistentTileSchedulerILi64ELi64ELi256ELi128ELb1ELb1ELb1ELb1ELb0ELb1EEEEEEEEEvNT_6ParamsE$_ZZN5flash25CollectiveMainloopFwdSm90ILi2EN4cute5tupleIJNS1_1CILi1EEES4_S4_EEENS2_IJNS3_ILi64EEES6_S6_EEELi512EN7cutlass10bfloat16_tEfNS8_4arch4Sm90ELb0ELb1ELb1ELb1ELb0ELb1ELb1ELb0ELb0ELb1ELb1ELb0EE3mmaINS_16FlashAttnFwdSm90ISC_NS_21CollectiveEpilogueFwdINS2_IJS6_NS3_ILi512EEES6_EEES5_S9_SB_Li256ELb1ELb1ELb1ELb0EEENS_36VarlenDynamicPersistentTileSchedulerILi64ELi64ELi256ELi128ELb1ELb1ELb1ELb1ELb0ELb1EEEE13SharedStorageENS1_6TensorINS1_11ArrayEngineIfLm128EEENS1_6LayoutINS2_IJNS2_IJNS3_ILi2EEESR_NS3_ILi32EEEEEES4_S4_EEENS2_IJNS2_IJS4_SR_NS3_ILi4EEEEEENS3_ILi0EEESX_EEEEEEENS_7SoftmaxILi2ELi0EEEEEbRKNSC_6ParamsENS8_25PipelineTmaAsyncNoClusterILi2ENS8_16PipelineTmaAsyncILi2EEEEES19_RNS8_13PipelineStateILj2EEERT0_RT1_iRiRKNS_16SeqlenInfoQKNewKILb1ELb1EEENS2_IJiiiiEEERT_ENKUliT_T0_T1_E_clIZSD_ISM_S10_S12_EbS15_S19_S19_S1C_S1E_S1G_iS1H_S1L_S1M_S1O_EUlRS1P_iE0_NS3_ILb1EEES1W_EEDaiS1P_S1Q_S1R_)
$_ZN7cutlass13device_kernelIN5flash11enable_sm90INS1_16FlashAttnFwdSm90INS1_25CollectiveMainloopFwdSm90ILi2EN4cute5tupleIJNS5_1CILi1EEES8_S8_EEENS6_IJNS7_ILi64EEESA_SA_EEELi512ENS_10bfloat16_tEfNS_4arch4Sm90ELb0ELb1ELb1ELb1ELb0ELb1ELb1ELb0ELb0ELb1ELb1ELb0EEENS1_21CollectiveEpilogueFwdINS6_IJSA_NS7_ILi512EEESA_EEES9_SC_SE_Li256ELb1ELb1ELb1ELb0EEENS1_36VarlenDynamicPersistentTileSchedulerILi64ELi64ELi256ELi128ELb1ELb1ELb1ELb1ELb0ELb1EEEEEEEEEvNT_6ParamsE$_ZZN5flash25CollectiveMainloopFwdSm90ILi2EN4cute5tupleIJNS1_1CILi1EEES4_S4_EEENS2_IJNS3_ILi64EEES6_S6_EEELi512EN7cutlass10bfloat16_tEfNS8_4arch4Sm90ELb0ELb1ELb1ELb1ELb0ELb1ELb1ELb0ELb0ELb1ELb1ELb0EE3mmaINS_16FlashAttnFwdSm90ISC_NS_21CollectiveEpilogueFwdINS2_IJS6_NS3_ILi512EEES6_EEES5_S9_SB_Li256ELb1ELb1ELb1ELb0EEENS_36VarlenDynamicPersistentTileSchedulerILi64ELi64ELi256ELi128ELb1ELb1ELb1ELb1ELb0ELb1EEEE13SharedStorageENS1_6TensorINS1_11ArrayEngineIfLm128EEENS1_6LayoutINS2_IJNS2_IJNS3_ILi2EEESR_NS3_ILi32EEEEEES4_S4_EEENS2_IJNS2_IJS4_SR_NS3_ILi4EEEEEENS3_ILi0EEESX_EEEEEEENS_7SoftmaxILi2ELi0EEEEEbRKNSC_6ParamsENS8_25PipelineTmaAsyncNoClusterILi2ENS8_16PipelineTmaAsyncILi2EEEEES19_RNS8_13PipelineStateILj2EEERT0_RT1_iRiRKNS_16SeqlenInfoQKNewKILb1ELb1EEENS2_IJiiiiEEERT_ENKUliT_T0_T1_E_clIZSD_ISM_S10_S12_EbS15_S19_S19_S1C_S1E_S1G_iS1H_S1L_S1M_S1O_EUlRS1P_iE0_NS3_ILb1EEES1W_EEDaiS1P_S1Q_S1R_:
        /* <DEDUP_REMOVED lines=22> */
.L_x_4145:
[----:B------:R-:W-:Y:S05]  /*45180*/  BSYNC B1 ;  /* 0x0000000000017941 */ /* 0x000fea0003800000 */
.L_x_4144:
        /* <DEDUP_REMOVED lines=17> */
.L_x_4147:
[----:B------:R-:W-:Y:S05]  /*452a0*/  BSYNC B1 ;  /* 0x0000000000017941 */ /* 0x000fea0003800000 */
.L_x_4146:
        /* <DEDUP_REMOVED lines=10> */
.L_x_4149:
[----:B------:R-:W-:Y:S05]  /*45350*/  BSYNC B1 ;  /* 0x0000000000017941 */ /* 0x000fea0003800000 */
.L_x_4148:
[----:B------:R-:W2:Y:S01]  /*45360*/  LDL.64 R10, [R0] ;  /* 0x00000000000a7983 */ /* 0x000ea20000100a00 */
[C---:B------:R-:W-:Y:S02]  /*45370*/  R2UR UR6, R2.reuse ;  /* 0x00000000020672ca */ /* 0x040fe400000e0000 */
[C---:B------:R-:W-:Y:S01]  /*45380*/  R2UR UR7, R3.reuse ;  /* 0x00000000030772ca */ /* 0x040fe200000e0000 */
[----:B------:R-:W3:Y:S01]  /*45390*/  LDL.64 R6, [R0+0x28] ;  /* 0x0000280000067983 */ /* 0x000ee20000100a00 */
[C---:B------:R-:W-:Y:S02]  /*453a0*/  R2UR UR4, R2.reuse ;  /* 0x00000000020472ca */ /* 0x040fe400000e0000 */
[----:B------:R-:W-:Y:S01]  /*453b0*/  R2UR UR5, R3 ;  /* 0x00000000030572ca */ /* 0x000fe200000e0000 */
[----:B0----5:R-:W4:Y:S08]  /*453c0*/  LDL.64 R12, [R0+0x20] ;  /* 0x00002000000c7983 */ /* 0x021f300000100a00 */
[----:B--2---:R-:W2:Y:S04]  /*453d0*/  LD.E R5, desc[UR6][R10.64] ;  /* 0x000000060a057980 */ /* 0x004ea8000c101900 */
[----:B---3--:R-:W2:Y:S04]  /*453e0*/  LD.E.64 R6, desc[UR4][R6.64] ;  /* 0x0000000406067980 */ /* 0x008ea8000c101b00 */
[----:B------:R-:W3:Y:S01]  /*453f0*/  LDL.64 R10, [R0+0x8] ;  /* 0x00000800000a7983 */ /* 0x000ee20000100a00 */
[----:B------:R-:W-:Y:S05]  /*45400*/  WARPSYNC.ALL ;  /* 0x0000000000007948 */ /* 0x000fea0003800000 */
[----:B------:R-:W-:-:S02]  /*45410*/  R2UR UR4, R2 ;  /* 0x00000000020472ca */ /* 0x000fc400000e0000 */
[C---:B------:R-:W-:Y:S02]  /*45420*/  R2UR UR5, R3.reuse ;  /* 0x00000000030572ca */ /* 0x040fe400000e0000 */
[----:B------:R-:W-:Y:S02]  /*45430*/  R2UR UR6, R2 ;  /* 0x00000000020672ca */ /* 0x000fe400000e0000 */
[----:B------:R-:W-:-:S09]  /*45440*/  R2UR UR7, R3 ;  /* 0x00000000030772ca */ /* 0x000fd200000e0000 */
[----:B---3--:R0:W-:Y:S04]  /*45450*/  ST.E desc[UR4][R10.64], RZ ;  /* 0x000000ff0a007985 */ /* 0x0081e8000c101904 */
[----:B----4-:R-:W3:Y:S01]  /*45460*/  LD.E.64 R14, desc[UR6][R12.64] ;  /* 0x000000060c0e7980 */ /* 0x010ee2000c101b00 */
[----:B--2---:R-:W-:Y:S01]  /*45470*/  IMAD R6, R5, 0x200, R6 ;  /* 0x0000020005067824 */ /* 0x004fe200078e0206 */
[----:B------:R-:W-:Y:S01]  /*45480*/  R2UR UR7, R7 ;  /* 0x00000000070772ca */ /* 0x000fe200000e0000 */
[----:B------:R-:W-:Y:S01]  /*45490*/  WARPGROUP.ARRIVE ;  /* 0x00000000000079c5 */ /* 0x000fe20000000000 */
[----:B------:R-:W-:Y:S01]  /*454a0*/  R2UR UR8, R2 ;  /* 0x00000000020872ca */ /* 0x000fe200000e0000 */
[----:B------:R-:W-:Y:S01]  /*454b0*/  IMAD.MOV.U32 R5, RZ, RZ, 0x1 ;  /* 0x00000001ff057424 */ /* 0x000fe200078e00ff */
[----:B------:R-:W-:-:S02]  /*454c0*/  R2UR UR6, R6 ;  /* 0x00000000060672ca */ /* 0x000fc400000e0000 */
        /* <DEDUP_REMOVED lines=55> */
[----:B------:R-:W-:-:S13]  /*45840*/  R2UR UR5, R3 ;  /* 0x00000000030572ca */ /* 0x000fda00000e0000 */
[----:B--2---:R-:W2:Y:S04]  /*45850*/  LD.E R12, desc[UR4][R6.64] ;  /* 0x00000004060c7980 */ /* 0x004ea8000c101900 */
[----:B------:R-:W3:Y:S01]  /*45860*/  LDL.64 R6, [R0+0x30] ;  /* 0x0000300000067983 */ /* 0x000ee20000100a00 */
[----:B------:R-:W-:Y:S01]  /*45870*/  BSSY B1, `(.L_x_4151) ;  /* 0x0000008000017945 */ /* 0x000fe20003800000 */
[----:B--2---:R-:W-:-:S04]  /*45880*/  LEA.HI R13, R12, R12, RZ, 0x1 ;  /* 0x0000000c0c0d7211 */ /* 0x004fc800078f08ff */
[----:B------:R-:W-:-:S05]  /*45890*/  LOP3.LUT R13, R13, 0xfffffffe, RZ, 0xc0, !PT ;  /* 0xfffffffe0d0d7812 */ /* 0x000fca00078ec0ff */
[----:B------:R-:W-:Y:S01]  /*458a0*/  IMAD.IADD R13, R12, 0x1, -R13 ;  /* 0x000000010c0d7824 */ /* 0x000fe200078e0a0d */
[----:B---3--:R-:W-:-:S04]  /*458b0*/  MOV R12, R6 ;  /* 0x00000006000c7202 */ /* 0x008fc80000000f00 */
[----:B------:R-:W-:-:S04]  /*458c0*/  SHF.L.U32 R13, R13, 0x1f, RZ ;  /* 0x0000001f0d0d7819 */ /* 0x000fc800000006ff */
[----:B------:R-:W1:Y:S02]  /*458d0*/  SYNCS.PHASECHK.TRANS64.TRYWAIT P0, [R12+URZ+0x38810], R13 ;  /* 0x0388100d0c0075a7 */ /* 0x000e64000800017f */
[----:B01----:R-:W-:Y:S05]  /*458e0*/  @!P0 BRA `(.L_x_4152) ;  /* 0x000000ec00708947 */ /* 0x003fea0003800000 */
.L_x_4175:
[----:B------:R-:W-:Y:S05]  /*458f0*/  BSYNC B1 ;  /* 0x0000000000017941 */ /* 0x000fea0003800000 */
.L_x_4151:
[----:B------:R-:W0:Y:S01]  /*45900*/  LDL.64 R6, [R0+0x40] ;  /* 0x0000400000067983 */ /* 0x000e220000100a00 */
[----:B------:R-:W-:Y:S02]  /*45910*/  R2UR UR4, R2 ;  /* 0x00000000020472ca */ /* 0x000fe400000e0000 */
[----:B------:R-:W-:Y:S01]  /*45920*/  R2UR UR5, R3 ;  /* 0x00000000030572ca */ /* 0x000fe200000e0000 */
[----:B------:R-:W2:-:S12]  /*45930*/  LDL.64 R10, [R0] ;  /* 0x00000000000a7983 */ /* 0x000e980000100a00 */
[----:B0-----:R-:W3:Y:S01]  /*45940*/  LD.E R12, desc[UR4][R6.64+0x1c] ;  /* 0x00001c04060c7980 */ /* 0x001ee2000c101900 */
[----:B------:R-:W-:Y:S02]  /*45950*/  R2UR UR6, R2 ;  /* 0x00000000020672ca */ /* 0x000fe400000e0000 */
[----:B------:R-:W-:Y:S01]  /*45960*/  R2UR UR7, R3 ;  /* 0x00000000030772ca */ /* 0x000fe200000e0000 */
[----:B--2---:R0:W5:Y:S01]  /*45970*/  LD.E R14, desc[UR4][R10.64] ;  /* 0x000000040a0e7980 */ /* 0x004162000c101900 */
[----:B------:R-:W-:Y:S11]  /*45980*/  BSSY B1, `(.L_x_4153) ;  /* 0x0000006000017945 */ /* 0x000ff60003800000 */
[----:B------:R0:W5:Y:S01]  /*45990*/  LD.E R15, desc[UR6][R10.64+0x4] ;  /* 0x000004060a0f7980 */ /* 0x000162000c101900 */
[----:B---3--:R-:W-:-:S04]  /*459a0*/  LOP3.LUT R12, R12, 0x1, RZ, 0xfc, !PT ;  /* 0x000000010c0c7812 */ /* 0x008fc800078efcff */
[----:B------:R-:W-:-:S13]  /*459b0*/  ISETP.NE.AND P0, PT, R12, 0x3, PT ;  /* 0x000000030c00780c */ /* 0x000fda0003f05270 */
[----:B0-----:R-:W-:Y:S05]  /*459c0*/  @!P0 BRA `(.L_x_4154) ;  /* 0x0000000000048947 */ /* 0x001fea0003800000 */
[----:B------:R-:W-:Y:S01]  /*459d0*/  BPT.TRAP 0x1 ;  /* 0x000000040000795c */ /* 0x000fe20000300000 */
.L_x_4154:
[----:B------:R-:W-:Y:S05]  /*459e0*/  BSYNC B1 ;  /* 0x0000000000017941 */ /* 0x000fea0003800000 */
.L_x_4153:
        /* <DEDUP_REMOVED lines=17> */
.L_x_4156:
[----:B------:R-:W-:Y:S05]  /*45b00*/  BSYNC B1 ;  /* 0x0000000000017941 */ /* 0x000fea0003800000 */
.L_x_4155:
        /* <DEDUP_REMOVED lines=10> */
.L_x_4158:
[----:B------:R-:W-:Y:S05]  /*45bb0*/  BSYNC B1 ;  /* 0x0000000000017941 */ /* 0x000fea0003800000 */
.L_x_4157:
        /* <DEDUP_REMOVED lines=303> */
[----:B------:R-:W-:Y:S01]  /*46eb0*/  R2UR UR9, R3 ;  /* 0x00000000030972ca */ /* 0x000fe200000e0000 */
        /* <DEDUP_REMOVED lines=275> */
[----:B--2---:R-:W2:Y:S01]  /*47ff0*/  LD.E.64 R6, desc[UR4][R6.64] ;  /* 0x0000000406067980 */ /* 0x004ea2000c101b00 */
[----:B------:R-:W-:Y:S02]  /*48000*/  R2UR UR4, R2 ;  /* 0x00000000020472ca */ /* 0x000fe400000e0000 */
[----:B------:R-:W-:-:S13]  /*48010*/  R2UR UR5, R3 ;  /* 0x00000000030572ca */ /* 0x000fda00000e0000 */
[----:B------:R-:W3:Y:S01]  /*48020*/  LD.E R5, desc[UR4][R8.64+0x24] ;  /* 0x0000240408057980 */ /* 0x000ee2000c101900 */
        /* <DEDUP_REMOVED lines=11> */
[----:B------:R-:W4:Y:S04]  /*480e0*/  LD.E R18, desc[UR10][R8.64+0xc] ;  /* 0x00000c0a08127980 */ /* 0x000f28000c101900 */
[----:B------:R-:W4:Y:S06]  /*480f0*/  LD.E R19, desc[UR8][R8.64+0x10] ;  /* 0x0000100808137980 */ /* 0x000f2c000c101900 */
[----:B------:R-:W4:Y:S04]  /*48100*/  LD.E R20, desc[UR12][R8.64+0x14] ;  /* 0x0000140c08147980 */ /* 0x000f28000c101900 */
[----:B--2---:R-:W2:Y:S01]  /*48110*/  LD.E R15, desc[UR4][R6.64] ;  /* 0x00000004060f7980 */ /* 0x004ea2000c101900 */
[----:B------:R-:W-:-:S02]  /*48120*/  R2UR UR4, R2 ;  /* 0x00000000020472ca */ /* 0x000fc400000e0000 */
[----:B------:R-:W-:-:S13]  /*48130*/  R2UR UR5, R3 ;  /* 0x00000000030572ca */ /* 0x000fda00000e0000 */
[----:B------:R-:W2:Y:S01]  /*48140*/  LD.E R60, desc[UR4][R8.64] ;  /* 0x00000004083c7980 */ /* 0x000ea2000c101900 */
[----:B------:R-:W-:Y:S02]  /*48150*/  R2UR UR4, R2 ;  /* 0x00000000020472ca */ /* 0x000fe400000e0000 */
[----:B------:R-:W-:Y:S02]  /*48160*/  R2UR UR5, R3 ;  /* 0x00000000030572ca */ /* 0x000fe400000e0000 */
[----:B---3--:R-:W-:-:S11]  /*48170*/  ISETP.NE.AND P1, PT, R5, 0x1, PT ;  /* 0x000000010500780c */ /* 0x008fd60003f25270 */
[----:B------:R1:W3:Y:S02]  /*48180*/  LD.E R56, desc[UR4][R56.64] ;  /* 0x0000000438387980 */ /* 0x0002e4000c101900 */
[C---:B------:R-:W-:Y:S02]  /*48190*/  @P1 R2UR UR4, R2.reuse ;  /* 0x00000000020412ca */ /* 0x040fe400000e0000 */
[C---:B------:R-:W-:Y:S02]  /*481a0*/  @P1 R2UR UR5, R3.reuse ;  /* 0x00000000030512ca */ /* 0x040fe400000e0000 */
[----:B------:R-:W-:Y:S02]  /*481b0*/  @P1 R2UR UR6, R2 ;  /* 0x00000000020612ca */ /* 0x000fe400000e0000 */
[----:B------:R-:W-:-:S09]  /*481c0*/  @P1 R2UR UR7, R3 ;  /* 0x00000000030712ca */ /* 0x000fd200000e0000 */
[----:B------:R-:W3:Y:S04]  /*481d0*/  @P1 LD.E R59, desc[UR4][R8.64+0x28] ;  /* 0x00002804083b1980 */ /* 0x000ee8000c101900 */
[----:B------:R-:W3:Y:S01]  /*481e0*/  @P1 LD.E R58, desc[UR6][R8.64+0x2c] ;  /* 0x00002c06083a1980 */ /* 0x000ee2000c101900 */
[C---:B------:R-:W-:Y:S02]  /*481f0*/  R2UR UR4, R2.reuse ;  /* 0x00000000020472ca */ /* 0x040fe400000e0000 */
[C---:B------:R-:W-:Y:S02]  /*48200*/  R2UR UR5, R3.reuse ;  /* 0x00000000030572ca */ /* 0x040fe400000e0000 */
[----:B------:R-:W-:Y:S02]  /*48210*/  R2UR UR6, R2 ;  /* 0x00000000020672ca */ /* 0x000fe400000e0000 */
[----:B------:R-:W-:-:S09]  /*48220*/  R2UR UR7, R3 ;  /* 0x00000000030772ca */ /* 0x000fd200000e0000 */
[----:B------:R-:W3:Y:S04]  /*48230*/  LD.E R6, desc[UR4][R8.64+0x8] ;  /* 0x0000080408067980 */ /* 0x000ee8000c101900 */
[----:B------:R-:W3:Y:S01]  /*48240*/  LD.E R7, desc[UR6][R8.64+0x4] ;  /* 0x0000040608077980 */ /* 0x000ee2000c101900 */
[----:B----4-:R-:W-:Y:S01]  /*48250*/  ISETP.GE.AND P2, PT, R10, 0x1, PT ;  /* 0x000000010a00780c */ /* 0x010fe20003f46270 */
[----:B------:R-:W-:Y:S01]  /*48260*/  BSSY B1, `(.L_x_4160) ;  /* 0x000008b000017945 */ /* 0x000fe20003800000 */
        /* <DEDUP_REMOVED lines=12> */
[----:B------:R-:W-:Y:S01]  /*48330*/  SHF.R.S32.HI R43, RZ, 0x1f, R60 ;  /* 0x0000001fff2b7819 */ /* 0x000fe2000001143c */
[----:B------:R-:W-:-:S03]  /*48340*/  FMUL.FTZ R39, R41, R15 ;  /* 0x0000000f29277220 */ /* 0x000fc60000410000 */
[-C--:B------:R-:W-:Y:S01]  /*48350*/  LEA.HI R36, R43, R60.reuse, RZ, 0x7 ;  /* 0x0000003c2b247211 */ /* 0x080fe200078f38ff */
[-C--:B------:R-:W-:Y:S01]  /*48360*/  FMUL.FTZ R41, R45, R15.reuse ;  /* 0x0000000f2d297220 */ /* 0x080fe20000410000 */
[-C--:B0-----:R-:W-:Y:S02]  /*48370*/  FMUL.FTZ R12, R27, R15.reuse ;  /* 0x0000000f1b0c7220 */ /* 0x081fe40000410000 */
[----:B------:R-:W-:Y:S01]  /*48380*/  LOP3.LUT R45, R36, 0xffffff80, RZ, 0xc0, !PT ;  /* 0xffffff80242d7812 */ /* 0x000fe200078ec0ff */
[-C--:B------:R-:W-:Y:S01]  /*48390*/  FMUL.FTZ R27, R38, R15.reuse ;  /* 0x0000000f261b7220 */ /* 0x080fe20000410000 */
[-C--:B------:R-:W-:Y:S01]  /*483a0*/  FMUL.FTZ R38, R40, R15.reuse ;  /* 0x0000000f28267220 */ /* 0x080fe20000410000 */
[-C--:B------:R-:W-:Y:S02]  /*483b0*/  FMUL.FTZ R40, R44, R15.reuse ;  /* 0x0000000f2c287220 */ /* 0x080fe40000410000 */
[----:B------:R-:W-:Y:S02]  /*483c0*/  IMAD.IADD R44, R60, 0x1, -R45 ;  /* 0x000000013c2c7824 */ /* 0x000fe400078e0a2d */
[-C--:B------:R-:W-:Y:S01]  /*483d0*/  FMUL.FTZ R36, R47, R15.reuse ;  /* 0x0000000f2f247220 */ /* 0x080fe20000410000 */
[----:B------:R-:W-:Y:S01]  /*483e0*/  FMUL.FTZ R21, R34, R15 ;  /* 0x0000000f22157220 */ /* 0x000fe20000410000 */
[----:B------:R-:W-:-:S02]  /*483f0*/  LEA.HI R43, R43, R60, RZ, 0x2 ;  /* 0x0000003c2b2b7211 */ /* 0x000fc400078f10ff */
[----:B------:R-:W-:Y:S01]  /*48400*/  SHF.R.S32.HI R47, RZ, 0x1f, R44 ;  /* 0x0000001fff2f7819 */ /* 0x000fe2000001142c */
[-C--:B------:R-:W-:Y:S01]  /*48410*/  FMUL.FTZ R34, R46, R15.reuse ;  /* 0x0000000f2e227220 */ /* 0x080fe20000410000 */
[----:B-1----:R-:W-:Y:S02]  /*48420*/  LOP3.LUT R57, R43, 0xfffffffc, RZ, 0xc0, !PT ;  /* 0xfffffffc2b397812 */ /* 0x002fe400078ec0ff */
[-C--:B------:R-:W-:Y:S01]  /*48430*/  LEA.HI R46, R47, R44.reuse, RZ, 0x2 ;  /* 0x0000002c2f2e7211 */ /* 0x080fe200078f10ff */
[-C--:B------:R-:W-:Y:S01]  /*48440*/  FMUL.FTZ R45, R48, R15.reuse ;  /* 0x0000000f302d7220 */ /* 0x080fe20000410000 */
[-C--:B------:R-:W-:Y:S01]  /*48450*/  FMUL.FTZ R14, R31, R15.reuse ;  /* 0x0000000f1f0e7220 */ /* 0x080fe20000410000 */
[-C--:B------:R-:W-:Y:S01]  /*48460*/  FMUL.FTZ R31, R42, R15.reuse ;  /* 0x0000000f2a1f7220 */ /* 0x080fe20000410000 */
[--C-:B------:R-:W-:Y:S02]  /*48470*/  SHF.R.S32.HI R43, RZ, 0x2, R46.reuse ;  /* 0x00000002ff2b7819 */ /* 0x100fe4000001142e */
[----:B------:R-:W-:Y:S01]  /*48480*/  SHF.R.S32.HI R48, RZ, 0x1f, R46 ;  /* 0x0000001fff307819 */ /* 0x000fe2000001142e */
[----:B------:R-:W-:Y:S01]  /*48490*/  IMAD.IADD R57, R60, 0x1, -R57 ;  /* 0x000000013c397824 */ /* 0x000fe200078e0a39 */
[----:B------:R-:W-:Y:S01]  /*484a0*/  LEA.HI R42, R47, R44, RZ, 0x5 ;  /* 0x0000002c2f2a7211 */ /* 0x000fe200078f28ff */
[----:B------:R-:W-:Y:S01]  /*484b0*/  FMUL.FTZ R47, R49, R15 ;  /* 0x0000000f312f7220 */ /* 0x000fe20000410000 */
[----:B------:R-:W-:-:S02]  /*484c0*/  LEA.HI R48, R48, R43, RZ, 0x3 ;  /* 0x0000002b30307211 */ /* 0x000fc400078f18ff */
[----:B------:R-:W-:Y:S02]  /*484d0*/  SHF.R.S32.HI R49, RZ, 0x5, R42 ;  /* 0x00000005ff317819 */ /* 0x000fe4000001142a */
[----:B------:R-:W-:Y:S02]  /*484e0*/  LEA.HI R42, R57, R57, RZ, 0x1 ;  /* 0x00000039392a7211 */ /* 0x000fe400078f08ff */
[----:B------:R-:W-:Y:S01]  /*484f0*/  LOP3.LUT R48, R48, 0xfffffff8, RZ, 0xc0, !PT ;  /* 0xfffffff830307812 */ /* 0x000fe200078ec0ff */
[----:B---3--:R-:W-:Y:S01]  /*48500*/  IMAD R49, R56, 0x4, R49 ;  /* 0x0000000438317824 */ /* 0x008fe200078e0231 */
[----:B------:R-:W-:-:S03]  /*48510*/  LOP3.LUT R56, R42, 0x1ffffffe, RZ, 0xc0, !PT ;  /* 0x1ffffffe2a387812 */ /* 0x000fc600078ec0ff */
[----:B------:R-:W-:Y:S02]  /*48520*/  IMAD.IADD R48, R43, 0x1, -R48 ;  /* 0x000000012b307824 */ /* 0x000fe400078e0a30 */
[----:B------:R-:W-:Y:S02]  /*48530*/  IMAD.IADD R56, R57, 0x1, -R56 ;  /* 0x0000000139387824 */ /* 0x000fe400078e0a38 */
[----:B------:R-:W-:-:S04]  /*48540*/  IMAD.U32 R49, R49, 0x10, R48 ;  /* 0x0000001031317824 */ /* 0x000fc800078e0030 */
[----:B------:R-:W-:-:S04]  /*48550*/  IMAD R56, R56, 0x8, R49 ;  /* 0x0000000838387824 */ /* 0x000fc800078e0231 */
[----:B------:R-:W-:-:S05]  /*48560*/  @P1 IMAD.HI.U32 R59, R56, R59, RZ ;  /* 0x0000003b383b1227 */ /* 0x000fca00078e00ff */
        /* <DEDUP_REMOVED lines=17> */
[----:B------:R-:W2:Y:S01]  /*48680*/  MUFU.TANH R24, R24 ;  /* 0x0000001800187308 */ /* 0x000ea20000002400 */
[----:B------:R-:W-:-:S07]  /*48690*/  LOP3.LUT R15, RZ, R18, RZ, 0x33, !PT ;  /* 0x00000012ff0f7212 */ /* 0x000fce00078e33ff */
        /* <DEDUP_REMOVED lines=32> */
[----:B------:R-:W-:Y:S01]  /*488a0*/  IMAD.IADD R48, R48, 0x1, R15 ;  /* 0x0000000130307824 */ /* 0x000fe200078e020f */
[----:B0-----:R-:W-:Y:S01]  /*488b0*/  VIADDMNMX R51, R59, R55, R50, PT ;  /* 0x000000373b337246 */ /* 0x001fe20003800132 */
[----:B------:R-:W-:-:S02]  /*488c0*/  IMAD.IADD R54, R20, 0x1, -R57 ;  /* 0x0000000114367824 */ /* 0x000fc400078e0a39 */
[----:B------:R-:W-:Y:S01]  /*488d0*/  IMAD.IADD R4, R48, 0x1, R59 ;  /* 0x0000000130047824 */ /* 0x000fe200078e023b */
[----:B--234-:R-:W-:Y:S06]  /*488e0*/  @!P2 BRA `(.L_x_4161) ;  /* 0x000000000088a947 */ /* 0x01cfec0003800000 */
        /* <DEDUP_REMOVED lines=16> */
.L_x_4165:
[----:B------:R-:W-:Y:S05]  /*489f0*/  BSYNC B3 ;  /* 0x0000000000037941 */ /* 0x000fea0003800000 */
.L_x_4164:
[----:B------:R-:W-:Y:S01]  /*48a00*/  LOP3.LUT R15, RZ, R15, RZ, 0x33, !PT ;  /* 0x0000000fff0f7212 */ /* 0x000fe200078e33ff */
[----:B------:R-:W-:Y:S06]  /*48a10*/  BRA `(.L_x_4166) ;  /* 0x0000000000287947 */ /* 0x000fec0003800000 */
.L_x_4163:
        /* <DEDUP_REMOVED lines=10> */
.L_x_4166:
[----:B------:R-:W-:Y:S05]  /*48ac0*/  BSYNC B2 ;  /* 0x0000000000027941 */ /* 0x000fea0003800000 */
.L_x_4162:
[----:B------:R-:W-:-:S04]  /*48ad0*/  IMAD R18, R10, R15, -R57 ;  /* 0x0000000f0a127224 */ /* 0x000fc800078e0a39 */
[----:B------:R-:W-:-:S05]  /*48ae0*/  IMAD R15, R49, -0x2, R18 ;  /* 0xfffffffe310f7824 */ /* 0x000fca00078e0212 */
[----:B------:R-:W-:Y:S02]  /*48af0*/  VIMNMX R4, R4, R15, !PT ;  /* 0x0000000f04047248 */ /* 0x000fe40007fe0100 */
[----:B------:R-:W-:-:S07]  /*48b00*/  VIADDMNMX R51, R15, R10, R51, PT ;  /* 0x0000000a0f337246 */ /* 0x000fce0003800133 */
.L_x_4161:
[----:B------:R-:W-:Y:S05]  /*48b10*/  BSYNC B1 ;  /* 0x0000000000017941 */ /* 0x000fea0003800000 */
.L_x_4160:
[C---:B------:R-:W-:Y:S01]  /*48b20*/  ISETP.GE.AND P1, PT, R54.reuse, 0x2, PT ;  /* 0x000000023600780c */ /* 0x040fe20003f26270 */
[----:B------:R-:W-:Y:S01]  /*48b30*/  BSSY B1, `(.L_x_4167) ;  /* 0x0000072000017945 */ /* 0x000fe20003800000 */
[----:B------:R-:W-:Y:S02]  /*48b40*/  ISETP.GE.AND P5, PT, R54, 0xa, PT ;  /* 0x0000000a3600780c */ /* 0x000fe40003fa6270 */
        /* <DEDUP_REMOVED lines=67> */
[----:B-1----:R-:W-:Y:S02]  /*48f80*/  FSEL R45, R11, -INF , !P6 ;  /* 0xff8000000b2d7808 */ /* 0x002fe40007000000 */
[----:B------:R-:W-:-:S04]  /*48f90*/  ISETP.GE.AND P6, PT, R54, 0x3a, PT ;  /* 0x0000003a3600780c */ /* 0x000fc80003fc6270 */
[----:B------:R-:W-:Y:S02]  /*48fa0*/  P2R R54, PR, RZ, 0x40 ;  /* 0x00000040ff367803 */ /* 0x000fe40000000000 */
[----:B------:R-:W-:-:S04]  /*48fb0*/  ISETP.GT.AND P6, PT, R4, 0x39, !P6 ;  /* 0x000000390400780c */ /* 0x000fc800077c4270 */
[----:B------:R-:W-:Y:S02]  /*48fc0*/  ISETP.LT.OR P6, PT, R51, 0x3a, P6 ;  /* 0x0000003a3300780c */ /* 0x000fe400037c1670 */
[----:B------:R-:W0:Y:S02]  /*48fd0*/  SHFL.IDX PT, R51, R56, 0x1, 0x1c1f ;  /* 0x003c1f0038337f89 */ /* 0x000e2400000e0000 */
[----:B------:R-:W-:Y:S02]  /*48fe0*/  FSEL R11, R53, -INF , !P6 ;  /* 0xff800000350b7808 */ /* 0x000fe40007000000 */
[----:B------:R-:W-:Y:S02]  /*48ff0*/  ISETP.GE.AND P6, PT, R10, 0x1, PT ;  /* 0x000000010a00780c */ /* 0x000fe40003fc6270 */
[----:B0-----:R-:W-:Y:S01]  /*49000*/  VIADDMNMX R47, R51, R55, R50, PT ;  /* 0x00000037332f7246 */ /* 0x001fe20003800132 */
        /* <DEDUP_REMOVED lines=18> */
.L_x_4172:
[----:B------:R-:W-:Y:S05]  /*49130*/  BSYNC B3 ;  /* 0x0000000000037941 */ /* 0x000fea0003800000 */
.L_x_4171:
[----:B------:R-:W-:Y:S01]  /*49140*/  LOP3.LUT R7, RZ, R7, RZ, 0x33, !PT ;  /* 0x00000007ff077212 */ /* 0x000fe200078e33ff */
[----:B------:R-:W-:Y:S06]  /*49150*/  BRA `(.L_x_4173) ;  /* 0x0000000000287947 */ /* 0x000fec0003800000 */
.L_x_4170:
        /* <DEDUP_REMOVED lines=10> */
.L_x_4173:
[----:B------:R-:W-:Y:S05]  /*49200*/  BSYNC B2 ;  /* 0x0000000000027941 */ /* 0x000fea0003800000 */
.L_x_4169:
[----:B------:R-:W-:-:S04]  /*49210*/  IMAD R4, R10, R7, -R57 ;  /* 0x000000070a047224 */ /* 0x000fc800078e0a39 */
[----:B------:R-:W-:-:S05]  /*49220*/  IMAD R49, R49, -0x2, R4 ;  /* 0xfffffffe31317824 */ /* 0x000fca00078e0204 */
[----:B------:R-:W-:Y:S02]  /*49230*/  VIADDMNMX R47, R49, R10, R47, PT ;  /* 0x0000000a312f7246 */ /* 0x000fe4000380012f */
[----:B------:R-:W-:-:S07]  /*49240*/  VIMNMX R20, R20, R49, !PT ;  /* 0x0000003114147248 */ /* 0x000fce0007fe0100 */
.L_x_4168:
[----:B------:R-:W-:Y:S05]  /*49250*/  BSYNC B1 ;  /* 0x0000000000017941 */ /* 0x000fea0003800000 */
.L_x_4167:
        /* <DEDUP_REMOVED lines=43> */
[----:B------:R-:W2:Y:S01]  /*49510*/  LDL.64 R4, [R0+0x70] ;  /* 0x0000700000047983 */ /* 0x000ea20000100a00 */
        /* <DEDUP_REMOVED lines=18> */
[C---:B------:R-:W-:Y:S02]  /*49640*/  ISETP.LT.OR P4, PT, R47.reuse, 0x32, P4 ;  /* 0x000000322f00780c */ /* 0x040fe40002781670 */
        /* <DEDUP_REMOVED lines=46> */
[----:B0-----:R-:W2:Y:S04]  /*49930*/  LDL.64 R4, [R0+0x70] ;  /* 0x0000700000047983 */ /* 0x001ea80000100a00 */
[----:B--2---:R-:W2:Y:S04]  /*49940*/  LD.E R10, desc[UR6][R4.64+0x20] ;  /* 0x00002006040a7980 */ /* 0x004ea8000c101900 */
[----:B------:R-:W2:Y:S04]  /*49950*/  LD.E R51, desc[UR4][R4.64] ;  /* 0x0000000404337980 */ /* 0x000ea8000c101900 */
[----:B------:R-:W3:Y:S01]  /*49960*/  LD.E R53, desc[UR4][R4.64+0x4] ;  /* 0x0000040404357980 */ /* 0x000ee2000c101900 */
[C---:B--2---:R-:W-:Y:S01]  /*49970*/  FMUL.FTZ R20, R51.reuse, R10 ;  /* 0x0000000a33147220 */ /* 0x044fe20000410000 */
[----:B------:R-:W-:-:S04]  /*49980*/  FSETP.NEU.FTZ.AND P1, PT, R51, -INF , PT ;  /* 0xff8000003300780b */ /* 0x000fc80003f3d000 */
[----:B------:R-:W-:Y:S02]  /*49990*/  FSEL R9, R20, RZ, P1 ;  /* 0x000000ff14097208 */ /* 0x000fe40000800000 */
[----:B---3--:R-:W-:-:S03]  /*499a0*/  FSETP.NEU.FTZ.AND P1, PT, R53, -INF , PT ;  /* 0xff8000003500780b */ /* 0x008fc60003f3d000 */
[-CC-:B------:R-:W-:Y:S01]  /*499b0*/  FFMA.FTZ R182, R15, R10.reuse, -R9.reuse ;  /* 0x0000000a0fb67223 */ /* 0x180fe20000010809 */
[----:B------:R-:W-:Y:S01]  /*499c0*/  FMUL.FTZ R15, R10, R53 ;  /* 0x000000350a0f7220 */ /* 0x000fe20000410000 */
[----:B------:R-:W-:-:S04]  /*499d0*/  FFMA.FTZ R168, R45, R10, -R9 ;  /* 0x0000000a2da87223 */ /* 0x000fc80000010809 */
[----:B------:R-:W-:Y:S01]  /*499e0*/  FSEL R15, R15, RZ, P1 ;  /* 0x000000ff0f0f7208 */ /* 0x000fe20000800000 */
[-CC-:B------:R-:W-:Y:S01]  /*499f0*/  FFMA.FTZ R45, R24, R10.reuse, -R9.reuse ;  /* 0x0000000a182d7223 */ /* 0x180fe20000010809 */
[----:B------:R-:W-:-:S03]  /*49a00*/  FFMA.FTZ R170, R26, R10, -R9 ;  /* 0x0000000a1aaa7223 */ /* 0x000fc60000010809 */
[-CC-:B------:R-:W-:Y:S01]  /*49a10*/  FFMA.FTZ R169, R7, R10.reuse, -R15.reuse ;  /* 0x0000000a07a97223 */ /* 0x180fe2000001080f */
[-CC-:B------:R-:W-:Y:S01]  /*49a20*/  FFMA.FTZ R12, R12, R10.reuse, -R15.reuse ;  /* 0x0000000a0c0c7223 */ /* 0x180fe2000001080f */
[-C--:B------:R-:W-:Y:S01]  /*49a30*/  FFMA.FTZ R171, R13, R10.reuse, -R15 ;  /* 0x0000000a0dab7223 */ /* 0x080fe2000001080f */
[----:B------:R-:W-:Y:S01]  /*49a40*/  MUFU.EX2 R168, R168 ;  /* 0x000000a800a87308 */ /* 0x000fe20000000800 */
[-C--:B------:R-:W-:Y:S01]  /*49a50*/  FFMA.FTZ R47, R28, R10.reuse, -R9 ;  /* 0x0000000a1c2f7223 */ /* 0x080fe20000010809 */
[----:B------:R-:W-:-:S06]  /*49a60*/  FFMA.FTZ R14, R14, R10, -R15 ;  /* 0x0000000a0e0e7223 */ /* 0x000fcc000001080f */
[----:B------:R-:W0:Y:S01]  /*49a70*/  MUFU.EX2 R45, R45 ;  /* 0x0000002d002d7308 */ /* 0x000e220000000800 */
[-C--:B------:R-:W-:Y:S01]  /*49a80*/  FFMA.FTZ R172, R30, R10.reuse, -R9 ;  /* 0x0000000a1eac7223 */ /* 0x080fe20000010809 */
[----:B------:R-:W-:-:S06]  /*49a90*/  FFMA.FTZ R173, R21, R10, -R15 ;  /* 0x0000000a15ad7223 */ /* 0x000fcc000001080f */
[----:B------:R-:W-:Y:S08]  /*49aa0*/  MUFU.EX2 R169, R169 ;  /* 0x000000a900a97308 */ /* 0x000ff00000000800 */
[----:B------:R-:W1:Y:S01]  /*49ab0*/  MUFU.EX2 R12, R12 ;  /* 0x0000000c000c7308 */ /* 0x000e620000000800 */
[----:B------:R-:W-:-:S07]  /*49ac0*/  FFMA.FTZ R49, R32, R10, -R9 ;  /* 0x0000000a20317223 */ /* 0x000fce0000010809 */
[----:B------:R-:W2:Y:S08]  /*49ad0*/  MUFU.EX2 R170, R170 ;  /* 0x000000aa00aa7308 */ /* 0x000eb00000000800 */
[----:B------:R-:W3:Y:S01]  /*49ae0*/  MUFU.EX2 R171, R171 ;  /* 0x000000ab00ab7308 */ /* 0x000ee20000000800 */
[-C--:B------:R-:W-:Y:S01]  /*49af0*/  FFMA.FTZ R25, R25, R10.reuse, -R15 ;  /* 0x0000000a19197223 */ /* 0x080fe2000001080f */
[----:B------:R-:W-:-:S06]  /*49b00*/  FFMA.FTZ R174, R35, R10, -R9 ;  /* 0x0000000a23ae7223 */ /* 0x000fcc0000010809 */
[----:B------:R-:W4:Y:S01]  /*49b10*/  MUFU.EX2 R47, R47 ;  /* 0x0000002f002f7308 */ /* 0x000f220000000800 */
[----:B------:R-:W-:-:S07]  /*49b20*/  FFMA.FTZ R27, R27, R10, -R15 ;  /* 0x0000000a1b1b7223 */ /* 0x000fce000001080f */
[----:B------:R-:W5:Y:S01]  /*49b30*/  MUFU.EX2 R14, R14 ;  /* 0x0000000e000e7308 */ /* 0x000f620000000800 */
[----:B------:R-:W-:Y:S01]  /*49b40*/  FFMA.FTZ R180, R18, R10, -R9 ;  /* 0x0000000a12b47223 */ /* 0x000fe20000010809 */
[----:B0-----:R-:W-:-:S06]  /*49b50*/  FADD.FTZ R7, R168, R45 ;  /* 0x0000002da8077221 */ /* 0x001fcc0000010000 */
[----:B------:R-:W0:Y:S01]  /*49b60*/  MUFU.EX2 R172, R172 ;  /* 0x000000ac00ac7308 */ /* 0x000e220000000800 */
[----:B------:R-:W-:Y:S01]  /*49b70*/  FFMA.FTZ R35, R37, R10, -R9 ;  /* 0x0000000a25237223 */ /* 0x000fe20000010809 */
[----:B-1----:R-:W-:-:S06]  /*49b80*/  FADD.FTZ R26, R169, R12 ;  /* 0x0000000ca91a7221 */ /* 0x002fcc0000010000 */
[----:B------:R-:W1:Y:S01]  /*49b90*/  MUFU.EX2 R173, R173 ;  /* 0x000000ad00ad7308 */ /* 0x000e620000000800 */
[----:B------:R-:W-:Y:S01]  /*49ba0*/  FFMA.FTZ R29, R29, R10, -R15 ;  /* 0x0000000a1d1d7223 */ /* 0x000fe2000001080f */
[----:B--2---:R-:W-:-:S06]  /*49bb0*/  FADD.FTZ R28, R170, R7 ;  /* 0x00000007aa1c7221 */ /* 0x004fcc0000010000 */
[----:B------:R-:W2:Y:S01]  /*49bc0*/  MUFU.EX2 R49, R49 ;  /* 0x0000003100317308 */ /* 0x000ea20000000800 */
[----:B------:R-:W-:Y:S01]  /*49bd0*/  FFMA.FTZ R176, R38, R10, -R9 ;  /* 0x0000000a26b07223 */ /* 0x000fe20000010809 */
[----:B---3--:R-:W-:-:S06]  /*49be0*/  FADD.FTZ R7, R171, R26 ;  /* 0x0000001aab077221 */ /* 0x008fcc0000010000 */
[----:B------:R-:W3:Y:S01]  /*49bf0*/  MUFU.EX2 R18, R25 ;  /* 0x0000001900127308 */ /* 0x000ee20000000800 */
[-C--:B------:R-:W-:Y:S01]  /*49c00*/  FFMA.FTZ R37, R39, R10.reuse, -R9 ;  /* 0x0000000a27257223 */ /* 0x080fe20000010809 */
[-C--:B------:R-:W-:Y:S01]  /*49c10*/  FFMA.FTZ R31, R31, R10.reuse, -R15 ;  /* 0x0000000a1f1f7223 */ /* 0x080fe2000001080f */
[-CC-:B------:R-:W-:Y:S01]  /*49c20*/  FFMA.FTZ R178, R40, R10.reuse, -R9.reuse ;  /* 0x0000000a28b27223 */ /* 0x180fe20000010809 */
[----:B------:R-:W-:-:S04]  /*49c30*/  FFMA.FTZ R39, R41, R10, -R9 ;  /* 0x0000000a29277223 */ /* 0x000fc80000010809 */
[----:B------:R-:W3:Y:S01]  /*49c40*/  MUFU.EX2 R174, R174 ;  /* 0x000000ae00ae7308 */ /* 0x000ee20000000800 */
[-CC-:B------:R-:W-:Y:S01]  /*49c50*/  FFMA.FTZ R19, R19, R10.reuse, -R9.reuse ;  /* 0x0000000a13137223 */ /* 0x180fe20000010809 */
[----:B------:R-:W-:Y:S01]  /*49c60*/  FFMA.FTZ R11, R11, R10, -R9 ;  /* 0x0000000a0b0b7223 */ /* 0x000fe20000010809 */
[----:B----4-:R-:W-:-:S05]  /*49c70*/  FADD.FTZ R9, R47, R28 ;  /* 0x0000001c2f097221 */ /* 0x010fca0000010000 */
[----:B------:R-:W4:Y:S01]  /*49c80*/  MUFU.EX2 R27, R27 ;  /* 0x0000001b001b7308 */ /* 0x000f220000000800 */
[----:B-----5:R-:W-:Y:S01]  /*49c90*/  FADD.FTZ R26, R14, R7 ;  /* 0x000000070e1a7221 */ /* 0x020fe20000010000 */
[----:B------:R-:W-:Y:S01]  /*49ca0*/  FFMA.FTZ R33, R33, R10, -R15 ;  /* 0x0000000a21217223 */ /* 0x000fe2000001080f */
[----:B0-----:R-:W-:-:S05]  /*49cb0*/  FADD.FTZ R28, R172, R9 ;  /* 0x00000009ac1c7221 */ /* 0x001fca0000010000 */
[----:B------:R-:W0:Y:S01]  /*49cc0*/  MUFU.EX2 R35, R35 ;  /* 0x0000002300237308 */ /* 0x000e220000000800 */
[----:B-1----:R-:W-:Y:S01]  /*49cd0*/  FADD.FTZ R7, R173, R26 ;  /* 0x0000001aad077221 */ /* 0x002fe20000010000 */
[----:B------:R-:W-:-:S06]  /*49ce0*/  FFMA.FTZ R34, R34, R10, -R15 ;  /* 0x0000000a22227223 */ /* 0x000fcc000001080f */
[----:B------:R-:W1:Y:S01]  /*49cf0*/  MUFU.EX2 R20, R29 ;  /* 0x0000001d00147308 */ /* 0x000e620000000800 */
[----:B--2---:R-:W-:Y:S01]  /*49d00*/  FADD.FTZ R9, R49, R28 ;  /* 0x0000001c31097221 */ /* 0x004fe20000010000 */
[----:B---3--:R-:W-:-:S06]  /*49d10*/  FADD.FTZ R26, R18, R7 ;  /* 0x00000007121a7221 */ /* 0x008fcc0000010000 */
[----:B------:R-:W2:Y:S08]  /*49d20*/  MUFU.EX2 R176, R176 ;  /* 0x000000b000b07308 */ /* 0x000eb00000000800 */
[----:B------:R-:W3:Y:S01]  /*49d30*/  MUFU.EX2 R31, R31 ;  /* 0x0000001f001f7308 */ /* 0x000ee20000000800 */
[----:B------:R-:W-:Y:S01]  /*49d40*/  FFMA.FTZ R36, R36, R10, -R15 ;  /* 0x0000000a24247223 */ /* 0x000fe2000001080f */
[----:B------:R-:W-:-:S06]  /*49d50*/  FADD.FTZ R28, R174, R9 ;  /* 0x00000009ae1c7221 */ /* 0x000fcc0000010000 */
[----:B------:R-:W5:Y:S01]  /*49d60*/  MUFU.EX2 R37, R37 ;  /* 0x0000002500257308 */ /* 0x000f620000000800 */
[----:B----4-:R-:W-:Y:S01]  /*49d70*/  FADD.FTZ R7, R27, R26 ;  /* 0x0000001a1b077221 */ /* 0x010fe20000010000 */
[----:B------:R-:W-:-:S06]  /*49d80*/  FFMA.FTZ R42, R42, R10, -R15 ;  /* 0x0000000a2a2a7223 */ /* 0x000fcc000001080f */
[----:B------:R-:W4:Y:S01]  /*49d90*/  MUFU.EX2 R24, R33 ;  /* 0x0000002100187308 */ /* 0x000f220000000800 */
[----:B0-----:R-:W-:Y:S01]  /*49da0*/  FADD.FTZ R9, R35, R28 ;  /* 0x0000001c23097221 */ /* 0x001fe20000010000 */
[----:B-1----:R-:W-:-:S06]  /*49db0*/  FADD.FTZ R26, R20, R7 ;  /* 0x00000007141a7221 */ /* 0x002fcc0000010000 */
[----:B------:R-:W0:Y:S01]  /*49dc0*/  MUFU.EX2 R178, R178 ;  /* 0x000000b200b27308 */ /* 0x000e220000000800 */
[----:B------:R-:W-:-:S07]  /*49dd0*/  FFMA.FTZ R43, R43, R10, -R15 ;  /* 0x0000000a2b2b7223 */ /* 0x000fce000001080f */
[----:B------:R-:W1:Y:S01]  /*49de0*/  MUFU.EX2 R34, R34 ;  /* 0x0000002200227308 */ /* 0x000e620000000800 */
[----:B--2---:R-:W-:Y:S01]  /*49df0*/  FADD.FTZ R28, R176, R9 ;  /* 0x00000009b01c7221 */ /* 0x004fe20000010000 */
[----:B---3--:R-:W-:-:S06]  /*49e00*/  FADD.FTZ R7, R31, R26 ;  /* 0x0000001a1f077221 */ /* 0x008fcc0000010000 */
[----:B------:R-:W2:Y:S08]  /*49e10*/  MUFU.EX2 R39, R39 ;  /* 0x0000002700277308 */ /* 0x000eb00000000800 */
[----:B------:R-:W3:Y:S01]  /*49e20*/  MUFU.EX2 R179, R36 ;  /* 0x0000002400b37308 */ /* 0x000ee20000000800 */
[----:B------:R-:W-:Y:S01]  /*49e30*/  FFMA.FTZ R6, R6, R10, -R15 ;  /* 0x0000000a06067223 */ /* 0x000fe2000001080f */
[----:B-----5:R-:W-:-:S06]  /*49e40*/  FADD.FTZ R9, R37, R28 ;  /* 0x0000001c25097221 */ /* 0x020fcc0000010000 */
[----:B------:R-:W5:Y:S01]  /*49e50*/  MUFU.EX2 R180, R180 ;  /* 0x000000b400b47308 */ /* 0x000f620000000800 */
[----:B----4-:R-:W-:-:S07]  /*49e60*/  FADD.FTZ R7, R24, R7 ;  /* 0x0000000718077221 */ /* 0x010fce0000010000 */
[----:B------:R-:W4:Y:S01]  /*49e70*/  MUFU.EX2 R42, R42 ;  /* 0x0000002a002a7308 */ /* 0x000f220000000800 */
[----:B------:R-:W-:Y:S01]  /*49e80*/  FFMA.FTZ R8, R8, R10, -R15 ;  /* 0x0000000a08087223 */ /* 0x000fe2000001080f */
[----:B0-----:R-:W-:-:S06]  /*49e90*/  FADD.FTZ R26, R178, R9 ;  /* 0x00000009b21a7221 */ /* 0x001fcc0000010000 */
[----:B------:R-:W0:Y:S01]  /*49ea0*/  MUFU.EX2 R19, R19 ;  /* 0x0000001300137308 */ /* 0x000e220000000800 */
[----:B-1----:R-:W-:-:S07]  /*49eb0*/  FADD.FTZ R28, R34, R7 ;  /* 0x00000007221c7221 */ /* 0x002fce0000010000 */
[----:B------:R-:W1:Y:S01]  /*49ec0*/  MUFU.EX2 R43, R43 ;  /* 0x0000002b002b7308 */ /* 0x000e620000000800 */
[----:B--2---:R-:W-:Y:S01]  /*49ed0*/  FADD.FTZ R7, R39, R26 ;  /* 0x0000001a27077221 */ /* 0x004fe20000010000 */
[----:B---3--:R-:W-:-:S06]  /*49ee0*/  FADD.FTZ R9, R179, R28 ;  /* 0x0000001cb3097221 */ /* 0x008fcc0000010000 */
[----:B------:R-:W2:Y:S08]  /*49ef0*/  MUFU.EX2 R182, R182 ;  /* 0x000000b600b67308 */ /* 0x000eb00000000800 */
[----:B------:R2:W3:Y:S01]  /*49f00*/  MUFU.EX2 R183, R6 ;  /* 0x0000000600b77308 */ /* 0x0004e20000000800 */
[----:B-----5:R-:W-:Y:S01]  /*49f10*/  FADD.FTZ R26, R180, R7 ;  /* 0x00000007b41a7221 */ /* 0x020fe20000010000 */
[----:B----4-:R-:W-:-:S06]  /*49f20*/  FADD.FTZ R28, R42, R9 ;  /* 0x000000092a1c7221 */ /* 0x010fcc0000010000 */
[----:B------:R-:W4:Y:S08]  /*49f30*/  MUFU.EX2 R11, R11 ;  /* 0x0000000b000b7308 */ /* 0x000f300000000800 */
[----:B------:R-:W5:Y:S01]  /*49f40*/  MUFU.EX2 R10, R8 ;  /* 0x00000008000a7308 */ /* 0x000f620000000800 */
[----:B0-----:R-:W-:Y:S01]  /*49f50*/  FADD.FTZ R7, R19, R26 ;  /* 0x0000001a13077221 */ /* 0x001fe20000010000 */
[----:B-1----:R-:W-:-:S03]  /*49f60*/  FADD.FTZ R28, R43, R28 ;  /* 0x0000001c2b1c7221 */ /* 0x002fc60000010000 */
[----:B--2---:R-:W-:Y:S01]  /*49f70*/  FADD.FTZ R6, R182, R7 ;  /* 0x00000007b6067221 */ /* 0x004fe20000010000 */
[----:B---3--:R-:W-:-:S03]  /*49f80*/  FADD.FTZ R7, R183, R28 ;  /* 0x0000001cb7077221 */ /* 0x008fc60000010000 */
[----:B----4-:R-:W-:Y:S01]  /*49f90*/  FADD.FTZ R13, R11, R6 ;  /* 0x000000060b0d7221 */ /* 0x010fe20000010000 */
[----:B-----5:R-:W-:-:S04]  /*49fa0*/  FADD.FTZ R15, R10, R7 ;  /* 0x000000070a0f7221 */ /* 0x020fc80000010000 */
[----:B------:R-:W-:Y:S04]  /*49fb0*/  ST.E desc[UR4][R4.64+0x10], R13 ;  /* 0x0000100d04007985 */ /* 0x000fe8000c101904 */
[----:B------:R0:W-:Y:S04]  /*49fc0*/  ST.E desc[UR6][R4.64+0x14], R15 ;  /* 0x0000140f04007985 */ /* 0x0001e8000c101906 */
[----:B------:R-:W2:Y:S01]  /*49fd0*/  LDL.64 R8, [R0+0x80] ;  /* 0x0000800000087983 */ /* 0x000ea20000100a00 */
[----:B------:R-:W-:Y:S06]  /*49fe0*/  BAR.SYNC.DEFER_BLOCKING 0xf, 0x100 ;  /* 0x03c4000000007b1d */ /* 0x000fec0000010000 */
[----:B0-----:R-:W3:Y:S04]  /*49ff0*/  LDL.64 R4, [R0+0x88] ;  /* 0x0000880000047983 */ /* 0x001ee80000100a00 */
[----:B--2---:R-:W2:Y:S04]  /*4a000*/  LD.E.64 R8, desc[UR4][R8.64+0x10] ;  /* 0x0000100408087980 */ /* 0x004ea8000c101b00 */
[----:B--2---:R-:W2:Y:S04]  /*4a010*/  LD.E.64 R6, desc[UR6][R8.64+0x8] ;  /* 0x0000080608067980 */ /* 0x004ea8000c101b00 */
[----:B------:R-:W4:Y:S01]  /*4a020*/  LD.E.64 R8, desc[UR4][R8.64] ;  /* 0x0000000408087980 */ /* 0x000f22000c101b00 */
[----:B--2---:R-:W-:-:S03]  /*4a030*/  MOV R28, R6 ;  /* 0x00000006001c7202 */ /* 0x004fc60000000f00 */
[----:B------:R-:W2:Y:S02]  /*4a040*/  LDL.64 R6, [R0] ;  /* 0x0000000000067983 */ /* 0x000ea40000100a00 */
[--C-:B----4-:R-:W-:Y:S02]  /*4a050*/  IMAD R26, R8, 0x2, R28.reuse ;  /* 0x00000002081a7824 */ /* 0x110fe400078e021c */
[C---:B------:R-:W-:Y:S02]  /*4a060*/  IMAD R13, R9.reuse, 0x2, R28 ;  /* 0x00000002090d7824 */ /* 0x040fe400078e021c */
[----:B------:R-:W-:Y:S02]  /*4a070*/  IMAD R15, R9, 0x2, R26 ;  /* 0x00000002090f7824 */ /* 0x000fe400078e021a */
[----:B------:R-:W4:Y:S01]  /*4a080*/  LDL.64 R8, [R0+0x90] ;  /* 0x0000900000087983 */ /* 0x000f220000100a00 */
[----:B------:R-:W-:Y:S02]  /*4a090*/  R2UR UR28, R2 ;  /* 0x00000000021c72ca */ /* 0x000fe400000e0000 */
[----:B------:R-:W-:-:S02]  /*4a0a0*/  R2UR UR29, R3 ;  /* 0x00000000031d72ca */ /* 0x000fc400000e0000 */
        /* <DEDUP_REMOVED lines=19> */
[----:B------:R1:W-:Y:S04]  /*4a1e0*/  STSM.16.M88.4 [R15], R180 ;  /* 0x000000b40f007844 */ /* 0x0003e80000000200 */
[----:B---3--:R-:W3:Y:S01]  /*4a1f0*/  LD.E R19, desc[UR4][R4.64] ;  /* 0x0000000404137980 */ /* 0x008ee2000c101900 */
[----:B------:R-:W-:-:S02]  /*4a200*/  R2UR UR10, R2 ;  /* 0x00000000020a72ca */ /* 0x000fc400000e0000 */
[----:B------:R-:W-:Y:S01]  /*4a210*/  R2UR UR11, R3 ;  /* 0x00000000030b72ca */ /* 0x000fe200000e0000 */
[----:B------:R-:W5:Y:S04]  /*4a220*/  LD.E R21, desc[UR6][R4.64+0x4] ;  /* 0x0000040604157980 */ /* 0x000f68000c101900 */
[----:B0-----:R-:W5:Y:S04]  /*4a230*/  LD.E R13, desc[UR4][R4.64+0x14] ;  /* 0x00001404040d7980 */ /* 0x001f68000c101900 */
[----:B-1----:R-:W5:Y:S01]  /*4a240*/  LD.E R15, desc[UR6][R4.64+0x18] ;  /* 0x00001806040f7980 */ /* 0x002f62000c101900 */
[----:B------:R-:W-:-:S02]  /*4a250*/  R2UR UR12, R2 ;  /* 0x00000000020c72ca */ /* 0x000fc400000e0000 */
[C---:B------:R-:W-:Y:S01]  /*4a260*/  R2UR UR13, R3.reuse ;  /* 0x00000000030d72ca */ /* 0x040fe200000e0000 */
[----:B------:R-:W5:Y:S01]  /*4a270*/  LD.E R25, desc[UR8][R4.64+0x8] ;  /* 0x0000080804197980 */ /* 0x000f62000c101900 */
[C---:B------:R-:W-:Y:S02]  /*4a280*/  R2UR UR14, R2.reuse ;  /* 0x00000000020e72ca */ /* 0x040fe400000e0000 */
[C---:B------:R-:W-:Y:S01]  /*4a290*/  R2UR UR15, R3.reuse ;  /* 0x00000000030f72ca */ /* 0x040fe200000e0000 */
[----:B------:R-:W5:Y:S01]  /*4a2a0*/  LD.E R27, desc[UR10][R4.64+0xc] ;  /* 0x00000c0a041b7980 */ /* 0x000f62000c101900 */
[C---:B------:R-:W-:Y:S02]  /*4a2b0*/  R2UR UR16, R2.reuse ;  /* 0x00000000021072ca */ /* 0x040fe400000e0000 */
[----:B------:R-:W-:Y:S01]  /*4a2c0*/  R2UR UR17, R3 ;  /* 0x00000000031172ca */ /* 0x000fe200000e0000 */
        /* <DEDUP_REMOVED lines=13> */
[----:B------:R-:W-:Y:S02]  /*4a3a0*/  R2UR UR26, R2 ;  /* 0x00000000021a72ca */ /* 0x000fe400000e0000 */
        /* <DEDUP_REMOVED lines=34> */
[----:B----4-:R-:W2:Y:S04]  /*4a5d0*/  LD.E.64 R6, desc[UR4][R8.64] ;  /* 0x0000000408067980 */ /* 0x010ea8000c101b00 */
[----:B------:R-:W4:Y:S04]  /*4a5e0*/  LD.E R9, desc[UR28][R4.64+0xac] ;  /* 0x0000ac1c04097980 */ /* 0x000f28000c101900 */
[----:B---3--:R0:W-:Y:S04]  /*4a5f0*/  ST.E desc[UR8][R4.64], R19 ;  /* 0x0000001304007985 */ /* 0x0081e8000c101908 */
[----:B-----5:R1:W-:Y:S04]  /*4a600*/  ST.E desc[UR4][R4.64+0x14], R13 ;  /* 0x0000140d04007985 */ /* 0x0203e8000c101904 */
[----:B------:R3:W-:Y:S04]  /*4a610*/  ST.E desc[UR6][R4.64+0x18], R15 ;  /* 0x0000180f04007985 */ /* 0x0007e8000c101906 */
[----:B0-----:R-:W5:Y:S04]  /*4a620*/  LD.E R19, desc[UR6][R4.64+0xb8] ;  /* 0x0000b80604137980 */ /* 0x001f68000c101900 */
[----:B-1----:R-:W2:Y:S04]  /*4a630*/  LD.E R13, desc[UR6][R4.64+0xb0] ;  /* 0x0000b006040d7980 */ /* 0x002ea8000c101900 */
[----:B---3--:R-:W3:Y:S04]  /*4a640*/  LD.E R15, desc[UR6][R4.64+0xb4] ;  /* 0x0000b406040f7980 */ /* 0x008ee8000c101900 */
[----:B----4-:R0:W-:Y:S04]  /*4a650*/  ST.E desc[UR4][R4.64+0xac], R9 ;  /* 0x0000ac0904007985 */ /* 0x0101e8000c101904 */
[----:B0-----:R-:W4:Y:S04]  /*4a660*/  LD.E R9, desc[UR6][R4.64+0xbc] ;  /* 0x0000bc0604097980 */ /* 0x001f28000c101900 */
[----:B-----5:R0:W-:Y:S04]  /*4a670*/  ST.E desc[UR4][R4.64+0xb8], R19 ;  /* 0x0000b81304007985 */ /* 0x0201e8000c101904 */
[----:B--2---:R1:W-:Y:S04]  /*4a680*/  ST.E desc[UR4][R4.64+0xb0], R13 ;  /* 0x0000b00d04007985 */ /* 0x0043e8000c101904 */
[----:B---3--:R2:W-:Y:S04]  /*4a690*/  ST.E desc[UR4][R4.64+0xb4], R15 ;  /* 0x0000b40f04007985 */ /* 0x0085e8000c101904 */
[----:B0-----:R-:W3:Y:S04]  /*4a6a0*/  LD.E R19, desc[UR6][R4.64+0xc8] ;  /* 0x0000c80604137980 */ /* 0x001ee8000c101900 */
[----:B-1----:R-:W5:Y:S04]  /*4a6b0*/  LD.E R13, desc[UR6][R4.64+0xc0] ;  /* 0x0000c006040d7980 */ /* 0x002f68000c101900 */
[----:B--2---:R-:W2:Y:S04]  /*4a6c0*/  LD.E R15, desc[UR6][R4.64+0xc4] ;  /* 0x0000c406040f7980 */ /* 0x004ea8000c101900 */
[----:B----4-:R0:W-:Y:S04]  /*4a6d0*/  ST.E desc[UR4][R4.64+0xbc], R9 ;  /* 0x0000bc0904007985 */ /* 0x0101e8000c101904 */
[----:B0-----:R-:W4:Y:S04]  /*4a6e0*/  LD.E R9, desc[UR6][R4.64+0xcc] ;  /* 0x0000cc0604097980 */ /* 0x001f28000c101900 */
[----:B---3--:R0:W-:Y:S04]  /*4a6f0*/  ST.E desc[UR4][R4.64+0xc8], R19 ;  /* 0x0000c81304007985 */ /* 0x0081e8000c101904 */
[----:B-----5:R1:W-:Y:S04]  /*4a700*/  ST.E desc[UR4][R4.64+0xc0], R13 ;  /* 0x0000c00d04007985 */ /* 0x0203e8000c101904 */
[----:B--2---:R2:W-:Y:S04]  /*4a710*/  ST.E desc[UR4][R4.64+0xc4], R15 ;  /* 0x0000c40f04007985 */ /* 0x0045e8000c101904 */
        /* <DEDUP_REMOVED lines=93> */
[----:B-----5:R0:W-:Y:S04]  /*4acf0*/  ST.E desc[UR4][R4.64+0x130], R13 ;  /* 0x0001300d04007985 */ /* 0x0201e8000c101904 */
[----:B--2---:R1:W-:Y:S04]  /*4ad00*/  ST.E desc[UR4][R4.64+0x134], R15 ;  /* 0x0001340f04007985 */ /* 0x0043e8000c101904 */
[----:B---3--:R2:W-:Y:S04]  /*4ad10*/  ST.E desc[UR4][R4.64+0x138], R19 ;  /* 0x0001381304007985 */ /* 0x0085e8000c101904 */
[----:B----4-:R3:W-:Y:S04]  /*4ad20*/  ST.E desc[UR4][R4.64+0x13c], R9 ;  /* 0x00013c0904007985 */ /* 0x0107e8000c101904 */
[----:B0-----:R-:W4:Y:S04]  /*4ad30*/  LD.E R13, desc[UR6][R4.64+0x140] ;  /* 0x00014006040d7980 */ /* 0x001f28000c101900 */
[----:B----4-:R0:W-:Y:S04]  /*4ad40*/  ST.E desc[UR4][R4.64+0x140], R13 ;  /* 0x0001400d04007985 */ /* 0x0101e8000c101904 */
[----:B-1----:R-:W4:Y:S04]  /*4ad50*/  LD.E R15, desc[UR6][R4.64+0x144] ;  /* 0x00014406040f7980 */ /* 0x002f28000c101900 */
[----:B----4-:R1:W-:Y:S04]  /*4ad60*/  ST.E desc[UR4][R4.64+0x144], R15 ;  /* 0x0001440f04007985 */ /* 0x0103e8000c101904 */
[----:B--2---:R-:W2:Y:S04]  /*4ad70*/  LD.E R19, desc[UR6][R4.64+0x148] ;  /* 0x0001480604137980 */ /* 0x004ea8000c101900 */
[----:B--2---:R2:W-:Y:S04]  /*4ad80*/  ST.E desc[UR4][R4.64+0x148], R19 ;  /* 0x0001481304007985 */ /* 0x0045e8000c101904 */
[----:B---3--:R-:W3:Y:S04]  /*4ad90*/  LD.E R9, desc[UR6][R4.64+0x14c] ;  /* 0x00014c0604097980 */ /* 0x008ee8000c101900 */
[----:B---3--:R3:W-:Y:S04]  /*4ada0*/  ST.E desc[UR4][R4.64+0x14c], R9 ;  /* 0x00014c0904007985 */ /* 0x0087e8000c101904 */
        /* <DEDUP_REMOVED lines=81> */
[----:B----4-:R-:W-:Y:S04]  /*4b2c0*/  ST.E desc[UR4][R4.64+0x1f0], R13 ;  /* 0x0001f00d04007985 */ /* 0x010fe8000c101904 */
[----:B-1----:R-:W4:Y:S04]  /*4b2d0*/  LD.E R15, desc[UR6][R4.64+0x1f4] ;  /* 0x0001f406040f7980 */ /* 0x002f28000c101900 */
[----:B----4-:R-:W-:Y:S04]  /*4b2e0*/  ST.E desc[UR4][R4.64+0x1f4], R15 ;  /* 0x0001f40f04007985 */ /* 0x010fe8000c101904 */
[----:B--2---:R-:W2:Y:S01]  /*4b2f0*/  LD.E R19, desc[UR6][R4.64+0x1f8] ;  /* 0x0001f80604137980 */ /* 0x004ea2000c101900 */
[----:B------:R-:W-:-:S03]  /*4b300*/  IMAD R6, R11, 0x1000, R6 ;  /* 0x000010000b067824 */ /* 0x000fc600078e0206 */
[----:B--2---:R-:W-:Y:S04]  /*4b310*/  ST.E desc[UR4][R4.64+0x1f8], R19 ;  /* 0x0001f81304007985 */ /* 0x004fe8000c101904 */
[----:B------:R-:W2:Y:S01]  /*4b320*/  LD.E R21, desc[UR6][R4.64+0x1fc] ;  /* 0x0001fc0604157980 */ /* 0x000ea2000c101900 */
        /* <DEDUP_REMOVED lines=50> */
[----:B---3--:R-:W-:-:S03]  /*4b650*/  IMAD.MOV.U32 R9, RZ, RZ, R7 ;  /* 0x000000ffff097224 */ /* 0x008fc600078e0007 */
[----:B------:R-:W-:Y:S02]  /*4b660*/  R2UR UR6, R8 ;  /* 0x00000000080672ca */ /* 0x000fe400000e0000 */
[----:B------:R-:W-:Y:S01]  /*4b670*/  R2UR UR7, R9 ;  /* 0x00000000090772ca */ /* 0x000fe200000e0000 */
[----:B------:R-:W-:-:S04]  /*4b680*/  WARPGROUP.DEPBAR.LE gsb0, 0x0 ;  /* 0x00008000000079c5 */ /* 0x000fc80000010000 */
        /* <DEDUP_REMOVED lines=1148> */
[C---:B------:R-:W-:Y:S01]  /*4fe50*/  R2UR UR5, R3.reuse ;  /* 0x00000000030572ca */ /* 0x040fe200000e0000 */
[----:B------:R-:W-:Y:S01]  /*4fe60*/  ST.E desc[UR6][R4.64+0x4], R25 ;  /* 0x0000041904007985 */ /* 0x000fe2000c101906 */
[C---:B------:R-:W-:Y:S02]  /*4fe70*/  R2UR UR6, R2.reuse ;  /* 0x00000000020672ca */ /* 0x040fe400000e0000 */
[C---:B------:R-:W-:Y:S01]  /*4fe80*/  R2UR UR7, R3.reuse ;  /* 0x00000000030772ca */ /* 0x040fe200000e0000 */
[----:B------:R-:W-:Y:S01]  /*4fe90*/  ST.E desc[UR8][R4.64+0x8], R26 ;  /* 0x0000081a04007985 */ /* 0x000fe2000c101908 */
[----:B------:R-:W-:Y:S02]  /*4fea0*/  R2UR UR8, R2 ;  /* 0x00000000020872ca */ /* 0x000fe400000e0000 */
[----:B------:R-:W-:-:S05]  /*4feb0*/  R2UR UR9, R3 ;  /* 0x00000000030972ca */ /* 0x000fca00000e0000 */
        /* <DEDUP_REMOVED lines=1142> */
.L_x_4174:
[----:B------:R-:W-:Y:S01]  /*54620*/  MOV R0, 0x11fc0 ;  /* 0x00011fc000007802 */ /* 0x000fe20000000f00 */
[----:B------:R-:W-:-:S04]  /*54630*/  IMAD.MOV.U32 R3, RZ, RZ, 0x0 ;  /* 0x00000000ff037424 */ /* 0x000fc800078e00ff */
[----:B-1----:R-:W-:-:S04]  /*54640*/  IMAD.MOV.U32 R2, RZ, RZ, R0 ;  /* 0x000000ffff027224 */ /* 0x002fc800078e0000 */
[----:B0-----:R-:W-:Y:S05]  /*54650*/  RET.REL.NODEC R2 `(_ZN7cutlass13device_kernelIN5flash11enable_sm90INS1_16FlashAttnFwdSm90INS1_25CollectiveMainloopFwdSm90ILi2EN4cute5tupleIJNS5_1CILi1EEES8_S8_EEENS6_IJNS7_ILi64EEESA_SA_EEELi512ENS_10bfloat16_tEfNS_4arch4Sm90ELb0ELb1ELb1ELb1ELb0ELb1ELb1ELb0ELb0ELb1ELb1ELb0EEENS1_21CollectiveEpilogueFwdINS6_IJSA_NS7_ILi512EEESA_EEES9_SC_SE_Li256ELb1ELb1ELb1ELb0EEENS1_36VarlenDynamicPersistentTileSchedulerILi64ELi64ELi256ELi128ELb1ELb1ELb1ELb1ELb0ELb1EEEEEEEEEvNT_6ParamsE) ;  /* 0xfffffab802687950 */ /* 0x001fea0003c3ffff */
.L_x_4150:
[----:B0-----:R0:W1:Y:S02]  /*54660*/  SYNCS.PHASECHK.TRANS64.TRYWAIT P0, [R12+URZ], R13 ;  /* 0x0000000d0c0075a7 */ /* 0x001064000800017f */
[----:B-1----:R-:W-:Y:S05]  /*54670*/  @!P0 NANOSLEEP.SYNCS 0x989680 ;  /* 0x009896800000895d */ /* 0x002fea0003900000 */
[----:B------:R-:W1:Y:S02]  /*54680*/  @!P0 SYNCS.PHASECHK.TRANS64 P0, [R12+URZ], R13 ;  /* 0x0000000d0c0085a7 */ /* 0x000e64000800007f */
[----:B-1----:R-:W-:Y:S05]  /*54690*/  @!P0 BRA `(.L_x_4150) ;  /* 0xfffffffc00f08947 */ /* 0x002fea000383ffff */
[----:B------:R-:W-:Y:S05]  /*546a0*/  BRA `(.L_x_4149) ;  /* 0xffffff0c00287947 */ /* 0x000fea000383ffff */
.L_x_4152:
[----:B0-----:R0:W1:Y:S02]  /*546b0*/  SYNCS.PHASECHK.TRANS64.TRYWAIT P0, [R12+URZ+0x38810], R13 ;  /* 0x0388100d0c0075a7 */ /* 0x001064000800017f */
[----:B-1----:R-:W-:Y:S05]  /*546c0*/  @!P0 NANOSLEEP.SYNCS 0x989680 ;  /* 0x009896800000895d */ /* 0x002fea0003900000 */
[----:B------:R-:W1:Y:S02]  /*546d0*/  @!P0 SYNCS.PHASECHK.TRANS64 P0, [R12+URZ+0x38810], R13 ;  /* 0x0388100d0c0085a7 */ /* 0x000e64000800007f */
[----:B-1----:R-:W-:Y:S05]  /*546e0*/  @!P0 BRA `(.L_x_4152) ;  /* 0xfffffffc00f08947 */ /* 0x002fea000383ffff */
[----:B------:R-:W-:Y:S05]  /*546f0*/  BRA `(.L_x_4175) ;  /* 0xffffff10007c7947 */ /* 0x000fea000383ffff */
.L_x_4159:
[----:B0-----:R0:W1:Y:S02]  /*54700*/  SYNCS.PHASECHK.TRANS64.TRYWAIT P0, [R12+URZ], R13 ;  /* 0x0000000d0c0075a7 */ /* 0x001064000800017f */
[----:B-1----:R-:W-:Y:S05]  /*54710*/  @!P0 NANOSLEEP.SYNCS 0x989680 ;  /* 0x009896800000895d */ /* 0x002fea0003900000 */
[----:B------:R-:W1:Y:S02]  /*54720*/  @!P0 SYNCS.PHASECHK.TRANS64 P0, [R12+URZ], R13 ;  /* 0x0000000d0c0085a7 */ /* 0x000e64000800007f */
[----:B-1----:R-:W-:Y:S05]  /*54730*/  @!P0 BRA `(.L_x_4159) ;  /* 0xfffffffc00f08947 */ /* 0x002fea000383ffff */
[----:B------:R-:W-:Y:S05]  /*54740*/  BRA `(.L_x_4158) ;  /* 0xffffff1400187947 */ /* 0x000fea000383ffff */
.L_x_4176:
        /* <DEDUP_REMOVED lines=11> */
.L_x_6051:


//--------------------- .text._ZN7cutlass13device_kernelIN5flash11enable_sm90INS1_16FlashAttnFwdSm90INS1_25CollectiveMainloopFwdSm90ILi2EN4cute5tupleIJNS5_1CILi1EEES8_S8_EEENS6_IJNS7_ILi64EEESA_SA_EEELi512ENS_10bfloat16_tEfNS_4arch4Sm90ELb1ELb0ELb1ELb0ELb0ELb0ELb0ELb0ELb0ELb1ELb1ELb0EEENS1_21CollectiveEpilogueFwdINS6_IJSA_NS7_ILi512EEESA_EEES9_SC_SE_Li256ELb0ELb1ELb1ELb0EEENS1_19SingleTileSchedulerILb0ELb1ELb1ELi64EEEEEEEEEvNT_6ParamsE --------------------------
	.section	.text._ZN7cutlass13device_kernelIN5flash11enable_sm90INS1_16FlashAttnFwdSm90INS1_25CollectiveMainloopFwdSm90ILi2EN4cute5tupleIJNS5_1CILi1EEES8_S8_EEENS6_IJNS7_ILi64EEESA_SA_EEELi512ENS_10bfloat16_tEfNS_4arch4Sm90ELb1ELb0ELb1ELb0ELb0ELb0ELb0ELb0ELb0ELb1ELb1ELb0EEENS1_21CollectiveEpilogueFwdINS6_IJSA_NS7_ILi512EEESA_EEES9_SC_SE_Li256ELb0ELb1ELb1ELb0EEENS1_19SingleTileSchedulerILb0ELb1ELb1ELi64EEEEEEEEEvNT_6ParamsE,"ax",@progbits
	.align	128
.text._ZN7cutlass13device_kernelIN5flash11enable_sm90INS1_16FlashAttnFwdSm90INS1_25CollectiveMainloopFwdSm90ILi2EN4cute5tupleIJNS5_1CILi1EEES8_S8_EEENS6_IJNS7_ILi64EEESA_SA_EEELi512ENS_10bfloat16_tEfNS_4arch4Sm90ELb1ELb0ELb1ELb0ELb0ELb0ELb0ELb0ELb0ELb1ELb1ELb0EEENS1_21CollectiveEpilogueFwdINS6_IJSA_NS7_ILi512EEESA_EEES9_SC_SE_Li256ELb0ELb1ELb1ELb0EEENS1_19SingleTileSchedulerILb0ELb1ELb1ELi64EEEEEEEEEvNT_6ParamsE:
        .type           _ZN7cutlass13device_kernelIN5flash11enable_sm90INS1_16FlashAttnFwdSm90INS1_25CollectiveMainloopFwdSm90ILi2EN4cute5tupleIJNS5_1CILi1EEES8_S8_EEENS6_IJNS7_ILi64EEESA_SA_EEELi512ENS_10bfloat16_tEfNS_4arch4Sm90ELb1ELb0ELb1ELb0ELb0ELb0ELb0ELb0ELb0ELb1ELb1ELb0EEENS1_21CollectiveEpilogueFwdINS6_IJSA_NS7_ILi512EEESA_EEES9_SC_SE_Li256ELb0ELb1ELb1ELb0EEENS1_19SingleTileSchedulerILb0ELb1ELb1ELi64EEEEEEEEEvNT_6ParamsE,@function
        .size           _ZN7cutlass13device_kernelIN5flash11enable_sm90INS1_16FlashAttnFwdSm90INS1_25CollectiveMainloopFwdSm90ILi2EN4cute5tupleIJNS5_1CILi1EEES8_S8_EEENS6_IJNS7_ILi64EEESA_SA_EEELi512ENS_10bfloat16_tEfNS_4arch4Sm90ELb1ELb0ELb1ELb0ELb0ELb0ELb0ELb0ELb0ELb1ELb1ELb0EEENS1_21CollectiveEpilogueFwdINS6_IJSA_NS7_ILi512EEESA_EEES9_SC_SE_Li256ELb0ELb1ELb1ELb0EEENS1_19SingleTileSchedulerILb0ELb1ELb1ELi64EEEEEEEEEvNT_6ParamsE,(.L_x_6053 - _ZN7cutlass13device_kernelIN5flash11enable_sm90INS1_16FlashAttnFwdSm90INS1_25CollectiveMainloopFwdSm90ILi2EN4cute5tupleIJNS5_1CILi1EEES8_S8_EEENS6_IJNS7_ILi64EEESA_SA_EEELi512ENS_10bfloat16_tEfNS_4arch4Sm90ELb1ELb0ELb1ELb0ELb0ELb0ELb0ELb0ELb0ELb1ELb1ELb0EEENS1_21CollectiveEpilogueFwdINS6_IJSA_NS7_ILi512EEESA_EEES9_SC_SE_Li256ELb0ELb1ELb1ELb0EEENS1_19SingleTileSchedulerILb0ELb1ELb1ELi64EEEEEEEEEvNT_6ParamsE)
        .other          _ZN7cutlass13device_kernelIN5flash11enable_sm90INS1_16FlashAttnFwdSm90INS1_25CollectiveMainloopFwdSm90ILi2EN4cute5tupleIJNS5_1CILi1EEES8_S8_EEENS6_IJNS7_ILi64EEESA_SA_EEELi512ENS_10bfloat16_tEfNS_4arch4Sm90ELb1ELb0ELb1ELb0ELb0ELb0ELb0ELb0ELb0ELb1ELb1ELb0EEENS1_21CollectiveEpilogueFwdINS6_IJSA_NS7_ILi512EEESA_EEES9_SC_SE_Li256ELb0ELb1ELb1ELb0EEENS1_19SingleTileSchedulerILb0ELb1ELb1ELi64EEEEEEEEEvNT_6ParamsE,@"STO_CUDA_ENTRY STV_DEFAULT"
_ZN7cutlass13device_kernelIN5flash11enable_sm90INS1_16FlashAttnFwdSm90INS1_25CollectiveMainloopFwdSm90ILi2EN4cute5tupleIJNS5_1CILi1EEES8_S8_EEENS6_IJNS7_ILi64EEESA_SA_EEELi512ENS_10bfloat16_tEfNS_4arch4Sm90ELb1ELb0ELb1ELb0ELb0ELb0ELb0ELb0ELb0ELb1ELb1ELb0EEENS1_21CollectiveEpilogueFwdINS6_IJSA_NS7_ILi512EEESA_EEES9_SC_SE_Li256ELb0ELb1ELb1ELb0EEENS1_19SingleTileSchedulerILb0ELb1ELb1ELi64EEEEEEEEEvNT_6ParamsE:
        /* <DEDUP_REMOVED lines=18> */
.L_x_4178:
[----:B------:R-:W-:Y:S05]  /*0120*/  BSYNC B0 ;  /* 0x0000000000007941 */ /* 0x000fea0003800000 */
.L_x_4177:
        /* <DEDUP_REMOVED lines=37> */
.L_x_4179:
        /* <DEDUP_REMOVED lines=22> */
.L_x_4180:
        /* <DEDUP_REMOVED lines=18> */
.L_x_4181:
        /* <DEDUP_REMOVED lines=22> */
.L_x_4182:
        /* <DEDUP_REMOVED lines=22> */
.L_x_4183:
        /* <DEDUP_REMOVED lines=8> */
.L_x_4186:
        /* <DEDUP_REMOVED lines=24> */
[----:B------:R-:W-:Y:S01]  /*0ac0*/  ULDC UR37, c[0x0][0x424] ;  /* 0x0001090000257ab9 */ /* 0x000fe20000000800 */
[----:B------:R-:W-:Y:S01]  /*0ad0*/  UISETP.NE.U32.AND UP0, UPT, UR4, URZ, UPT ;  /* 0x0000003f0400728c */ /* 0x000fe2000bf05070 */
[----:B------:R-:W0:Y:S01]  /*0ae0*/  S2UR UR7, SR_CTAID.X ;  /* 0x00000000000779c3 */ /* 0x000e220000002500 */
[----:B------:R-:W-:Y:S01]  /*0af0*/  ULDC UR10, c[0x0][0x2f0] ;  /* 0x0000bc00000a7ab9 */ /* 0x000fe20000000800 */
[----:B------:R-:W-:Y:S01]  /*0b00*/  VIADD R16, R2, 0xffffff80 ;  /* 0xffffff8002107836 */ /* 0x000fe20000000000 */
[----:B------:R-:W-:-:S04]  /*0b10*/  UISETP.NE.AND.EX UP0, UPT, UR5, URZ, UPT, UP0 ;  /* 0x0000003f0500728c */ /* 0x000fc8000bf05300 */
[----:B------:R-:W-:Y:S02]  /*0b20*/  USEL UR37, UR37, 0x1, UP0 ;  /* 0x0000000125257887 */ /* 0x000fe40008000000 */
[----:B------:R-:W-:Y:S02]  /*0b30*/  UISETP.NE.AND UP0, UPT, UR11, 0x1, UPT ;  /* 0x000000010b00788c */ /* 0x000fe4000bf05270 */
[----:B------:R-:W-:-:S04]  /*0b40*/  UIMAD UR4, UR37, UR10, 0x3f ;  /* 0x0000003f250474a4 */ /* 0x000fc8000f8e020a */
[----:B------:R-:W-:Y:S01]  /*0b50*/  PLOP3.LUT P0, PT, PT, PT, UP0, 0x80, 0x0 ;  /* 0x000000000000781c */ /* 0x000fe20003f0f008 */
[----:B------:R-:W-:-:S04]  /*0b60*/  USHF.R.S32.HI UR5, URZ, 0x1f, UR4 ;  /* 0x0000001f3f057899 */ /* 0x000fc80008011404 */
[----:B------:R-:W-:-:S04]  /*0b70*/  ULEA.HI UR5, UR5, UR4, URZ, 0x6 ;  /* 0x0000000405057291 */ /* 0x000fc8000f8f303f */
[----:B------:R-:W-:-:S04]  /*0b80*/  USHF.R.S32.HI UR6, URZ, 0x6, UR5 ;  /* 0x000000063f067899 */ /* 0x000fc80008011405 */
[----:B0-----:R-:W-:Y:S08]  /*0b90*/  @!P0 BRA `(.L_x_4188) ;  /* 0x0000002000408947 */ /* 0x001ff00003800000 */
[----:B------:R-:W-:Y:S01]  /*0ba0*/  ULDC UR4, c[0x0][0x448] ;  /* 0x0001120000047ab9 */ /* 0x000fe20000000800 */
[----:B------:R-:W-:Y:S01]  /*0bb0*/  ULEA UR7, UR7, 0x3f, 0x6 ;  /* 0x0000003f07077891 */ /* 0x000fe2000f8e303f */
[----:B------:R-:W-:Y:S01]  /*0bc0*/  PLOP3.LUT P0, PT, PT, PT, PT, 0x80, 0x0 ;  /* 0x000000000000781c */ /* 0x000fe20003f0f070 */
[----:B------:R-:W-:Y:S01]  /*0bd0*/  UISETP.NE.AND UP0, UPT, UR4, 0x1, UPT ;  /* 0x000000010400788c */ /* 0x000fe2000bf05270 */
[----:B------:R-:W-:Y:S01]  /*0be0*/  IMAD.MOV.U32 R3, RZ, RZ, RZ ;  /* 0x000000ffff037224 */ /* 0x000fe200078e00ff */
[----:B------:R-:W-:Y:S01]  /*0bf0*/  ULDC UR8, c[0x0][0x288] ;  /* 0x0000a20000087ab9 */ /* 0x000fe20000000800 */
[----:B------:R-:W-:Y:S01]  /*0c00*/  USHF.R.U32.HI UR11, URZ, 0x10, UR9 ;  /* 0x000000103f0b7899 */ /* 0x000fe20008011609 */
[----:B------:R-:W-:Y:S01]  /*0c10*/  MOV R6, RZ ;  /* 0x000000ff00067202 */ /* 0x000fe20000000f00 */
[----:B------:R-:W-:Y:S01]  /*0c20*/  UIADD3 UR8, -UR8, 0x40, URZ ;  /* 0x0000004008087890 */ /* 0x000fe2000fffe13f */
[----:B------:R-:W-:Y:S01]  /*0c30*/  IMAD.MOV.U32 R5, RZ, RZ, RZ ;  /* 0x000000ffff057224 */ /* 0x000fe200078e00ff */
[----:B------:R-:W-:Y:S01]  /*0c40*/  ULOP3.LUT UR9, UR9, 0xffff, URZ, 0xc0, !UPT ;  /* 0x0000ffff09097892 */ /* 0x000fe2000f8ec03f */
[----:B------:R-:W-:Y:S01]  /*0c50*/  CS2R R150, SRZ ;  /* 0x0000000000967805 */ /* 0x000fe2000001ff00 */
[----:B------:R-:W-:Y:S01]  /*0c60*/  UIMAD UR8, UR37, UR10, UR8 ;  /* 0x0000000a250872a4 */ /* 0x000fe2000f8e0208 */
[----:B------:R-:W-:Y:S01]  /*0c70*/  CS2R R148, SRZ ;  /* 0x0000000000947805 */ /* 0x000fe2000001ff00 */
[----:B------:R-:W-:Y:S01]  /*0c80*/  @UP0 ULDC UR4, c[0x0][0x44c] ;  /* 0x0001130000040ab9 */ /* 0x000fe20000000800 */
[----:B------:R-:W-:Y:S01]  /*0c90*/  @UP0 ULDC UR12, c[0x0][0x450] ;  /* 0x00011400000c0ab9 */ /* 0x000fe20000000800 */
[----:B------:R-:W-:Y:S01]  /*0ca0*/  UIMAD.WIDE.U32 UR4, UR7, UR4, URZ ;  /* 0x00000004070472a5 */ /* 0x000fe2000f8e003f */
[----:B------:R-:W-:-:S02]  /*0cb0*/  CS2R R146, SRZ ;  /* 0x0000000000927805 */ /* 0x000fc4000001ff00 */
[----:B------:R-:W-:Y:S02]  /*0cc0*/  CS2R R144, SRZ ;  /* 0x0000000000907805 */ /* 0x000fe4000001ff00 */
[----:B------:R-:W-:Y:S01]  /*0cd0*/  CS2R R142, SRZ ;  /* 0x00000000008e7805 */ /* 0x000fe2000001ff00 */
[----:B------:R-:W-:Y:S01]  /*0ce0*/  @UP0 USHF.R.U32.HI UR7, URZ, UR12, UR5 ;  /* 0x0000000c3f070299 */ /* 0x000fe20008011605 */
[----:B------:R-:W-:Y:S02]  /*0cf0*/  CS2R R140, SRZ ;  /* 0x00000000008c7805 */ /* 0x000fe4000001ff00 */
[----:B------:R-:W-:Y:S02]  /*0d00*/  CS2R R138, SRZ ;  /* 0x00000000008a7805 */ /* 0x000fe4000001ff00 */
[----:B------:R-:W-:Y:S01]  /*0d10*/  CS2R R136, SRZ ;  /* 0x0000000000887805 */ /* 0x000fe2000001ff00 */
[----:B------:R-:W-:Y:S01]  /*0d20*/  UIADD3 UR7, UR8, UR7, URZ ;  /* 0x0000000708077290 */ /* 0x000fe2000fffe03f */
[----:B------:R-:W-:-:S02]  /*0d30*/  CS2R R134, SRZ ;  /* 0x0000000000867805 */ /* 0x000fc4000001ff00 */
[----:B------:R-:W-:Y:S02]  /*0d40*/  CS2R R132, SRZ ;  /* 0x0000000000847805 */ /* 0x000fe4000001ff00 */
[----:B------:R-:W-:Y:S01]  /*0d50*/  CS2R R130, SRZ ;  /* 0x0000000000827805 */ /* 0x000fe2000001ff00 */
[----:B------:R-:W-:Y:S01]  /*0d60*/  USHF.R.S32.HI UR4, URZ, 0x1f, UR7 ;  /* 0x0000001f3f047899 */ /* 0x000fe20008011407 */
[----:B------:R-:W-:Y:S02]  /*0d70*/  CS2R R128, SRZ ;  /* 0x0000000000807805 */ /* 0x000fe4000001ff00 */
[----:B------:R-:W-:Y:S02]  /*0d80*/  CS2R R126, SRZ ;  /* 0x00000000007e7805 */ /* 0x000fe4000001ff00 */
[----:B------:R-:W-:Y:S01]  /*0d90*/  CS2R R124, SRZ ;  /* 0x00000000007c7805 */ /* 0x000fe2000001ff00 */
[----:B------:R-:W-:Y:S01]  /*0da0*/  ULEA.HI UR4, UR4, UR7, URZ, 0x6 ;  /* 0x0000000704047291 */ /* 0x000fe2000f8f303f */
[----:B------:R-:W-:-:S02]  /*0db0*/  CS2R R122, SRZ ;  /* 0x00000000007a7805 */ /* 0x000fc4000001ff00 */
[----:B------:R-:W-:Y:S02]  /*0dc0*/  CS2R R120, SRZ ;  /* 0x0000000000787805 */ /* 0x000fe4000001ff00 */
[----:B------:R-:W-:Y:S01]  /*0dd0*/  CS2R R118, SRZ ;  /* 0x0000000000767805 */ /* 0x000fe2000001ff00 */
[----:B------:R-:W-:Y:S01]  /*0de0*/  USHF.R.S32.HI UR4, URZ, 0x6, UR4 ;  /* 0x000000063f047899 */ /* 0x000fe20008011404 */
[----:B------:R-:W-:Y:S02]  /*0df0*/  CS2R R116, SRZ ;  /* 0x0000000000747805 */ /* 0x000fe4000001ff00 */
[----:B------:R-:W-:Y:S02]  /*0e00*/  CS2R R114, SRZ ;  /* 0x0000000000727805 */ /* 0x000fe4000001ff00 */
[----:B------:R-:W-:Y:S01]  /*0e10*/  CS2R R112, SRZ ;  /* 0x0000000000707805 */ /* 0x000fe2000001ff00 */
[----:B------:R-:W-:Y:S01]  /*0e20*/  UISETP.LT.AND UP0, UPT, UR6, UR4, UPT ;  /* 0x000000040600728c */ /* 0x000fe2000bf01270 */
[----:B------:R-:W-:-:S02]  /*0e30*/  CS2R R110, SRZ ;  /* 0x00000000006e7805 */ /* 0x000fc4000001ff00 */
[----:B------:R-:W-:Y:S02]  /*0e40*/  CS2R R108, SRZ ;  /* 0x00000000006c7805 */ /* 0x000fe4000001ff00 */
[----:B------:R-:W-:Y:S01]  /*0e50*/  CS2R R106, SRZ ;  /* 0x00000000006a7805 */ /* 0x000fe2000001ff00 */
[----:B------:R-:W-:Y:S01]  /*0e60*/  USEL UR6, UR6, UR4, UP0 ;  /* 0x0000000406067287 */ /* 0x000fe20008000000 */
[----:B------:R-:W-:Y:S01]  /*0e70*/  CS2R R104, SRZ ;  /* 0x0000000000687805 */ /* 0x000fe2000001ff00 */
[----:B------:R-:W-:Y:S01]  /*0e80*/  UISETP.NE.AND UP0, UPT, UR11, URZ, UPT ;  /* 0x0000003f0b00728c */ /* 0x000fe2000bf05270 */
[----:B------:R-:W-:Y:S01]  /*0e90*/  CS2R R102, SRZ ;  /* 0x0000000000667805 */ /* 0x000fe2000001ff00 */
[----:B------:R-:W-:Y:S01]  /*0ea0*/  UISETP.GE.AND UP1, UPT, UR6, 0x1, UPT ;  /* 0x000000010600788c */ /* 0x000fe2000bf26270 */
[----:B------:R-:W-:Y:S02]  /*0eb0*/  CS2R R100, SRZ ;  /* 0x0000000000647805 */ /* 0x000fe4000001ff00 */
[----:B------:R-:W-:-:S02]  /*0ec0*/  CS2R R98, SRZ ;  /* 0x0000000000627805 */ /* 0x000fc4000001ff00 */
[----:B------:R-:W-:Y:S02]  /*0ed0*/  CS2R R96, SRZ ;  /* 0x0000000000607805 */ /* 0x000fe4000001ff00 */
[----:B------:R-:W-:Y:S02]  /*0ee0*/  CS2R R94, SRZ ;  /* 0x00000000005e7805 */ /* 0x000fe4000001ff00 */
[----:B------:R-:W-:Y:S02]  /*0ef0*/  CS2R R92, SRZ ;  /* 0x00000000005c7805 */ /* 0x000fe4000001ff00 */
[----:B------:R-:W-:Y:S02]  /*0f00*/  PLOP3.LUT P1, PT, PT, PT, UP1, 0x80, 0x0 ;  /* 0x000000000000781c */ /* 0x000fe40003f2f018 */
[----:B------:R-:W-:Y:S02]  /*0f10*/  CS2R R90, SRZ ;  /* 0x00000000005a7805 */ /* 0x000fe4000001ff00 */
[----:B------:R-:W-:Y:S01]  /*0f20*/  CS2R R88, SRZ ;  /* 0x0000000000587805 */ /* 0x000fe2000001ff00 */
[----:B------:R-:W-:Y:S01]  /*0f30*/  @!UP0 ULDC UR11, c[0x0][0x9f0] ;  /* 0x00027c00000b8ab9 */ /* 0x000fe20000000800 */
        /* <DEDUP_REMOVED lines=30> */
[----:B------:R-:W-:Y:S01]  /*1120*/  IMAD.U32 R8, RZ, RZ, UR4 ;  /* 0x00000004ff087e24 */ /* 0x000fe2000f8e00ff */
[----:B------:R-:W-:Y:S01]  /*1130*/  IABS R4, R4 ;  /* 0x0000000400047213 */ /* 0x000fe20000000000 */
[----:B------:R-:W0:Y:S01]  /*1140*/  I2F.RP R0, R7 ;  /* 0x0000000700007306 */ /* 0x000e220000209400 */
[----:B------:R-:W-:-:S03]  /*1150*/  ULOP3.LUT UR4, UR4, UR11, URZ, 0x3c, !UPT ;  /* 0x0000000b04047292 */ /* 0x000fc6000f8e3c3f */
[----:B------:R-:W-:-:S03]  /*1160*/  IMAD.MOV R4, RZ, RZ, -R4 ;  /* 0x000000ffff047224 */ /* 0x000fc600078e0a04 */
[----:B------:R-:W-:Y:S01]  /*1170*/  ISETP.LE.AND P3, PT, RZ, UR4, PT ;  /* 0x00000004ff007c0c */ /* 0x000fe2000bf63270 */
[----:B0-----:R-:W0:Y:S02]  /*1180*/  MUFU.RCP R0, R0 ;  /* 0x0000000000007308 */ /* 0x001e240000001000 */
[----:B0-----:R-:W-:Y:S02]  /*1190*/  IADD3 R2, R0, 0xffffffe, RZ ;  /* 0x0ffffffe00027810 */ /* 0x001fe40007ffe0ff */
[----:B------:R-:W-:-:S04]  /*11a0*/  IABS R0, R8 ;  /* 0x0000000800007213 */ /* 0x000fc80000000000 */
[----:B------:R0:W1:Y:S02]  /*11b0*/  F2I.FTZ.U32.TRUNC.NTZ R3, R2 ;  /* 0x0000000200037305 */ /* 0x000064000021f000 */
[----:B0-----:R-:W-:Y:S01]  /*11c0*/  MOV R2, RZ ;  /* 0x000000ff00027202 */ /* 0x001fe20000000f00 */
        /* <DEDUP_REMOVED lines=11> */
[----:B------:R-:W-:-:S05]  /*1280*/  @P1 IADD3 R3, R3, 0x1, RZ ;  /* 0x0000000103031810 */ /* 0x000fca0007ffe0ff */
[----:B------:R-:W-:Y:S01]  /*1290*/  @!P3 IMAD.MOV R3, RZ, RZ, -R3 ;  /* 0x000000ffff03b224 */ /* 0x000fe200078e0a03 */
[----:B------:R-:W-:-:S07]  /*12a0*/  @!P2 LOP3.LUT R3, RZ, UR11, RZ, 0x33, !PT ;  /* 0x0000000bff03ac12 */ /* 0x000fce000f8e33ff */
.L_x_4189:
        /* <DEDUP_REMOVED lines=32> */
[----:B------:R-:W-:Y:S02]  /*14b0*/  UIADD3 UR6, UR4, -UR6, URZ ;  /* 0x8000000604067290 */ /* 0x000fe4000fffe03f */
[----:B------:R-:W-:Y:S02]  /*14c0*/  ULOP3.LUT UR4, UR42, 0x1, URZ, 0xfc, !UPT ;  /* 0x000000012a047892 */ /* 0x000fe4000f8efc3f */
[----:B------:R-:W-:Y:S01]  /*14d0*/  ULEA UR6, UR6, UR5, 0xf ;  /* 0x0000000506067291 */ /* 0x000fe2000f8e783f */
[----:B------:R-:W-:Y:S01]  /*14e0*/  IMAD R4, R4, 0x10, R7 ;  /* 0x0000001004047824 */ /* 0x000fe200078e0207 */
[----:B------:R-:W-:-:S02]  /*14f0*/  UISETP.NE.AND UP0, UPT, UR4, 0x3, UPT ;  /* 0x000000030400788c */ /* 0x000fc4000bf05270 */
[----:B------:R-:W-:-:S04]  /*1500*/  UIADD3 UR6, UR6, 0x400, URZ ;  /* 0x0000040006067890 */ /* 0x000fc8000fffe03f */
[----:B------:R-:W-:Y:S01]  /*1510*/  PLOP3.LUT P0, PT, PT, PT, UP0, 0x80, 0x0 ;  /* 0x000000000000781c */ /* 0x000fe20003f0f008 */
[----:B------:R-:W-:-:S04]  /*1520*/  USHF.R.U32.HI UR6, URZ, 0x4, UR6 ;  /* 0x000000043f067899 */ /* 0x000fc80008011606 */
[----:B------:R-:W-:-:S04]  /*1530*/  ULOP3.LUT UR6, UR6, 0x3fff, URZ, 0xc0, !UPT ;  /* 0x00003fff06067892 */ /* 0x000fc8000f8ec03f */
[----:B------:R-:W-:-:S04]  /*1540*/  ULOP3.LUT UR6, UR6, 0x2000000, URZ, 0xfc, !UPT ;  /* 0x0200000006067892 */ /* 0x000fc8000f8efc3f */
[----:B------:R-:W-:Y:S08]  /*1550*/  @!P0 BRA `(.L_x_4191) ;  /* 0x0000000000048947 */ /* 0x000ff00003800000 */
[----:B------:R-:W-:Y:S01]  /*1560*/  BPT.TRAP 0x1 ;  /* 0x000000040000795c */ /* 0x000fe20000300000 */
.L_x_4191:
[----:B------:R-:W-:-:S04]  /*1570*/  SHF.L.U32 R2, RZ, 0x1f, RZ ;  /* 0x0000001fff027819 */ /* 0x000fc800000006ff */
[----:B------:R-:W0:Y:S02]  /*1580*/  SYNCS.PHASECHK.TRANS64.TRYWAIT P1, [UR5+0x28c50], R2 ;  /* 0x028c5002ff0075a7 */ /* 0x000e240008020145 */
[----:B0-----:R-:W-:Y:S05]  /*1590*/  @!P1 BRA `(.L_x_4192) ;  /* 0x000000f800209947 */ /* 0x001fea0003800000 */
.L_x_4334:
[----:B------:R-:W-:Y:S01]  /*15a0*/  BAR.SYNC.DEFER_BLOCKING 0xe, 0x100 ;  /* 0x0384000000007b1d */ /* 0x000fe20000010000 */
[----:B------:R-:W-:Y:S01]  /*15b0*/  UIADD3 UR4, UR5, 0x26800, URZ ;  /* 0x0002680005047890 */ /* 0x000fe2000fffe03f */
[----:B------:R-:W-:Y:S01]  /*15c0*/  IADD3 R3, R3, -0x2, RZ ;  /* 0xfffffffe03037810 */ /* 0x000fe20007ffe0ff */
[----:B------:R-:W-:Y:S01]  /*15d0*/  UIADD3 UR14, UR6, 0x80, URZ ;  /* 0x00000080060e7890 */ /* 0x000fe2000fffe03f */
[----:B0-----:R-:W-:Y:S01]  /*15e0*/  IMAD.U32 R2, RZ, RZ, UR5 ;  /* 0x00000005ff027e24 */ /* 0x001fe2000f8e00ff */
[----:B------:R-:W-:Y:S01]  /*15f0*/  USHF.R.U32.HI UR4, URZ, 0x4, UR4 ;  /* 0x000000043f047899 */ /* 0x000fe20008011604 */
[----:B------:R-:W-:Y:S01]  /*1600*/  ISETP.GE.AND P1, PT, R3, R0, PT ;  /* 0x000000000300720c */ /* 0x000fe20003f26270 */
[----:B------:R-:W-:Y:S01]  /*1610*/  UMOV UR9, 0x40000040 ;  /* 0x4000004000097882 */ /* 0x000fe20000000000 */
[----:B------:R-:W-:Y:S01]  /*1620*/  UMOV UR10, UR6 ;  /* 0x00000006000a7c82 */ /* 0x000fe20008000000 */
[----:B------:R-:W-:Y:S01]  /*1630*/  ULOP3.LUT UR4, UR4, 0x3fff, URZ, 0xc0, !UPT ;  /* 0x00003fff04047892 */ /* 0x000fe2000f8ec03f */
[----:B------:R-:W0:Y:S01]  /*1640*/  S2R R5, SR_TID.X ;  /* 0x0000000000057919 */ /* 0x000e220000002100 */
[----:B------:R-:W-:Y:S01]  /*1650*/  UMOV UR11, 0x40000040 ;  /* 0x40000040000b7882 */ /* 0x000fe20000000000 */
[----:B------:R-:W-:Y:S01]  /*1660*/  UMOV UR13, 0x40000040 ;  /* 0x40000040000d7882 */ /* 0x000fe20000000000 */
[----:B------:R-:W-:Y:S01]  /*1670*/  ULOP3.LUT UR4, UR4, 0x10000, URZ, 0xfc, !UPT ;  /* 0x0001000004047892 */ /* 0x000fe2000f8efc3f */
[----:B------:R-:W-:Y:S01]  /*1680*/  UMOV UR15, 0x40000040 ;  /* 0x40000040000f7882 */ /* 0x000fe20000000000 */
[----:B------:R-:W-:-:S02]  /*1690*/  UIADD3 UR18, UR6, 0x100, URZ ;  /* 0x0000010006127890 */ /* 0x000fc4000fffe03f */
[----:B------:R-:W-:-:S03]  /*16a0*/  UIADD3 UR12, UR4, 0x2, URZ ;  /* 0x00000002040c7890 */ /* 0x000fc6000fffe03f */
        /* <DEDUP_REMOVED lines=32> */
.L_x_4198:
[----:B------:R-:W-:Y:S01]  /*18b0*/  BAR.SYNC.DEFER_BLOCKING 0xe, 0x100 ;  /* 0x0384000000007b1d */ /* 0x000fe20000010000 */
[----:B------:R-:W-:Y:S01]  /*18c0*/  IMAD.U32 R5, RZ, RZ, UR4 ;  /* 0x00000004ff057e24 */ /* 0x000fe2000f8e00ff */
[----:B------:R-:W-:Y:S01]  /*18d0*/  UIADD3 UR4, UR4, 0x1, URZ ;  /* 0x0000000104047890 */ /* 0x000fe2000fffe03f */
[----:B------:R-:W-:Y:S02]  /*18e0*/  ISETP.GT.AND P3, PT, R3, R0, PT ;  /* 0x000000000300720c */ /* 0x000fe40003f64270 */
[----:B01----:R-:W-:Y:S01]  /*18f0*/  IMAD R2, R5, 0x40, R4 ;  /* 0x0000004005027824 */ /* 0x003fe200078e0204 */
[----:B------:R-:W-:Y:S01]  /*1900*/  UISETP.NE.AND UP0, UPT, UR4, 0x2, UPT ;  /* 0x000000020400788c */ /* 0x000fe2000bf05270 */
[----:B------:R-:W-:-:S03]  /*1910*/  IADD3 R3, R3, -0x1, RZ ;  /* 0xffffffff03037810 */ /* 0x000fc60007ffe0ff */
        /* <DEDUP_REMOVED lines=136> */
.L_x_4194:
[----:B------:R-:W-:Y:S01]  /*21a0*/  ULEA UR7, UR4, UR5, 0x3 ;  /* 0x0000000504077291 */ /* 0x000fe2000f8e183f */
[----:B------:R-:W-:-:S08]  /*21b0*/  SHF.L.U32 R2, R7, 0x1f, RZ ;  /* 0x0000001f07027819 */ /* 0x000fd000000006ff */
[----:B------:R0:W1:Y:S01]  /*21c0*/  SYNCS.PHASECHK.TRANS64.TRYWAIT P1, [UR7+0x28c50], R2 ;  /* 0x028c5002ff0075a7 */ /* 0x0000620008020147 */
[----:B------:R-:W-:Y:S05]  /*21d0*/  @!P0 BRA `(.L_x_4195) ;  /* 0x0000000000048947 */ /* 0x000fea0003800000 */
[----:B------:R-:W-:Y:S01]  /*21e0*/  BPT.TRAP 0x1 ;  /* 0x000000040000795c */ /* 0x000fe20000300000 */
.L_x_4195:
[----:B-1----:R-:W-:Y:S05]  /*21f0*/  @P1 BRA `(.L_x_4196) ;  /* 0x0000000000081947 */ /* 0x002fea0003800000 */
[----:B------:R-:W1:Y:S02]  /*2200*/  SYNCS.PHASECHK.TRANS64.TRYWAIT P1, [UR7+0x28c50], R2 ;  /* 0x028c5002ff0075a7 */ /* 0x000e640008020147 */
[----:B-1----:R-:W-:Y:S05]  /*2210*/  @!P1 BRA `(.L_x_4197) ;  /* 0x000000ec00189947 */ /* 0x002fea0003800000 */
.L_x_4196:
        /* <DEDUP_REMOVED lines=30> */
.L_x_4193:
[----:B------:R-:W-:Y:S01]  /*2400*/  BAR.SYNC.DEFER_BLOCKING 0xe, 0x100 ;  /* 0x0384000000007b1d */ /* 0x000fe20000010000 */
[----:B------:R-:W-:Y:S01]  /*2410*/  VIADD R4, R4, UR4 ;  /* 0x0000000404047c36 */ /* 0x000fe20008000000 */
[----:B------:R-:W-:Y:S01]  /*2420*/  PLOP3.LUT P0, PT, PT, PT, PT, 0x8, 0x0 ;  /* 0x000000000000781c */ /* 0x000fe20003f0e170 */
[----:B------:R-:W-:Y:S01]  /*2430*/  IMAD.MOV.U32 R5, RZ, RZ, RZ ;  /* 0x000000ffff057224 */ /* 0x000fe200078e00ff */
[----:B------:R-:W-:Y:S02]  /*2440*/  MOV R6, RZ ;  /* 0x000000ff00067202 */ /* 0x000fe40000000f00 */
[----:B------:R-:W-:-:S05]  /*2450*/  LEA R4, R4, UR5, 0x2 ;  /* 0x0000000504047c11 */ /* 0x000fca000f8e10ff */
[----:B01----:R-:W0:Y:S04]  /*2460*/  LDS R2, [R4+0x28800] ;  /* 0x0288000004027984 */ /* 0x003e280000000800 */
        /* <DEDUP_REMOVED lines=131> */
.L_x_4188:
[----:B------:R-:W-:Y:S01]  /*2ca0*/  ULDC UR4, c[0x0][0x448] ;  /* 0x0001120000047ab9 */ /* 0x000fe20000000800 */
[----:B------:R-:W-:Y:S02]  /*2cb0*/  ULEA UR7, UR7, 0x3f, 0x6 ;  /* 0x0000003f07077891 */ /* 0x000fe4000f8e303f */
[----:B------:R-:W-:Y:S01]  /*2cc0*/  UISETP.NE.AND UP0, UPT, UR4, 0x1, UPT ;  /* 0x000000010400788c */ /* 0x000fe2000bf05270 */
[----:B------:R-:W-:Y:S01]  /*2cd0*/  ULDC UR8, c[0x0][0x288] ;  /* 0x0000a20000087ab9 */ /* 0x000fe20000000800 */
[----:B------:R-:W-:Y:S02]  /*2ce0*/  ULOP3.LUT UR40, UR9, 0xffff, URZ, 0xc0, !UPT ;  /* 0x0000ffff09287892 */ /* 0x000fe4000f8ec03f */
[----:B------:R-:W-:-:S04]  /*2cf0*/  UIADD3 UR8, -UR8, 0x40, URZ ;  /* 0x0000004008087890 */ /* 0x000fc8000fffe13f */
[----:B------:R-:W-:-:S03]  /*2d00*/  UIMAD UR8, UR37, UR10, UR8 ;  /* 0x0000000a250872a4 */ /* 0x000fc6000f8e0208 */
[----:B------:R-:W-:Y:S01]  /*2d10*/  @UP0 ULDC UR4, c[0x0][0x44c] ;  /* 0x0001130000040ab9 */ /* 0x000fe20000000800 */
[----:B------:R-:W-:Y:S01]  /*2d20*/  @UP0 ULDC UR11, c[0x0][0x450] ;  /* 0x00011400000b0ab9 */ /* 0x000fe20000000800 */
[----:B------:R-:W-:-:S04]  /*2d30*/  UIMAD.WIDE.U32 UR4, UR7, UR4, URZ ;  /* 0x00000004070472a5 */ /* 0x000fc8000f8e003f */
[----:B------:R-:W-:Y:S02]  /*2d40*/  @UP0 USHF.R.U32.HI UR7, URZ, UR11, UR5 ;  /* 0x0000000b3f070299 */ /* 0x000fe40008011605 */
[----:B------:R-:W-:Y:S02]  /*2d50*/  USHF.R.U32.HI UR11, URZ, 0x10, UR9 ;  /* 0x000000103f0b7899 */ /* 0x000fe40008011609 */
[----:B------:R-:W-:Y:S02]  /*2d60*/  UIADD3 UR7, UR8, UR7, URZ ;  /* 0x0000000708077290 */ /* 0x000fe4000fffe03f */
[----:B------:R-:W-:Y:S02]  /*2d70*/  UISETP.NE.AND UP1, UPT, UR11, URZ, UPT ;  /* 0x0000003f0b00728c */ /* 0x000fe4000bf25270 */
[----:B------:R-:W-:-:S04]  /*2d80*/  USHF.R.S32.HI UR4, URZ, 0x1f, UR7 ;  /* 0x0000001f3f047899 */ /* 0x000fc80008011407 */
[----:B------:R-:W-:-:S04]  /*2d90*/  ULEA.HI UR4, UR4, UR7, URZ, 0x6 ;  /* 0x0000000704047291 */ /* 0x000fc8000f8f303f */
[----:B------:R-:W-:Y:S01]  /*2da0*/  USHF.R.S32.HI UR4, URZ, 0x6, UR4 ;  /* 0x000000063f047899 */ /* 0x000fe20008011404 */
[----:B------:R-:W-:-:S03]  /*2db0*/  @!UP1 ULDC UR11, c[0x0][0x9f0] ;  /* 0x00027c00000b9ab9 */ /* 0x000fc60000000800 */
[----:B------:R-:W-:-:S04]  /*2dc0*/  UISETP.LT.AND UP0, UPT, UR6, UR4, UPT ;  /* 0x000000040600728c */ /* 0x000fc8000bf01270 */
[----:B------:R-:W-:-:S03]  /*2dd0*/  USEL UR10, UR6, UR4, UP0 ;  /* 0x00000004060a7287 */ /* 0x000fc60008000000 */
[----:B------:R-:W-:Y:S01]  /*2de0*/  UMOV UR4, URZ ;  /* 0x0000003f00047c82 */ /* 0x000fe20008000000 */
[----:B------:R-:W-:-:S06]  /*2df0*/  UISETP.GE.AND UP0, UPT, UR10, 0x1, UPT ;  /* 0x000000010a00788c */ /* 0x000fcc000bf06270 */
[----:B------:R-:W-:-:S13]  /*2e00*/  PLOP3.LUT P0, PT, PT, PT, UP0, 0x80, 0x0 ;  /* 0x000000000000781c */ /* 0x000fda0003f0f008 */
[----:B------:R-:W-:Y:S05]  /*2e10*/  @!P0 BRA `(.L_x_4199) ;  /* 0x0000000000848947 */ /* 0x000fea0003800000 */
[----:B------:R-:W-:Y:S01]  /*2e20*/  IMAD.U32 R3, RZ, RZ, UR11 ;  /* 0x0000000bff037e24 */ /* 0x000fe2000f8e00ff */
[----:B------:R-:W-:Y:S01]  /*2e30*/  UIADD3 UR6, UR11, -0x1, UR10 ;  /* 0xffffffff0b067890 */ /* 0x000fe2000fffe00a */
[----:B------:R-:W-:-:S03]  /*2e40*/  UMOV UR4, URZ ;  /* 0x0000003f00047c82 */ /* 0x000fc60008000000 */
[-C--:B------:R-:W-:Y:S02]  /*2e50*/  IABS R0, R3.reuse ;  /* 0x0000000300007213 */ /* 0x080fe40000000000 */
[----:B------:R-:W-:Y:S01]  /*2e60*/  MOV R4, UR6 ;  /* 0x0000000600047c02 */ /* 0x000fe20008000f00 */
[----:B------:R-:W-:Y:S01]  /*2e70*/  ULOP3.LUT UR6, UR6, UR11, URZ, 0x3c, !UPT ;  /* 0x0000000b06067292 */ /* 0x000fe2000f8e3c3f */
[----:B------:R-:W-:Y:S02]  /*2e80*/  R2UR UR9, R0 ;  /* 0x00000000000972ca */ /* 0x000fe400000e0000 */
[----:B------:R-:W-:Y:S02]  /*2e90*/  IABS R4, R4 ;  /* 0x0000000400047213 */ /* 0x000fe40000000000 */
[----:B------:R-:W-:-:S03]  /*2ea0*/  IABS R5, R3 ;  /* 0x0000000300057213 */ /* 0x000fc60000000000 */
        /* <DEDUP_REMOVED lines=24> */
.L_x_4199:
[----:B------:R-:W-:Y:S01]  /*3030*/  UIMAD UR40, UR40, UR4, URZ ;  /* 0x00000004282872a4 */ /* 0x000fe2000f8e023f */
[----:B------:R-:W-:Y:S01]  /*3040*/  IMAD.U32 R0, RZ, RZ, UR10 ;  /* 0x0000000aff007e24 */ /* 0x000fe2000f8e00ff */
[----:B------:R-:W-:Y:S01]  /*3050*/  MOV R3, UR4 ;  /* 0x0000000400037c02 */ /* 0x000fe20008000f00 */
[----:B------:R-:W-:Y:S01]  /*3060*/  IMAD.MOV.U32 R6, RZ, RZ, RZ ;  /* 0x000000ffff067224 */ /* 0x000fe200078e00ff */
[----:B------:R-:W-:Y:S01]  /*3070*/  PLOP3.LUT P0, PT, PT, PT, PT, 0x80, 0x0 ;  /* 0x000000000000781c */ /* 0x000fe20003f0f070 */
[----:B------:R-:W-:Y:S01]  /*3080*/  IMAD.MOV.U32 R5, RZ, RZ, RZ ;  /* 0x000000ffff057224 */ /* 0x000fe200078e00ff */
[----:B------:R-:W-:Y:S02]  /*3090*/  VIADDMNMX R0, R3, UR40, R0, PT ;  /* 0x0000002803007c46 */ /* 0x000fe4000b800100 */
[----:B------:R-:W-:Y:S02]  /*30a0*/  CS2R R150, SRZ ;  /* 0x0000000000967805 */ /* 0x000fe4000001ff00 */
        /* <DEDUP_REMOVED lines=92> */
[----:B------:R-:W-:Y:S01]  /*3670*/  MOV R5, UR5 ;  /* 0x0000000500057c02 */ /* 0x000fe20008000f00 */
[----:B------:R-:W-:Y:S01]  /*3680*/  ULDC.64 UR4, c[0x4][0x98] ;  /* 0x0100260000047ab9 */ /* 0x000fe20000000a00 */
[----:B------:R-:W-:Y:S01]  /*3690*/  MOV R10, UR6 ;  /* 0x00000006000a7c02 */ /* 0x000fe20008000f00 */
[----:B------:R-:W-:Y:S01]  /*36a0*/  IMAD.U32 R6, RZ, RZ, UR4 ;  /* 0x00000004ff067e24 */ /* 0x000fe2000f8e00ff */
[----:B------:R-:W-:Y:S01]  /*36b0*/  MOV R12, 0x1 ;  /* 0x00000001000c7802 */ /* 0x000fe20000000f00 */
[----:B------:R-:W-:-:S02]  /*36c0*/  IMAD.U32 R7, RZ, RZ, UR5 ;  /* 0x00000005ff077e24 */ /* 0x000fc4000f8e00ff */
[----:B------:R-:W-:Y:S02]  /*36d0*/  IMAD.U32 R11, RZ, RZ, UR7 ;  /* 0x00000007ff0b7e24 */ /* 0x000fe4000f8e00ff */
[----:B------:R-:W-:Y:S02]  /*36e0*/  IMAD.MOV.U32 R8, RZ, RZ, 0x70 ;  /* 0x00000070ff087424 */ /* 0x000fe400078e00ff */
[----:B0-----:R-:W-:-:S07]  /*36f0*/  IMAD.MOV.U32 R13, RZ, RZ, RZ ;  /* 0x000000ffff0d7224 */ /* 0x001fce00078e00ff */
[----:B------:R-:W-:-:S07]  /*3700*/  LEPC R20, `(.L_x_4200) ;  /* 0x000000001014794e */ /* 0x000fce0000000000 */
[----:B-1----:R-:W-:Y:S05]  /*3710*/  CALL.ABS.NOINC R2 ;  /* 0x0000000002007343 */ /* 0x002fea0003c00000 */
.L_x_4200:
        /* <DEDUP_REMOVED lines=11> */
.L_x_4335:
[----:B------:R-:W-:Y:S01]  /*37d0*/  ULOP3.LUT UR4, UR42, 0x1, URZ, 0xfc, !UPT ;  /* 0x000000012a047892 */ /* 0x000fe2000f8efc3f */
[----:B0-----:R-:W-:Y:S02]  /*37e0*/  LOP3.LUT R0, R5, 0x7ffffffc, RZ, 0xc0, !PT ;  /* 0x7ffffffc05007812 */ /* 0x001fe400078ec0ff */
[----:B------:R-:W-:Y:S02]  /*37f0*/  LEA.HI R7, R7, R6, RZ, 0x3 ;  /* 0x0000000607077211 */ /* 0x000fe400078f18ff */
[----:B------:R-:W-:Y:S01]  /*3800*/  IADD3 R2, -R2, R19, RZ ;  /* 0x0000001302027210 */ /* 0x000fe20007ffe1ff */
[----:B------:R-:W-:Y:S01]  /*3810*/  IMAD.U32 R5, RZ, RZ, UR4 ;  /* 0x00000004ff057e24 */ /* 0x000fe2000f8e00ff */
[----:B------:R-:W-:Y:S01]  /*3820*/  LOP3.LUT R7, R7, 0xfffffff8, RZ, 0xc0, !PT ;  /* 0xfffffff807077812 */ /* 0x000fe200078ec0ff */
[----:B------:R-:W-:Y:S01]  /*3830*/  IMAD.IADD R0, R3, 0x1, -R0 ;  /* 0x0000000103007824 */ /* 0x000fe200078e0a00 */
[----:B------:R-:W-:Y:S02]  /*3840*/  LEA.HI R3, R4, R3, RZ, 0x5 ;  /* 0x0000000304037211 */ /* 0x000fe400078f28ff */
[----:B------:R-:W-:Y:S01]  /*3850*/  ISETP.NE.AND P0, PT, R5, 0x3, PT ;  /* 0x000000030500780c */ /* 0x000fe20003f05270 */
[----:B------:R-:W-:Y:S01]  /*3860*/  IMAD.SHL.U32 R11, R0, 0x2, RZ ;  /* 0x00000002000b7824 */ /* 0x000fe200078e00ff */
[----:B------:R-:W-:-:S02]  /*3870*/  IADD3 R7, R6, -R7, RZ ;  /* 0x8000000706077210 */ /* 0x000fc40007ffe0ff */
[----:B------:R-:W-:Y:S01]  /*3880*/  SHF.R.S32.HI R0, RZ, 0x5, R3 ;  /* 0x00000005ff007819 */ /* 0x000fe20000011403 */
[----:B------:R-:W-:-:S03]  /*3890*/  IMAD R2, R2, 0x100, R11 ;  /* 0x0000010002027824 */ /* 0x000fc600078e020b */
[----:B------:R-:W-:-:S05]  /*38a0*/  LEA R0, R0, R7, 0x4 ;  /* 0x0000000700007211 */ /* 0x000fca00078e20ff */
[----:B------:R-:W-:Y:S05]  /*38b0*/  @!P0 BRA `(.L_x_4202) ;  /* 0x0000000000048947 */ /* 0x000fea0003800000 */
[----:B------:R-:W-:Y:S01]  /*38c0*/  BPT.TRAP 0x1 ;  /* 0x000000040000795c */ /* 0x000fe20000300000 */
.L_x_4202:
[----:B------:R0:W1:Y:S01]  /*38d0*/  SYNCS.PHASECHK.TRANS64.TRYWAIT P2, [UR39+0x28c30], R13 ;  /* 0x028c300dff0075a7 */ /* 0x0000620008040167 */
[----:B------:R-:W-:Y:S05]  /*38e0*/  @!P0 BRA `(.L_x_4203) ;  /* 0x0000000000048947 */ /* 0x000fea0003800000 */
[----:B------:R-:W-:Y:S01]  /*38f0*/  BPT.TRAP 0x1 ;  /* 0x000000040000795c */ /* 0x000fe20000300000 */
.L_x_4203:
[----:B------:R-:W2:Y:S02]  /*3900*/  S2R R3, SR_TID.X ;  /* 0x0000000000037919 */ /* 0x000ea40000002100 */
[----:B--2---:R-:W-:-:S04]  /*3910*/  LOP3.LUT R3, R3, 0x7f, RZ, 0xc0, !PT ;  /* 0x0000007f03037812 */ /* 0x004fc800078ec0ff */
[----:B------:R-:W-:Y:S01]  /*3920*/  ISETP.NE.AND P1, PT, R3, RZ, PT ;  /* 0x000000ff0300720c */ /* 0x000fe20003f25270 */
[----:B-1----:R-:W-:-:S12]  /*3930*/  @P2 BRA `(.L_x_4204) ;  /* 0x0000000000082947 */ /* 0x002fd80003800000 */
[----:B------:R-:W1:Y:S02]  /*3940*/  SYNCS.PHASECHK.TRANS64.TRYWAIT P2, [UR39+0x28c30], R13 ;  /* 0x028c300dff0075a7 */ /* 0x000e640008040167 */
[----:B-1----:R-:W-:Y:S05]  /*3950*/  @!P2 BRA `(.L_x_4205) ;  /* 0x000000d40078a947 */ /* 0x002fea0003800000 */
.L_x_4204:
[----:B------:R-:W-:Y:S05]  /*3960*/  WARPSYNC.ALL ;  /* 0x0000000000007948 */ /* 0x000fea0003800000 */
[----:B------:R-:W-:Y:S01]  /*3970*/  UIADD3 UR4, UR39, 0x20400, URZ ;  /* 0x0002040027047890 */ /* 0x000fe2000fffe03f */
[----:B------:R-:W-:Y:S01]  /*3980*/  WARPGROUP.ARRIVE ;  /* 0x00000000000079c5 */ /* 0x000fe20000000000 */
[----:B------:R-:W-:-:S05]  /*3990*/  UIADD3 UR5, UR39, 0x22400, URZ ;  /* 0x0002240027057890 */ /* 0x000fca000fffe03f */
[----:B------:R-:W2:Y:S01]  /*39a0*/  S2R R5, SR_CTAID.X ;  /* 0x0000000000057919 */ /* 0x000ea20000002500 */
[----:B------:R-:W-:Y:S01]  /*39b0*/  USHF.R.U32.HI UR4, URZ, 0x4, UR4 ;  /* 0x000000043f047899 */ /* 0x000fe20008011604 */
[----:B------:R-:W-:Y:S01]  /*39c0*/  LEA.HI R3, R17, R16, RZ, 0x2 ;  /* 0x0000001011037211 */ /* 0x000fe200078f10ff */
[----:B------:R-:W-:Y:S02]  /*39d0*/  USHF.R.U32.HI UR5, URZ, 0x4, UR5 ;  /* 0x000000043f057899 */ /* 0x000fe40008011605 */
[----:B------:R-:W-:Y:S01]  /*39e0*/  ULOP3.LUT UR4, UR4, 0x3fff, URZ, 0xc0, !UPT ;  /* 0x00003fff04047892 */ /* 0x000fe2000f8ec03f */
[----:B------:R-:W-:Y:S01]  /*39f0*/  LOP3.LUT R3, R3, 0xfffffffc, RZ, 0xc0, !PT ;  /* 0xfffffffc03037812 */ /* 0x000fe200078ec0ff */
[----:B------:R-:W-:Y:S02]  /*3a00*/  ULOP3.LUT UR5, UR5, 0x3fff, URZ, 0xc0, !UPT ;  /* 0x00003fff05057892 */ /* 0x000fe4000f8ec03f */
[----:B------:R-:W-:Y:S02]  /*3a10*/  ULOP3.LUT UR4, UR4, 0x10000, URZ, 0xfc, !UPT ;  /* 0x0001000004047892 */ /* 0x000fe4000f8efc3f */
[----:B------:R-:W-:Y:S01]  /*3a20*/  ULOP3.LUT UR24, UR5, 0x10000, URZ, 0xfc, !UPT ;  /* 0x0001000005187892 */ /* 0x000fe2000f8efc3f */
[----:B------:R-:W-:Y:S01]  /*3a30*/  IMAD.IADD R3, R16, 0x1, -R3 ;  /* 0x0000000110037824 */ /* 0x000fe200078e0a03 */
[----:B------:R-:W-:Y:S01]  /*3a40*/  UMOV UR9, 0x40000040 ;  /* 0x4000004000097882 */ /* 0x000fe20000000000 */
[----:B------:R-:W-:Y:S01]  /*3a50*/  UMOV UR11, 0x40000040 ;  /* 0x40000040000b7882 */ /* 0x000fe20000000000 */
[----:B------:R-:W-:-:S02]  /*3a60*/  UIADD3 UR12, UR4, 0x2, URZ ;  /* 0x00000002040c7890 */ /* 0x000fc4000fffe03f */
[----:B------:R-:W-:Y:S01]  /*3a70*/  UMOV UR8, UR4 ;  /* 0x0000000400087c82 */ /* 0x000fe20008000000 */
[----:B------:R-:W-:Y:S01]  /*3a80*/  UMOV UR10, UR24 ;  /* 0x00000018000a7c82 */ /* 0x000fe20008000000 */
[----:B------:R-:W-:Y:S01]  /*3a90*/  UIADD3 UR14, UR24, 0x2, URZ ;  /* 0x00000002180e7890 */ /* 0x000fe2000fffe03f */
[----:B------:R-:W-:Y:S01]  /*3aa0*/  HGMMA.64x64x16.F32.BF16 R24, gdesc[UR8], RZ, !UPT, gsb0 ;  /* 0x00e00000081879f0 */ /* 0x000fe2000c0018ff */
[----:B------:R-:W-:Y:S01]  /*3ab0*/  UMOV UR13, 0x40000040 ;  /* 0x40000040000d7882 */ /* 0x000fe20000000000 */
[----:B------:R-:W-:Y:S01]  /*3ac0*/  UMOV UR15, 0x40000040 ;  /* 0x40000040000f7882 */ /* 0x000fe20000000000 */
[----:B------:R-:W-:Y:S01]  /*3ad0*/  UIADD3 UR16, UR4, 0x4, URZ ;  /* 0x0000000404107890 */ /* 0x000fe2000fffe03f */
[C---:B-1----:R-:W-:Y:S01]  /*3ae0*/  LEA.HI R4, R3.reuse, R3, RZ, 0x1 ;  /* 0x0000000303047211 */ /* 0x042fe200078f08ff */
[----:B------:R-:W-:Y:S01]  /*3af0*/  UIADD3 UR18, UR24, 0x4, URZ ;  /* 0x0000000418127890 */ /* 0x000fe2000fffe03f */
[----:B------:R-:W-:Y:S01]  /*3b00*/  UMOV UR17, 0x40000040 ;  /* 0x4000004000117882 */ /* 0x000fe20000000000 */
[----:B------:R-:W-:Y:S01]  /*3b10*/  UMOV UR19, 0x40000040 ;  /* 0x4000004000137882 */ /* 0x000fe20000000000 */
[----:B------:R-:W-:Y:S01]  /*3b20*/  UIADD3 UR20, UR4, 0x6, URZ ;  /* 0x0000000604147890 */ /* 0x000fe2000fffe03f */
[----:B------:R-:W-:Y:S01]  /*3b30*/  LOP3.LUT R4, R4, 0x1ffffffe, RZ, 0xc0, !PT ;  /* 0x1ffffffe04047812 */ /* 0x000fe200078ec0ff */
[----:B------:R-:W-:Y:S01]  /*3b40*/  UIADD3 UR22, UR24, 0x6, URZ ;  /* 0x0000000618167890 */ /* 0x000fe2000fffe03f */
[----:B------:R-:W-:Y:S01]  /*3b50*/  UMOV UR21, 0x40000040 ;  /* 0x4000004000157882 */ /* 0x000fe20000000000 */
[----:B------:R-:W-:Y:S01]  /*3b60*/  UMOV UR23, 0x40000040 ;  /* 0x4000004000177882 */ /* 0x000fe20000000000 */
[----:B------:R-:W-:Y:S01]  /*3b70*/  ULDC UR4, c[0x0][0x448] ;  /* 0x0001120000047ab9 */ /* 0x000fe20000000800 */
[----:B------:R-:W-:Y:S01]  /*3b80*/  IMAD.IADD R4, R3, 0x1, -R4 ;  /* 0x0000000103047824 */ /* 0x000fe200078e0a04 */
[----:B------:R-:W-:Y:S01]  /*3b90*/  UISETP.NE.AND UP0, UPT, UR4, 0x1, UPT ;  /* 0x000000010400788c */ /* 0x000fe2000bf05270 */
[----:B--2---:R-:W-:Y:S01]  /*3ba0*/  LEA R3, R5, R0, 0x6 ;  /* 0x0000000005037211 */ /* 0x004fe200078e30ff */
[----:B------:R-:W-:Y:S01]  /*3bb0*/  ULDC UR7, c[0x0][0x9d8] ;  /* 0x0002760000077ab9 */ /* 0x000fe20000000800 */
[----:B------:R-:W-:Y:S01]  /*3bc0*/  ULDC UR10, c[0x0][0x2f0] ;  /* 0x0000bc00000a7ab9 */ /* 0x000fe20000000800 */
[----:B------:R-:W-:-:S02]  /*3bd0*/  ULDC UR6, c[0x0][0x288] ;  /* 0x0000a20000067ab9 */ /* 0x000fc40000000800 */
[----:B------:R-:W-:Y:S01]  /*3be0*/  PLOP3.LUT P2, PT, PT, PT, UP0, 0x80, 0x0 ;  /* 0x000000000000781c */ /* 0x000fe20003f4f008 */
[----:B------:R-:W-:Y:S01]  /*3bf0*/  IMAD R12, R4, 0x8, R3 ;  /* 0x00000008040c7824 */ /* 0x000fe200078e0203 */
[----:B------:R-:W-:-:S03]  /*3c00*/  MOV R8, UR6 ;  /* 0x0000000600087c02 */ /* 0x000fc60008000f00 */
[----:B------:R-:W-:Y:S01]  /*3c10*/  @UP0 ULDC UR4, c[0x0][0x44c] ;  /* 0x0001130000040ab9 */ /* 0x000fe20000000800 */
[----:B------:R-:W-:-:S07]  /*3c20*/  IMAD.MOV.U32 R3, RZ, RZ, R12 ;  /* 0x000000ffff037224 */ /* 0x000fce00078e000c */
[----:B------:R-:W-:Y:S01]  /*3c30*/  @P2 IMAD.HI.U32 R4, R12, UR4, RZ ;  /* 0x000000040c042c27 */ /* 0x000fe2000f8e00ff */
[----:B------:R-:W-:-:S04]  /*3c40*/  @UP0 ULDC UR4, c[0x0][0x450] ;  /* 0x0001140000040ab9 */ /* 0x000fc80000000800 */
[----:B------:R-:W-:Y:S01]  /*3c50*/  @P2 SHF.R.U32.HI R3, RZ, UR4, R4 ;  /* 0x00000004ff032c19 */ /* 0x000fe20008011604 */
[----:B------:R-:W-:Y:S02]  /*3c60*/  UMOV UR4, 0xffffffc0 ;  /* 0xffffffc000047882 */ /* 0x000fe40000000000 */
[----:B------:R-:W-:Y:S02]  /*3c70*/  UIMAD UR4, UR41, UR4, 0x40 ;  /* 0x00000040290474a4 */ /* 0x000fe4000f8e0204 */
[----:B------:R-:W1:Y:S02]  /*3c80*/  SHFL.IDX PT, R6, R3, 0x1, 0x1c1f ;  /* 0x003c1f0003067f89 */ /* 0x000e6400000e0000 */
[----:B------:R-:W-:Y:S02]  /*3c90*/  UIADD3 UR5, UR4, 0x1, URZ ;  /* 0x0000000104057890 */ /* 0x000fe4000fffe03f */
[----:B------:R-:W-:Y:S01]  /*3ca0*/  UIMAD UR4, UR37, UR10, UR4 ;  /* 0x0000000a250472a4 */ /* 0x000fe2000f8e0204 */
[----:B------:R-:W2:Y:S01]  /*3cb0*/  SHFL.IDX PT, R3, R3, RZ, 0x1c1f ;  /* 0x001c1fff03037589 */ /* 0x000ea200000e0000 */
[----:B------:R-:W-:-:S04]  /*3cc0*/  UIMAD UR5, UR37, UR10, UR5 ;  /* 0x0000000a250572a4 */ /* 0x000fc8000f8e0205 */
[----:B------:R-:W-:Y:S02]  /*3cd0*/  IADD3 R4, -R11, UR4, RZ ;  /* 0x000000040b047c10 */ /* 0x000fe4000fffe1ff */
[----:B------:R-:W-:-:S04]  /*3ce0*/  IADD3 R5, -R8, UR5, -R11 ;  /* 0x0000000508057c10 */ /* 0x000fc8000fffe90b */
[----:B-1----:R-:W-:-:S04]  /*3cf0*/  VIADDMNMX R6, R6, R5, R4, PT ;  /* 0x0000000506067246 */ /* 0x002fc80003800104 */
[C---:B------:R-:W-:Y:S01]  /*3d00*/  ISETP.GT.AND P3, PT, R6.reuse, RZ, PT ;  /* 0x000000ff0600720c */ /* 0x040fe20003f64270 */
[----:B------:R-:W-:Y:S02]  /*3d10*/  WARPGROUP.DEPBAR.LE gsb0, 0x0 ;  /* 0x00008000000079c5 */ /* 0x000fe40000010000 */
[----:B------:R-:W-:Y:S01]  /*3d20*/  WARPGROUP.ARRIVE ;  /* 0x00000000000079c5 */ /* 0x000fe20000000000 */
[C---:B------:R-:W-:Y:S02]  /*3d30*/  ISETP.GT.AND P4, PT, R6.reuse, 0x1, PT ;  /* 0x000000010600780c */ /* 0x040fe40003f84270 */
[----:B------:R-:W-:Y:S02]  /*3d40*/  ISETP.GT.AND P5, PT, R6, 0x8, PT ;  /* 0x000000080600780c */ /* 0x000fe40003fa4270 */
[----:B--2---:R-:W-:Y:S01]  /*3d50*/  VIADDMNMX R5, R3, R5, R4, PT ;  /* 0x0000000503057246 */ /* 0x004fe20003800104 */
[----:B------:R-:W-:Y:S03]  /*3d60*/  HGMMA.64x64x16.F32.BF16 R24, gdesc[UR12], R24, gsb0 ;  /* 0x00e000000c1879f0 */ /* 0x000fe60008001818 */
[----:B------:R-:W-:Y:S01]  /*3d70*/  ISETP.GT.AND P6, PT, R5, 0x20, PT ;  /* 0x000000200500780c */ /* 0x000fe20003fc4270 */
[----:B------:R-:W-:-:S02]  /*3d80*/  WARPGROUP.DEPBAR.LE gsb0, 0x0 ;  /* 0x00008000000079c5 */ /* 0x000fc40000010000 */
        /* <DEDUP_REMOVED lines=29> */
[----:B-1----:R-:W-:Y:S01]  /*3f60*/  FSEL R26, R26, -INF , P3 ;  /* 0xff8000001a1a7808 */ /* 0x002fe20001800000 */
[----:B------:R-:W-:Y:S01]  /*3f70*/  FMUL.FTZ R32, R32, UR7 ;  /* 0x0000000720207c20 */ /* 0x000fe20008410000 */
[----:B------:R-:W-:Y:S01]  /*3f80*/  ISETP.GT.AND P3, PT, R6, 0x9, PT ;  /* 0x000000090600780c */ /* 0x000fe20003f64270 */
[----:B------:R-:W-:Y:S01]  /*3f90*/  FMUL.FTZ R33, R33, UR7 ;  /* 0x0000000721217c20 */ /* 0x000fe20008410000 */
[----:B------:R-:W-:Y:S01]  /*3fa0*/  FMUL.FTZ R36, R36, UR7 ;  /* 0x0000000724247c20 */ /* 0x000fe20008410000 */
[----:B------:R-:W-:Y:S01]  /*3fb0*/  FMUL.FTZ R37, R37, UR7 ;  /* 0x0000000725257c20 */ /* 0x000fe20008410000 */
[----:B------:R-:W-:Y:S01]  /*3fc0*/  FMUL.FTZ R40, R40, UR7 ;  /* 0x0000000728287c20 */ /* 0x000fe20008410000 */
[----:B------:R-:W1:Y:S01]  /*3fd0*/  MUFU.TANH R31, R31 ;  /* 0x0000001f001f7308 */ /* 0x000e620000002400 */
[----:B--2---:R-:W-:Y:S01]  /*3fe0*/  FSEL R27, R27, -INF , P4 ;  /* 0xff8000001b1b7808 */ /* 0x004fe20002000000 */
[----:B------:R-:W-:Y:S01]  /*3ff0*/  FMUL.FTZ R41, R41, UR7 ;  /* 0x0000000729297c20 */ /* 0x000fe20008410000 */
[----:B------:R-:W-:Y:S01]  /*4000*/  ISETP.GT.AND P4, PT, R6, 0x10, PT ;  /* 0x000000100600780c */ /* 0x000fe20003f84270 */
[----:B------:R-:W-:Y:S01]  /*4010*/  FMUL.FTZ R44, R44, UR7 ;  /* 0x000000072c2c7c20 */ /* 0x000fe20008410000 */
[----:B------:R-:W-:Y:S01]  /*4020*/  FMNMX.FTZ R7, R26, R27, !PT ;  /* 0x0000001b1a077209 */ /* 0x000fe20007810000 */
[----:B------:R-:W-:Y:S01]  /*4030*/  FMUL.FTZ R45, R45, UR7 ;  /* 0x000000072d2d7c20 */ /* 0x000fe20008410000 */
[----:B------:R-:W-:Y:S01]  /*4040*/  FMUL.FTZ R48, R48, UR7 ;  /* 0x0000000730307c20 */ /* 0x000fe20008410000 */
[----:B------:R-:W2:Y:S01]  /*4050*/  MUFU.TANH R34, R34 ;  /* 0x0000002200227308 */ /* 0x000ea20000002400 */
[----:B---3--:R-:W-:Y:S01]  /*4060*/  FSEL R30, R30, -INF , P5 ;  /* 0xff8000001e1e7808 */ /* 0x008fe20002800000 */
[----:B------:R-:W-:Y:S01]  /*4070*/  FMUL.FTZ R49, R49, UR7 ;  /* 0x0000000731317c20 */ /* 0x000fe20008410000 */
[----:B------:R-:W-:Y:S01]  /*4080*/  ISETP.GT.AND P5, PT, R5, 0x8, PT ;  /* 0x000000080500780c */ /* 0x000fe20003fa4270 */
[----:B------:R-:W-:Y:S01]  /*4090*/  FMUL.FTZ R52, R52, UR7 ;  /* 0x0000000734347c20 */ /* 0x000fe20008410000 */
[----:B------:R-:W-:Y:S01]  /*40a0*/  FMNMX.FTZ R8, R30, R7, !PT ;  /* 0x000000071e087209 */ /* 0x000fe20007810000 */
[----:B------:R-:W-:Y:S01]  /*40b0*/  FMUL.FTZ R53, R53, UR7 ;  /* 0x0000000735357c20 */ /* 0x000fe20008410000 */
[----:B------:R-:W-:Y:S01]  /*40c0*/  ULDC UR7, c[0x0][0x988] ;  /* 0x0002620000077ab9 */ /* 0x000fe20000000800 */
[----:B------:R-:W3:Y:S01]  /*40d0*/  MUFU.TANH R35, R35 ;  /* 0x0000002300237308 */ /* 0x000ee20000002400 */
[----:B-1----:R-:W-:-:S02]  /*40e0*/  FSEL R31, R31, -INF , P3 ;  /* 0xff8000001f1f7808 */ /* 0x002fc40001800000 */
[----:B------:R-:W-:Y:S02]  /*40f0*/  ISETP.GT.AND P3, PT, R6, 0x11, PT ;  /* 0x000000110600780c */ /* 0x000fe40003f64270 */
[----:B------:R-:W-:-:S03]  /*4100*/  FMNMX.FTZ R7, R31, R8, !PT ;  /* 0x000000081f077209 */ /* 0x000fc60007810000 */
[----:B------:R-:W1:Y:S01]  /*4110*/  MUFU.TANH R38, R38 ;  /* 0x0000002600267308 */ /* 0x000e620000002400 */
[----:B--2---:R-:W-:Y:S02]  /*4120*/  FSEL R34, R34, -INF , P4 ;  /* 0xff80000022227808 */ /* 0x004fe40002000000 */
[----:B------:R-:W-:Y:S02]  /*4130*/  ISETP.GT.AND P4, PT, R6, 0x18, PT ;  /* 0x000000180600780c */ /* 0x000fe40003f84270 */
[----:B------:R-:W-:-:S03]  /*4140*/  FMNMX.FTZ R8, R34, R7, !PT ;  /* 0x0000000722087209 */ /* 0x000fc60007810000 */
[----:B------:R-:W2:Y:S01]  /*4150*/  MUFU.TANH R39, R39 ;  /* 0x0000002700277308 */ /* 0x000ea20000002400 */
[----:B---3--:R-:W-:Y:S02]  /*4160*/  FSEL R35, R35, -INF , P3 ;  /* 0xff80000023237808 */ /* 0x008fe40001800000 */
[----:B------:R-:W-:Y:S02]  /*4170*/  ISETP.GT.AND P3, PT, R6, 0x19, PT ;  /* 0x000000190600780c */ /* 0x000fe40003f64270 */
[----:B------:R-:W-:-:S03]  /*4180*/  FMNMX.FTZ R7, R35, R8, !PT ;  /* 0x0000000823077209 */ /* 0x000fc60007810000 */
[----:B------:R-:W3:Y:S01]  /*4190*/  MUFU.TANH R42, R42 ;  /* 0x0000002a002a7308 */ /* 0x000ee20000002400 */
[----:B-1----:R-:W-:Y:S02]  /*41a0*/  FSEL R38, R38, -INF , P4 ;  /* 0xff80000026267808 */ /* 0x002fe40002000000 */
        /* <DEDUP_REMOVED lines=36> */
[----:B------:R-:W-:Y:S02]  /*43f0*/  ISETP.GT.AND P3, PT, R5, RZ, PT ;  /* 0x000000ff0500720c */ /* 0x000fe40003f64270 */
[----:B------:R-:W-:-:S03]  /*4400*/  FMNMX.FTZ R6, R55, R6, !PT ;  /* 0x0000000637067209 */ /* 0x000fc60007810000 */
[----:B------:R-:W-:Y:S02]  /*4410*/  MUFU.TANH R28, R28 ;  /* 0x0000001c001c7308 */ /* 0x000fe40000002400 */
[----:B------:R-:W1:Y:S06]  /*4420*/  SHFL.BFLY PT, R7, R6, 0x2, 0x1f ;  /* 0x0c401f0006077f89 */ /* 0x000e6c00000e0000 */
[----:B------:R-:W-:Y:S08]  /*4430*/  MUFU.TANH R29, R29 ;  /* 0x0000001d001d7308 */ /* 0x000ff00000002400 */
[----:B------:R-:W4:Y:S08]  /*4440*/  MUFU.TANH R10, R32 ;  /* 0x00000020000a7308 */ /* 0x000f300000002400 */
[----:B------:R-:W-:Y:S01]  /*4450*/  MUFU.TANH R33, R33 ;  /* 0x0000002100217308 */ /* 0x000fe20000002400 */
[----:B-1----:R-:W-:-:S02]  /*4460*/  FMNMX.FTZ R8, R6, R7, !PT ;  /* 0x0000000706087209 */ /* 0x002fc40007810000 */
[----:B--2---:R-:W-:Y:S02]  /*4470*/  FSEL R6, R24, -INF , P3 ;  /* 0xff80000018067808 */ /* 0x004fe40001800000 */
[----:B---3--:R-:W-:Y:S01]  /*4480*/  FSEL R7, R25, -INF , P4 ;  /* 0xff80000019077808 */ /* 0x008fe20002000000 */
[----:B------:R-:W1:Y:S02]  /*4490*/  SHFL.BFLY PT, R9, R8, 0x1, 0x1f ;  /* 0x0c201f0008097f89 */ /* 0x000e6400000e0000 */
[----:B------:R-:W2:Y:S01]  /*44a0*/  MUFU.TANH R15, R36 ;  /* 0x00000024000f7308 */ /* 0x000ea20000002400 */
[C---:B------:R-:W-:Y:S02]  /*44b0*/  ISETP.GT.AND P3, PT, R5.reuse, 0x9, PT ;  /* 0x000000090500780c */ /* 0x040fe40003f64270 */
[----:B------:R-:W-:Y:S02]  /*44c0*/  FMNMX.FTZ R3, R6, R7, !PT ;  /* 0x0000000706037209 */ /* 0x000fe40007810000 */
[----:B------:R-:W-:-:S03]  /*44d0*/  ISETP.GT.AND P4, PT, R5, 0x10, PT ;  /* 0x000000100500780c */ /* 0x000fc60003f84270 */
[----:B------:R-:W3:Y:S01]  /*44e0*/  MUFU.TANH R18, R37 ;  /* 0x0000002500127308 */ /* 0x000ee20000002400 */
[----:B----4-:R-:W-:Y:S02]  /*44f0*/  FSEL R10, R10, -INF , P4 ;  /* 0xff8000000a0a7808 */ /* 0x010fe40002000000 */
[----:B------:R-:W-:-:S05]  /*4500*/  ISETP.GT.AND P4, PT, R5, 0x18, PT ;  /* 0x000000180500780c */ /* 0x000fca0003f84270 */
[----:B------:R-:W4:Y:S01]  /*4510*/  MUFU.TANH R19, R40 ;  /* 0x0000002800137308 */ /* 0x000f220000002400 */
[----:B--2---:R-:W-:Y:S02]  /*4520*/  FSEL R15, R15, -INF , P4 ;  /* 0xff8000000f0f7808 */ /* 0x004fe40002000000 */
[----:B------:R-:W-:Y:S02]  /*4530*/  ISETP.GT.AND P4, PT, R5, 0x28, PT ;  /* 0x000000280500780c */ /* 0x000fe40003f84270 */
[----:B-1----:R-:W-:-:S03]  /*4540*/  FMNMX.FTZ R4, R8, R9, !PT ;  /* 0x0000000908047209 */ /* 0x002fc60007810000 */
[----:B------:R-:W1:Y:S01]  /*4550*/  MUFU.TANH R41, R41 ;  /* 0x0000002900297308 */ /* 0x000e620000002400 */
[----:B------:R-:W-:Y:S02]  /*4560*/  FSEL R8, R28, -INF , P5 ;  /* 0xff8000001c087808 */ /* 0x000fe40002800000 */
[----:B------:R-:W-:Y:S02]  /*4570*/  FSEL R9, R29, -INF , P3 ;  /* 0xff8000001d097808 */ /* 0x000fe40001800000 */
[----:B------:R-:W-:Y:S02]  /*4580*/  FMNMX.FTZ R14, R8, R3, !PT ;  /* 0x00000003080e7209 */ /* 0x000fe40007810000 */
[----:B------:R-:W-:Y:S01]  /*4590*/  ISETP.GT.AND P3, PT, R5, 0x11, PT ;  /* 0x000000110500780c */ /* 0x000fe20003f64270 */
[----:B------:R-:W2:Y:S01]  /*45a0*/  MUFU.TANH R21, R44 ;  /* 0x0000002c00157308 */ /* 0x000ea20000002400 */
[----:B------:R-:W-:Y:S02]  /*45b0*/  FMNMX.FTZ R3, R9, R14, !PT ;  /* 0x0000000e09037209 */ /* 0x000fe40007810000 */
[----:B------:R-:W-:-:S02]  /*45c0*/  FSEL R14, R33, -INF , P3 ;  /* 0xff800000210e7808 */ /* 0x000fc40001800000 */
[----:B------:R-:W-:Y:S02]  /*45d0*/  FMNMX.FTZ R3, R10, R3, !PT ;  /* 0x000000030a037209 */ /* 0x000fe40007810000 */
[----:B------:R-:W-:Y:S01]  /*45e0*/  ISETP.GT.AND P3, PT, R5, 0x19, PT ;  /* 0x000000190500780c */ /* 0x000fe20003f64270 */
[----:B------:R-:W5:Y:S01]  /*45f0*/  MUFU.TANH R45, R45 ;  /* 0x0000002d002d7308 */ /* 0x000f620000002400 */
[----:B------:R-:W-:Y:S02]  /*4600*/  FMNMX.FTZ R20, R14, R3, !PT ;  /* 0x000000030e147209 */ /* 0x000fe40007810000 */
[----:B---3--:R-:W-:Y:S02]  /*4610*/  FSEL R18, R18, -INF , P3 ;  /* 0xff80000012127808 */ /* 0x008fe40001800000 */
[----:B------:R-:W-:Y:S02]  /*4620*/  FMNMX.FTZ R3, R15, R20, !PT ;  /* 0x000000140f037209 */ /* 0x000fe40007810000 */
[----:B------:R-:W-:Y:S01]  /*4630*/  ISETP.GT.AND P5, PT, R5, 0x21, PT ;  /* 0x000000210500780c */ /* 0x000fe20003fa4270 */
[----:B------:R-:W3:Y:S01]  /*4640*/  MUFU.TANH R23, R48 ;  /* 0x0000003000177308 */ /* 0x000ee20000002400 */
[----:B----4-:R-:W-:-:S02]  /*4650*/  FSEL R19, R19, -INF , P6 ;  /* 0xff80000013137808 */ /* 0x010fc40003000000 */
[----:B------:R-:W-:Y:S02]  /*4660*/  FMNMX.FTZ R22, R18, R3, !PT ;  /* 0x0000000312167209 */ /* 0x000fe40007810000 */
[----:B-1----:R-:W-:Y:S02]  /*4670*/  FSEL R20, R41, -INF , P5 ;  /* 0xff80000029147808 */ /* 0x002fe40002800000 */
[----:B------:R-:W-:Y:S01]  /*4680*/  FMNMX.FTZ R3, R19, R22, !PT ;  /* 0x0000001613037209 */ /* 0x000fe20007810000 */
[----:B------:R-:W1:Y:S01]  /*4690*/  MUFU.TANH R49, R49 ;  /* 0x0000003100317308 */ /* 0x000e620000002400 */
[C---:B------:R-:W-:Y:S01]  /*46a0*/  FMUL.FTZ R22, R4.reuse, UR7 ;  /* 0x0000000704167c20 */ /* 0x040fe20008410000 */
[----:B------:R-:W-:Y:S02]  /*46b0*/  FSETP.NEU.FTZ.AND P5, PT, R4, -INF , PT ;  /* 0xff8000000400780b */ /* 0x000fe40003fbd000 */
[----:B------:R-:W-:Y:S02]  /*46c0*/  ISETP.GT.AND P3, PT, R5, 0x29, PT ;  /* 0x000000290500780c */ /* 0x000fe40003f64270 */
[----:B--2---:R-:W-:-:S02]  /*46d0*/  FSEL R21, R21, -INF , P4 ;  /* 0xff80000015157808 */ /* 0x004fc40002000000 */
[----:B------:R-:W2:Y:S01]  /*46e0*/  MUFU.TANH R25, R52 ;  /* 0x0000003400197308 */ /* 0x000ea20000002400 */
[----:B------:R-:W-:Y:S02]  /*46f0*/  FMNMX.FTZ R24, R20, R3, !PT ;  /* 0x0000000314187209 */ /* 0x000fe40007810000 */
[----:B------:R-:W-:Y:S02]  /*4700*/  FSEL R29, R22, RZ, P5 ;  /* 0x000000ff161d7208 */ /* 0x000fe40002800000 */
[----:B------:R-:W-:Y:S02]  /*4710*/  ISETP.GT.AND P6, PT, R5, 0x30, PT ;  /* 0x000000300500780c */ /* 0x000fe40003fc4270 */
[----:B-----5:R-:W-:Y:S01]  /*4720*/  FSEL R22, R45, -INF , P3 ;  /* 0xff8000002d167808 */ /* 0x020fe20001800000 */
[----:B------:R-:W4:Y:S01]  /*4730*/  MUFU.TANH R53, R53 ;  /* 0x0000003500357308 */ /* 0x000f220000002400 */
[----:B------:R-:W-:Y:S01]  /*4740*/  FMNMX.FTZ R3, R21, R24, !PT ;  /* 0x0000001815037209 */ /* 0x000fe20007810000 */
[--C-:B------:R-:W-:Y:S01]  /*4750*/  FFMA.FTZ R32, R26, UR7, -R29.reuse ;  /* 0x000000071a207c23 */ /* 0x100fe2000801081d */
[----:B------:R-:W-:Y:S01]  /*4760*/  ISETP.GT.AND P3, PT, R5, 0x31, PT ;  /* 0x000000310500780c */ /* 0x000fe20003f64270 */
[--C-:B------:R-:W-:Y:S01]  /*4770*/  FFMA.FTZ R27, R27, UR7, -R29.reuse ;  /* 0x000000071b1b7c23 */ /* 0x100fe2000801081d */
[----:B---3--:R-:W-:Y:S01]  /*4780*/  FSEL R23, R23, -INF , P6 ;  /* 0xff80000017177808 */ /* 0x008fe20003000000 */
[--C-:B------:R-:W-:Y:S01]  /*4790*/  FFMA.FTZ R30, R30, UR7, -R29.reuse ;  /* 0x000000071e1e7c23 */ /* 0x100fe2000801081d */
[----:B------:R-:W-:Y:S01]  /*47a0*/  FMNMX.FTZ R26, R22, R3, !PT ;  /* 0x00000003161a7209 */ /* 0x000fe20007810000 */
[----:B------:R-:W-:Y:S01]  /*47b0*/  MUFU.EX2 R161, R27 ;  /* 0x0000001b00a17308 */ /* 0x000fe20000000800 */
[----:B------:R-:W-:Y:S01]  /*47c0*/  ISETP.GT.AND P4, PT, R5, 0x38, PT ;  /* 0x000000380500780c */ /* 0x000fe20003f84270 */
[--C-:B------:R-:W-:Y:S01]  /*47d0*/  FFMA.FTZ R31, R31, UR7, -R29.reuse ;  /* 0x000000071f1f7c23 */ /* 0x100fe2000801081d */
[----:B-1----:R-:W-:Y:S01]  /*47e0*/  FSEL R24, R49, -INF , P3 ;  /* 0xff80000031187808 */ /* 0x002fe20001800000 */
[--C-:B------:R-:W-:Y:S01]  /*47f0*/  FFMA.FTZ R34, R34, UR7, -R29.reuse ;  /* 0x0000000722227c23 */ /* 0x100fe2000801081d */
[----:B------:R-:W-:Y:S01]  /*4800*/  FMNMX.FTZ R3, R23, R26, !PT ;  /* 0x0000001a17037209 */ /* 0x000fe20007810000 */
[--C-:B------:R-:W-:Y:S01]  /*4810*/  FFMA.FTZ R35, R35, UR7, -R29.reuse ;  /* 0x0000000723237c23 */ /* 0x100fe2000801081d */
[----:B------:R-:W-:Y:S01]  /*4820*/  ISETP.GT.AND P3, PT, R5, 0x39, PT ;  /* 0x000000390500780c */ /* 0x000fe20003f64270 */
[----:B------:R-:W-:Y:S01]  /*4830*/  MUFU.EX2 R32, R32 ;  /* 0x0000002000207308 */ /* 0x000fe20000000800 */
[----:B--2---:R-:W-:Y:S01]  /*4840*/  FSEL R25, R25, -INF , P4 ;  /* 0xff80000019197808 */ /* 0x004fe20002000000 */
[--C-:B------:R-:W-:Y:S01]  /*4850*/  FFMA.FTZ R38, R38, UR7, -R29.reuse ;  /* 0x0000000726267c23 */ /* 0x100fe2000801081d */
[----:B------:R-:W-:Y:S01]  /*4860*/  FMNMX.FTZ R28, R24, R3, !PT ;  /* 0x00000003181c7209 */ /* 0x000fe20007810000 */
[--C-:B------:R-:W-:Y:S01]  /*4870*/  FFMA.FTZ R39, R39, UR7, -R29.reuse ;  /* 0x0000000727277c23 */ /* 0x100fe2000801081d */
[----:B----4-:R-:W-:Y:S01]  /*4880*/  FSEL R26, R53, -INF , P3 ;  /* 0xff800000351a7808 */ /* 0x010fe20001800000 */
        /* <DEDUP_REMOVED lines=10> */
[----:B------:R-:W1:Y:S01]  /*4930*/  SHFL.BFLY PT, R28, R3, 0x2, 0x1f ;  /* 0x0c401f00031c7f89 */ /* 0x000e6200000e0000 */
[----:B------:R-:W-:Y:S01]  /*4940*/  MUFU.EX2 R163, R31 ;  /* 0x0000001f00a37308 */ /* 0x000fe20000000800 */
[----:B------:R-:W-:-:S07]  /*4950*/  FFMA.FTZ R55, R55, UR7, -R29 ;  /* 0x0000000737377c23 */ /* 0x000fce000801081d */
[----:B------:R-:W-:Y:S08]  /*4960*/  MUFU.EX2 R34, R34 ;  /* 0x0000002200227308 */ /* 0x000ff00000000800 */
[----:B------:R-:W2:Y:S01]  /*4970*/  MUFU.EX2 R35, R35 ;  /* 0x0000002300237308 */ /* 0x000ea20000000800 */
[----:B-1----:R-:W-:-:S07]  /*4980*/  FMNMX.FTZ R28, R3, R28, !PT ;  /* 0x0000001c031c7209 */ /* 0x002fce0007810000 */
[----:B------:R-:W-:Y:S01]  /*4990*/  MUFU.EX2 R38, R38 ;  /* 0x0000002600267308 */ /* 0x000fe20000000800 */
[----:B------:R-:W1:Y:S07]  /*49a0*/  SHFL.BFLY PT, R3, R28, 0x1, 0x1f ;  /* 0x0c201f001c037f89 */ /* 0x000e6e00000e0000 */
[----:B------:R-:W3:Y:S01]  /*49b0*/  MUFU.EX2 R39, R39 ;  /* 0x0000002700277308 */ /* 0x000ee20000000800 */
[----:B--2---:R-:W-:-:S07]  /*49c0*/  F2FP.BF16.F32.PACK_AB R157, R35, R34 ;  /* 0x00000022239d723e */ /* 0x004fce00000010ff */
[----:B------:R-:W-:Y:S08]  /*49d0*/  MUFU.EX2 R42, R42 ;  /* 0x0000002a002a7308 */ /* 0x000ff00000000800 */
[----:B------:R-:W-:Y:S01]  /*49e0*/  MUFU.EX2 R43, R43 ;  /* 0x0000002b002b7308 */ /* 0x000fe20000000800 */
[----:B---3--:R-:W-:Y:S02]  /*49f0*/  F2FP.BF16.F32.PACK_AB R159, R39, R38 ;  /* 0x00000026279f723e */ /* 0x008fe400000010ff */
[----:B-1----:R-:W-:-:S04]  /*4a00*/  FMNMX.FTZ R3, R28, R3, !PT ;  /* 0x000000031c037209 */ /* 0x002fc80007810000 */
[C---:B------:R-:W-:Y:S01]  /*4a10*/  FSETP.NEU.FTZ.AND P3, PT, R3.reuse, -INF , PT ;  /* 0xff8000000300780b */ /* 0x040fe20003f7d000 */
[----:B------:R-:W-:Y:S01]  /*4a20*/  FMUL.FTZ R5, R3, UR7 ;  /* 0x0000000703057c20 */ /* 0x000fe20008410000 */
[----:B------:R-:W-:Y:S04]  /*4a30*/  MUFU.EX2 R46, R46 ;  /* 0x0000002e002e7308 */ /* 0x000fe80000000800 */
[----:B------:R-:W-:Y:S02]  /*4a40*/  FSEL R27, R5, RZ, P3 ;  /* 0x000000ff051b7208 */ /* 0x000fe40001800000 */
[-C--:B------:R-:W-:Y:S02]  /*4a50*/  LEA.HI R5, R17, R16.reuse, RZ, 0x4 ;  /* 0x0000001011057211 */ /* 0x080fe400078f20ff */
[----:B------:R-:W1:Y:S01]  /*4a60*/  MUFU.EX2 R47, R47 ;  /* 0x0000002f002f7308 */ /* 0x000e620000000800 */
[--C-:B------:R-:W-:Y:S01]  /*4a70*/  FFMA.FTZ R28, R7, UR7, -R27.reuse ;  /* 0x00000007071c7c23 */ /* 0x100fe2000801081b */
[----:B------:R-:W-:Y:S01]  /*4a80*/  LOP3.LUT R7, R5, 0xfffffff0, RZ, 0xc0, !PT ;  /* 0xfffffff005077812 */ /* 0x000fe200078ec0ff */
[--C-:B------:R-:W-:Y:S01]  /*4a90*/  FFMA.FTZ R6, R6, UR7, -R27.reuse ;  /* 0x0000000706067c23 */ /* 0x100fe2000801081b */
[--C-:B------:R-:W-:Y:S01]  /*4aa0*/  FFMA.FTZ R8, R8, UR7, -R27.reuse ;  /* 0x0000000708087c23 */ /* 0x100fe2000801081b */
[--C-:B------:R-:W-:Y:S01]  /*4ab0*/  FFMA.FTZ R10, R10, UR7, -R27.reuse ;  /* 0x000000070a0a7c23 */ /* 0x100fe2000801081b */
[----:B------:R-:W-:Y:S01]  /*4ac0*/  FFMA.FTZ R14, R14, UR7, -R27 ;  /* 0x000000070e0e7c23 */ /* 0x000fe2000801081b */
[----:B------:R-:W-:Y:S01]  /*4ad0*/  IMAD.IADD R7, R16, 0x1, -R7 ;  /* 0x0000000110077824 */ /* 0x000fe200078e0a07 */
[----:B------:R2:W-:Y:S01]  /*4ae0*/  MUFU.EX2 R160, R6 ;  /* 0x0000000600a07308 */ /* 0x0005e20000000800 */
[--C-:B------:R-:W-:Y:S01]  /*4af0*/  FFMA.FTZ R9, R9, UR7, -R27.reuse ;  /* 0x0000000709097c23 */ /* 0x100fe2000801081b */
[--C-:B------:R-:W-:Y:S01]  /*4b00*/  FFMA.FTZ R15, R15, UR7, -R27.reuse ;  /* 0x000000070f0f7c23 */ /* 0x100fe2000801081b */
[--C-:B------:R-:W-:Y:S01]  /*4b10*/  FFMA.FTZ R18, R18, UR7, -R27.reuse ;  /* 0x0000000712127c23 */ /* 0x100fe2000801081b */
[--C-:B------:R-:W-:Y:S01]  /*4b20*/  FFMA.FTZ R19, R19, UR7, -R27.reuse ;  /* 0x0000000713137c23 */ /* 0x100fe2000801081b */
[----:B------:R-:W-:Y:S01]  /*4b30*/  LEA.HI R16, R17, R16, RZ, 0x5 ;  /* 0x0000001011107211 */ /* 0x000fe200078f28ff */
[--C-:B------:R-:W-:Y:S01]  /*4b40*/  FFMA.FTZ R20, R20, UR7, -R27.reuse ;  /* 0x0000000714147c23 */ /* 0x100fe2000801081b */
[----:B------:R-:W-:Y:S01]  /*4b50*/  FFMA.FTZ R21, R21, UR7, -R27 ;  /* 0x0000000715157c23 */ /* 0x000fe2000801081b */
[----:B------:R3:W-:Y:S01]  /*4b60*/  MUFU.EX2 R162, R8 ;  /* 0x0000000800a27308 */ /* 0x0007e20000000800 */
[----:B--2---:R-:W-:Y:S01]  /*4b70*/  SHF.R.S32.HI R6, RZ, 0x1f, R7 ;  /* 0x0000001fff067819 */ /* 0x004fe20000011407 */
[--C-:B------:R-:W-:Y:S01]  /*4b80*/  FFMA.FTZ R22, R22, UR7, -R27.reuse ;  /* 0x0000000716167c23 */ /* 0x100fe2000801081b */
[----:B------:R-:W-:Y:S01]  /*4b90*/  SHF.L.U32 R16, R16, 0x5, RZ ;  /* 0x0000000510107819 */ /* 0x000fe200000006ff */
[--C-:B------:R-:W-:Y:S01]  /*4ba0*/  FFMA.FTZ R23, R23, UR7, -R27.reuse ;  /* 0x0000000717177c23 */ /* 0x100fe2000801081b */
[----:B------:R-:W-:Y:S01]  /*4bb0*/  LEA.HI R6, R6, R7, RZ, 0x3 ;  /* 0x0000000706067211 */ /* 0x000fe200078f18ff */
[----:B------:R-:W-:Y:S01]  /*4bc0*/  FFMA.FTZ R24, R24, UR7, -R27 ;  /* 0x0000000718187c23 */ /* 0x000fe2000801081b */
[----:B------:R-:W-:Y:S01]  /*4bd0*/  LOP3.LUT R17, R16, 0x7ffffc00, RZ, 0xc0, !PT ;  /* 0x7ffffc0010117812 */ /* 0x000fe200078ec0ff */
[----:B------:R2:W-:Y:S01]  /*4be0*/  MUFU.EX2 R156, R10 ;  /* 0x0000000a009c7308 */ /* 0x0005e20000000800 */
[C---:B---3--:R-:W-:Y:S01]  /*4bf0*/  LOP3.LUT R8, R6.reuse, 0xfffffff8, RZ, 0xc0, !PT ;  /* 0xfffffff806087812 */ /* 0x048fe200078ec0ff */
[----:B------:R-:W-:-:S02]  /*4c00*/  IMAD.SHL.U32 R6, R6, 0x40, RZ ;  /* 0x0000004006067824 */ /* 0x000fc400078e00ff */
[--C-:B------:R-:W-:Y:S01]  /*4c10*/  FFMA.FTZ R25, R25, UR7, -R27.reuse ;  /* 0x0000000719197c23 */ /* 0x100fe2000801081b */
[----:B------:R-:W-:Y:S01]  /*4c20*/  FFMA.FTZ R26, R26, UR7, -R27 ;  /* 0x000000071a1a7c23 */ /* 0x000fe2000801081b */
[----:B-1----:R-:W-:Y:S01]  /*4c30*/  F2FP.BF16.F32.PACK_AB R155, R47, R46 ;  /* 0x0000002e2f9b723e */ /* 0x002fe200000010ff */
[----:B------:R-:W-:Y:S01]  /*4c40*/  IMAD.IADD R8, R7, 0x1, -R8 ;  /* 0x0000000107087824 */ /* 0x000fe200078e0a08 */
[----:B------:R-:W-:Y:S01]  /*4c50*/  SHF.R.S32.HI R7, RZ, 0x4, R5 ;  /* 0x00000004ff077819 */ /* 0x000fe20000011405 */
[----:B------:R-:W1:Y:S01]  /*4c60*/  MUFU.EX2 R29, R28 ;  /* 0x0000001c001d7308 */ /* 0x000e620000000800 */
[----:B------:R-:W-:Y:S02]  /*4c70*/  F2FP.BF16.F32.PACK_AB R153, R43, R42 ;  /* 0x0000002a2b99723e */ /* 0x000fe400000010ff */
[----:B------:R-:W-:Y:S01]  /*4c80*/  SHF.L.U32 R5, R8, 0x6, RZ ;  /* 0x0000000608057819 */ /* 0x000fe200000006ff */
[----:B--2---:R-:W-:Y:S02]  /*4c90*/  IMAD.SHL.U32 R10, R7, 0x8, RZ ;  /* 0x00000008070a7824 */ /* 0x004fe400078e00ff */
[----:B------:R-:W-:Y:S01]  /*4ca0*/  FADD.FTZ R7, R32, R161 ;  /* 0x000000a120077221 */ /* 0x000fe20000010000 */
[----:B------:R-:W-:-:S02]  /*4cb0*/  LOP3.LUT P3, RZ, R8, 0x4, RZ, 0xc0, !PT ;  /* 0x0000000408ff7812 */ /* 0x000fc4000786c0ff */
[----:B------:R-:W-:Y:S01]  /*4cc0*/  LOP3.LUT R5, R5, 0x1c0, RZ, 0xc0, !PT ;  /* 0x000001c005057812 */ /* 0x000fe200078ec0ff */
[----:B------:R2:W-:Y:S01]  /*4cd0*/  MUFU.EX2 R31, R14 ;  /* 0x0000000e001f7308 */ /* 0x0005e20000000800 */
[----:B------:R-:W-:Y:S01]  /*4ce0*/  LOP3.LUT P4, RZ, R8, 0x2, RZ, 0xc0, !PT ;  /* 0x0000000208ff7812 */ /* 0x000fe2000788c0ff */
[----:B------:R-:W-:Y:S01]  /*4cf0*/  FADD.FTZ R8, R30, R7 ;  /* 0x000000071e087221 */ /* 0x000fe20000010000 */
[----:B------:R-:W-:Y:S02]  /*4d00*/  LOP3.LUT R10, R5, 0x8, R10, 0xf8, !PT ;  /* 0x00000008050a7812 */ /* 0x000fe400078ef80a */
[----:B------:R-:W-:Y:S01]  /*4d10*/  SHF.R.U32.HI R5, RZ, 0x3, R5 ;  /* 0x00000003ff057819 */ /* 0x000fe20000011605 */
[----:B------:R-:W-:Y:S01]  /*4d20*/  FADD.FTZ R7, R163, R8 ;  /* 0x00000008a3077221 */ /* 0x000fe20000010000 */
[----:B------:R-:W-:Y:S01]  /*4d30*/  LOP3.LUT R8, R6, 0x7ffffe00, RZ, 0xc0, !PT ;  /* 0x7ffffe0006087812 */ /* 0x000fe200078ec0ff */
[----:B------:R-:W3:Y:S01]  /*4d40*/  MUFU.EX2 R9, R9 ;  /* 0x0000000900097308 */ /* 0x000ee20000000800 */
[----:B--2---:R-:W-:Y:S01]  /*4d50*/  IMAD.U32 R14, RZ, RZ, UR39 ;  /* 0x00000027ff0e7e24 */ /* 0x004fe2000f8e00ff */
[----:B------:R-:W-:Y:S01]  /*4d60*/  LOP3.LUT R10, R10, R5, RZ, 0x3c, !PT ;  /* 0x000000050a0a7212 */ /* 0x000fe200078e3cff */
[----:B------:R-:W-:Y:S01]  /*4d70*/  FADD.FTZ R6, R34, R7 ;  /* 0x0000000722067221 */ /* 0x000fe20000010000 */
[----:B------:R-:W-:Y:S01]  /*4d80*/  F2FP.BF16.F32.PACK_AB R161, R161, R32 ;  /* 0x00000020a1a1723e */ /* 0x000fe200000010ff */
[----:B------:R-:W-:Y:S01]  /*4d90*/  @!P1 VIADD R5, R14, 0x28c40 ;  /* 0x00028c400e059836 */ /* 0x000fe20000000000 */
[----:B------:R-:W-:Y:S01]  /*4da0*/  IADD3 R10, R10, R8, R17 ;  /* 0x000000080a0a7210 */ /* 0x000fe20007ffe011 */
[----:B------:R-:W-:Y:S01]  /*4db0*/  FADD.FTZ R7, R35, R6 ;  /* 0x0000000623077221 */ /* 0x000fe20000010000 */
[----:B------:R-:W2:Y:S01]  /*4dc0*/  MUFU.EX2 R15, R15 ;  /* 0x0000000f000f7308 */ /* 0x000ea20000000800 */
[----:B------:R-:W-:-:S02]  /*4dd0*/  F2FP.BF16.F32.PACK_AB R163, R163, R30 ;  /* 0x0000001ea3a3723e */ /* 0x000fc400000010ff */
[----:B------:R-:W-:Y:S01]  /*4de0*/  @!P1 PRMT R5, RZ, 0x654, R5 ;  /* 0x00000654ff059816 */ /* 0x000fe20000000005 */
[----:B------:R-:W-:Y:S01]  /*4df0*/  FADD.FTZ R8, R38, R7 ;  /* 0x0000000726087221 */ /* 0x000fe20000010000 */
[----:B------:R-:W-:Y:S02]  /*4e00*/  LEA R10, R10, UR39, 0x1 ;  /* 0x000000270a0a7c11 */ /* 0x000fe4000f8e08ff */
[----:B------:R1:W-:Y:S01]  /*4e10*/  @!P1 SYNCS.ARRIVE.TRANS64.RED.A1T0 RZ, [R5+URZ], RZ ;  /* 0x000000ff05ff99a7 */ /* 0x0003e2000810043f */
[----:B------:R-:W4:Y:S01]  /*4e20*/  MUFU.EX2 R18, R18 ;  /* 0x0000001200127308 */ /* 0x000f220000000800 */
[----:B------:R-:W-:-:S04]  /*4e30*/  FADD.FTZ R7, R39, R8 ;  /* 0x0000000827077221 */ /* 0x000fc80000010000 */
[----:B------:R-:W-:Y:S01]  /*4e40*/  FADD.FTZ R8, R42, R7 ;  /* 0x000000072a087221 */ /* 0x000fe20000010000 */
[----:B------:R-:W-:Y:S01]  /*4e50*/  MOV R7, 0xffffffc0 ;  /* 0xffffffc000077802 */ /* 0x000fe20000000f00 */
[----:B-1----:R-:W-:Y:S01]  /*4e60*/  FADD.FTZ R5, R160, R29 ;  /* 0x0000001da0057221 */ /* 0x002fe20000010000 */
[----:B------:R-:W-:Y:S01]  /*4e70*/  MUFU.EX2 R19, R19 ;  /* 0x0000001300137308 */ /* 0x000fe20000000800 */
[----:B------:R-:W-:Y:S01]  /*4e80*/  FADD.FTZ R17, R43, R8 ;  /* 0x000000082b117221 */ /* 0x000fe20000010000 */
[----:B------:R-:W-:Y:S02]  /*4e90*/  VIADD R8, R10, 0x26800 ;  /* 0x000268000a087836 */ /* 0x000fe40000000000 */
[----:B------:R-:W-:Y:S01]  /*4ea0*/  FADD.FTZ R6, R162, R5 ;  /* 0x00000005a2067221 */ /* 0x000fe20000010000 */
[----:B---3--:R-:W-:Y:S01]  /*4eb0*/  F2FP.BF16.F32.PACK_AB R162, R9, R162 ;  /* 0x000000a209a2723e */ /* 0x008fe200000010ff */
[----:B------:R-:W-:Y:S01]  /*4ec0*/  FADD.FTZ R16, R46, R17 ;  /* 0x000000112e107221 */ /* 0x000fe20000010000 */
[----:B------:R-:W-:Y:S01]  /*4ed0*/  SEL R7, R7, 0x40, P3 ;  /* 0x0000004007077807 */ /* 0x000fe20001800000 */
[----:B------:R-:W-:Y:S01]  /*4ee0*/  FADD.FTZ R5, R9, R6 ;  /* 0x0000000609057221 */ /* 0x000fe20000010000 */
[----:B------:R-:W1:Y:S01]  /*4ef0*/  MUFU.EX2 R20, R20 ;  /* 0x0000001400147308 */ /* 0x000e620000000800 */
[----:B------:R-:W-:Y:S01]  /*4f00*/  FADD.FTZ R47, R47, R16 ;  /* 0x000000102f2f7221 */ /* 0x000fe20000010000 */
[----:B------:R-:W-:-:S02]  /*4f10*/  VIADD R9, R10, 0x26820 ;  /* 0x000268200a097836 */ /* 0x000fc40000000000 */
[----:B------:R-:W-:Y:S01]  /*4f20*/  FADD.FTZ R6, R156, R5 ;  /* 0x000000059c067221 */ /* 0x000fe20000010000 */
[C---:B------:R-:W-:Y:S01]  /*4f30*/  @P4 IADD3 R9, R8.reuse, -0x20, RZ ;  /* 0xffffffe008094810 */ /* 0x040fe20007ffe0ff */
[----:B------:R-:W-:Y:S01]  /*4f40*/  IMAD.IADD R8, R8, 0x1, R7 ;  /* 0x0000000108087824 */ /* 0x000fe200078e0207 */
[----:B------:R-:W-:Y:S01]  /*4f50*/  F2FP.BF16.F32.PACK_AB R160, R29, R160 ;  /* 0x000000a01da0723e */ /* 0x000fe200000010ff */
[C---:B------:R-:W-:Y:S01]  /*4f60*/  FADD.FTZ R6, R31.reuse, R6 ;  /* 0x000000061f067221 */ /* 0x040fe20000010000 */
[----:B------:R-:W3:Y:S01]  /*4f70*/  MUFU.EX2 R21, R21 ;  /* 0x0000001500157308 */ /* 0x000ee20000000800 */
[----:B------:R-:W-:Y:S01]  /*4f80*/  BAR.SYNC.DEFER_BLOCKING 0xf, 0x100 ;  /* 0x03c4000000007b1d */ /* 0x000fe20000010000 */
[----:B------:R-:W-:Y:S01]  /*4f90*/  F2FP.BF16.F32.PACK_AB R156, R31, R156 ;  /* 0x0000009c1f9c723e */ /* 0x000fe200000010ff */
[----:B--2---:R-:W-:Y:S01]  /*4fa0*/  FADD.FTZ R5, R15, R6 ;  /* 0x000000060f057221 */ /* 0x004fe20000010000 */
[----:B----4-:R-:W-:Y:S01]  /*4fb0*/  F2FP.BF16.F32.PACK_AB R158, R18, R15 ;  /* 0x0000000f129e723e */ /* 0x010fe200000010ff */
[----:B------:R-:W-:-:S02]  /*4fc0*/  IMAD.IADD R7, R7, 0x1, R9 ;  /* 0x0000000107077824 */ /* 0x000fc400078e0209 */
[----:B------:R-:W-:Y:S01]  /*4fd0*/  FADD.FTZ R6, R18, R5 ;  /* 0x0000000512067221 */ /* 0x000fe20000010000 */
[----:B------:R-:W2:Y:S01]  /*4fe0*/  MUFU.EX2 R22, R22 ;  /* 0x0000001600167308 */ /* 0x000ea20000000800 */
[----:B-1----:R-:W-:Y:S02]  /*4ff0*/  F2FP.BF16.F32.PACK_AB R152, R20, R19 ;  /* 0x000000131498723e */ /* 0x002fe400000010ff */
[----:B------:R-:W-:-:S04]  /*5000*/  FADD.FTZ R5, R19, R6 ;  /* 0x0000000613057221 */ /* 0x000fc80000010000 */
[----:B------:R-:W-:Y:S01]  /*5010*/  FADD.FTZ R6, R20, R5 ;  /* 0x0000000514067221 */ /* 0x000fe20000010000 */
[----:B------:R-:W-:Y:S03]  /*5020*/  MUFU.EX2 R50, R50 ;  /* 0x0000003200327308 */ /* 0x000fe60000000800 */
[----:B---3--:R-:W-:-:S05]  /*5030*/  FADD.FTZ R5, R21, R6 ;  /* 0x0000000615057221 */ /* 0x008fca0000010000 */
[----:B------:R-:W1:Y:S01]  /*5040*/  MUFU.EX2 R51, R51 ;  /* 0x0000003300337308 */ /* 0x000e620000000800 */
[C---:B--2---:R-:W-:Y:S01]  /*5050*/  F2FP.BF16.F32.PACK_AB R154, R22.reuse, R21 ;  /* 0x00000015169a723e */ /* 0x044fe200000010ff */
[----:B------:R-:W-:Y:S01]  /*5060*/  FADD.FTZ R22, R22, R5 ;  /* 0x0000000516167221 */ /* 0x000fe20000010000 */
[----:B------:R2:W-:Y:S04]  /*5070*/  STSM.16.M88.4 [R10+0x26800], R160 ;  /* 0x026800a00a007844 */ /* 0x0005e80000000200 */
[----:B------:R2:W-:Y:S01]  /*5080*/  STSM.16.M88.4 [R9], R156 ;  /* 0x0000009c09007844 */ /* 0x0005e20000000200 */
[----:B------:R-:W-:Y:S03]  /*5090*/  MUFU.EX2 R23, R23 ;  /* 0x0000001700177308 */ /* 0x000fe60000000800 */
[----:B------:R2:W-:Y:S05]  /*50a0*/  STSM.16.M88.4 [R8], R152 ;  /* 0x0000009808007844 */ /* 0x0005ea0000000200 */
        /* <DEDUP_REMOVED lines=9> */
[----:B------:R-:W3:Y:S01]  /*5140*/  MUFU.EX2 R25, R25 ;  /* 0x0000001900197308 */ /* 0x000ee20000000800 */
[----:B-1----:R-:W-:-:S07]  /*5150*/  FADD.FTZ R6, R54, R51 ;  /* 0x0000003336067221 */ /* 0x002fce0000010000 */
[----:B------:R-:W1:Y:S01]  /*5160*/  MUFU.EX2 R26, R26 ;  /* 0x0000001a001a7308 */ /* 0x000e620000000800 */
[C---:B----4-:R-:W-:Y:S01]  /*5170*/  F2FP.BF16.F32.PACK_AB R167, R55.reuse, R54 ;  /* 0x0000003637a7723e */ /* 0x050fe200000010ff */
[----:B------:R-:W-:Y:S01]  /*5180*/  FADD.FTZ R6, R55, R6 ;  /* 0x0000000637067221 */ /* 0x000fe20000010000 */
[----:B---3--:R-:W-:Y:S01]  /*5190*/  FADD.FTZ R5, R25, R24 ;  /* 0x0000001819057221 */ /* 0x008fe20000010000 */
[----:B-1----:R-:W-:-:S03]  /*51a0*/  F2FP.BF16.F32.PACK_AB R166, R26, R25 ;  /* 0x000000191aa6723e */ /* 0x002fc600000010ff */
[----:B------:R-:W-:Y:S02]  /*51b0*/  FADD.FTZ R5, R26, R5 ;  /* 0x000000051a057221 */ /* 0x000fe40000010000 */
[----:B------:R2:W-:Y:S01]  /*51c0*/  STSM.16.M88.4 [R7], R164 ;  /* 0x000000a407007844 */ /* 0x0005e20000000200 */
[----:B------:R-:W-:Y:S05]  /*51d0*/  @!P0 BRA `(.L_x_4206) ;  /* 0x0000000000048947 */ /* 0x000fea0003800000 */
[----:B------:R-:W-:Y:S01]  /*51e0*/  BPT.TRAP 0x1 ;  /* 0x000000040000795c */ /* 0x000fe20000300000 */
.L_x_4206:
[----:B------:R1:W3:Y:S01]  /*51f0*/  SYNCS.PHASECHK.TRANS64.TRYWAIT P3, [UR39+0x28c50], R13 ;  /* 0x028c500dff0075a7 */ /* 0x0002e20008060167 */
[----:B------:R-:W-:Y:S05]  /*5200*/  @!P0 BRA `(.L_x_4207) ;  /* 0x0000000000048947 */ /* 0x000fea0003800000 */
[----:B------:R-:W-:Y:S01]  /*5210*/  BPT.TRAP 0x1 ;  /* 0x000000040000795c */ /* 0x000fe20000300000 */
.L_x_4207:
[----:B---3--:R-:W-:Y:S05]  /*5220*/  @P3 BRA `(.L_x_4208) ;  /* 0x0000000000083947 */ /* 0x008fea0003800000 */
[----:B------:R-:W3:Y:S02]  /*5230*/  SYNCS.PHASECHK.TRANS64.TRYWAIT P3, [UR39+0x28c50], R13 ;  /* 0x028c500dff0075a7 */ /* 0x000ee40008060167 */
[----:B---3--:R-:W-:Y:S05]  /*5240*/  @!P3 BRA `(.L_x_4209) ;  /* 0x000000bc0054b947 */ /* 0x008fea0003800000 */
.L_x_4208:
[----:B------:R-:W-:Y:S01]  /*5250*/  WARPGROUP.ARRIVE ;  /* 0x00000000000079c5 */ /* 0x000fe20000000000 */
[----:B------:R-:W-:Y:S01]  /*5260*/  UMOV UR14, UR38 ;  /* 0x00000026000e7c82 */ /* 0x000fe20008000000 */
[----:B------:R-:W-:Y:S01]  /*5270*/  UMOV UR15, 0x40000040 ;  /* 0x40000040000f7882 */ /* 0x000fe20000000000 */
[----:B------:R-:W-:Y:S01]  /*5280*/  UIADD3 UR4, UR38, 0x80, URZ ;  /* 0x0000008026047890 */ /* 0x000fe2000fffe03f */
[----:B---3--:R-:W-:Y:S01]  /*5290*/  @!P1 IADD3 R14, R14, 0x28c60, RZ ;  /* 0x00028c600e0e9810 */ /* 0x008fe20007ffe0ff */
[----:B------:R-:W-:Y:S01]  /*52a0*/  UIMAD UR10, UR37, UR10, -UR6 ;  /* 0x0000000a250a72a4 */ /* 0x000fe2000f8e0a06 */
[----:B------:R-:W-:Y:S01]  /*52b0*/  HGMMA.64x256x16.F32.BF16 R24, R160, gdesc[UR12].tnspB, RZ, !UPT, gsb0 ;  /* 0x43e0000ca0187df0 */ /* 0x000fe2000c0018ff */
[----:B------:R-:W-:Y:S01]  /*52c0*/  UMOV UR15, 0x40000040 ;  /* 0x40000040000f7882 */ /* 0x000fe20000000000 */
[----:B------:R-:W-:Y:S01]  /*52d0*/  UIADD3 UR41, UR41, -0x2, URZ ;  /* 0xfffffffe29297890 */ /* 0x000fe2000fffe03f */
[----:B------:R-:W-:Y:S01]  /*52e0*/  @!P1 PRMT R14, RZ, 0x654, R14 ;  /* 0x00000654ff0e9816 */ /* 0x000fe2000000000e */
[----:B------:R-:W-:Y:S01]  /*52f0*/  UMOV UR14, UR4 ;  /* 0x00000004000e7c82 */ /* 0x000fe20008000000 */
[----:B------:R-:W-:Y:S01]  /*5300*/  UIADD3 UR4, UR38, 0x100, URZ ;  /* 0x0000010026047890 */ /* 0x000fe2000fffe03f */
[----:B------:R-:W-:-:S02]  /*5310*/  WARPGROUP.DEPBAR.LE gsb0, 0x0 ;  /* 0x00008000000079c5 */ /* 0x000fc40000010000 */
[----:B------:R-:W-:-:S15]  /*5320*/  WARPGROUP.ARRIVE ;  /* 0x00000000000079c5 */ /* 0x000fde0000000000 */
[----:B------:R-:W-:-:S05]  /*5330*/  NOP ;  /* 0x0000000000007918 */ /* 0x000fca0000000000 */
        /* <DEDUP_REMOVED lines=10> */
[----:B------:R-:W3:Y:S02]  /*53e0*/  S2UR UR4, SR_CTAID.X ;  /* 0x00000000000479c3 */ /* 0x000ee40000002500 */
[----:B---3--:R-:W-:-:S03]  /*53f0*/  USHF.L.U32 UR11, UR4, 0x6, URZ ;  /* 0x00000006040b7899 */ /* 0x008fc6000800063f */
[----:B------:R-:W-:Y:S02]  /*5400*/  @UP0 ULDC UR4, c[0x0][0x44c] ;  /* 0x0001130000040ab9 */ /* 0x000fe40000000800 */
[----:B------:R-:W-:Y:S02]  /*5410*/  UIMAD.WIDE.U32 UR4, UR11, UR4, URZ ;  /* 0x000000040b0472a5 */ /* 0x000fe4000f8e003f */
[----:B------:R-:W-:Y:S01]  /*5420*/  UMOV UR6, UR11 ;  /* 0x0000000b00067c82 */ /* 0x000fe20008000000 */
[----:B------:R-:W-:Y:S02]  /*5430*/  WARPGROUP.DEPBAR.LE gsb0, 0x0 ;  /* 0x00008000000079c5 */ /* 0x000fe40000010000 */
[----:B------:R-:W-:-:S13]  /*5440*/  WARPGROUP.ARRIVE ;  /* 0x00000000000079c5 */ /* 0x000fda0000000000 */
[----:B------:R-:W-:Y:S01]  /*5450*/  HGMMA.64x256x16.F32.BF16 R24, R164, gdesc[UR12].tnspB, R24, gsb0 ;  /* 0x43e0000ca4187df0 */ /* 0x000fe20008001818 */
[----:B------:R-:W-:Y:S02]  /*5460*/  @UP0 ULDC UR14, c[0x0][0x450] ;  /* 0x00011400000e0ab9 */ /* 0x000fe40000000800 */
[----:B------:R-:W-:-:S03]  /*5470*/  @UP0 USHF.R.U32.HI UR6, URZ, UR14, UR5 ;  /* 0x0000000e3f060299 */ /* 0x000fc60008011605 */
[----:B------:R-:W-:Y:S01]  /*5480*/  UMOV UR5, URZ ;  /* 0x0000003f00057c82 */ /* 0x000fe20008000000 */
[----:B------:R-:W-:-:S04]  /*5490*/  UIADD3 UR6, UR10, UR6, URZ ;  /* 0x000000060a067290 */ /* 0x000fc8000fffe03f */
[----:B------:R-:W-:-:S04]  /*54a0*/  USHF.R.S32.HI UR4, URZ, 0x1f, UR6 ;  /* 0x0000001f3f047899 */ /* 0x000fc80008011406 */
[----:B------:R-:W-:-:S04]  /*54b0*/  ULEA.HI UR4, UR4, UR6, URZ, 0x6 ;  /* 0x0000000604047291 */ /* 0x000fc8000f8f303f */
[----:B------:R-:W-:-:S04]  /*54c0*/  USHF.R.S32.HI UR4, URZ, 0x6, UR4 ;  /* 0x000000063f047899 */ /* 0x000fc80008011404 */
[----:B------:R-:W-:-:S04]  /*54d0*/  UISETP.LT.AND UP1, UPT, UR40, UR4, UPT ;  /* 0x000000042800728c */ /* 0x000fc8000bf21270 */
[----:B------:R-:W-:-:S03]  /*54e0*/  USEL UR25, UR40, UR4, !UP1 ;  /* 0x0000000428197287 */ /* 0x000fc6000c800000 */
[----:B------:R-:W-:Y:S01]  /*54f0*/  UMOV UR4, URZ ;  /* 0x0000003f00047c82 */ /* 0x000fe20008000000 */
[----:B------:R-:W-:-:S06]  /*5500*/  UISETP.GE.AND UP1, UPT, UR41, UR25, UPT ;  /* 0x000000192900728c */ /* 0x000fcc000bf26270 */
[----:B------:R-:W-:Y:S01]  /*5510*/  PLOP3.LUT P3, PT, PT, PT, UP1, 0x80, 0x0 ;  /* 0x000000000000781c */ /* 0x000fe20003f6f018 */
[----:B------:R-:W-:Y:S02]  /*5520*/  WARPGROUP.DEPBAR.LE gsb0, 0x0 ;  /* 0x00008000000079c5 */ /* 0x000fe40000010000 */
[----:B------:R-:W-:Y:S01]  /*5530*/  @!PT LDS RZ, [RZ] ;  /* 0x00000000fffff984 */ /* 0x000fe20000000800 */
[----:B------:R-:W-:Y:S01]  /*5540*/  @!PT LDS RZ, [RZ] ;  /* 0x00000000fffff984 */ /* 0x000fe20000000800 */
[----:B------:R-:W-:Y:S01]  /*5550*/  @!PT LDS RZ, [RZ] ;  /* 0x00000000fffff984 */ /* 0x000fe20000000800 */
[----:B------:R-:W-:Y:S01]  /*5560*/  @!PT LDS RZ, [RZ] ;  /* 0x00000000fffff984 */ /* 0x000fe20000000800 */
[----:B------:R3:W-:Y:S06]  /*5570*/  MEMBAR.ALL.CTA ;  /* 0x0000000000007992 */ /* 0x0007ec0000008000 */
[----:B---3--:R-:W3:Y:S02]  /*5580*/  FENCE.VIEW.ASYNC.S ;  /* 0x00000000000073c6 */ /* 0x008ee40000000000 */
[----:B---3--:R-:W-:Y:S01]  /*5590*/  NOP ;  /* 0x0000000000007918 */ /* 0x008fe20000000000 */
[----:B------:R-:W-:Y:S06]  /*55a0*/  BAR.ARV 0xe, 0x100 ;  /* 0x0384000000007b1d */ /* 0x000fec0000002000 */
[----:B------:R3:W-:Y:S01]  /*55b0*/  @!P1 SYNCS.ARRIVE.TRANS64.RED.A1T0 RZ, [R14+URZ], RZ ;  /* 0x000000ff0eff99a7 */ /* 0x0007e2000810043f */
[----:B------:R-:W-:Y:S05]  /*55c0*/  @!P3 BRA `(.L_x_4210) ;  /* 0x00000020008cb947 */ /* 0x000fea0003800000 */
[----:B---3--:R-:W-:Y:S01]  /*55d0*/  IMAD.MOV.U32 R14, RZ, RZ, R4 ;  /* 0x000000ffff0e7224 */ /* 0x008fe200078e0004 */
[----:B------:R-:W-:Y:S01]  /*55e0*/  UMOV UR5, URZ ;  /* 0x0000003f00057c82 */ /* 0x000fe20008000000 */
[----:B------:R-:W-:Y:S01]  /*55f0*/  IMAD.MOV.U32 R15, RZ, RZ, R3 ;  /* 0x000000ffff0f7224 */ /* 0x000fe200078e0003 */
[----:B------:R-:W-:Y:S01]  /*5600*/  UMOV UR6, URZ ;  /* 0x0000003f00067c82 */ /* 0x000fe20008000000 */
[----:B------:R-:W-:Y:S01]  /*5610*/  ULDC UR27, c[0x0][0x288] ;  /* 0x0000a200001b7ab9 */ /* 0x000fe20000000800 */
[----:B------:R-:W-:Y:S01]  /*5620*/  ULDC UR28, c[0x0][0x2f0] ;  /* 0x0000bc00001c7ab9 */ /* 0x000fe20000000800 */
[----:B------:R-:W-:Y:S01]  /*5630*/  ULDC UR29, c[0x0][0x9d8] ;  /* 0x00027600001d7ab9 */ /* 0x000fe20000000800 */
[----:B------:R-:W-:-:S05]  /*5640*/  ULDC UR26, c[0x0][0x988] ;  /* 0x00026200001a7ab9 */ /* 0x000fca0000000800 */
.L_x_4219:
[----:B------:R-:W-:-:S04]  /*5650*/  UIADD3 UR4, UR6, 0x1, URZ ;  /* 0x0000000106047890 */ /* 0x000fc8000fffe03f */
[----:B------:R-:W-:-:S04]  /*5660*/  UISETP.NE.AND UP1, UPT, UR4, 0x2, UPT ;  /* 0x000000020400788c */ /* 0x000fc8000bf25270 */
[----:B------:R-:W-:Y:S02]  /*5670*/  USEL UR7, URZ, 0x1, UP1 ;  /* 0x000000013f077887 */ /* 0x000fe40008800000 */
[----:B------:R-:W-:Y:S02]  /*5680*/  USEL UR4, UR4, URZ, UP1 ;  /* 0x0000003f04047287 */ /* 0x000fe40008800000 */
[----:B------:R-:W-:Y:S01]  /*5690*/  ULOP3.LUT UR5, UR5, UR7, URZ, 0x3c, !UPT ;  /* 0x0000000705057292 */ /* 0x000fe2000f8e3c3f */
[----:B------:R-:W-:Y:S11]  /*56a0*/  @!P0 BRA `(.L_x_4211) ;  /* 0x0000000000048947 */ /* 0x000ff60003800000 */
[----:B------:R-:W-:Y:S01]  /*56b0*/  BPT.TRAP 0x1 ;  /* 0x000000040000795c */ /* 0x000fe20000300000 */
.L_x_4211:
[----:B------:R-:W-:Y:S01]  /*56c0*/  ULEA UR30, UR4, UR39, 0x3 ;  /* 0x00000027041e7291 */ /* 0x000fe2000f8e183f */
[----:B01----:R-:W-:-:S04]  /*56d0*/  MOV R13, UR5 ;  /* 0x00000005000d7c02 */ /* 0x003fc80008000f00 */
[----:B------:R-:W-:-:S04]  /*56e0*/  SHF.L.U32 R13, R13, 0x1f, RZ ;  /* 0x0000001f0d0d7819 */ /* 0x000fc800000006ff */
[----:B------:R0:W1:Y:S01]  /*56f0*/  SYNCS.PHASECHK.TRANS64.TRYWAIT P3, [UR30+0x28c30], R13 ;  /* 0x028c300dff0075a7 */ /* 0x000062000806015e */
[----:B------:R-:W-:Y:S05]  /*5700*/  @!P0 BRA `(.L_x_4212) ;  /* 0x0000000000048947 */ /* 0x000fea0003800000 */
[----:B------:R-:W-:Y:S01]  /*5710*/  BPT.TRAP 0x1 ;  /* 0x000000040000795c */ /* 0x000fe20000300000 */
.L_x_4212:
[----:B-1----:R-:W-:Y:S05]  /*5720*/  @P3 BRA `(.L_x_4213) ;  /* 0x0000000000083947 */ /* 0x002fea0003800000 */
[----:B------:R-:W1:Y:S02]  /*5730*/  SYNCS.PHASECHK.TRANS64.TRYWAIT P3, [UR30+0x28c30], R13 ;  /* 0x028c300dff0075a7 */ /* 0x000e64000806015e */
[----:B-1----:R-:W-:Y:S05]  /*5740*/  @!P3 BRA `(.L_x_4214) ;  /* 0x000000b80028b947 */ /* 0x002fea0003800000 */
.L_x_4213:
[----:B------:R-:W-:Y:S01]  /*5750*/  ULEA UR10, UR4, UR24, 0x9 ;  /* 0x00000018040a7291 */ /* 0x000fe2000f8e483f */
[----:B--2---:R-:W-:Y:S01]  /*5760*/  WARPGROUP.ARRIVE ;  /* 0x00000000000079c5 */ /* 0x004fe20000000000 */
[----:B------:R-:W-:Y:S01]  /*5770*/  UMOV UR11, 0x40000040 ;  /* 0x40000040000b7882 */ /* 0x000fe20000000000 */
[----:B------:R-:W-:Y:S01]  /*5780*/  UMOV UR15, 0x40000040 ;  /* 0x40000040000f7882 */ /* 0x000fe20000000000 */
[----:B------:R-:W-:Y:S01]  /*5790*/  UIADD3 UR14, UR10, 0x2, URZ ;  /* 0x000000020a0e7890 */ /* 0x000fe2000fffe03f */
[----:B------:R-:W-:Y:S01]  /*57a0*/  IMAD.MOV.U32 R3, RZ, RZ, R12 ;  /* 0x000000ffff037224 */ /* 0x000fe200078e000c */
[----:B------:R-:W-:Y:S01]  /*57b0*/  UIADD3 UR18, UR10, 0x4, URZ ;  /* 0x000000040a127890 */ /* 0x000fe2000fffe03f */
[----:B------:R-:W-:Y:S01]  /*57c0*/  IMAD.U32 R22, RZ, RZ, UR28 ;  /* 0x0000001cff167e24 */ /* 0x000fe2000f8e00ff */
[----:B------:R-:W-:Y:S01]  /*57d0*/  UMOV UR19, 0x40000040 ;  /* 0x4000004000137882 */ /* 0x000fe20000000000 */
[----:B------:R-:W-:Y:S01]  /*57e0*/  HGMMA.64x64x16.F32.BF16 R152, gdesc[UR8], RZ, !UPT, gsb0 ;  /* 0x00e00000089879f0 */ /* 0x000fe2000c0018ff */
[----:B------:R-:W-:Y:S01]  /*57f0*/  UIADD3 UR22, UR10, 0x6, URZ ;  /* 0x000000060a167890 */ /* 0x000fe2000fffe03f */
[----:B------:R-:W-:Y:S01]  /*5800*/  UMOV UR23, 0x40000040 ;  /* 0x4000004000177882 */ /* 0x000fe20000000000 */
[----:B------:R-:W-:-:S02]  /*5810*/  @UP0 ULDC UR7, c[0x0][0x44c] ;  /* 0x0001130000070ab9 */ /* 0x000fc40000000800 */
[----:B-1----:R-:W-:Y:S01]  /*5820*/  @P2 IMAD.HI.U32 R4, R12, UR7, RZ ;  /* 0x000000070c042c27 */ /* 0x002fe2000f8e00ff */
[----:B------:R-:W-:-:S04]  /*5830*/  @UP0 ULDC UR7, c[0x0][0x450] ;  /* 0x0001140000070ab9 */ /* 0x000fc80000000800 */
[----:B------:R-:W-:Y:S01]  /*5840*/  @P2 SHF.R.U32.HI R3, RZ, UR7, R4 ;  /* 0x00000007ff032c19 */ /* 0x000fe20008011604 */
[----:B------:R-:W-:Y:S02]  /*5850*/  UMOV UR7, 0xffffffc0 ;  /* 0xffffffc000077882 */ /* 0x000fe40000000000 */
[----:B------:R-:W-:Y:S02]  /*5860*/  UIMAD UR7, UR41, UR7, 0x1 ;  /* 0x00000001290774a4 */ /* 0x000fe4000f8e0207 */
[----:B------:R-:W1:Y:S01]  /*5870*/  SHFL.IDX PT, R16, R3, RZ, 0x1c1f ;  /* 0x001c1fff03107589 */ /* 0x000e6200000e0000 */
        /* <DEDUP_REMOVED lines=13> */
[----:B------:R-:W-:Y:S01]  /*5950*/  IADD3 R161, -R11, UR7, RZ ;  /* 0x000000070ba17c10 */ /* 0x000fe2000fffe1ff */
[----:B------:R-:W2:Y:S01]  /*5960*/  MUFU.TANH R20, R152 ;  /* 0x0000009800147308 */ /* 0x000ea20000002400 */
[----:B------:R-:W-:Y:S01]  /*5970*/  FMUL.FTZ R156, R156, UR29 ;  /* 0x0000001d9c9c7c20 */ /* 0x000fe20008410000 */
[----:B------:R-:W-:Y:S01]  /*5980*/  FMUL.FTZ R160, R160, UR29 ;  /* 0x0000001da0a07c20 */ /* 0x000fe20008410000 */
[----:B------:R-:W-:Y:S01]  /*5990*/  FMUL.FTZ R157, R157, UR29 ;  /* 0x0000001d9d9d7c20 */ /* 0x000fe20008410000 */
[----:B------:R-:W-:-:S02]  /*59a0*/  IMAD R161, R22, UR37, R161 ;  /* 0x0000002516a17c24 */ /* 0x000fc4000f8e02a1 */
        /* <DEDUP_REMOVED lines=12> */
[----:B------:R-:W-:Y:S01]  /*5a70*/  FMUL.FTZ R158, R158, UR29 ;  /* 0x0000001d9e9e7c20 */ /* 0x000fe20008410000 */
[----:B------:R-:W-:Y:S01]  /*5a80*/  FMUL.FTZ R159, R159, UR29 ;  /* 0x0000001d9f9f7c20 */ /* 0x000fe20008410000 */
[----:B------:R-:W-:Y:S01]  /*5a90*/  FMUL.FTZ R162, R162, UR29 ;  /* 0x0000001da2a27c20 */ /* 0x000fe20008410000 */
[----:B------:R-:W-:Y:S01]  /*5aa0*/  FMUL.FTZ R163, R163, UR29 ;  /* 0x0000001da3a37c20 */ /* 0x000fe20008410000 */
[----:B------:R-:W-:Y:S01]  /*5ab0*/  FMUL.FTZ R166, R166, UR29 ;  /* 0x0000001da6a67c20 */ /* 0x000fe20008410000 */
[----:B------:R-:W-:Y:S01]  /*5ac0*/  FMUL.FTZ R167, R167, UR29 ;  /* 0x0000001da7a77c20 */ /* 0x000fe20008410000 */
[----:B------:R-:W-:Y:S01]  /*5ad0*/  FMUL.FTZ R170, R170, UR29 ;  /* 0x0000001daaaa7c20 */ /* 0x000fe20008410000 */
[----:B------:R1:W-:Y:S01]  /*5ae0*/  MUFU.TANH R18, R160 ;  /* 0x000000a000127308 */ /* 0x0003e20000002400 */
        /* <DEDUP_REMOVED lines=8> */
[----:B-1----:R-:W-:Y:S01]  /*5b70*/  IADD3 R160, R16, -UR27, R161 ;  /* 0x8000001b10a07c10 */ /* 0x002fe2000fffe0a1 */
[----:B------:R-:W-:-:S03]  /*5b80*/  UMOV UR7, UR26 ;  /* 0x0000001a00077c82 */ /* 0x000fc60008000000 */
[C---:B------:R-:W-:Y:S02]  /*5b90*/  ISETP.GT.AND P3, PT, R160.reuse, RZ, PT ;  /* 0x000000ffa000720c */ /* 0x040fe40003f64270 */
[----:B------:R-:W-:Y:S01]  /*5ba0*/  ISETP.GT.AND P4, PT, R160, 0x1, PT ;  /* 0x00000001a000780c */ /* 0x000fe20003f84270 */
[----:B------:R4:W1:Y:S01]  /*5bb0*/  MUFU.TANH R23, R4 ;  /* 0x0000000400177308 */ /* 0x0008620000002400 */
[----:B--2---:R-:W-:Y:S02]  /*5bc0*/  FSEL R20, R20, -INF , P3 ;  /* 0xff80000014147808 */ /* 0x004fe40001800000 */
[----:B------:R-:W-:Y:S02]  /*5bd0*/  ISETP.GT.AND P3, PT, R160, 0x8, PT ;  /* 0x00000008a000780c */ /* 0x000fe40003f64270 */
[----:B---3--:R-:W-:Y:S02]  /*5be0*/  FSEL R16, R153, -INF , P4 ;  /* 0xff80000099107808 */ /* 0x008fe40002000000 */
[----:B------:R-:W-:Y:S01]  /*5bf0*/  FMNMX.FTZ R17, R20, R15, !PT ;  /* 0x0000000f14117209 */ /* 0x000fe20007810000 */
[----:B------:R-:W2:Y:S01]  /*5c00*/  MUFU.TANH R164, R164 ;  /* 0x000000a400a47308 */ /* 0x000ea20000002400 */
[----:B------:R-:W-:-:S02]  /*5c10*/  ISETP.GT.AND P4, PT, R160, 0x9, PT ;  /* 0x00000009a000780c */ /* 0x000fc40003f84270 */
[----:B----4-:R-:W-:Y:S02]  /*5c20*/  FSEL R4, R156, -INF , P3 ;  /* 0xff8000009c047808 */ /* 0x010fe40001800000 */
[----:B------:R-:W-:Y:S02]  /*5c30*/  FMNMX.FTZ R19, R16, R17, !PT ;  /* 0x0000001110137209 */ /* 0x000fe40007810000 */
[----:B------:R-:W-:Y:S01]  /*5c40*/  ISETP.GT.AND P3, PT, R160, 0x10, PT ;  /* 0x00000010a000780c */ /* 0x000fe20003f64270 */
[----:B------:R-:W3:Y:S01]  /*5c50*/  MUFU.TANH R165, R165 ;  /* 0x000000a500a57308 */ /* 0x000ee20000002400 */
[----:B-----5:R-:W-:Y:S02]  /*5c60*/  FSEL R17, R157, -INF , P4 ;  /* 0xff8000009d117808 */ /* 0x020fe40002000000 */
[----:B------:R-:W-:Y:S02]  /*5c70*/  FMNMX.FTZ R22, R4, R19, !PT ;  /* 0x0000001304167209 */ /* 0x000fe40007810000 */
[----:B------:R-:W-:-:S02]  /*5c80*/  ISETP.GT.AND P4, PT, R160, 0x11, PT ;  /* 0x00000011a000780c */ /* 0x000fc40003f84270 */
[----:B------:R-:W-:Y:S01]  /*5c90*/  FSEL R18, R18, -INF , P3 ;  /* 0xff80000012127808 */ /* 0x000fe20001800000 */
[----:B------:R-:W4:Y:S01]  /*5ca0*/  MUFU.TANH R168, R168 ;  /* 0x000000a800a87308 */ /* 0x000f220000002400 */
[----:B------:R-:W-:Y:S02]  /*5cb0*/  FMNMX.FTZ R21, R17, R22, !PT ;  /* 0x0000001611157209 */ /* 0x000fe40007810000 */
[----:B------:R-:W-:Y:S02]  /*5cc0*/  ISETP.GT.AND P3, PT, R160, 0x18, PT ;  /* 0x00000018a000780c */ /* 0x000fe40003f64270 */
[----:B-1----:R-:W-:Y:S02]  /*5cd0*/  FSEL R19, R23, -INF , P4 ;  /* 0xff80000017137808 */ /* 0x002fe40002000000 */
[----:B------:R-:W-:Y:S01]  /*5ce0*/  FMNMX.FTZ R22, R18, R21, !PT ;  /* 0x0000001512167209 */ /* 0x000fe20007810000 */
[----:B------:R-:W1:Y:S01]  /*5cf0*/  MUFU.TANH R169, R169 ;  /* 0x000000a900a97308 */ /* 0x000e620000002400 */
[----:B------:R-:W-:-:S02]  /*5d00*/  ISETP.GT.AND P4, PT, R160, 0x19, PT ;  /* 0x00000019a000780c */ /* 0x000fc40003f84270 */
[----:B--2---:R-:W-:Y:S02]  /*5d10*/  FSEL R21, R164, -INF , P3 ;  /* 0xff800000a4157808 */ /* 0x004fe40001800000 */
[----:B------:R-:W-:Y:S02]  /*5d20*/  FMNMX.FTZ R152, R19, R22, !PT ;  /* 0x0000001613987209 */ /* 0x000fe40007810000 */
[C---:B------:R-:W-:Y:S01]  /*5d30*/  ISETP.GT.AND P3, PT, R160.reuse, 0x20, PT ;  /* 0x00000020a000780c */ /* 0x040fe20003f64270 */
[----:B------:R-:W2:Y:S01]  /*5d40*/  MUFU.TANH R172, R172 ;  /* 0x000000ac00ac7308 */ /* 0x000ea20000002400 */
[----:B---3--:R-:W-:Y:S02]  /*5d50*/  FSEL R22, R165, -INF , P4 ;  /* 0xff800000a5167808 */ /* 0x008fe40002000000 */
[----:B------:R-:W-:Y:S02]  /*5d60*/  FMNMX.FTZ R153, R21, R152, !PT ;  /* 0x0000009815997209 */ /* 0x000fe40007810000 */
[----:B------:R-:W-:-:S02]  /*5d70*/  ISETP.GT.AND P4, PT, R160, 0x21, PT ;  /* 0x00000021a000780c */ /* 0x000fc40003f84270 */
[----:B----4-:R-:W-:Y:S01]  /*5d80*/  FSEL R23, R168, -INF , P3 ;  /* 0xff800000a8177808 */ /* 0x010fe20001800000 */
[----:B------:R-:W3:Y:S01]  /*5d90*/  MUFU.TANH R173, R173 ;  /* 0x000000ad00ad7308 */ /* 0x000ee20000002400 */
[----:B------:R-:W-:Y:S02]  /*5da0*/  FMNMX.FTZ R156, R22, R153, !PT ;  /* 0x00000099169c7209 */ /* 0x000fe40007810000 */
[C---:B------:R-:W-:Y:S02]  /*5db0*/  ISETP.GT.AND P3, PT, R160.reuse, 0x28, PT ;  /* 0x00000028a000780c */ /* 0x040fe40003f64270 */
[----:B-1----:R-:W-:Y:S02]  /*5dc0*/  FSEL R152, R169, -INF , P4 ;  /* 0xff800000a9987808 */ /* 0x002fe40002000000 */
[----:B------:R-:W-:Y:S01]  /*5dd0*/  FMNMX.FTZ R157, R23, R156, !PT ;  /* 0x0000009c179d7209 */ /* 0x000fe20007810000 */
[----:B------:R-:W1:Y:S01]  /*5de0*/  MUFU.TANH R176, R176 ;  /* 0x000000b000b07308 */ /* 0x000e620000002400 */
[----:B------:R-:W-:-:S02]  /*5df0*/  ISETP.GT.AND P4, PT, R160, 0x29, PT ;  /* 0x00000029a000780c */ /* 0x000fc40003f84270 */
[----:B--2---:R-:W-:Y:S02]  /*5e00*/  FSEL R153, R172, -INF , P3 ;  /* 0xff800000ac997808 */ /* 0x004fe40001800000 */
[----:B------:R-:W-:Y:S02]  /*5e10*/  FMNMX.FTZ R164, R152, R157, !PT ;  /* 0x0000009d98a47209 */ /* 0x000fe40007810000 */
[----:B------:R-:W-:Y:S01]  /*5e20*/  ISETP.GT.AND P3, PT, R160, 0x30, PT ;  /* 0x00000030a000780c */ /* 0x000fe20003f64270 */
[----:B------:R-:W2:Y:S01]  /*5e30*/  MUFU.TANH R177, R177 ;  /* 0x000000b100b17308 */ /* 0x000ea20000002400 */
[----:B---3--:R-:W-:Y:S02]  /*5e40*/  FSEL R156, R173, -INF , P4 ;  /* 0xff800000ad9c7808 */ /* 0x008fe40002000000 */
[----:B------:R-:W-:Y:S01]  /*5e50*/  FMNMX.FTZ R157, R153, R164, !PT ;  /* 0x000000a4999d7209 */ /* 0x000fe20007810000 */
[----:B------:R-:W-:Y:S01]  /*5e60*/  FMUL.FTZ R164, R154, UR29 ;  /* 0x0000001d9aa47c20 */ /* 0x000fe20008410000 */
[----:B------:R-:W-:-:S02]  /*5e70*/  ISETP.GT.AND P4, PT, R160, 0x31, PT ;  /* 0x00000031a000780c */ /* 0x000fc40003f84270 */
[----:B------:R-:W-:Y:S01]  /*5e80*/  FMNMX.FTZ R165, R156, R157, !PT ;  /* 0x0000009d9ca57209 */ /* 0x000fe20007810000 */
[----:B------:R-:W3:Y:S01]  /*5e90*/  MUFU.TANH R180, R180 ;  /* 0x000000b400b47308 */ /* 0x000ee20000002400 */
[----:B-1----:R-:W-:Y:S02]  /*5ea0*/  FSEL R154, R176, -INF , P3 ;  /* 0xff800000b09a7808 */ /* 0x002fe40001800000 */
[----:B------:R-:W-:Y:S02]  /*5eb0*/  ISETP.GT.AND P3, PT, R160, 0x38, PT ;  /* 0x00000038a000780c */ /* 0x000fe40003f64270 */
[----:B------:R-:W-:Y:S01]  /*5ec0*/  FMNMX.FTZ R168, R154, R165, !PT ;  /* 0x000000a59aa87209 */ /* 0x000fe20007810000 */
[----:B------:R-:W-:Y:S02]  /*5ed0*/  FMUL.FTZ R165, R155, UR29 ;  /* 0x0000001d9ba57c20 */ /* 0x000fe40008410000 */
[----:B------:R-:W1:Y:S01]  /*5ee0*/  MUFU.TANH R181, R181 ;  /* 0x000000b500b57308 */ /* 0x000e620000002400 */
[----:B--2---:R-:W-:-:S02]  /*5ef0*/  FSEL R157, R177, -INF , P4 ;  /* 0xff800000b19d7808 */ /* 0x004fc40002000000 */
[----:B------:R-:W-:Y:S02]  /*5f00*/  ISETP.GT.AND P4, PT, R160, 0x39, PT ;  /* 0x00000039a000780c */ /* 0x000fe40003f84270 */
[----:B------:R-:W-:-:S03]  /*5f10*/  FMNMX.FTZ R168, R157, R168, !PT ;  /* 0x000000a89da87209 */ /* 0x000fc60007810000 */
[----:B------:R2:W4:Y:S01]  /*5f20*/  MUFU.TANH R172, R164 ;  /* 0x000000a400ac7308 */ /* 0x0005220000002400 */
[----:B---3--:R-:W-:-:S04]  /*5f30*/  FSEL R155, R180, -INF , P3 ;  /* 0xff800000b49b7808 */ /* 0x008fc80001800000 */
[----:B------:R-:W-:-:S03]  /*5f40*/  FMNMX.FTZ R169, R155, R168, !PT ;  /* 0x000000a89ba97209 */ /* 0x000fc60007810000 */
[----:B------:R-:W3:Y:S01]  /*5f50*/  MUFU.TANH R176, R165 ;  /* 0x000000a500b07308 */ /* 0x000ee20000002400 */
[----:B-1----:R-:W-:Y:S01]  /*5f60*/  FSEL R160, R181, -INF , P4 ;  /* 0xff800000b5a07808 */ /* 0x002fe20002000000 */
[----:B--2---:R-:W1:Y:S03]  /*5f70*/  SHFL.IDX PT, R164, R3, 0x1, 0x1c1f ;  /* 0x003c1f0003a47f89 */ /* 0x004e6600000e0000 */
[----:B------:R-:W-:-:S03]  /*5f80*/  FMNMX.FTZ R169, R160, R169, !PT ;  /* 0x000000a9a0a97209 */ /* 0x000fc60007810000 */
[----:B------:R-:W2:Y:S02]  /*5f90*/  MUFU.TANH R177, R158 ;  /* 0x0000009e00b17308 */ /* 0x000ea40000002400 */
[----:B------:R-:W5:Y:S06]  /*5fa0*/  SHFL.BFLY PT, R168, R169, 0x2, 0x1f ;  /* 0x0c401f00a9a87f89 */ /* 0x000f6c00000e0000 */
[----:B------:R4:W0:Y:S08]  /*5fb0*/  MUFU.TANH R180, R159 ;  /* 0x0000009f00b47308 */ /* 0x0008300000002400 */
[----:B------:R-:W0:Y:S01]  /*5fc0*/  MUFU.TANH R181, R162 ;  /* 0x000000a200b57308 */ /* 0x000e220000002400 */
[----:B-1----:R-:W-:-:S04]  /*5fd0*/  IADD3 R173, R164, -UR27, R161 ;  /* 0x8000001ba4ad7c10 */ /* 0x002fc8000fffe0a1 */
[C---:B------:R-:W-:Y:S02]  /*5fe0*/  ISETP.GT.AND P3, PT, R173.reuse, RZ, PT ;  /* 0x000000ffad00720c */ /* 0x040fe40003f64270 */
[----:B------:R-:W-:Y:S01]  /*5ff0*/  ISETP.GT.AND P4, PT, R173, 0x1, PT ;  /* 0x00000001ad00780c */ /* 0x000fe20003f84270 */
[----:B------:R2:W-:Y:S01]  /*6000*/  MUFU.TANH R184, R163 ;  /* 0x000000a300b87308 */ /* 0x0005e20000002400 */
[----:B-----5:R-:W-:Y:S02]  /*6010*/  FMNMX.FTZ R168, R169, R168, !PT ;  /* 0x000000a8a9a87209 */ /* 0x020fe40007810000 */
[----:B----4-:R-:W-:Y:S02]  /*6020*/  FSEL R159, R172, -INF , P3 ;  /* 0xff800000ac9f7808 */ /* 0x010fe40001800000 */
[----:B------:R-:W-:Y:S01]  /*6030*/  ISETP.GT.AND P3, PT, R173, 0x8, PT ;  /* 0x00000008ad00780c */ /* 0x000fe20003f64270 */
[----:B------:R-:W1:Y:S01]  /*6040*/  SHFL.BFLY PT, R165, R168, 0x1, 0x1f ;  /* 0x0c201f00a8a57f89 */ /* 0x000e6200000e0000 */
[----:B---3--:R-:W-:Y:S01]  /*6050*/  FSEL R158, R176, -INF , P4 ;  /* 0xff800000b09e7808 */ /* 0x008fe20002000000 */
[----:B------:R-:W3:Y:S01]  /*6060*/  MUFU.TANH R166, R166 ;  /* 0x000000a600a67308 */ /* 0x000ee20000002400 */
[----:B------:R-:W-:-:S02]  /*6070*/  FMNMX.FTZ R161, R159, R14, !PT ;  /* 0x0000000e9fa17209 */ /* 0x000fc40007810000 */
[----:B------:R-:W-:Y:S02]  /*6080*/  ISETP.GT.AND P4, PT, R173, 0x9, PT ;  /* 0x00000009ad00780c */ /* 0x000fe40003f84270 */
[----:B--2---:R-:W-:Y:S02]  /*6090*/  FSEL R163, R177, -INF , P3 ;  /* 0xff800000b1a37808 */ /* 0x004fe40001800000 */
[----:B------:R-:W-:Y:S01]  /*60a0*/  FMNMX.FTZ R162, R158, R161, !PT ;  /* 0x000000a19ea27209 */ /* 0x000fe20007810000 */
[----:B------:R0:W2:Y:S01]  /*60b0*/  MUFU.TANH R185, R167 ;  /* 0x000000a700b97308 */ /* 0x0000a20000002400 */
[----:B------:R-:W-:Y:S02]  /*60c0*/  ISETP.GT.AND P3, PT, R173, 0x10, PT ;  /* 0x00000010ad00780c */ /* 0x000fe40003f64270 */
[----:B------:R-:W-:Y:S02]  /*60d0*/  FMNMX.FTZ R162, R163, R162, !PT ;  /* 0x000000a2a3a27209 */ /* 0x000fe40007810000 */
[----:B------:R-:W-:-:S02]  /*60e0*/  ISETP.GT.AND P6, PT, R173, 0x20, PT ;  /* 0x00000020ad00780c */ /* 0x000fc40003fc4270 */
[C---:B------:R-:W-:Y:S01]  /*60f0*/  ISETP.GT.AND P5, PT, R173.reuse, 0x29, PT ;  /* 0x00000029ad00780c */ /* 0x040fe20003fa4270 */
[----:B------:R-:W4:Y:S01]  /*6100*/  MUFU.TANH R186, R170 ;  /* 0x000000aa00ba7308 */ /* 0x000f220000002400 */
[----:B0-----:R-:W-:Y:S02]  /*6110*/  FSEL R167, R180, -INF , P4 ;  /* 0xff800000b4a77808 */ /* 0x001fe40002000000 */
[----:B------:R-:W-:Y:S02]  /*6120*/  ISETP.GT.AND P4, PT, R173, 0x11, PT ;  /* 0x00000011ad00780c */ /* 0x000fe40003f84270 */
[----:B------:R-:W-:Y:S02]  /*6130*/  FMNMX.FTZ R161, R167, R162, !PT ;  /* 0x000000a2a7a17209 */ /* 0x000fe40007810000 */
[----:B-1----:R-:W-:Y:S01]  /*6140*/  FMNMX.FTZ R3, R168, R165, !PT ;  /* 0x000000a5a8037209 */ /* 0x002fe20007810000 */
[----:B------:R0:W1:Y:S01]  /*6150*/  MUFU.TANH R164, R171 ;  /* 0x000000ab00a47308 */ /* 0x0000620000002400 */
[----:B------:R-:W-:-:S02]  /*6160*/  FSEL R168, R181, -INF , P3 ;  /* 0xff800000b5a87808 */ /* 0x000fc40001800000 */
[----:B------:R-:W-:Y:S02]  /*6170*/  ISETP.GT.AND P3, PT, R173, 0x18, PT ;  /* 0x00000018ad00780c */ /* 0x000fe40003f64270 */
[----:B------:R-:W-:Y:S02]  /*6180*/  FMNMX.FTZ R162, R168, R161, !PT ;  /* 0x000000a1a8a27209 */ /* 0x000fe40007810000 */
[----:B---3--:R-:W-:Y:S01]  /*6190*/  FSEL R169, R166, -INF , P3 ;  /* 0xff800000a6a97808 */ /* 0x008fe20001800000 */
[----:B------:R-:W3:Y:S01]  /*61a0*/  MUFU.TANH R174, R174 ;  /* 0x000000ae00ae7308 */ /* 0x000ee20000002400 */
[----:B0-----:R-:W-:Y:S01]  /*61b0*/  FSEL R171, R184, -INF , P4 ;  /* 0xff800000b8ab7808 */ /* 0x001fe20002000000 */
[----:B------:R-:W-:Y:S01]  /*61c0*/  FMUL.FTZ R166, R3, UR7 ;  /* 0x0000000703a67c20 */ /* 0x000fe20008410000 */
[----:B------:R-:W-:Y:S02]  /*61d0*/  ISETP.GT.AND P4, PT, R173, 0x19, PT ;  /* 0x00000019ad00780c */ /* 0x000fe40003f84270 */
[----:B------:R-:W-:-:S02]  /*61e0*/  FMNMX.FTZ R162, R171, R162, !PT ;  /* 0x000000a2aba27209 */ /* 0x000fc40007810000 */
[----:B--2---:R-:W-:Y:S01]  /*61f0*/  FSEL R170, R185, -INF , P4 ;  /* 0xff800000b9aa7808 */ /* 0x004fe20002000000 */
[----:B------:R0:W2:Y:S01]  /*6200*/  MUFU.TANH R172, R175 ;  /* 0x000000af00ac7308 */ /* 0x0000a20000002400 */
[----:B------:R-:W-:Y:S02]  /*6210*/  FMNMX.FTZ R165, R169, R162, !PT ;  /* 0x000000a2a9a57209 */ /* 0x000fe40007810000 */
[C---:B------:R-:W-:Y:S02]  /*6220*/  ISETP.GT.AND P3, PT, R173.reuse, 0x21, PT ;  /* 0x00000021ad00780c */ /* 0x040fe40003f64270 */
[----:B----4-:R-:W-:Y:S02]  /*6230*/  FSEL R161, R186, -INF , P6 ;  /* 0xff800000baa17808 */ /* 0x010fe40003000000 */
[----:B------:R-:W-:Y:S01]  /*6240*/  FMNMX.FTZ R162, R170, R165, !PT ;  /* 0x000000a5aaa27209 */ /* 0x000fe20007810000 */
[----:B------:R-:W4:Y:S01]  /*6250*/  MUFU.TANH R178, R178 ;  /* 0x000000b200b27308 */ /* 0x000f220000002400 */
[----:B------:R-:W-:-:S02]  /*6260*/  ISETP.GT.AND P4, PT, R173, 0x28, PT ;  /* 0x00000028ad00780c */ /* 0x000fc40003f84270 */
[----:B-1----:R-:W-:Y:S02]  /*6270*/  FSEL R164, R164, -INF , P3 ;  /* 0xff800000a4a47808 */ /* 0x002fe40001800000 */
[----:B------:R-:W-:Y:S02]  /*6280*/  FMNMX.FTZ R165, R161, R162, !PT ;  /* 0x000000a2a1a57209 */ /* 0x000fe40007810000 */
[----:B---3--:R-:W-:Y:S01]  /*6290*/  FSEL R162, R174, -INF , P4 ;  /* 0xff800000aea27808 */ /* 0x008fe20002000000 */
[----:B------:R-:W1:Y:S01]  /*62a0*/  MUFU.TANH R179, R179 ;  /* 0x000000b300b37308 */ /* 0x000e620000002400 */
[----:B0-----:R-:W-:Y:S02]  /*62b0*/  FMNMX.FTZ R175, R164, R165, !PT ;  /* 0x000000a5a4af7209 */ /* 0x001fe40007810000 */
[----:B------:R-:W-:Y:S02]  /*62c0*/  FSETP.NEU.FTZ.AND P3, PT, R3, -INF , PT ;  /* 0xff8000000300780b */ /* 0x000fe40003f7d000 */
[----:B--2---:R-:W-:-:S02]  /*62d0*/  FSEL R165, R172, -INF , P5 ;  /* 0xff800000aca57808 */ /* 0x004fc40002800000 */
[C---:B------:R-:W-:Y:S01]  /*62e0*/  ISETP.GT.AND P6, PT, R173.reuse, 0x30, PT ;  /* 0x00000030ad00780c */ /* 0x040fe20003fc4270 */
[----:B------:R-:W0:Y:S01]  /*62f0*/  MUFU.TANH R182, R182 ;  /* 0x000000b600b67308 */ /* 0x000e220000002400 */
[----:B------:R-:W-:Y:S02]  /*6300*/  FMNMX.FTZ R172, R162, R175, !PT ;  /* 0x000000afa2ac7209 */ /* 0x000fe40007810000 */
[----:B------:R-:W-:Y:S02]  /*6310*/  FSEL R185, R166, RZ, P3 ;  /* 0x000000ffa6b97208 */ /* 0x000fe40001800000 */
[----:B------:R-:W-:Y:S02]  /*6320*/  ISETP.GT.AND P4, PT, R173, 0x31, PT ;  /* 0x00000031ad00780c */ /* 0x000fe40003f84270 */
[----:B----4-:R-:W-:Y:S01]  /*6330*/  FSEL R166, R178, -INF , P6 ;  /* 0xff800000b2a67808 */ /* 0x010fe20003000000 */
[----:B------:R-:W2:Y:S01]  /*6340*/  MUFU.TANH R183, R183 ;  /* 0x000000b700b77308 */ /* 0x000ea20000002400 */
[----:B------:R-:W-:Y:S01]  /*6350*/  FMNMX.FTZ R175, R165, R172, !PT ;  /* 0x000000aca5af7209 */ /* 0x000fe20007810000 */
[--C-:B------:R-:W-:Y:S01]  /*6360*/  FFMA.FTZ R176, R20, UR7, -R185.reuse ;  /* 0x0000000714b07c23 */ /* 0x100fe200080108b9 */
[----:B------:R-:W-:Y:S01]  /*6370*/  ISETP.GT.AND P5, PT, R173, 0x38, PT ;  /* 0x00000038ad00780c */ /* 0x000fe20003fa4270 */
[--C-:B------:R-:W-:Y:S01]  /*6380*/  FFMA.FTZ R178, R16, UR7, -R185.reuse ;  /* 0x0000000710b27c23 */ /* 0x100fe200080108b9 */
[----:B-1----:R-:W-:Y:S01]  /*6390*/  FSEL R20, R179, -INF , P4 ;  /* 0xff800000b3147808 */ /* 0x002fe20002000000 */
[--C-:B------:R-:W-:Y:S01]  /*63a0*/  FFMA.FTZ R179, R154, UR7, -R185.reuse ;  /* 0x000000079ab37c23 */ /* 0x100fe200080108b9 */
[----:B------:R-:W-:Y:S01]  /*63b0*/  FMNMX.FTZ R175, R166, R175, !PT ;  /* 0x000000afa6af7209 */ /* 0x000fe20007810000 */
[----:B------:R1:W-:Y:S01]  /*63c0*/  MUFU.EX2 R172, R176 ;  /* 0x000000b000ac7308 */ /* 0x0003e20000000800 */
[----:B------:R-:W-:Y:S01]  /*63d0*/  ISETP.GT.AND P4, PT, R173, 0x39, PT ;  /* 0x00000039ad00780c */ /* 0x000fe20003f84270 */
[--C-:B------:R-:W-:Y:S01]  /*63e0*/  FFMA.FTZ R17, R17, UR7, -R185.reuse ;  /* 0x0000000711117c23 */ /* 0x100fe200080108b9 */
[----:B0-----:R-:W-:Y:S01]  /*63f0*/  FSEL R173, R182, -INF , P5 ;  /* 0xff800000b6ad7808 */ /* 0x001fe20002800000 */
[--C-:B------:R-:W-:Y:S01]  /*6400*/  FFMA.FTZ R18, R18, UR7, -R185.reuse ;  /* 0x0000000712127c23 */ /* 0x100fe200080108b9 */
[----:B------:R-:W-:Y:S01]  /*6410*/  FMNMX.FTZ R174, R20, R175, !PT ;  /* 0x000000af14ae7209 */ /* 0x000fe20007810000 */
[--C-:B------:R-:W-:Y:S01]  /*6420*/  FFMA.FTZ R157, R157, UR7, -R185.reuse ;  /* 0x000000079d9d7c23 */ /* 0x100fe200080108b9 */
[--C-:B------:R-:W-:Y:S01]  /*6430*/  FFMA.FTZ R182, R160, UR7, -R185.reuse ;  /* 0x00000007a0b67c23 */ /* 0x100fe200080108b9 */
[----:B------:R0:W-:Y:S01]  /*6440*/  MUFU.EX2 R175, R178 ;  /* 0x000000b200af7308 */ /* 0x0001e20000000800 */
[----:B--2---:R-:W-:Y:S01]  /*6450*/  FSEL R16, R183, -INF , P4 ;  /* 0xff800000b7107808 */ /* 0x004fe20002000000 */
[--C-:B-1----:R-:W-:Y:S01]  /*6460*/  FFMA.FTZ R176, R152, UR7, -R185.reuse ;  /* 0x0000000798b07c23 */ /* 0x102fe200080108b9 */
[----:B------:R-:W-:Y:S01]  /*6470*/  FMNMX.FTZ R177, R173, R174, !PT ;  /* 0x000000aeadb17209 */ /* 0x000fe20007810000 */
[--C-:B------:R-:W-:Y:S01]  /*6480*/  FFMA.FTZ R174, R4, UR7, -R185.reuse ;  /* 0x0000000704ae7c23 */ /* 0x100fe200080108b9 */
[--C-:B------:R-:W-:Y:S01]  /*6490*/  FFMA.FTZ R19, R19, UR7, -R185.reuse ;  /* 0x0000000713137c23 */ /* 0x100fe200080108b9 */
[--C-:B------:R-:W-:Y:S01]  /*64a0*/  FFMA.FTZ R21, R21, UR7, -R185.reuse ;  /* 0x0000000715157c23 */ /* 0x100fe200080108b9 */
[----:B------:R-:W-:Y:S01]  /*64b0*/  FMNMX.FTZ R177, R16, R177, !PT ;  /* 0x000000b110b17209 */ /* 0x000fe20007810000 */
[----:B------:R-:W-:Y:S01]  /*64c0*/  MUFU.EX2 R17, R17 ;  /* 0x0000001100117308 */ /* 0x000fe20000000800 */
[--C-:B0-----:R-:W-:Y:S01]  /*64d0*/  FFMA.FTZ R178, R156, UR7, -R185.reuse ;  /* 0x000000079cb27c23 */ /* 0x101fe200080108b9 */
[--C-:B------:R-:W-:Y:S01]  /*64e0*/  FFMA.FTZ R22, R22, UR7, -R185.reuse ;  /* 0x0000000716167c23 */ /* 0x100fe200080108b9 */
[--C-:B------:R-:W-:Y:S01]  /*64f0*/  FFMA.FTZ R23, R23, UR7, -R185.reuse ;  /* 0x0000000717177c23 */ /* 0x100fe200080108b9 */
[----:B------:R-:W0:Y:S04]  /*6500*/  SHFL.BFLY PT, R4, R177, 0x2, 0x1f ;  /* 0x0c401f00b1047f89 */ /* 0x000e2800000e0000 */
[----:B------:R-:W-:Y:S08]  /*6510*/  MUFU.EX2 R174, R174 ;  /* 0x000000ae00ae7308 */ /* 0x000ff00000000800 */
[----:B------:R-:W-:Y:S08]  /*6520*/  MUFU.EX2 R18, R18 ;  /* 0x0000001200127308 */ /* 0x000ff00000000800 */
[----:B------:R-:W-:Y:S01]  /*6530*/  MUFU.EX2 R19, R19 ;  /* 0x0000001300137308 */ /* 0x000fe20000000800 */
[----:B0-----:R-:W-:Y:S01]  /*6540*/  FMNMX.FTZ R180, R177, R4, !PT ;  /* 0x00000004b1b47209 */ /* 0x001fe20007810000 */
[----:B------:R-:W-:-:S06]  /*6550*/  FFMA.FTZ R177, R153, UR7, -R185 ;  /* 0x0000000799b17c23 */ /* 0x000fcc00080108b9 */
[----:B------:R-:W-:Y:S01]  /*6560*/  MUFU.EX2 R21, R21 ;  /* 0x0000001500157308 */ /* 0x000fe20000000800 */
[----:B------:R-:W0:Y:S07]  /*6570*/  SHFL.BFLY PT, R181, R180, 0x1, 0x1f ;  /* 0x0c201f00b4b57f89 */ /* 0x000e2e00000e0000 */
[----:B------:R-:W-:Y:S08]  /*6580*/  MUFU.EX2 R22, R22 ;  /* 0x0000001600167308 */ /* 0x000ff00000000800 */
[----:B------:R-:W-:Y:S08]  /*6590*/  MUFU.EX2 R23, R23 ;  /* 0x0000001700177308 */ /* 0x000ff00000000800 */
[----:B------:R-:W-:Y:S01]  /*65a0*/  MUFU.EX2 R176, R176 ;  /* 0x000000b000b07308 */ /* 0x000fe20000000800 */
[----:B0-----:R-:W-:Y:S01]  /*65b0*/  FMNMX.FTZ R4, R180, R181, !PT ;  /* 0x000000b5b4047209 */ /* 0x001fe20007810000 */
[----:B------:R-:W-:-:S03]  /*65c0*/  FFMA.FTZ R181, R155, UR7, -R185 ;  /* 0x000000079bb57c23 */ /* 0x000fc600080108b9 */
[C---:B------:R-:W-:Y:S01]  /*65d0*/  FSETP.NEU.FTZ.AND P4, PT, R4.reuse, -INF , PT ;  /* 0xff8000000400780b */ /* 0x040fe20003f9d000 */
[C---:B------:R-:W-:Y:S02]  /*65e0*/  FMUL.FTZ R152, R4.reuse, UR7 ;  /* 0x0000000704987c20 */ /* 0x040fe40008410000 */
[----:B------:R-:W-:Y:S01]  /*65f0*/  MUFU.EX2 R180, R157 ;  /* 0x0000009d00b47308 */ /* 0x000fe20000000800 */
[----:B------:R-:W-:Y:S02]  /*6600*/  FSEL R153, R4, RZ, P4 ;  /* 0x000000ff04997208 */ /* 0x000fe40002000000 */
[----:B------:R-:W-:Y:S02]  /*6610*/  FSEL R154, R152, RZ, P4 ;  /* 0x000000ff989a7208 */ /* 0x000fe40002000000 */
[----:B------:R-:W-:Y:S01]  /*6620*/  FSEL R152, R3, RZ, P3 ;  /* 0x000000ff03987208 */ /* 0x000fe20001800000 */
[----:B------:R-:W-:Y:S01]  /*6630*/  FADD.FTZ R153, -R153, R14 ;  /* 0x0000000e99997221 */ /* 0x000fe20000010100 */
[----:B------:R-:W-:Y:S01]  /*6640*/  MOV R14, UR30 ;  /* 0x0000001e000e7c02 */ /* 0x000fe20008000f00 */
[--C-:B------:R-:W-:Y:S01]  /*6650*/  FFMA.FTZ R159, R159, UR7, -R154.reuse ;  /* 0x000000079f9f7c23 */ /* 0x100fe2000801089a */
[--C-:B------:R-:W-:Y:S01]  /*6660*/  FFMA.FTZ R158, R158, UR7, -R154.reuse ;  /* 0x000000079e9e7c23 */ /* 0x100fe2000801089a */
[----:B------:R-:W-:Y:S01]  /*6670*/  FADD.FTZ R152, -R152, R15 ;  /* 0x0000000f98987221 */ /* 0x000fe20000010100 */
[----:B------:R-:W-:Y:S01]  /*6680*/  FMUL.FTZ R153, R153, UR7 ;  /* 0x0000000799997c20 */ /* 0x000fe20008410000 */
[----:B------:R0:W-:Y:S01]  /*6690*/  MUFU.EX2 R156, R159 ;  /* 0x0000009f009c7308 */ /* 0x0001e20000000800 */
[----:B------:R-:W-:Y:S01]  /*66a0*/  FFMA.FTZ R163, R163, UR7, -R154 ;  /* 0x00000007a3a37c23 */ /* 0x000fe2000801089a */
[----:B------:R-:W-:Y:S01]  /*66b0*/  FMUL.FTZ R15, R152, UR7 ;  /* 0x00000007980f7c20 */ /* 0x000fe20008410000 */
[----:B------:R-:W-:-:S02]  /*66c0*/  @!P1 VIADD R152, R14, 0x28c40 ;  /* 0x00028c400e989836 */ /* 0x000fc40000000000 */
[--C-:B------:R-:W-:Y:S01]  /*66d0*/  FFMA.FTZ R167, R167, UR7, -R154.reuse ;  /* 0x00000007a7a77c23 */ /* 0x100fe2000801089a */
[--C-:B------:R-:W-:Y:S01]  /*66e0*/  FFMA.FTZ R168, R168, UR7, -R154.reuse ;  /* 0x00000007a8a87c23 */ /* 0x100fe2000801089a */
[--C-:B------:R-:W-:Y:S01]  /*66f0*/  FFMA.FTZ R171, R171, UR7, -R154.reuse ;  /* 0x00000007abab7c23 */ /* 0x100fe2000801089a */
[----:B------:R-:W-:Y:S01]  /*6700*/  ISETP.NE.AND P3, PT, R2, RZ, PT ;  /* 0x000000ff0200720c */ /* 0x000fe20003f65270 */
[----:B------:R-:W1:Y:S01]  /*6710*/  MUFU.EX2 R15, R15 ;  /* 0x0000000f000f7308 */ /* 0x000e620000000800 */
[----:B0-----:R-:W-:Y:S01]  /*6720*/  FFMA.FTZ R159, R169, UR7, -R154 ;  /* 0x00000007a99f7c23 */ /* 0x001fe2000801089a */
[----:B------:R-:W-:Y:S01]  /*6730*/  @!P1 PRMT R152, RZ, 0x654, R152 ;  /* 0x00000654ff989816 */ /* 0x000fe20000000098 */
[--C-:B------:R-:W-:Y:S01]  /*6740*/  FFMA.FTZ R170, R170, UR7, -R154.reuse ;  /* 0x00000007aaaa7c23 */ /* 0x100fe2000801089a */
[--C-:B------:R-:W-:Y:S01]  /*6750*/  FFMA.FTZ R161, R161, UR7, -R154.reuse ;  /* 0x00000007a1a17c23 */ /* 0x100fe2000801089a */
[--C-:B------:R-:W-:Y:S01]  /*6760*/  FFMA.FTZ R164, R164, UR7, -R154.reuse ;  /* 0x00000007a4a47c23 */ /* 0x100fe2000801089a */
[----:B------:R1:W-:Y:S01]  /*6770*/  @!P1 SYNCS.ARRIVE.TRANS64.RED.A1T0 RZ, [R152+URZ], RZ ;  /* 0x000000ff98ff99a7 */ /* 0x0003e2000810043f */
[--C-:B------:R-:W-:Y:S01]  /*6780*/  FFMA.FTZ R162, R162, UR7, -R154.reuse ;  /* 0x00000007a2a27c23 */ /* 0x100fe2000801089a */
[----:B------:R0:W2:Y:S01]  /*6790*/  MUFU.EX2 R169, R153 ;  /* 0x0000009900a97308 */ /* 0x0000a20000000800 */
[--C-:B------:R-:W-:Y:S01]  /*67a0*/  FFMA.FTZ R165, R165, UR7, -R154.reuse ;  /* 0x00000007a5a57c23 */ /* 0x100fe2000801089a */
[--C-:B------:R-:W-:Y:S01]  /*67b0*/  FFMA.FTZ R20, R20, UR7, -R154.reuse ;  /* 0x0000000714147c23 */ /* 0x100fe2000801089a */
[--C-:B------:R-:W-:Y:S01]  /*67c0*/  FFMA.FTZ R173, R173, UR7, -R154.reuse ;  /* 0x00000007adad7c23 */ /* 0x100fe2000801089a */
[----:B------:R-:W-:-:S04]  /*67d0*/  FFMA.FTZ R16, R16, UR7, -R154 ;  /* 0x0000000710107c23 */ /* 0x000fc8000801089a */
[----:B------:R3:W4:Y:S01]  /*67e0*/  MUFU.EX2 R155, R158 ;  /* 0x0000009e009b7308 */ /* 0x0007220000000800 */
[----:B-1----:R-:W-:Y:S01]  /*67f0*/  FFMA.FTZ R152, R15, R5, R172 ;  /* 0x000000050f987223 */ /* 0x002fe200000100ac */
[-C--:B------:R-:W-:Y:S01]  /*6800*/  FMUL.FTZ R24, R24, R15.reuse ;  /* 0x0000000f18187220 */ /* 0x080fe20000410000 */
[-C--:B------:R-:W-:Y:S01]  /*6810*/  FMUL.FTZ R25, R25, R15.reuse ;  /* 0x0000000f19197220 */ /* 0x080fe20000410000 */
[-C--:B------:R-:W-:Y:S01]  /*6820*/  FMUL.FTZ R28, R28, R15.reuse ;  /* 0x0000000f1c1c7220 */ /* 0x080fe20000410000 */
[----:B0-----:R-:W-:Y:S01]  /*6830*/  FADD.FTZ R153, R175, R152 ;  /* 0x00000098af997221 */ /* 0x001fe20000010000 */
[-C--:B------:R-:W-:Y:S01]  /*6840*/  FMUL.FTZ R29, R29, R15.reuse ;  /* 0x0000000f1d1d7220 */ /* 0x080fe20000410000 */
[-C--:B------:R-:W-:Y:S01]  /*6850*/  FMUL.FTZ R32, R32, R15.reuse ;  /* 0x0000000f20207220 */ /* 0x080fe20000410000 */
[----:B------:R-:W0:Y:S01]  /*6860*/  MUFU.EX2 R163, R163 ;  /* 0x000000a300a37308 */ /* 0x000e220000000800 */
[----:B--2---:R-:W-:Y:S01]  /*6870*/  FFMA.FTZ R6, R169, R6, R156 ;  /* 0x00000006a9067223 */ /* 0x004fe2000001009c */
[----:B---3--:R-:W-:Y:S01]  /*6880*/  FADD.FTZ R158, R174, R153 ;  /* 0x00000099ae9e7221 */ /* 0x008fe20000010000 */
[-C--:B------:R-:W-:Y:S01]  /*6890*/  FMUL.FTZ R33, R33, R15.reuse ;  /* 0x0000000f21217220 */ /* 0x080fe20000410000 */
[-C--:B------:R-:W-:Y:S01]  /*68a0*/  FMUL.FTZ R36, R36, R15.reuse ;  /* 0x0000000f24247220 */ /* 0x080fe20000410000 */
[-C--:B------:R-:W-:Y:S01]  /*68b0*/  FMUL.FTZ R37, R37, R15.reuse ;  /* 0x0000000f25257220 */ /* 0x080fe20000410000 */
[-C--:B------:R-:W-:Y:S01]  /*68c0*/  FMUL.FTZ R40, R40, R15.reuse ;  /* 0x0000000f28287220 */ /* 0x080fe20000410000 */
[-C--:B------:R-:W-:Y:S01]  /*68d0*/  FMUL.FTZ R41, R41, R15.reuse ;  /* 0x0000000f29297220 */ /* 0x080fe20000410000 */
[----:B------:R1:W2:Y:S01]  /*68e0*/  MUFU.EX2 R160, R167 ;  /* 0x000000a700a07308 */ /* 0x0002a20000000800 */
        /* <DEDUP_REMOVED lines=9> */
[----:B-1----:R-:W-:-:S02]  /*6980*/  IMAD.U32 R167, RZ, RZ, UR6 ;  /* 0x00000006ffa77e24 */ /* 0x002fc4000f8e00ff */
[-C--:B------:R-:W-:Y:S01]  /*6990*/  FMUL.FTZ R56, R56, R15.reuse ;  /* 0x0000000f38387220 */ /* 0x080fe20000410000 */
[-C--:B------:R-:W-:Y:S01]  /*69a0*/  FMUL.FTZ R57, R57, R15.reuse ;  /* 0x0000000f39397220 */ /* 0x080fe20000410000 */
[-C--:B------:R-:W-:Y:S01]  /*69b0*/  FMUL.FTZ R60, R60, R15.reuse ;  /* 0x0000000f3c3c7220 */ /* 0x080fe20000410000 */
[-C--:B------:R-:W-:Y:S01]  /*69c0*/  FMUL.FTZ R61, R61, R15.reuse ;  /* 0x0000000f3d3d7220 */ /* 0x080fe20000410000 */
[----:B------:R-:W-:Y:S01]  /*69d0*/  @!P3 LEA R5, R167, R0, 0x6 ;  /* 0x00000000a705b211 */ /* 0x000fe200078e30ff */
[----:B------:R0:W1:Y:S01]  /*69e0*/  MUFU.EX2 R184, R171 ;  /* 0x000000ab00b87308 */ /* 0x0000620000000800 */
[----:B--2---:R-:W-:Y:S01]  /*69f0*/  FADD.FTZ R152, R160, R153 ;  /* 0x00000099a0987221 */ /* 0x004fe20000010000 */
[-C--:B------:R-:W-:Y:S01]  /*6a00*/  FMUL.FTZ R64, R64, R15.reuse ;  /* 0x0000000f40407220 */ /* 0x080fe20000410000 */
[----:B------:R-:W-:Y:S01]  /*6a10*/  @!P3 LEA R6, R5, UR39, 0x2 ;  /* 0x000000270506bc11 */ /* 0x000fe2000f8e10ff */
[----:B------:R-:W-:Y:S01]  /*6a20*/  FFMA.FTZ R5, R166, UR7, -R154 ;  /* 0x00000007a6057c23 */ /* 0x000fe2000801089a */
[-C--:B------:R-:W-:Y:S01]  /*6a30*/  FMUL.FTZ R65, R65, R15.reuse ;  /* 0x0000000f41417220 */ /* 0x080fe20000410000 */
[-C--:B------:R-:W-:Y:S01]  /*6a40*/  FMUL.FTZ R68, R68, R15.reuse ;  /* 0x0000000f44447220 */ /* 0x080fe20000410000 */
[-C--:B------:R-:W-:Y:S01]  /*6a50*/  FMUL.FTZ R69, R69, R15.reuse ;  /* 0x0000000f45457220 */ /* 0x080fe20000410000 */
[----:B------:R-:W2:Y:S01]  /*6a60*/  MUFU.EX2 R159, R159 ;  /* 0x0000009f009f7308 */ /* 0x000ea20000000800 */
[----:B0-----:R-:W-:Y:S01]  /*6a70*/  FADD.FTZ R171, R17, R158 ;  /* 0x0000009e11ab7221 */ /* 0x001fe20000010000 */
[----:B---3--:R-:W-:Y:S01]  /*6a80*/  FADD.FTZ R153, R157, R152 ;  /* 0x000000989d997221 */ /* 0x008fe20000010000 */
[----:B------:R-:W-:Y:S01]  /*6a90*/  @!P3 STS [R6+0x28800], R15 ;  /* 0x0288000f0600b388 */ /* 0x000fe20000000800 */
[-C--:B------:R-:W-:Y:S01]  /*6aa0*/  FMUL.FTZ R72, R72, R15.reuse ;  /* 0x0000000f48487220 */ /* 0x080fe20000410000 */
[----:B------:R-:W-:Y:S01]  /*6ab0*/  FADD.FTZ R158, R18, R171 ;  /* 0x000000ab129e7221 */ /* 0x000fe20000010000 */
[----:B------:R-:W-:Y:S01]  /*6ac0*/  FMUL.FTZ R73, R73, R15 ;  /* 0x0000000f49497220 */ /* 0x000fe20000410000 */
[----:B------:R0:W-:Y:S01]  /*6ad0*/  @!P3 STS [R6+0x28820], R169 ;  /* 0x028820a90600b388 */ /* 0x0001e20000000800 */
[----:B------:R-:W3:Y:S01]  /*6ae0*/  MUFU.EX2 R170, R170 ;  /* 0x000000aa00aa7308 */ /* 0x000ee20000000800 */
[----:B------:R-:W-:Y:S01]  /*6af0*/  FADD.FTZ R158, R19, R158 ;  /* 0x0000009e139e7221 */ /* 0x000fe20000010000 */
[C---:B-1----:R-:W-:Y:S01]  /*6b00*/  FADD.FTZ R152, R184.reuse, R153 ;  /* 0x00000099b8987221 */ /* 0x042fe20000010000 */
[----:B------:R-:W-:Y:S01]  /*6b10*/  F2FP.BF16.F32.PACK_AB R157, R184, R157 ;  /* 0x0000009db89d723e */ /* 0x000fe200000010ff */
[-C--:B------:R-:W-:Y:S01]  /*6b20*/  FMUL.FTZ R76, R76, R15.reuse ;  /* 0x0000000f4c4c7220 */ /* 0x080fe20000410000 */
[----:B------:R-:W-:Y:S01]  /*6b30*/  FADD.FTZ R153, R21, R158 ;  /* 0x0000009e15997221 */ /* 0x000fe20000010000 */
[-C--:B------:R-:W-:Y:S01]  /*6b40*/  FMUL.FTZ R77, R77, R15.reuse ;  /* 0x0000000f4d4d7220 */ /* 0x080fe20000410000 */
[-C--:B------:R-:W-:Y:S01]  /*6b50*/  FMUL.FTZ R80, R80, R15.reuse ;  /* 0x0000000f50507220 */ /* 0x080fe20000410000 */
[----:B------:R-:W1:Y:S01]  /*6b60*/  MUFU.EX2 R161, R161 ;  /* 0x000000a100a17308 */ /* 0x000e620000000800 */
[----:B------:R-:W-:Y:S01]  /*6b70*/  FADD.FTZ R154, R22, R153 ;  /* 0x00000099169a7221 */ /* 0x000fe20000010000 */
[----:B------:R-:W-:Y:S01]  /*6b80*/  F2FP.BF16.F32.PACK_AB R153, R155, R156 ;  /* 0x0000009c9b99723e */ /* 0x000fe200000010ff */
[-C--:B------:R-:W-:Y:S01]  /*6b90*/  FMUL.FTZ R81, R81, R15.reuse ;  /* 0x0000000f51517220 */ /* 0x080fe20000410000 */
[----:B------:R-:W-:Y:S01]  /*6ba0*/  F2FP.BF16.F32.PACK_AB R156, R19, R18 ;  /* 0x00000012139c723e */ /* 0x000fe200000010ff */
[----:B------:R-:W-:Y:S01]  /*6bb0*/  FMUL.FTZ R84, R84, R15 ;  /* 0x0000000f54547220 */ /* 0x000fe20000410000 */
[----:B------:R-:W-:Y:S01]  /*6bc0*/  F2FP.BF16.F32.PACK_AB R155, R160, R163 ;  /* 0x000000a3a09b723e */ /* 0x000fe200000010ff */
[----:B------:R-:W-:Y:S01]  /*6bd0*/  FMUL.FTZ R85, R85, R15 ;  /* 0x0000000f55557220 */ /* 0x000fe20000410000 */
[----:B------:R-:W4:Y:S01]  /*6be0*/  MUFU.EX2 R164, R164 ;  /* 0x000000a400a47308 */ /* 0x000f220000000800 */
[----:B------:R-:W-:Y:S01]  /*6bf0*/  F2FP.BF16.F32.PACK_AB R160, R176, R23 ;  /* 0x00000017b0a0723e */ /* 0x000fe200000010ff */
[-C--:B------:R-:W-:Y:S01]  /*6c00*/  FMUL.FTZ R88, R88, R15.reuse ;  /* 0x0000000f58587220 */ /* 0x080fe20000410000 */
[-C--:B------:R-:W-:Y:S01]  /*6c10*/  FMUL.FTZ R89, R89, R15.reuse ;  /* 0x0000000f59597220 */ /* 0x080fe20000410000 */
[-C--:B------:R-:W-:Y:S01]  /*6c20*/  FMUL.FTZ R92, R92, R15.reuse ;  /* 0x0000000f5c5c7220 */ /* 0x080fe20000410000 */
[-C--:B------:R-:W-:Y:S01]  /*6c30*/  FMUL.FTZ R93, R93, R15.reuse ;  /* 0x0000000f5d5d7220 */ /* 0x080fe20000410000 */
[-C--:B------:R-:W-:Y:S01]  /*6c40*/  FMUL.FTZ R96, R96, R15.reuse ;  /* 0x0000000f60607220 */ /* 0x080fe20000410000 */
[-C--:B------:R-:W-:Y:S01]  /*6c50*/  FMUL.FTZ R97, R97, R15.reuse ;  /* 0x0000000f61617220 */ /* 0x080fe20000410000 */
[----:B------:R-:W5:Y:S01]  /*6c60*/  MUFU.EX2 R177, R177 ;  /* 0x000000b100b17308 */ /* 0x000f620000000800 */
        /* <DEDUP_REMOVED lines=15> */
[----:B------:R2:W5:Y:S01]  /*6d60*/  MUFU.EX2 R166, R165 ;  /* 0x000000a500a67308 */ /* 0x0005620000000800 */
[-C--:B------:R-:W-:Y:S01]  /*6d70*/  FMUL.FTZ R128, R128, R15.reuse ;  /* 0x0000000f80807220 */ /* 0x080fe20000410000 */
[-C--:B------:R-:W-:Y:S01]  /*6d80*/  FMUL.FTZ R129, R129, R15.reuse ;  /* 0x0000000f81817220 */ /* 0x080fe20000410000 */
[-C--:B------:R-:W-:Y:S01]  /*6d90*/  FMUL.FTZ R132, R132, R15.reuse ;  /* 0x0000000f84847220 */ /* 0x080fe20000410000 */
[-C--:B------:R-:W-:Y:S01]  /*6da0*/  FMUL.FTZ R133, R133, R15.reuse ;  /* 0x0000000f85857220 */ /* 0x080fe20000410000 */
[-C--:B------:R-:W-:Y:S01]  /*6db0*/  FMUL.FTZ R136, R136, R15.reuse ;  /* 0x0000000f88887220 */ /* 0x080fe20000410000 */
[-C--:B------:R-:W-:Y:S01]  /*6dc0*/  FMUL.FTZ R137, R137, R15.reuse ;  /* 0x0000000f89897220 */ /* 0x080fe20000410000 */
[-C--:B------:R-:W-:Y:S01]  /*6dd0*/  FMUL.FTZ R140, R140, R15.reuse ;  /* 0x0000000f8c8c7220 */ /* 0x080fe20000410000 */
[----:B------:R-:W5:Y:S01]  /*6de0*/  MUFU.EX2 R178, R178 ;  /* 0x000000b200b27308 */ /* 0x000f620000000800 */
[----:B--2---:R-:W-:Y:S01]  /*6df0*/  FADD.FTZ R165, R159, R152 ;  /* 0x000000989fa57221 */ /* 0x004fe20000010000 */
[----:B------:R-:W-:Y:S01]  /*6e00*/  F2FP.BF16.F32.PACK_AB R152, R175, R172 ;  /* 0x000000acaf98723e */ /* 0x000fe200000010ff */
[----:B------:R-:W-:Y:S01]  /*6e10*/  FMUL.FTZ R141, R141, R15 ;  /* 0x0000000f8d8d7220 */ /* 0x000fe20000410000 */
[C---:B---3--:R-:W-:Y:S01]  /*6e20*/  F2FP.BF16.F32.PACK_AB R159, R170.reuse, R159 ;  /* 0x0000009faa9f723e */ /* 0x048fe200000010ff */
[----:B------:R-:W-:Y:S01]  /*6e30*/  FADD.FTZ R158, R170, R165 ;  /* 0x000000a5aa9e7221 */ /* 0x000fe20000010000 */
[----:B------:R-:W-:Y:S01]  /*6e40*/  FADD.FTZ R165, R23, R154 ;  /* 0x0000009a17a57221 */ /* 0x000fe20000010000 */
[----:B------:R-:W-:Y:S01]  /*6e50*/  F2FP.BF16.F32.PACK_AB R154, R17, R174 ;  /* 0x000000ae119a723e */ /* 0x000fe200000010ff */
[----:B------:R-:W-:Y:S01]  /*6e60*/  BAR.SYNC.DEFER_BLOCKING 0xf, 0x100 ;  /* 0x03c4000000007b1d */ /* 0x000fe20000010000 */
[----:B-1----:R-:W-:Y:S01]  /*6e70*/  FADD.FTZ R17, R161, R158 ;  /* 0x0000009ea1117221 */ /* 0x002fe20000010000 */
[----:B0-----:R-:W-:Y:S01]  /*6e80*/  FADD.FTZ R6, R176, R165 ;  /* 0x000000a5b0067221 */ /* 0x001fe20000010000 */
[----:B----4-:R-:W-:Y:S01]  /*6e90*/  F2FP.BF16.F32.PACK_AB R161, R164, R161 ;  /* 0x000000a1a4a1723e */ /* 0x010fe200000010ff */
[----:B------:R-:W-:Y:S01]  /*6ea0*/  FMUL.FTZ R144, R144, R15 ;  /* 0x0000000f90907220 */ /* 0x000fe20000410000 */
[----:B------:R-:W-:Y:S01]  /*6eb0*/  FADD.FTZ R158, R164, R17 ;  /* 0x00000011a49e7221 */ /* 0x000fe20000010000 */
[----:B------:R-:W0:Y:S01]  /*6ec0*/  MUFU.EX2 R179, R179 ;  /* 0x000000b300b37308 */ /* 0x000e220000000800 */
[----:B-----5:R-:W-:Y:S01]  /*6ed0*/  FADD.FTZ R17, R177, R6 ;  /* 0x00000006b1117221 */ /* 0x020fe20000010000 */
[----:B------:R-:W-:Y:S01]  /*6ee0*/  F2FP.BF16.F32.PACK_AB R163, R166, R167 ;  /* 0x000000a7a6a3723e */ /* 0x000fe200000010ff */
[----:B------:R-:W-:Y:S01]  /*6ef0*/  FADD.FTZ R19, R167, R158 ;  /* 0x0000009ea7137221 */ /* 0x000fe20000010000 */
[----:B------:R-:W-:Y:S01]  /*6f00*/  F2FP.BF16.F32.PACK_AB R158, R22, R21 ;  /* 0x00000015169e723e */ /* 0x000fe200000010ff */
[C---:B------:R-:W-:Y:S01]  /*6f10*/  FADD.FTZ R6, R178.reuse, R17 ;  /* 0x00000011b2067221 */ /* 0x040fe20000010000 */
[----:B------:R-:W-:Y:S01]  /*6f20*/  F2FP.BF16.F32.PACK_AB R162, R178, R177 ;  /* 0x000000b1b2a2723e */ /* 0x000fe200000010ff */
[----:B------:R-:W-:Y:S01]  /*6f30*/  FADD.FTZ R18, R166, R19 ;  /* 0x00000013a6127221 */ /* 0x000fe20000010000 */
[----:B------:R-:W1:Y:S01]  /*6f40*/  MUFU.EX2 R5, R5 ;  /* 0x0000000500057308 */ /* 0x000e620000000800 */
[-C--:B------:R-:W-:Y:S01]  /*6f50*/  FMUL.FTZ R145, R145, R15.reuse ;  /* 0x0000000f91917220 */ /* 0x080fe20000410000 */
[-C--:B------:R-:W-:Y:S01]  /*6f60*/  FMUL.FTZ R148, R148, R15.reuse ;  /* 0x0000000f94947220 */ /* 0x080fe20000410000 */
[----:B------:R-:W-:Y:S01]  /*6f70*/  FMUL.FTZ R149, R149, R15 ;  /* 0x0000000f95957220 */ /* 0x000fe20000410000 */
[-C--:B------:R-:W-:Y:S01]  /*6f80*/  FMUL.FTZ R26, R26, R169.reuse ;  /* 0x000000a91a1a7220 */ /* 0x080fe20000410000 */
[-C--:B------:R-:W-:Y:S01]  /*6f90*/  FMUL.FTZ R27, R27, R169.reuse ;  /* 0x000000a91b1b7220 */ /* 0x080fe20000410000 */
[-C--:B------:R-:W-:Y:S01]  /*6fa0*/  FMUL.FTZ R30, R30, R169.reuse ;  /* 0x000000a91e1e7220 */ /* 0x080fe20000410000 */
[----:B------:R-:W-:Y:S01]  /*6fb0*/  FMUL.FTZ R31, R31, R169 ;  /* 0x000000a91f1f7220 */ /* 0x000fe20000410000 */
[----:B------:R-:W2:Y:S01]  /*6fc0*/  MUFU.EX2 R181, R181 ;  /* 0x000000b500b57308 */ /* 0x000ea20000000800 */
[----:B0-----:R-:W-:Y:S01]  /*6fd0*/  FADD.FTZ R17, R179, R6 ;  /* 0x00000006b3117221 */ /* 0x001fe20000010000 */
[----:B------:R-:W-:Y:S01]  /*6fe0*/  F2FP.BF16.F32.PACK_AB R164, R180, R179 ;  /* 0x000000b3b4a4723e */ /* 0x000fe200000010ff */
[----:B------:R0:W-:Y:S01]  /*6ff0*/  STSM.16.M88.4 [R10+0x26800], R152 ;  /* 0x026800980a007844 */ /* 0x0001e20000000200 */
[-C--:B------:R-:W-:Y:S01]  /*7000*/  FMUL.FTZ R34, R34, R169.reuse ;  /* 0x000000a922227220 */ /* 0x080fe20000410000 */
[----:B------:R-:W-:Y:S01]  /*7010*/  FADD.FTZ R6, R180, R17 ;  /* 0x00000011b4067221 */ /* 0x000fe20000010000 */
[-C--:B------:R-:W-:Y:S01]  /*7020*/  FMUL.FTZ R35, R35, R169.reuse ;  /* 0x000000a923237220 */ /* 0x080fe20000410000 */
[----:B------:R0:W-:Y:S01]  /*7030*/  STSM.16.M88.4 [R9], R156 ;  /* 0x0000009c09007844 */ /* 0x0001e20000000200 */
[----:B------:R-:W3:Y:S01]  /*7040*/  MUFU.EX2 R182, R182 ;  /* 0x000000b600b67308 */ /* 0x000ee20000000800 */
[----:B-1----:R-:W-:Y:S01]  /*7050*/  FADD.FTZ R19, R5, R18 ;  /* 0x0000001205137221 */ /* 0x002fe20000010000 */
[-C--:B------:R-:W-:Y:S01]  /*7060*/  FMUL.FTZ R38, R38, R169.reuse ;  /* 0x000000a926267220 */ /* 0x080fe20000410000 */
[----:B------:R0:W-:Y:S01]  /*7070*/  STSM.16.M88.4 [R8], R160 ;  /* 0x000000a008007844 */ /* 0x0001e20000000200 */
        /* <DEDUP_REMOVED lines=13> */
[----:B---3--:R-:W-:Y:S01]  /*7150*/  F2FP.BF16.F32.PACK_AB R166, R182, R181 ;  /* 0x000000b5b6a6723e */ /* 0x008fe200000010ff */
[-C--:B------:R-:W-:Y:S01]  /*7160*/  FMUL.FTZ R59, R59, R169.reuse ;  /* 0x000000a93b3b7220 */ /* 0x080fe20000410000 */
        /* <DEDUP_REMOVED lines=8> */
[----:B------:R-:W-:Y:S01]  /*71f0*/  FADD.FTZ R5, R182, R17 ;  /* 0x00000011b6057221 */ /* 0x000fe20000010000 */
        /* <DEDUP_REMOVED lines=10> */
[-C--:B------:R-:W-:Y:S01]  /*72a0*/  FMUL.FTZ R90, R90, R169.reuse ;  /* 0x000000a95a5a7220 */ /* 0x080fe20000410000 */
[-C--:B------:R-:W-:Y:S01]  /*72b0*/  FMUL.FTZ R91, R91, R169.reuse ;  /* 0x000000a95b5b7220 */ /* 0x080fe20000410000 */
[----:B------:R-:W-:Y:S01]  /*72c0*/  FMUL.FTZ R94, R94, R169 ;  /* 0x000000a95e5e7220 */ /* 0x000fe20000410000 */
[C---:B---3--:R-:W-:Y:S01]  /*72d0*/  F2FP.BF16.F32.PACK_AB R167, R16.reuse, R173 ;  /* 0x000000ad10a7723e */ /* 0x048fe200000010ff */
        /* <DEDUP_REMOVED lines=31> */
[----:B0-----:R-:W-:Y:S06]  /*74d0*/  @!P0 BRA `(.L_x_4215) ;  /* 0x0000000000048947 */ /* 0x001fec0003800000 */
[----:B------:R-:W-:Y:S01]  /*74e0*/  BPT.TRAP 0x1 ;  /* 0x000000040000795c */ /* 0x000fe20000300000 */
.L_x_4215:
[----:B------:R0:W1:Y:S01]  /*74f0*/  SYNCS.PHASECHK.TRANS64.TRYWAIT P3, [UR30+0x28c50], R13 ;  /* 0x028c500dff0075a7 */ /* 0x000062000806015e */
[----:B------:R-:W-:Y:S05]  /*7500*/  @!P0 BRA `(.L_x_4216) ;  /* 0x0000000000048947 */ /* 0x000fea0003800000 */
[----:B------:R-:W-:Y:S01]  /*7510*/  BPT.TRAP 0x1 ;  /* 0x000000040000795c */ /* 0x000fe20000300000 */
.L_x_4216:
[----:B-1----:R-:W-:Y:S05]  /*7520*/  @P3 BRA `(.L_x_4217) ;  /* 0x0000000000083947 */ /* 0x002fea0003800000 */
[----:B------:R-:W1:Y:S02]  /*7530*/  SYNCS.PHASECHK.TRANS64.TRYWAIT P3, [UR30+0x28c50], R13 ;  /* 0x028c500dff0075a7 */ /* 0x000e64000806015e */
[----:B-1----:R-:W-:Y:S05]  /*7540*/  @!P3 BRA `(.L_x_4218) ;  /* 0x0000009800c0b947 */ /* 0x002fea0003800000 */
.L_x_4217:
[----:B------:R-:W-:Y:S01]  /*7550*/  ULEA UR6, UR4, UR38, 0xc ;  /* 0x0000002604067291 */ /* 0x000fe2000f8e603f */
[----:B------:R-:W-:Y:S01]  /*7560*/  WARPGROUP.ARRIVE ;  /* 0x00000000000079c5 */ /* 0x000fe20000000000 */
[----:B------:R-:W-:Y:S01]  /*7570*/  UMOV UR11, 0x40000040 ;  /* 0x40000040000b7882 */ /* 0x000fe20000000000 */
[----:B------:R-:W-:Y:S01]  /*7580*/  UISETP.GT.AND UP1, UPT, UR41, UR25, UPT ;  /* 0x000000192900728c */ /* 0x000fe2000bf24270 */
[----:B-1----:R-:W-:Y:S01]  /*7590*/  @!P1 VIADD R14, R14, 0x28c60 ;  /* 0x00028c600e0e9836 */ /* 0x002fe20000000000 */
[----:B------:R-:W-:Y:S01]  /*75a0*/  UIADD3 UR41, UR41, -0x1, URZ ;  /* 0xffffffff29297890 */ /* 0x000fe2000fffe03f */
[----:B------:R-:W-:Y:S01]  /*75b0*/  MOV R15, R3 ;  /* 0x00000003000f7202 */ /* 0x000fe20000000f00 */
[----:B------:R-:W-:Y:S02]  /*75c0*/  UMOV UR10, UR6 ;  /* 0x00000006000a7c82 */ /* 0x000fe40008000000 */
[----:B------:R-:W-:Y:S01]  /*75d0*/  HGMMA.64x256x16.F32.BF16 R24, R152, gdesc[UR8].tnspB, R24, gsb0 ;  /* 0x43e0000898187df0 */ /* 0x000fe20008001818 */
[----:B------:R-:W-:Y:S01]  /*75e0*/  UIADD3 UR10, UR6, 0x80, URZ ;  /* 0x00000080060a7890 */ /* 0x000fe2000fffe03f */
[----:B------:R-:W-:Y:S01]  /*75f0*/  PLOP3.LUT P3, PT, PT, PT, UP1, 0x80, 0x0 ;  /* 0x000000000000781c */ /* 0x000fe20003f6f018 */
[----:B------:R-:W-:Y:S01]  /*7600*/  UMOV UR11, 0x40000040 ;  /* 0x40000040000b7882 */ /* 0x000fe20000000000 */
[----:B------:R-:W-:Y:S01]  /*7610*/  @!P1 PRMT R14, RZ, 0x654, R14 ;  /* 0x00000654ff0e9816 */ /* 0x000fe2000000000e */
[----:B------:R-:W-:-:S02]  /*7620*/  WARPGROUP.DEPBAR.LE gsb0, 0x0 ;  /* 0x00008000000079c5 */ /* 0x000fc40000010000 */
[----:B------:R-:W-:-:S15]  /*7630*/  WARPGROUP.ARRIVE ;  /* 0x00000000000079c5 */ /* 0x000fde0000000000 */
[----:B------:R-:W-:-:S06]  /*7640*/  NOP ;  /* 0x0000000000007918 */ /* 0x000fcc0000000000 */
        /* <DEDUP_REMOVED lines=25> */
[----:B-1----:R-:W-:Y:S01]  /*77e0*/  IMAD.MOV.U32 R14, RZ, RZ, R4 ;  /* 0x000000ffff0e7224 */ /* 0x002fe200078e0004 */
[----:B------:R-:W-:Y:S06]  /*77f0*/  @P3 BRA `(.L_x_4219) ;  /* 0xffffffdc00943947 */ /* 0x000fec000383ffff */
.L_x_4210:
[----:B------:R-:W-:-:S06]  /*7800*/  UISETP.GE.AND UP0, UPT, UR41, UR40, UPT ;  /* 0x000000282900728c */ /* 0x000fcc000bf06270 */
[----:B------:R-:W-:-:S13]  /*7810*/  PLOP3.LUT P2, PT, PT, PT, UP0, 0x80, 0x0 ;  /* 0x000000000000781c */ /* 0x000fda0003f4f008 */
[----:B------:R-:W-:Y:S05]  /*7820*/  @!P2 BRA `(.L_x_4220) ;  /* 0x0000001c002ca947 */ /* 0x000fea0003800000 */
[----:B01----:R-:W-:Y:S01]  /*7830*/  IMAD.MOV.U32 R13, RZ, RZ, R4 ;  /* 0x000000ffff0d7224 */ /* 0x003fe200078e0004 */
[----:B------:R-:W-:Y:S01]  /*7840*/  UMOV UR6, UR4 ;  /* 0x0000000400067c82 */ /* 0x000fe20008000000 */
[----:B------:R-:W-:Y:S01]  /*7850*/  IMAD.MOV.U32 R18, RZ, RZ, R3 ;  /* 0x000000ffff127224 */ /* 0x000fe200078e0003 */
[----:B------:R-:W-:Y:S01]  /*7860*/  ULDC UR25, c[0x0][0x9d8] ;  /* 0x0002760000197ab9 */ /* 0x000fe20000000800 */
[----:B------:R-:W-:-:S05]  /*7870*/  ULDC UR7, c[0x0][0x988] ;  /* 0x0002620000077ab9 */ /* 0x000fca0000000800 */
.L_x_4229:
[----:B------:R-:W-:-:S04]  /*7880*/  UIADD3 UR4, UR6, 0x1, URZ ;  /* 0x0000000106047890 */ /* 0x000fc8000fffe03f */
[----:B------:R-:W-:-:S04]  /*7890*/  UISETP.NE.AND UP0, UPT, UR4, 0x2, UPT ;  /* 0x000000020400788c */ /* 0x000fc8000bf05270 */
[----:B------:R-:W-:Y:S02]  /*78a0*/  USEL UR10, URZ, 0x1, UP0 ;  /* 0x000000013f0a7887 */ /* 0x000fe40008000000 */
[----:B------:R-:W-:Y:S02]  /*78b0*/  USEL UR4, UR4, URZ, UP0 ;  /* 0x0000003f04047287 */ /* 0x000fe40008000000 */
[----:B------:R-:W-:Y:S01]  /*78c0*/  ULOP3.LUT UR5, UR5, UR10, URZ, 0x3c, !UPT ;  /* 0x0000000a05057292 */ /* 0x000fe2000f8e3c3f */
[----:B-1--4-:R-:W-:Y:S11]  /*78d0*/  @!P0 BRA `(.L_x_4221) ;  /* 0x0000000000048947 */ /* 0x012ff60003800000 */
[----:B------:R-:W-:Y:S01]  /*78e0*/  BPT.TRAP 0x1 ;  /* 0x000000040000795c */ /* 0x000fe20000300000 */
.L_x_4221:
[----:B------:R-:W-:Y:S01]  /*78f0*/  ULEA UR26, UR4, UR39, 0x3 ;  /* 0x00000027041a7291 */ /* 0x000fe2000f8e183f */
[----:B------:R-:W-:-:S04]  /*7900*/  MOV R11, UR5 ;  /* 0x00000005000b7c02 */ /* 0x000fc80008000f00 */
[----:B------:R-:W-:-:S04]  /*7910*/  SHF.L.U32 R11, R11, 0x1f, RZ ;  /* 0x0000001f0b0b7819 */ /* 0x000fc800000006ff */
[----:B------:R0:W1:Y:S01]  /*7920*/  SYNCS.PHASECHK.TRANS64.TRYWAIT P2, [UR26+0x28c30], R11 ;  /* 0x028c300bff0075a7 */ /* 0x000062000804015a */
[----:B------:R-:W-:Y:S05]  /*7930*/  @!P0 BRA `(.L_x_4222) ;  /* 0x0000000000048947 */ /* 0x000fea0003800000 */
[----:B------:R-:W-:Y:S01]  /*7940*/  BPT.TRAP 0x1 ;  /* 0x000000040000795c */ /* 0x000fe20000300000 */
.L_x_4222:
[----:B-1----:R-:W-:Y:S05]  /*7950*/  @P2 BRA `(.L_x_4223) ;  /* 0x0000000000082947 */ /* 0x002fea0003800000 */
[----:B------:R-:W1:Y:S02]  /*7960*/  SYNCS.PHASECHK.TRANS64.TRYWAIT P2, [UR26+0x28c30], R11 ;  /* 0x028c300bff0075a7 */ /* 0x000e64000804015a */
[----:B-1----:R-:W-:Y:S05]  /*7970*/  @!P2 BRA `(.L_x_4224) ;  /* 0x0000009400c8a947 */ /* 0x002fea0003800000 */
.L_x_4223:
        /* <DEDUP_REMOVED lines=35> */
[----:B---3--:R-:W-:Y:S01]  /*7bb0*/  FMUL.FTZ R14, R155, UR25 ;  /* 0x000000199b0e7c20 */ /* 0x008fe20008410000 */
        /* <DEDUP_REMOVED lines=11> */
[----:B------:R-:W-:-:S05]  /*7c70*/  FMUL.FTZ R169, R179, UR25 ;  /* 0x00000019b3a97c20 */ /* 0x000fca0008410000 */
        /* <DEDUP_REMOVED lines=8> */
[----:B------:R-:W-:Y:S01]  /*7d00*/  FMUL.FTZ R158, R177, UR25 ;  /* 0x00000019b19e7c20 */ /* 0x000fe20008410000 */
[----:B------:R-:W-:-:S05]  /*7d10*/  IMAD.U32 R177, RZ, RZ, UR6 ;  /* 0x00000006ffb17e24 */ /* 0x000fca000f8e00ff */
        /* <DEDUP_REMOVED lines=16> */
[----:B-1----:R-:W-:Y:S01]  /*7e20*/  FMNMX.FTZ R3, R157, R162, !PT ;  /* 0x000000a29d037209 */ /* 0x002fe20007810000 */
[----:B------:R-:W-:Y:S01]  /*7e30*/  FMUL.FTZ R162, R163, UR25 ;  /* 0x00000019a3a27c20 */ /* 0x000fe20008410000 */
[----:B------:R-:W-:Y:S01]  /*7e40*/  FMUL.FTZ R163, R166, UR25 ;  /* 0x00000019a6a37c20 */ /* 0x000fe20008410000 */
[----:B------:R-:W-:Y:S01]  /*7e50*/  FMUL.FTZ R166, R171, UR25 ;  /* 0x00000019aba67c20 */ /* 0x000fe20008410000 */
[----:B------:R-:W-:-:S03]  /*7e60*/  FMUL.FTZ R171, R182, UR25 ;  /* 0x00000019b6ab7c20 */ /* 0x000fc60008410000 */
[----:B------:R-:W1:Y:S01]  /*7e70*/  MUFU.TANH R161, R161 ;  /* 0x000000a100a17308 */ /* 0x000e620000002400 */
[----:B--2---:R-:W-:-:S07]  /*7e80*/  FMNMX.FTZ R164, R158, R3, !PT ;  /* 0x000000039ea47209 */ /* 0x004fce0007810000 */
[----:B------:R-:W2:Y:S01]  /*7e90*/  MUFU.TANH R12, R12 ;  /* 0x0000000c000c7308 */ /* 0x000ea20000002400 */
[----:B---3--:R-:W-:-:S07]  /*7ea0*/  FMNMX.FTZ R164, R159, R164, !PT ;  /* 0x000000a49fa47209 */ /* 0x008fce0007810000 */
[----:B------:R-:W3:Y:S01]  /*7eb0*/  MUFU.TANH R14, R14 ;  /* 0x0000000e000e7308 */ /* 0x000ee20000002400 */
[----:B-1----:R-:W-:Y:S01]  /*7ec0*/  FMNMX.FTZ R3, R161, R164, !PT ;  /* 0x000000a4a1037209 */ /* 0x002fe20007810000 */
[----:B------:R-:W-:Y:S01]  /*7ed0*/  FMUL.FTZ R164, R167, UR25 ;  /* 0x00000019a7a47c20 */ /* 0x000fe20008410000 */
[----:B------:R-:W-:-:S03]  /*7ee0*/  FMUL.FTZ R167, R174, UR25 ;  /* 0x00000019aea77c20 */ /* 0x000fc60008410000 */
        /* <DEDUP_REMOVED lines=15> */
[----:B------:R-:W0:Y:S08]  /*7fe0*/  MUFU.TANH R164, R164 ;  /* 0x000000a400a47308 */ /* 0x000e300000002400 */
[----:B------:R-:W4:Y:S01]  /*7ff0*/  MUFU.TANH R165, R165 ;  /* 0x000000a500a57308 */ /* 0x000f220000002400 */
[----:B--2---:R-:W-:-:S02]  /*8000*/  FMNMX.FTZ R3, R174, R175, !PT ;  /* 0x000000afae037209 */ /* 0x004fc40007810000 */
[----:B-1----:R-:W-:-:S03]  /*8010*/  FMNMX.FTZ R174, R162, R173, !PT ;  /* 0x000000ada2ae7209 */ /* 0x002fc60007810000 */
[----:B------:R-:W-:Y:S02]  /*8020*/  FMUL.FTZ R184, R3, UR7 ;  /* 0x0000000703b87c20 */ /* 0x000fe40008410000 */
[----:B------:R-:W1:Y:S01]  /*8030*/  MUFU.TANH R166, R166 ;  /* 0x000000a600a67308 */ /* 0x000e620000002400 */
[----:B---3--:R-:W-:Y:S01]  /*8040*/  FMNMX.FTZ R173, R163, R174, !PT ;  /* 0x000000aea3ad7209 */ /* 0x008fe20007810000 */
[----:B------:R-:W-:Y:S01]  /*8050*/  FADD.FTZ R18, -R3, R18 ;  /* 0x0000001203127221 */ /* 0x000fe20000010100 */
[--C-:B------:R-:W-:Y:S01]  /*8060*/  FFMA.FTZ R176, R152, UR7, -R184.reuse ;  /* 0x0000000798b07c23 */ /* 0x100fe200080108b8 */
[--C-:B------:R-:W-:Y:S01]  /*8070*/  FFMA.FTZ R17, R17, UR7, -R184.reuse ;  /* 0x0000000711117c23 */ /* 0x100fe200080108b8 */
[----:B0-----:R-:W-:Y:S01]  /*8080*/  FMNMX.FTZ R174, R164, R173, !PT ;  /* 0x000000ada4ae7209 */ /* 0x001fe20007810000 */
[----:B------:R-:W-:Y:S01]  /*8090*/  FMUL.FTZ R18, R18, UR7 ;  /* 0x0000000712127c20 */ /* 0x000fe20008410000 */
[--C-:B------:R-:W-:Y:S01]  /*80a0*/  FFMA.FTZ R19, R19, UR7, -R184.reuse ;  /* 0x0000000713137c23 */ /* 0x100fe200080108b8 */
[----:B------:R-:W0:Y:S01]  /*80b0*/  MUFU.TANH R167, R167 ;  /* 0x000000a700a77308 */ /* 0x000e220000002400 */
[----:B----4-:R-:W-:Y:S01]  /*80c0*/  FMNMX.FTZ R173, R165, R174, !PT ;  /* 0x000000aea5ad7209 */ /* 0x010fe20007810000 */
[--C-:B------:R-:W-:Y:S01]  /*80d0*/  FFMA.FTZ R20, R20, UR7, -R184.reuse ;  /* 0x0000000714147c23 */ /* 0x100fe200080108b8 */
[--C-:B------:R-:W-:Y:S01]  /*80e0*/  FFMA.FTZ R21, R21, UR7, -R184.reuse ;  /* 0x0000000715157c23 */ /* 0x100fe200080108b8 */
[--C-:B------:R-:W-:Y:S01]  /*80f0*/  FFMA.FTZ R22, R22, UR7, -R184.reuse ;  /* 0x0000000716167c23 */ /* 0x100fe200080108b8 */
[--C-:B------:R-:W-:Y:S01]  /*8100*/  FFMA.FTZ R23, R23, UR7, -R184.reuse ;  /* 0x0000000717177c23 */ /* 0x100fe200080108b8 */
[--C-:B------:R-:W-:Y:S01]  /*8110*/  FFMA.FTZ R153, R153, UR7, -R184.reuse ;  /* 0x0000000799997c23 */ /* 0x100fe200080108b8 */
[--C-:B------:R-:W-:Y:S01]  /*8120*/  FFMA.FTZ R178, R154, UR7, -R184.reuse ;  /* 0x000000079ab27c23 */ /* 0x100fe200080108b8 */
[----:B------:R-:W2:Y:S01]  /*8130*/  MUFU.TANH R168, R168 ;  /* 0x000000a800a87308 */ /* 0x000ea20000002400 */
[----:B-1----:R-:W-:Y:S01]  /*8140*/  FMNMX.FTZ R174, R166, R173, !PT ;  /* 0x000000ada6ae7209 */ /* 0x002fe20007810000 */
[--C-:B------:R-:W-:Y:S01]  /*8150*/  FFMA.FTZ R155, R155, UR7, -R184.reuse ;  /* 0x000000079b9b7c23 */ /* 0x100fe200080108b8 */
[--C-:B------:R-:W-:Y:S01]  /*8160*/  FFMA.FTZ R180, R156, UR7, -R184.reuse ;  /* 0x000000079cb47c23 */ /* 0x100fe200080108b8 */
[--C-:B------:R-:W-:Y:S01]  /*8170*/  FFMA.FTZ R157, R157, UR7, -R184.reuse ;  /* 0x000000079d9d7c23 */ /* 0x100fe200080108b8 */
[--C-:B------:R-:W-:Y:S01]  /*8180*/  FFMA.FTZ R182, R158, UR7, -R184.reuse ;  /* 0x000000079eb67c23 */ /* 0x100fe200080108b8 */
[----:B------:R-:W-:Y:S01]  /*8190*/  FFMA.FTZ R159, R159, UR7, -R184 ;  /* 0x000000079f9f7c23 */ /* 0x000fe200080108b8 */
[----:B------:R-:W-:Y:S01]  /*81a0*/  @!P2 IMAD R154, R177, 0x40, R0 ;  /* 0x00000040b19aa824 */ /* 0x000fe200078e0200 */
[----:B------:R-:W1:Y:S01]  /*81b0*/  MUFU.TANH R170, R170 ;  /* 0x000000aa00aa7308 */ /* 0x000e620000002400 */
[----:B0-----:R-:W-:Y:S01]  /*81c0*/  FMNMX.FTZ R173, R167, R174, !PT ;  /* 0x000000aea7ad7209 */ /* 0x001fe20007810000 */
[--C-:B------:R-:W-:Y:S01]  /*81d0*/  FFMA.FTZ R174, R4, UR7, -R184.reuse ;  /* 0x0000000704ae7c23 */ /* 0x100fe200080108b8 */
[----:B------:R-:W-:Y:S01]  /*81e0*/  FFMA.FTZ R184, R161, UR7, -R184 ;  /* 0x00000007a1b87c23 */ /* 0x000fe200080108b8 */
[----:B------:R-:W-:-:S04]  /*81f0*/  @!P2 LEA R154, R154, UR39, 0x2 ;  /* 0x000000279a9aac11 */ /* 0x000fc8000f8e10ff */
[----:B------:R-:W0:Y:S01]  /*8200*/  MUFU.TANH R169, R169 ;  /* 0x000000a900a97308 */ /* 0x000e220000002400 */
[----:B--2---:R-:W-:-:S07]  /*8210*/  FMNMX.FTZ R173, R168, R173, !PT ;  /* 0x000000ada8ad7209 */ /* 0x004fce0007810000 */
[----:B------:R-:W2:Y:S01]  /*8220*/  MUFU.TANH R171, R171 ;  /* 0x000000ab00ab7308 */ /* 0x000ea20000002400 */
[----:B-1----:R-:W-:-:S07]  /*8230*/  FMNMX.FTZ R4, R170, R173, !PT ;  /* 0x000000adaa047209 */ /* 0x002fce0007810000 */
[----:B------:R-:W1:Y:S01]  /*8240*/  MUFU.TANH R172, R172 ;  /* 0x000000ac00ac7308 */ /* 0x000e620000002400 */
[----:B0-----:R-:W-:-:S07]  /*8250*/  FMNMX.FTZ R4, R169, R4, !PT ;  /* 0x00000004a9047209 */ /* 0x001fce0007810000 */
[----:B------:R-:W0:Y:S01]  /*8260*/  MUFU.EX2 R18, R18 ;  /* 0x0000001200127308 */ /* 0x000e220000000800 */
[----:B--2---:R-:W-:-:S07]  /*8270*/  FMNMX.FTZ R173, R171, R4, !PT ;  /* 0x00000004abad7209 */ /* 0x004fce0007810000 */
[----:B------:R-:W2:Y:S01]  /*8280*/  MUFU.EX2 R17, R17 ;  /* 0x0000001100117308 */ /* 0x000ea20000000800 */
[----:B-1----:R-:W-:-:S05]  /*8290*/  FMNMX.FTZ R173, R172, R173, !PT ;  /* 0x000000adacad7209 */ /* 0x002fca0007810000 */
[----:B------:R-:W1:Y:S02]  /*82a0*/  SHFL.BFLY PT, R4, R173, 0x2, 0x1f ;  /* 0x0c401f00ad047f89 */ /* 0x000e6400000e0000 */
[----:B------:R-:W3:Y:S01]  /*82b0*/  MUFU.EX2 R174, R174 ;  /* 0x000000ae00ae7308 */ /* 0x000ee20000000800 */
[-C--:B0-----:R-:W-:Y:S01]  /*82c0*/  FMUL.FTZ R24, R24, R18.reuse ;  /* 0x0000001218187220 */ /* 0x081fe20000410000 */
[-C--:B------:R-:W-:Y:S01]  /*82d0*/  FMUL.FTZ R25, R25, R18.reuse ;  /* 0x0000001219197220 */ /* 0x080fe20000410000 */
[-C--:B------:R-:W-:Y:S01]  /*82e0*/  FMUL.FTZ R28, R28, R18.reuse ;  /* 0x000000121c1c7220 */ /* 0x080fe20000410000 */
[-C--:B------:R-:W-:Y:S01]  /*82f0*/  FMUL.FTZ R29, R29, R18.reuse ;  /* 0x000000121d1d7220 */ /* 0x080fe20000410000 */
[-C--:B------:R-:W-:Y:S01]  /*8300*/  FMUL.FTZ R32, R32, R18.reuse ;  /* 0x0000001220207220 */ /* 0x080fe20000410000 */
[-C--:B------:R-:W-:Y:S01]  /*8310*/  FMUL.FTZ R33, R33, R18.reuse ;  /* 0x0000001221217220 */ /* 0x080fe20000410000 */
[-C--:B------:R-:W-:Y:S01]  /*8320*/  FMUL.FTZ R36, R36, R18.reuse ;  /* 0x0000001224247220 */ /* 0x080fe20000410000 */
[----:B------:R-:W0:Y:S01]  /*8330*/  MUFU.EX2 R19, R19 ;  /* 0x0000001300137308 */ /* 0x000e220000000800 */
        /* <DEDUP_REMOVED lines=12> */
[----:B------:R-:W-:Y:S01]  /*8400*/  FMUL.FTZ R57, R57, R18 ;  /* 0x0000001239397220 */ /* 0x000fe20000410000 */
[----:B-1----:R-:W-:Y:S01]  /*8410*/  FMNMX.FTZ R152, R173, R4, !PT ;  /* 0x00000004ad987209 */ /* 0x002fe20007810000 */
[-C--:B------:R-:W-:Y:S01]  /*8420*/  FMUL.FTZ R60, R60, R18.reuse ;  /* 0x000000123c3c7220 */ /* 0x080fe20000410000 */
[----:B------:R-:W1:Y:S01]  /*8430*/  MUFU.EX2 R21, R21 ;  /* 0x0000001500157308 */ /* 0x000e620000000800 */
[-C--:B------:R-:W-:Y:S01]  /*8440*/  FMUL.FTZ R61, R61, R18.reuse ;  /* 0x000000123d3d7220 */ /* 0x080fe20000410000 */
[-C--:B------:R-:W-:Y:S01]  /*8450*/  FMUL.FTZ R64, R64, R18.reuse ;  /* 0x0000001240407220 */ /* 0x080fe20000410000 */
[----:B------:R-:W4:Y:S01]  /*8460*/  SHFL.BFLY PT, R173, R152, 0x1, 0x1f ;  /* 0x0c201f0098ad7f89 */ /* 0x000f2200000e0000 */
        /* <DEDUP_REMOVED lines=23> */
[----:B----4-:R-:W-:Y:S01]  /*85e0*/  FMNMX.FTZ R4, R152, R173, !PT ;  /* 0x000000ad98047209 */ /* 0x010fe20007810000 */
[-C--:B------:R-:W-:Y:S01]  /*85f0*/  FMUL.FTZ R105, R105, R18.reuse ;  /* 0x0000001269697220 */ /* 0x080fe20000410000 */
[----:B------:R-:W-:Y:S01]  /*8600*/  @!P1 IADD3 R152, R190, 0x28c40, RZ ;  /* 0x00028c40be989810 */ /* 0x000fe20007ffe0ff */
[-C--:B------:R-:W-:Y:S01]  /*8610*/  FMUL.FTZ R108, R108, R18.reuse ;  /* 0x000000126c6c7220 */ /* 0x080fe20000410000 */
[-C--:B------:R-:W-:Y:S01]  /*8620*/  FMUL.FTZ R109, R109, R18.reuse ;  /* 0x000000126d6d7220 */ /* 0x080fe20000410000 */
[C---:B------:R-:W-:Y:S01]  /*8630*/  FADD.FTZ R13, -R4.reuse, R13 ;  /* 0x0000000d040d7221 */ /* 0x040fe20000010100 */
[----:B------:R-:W-:Y:S01]  /*8640*/  FMUL.FTZ R175, R4, UR7 ;  /* 0x0000000704af7c20 */ /* 0x000fe20008410000 */
[----:B------:R-:W-:Y:S01]  /*8650*/  @!P1 PRMT R152, RZ, 0x654, R152 ;  /* 0x00000654ff989816 */ /* 0x000fe20000000098 */
[----:B------:R-:W-:Y:S01]  /*8660*/  MUFU.EX2 R153, R153 ;  /* 0x0000009900997308 */ /* 0x000fe20000000800 */
[----:B------:R-:W-:Y:S01]  /*8670*/  FMUL.FTZ R13, R13, UR7 ;  /* 0x000000070d0d7c20 */ /* 0x000fe20008410000 */
[--C-:B------:R-:W-:Y:S01]  /*8680*/  FFMA.FTZ R12, R12, UR7, -R175.reuse ;  /* 0x000000070c0c7c23 */ /* 0x100fe200080108af */
[--C-:B------:R-:W-:Y:S01]  /*8690*/  FFMA.FTZ R161, R14, UR7, -R175.reuse ;  /* 0x000000070ea17c23 */ /* 0x100fe200080108af */
[--C-:B------:R-:W-:Y:S01]  /*86a0*/  FFMA.FTZ R14, R15, UR7, -R175.reuse ;  /* 0x000000070f0e7c23 */ /* 0x100fe200080108af */
[--C-:B------:R-:W-:Y:S01]  /*86b0*/  FFMA.FTZ R15, R16, UR7, -R175.reuse ;  /* 0x00000007100f7c23 */ /* 0x100fe200080108af */
[--C-:B------:R-:W-:Y:S01]  /*86c0*/  FFMA.FTZ R16, R160, UR7, -R175.reuse ;  /* 0x00000007a0107c23 */ /* 0x100fe200080108af */
[----:B------:R3:W-:Y:S01]  /*86d0*/  @!P1 SYNCS.ARRIVE.TRANS64.RED.A1T0 RZ, [R152+URZ], RZ ;  /* 0x000000ff98ff99a7 */ /* 0x0007e2000810043f */
[----:B------:R-:W4:Y:S01]  /*86e0*/  MUFU.EX2 R13, R13 ;  /* 0x0000000d000d7308 */ /* 0x000f220000000800 */
[--C-:B------:R-:W-:Y:S01]  /*86f0*/  FFMA.FTZ R173, R162, UR7, -R175.reuse ;  /* 0x00000007a2ad7c23 */ /* 0x100fe200080108af */
[--C-:B------:R-:W-:Y:S01]  /*8700*/  FFMA.FTZ R163, R163, UR7, -R175.reuse ;  /* 0x00000007a3a37c23 */ /* 0x100fe200080108af */
[--C-:B------:R-:W-:Y:S01]  /*8710*/  FFMA.FTZ R164, R164, UR7, -R175.reuse ;  /* 0x00000007a4a47c23 */ /* 0x100fe200080108af */
[--C-:B------:R-:W-:Y:S01]  /*8720*/  FFMA.FTZ R165, R165, UR7, -R175.reuse ;  /* 0x00000007a5a57c23 */ /* 0x100fe200080108af */
[--C-:B------:R-:W-:Y:S01]  /*8730*/  FFMA.FTZ R166, R166, UR7, -R175.reuse ;  /* 0x00000007a6a67c23 */ /* 0x100fe200080108af */
[----:B------:R-:W-:Y:S01]  /*8740*/  FFMA.FTZ R167, R167, UR7, -R175 ;  /* 0x00000007a7a77c23 */ /* 0x000fe200080108af */
[----:B---3--:R-:W-:Y:S01]  /*8750*/  FADD.FTZ R152, R174, R5 ;  /* 0x00000005ae987221 */ /* 0x008fe20000010000 */
[----:B------:R-:W3:Y:S01]  /*8760*/  MUFU.EX2 R12, R12 ;  /* 0x0000000c000c7308 */ /* 0x000ee20000000800 */
[--C-:B------:R-:W-:Y:S01]  /*8770*/  FFMA.FTZ R168, R168, UR7, -R175.reuse ;  /* 0x00000007a8a87c23 */ /* 0x100fe200080108af */
[--C-:B------:R-:W-:Y:S01]  /*8780*/  FFMA.FTZ R170, R170, UR7, -R175.reuse ;  /* 0x00000007aaaa7c23 */ /* 0x100fe200080108af */
[----:B0-----:R-:W-:Y:S01]  /*8790*/  FADD.FTZ R5, R19, R152 ;  /* 0x0000009813057221 */ /* 0x001fe20000010000 */
[--C-:B------:R-:W-:Y:S01]  /*87a0*/  FFMA.FTZ R169, R169, UR7, -R175.reuse ;  /* 0x00000007a9a97c23 */ /* 0x100fe200080108af */
[--C-:B------:R-:W-:Y:S01]  /*87b0*/  FFMA.FTZ R171, R171, UR7, -R175.reuse ;  /* 0x00000007abab7c23 */ /* 0x100fe200080108af */
[----:B------:R-:W-:Y:S01]  /*87c0*/  FFMA.FTZ R172, R172, UR7, -R175 ;  /* 0x00000007acac7c23 */ /* 0x000fe200080108af */
[----:B--2---:R-:W-:Y:S01]  /*87d0*/  FADD.FTZ R152, R20, R5 ;  /* 0x0000000514987221 */ /* 0x004fe20000010000 */
[----:B------:R-:W0:Y:S01]  /*87e0*/  MUFU.EX2 R161, R161 ;  /* 0x000000a100a17308 */ /* 0x000e220000000800 */
[----:B------:R-:W-:Y:S01]  /*87f0*/  @!P2 STS [R154+0x28800], R18 ;  /* 0x028800129a00a388 */ /* 0x000fe20000000800 */
[-C--:B------:R-:W-:Y:S01]  /*8800*/  FMUL.FTZ R112, R112, R18.reuse ;  /* 0x0000001270707220 */ /* 0x080fe20000410000 */
[----:B-1----:R-:W-:Y:S01]  /*8810*/  FADD.FTZ R175, R21, R152 ;  /* 0x0000009815af7221 */ /* 0x002fe20000010000 */
[-C--:B------:R-:W-:Y:S01]  /*8820*/  FMUL.FTZ R113, R113, R18.reuse ;  /* 0x0000001271717220 */ /* 0x080fe20000410000 */
[----:B----4-:R1:W-:Y:S01]  /*8830*/  @!P2 STS [R154+0x28820], R13 ;  /* 0x0288200d9a00a388 */ /* 0x0103e20000000800 */
[----:B------:R-:W-:Y:S01]  /*8840*/  FMUL.FTZ R116, R116, R18 ;  /* 0x0000001274747220 */ /* 0x000fe20000410000 */
[----:B------:R-:W-:Y:S01]  /*8850*/  FADD.FTZ R152, R22, R175 ;  /* 0x000000af16987221 */ /* 0x000fe20000010000 */
[----:B------:R-:W2:Y:S01]  /*8860*/  MUFU.EX2 R14, R14 ;  /* 0x0000000e000e7308 */ /* 0x000ea20000000800 */
[----:B---3--:R-:W-:Y:S01]  /*8870*/  FFMA.FTZ R6, R13, R6, R12 ;  /* 0x000000060d067223 */ /* 0x008fe2000001000c */
[-C--:B------:R-:W-:Y:S01]  /*8880*/  FMUL.FTZ R117, R117, R18.reuse ;  /* 0x0000001275757220 */ /* 0x080fe20000410000 */
[----:B------:R-:W-:Y:S01]  /*8890*/  FADD.FTZ R175, R23, R152 ;  /* 0x0000009817af7221 */ /* 0x000fe20000010000 */
[-C--:B------:R-:W-:Y:S01]  /*88a0*/  FMUL.FTZ R120, R120, R18.reuse ;  /* 0x0000001278787220 */ /* 0x080fe20000410000 */
[-C--:B------:R-:W-:Y:S01]  /*88b0*/  FMUL.FTZ R121, R121, R18.reuse ;  /* 0x0000001279797220 */ /* 0x080fe20000410000 */
[-C--:B------:R-:W-:Y:S01]  /*88c0*/  FMUL.FTZ R124, R124, R18.reuse ;  /* 0x000000127c7c7220 */ /* 0x080fe20000410000 */
[----:B------:R-:W-:Y:S01]  /*88d0*/  FADD.FTZ R152, R176, R175 ;  /* 0x000000afb0987221 */ /* 0x000fe20000010000 */
[----:B------:R-:W3:Y:S01]  /*88e0*/  MUFU.EX2 R15, R15 ;  /* 0x0000000f000f7308 */ /* 0x000ee20000000800 */
[----:B0-----:R-:W-:Y:S01]  /*88f0*/  FADD.FTZ R5, R161, R6 ;  /* 0x00000006a1057221 */ /* 0x001fe20000010000 */
[-C--:B------:R-:W-:Y:S01]  /*8900*/  FMUL.FTZ R125, R125, R18.reuse ;  /* 0x000000127d7d7220 */ /* 0x080fe20000410000 */
[----:B------:R-:W-:Y:S01]  /*8910*/  FADD.FTZ R175, R153, R152 ;  /* 0x0000009899af7221 */ /* 0x000fe20000010000 */
        /* <DEDUP_REMOVED lines=15> */
[----:B------:R-:W-:Y:S01]  /*8a10*/  FMUL.FTZ R149, R149, R18 ;  /* 0x0000001295957220 */ /* 0x000fe20000410000 */
[----:B-1----:R-:W-:Y:S01]  /*8a20*/  F2FP.BF16.F32.PACK_AB R154, R20, R19 ;  /* 0x00000013149a723e */ /* 0x002fe200000010ff */
[----:B------:R-:W-:Y:S01]  /*8a30*/  FMUL.FTZ R26, R26, R13 ;  /* 0x0000000d1a1a7220 */ /* 0x000fe20000410000 */
[----:B------:R-:W-:Y:S01]  /*8a40*/  F2FP.BF16.F32.PACK_AB R156, R22, R21 ;  /* 0x00000015169c723e */ /* 0x000fe200000010ff */
[----:B------:R-:W-:Y:S01]  /*8a50*/  FMUL.FTZ R27, R27, R13 ;  /* 0x0000000d1b1b7220 */ /* 0x000fe20000410000 */
[----:B------:R-:W1:Y:S01]  /*8a60*/  MUFU.EX2 R163, R163 ;  /* 0x000000a300a37308 */ /* 0x000e620000000800 */
[----:B0-----:R-:W-:Y:S01]  /*8a70*/  FADD.FTZ R6, R16, R5 ;  /* 0x0000000510067221 */ /* 0x001fe20000010000 */
        /* <DEDUP_REMOVED lines=23> */
[C---:B0-----:R-:W-:Y:S01]  /*8bf0*/  FADD.FTZ R152, R178.reuse, R175 ;  /* 0x000000afb2987221 */ /* 0x041fe20000010000 */
[----:B------:R-:W-:Y:S01]  /*8c00*/  F2FP.BF16.F32.PACK_AB R160, R178, R153 ;  /* 0x00000099b2a0723e */ /* 0x000fe200000010ff */
[-C--:B------:R-:W-:Y:S01]  /*8c10*/  FMUL.FTZ R63, R63, R13.reuse ;  /* 0x0000000d3f3f7220 */ /* 0x080fe20000410000 */
[----:B------:R-:W-:Y:S01]  /*8c20*/  F2FP.BF16.F32.PACK_AB R153, R161, R12 ;  /* 0x0000000ca199723e */ /* 0x000fe200000010ff */
        /* <DEDUP_REMOVED lines=31> */
[----:B------:R-:W-:Y:S01]  /*8e20*/  F2FP.BF16.F32.PACK_AB R155, R15, R14 ;  /* 0x0000000e0f9b723e */ /* 0x000fe200000010ff */
[----:B------:R-:W-:Y:S01]  /*8e30*/  BAR.SYNC.DEFER_BLOCKING 0xf, 0x100 ;  /* 0x03c4000000007b1d */ /* 0x000fe20000010000 */
[-C--:B------:R-:W-:Y:S01]  /*8e40*/  FMUL.FTZ R107, R107, R13.reuse ;  /* 0x0000000d6b6b7220 */ /* 0x080fe20000410000 */
[-C--:B------:R-:W-:Y:S01]  /*8e50*/  FMUL.FTZ R110, R110, R13.reuse ;  /* 0x0000000d6e6e7220 */ /* 0x080fe20000410000 */
[----:B------:R-:W-:Y:S01]  /*8e60*/  FMUL.FTZ R111, R111, R13 ;  /* 0x0000000d6f6f7220 */ /* 0x000fe20000410000 */
[C---:B-1----:R-:W-:Y:S01]  /*8e70*/  FADD.FTZ R6, R188.reuse, R5 ;  /* 0x00000005bc067221 */ /* 0x042fe20000010000 */
[----:B------:R-:W-:Y:S01]  /*8e80*/  F2FP.BF16.F32.PACK_AB R161, R188, R165 ;  /* 0x000000a5bca1723e */ /* 0x000fe200000010ff */
[----:B------:R-:W1:Y:S01]  /*8e90*/  MUFU.EX2 R167, R167 ;  /* 0x000000a700a77308 */ /* 0x000e620000000800 */
[-C--:B------:R-:W-:Y:S01]  /*8ea0*/  FMUL.FTZ R114, R114, R13.reuse ;  /* 0x0000000d72727220 */ /* 0x080fe20000410000 */
[-C--:B------:R-:W-:Y:S01]  /*8eb0*/  FMUL.FTZ R115, R115, R13.reuse ;  /* 0x0000000d73737220 */ /* 0x080fe20000410000 */
[-C--:B------:R-:W-:Y:S01]  /*8ec0*/  FMUL.FTZ R118, R118, R13.reuse ;  /* 0x0000000d76767220 */ /* 0x080fe20000410000 */
[-C--:B------:R-:W-:Y:S01]  /*8ed0*/  FMUL.FTZ R119, R119, R13.reuse ;  /* 0x0000000d77777220 */ /* 0x080fe20000410000 */
[-C--:B------:R-:W-:Y:S01]  /*8ee0*/  FMUL.FTZ R122, R122, R13.reuse ;  /* 0x0000000d7a7a7220 */ /* 0x080fe20000410000 */
[----:B0-----:R-:W-:Y:S01]  /*8ef0*/  FADD.FTZ R17, R157, R18 ;  /* 0x000000129d117221 */ /* 0x001fe20000010000 */
        /* <DEDUP_REMOVED lines=11> */
[----:B------:R1:W-:Y:S01]  /*8fb0*/  STSM.16.M88.4 [R10+0x26800], R152 ;  /* 0x026800980a007844 */ /* 0x0003e20000000200 */
        /* <DEDUP_REMOVED lines=9> */
[----:B------:R-:W-:Y:S01]  /*9050*/  F2FP.BF16.F32.PACK_AB R157, R173, R16 ;  /* 0x00000010ad9d723e */ /* 0x000fe200000010ff */
[----:B------:R-:W-:-:S03]  /*9060*/  FMUL.FTZ R151, R151, R13 ;  /* 0x0000000d97977220 */ /* 0x000fc60000410000 */
[----:B------:R-:W0:Y:S01]  /*9070*/  MUFU.EX2 R170, R170 ;  /* 0x000000aa00aa7308 */ /* 0x000e220000000800 */
[----:B--2---:R-:W-:-:S07]  /*9080*/  FADD.FTZ R5, R168, R5 ;  /* 0x00000005a8057221 */ /* 0x004fce0000010000 */
[----:B------:R-:W2:Y:S01]  /*9090*/  MUFU.EX2 R184, R184 ;  /* 0x000000b800b87308 */ /* 0x000ea20000000800 */
[----:B---3--:R-:W-:-:S07]  /*90a0*/  FADD.FTZ R17, R159, R6 ;  /* 0x000000069f117221 */ /* 0x008fce0000010000 */
[----:B------:R-:W3:Y:S01]  /*90b0*/  MUFU.EX2 R169, R169 ;  /* 0x000000a900a97308 */ /* 0x000ee20000000800 */
[----:B0-----:R-:W-:-:S07]  /*90c0*/  FADD.FTZ R6, R170, R5 ;  /* 0x00000005aa067221 */ /* 0x001fce0000010000 */
[----:B------:R-:W0:Y:S01]  /*90d0*/  MUFU.EX2 R171, R171 ;  /* 0x000000ab00ab7308 */ /* 0x000e220000000800 */
[C---:B--2---:R-:W-:Y:S01]  /*90e0*/  F2FP.BF16.F32.PACK_AB R166, R184.reuse, R159 ;  /* 0x0000009fb8a6723e */ /* 0x044fe200000010ff */
[----:B------:R-:W-:Y:S01]  /*90f0*/  FADD.FTZ R5, R184, R17 ;  /* 0x00000011b8057221 */ /* 0x000fe20000010000 */
[----:B------:R-:W-:Y:S02]  /*9100*/  F2FP.BF16.F32.PACK_AB R159, R186, R163 ;  /* 0x000000a3ba9f723e */ /* 0x000fe400000010ff */
[----:B------:R-:W-:-:S03]  /*9110*/  F2FP.BF16.F32.PACK_AB R163, R168, R167 ;  /* 0x000000a7a8a3723e */ /* 0x000fc600000010ff */
[----:B------:R-:W2:Y:S01]  /*9120*/  MUFU.EX2 R172, R172 ;  /* 0x000000ac00ac7308 */ /* 0x000ea20000000800 */
[C---:B---3--:R-:W-:Y:S01]  /*9130*/  FADD.FTZ R6, R169.reuse, R6 ;  /* 0x00000006a9067221 */ /* 0x048fe20000010000 */
[----:B------:R-:W-:Y:S01]  /*9140*/  F2FP.BF16.F32.PACK_AB R165, R169, R170 ;  /* 0x000000aaa9a5723e */ /* 0x000fe200000010ff */
[----:B------:R1:W-:Y:S04]  /*9150*/  STSM.16.M88.4 [R9], R156 ;  /* 0x0000009c09007844 */ /* 0x0003e80000000200 */
[----:B------:R1:W-:Y:S01]  /*9160*/  STSM.16.M88.4 [R8], R160 ;  /* 0x000000a008007844 */ /* 0x0003e20000000200 */
[----:B0-----:R-:W-:Y:S01]  /*9170*/  FADD.FTZ R15, R171, R6 ;  /* 0x00000006ab0f7221 */ /* 0x001fe20000010000 */
[----:B--2---:R-:W-:-:S03]  /*9180*/  F2FP.BF16.F32.PACK_AB R167, R172, R171 ;  /* 0x000000abaca7723e */ /* 0x004fc600000010ff */
[----:B------:R-:W-:Y:S02]  /*9190*/  FADD.FTZ R6, R172, R15 ;  /* 0x0000000fac067221 */ /* 0x000fe40000010000 */
[----:B------:R1:W-:Y:S01]  /*91a0*/  STSM.16.M88.4 [R7], R164 ;  /* 0x000000a407007844 */ /* 0x0003e20000000200 */
[----:B------:R-:W-:Y:S05]  /*91b0*/  @!P0 BRA `(.L_x_4225) ;  /* 0x0000000000048947 */ /* 0x000fea0003800000 */
[----:B------:R-:W-:Y:S01]  /*91c0*/  BPT.TRAP 0x1 ;  /* 0x000000040000795c */ /* 0x000fe20000300000 */
.L_x_4225:
[----:B------:R0:W2:Y:S01]  /*91d0*/  SYNCS.PHASECHK.TRANS64.TRYWAIT P2, [UR26+0x28c50], R11 ;  /* 0x028c500bff0075a7 */ /* 0x0000a2000804015a */
[----:B------:R-:W-:Y:S05]  /*91e0*/  @!P0 BRA `(.L_x_4226) ;  /* 0x0000000000048947 */ /* 0x000fea0003800000 */
[----:B------:R-:W-:Y:S01]  /*91f0*/  BPT.TRAP 0x1 ;  /* 0x000000040000795c */ /* 0x000fe20000300000 */
.L_x_4226:
[----:B--2---:R-:W-:Y:S05]  /*9200*/  @P2 BRA `(.L_x_4227) ;  /* 0x0000000000082947 */ /* 0x004fea0003800000 */
[----:B------:R-:W2:Y:S02]  /*9210*/  SYNCS.PHASECHK.TRANS64.TRYWAIT P2, [UR26+0x28c50], R11 ;  /* 0x028c500bff0075a7 */ /* 0x000ea4000804015a */
[----:B--2---:R-:W-:Y:S05]  /*9220*/  @!P2 BRA `(.L_x_4228) ;  /* 0x0000007c00b4a947 */ /* 0x004fea0003800000 */
.L_x_4227:
[----:B------:R-:W-:Y:S01]  /*9230*/  ULEA UR6, UR4, UR38, 0xc ;  /* 0x0000002604067291 */ /* 0x000fe2000f8e603f */
[----:B------:R-:W-:Y:S01]  /*9240*/  WARPGROUP.ARRIVE ;  /* 0x00000000000079c5 */ /* 0x000fe20000000000 */
[----:B------:R-:W-:Y:S01]  /*9250*/  UMOV UR11, 0x40000040 ;  /* 0x40000040000b7882 */ /* 0x000fe20000000000 */
[----:B------:R-:W-:Y:S01]  /*9260*/  UISETP.GT.AND UP0, UPT, UR41, UR40, UPT ;  /* 0x000000282900728c */ /* 0x000fe2000bf04270 */
[----:B0-2---:R-:W-:Y:S01]  /*9270*/  @!P1 VIADD R11, R190, 0x28c60 ;  /* 0x00028c60be0b9836 */ /* 0x005fe20000000000 */
[----:B------:R-:W-:Y:S01]  /*9280*/  UIADD3 UR41, UR41, -0x1, URZ ;  /* 0xffffffff29297890 */ /* 0x000fe2000fffe03f */
[----:B------:R-:W-:Y:S01]  /*9290*/  MOV R13, R4 ;  /* 0x00000004000d7202 */ /* 0x000fe20000000f00 */
[----:B------:R-:W-:Y:S01]  /*92a0*/  UMOV UR10, UR6 ;  /* 0x00000006000a7c82 */ /* 0x000fe20008000000 */
[----:B------:R-:W-:Y:S01]  /*92b0*/  IMAD.MOV.U32 R18, RZ, RZ, R3 ;  /* 0x000000ffff127224 */ /* 0x000fe200078e0003 */
        /* <DEDUP_REMOVED lines=34> */
.L_x_4220:
[----:B-12---:R-:W1:Y:S01]  /*94e0*/  SHFL.BFLY PT, R8, R5, 0x2, 0x1f ;  /* 0x0c401f0005087f89 */ /* 0x006e6200000e0000 */
[----:B------:R-:W-:Y:S08]  /*94f0*/  BAR.ARV 0x8, 0x100 ;  /* 0x0204000000007b1d */ /* 0x000ff00000002000 */
[----:B------:R-:W-:Y:S01]  /*9500*/  BAR.SYNC.DEFER_BLOCKING 0xf, 0x100 ;  /* 0x03c4000000007b1d */ /* 0x000fe20000010000 */
[----:B------:R-:W-:-:S02]  /*9510*/  ISETP.NE.AND P0, PT, R2, RZ, PT ;  /* 0x000000ff0200720c */ /* 0x000fc40003f05270 */
[----:B------:R-:W-:-:S03]  /*9520*/  MOV R2, RZ ;  /* 0x000000ff00027202 */ /* 0x000fc60000000f00 */
[----:B------:R-:W2:Y:S01]  /*9530*/  SHFL.BFLY PT, R9, R6, 0x2, 0x1f ;  /* 0x0c401f0006097f89 */ /* 0x000ea200000e0000 */
[----:B-1----:R-:W-:Y:S01]  /*9540*/  FADD.FTZ R8, R8, R5 ;  /* 0x0000000508087221 */ /* 0x002fe20000010000 */
[----:B------:R-:W-:-:S04]  /*9550*/  IMAD.U32 R5, RZ, RZ, UR4 ;  /* 0x00000004ff057e24 */ /* 0x000fc8000f8e00ff */
[----:B------:R-:W4:Y:S01]  /*9560*/  SHFL.BFLY PT, R7, R8, 0x1, 0x1f ;  /* 0x0c201f0008077f89 */ /* 0x000f2200000e0000 */
[----:B------:R-:W-:Y:S01]  /*9570*/  IMAD R0, R5, 0x40, R0 ;  /* 0x0000004005007824 */ /* 0x000fe200078e0200 */
[----:B------:R-:W-:-:S04]  /*9580*/  MOV R5, 0xff800000 ;  /* 0xff80000000057802 */ /* 0x000fc80000000f00 */
[----:B------:R-:W-:Y:S01]  /*9590*/  @!P0 LEA R0, R0, UR39, 0x2 ;  /* 0x0000002700008c11 */ /* 0x000fe2000f8e10ff */
[----:B--2---:R-:W-:Y:S01]  /*95a0*/  FADD.FTZ R9, R9, R6 ;  /* 0x0000000609097221 */ /* 0x004fe20000010000 */
[----:B------:R-:W-:-:S04]  /*95b0*/  IMAD.MOV.U32 R6, RZ, RZ, -0x800000 ;  /* 0xff800000ff067424 */ /* 0x000fc800078e00ff */
[----:B------:R-:W1:Y:S01]  /*95c0*/  SHFL.BFLY PT, R10, R9, 0x1, 0x1f ;  /* 0x0c201f00090a7f89 */ /* 0x000e6200000e0000 */
[----:B----4-:R-:W-:Y:S01]  /*95d0*/  FADD.FTZ R11, R8, R7 ;  /* 0x00000007080b7221 */ /* 0x010fe20000010000 */
[----:B------:R-:W-:-:S04]  /*95e0*/  IMAD.MOV.U32 R7, RZ, RZ, RZ ;  /* 0x000000ffff077224 */ /* 0x000fc800078e00ff */
[----:B------:R-:W-:-:S13]  /*95f0*/  FSETP.NE.FTZ.AND P1, PT, R11, RZ, PT ;  /* 0x000000ff0b00720b */ /* 0x000fda0003f35000 */
[----:B------:R-:W2:Y:S01]  /*9600*/  @P1 MUFU.RCP R7, R11 ;  /* 0x0000000b00071308 */ /* 0x000ea20000001000 */
[----:B-1----:R-:W-:-:S05]  /*9610*/  FADD.FTZ R10, R9, R10 ;  /* 0x0000000a090a7221 */ /* 0x002fca0000010000 */
[----:B------:R-:W-:Y:S02]  /*9620*/  FSETP.NE.FTZ.AND P2, PT, R10, RZ, PT ;  /* 0x000000ff0a00720b */ /* 0x000fe40003f55000 */
[----:B------:R-:W-:Y:S01]  /*9630*/  @P1 MUFU.LG2 R8, R11 ;  /* 0x0000000b00081308 */ /* 0x000fe20000000c00 */
[----:B--2---:R-:W-:Y:S01]  /*9640*/  @!P0 STS [R0+0x28800], R7 ;  /* 0x0288000700008388 */ /* 0x004fe20000000800 */
[-C--:B------:R-:W-:Y:S01]  /*9650*/  FMUL.FTZ R24, R24, R7.reuse ;  /* 0x0000000718187220 */ /* 0x080fe20000410000 */
[----:B------:R-:W-:-:S08]  /*9660*/  FMUL.FTZ R25, R25, R7 ;  /* 0x0000000719197220 */ /* 0x000fd00000410000 */
[----:B------:R-:W1:Y:S01]  /*9670*/  @P2 MUFU.RCP R2, R10 ;  /* 0x0000000a00022308 */ /* 0x000e620000001000 */
[-C--:B------:R-:W-:Y:S01]  /*9680*/  FMUL.FTZ R28, R28, R7.reuse ;  /* 0x000000071c1c7220 */ /* 0x080fe20000410000 */
[-C--:B------:R-:W-:Y:S01]  /*9690*/  FMUL.FTZ R29, R29, R7.reuse ;  /* 0x000000071d1d7220 */ /* 0x080fe20000410000 */
[-C--:B------:R-:W-:Y:S01]  /*96a0*/  FMUL.FTZ R32, R32, R7.reuse ;  /* 0x0000000720207220 */ /* 0x080fe20000410000 */
[-C--:B------:R-:W-:Y:S01]  /*96b0*/  FMUL.FTZ R33, R33, R7.reuse ;  /* 0x0000000721217220 */ /* 0x080fe20000410000 */
[-C--:B------:R-:W-:Y:S01]  /*96c0*/  FMUL.FTZ R36, R36, R7.reuse ;  /* 0x0000000724247220 */ /* 0x080fe20000410000 */
[-C--:B------:R-:W-:Y:S01]  /*96d0*/  FMUL.FTZ R37, R37, R7.reuse ;  /* 0x0000000725257220 */ /* 0x080fe20000410000 */
[-C--:B------:R-:W-:Y:S01]  /*96e0*/  FMUL.FTZ R40, R40, R7.reuse ;  /* 0x0000000728287220 */ /* 0x080fe20000410000 */
[----:B------:R2:W4:Y:S01]  /*96f0*/  @P2 MUFU.LG2 R9, R10 ;  /* 0x0000000a00092308 */ /* 0x0005220000000c00 */
        /* <DEDUP_REMOVED lines=8> */
[----:B-1----:R1:W-:Y:S01]  /*9780*/  @!P0 STS [R0+0x28820], R2 ;  /* 0x0288200200008388 */ /* 0x0023e20000000800 */
[----:B--2---:R-:W-:-:S02]  /*9790*/  IMAD.U32 R10, RZ, RZ, UR7 ;  /* 0x00000007ff0a7e24 */ /* 0x004fc4000f8e00ff */
        /* <DEDUP_REMOVED lines=8> */
[----:B-1----:R-:W-:Y:S01]  /*9820*/  MOV R0, UR7 ;  /* 0x0000000700007c02 */ /* 0x002fe20008000f00 */
        /* <DEDUP_REMOVED lines=39> */
[----:B------:R-:W-:Y:S01]  /*9aa0*/  @P1 FMUL.FTZ R0, R0, 0.69314718246459960938 ;  /* 0x3f31721800001820 */ /* 0x000fe20000410000 */
[----:B------:R-:W-:Y:S01]  /*9ab0*/  @P2 FMUL.FTZ R10, R10, 0.69314718246459960938 ;  /* 0x3f3172180a0a2820 */ /* 0x000fe20000410000 */
[----:B------:R-:W-:Y:S01]  /*9ac0*/  @P1 FMUL.FTZ R7, R8, 0.69314718246459960938 ;  /* 0x3f31721808071820 */ /* 0x000fe20000410000 */
[----:B----4-:R-:W-:Y:S01]  /*9ad0*/  @P2 FMUL.FTZ R9, R9, 0.69314718246459960938 ;  /* 0x3f31721809092820 */ /* 0x010fe20000410000 */
        /* <DEDUP_REMOVED lines=68> */
.L_x_4190:
[----:B------:R-:W-:Y:S05]  /*9f20*/  @P0 BRA `(.L_x_4230) ;  /* 0x0000002000f80947 */ /* 0x000fea0003800000 */
[----:B------:R-:W1:Y:S01]  /*9f30*/  S2R R0, SR_TID.X ;  /* 0x0000000000007919 */ /* 0x000e620000002100 */
[----:B------:R-:W2:Y:S01]  /*9f40*/  S2UR UR5, SR_CgaCtaId ;  /* 0x00000000000579c3 */ /* 0x000ea20000008800 */
[----:B------:R-:W-:Y:S01]  /*9f50*/  UMOV UR4, 0x400 ;  /* 0x0000040000047882 */ /* 0x000fe20000000000 */
[----:B------:R-:W-:-:S06]  /*9f60*/  IMAD R2, RZ, RZ, -UR36 ;  /* 0x80000024ff027e24 */ /* 0x000fcc000f8e02ff */
[----:B------:R-:W-:Y:S08]  /*9f70*/  BAR.SYNC.DEFER_BLOCKING 0x1, 0x100 ;  /* 0x0044000000007b1d */ /* 0x000ff00000010000 */
[----:B------:R-:W4:Y:S08]  /*9f80*/  S2UR UR6, SR_CTAID.Y ;  /* 0x00000000000679c3 */ /* 0x000f300000002600 */
[----:B------:R-:W4:Y:S01]  /*9f90*/  LDC R3, c[0x0][0xc50] ;  /* 0x00031400ff037b82 */ /* 0x000f220000000800 */
[----:B--2---:R-:W-:-:S07]  /*9fa0*/  ULEA UR4, UR5, UR4, 0x18 ;  /* 0x0000000405047291 */ /* 0x004fce000f8ec03f */
[----:B------:R-:W2:Y:S01]  /*9fb0*/  LDC R7, c[0x0][0xbe8] ;  /* 0x0002fa00ff077b82 */ /* 0x000ea20000000800 */
[----:B------:R-:W-:Y:S01]  /*9fc0*/  UIADD3 UR4, UR4, 0x28c20, URZ ;  /* 0x00028c2004047890 */ /* 0x000fe2000fffe03f */
[----:B-1----:R-:W-:-:S03]  /*9fd0*/  VIADD R18, R0, 0xffffff80 ;  /* 0xffffff8000127836 */ /* 0x002fc60000000000 */
[----:B------:R-:W-:Y:S02]  /*9fe0*/  UPRMT UR4, URZ, 0x654, UR4 ;  /* 0x000006543f047896 */ /* 0x000fe40008000004 */
[----:B------:R-:W-:-:S04]  /*9ff0*/  SHF.R.S32.HI R21, RZ, 0x1f, R18 ;  /* 0x0000001fff157819 */ /* 0x000fc80000011412 */
[----:B------:R-:W-:Y:S01]  /*a000*/  LEA.HI R4, R21, R18, RZ, 0x7 ;  /* 0x0000001215047211 */ /* 0x000fe200078f38ff */
[----:B----4-:R-:W-:Y:S01]  /*a010*/  IMAD R2, R3, R2, UR6 ;  /* 0x0000000603027e24 */ /* 0x010fe2000f8e0202 */
[----:B------:R-:W-:Y:S01]  /*a020*/  USHF.R.S32.HI UR6, URZ, 0x1f, UR36 ;  /* 0x0000001f3f067899 */ /* 0x000fe20008011424 */
[----:B------:R-:W-:Y:S01]  /*a030*/  SYNCS.ARRIVE.TRANS64.RED.A1T0 RZ, [UR4], RZ ;  /* 0x000000ffffff79a7 */ /* 0x000fe20008100404 */
[----:B------:R-:W-:Y:S02]  /*a040*/  SHF.R.S32.HI R0, RZ, 0x7, R4 ;  /* 0x00000007ff007819 */ /* 0x000fe40000011404 */
[----:B------:R-:W-:Y:S02]  /*a050*/  LOP3.LUT R9, R4, 0xffffff80, RZ, 0xc0, !PT ;  /* 0xffffff8004097812 */ /* 0x000fe400078ec0ff */
[----:B------:R-:W-:Y:S01]  /*a060*/  SHF.R.S32.HI R3, RZ, 0x1f, R2 ;  /* 0x0000001fff037819 */ /* 0x000fe20000011402 */
[----:B------:R-:W1:Y:S01]  /*a070*/  SHFL.IDX PT, R10, R0, RZ, 0x1f ;  /* 0x00001fff000a7589 */ /* 0x000e6200000e0000 */
[----:B------:R-:W-:-:S02]  /*a080*/  IADD3 R8, R18, -R9, RZ ;  /* 0x8000000912087210 */ /* 0x000fc40007ffe0ff */
[----:B--2---:R-:W-:Y:S02]  /*a090*/  ISETP.NE.AND P1, PT, R7, 0x1, PT ;  /* 0x000000010700780c */ /* 0x004fe40003f25270 */
[----:B------:R-:W-:-:S04]  /*a0a0*/  SHF.R.S32.HI R155, RZ, 0x1f, R8 ;  /* 0x0000001fff9b7819 */ /* 0x000fc80000011408 */
[----:B------:R-:W-:-:S04]  /*a0b0*/  LEA.HI R9, R155, R8, RZ, 0x2 ;  /* 0x000000089b097211 */ /* 0x000fc800078f10ff */
[----:B------:R-:W-:Y:S02]  /*a0c0*/  SHF.R.S32.HI R154, RZ, 0x2, R9 ;  /* 0x00000002ff9a7819 */ /* 0x000fe40000011409 */
[----:B-1----:R-:W-:-:S13]  /*a0d0*/  ISETP.NE.AND P0, PT, R10, RZ, PT ;  /* 0x000000ff0a00720c */ /* 0x002fda0003f05270 */
[----:B------:R-:W-:Y:S05]  /*a0e0*/  @P0 BRA `(.L_x_4231) ;  /* 0x0000000400440947 */ /* 0x000fea0003800000 */
[----:B------:R-:W1:Y:S01]  /*a0f0*/  LDC R19, c[0x0][0xbe8] ;  /* 0x0002fa00ff137b82 */ /* 0x000e620000000800 */
[----:B------:R-:W-:Y:S01]  /*a100*/  LOP3.LUT R11, R4, 0xffffff80, RZ, 0xc0, !PT ;  /* 0xffffff80040b7812 */ /* 0x000fe200078ec0ff */
[----:B------:R-:W2:Y:S01]  /*a110*/  S2R R23, SR_CTAID.X ;  /* 0x0000000000177919 */ /* 0x000ea20000002500 */
[----:B------:R-:W-:Y:S01]  /*a120*/  LEA.HI R10, R21, R18, RZ, 0x2 ;  /* 0x00000012150a7211 */ /* 0x000fe200078f10ff */
[----:B------:R-:W-:Y:S02]  /*a130*/  ULDC.64 UR4, c[0x0][0xbd0] ;  /* 0x0002f40000047ab9 */ /* 0x000fe40000000a00 */
[----:B------:R-:W-:Y:S01]  /*a140*/  IMAD.IADD R20, R18, 0x1, -R11 ;  /* 0x0000000112147824 */ /* 0x000fe200078e0a0b */
[----:B------:R-:W-:Y:S01]  /*a150*/  LOP3.LUT R17, R10, 0xfffffffc, RZ, 0xc0, !PT ;  /* 0xfffffffc0a117812 */ /* 0x000fe200078ec0ff */
[----:B------:R-:W4:Y:S01]  /*a160*/  S2UR UR7, SR_CTAID.Z ;  /* 0x00000000000779c3 */ /* 0x000f220000002700 */
[----:B------:R-:W-:Y:S02]  /*a170*/  UIMAD.WIDE.U32 UR8, UR36, UR4, URZ ;  /* 0x00000004240872a5 */ /* 0x000fe4000f8e003f */
[----:B------:R-:W-:Y:S01]  /*a180*/  SHF.R.S32.HI R11, RZ, 0x1f, R20 ;  /* 0x0000001fff0b7819 */ /* 0x000fe20000011414 */
[----:B------:R-:W-:Y:S01]  /*a190*/  IMAD.IADD R10, R18, 0x1, -R17 ;  /* 0x00000001120a7824 */ /* 0x000fe200078e0a11 */
[----:B------:R-:W-:-:S02]  /*a1a0*/  UIMAD UR4, UR6, UR4, URZ ;  /* 0x00000004060472a4 */ /* 0x000fc4000f8e023f */
[C---:B------:R-:W-:Y:S01]  /*a1b0*/  LEA.HI R22, R11.reuse, R20, RZ, 0x2 ;  /* 0x000000140b167211 */ /* 0x040fe200078f10ff */
[----:B---3--:R-:W3:Y:S01]  /*a1c0*/  LDC.64 R14, c[0x0][0xbd8] ;  /* 0x0002f600ff0e7b82 */ /* 0x008ee20000000a00 */
[----:B------:R-:W-:Y:S01]  /*a1d0*/  LEA.HI R12, R10, R10, RZ, 0x1 ;  /* 0x0000000a0a0c7211 */ /* 0x000fe200078f08ff */
[----:B------:R-:W-:Y:S01]  /*a1e0*/  UIMAD UR4, UR36, UR5, UR4 ;  /* 0x00000005240472a4 */ /* 0x000fe2000f8e0204 */
[--C-:B------:R-:W-:Y:S02]  /*a1f0*/  SHF.R.S32.HI R4, RZ, 0x2, R22.reuse ;  /* 0x00000002ff047819 */ /* 0x100fe40000011416 */
[----:B0-----:R-:W-:Y:S01]  /*a200*/  SHF.R.S32.HI R13, RZ, 0x1f, R22 ;  /* 0x0000001fff0d7819 */ /* 0x001fe20000011416 */
[----:B------:R-:W-:Y:S01]  /*a210*/  UIADD3 UR4, UR9, UR4, URZ ;  /* 0x0000000409047290 */ /* 0x000fe2000fffe03f */
[----:B------:R-:W-:Y:S02]  /*a220*/  LEA.HI R11, R11, R20, RZ, 0x5 ;  /* 0x000000140b0b7211 */ /* 0x000fe400078f28ff */
[----:B-1----:R-:W-:-:S02]  /*a230*/  ISETP.NE.AND P0, PT, R19, 0x1, PT ;  /* 0x000000011300780c */ /* 0x002fc40003f05270 */
[----:B------:R-:W-:Y:S02]  /*a240*/  LEA.HI R13, R13, R4, RZ, 0x3 ;  /* 0x000000040d0d7211 */ /* 0x000fe400078f18ff */
[----:B------:R-:W-:Y:S02]  /*a250*/  LOP3.LUT R153, R12, 0x1ffffffe, RZ, 0xc0, !PT ;  /* 0x1ffffffe0c997812 */ /* 0x000fe400078ec0ff */
[----:B------:R-:W-:Y:S01]  /*a260*/  LOP3.LUT R13, R13, 0xfffffff8, RZ, 0xc0, !PT ;  /* 0xfffffff80d0d7812 */ /* 0x000fe200078ec0ff */
[----:B----4-:R-:W-:Y:S01]  /*a270*/  USHF.R.S32.HI UR5, URZ, 0x1f, UR7 ;  /* 0x0000001f3f057899 */ /* 0x010fe20008011407 */
[----:B------:R-:W-:Y:S01]  /*a280*/  SHF.R.S32.HI R11, RZ, 0x5, R11 ;  /* 0x00000005ff0b7819 */ /* 0x000fe2000001140b */
[----:B------:R-:W-:Y:S01]  /*a290*/  IMAD.IADD R153, R10, 0x1, -R153 ;  /* 0x000000010a997824 */ /* 0x000fe200078e0a99 */
[----:B------:R-:W-:Y:S02]  /*a2a0*/  IADD3 R4, R4, -R13, RZ ;  /* 0x8000000d04047210 */ /* 0x000fe40007ffe0ff */
[----:B------:R-:W-:Y:S01]  /*a2b0*/  MOV R10, UR8 ;  /* 0x00000008000a7c02 */ /* 0x000fe20008000f00 */
[----:B------:R-:W0:Y:S02]  /*a2c0*/  @P0 LDC R13, c[0x0][0xbec] ;  /* 0x0002fb00ff0d0b82 */ /* 0x000e240000000800 */
[----:B------:R-:W-:-:S02]  /*a2d0*/  IMAD R152, R11, 0x10, R4 ;  /* 0x000000100b987824 */ /* 0x000fc400078e0204 */
[C---:B---3--:R-:W-:Y:S02]  /*a2e0*/  IMAD R12, R14.reuse, UR5, RZ ;  /* 0x000000050e0c7c24 */ /* 0x048fe4000f8e02ff */
[----:B------:R-:W-:Y:S02]  /*a2f0*/  IMAD R4, R153, 0x8, R152 ;  /* 0x0000000899047824 */ /* 0x000fe400078e0298 */
[----:B------:R-:W1:Y:S01]  /*a300*/  @P0 LDC R17, c[0x0][0xbf0] ;  /* 0x0002fc00ff110b82 */ /* 0x000e620000000800 */
[----:B------:R-:W-:Y:S01]  /*a310*/  IMAD.U32 R11, RZ, RZ, UR9 ;  /* 0x00000009ff0b7e24 */ /* 0x000fe2000f8e00ff */
[----:B------:R-:W-:Y:S01]  /*a320*/  MOV R11, UR4 ;  /* 0x00000004000b7c02 */ /* 0x000fe20008000f00 */
[----:B--2---:R-:W-:Y:S01]  /*a330*/  IMAD R4, R23, 0x40, R4 ;  /* 0x0000004017047824 */ /* 0x004fe200078e0204 */
[----:B------:R-:W-:Y:S01]  /*a340*/  ULDC.64 UR4, c[0x0][0xbe0] ;  /* 0x0002f80000047ab9 */ /* 0x000fe20000000a00 */
[----:B------:R-:W-:Y:S02]  /*a350*/  IMAD R15, R15, UR7, R12 ;  /* 0x000000070f0f7c24 */ /* 0x000fe4000f8e020c */
[----:B------:R-:W-:-:S04]  /*a360*/  IMAD.WIDE.U32 R10, R14, UR7, R10 ;  /* 0x000000070e0a7c25 */ /* 0x000fc8000f8e000a */
[----:B------:R-:W-:Y:S01]  /*a370*/  IMAD R23, R23, 0x40, R152 ;  /* 0x0000004017177824 */ /* 0x000fe200078e0298 */
[----:B------:R-:W-:Y:S01]  /*a380*/  IADD3 R11, R11, R15, RZ ;  /* 0x0000000f0b0b7210 */ /* 0x000fe20007ffe0ff */
[----:B0-----:R-:W-:-:S04]  /*a390*/  @P0 IMAD.HI.U32 R12, R4, R13, RZ ;  /* 0x0000000d040c0227 */ /* 0x001fc800078e00ff */
[----:B------:R-:W-:Y:S02]  /*a3a0*/  IMAD.MOV.U32 R13, RZ, RZ, R4 ;  /* 0x000000ffff0d7224 */ /* 0x000fe400078e0004 */
[----:B------:R-:W-:Y:S01]  /*a3b0*/  IMAD.WIDE.U32 R10, R2, UR4, R10 ;  /* 0x00000004020a7c25 */ /* 0x000fe2000f8e000a */
[----:B-1----:R-:W-:-:S03]  /*a3c0*/  @P0 SHF.R.U32.HI R13, RZ, R17, R12 ;  /* 0x00000011ff0d0219 */ /* 0x002fc6000001160c */
[----:B------:R-:W-:Y:S01]  /*a3d0*/  IMAD R17, R3, UR4, RZ ;  /* 0x0000000403117c24 */ /* 0x000fe2000f8e02ff */
[----:B------:R-:W-:Y:S01]  /*a3e0*/  IADD3 R10, P0, R13, R10, RZ ;  /* 0x0000000a0d0a7210 */ /* 0x000fe20007f1e0ff */
[----:B------:R-:W-:Y:S02]  /*a3f0*/  IMAD.MOV R15, RZ, RZ, -R13 ;  /* 0x000000ffff0f7224 */ /* 0x000fe400078e0a0d */
[----:B------:R-:W-:Y:S01]  /*a400*/  IMAD R12, R2, UR5, R17 ;  /* 0x00000005020c7c24 */ /* 0x000fe2000f8e0211 */
[----:B------:R-:W-:Y:S01]  /*a410*/  SHF.R.S32.HI R17, RZ, 0x1f, R13 ;  /* 0x0000001fff117819 */ /* 0x000fe2000001140d */
[----:B------:R-:W-:Y:S01]  /*a420*/  IMAD R15, R19, R15, R4 ;  /* 0x0000000f130f7224 */ /* 0x000fe200078e0204 */
[----:B------:R-:W-:Y:S01]  /*a430*/  ULDC.64 UR4, c[0x0][0xbc8] ;  /* 0x0002f20000047ab9 */ /* 0x000fe20000000a00 */
[----:B------:R-:W-:Y:S02]  /*a440*/  LOP3.LUT R13, R22, 0x7ffffffc, RZ, 0xc0, !PT ;  /* 0x7ffffffc160d7812 */ /* 0x000fe400078ec0ff */
[----:B------:R-:W-:-:S02]  /*a450*/  IADD3.X R11, R17, R11, R12, P0, !PT ;  /* 0x0000000b110b7210 */ /* 0x000fc400007fe40c */
[----:B------:R-:W-:Y:S01]  /*a460*/  SHF.R.S32.HI R4, RZ, 0x1f, R15 ;  /* 0x0000001fff047819 */ /* 0x000fe2000001140f */
[----:B------:R-:W-:Y:S02]  /*a470*/  IMAD.IADD R20, R20, 0x1, -R13 ;  /* 0x0000000114147824 */ /* 0x000fe400078e0a0d */
[----:B------:R-:W-:-:S04]  /*a480*/  IMAD.WIDE.U32 R10, R15, UR4, R10 ;  /* 0x000000040f0a7c25 */ /* 0x000fc8000f8e000a */
[----:B------:R-:W-:-:S04]  /*a490*/  IMAD R4, R4, UR4, RZ ;  /* 0x0000000404047c24 */ /* 0x000fc8000f8e02ff */
[----:B------:R-:W-:Y:S01]  /*a4a0*/  IMAD R15, R15, UR5, R4 ;  /* 0x000000050f0f7c24 */ /* 0x000fe2000f8e0204 */
[----:B------:R-:W-:Y:S01]  /*a4b0*/  ULDC.64 UR4, c[0x0][0xba8] ;  /* 0x0002ea0000047ab9 */ /* 0x000fe20000000a00 */
[-C--:B------:R-:W-:Y:S02]  /*a4c0*/  LEA.HI R4, R0, R0.reuse, RZ, 0x1 ;  /* 0x0000000000047211 */ /* 0x080fe400078f08ff */
[----:B------:R-:W-:Y:S01]  /*a4d0*/  IMAD.IADD R11, R11, 0x1, R15 ;  /* 0x000000010b0b7824 */ /* 0x000fe200078e020f */
[----:B------:R-:W-:Y:S01]  /*a4e0*/  LEA R16, P0, R10, UR4, 0x2 ;  /* 0x000000040a107c11 */ /* 0x000fe2000f8010ff */
[----:B------:R-:W-:Y:S01]  /*a4f0*/  ULDC UR4, c[0x0][0xa88] ;  /* 0x0002a20000047ab9 */ /* 0x000fe20000000800 */
[----:B------:R-:W-:Y:S01]  /*a500*/  LOP3.LUT R15, R4, 0xfffffe, RZ, 0xc0, !PT ;  /* 0x00fffffe040f7812 */ /* 0x000fe200078ec0ff */
[----:B------:R-:W-:Y:S01]  /*a510*/  IMAD R4, R19, UR4, RZ ;  /* 0x0000000413047c24 */ /* 0x000fe2000f8e02ff */
[----:B------:R-:W-:Y:S01]  /*a520*/  LEA.HI.X R17, R10, UR5, R11, 0x2, P0 ;  /* 0x000000050a117c11 */ /* 0x000fe200080f140b */
[----:B------:R-:W-:Y:S01]  /*a530*/  SHFL.IDX PT, R12, R16, 0x1, 0x1c1f ;  /* 0x003c1f00100c7f89 */ /* 0x000fe200000e0000 */
[----:B------:R-:W-:Y:S01]  /*a540*/  IADD3 R14, -R15, R0, RZ ;  /* 0x000000000f0e7210 */ /* 0x000fe20007ffe1ff */
[----:B------:R-:W-:-:S02]  /*a550*/  IMAD.SHL.U32 R15, R20, 0x2, RZ ;  /* 0x00000002140f7824 */ /* 0x000fc400078e00ff */
[----:B------:R-:W-:Y:S01]  /*a560*/  SHFL.IDX PT, R10, R16, RZ, 0x1c1f ;  /* 0x001c1fff100a7589 */ /* 0x000fe200000e0000 */
[----:B------:R-:W-:-:S03]  /*a570*/  LEA R14, -R14, RZ, 0x8 ;  /* 0x000000ff0e0e7211 */ /* 0x000fc600078e41ff */
        /* <DEDUP_REMOVED lines=8> */
.L_x_4231:
[----:B---3--:R-:W1:Y:S01]  /*a600*/  S2R R14, SR_CTAID.X ;  /* 0x00000000000e7919 */ /* 0x008e620000002500 */
[----:B------:R-:W3:Y:S01]  /*a610*/  S2UR UR7, SR_CTAID.Z ;  /* 0x00000000000779c3 */ /* 0x000ee20000002700 */
[----:B------:R-:W-:Y:S01]  /*a620*/  LEA.HI R21, R21, R18, RZ, 0x2 ;  /* 0x0000001215157211 */ /* 0x000fe200078f10ff */
[----:B------:R-:W-:Y:S01]  /*a630*/  ULDC.64 UR8, c[0x0][0xb38] ;  /* 0x0002ce0000087ab9 */ /* 0x000fe20000000a00 */
[----:B--2---:R-:W-:Y:S01]  /*a640*/  SHF.R.S32.HI R5, RZ, 0x1f, R9 ;  /* 0x0000001fff057819 */ /* 0x004fe20000011409 */
[----:B------:R-:W-:Y:S01]  /*a650*/  UIMAD UR6, UR6, UR8, URZ ;  /* 0x00000008060672a4 */ /* 0x000fe2000f8e023f */
[----:B------:R-:W-:Y:S01]  /*a660*/  LOP3.LUT R21, R21, 0xfffffffc, RZ, 0xc0, !PT ;  /* 0xfffffffc15157812 */ /* 0x000fe200078ec0ff */
[----:B------:R-:W-:Y:S01]  /*a670*/  UIMAD.WIDE.U32 UR4, UR36, UR8, URZ ;  /* 0x00000008240472a5 */ /* 0x000fe2000f8e003f */
[----:B------:R-:W-:Y:S01]  /*a680*/  LEA.HI R5, R5, R154, RZ, 0x3 ;  /* 0x0000009a05057211 */ /* 0x000fe200078f18ff */
[----:B0-----:R-:W0:Y:S01]  /*a690*/  LDC.64 R12, c[0x0][0xb40] ;  /* 0x0002d000ff0c7b82 */ /* 0x001e220000000a00 */
[----:B------:R-:W-:Y:S01]  /*a6a0*/  IADD3 R21, R18, -R21, RZ ;  /* 0x8000001512157210 */ /* 0x000fe20007ffe0ff */
[----:B------:R-:W-:Y:S01]  /*a6b0*/  UIMAD UR6, UR36, UR9, UR6 ;  /* 0x00000009240672a4 */ /* 0x000fe2000f8e0206 */
[----:B------:R-:W-:Y:S01]  /*a6c0*/  LOP3.LUT R5, R5, 0xfffffff8, RZ, 0xc0, !PT ;  /* 0xfffffff805057812 */ /* 0x000fe200078ec0ff */
[----:B------:R-:W-:Y:S01]  /*a6d0*/  BSSY B0, `(.L_x_4232) ;  /* 0x00000fc000007945 */ /* 0x000fe20003800000 */
[----:B------:R-:W-:Y:S01]  /*a6e0*/  LEA.HI R4, R21, R21, RZ, 0x1 ;  /* 0x0000001515047211 */ /* 0x000fe200078f08ff */
[----:B------:R-:W-:Y:S01]  /*a6f0*/  UIADD3 UR6, UR5, UR6, URZ ;  /* 0x0000000605067290 */ /* 0x000fe2000fffe03f */
[----:B------:R-:W-:Y:S01]  /*a700*/  LEA.HI R155, R155, R8, RZ, 0x5 ;  /* 0x000000089b9b7211 */ /* 0x000fe200078f28ff */
[----:B------:R-:W2:Y:S01]  /*a710*/  @P1 LDC R10, c[0x0][0xbec] ;  /* 0x0002fb00ff0a1b82 */ /* 0x000ea20000000800 */
[----:B------:R-:W-:Y:S01]  /*a720*/  IMAD.IADD R154, R154, 0x1, -R5 ;  /* 0x000000019a9a7824 */ /* 0x000fe200078e0a05 */
[----:B------:R-:W-:-:S02]  /*a730*/  LOP3.LUT R4, R4, 0x1ffffffe, RZ, 0xc0, !PT ;  /* 0x1ffffffe04047812 */ /* 0x000fc400078ec0ff */
[----:B------:R-:W-:Y:S02]  /*a740*/  SHF.R.S32.HI R155, RZ, 0x5, R155 ;  /* 0x00000005ff9b7819 */ /* 0x000fe4000001149b */
[----:B------:R-:W-:Y:S01]  /*a750*/  MOV R5, UR5 ;  /* 0x0000000500057c02 */ /* 0x000fe20008000f00 */
[----:B------:R-:W-:Y:S01]  /*a760*/  IMAD.IADD R4, R21, 0x1, -R4 ;  /* 0x0000000115047824 */ /* 0x000fe200078e0a04 */
[----:B------:R-:W4:Y:S01]  /*a770*/  @P1 LDC R17, c[0x0][0xbf0] ;  /* 0x0002fc00ff111b82 */ /* 0x000f220000000800 */
[----:B------:R-:W-:Y:S01]  /*a780*/  LEA R155, R155, R154, 0x4 ;  /* 0x0000009a9b9b7211 */ /* 0x000fe200078e20ff */
[----:B---3--:R-:W-:Y:S01]  /*a790*/  USHF.R.S32.HI UR8, URZ, 0x1f, UR7 ;  /* 0x0000001f3f087899 */ /* 0x008fe20008011407 */
[----:B------:R-:W-:Y:S01]  /*a7a0*/  IMAD.U32 R5, RZ, RZ, UR6 ;  /* 0x00000006ff057e24 */ /* 0x000fe2000f8e00ff */
[----:B------:R-:W-:Y:S02]  /*a7b0*/  LOP3.LUT R9, R9, 0x7ffffffc, RZ, 0xc0, !PT ;  /* 0x7ffffffc09097812 */ /* 0x000fe400078ec0ff */
[----:B------:R-:W-:-:S02]  /*a7c0*/  IMAD R11, R4, 0x8, R155 ;  /* 0x00000008040b7824 */ /* 0x000fc400078e029b */
[----:B------:R-:W-:Y:S01]  /*a7d0*/  IMAD.U32 R4, RZ, RZ, UR4 ;  /* 0x00000004ff047e24 */ /* 0x000fe2000f8e00ff */
[----:B------:R-:W-:Y:S01]  /*a7e0*/  ULDC.64 UR4, c[0x0][0xb48] ;  /* 0x0002d20000047ab9 */ /* 0x000fe20000000a00 */
[----:B0-----:R-:W-:Y:S02]  /*a7f0*/  IMAD R6, R12, UR8, RZ ;  /* 0x000000080c067c24 */ /* 0x001fe4000f8e02ff */
[----:B-1----:R-:W-:Y:S02]  /*a800*/  IMAD R15, R14, 0x40, R11 ;  /* 0x000000400e0f7824 */ /* 0x002fe400078e020b */
[----:B------:R-:W-:Y:S02]  /*a810*/  IMAD R13, R13, UR7, R6 ;  /* 0x000000070d0d7c24 */ /* 0x000fe4000f8e0206 */
[----:B--2---:R-:W-:Y:S01]  /*a820*/  @P1 IMAD.HI.U32 R10, R15, R10, RZ ;  /* 0x0000000a0f0a1227 */ /* 0x004fe200078e00ff */
[----:B------:R-:W-:-:S03]  /*a830*/  MOV R11, R15 ;  /* 0x0000000f000b7202 */ /* 0x000fc60000000f00 */
[----:B------:R-:W-:-:S04]  /*a840*/  IMAD.WIDE.U32 R4, R12, UR7, R4 ;  /* 0x000000070c047c25 */ /* 0x000fc8000f8e0004 */
[----:B------:R-:W-:Y:S01]  /*a850*/  IMAD R3, R3, UR4, RZ ;  /* 0x0000000403037c24 */ /* 0x000fe2000f8e02ff */
[----:B----4-:R-:W-:Y:S01]  /*a860*/  @P1 SHF.R.U32.HI R11, RZ, R17, R10 ;  /* 0x00000011ff0b1219 */ /* 0x010fe2000001160a */
[----:B------:R-:W-:Y:S02]  /*a870*/  IMAD.IADD R5, R5, 0x1, R13 ;  /* 0x0000000105057824 */ /* 0x000fe400078e020d */
[C---:B------:R-:W-:Y:S01]  /*a880*/  IMAD R13, R2.reuse, UR5, R3 ;  /* 0x00000005020d7c24 */ /* 0x040fe2000f8e0203 */
[----:B------:R-:W-:Y:S01]  /*a890*/  SHF.R.S32.HI R6, RZ, 0x1f, R11 ;  /* 0x0000001fff067819 */ /* 0x000fe2000001140b */
[----:B------:R-:W-:Y:S01]  /*a8a0*/  IMAD.WIDE.U32 R2, R2, UR4, R4 ;  /* 0x0000000402027c25 */ /* 0x000fe2000f8e0004 */
[----:B------:R-:W-:-:S03]  /*a8b0*/  ULDC.64 UR4, c[0x0][0xb30] ;  /* 0x0002cc0000047ab9 */ /* 0x000fc60000000a00 */
[----:B------:R-:W-:Y:S01]  /*a8c0*/  IMAD.MOV R10, RZ, RZ, -R11 ;  /* 0x000000ffff0a7224 */ /* 0x000fe200078e0a0b */
[----:B------:R-:W-:Y:S01]  /*a8d0*/  IADD3 R3, R3, R13, RZ ;  /* 0x0000000d03037210 */ /* 0x000fe20007ffe0ff */
[----:B------:R-:W-:Y:S02]  /*a8e0*/  IMAD R6, R6, UR4, RZ ;  /* 0x0000000406067c24 */ /* 0x000fe4000f8e02ff */
[----:B------:R-:W-:Y:S02]  /*a8f0*/  IMAD R5, R7, R10, R15 ;  /* 0x0000000a07057224 */ /* 0x000fe400078e020f */
[C---:B------:R-:W-:Y:S01]  /*a900*/  IMAD R13, R11.reuse, UR5, R6 ;  /* 0x000000050b0d7c24 */ /* 0x040fe2000f8e0206 */
[----:B------:R-:W-:Y:S01]  /*a910*/  LEA.HI R6, R0, R0, RZ, 0x1 ;  /* 0x0000000000067211 */ /* 0x000fe200078f08ff */
[----:B------:R-:W-:Y:S01]  /*a920*/  IMAD.WIDE.U32 R2, R11, UR4, R2 ;  /* 0x000000040b027c25 */ /* 0x000fe2000f8e0002 */
[----:B------:R-:W-:Y:S01]  /*a930*/  SHF.R.S32.HI R4, RZ, 0x1f, R5 ;  /* 0x0000001fff047819 */ /* 0x000fe20000011405 */
[----:B------:R-:W-:-:S02]  /*a940*/  ULDC.64 UR4, c[0x0][0xb28] ;  /* 0x0002ca0000047ab9 */ /* 0x000fc40000000a00 */
        /* <DEDUP_REMOVED lines=8> */
[----:B------:R-:W-:Y:S01]  /*a9d0*/  LOP3.LUT R11, R6, 0xfffffe, RZ, 0xc0, !PT ;  /* 0x00fffffe060b7812 */ /* 0x000fe200078ec0ff */
[----:B------:R-:W-:Y:S01]  /*a9e0*/  IMAD R6, R7, UR4, RZ ;  /* 0x0000000407067c24 */ /* 0x000fe2000f8e02ff */
[----:B------:R-:W-:Y:S02]  /*a9f0*/  LEA R7, R14, R155, 0x6 ;  /* 0x0000009b0e077211 */ /* 0x000fe400078e30ff */
[----:B------:R-:W-:Y:S01]  /*aa00*/  LEA.HI.X R5, R2, UR5, R5, 0x2, P0 ;  /* 0x0000000502057c11 */ /* 0x000fe200080f1405 */
[----:B------:R-:W-:Y:S01]  /*aa10*/  IMAD.IADD R11, R0, 0x1, -R11 ;  /* 0x00000001000b7824 */ /* 0x000fe200078e0a0b */
[----:B------:R-:W-:Y:S01]  /*aa20*/  ISETP.GE.AND P0, PT, R7, R6, PT ;  /* 0x000000060700720c */ /* 0x000fe20003f06270 */
[----:B------:R-:W-:Y:S01]  /*aa30*/  IMAD.IADD R0, R8, 0x1, -R9 ;  /* 0x0000000108007824 */ /* 0x000fe200078e0a09 */
[----:B------:R0:W1:Y:S04]  /*aa40*/  SHFL.IDX PT, R2, R4, RZ, 0x1c1f ;  /* 0x001c1fff04027589 */ /* 0x00006800000e0000 */
[----:B------:R-:W-:Y:S01]  /*aa50*/  LEA R0, R11, R0, 0x7 ;  /* 0x000000000b007211 */ /* 0x000fe200078e38ff */
[----:B------:R0:W2:Y:S04]  /*aa60*/  SHFL.IDX PT, R3, R5, RZ, 0x1c1f ;  /* 0x001c1fff05037589 */ /* 0x0000a800000e0000 */
[----:B------:R-:W-:-:S02]  /*aa70*/  IMAD.SHL.U32 R0, R0, 0x2, RZ ;  /* 0x0000000200007824 */ /* 0x000fc400078e00ff */
[----:B------:R-:W-:Y:S05]  /*aa80*/  @P0 BRA `(.L_x_4233) ;  /* 0x0000000c00000947 */ /* 0x000fea0003800000 */
[C---:B------:R-:W-:Y:S01]  /*aa90*/  VIADD R9, R0.reuse, 0x8 ;  /* 0x0000000800097836 */ /* 0x040fe20000000000 */
[----:B------:R-:W-:Y:S01]  /*aaa0*/  ULDC UR4, c[0x0][0xac8] ;  /* 0x0002b20000047ab9 */ /* 0x000fe20000000800 */
[C---:B------:R-:W-:Y:S01]  /*aab0*/  IADD3 R11, R0.reuse, 0x10, RZ ;  /* 0x00000010000b7810 */ /* 0x040fe20007ffe0ff */
        /* <DEDUP_REMOVED lines=11> */
[----:B------:R-:W-:-:S02]  /*ab70*/  ISETP.GE.AND P0, PT, R16, UR4, PT ;  /* 0x0000000410007c0c */ /* 0x000fc4000bf06270 */
[----:B------:R-:W-:Y:S02]  /*ab80*/  ISETP.GE.AND P1, PT, R17, UR4, PT ;  /* 0x0000000411007c0c */ /* 0x000fe4000bf26270 */
[----:B------:R-:W-:Y:S02]  /*ab90*/  @!P2 LEA.HI R8, R0, R0, RZ, 0x1 ;  /* 0x000000000008a211 */ /* 0x000fe400078f08ff */
[----:B------:R-:W-:Y:S02]  /*aba0*/  @!P3 LEA.HI R10, R9, R9, RZ, 0x1 ;  /* 0x00000009090ab211 */ /* 0x000fe400078f08ff */
[----:B------:R-:W-:Y:S02]  /*abb0*/  @!P4 LEA.HI R12, R11, R11, RZ, 0x1 ;  /* 0x0000000b0b0cc211 */ /* 0x000fe400078f08ff */
[----:B------:R-:W-:Y:S02]  /*abc0*/  @!P5 LEA.HI R14, R13, R13, RZ, 0x1 ;  /* 0x0000000d0d0ed211 */ /* 0x000fe400078f08ff */
[----:B------:R-:W-:-:S02]  /*abd0*/  @!P2 LOP3.LUT R9, R8, 0xfffffffe, RZ, 0xc0, !PT ;  /* 0xfffffffe0809a812 */ /* 0x000fc400078ec0ff */
[----:B------:R-:W-:Y:S02]  /*abe0*/  @!P3 LOP3.LUT R11, R10, 0xfffffffe, RZ, 0xc0, !PT ;  /* 0xfffffffe0a0bb812 */ /* 0x000fe400078ec0ff */
        /* <DEDUP_REMOVED lines=16> */
[----:B-1----:R-:W-:Y:S01]  /*acf0*/  VIADD R24, R0, 0x60 ;  /* 0x0000006000187836 */ /* 0x002fe20000000000 */
[----:B------:R-:W-:Y:S02]  /*ad00*/  @!P0 LEA.HI R16, R16, R16, RZ, 0x1 ;  /* 0x0000001010108211 */ /* 0x000fe400078f08ff */
[----:B------:R-:W-:-:S02]  /*ad10*/  @!P1 LEA.HI R17, R17, R17, RZ, 0x1 ;  /* 0x0000001111119211 */ /* 0x000fc400078f08ff */
[----:B------:R-:W-:Y:S02]  /*ad20*/  @!P0 LOP3.LUT R9, R16, 0xfffffffe, RZ, 0xc0, !PT ;  /* 0xfffffffe10098812 */ /* 0x000fe400078ec0ff */
[----:B--2---:R-:W-:Y:S02]  /*ad30*/  @!P1 LOP3.LUT R11, R17, 0xfffffffe, RZ, 0xc0, !PT ;  /* 0xfffffffe110b9812 */ /* 0x004fe400078ec0ff */
        /* <DEDUP_REMOVED lines=8> */
[----:B---3--:R-:W-:Y:S01]  /*adc0*/  @!P2 LOP3.LUT R13, R18, 0xfffffffe, RZ, 0xc0, !PT ;  /* 0xfffffffe120da812 */ /* 0x008fe200078ec0ff */
[----:B------:R2:W-:Y:S01]  /*add0*/  @!P1 ST.E.64 desc[UR44][R10.64], R44 ;  /* 0x0000002c0a009985 */ /* 0x0005e2000c101b2c */
[----:B------:R-:W-:Y:S01]  /*ade0*/  @!P3 LOP3.LUT R19, R19, 0xfffffffe, RZ, 0xc0, !PT ;  /* 0xfffffffe1313b812 */ /* 0x000fe200078ec0ff */
[----:B------:R-:W-:Y:S01]  /*adf0*/  VIADD R18, R0, 0x68 ;  /* 0x0000006800127836 */ /* 0x000fe20000000000 */
[----:B----4-:R-:W-:Y:S01]  /*ae00*/  @!P4 LOP3.LUT R15, R20, 0xfffffffe, RZ, 0xc0, !PT ;  /* 0xfffffffe140fc812 */ /* 0x010fe200078ec0ff */
[C---:B------:R-:W-:Y:S01]  /*ae10*/  VIADD R20, R0.reuse, 0x78 ;  /* 0x0000007800147836 */ /* 0x040fe20000000000 */
[----:B------:R-:W-:Y:S02]  /*ae20*/  @!P5 LOP3.LUT R21, R21, 0xfffffffe, RZ, 0xc0, !PT ;  /* 0xfffffffe1515d812 */ /* 0x000fe400078ec0ff */
[----:B------:R-:W-:Y:S02]  /*ae30*/  IADD3 R23, R0, 0x58, RZ ;  /* 0x0000005800177810 */ /* 0x000fe40007ffe0ff */
[----:B------:R-:W-:Y:S01]  /*ae40*/  @!P6 LOP3.LUT R17, R22, 0xfffffffe, RZ, 0xc0, !PT ;  /* 0xfffffffe1611e812 */ /* 0x000fe200078ec0ff */
[----:B-1----:R-:W-:Y:S01]  /*ae50*/  @!P2 IMAD.WIDE R8, R13, 0x4, R2 ;  /* 0x000000040d08a825 */ /* 0x002fe200078e0202 */
[----:B------:R-:W-:-:S02]  /*ae60*/  ISETP.GE.AND P1, PT, R23, UR4, PT ;  /* 0x0000000417007c0c */ /* 0x000fc4000bf26270 */
[----:B------:R-:W-:Y:S01]  /*ae70*/  ISETP.GE.AND P0, PT, R24, UR4, PT ;  /* 0x0000000418007c0c */ /* 0x000fe2000bf06270 */
[--C-:B--2---:R-:W-:Y:S01]  /*ae80*/  @!P3 IMAD.WIDE R10, R19, 0x4, R2.reuse ;  /* 0x00000004130ab825 */ /* 0x104fe200078e0202 */
[----:B------:R1:W-:Y:S01]  /*ae90*/  @!P2 ST.E.64 desc[UR44][R8.64], R48 ;  /* 0x000000300800a985 */ /* 0x0003e2000c101b2c */
[C---:B------:R-:W-:Y:S02]  /*aea0*/  IADD3 R19, R0.reuse, 0x70, RZ ;  /* 0x0000007000137810 */ /* 0x040fe40007ffe0ff */
[--C-:B------:R-:W-:Y:S01]  /*aeb0*/  @!P4 IMAD.WIDE R12, R15, 0x4, R2.reuse ;  /* 0x000000040f0cc825 */ /* 0x100fe200078e0202 */
[----:B------:R2:W-:Y:S01]  /*aec0*/  @!P3 ST.E.64 desc[UR44][R10.64], R52 ;  /* 0x000000340a00b985 */ /* 0x0005e2000c101b2c */
[----:B------:R-:W-:Y:S02]  /*aed0*/  IADD3 R22, R0, 0x88, RZ ;  /* 0x0000008800167810 */ /* 0x000fe40007ffe0ff */
        /* <DEDUP_REMOVED lines=12> */
[----:B------:R-:W-:Y:S02]  /*afa0*/  @!P0 LEA.HI R24, R24, R24, RZ, 0x1 ;  /* 0x0000001818188211 */ /* 0x000fe400078f08ff */
[----:B-1----:R-:W-:Y:S01]  /*afb0*/  @!P1 LOP3.LUT R9, R23, 0xfffffffe, RZ, 0xc0, !PT ;  /* 0xfffffffe17099812 */ /* 0x002fe200078ec0ff */
[----:B------:R-:W-:Y:S01]  /*afc0*/  VIADD R23, R0, 0x90 ;  /* 0x0000009000177836 */ /* 0x000fe20000000000 */
[----:B--2---:R-:W-:Y:S01]  /*afd0*/  @!P0 LOP3.LUT R11, R24, 0xfffffffe, RZ, 0xc0, !PT ;  /* 0xfffffffe180b8812 */ /* 0x004fe200078ec0ff */
        /* <DEDUP_REMOVED lines=9> */
[----:B---3--:R-:W-:Y:S01]  /*b070*/  @!P2 LOP3.LUT R13, R18, 0xfffffffe, RZ, 0xc0, !PT ;  /* 0xfffffffe120da812 */ /* 0x008fe200078ec0ff */
[----:B------:R2:W-:Y:S01]  /*b080*/  @!P0 ST.E.64 desc[UR44][R10.64], R72 ;  /* 0x000000480a008985 */ /* 0x0005e2000c101b2c */
[----:B------:R-:W-:Y:S02]  /*b090*/  @!P6 LOP3.LUT R19, R19, 0xfffffffe, RZ, 0xc0, !PT ;  /* 0xfffffffe1313e812 */ /* 0x000fe400078ec0ff */
[----:B----4-:R-:W-:Y:S01]  /*b0a0*/  @!P5 LOP3.LUT R15, R20, 0xfffffffe, RZ, 0xc0, !PT ;  /* 0xfffffffe140fd812 */ /* 0x010fe200078ec0ff */
[----:B------:R-:W-:Y:S01]  /*b0b0*/  VIADD R20, R0, 0xb0 ;  /* 0x000000b000147836 */ /* 0x000fe20000000000 */
[----:B------:R-:W-:-:S02]  /*b0c0*/  @!P4 LOP3.LUT R21, R21, 0xfffffffe, RZ, 0xc0, !PT ;  /* 0xfffffffe1515c812 */ /* 0x000fc400078ec0ff */
[----:B-----5:R-:W-:Y:S01]  /*b0d0*/  @!P3 LOP3.LUT R17, R22, 0xfffffffe, RZ, 0xc0, !PT ;  /* 0xfffffffe1611b812 */ /* 0x020fe200078ec0ff */
[C---:B------:R-:W-:Y:S01]  /*b0e0*/  VIADD R22, R0.reuse, 0xc0 ;  /* 0x000000c000167836 */ /* 0x040fe20000000000 */
[----:B------:R-:W-:Y:S01]  /*b0f0*/  ISETP.GE.AND P0, PT, R23, UR4, PT ;  /* 0x0000000417007c0c */ /* 0x000fe2000bf06270 */
[--C-:B-1----:R-:W-:Y:S01]  /*b100*/  @!P2 IMAD.WIDE R8, R13, 0x4, R2.reuse ;  /* 0x000000040d08a825 */ /* 0x102fe200078e0202 */
[----:B------:R-:W-:Y:S02]  /*b110*/  IADD3 R18, R0, 0xa0, RZ ;  /* 0x000000a000127810 */ /* 0x000fe40007ffe0ff */
[----:B------:R-:W-:Y:S01]  /*b120*/  ISETP.GE.AND P1, PT, R24, UR4, PT ;  /* 0x0000000418007c0c */ /* 0x000fe2000bf26270 */
[--C-:B--2---:R-:W-:Y:S01]  /*b130*/  @!P6 IMAD.WIDE R10, R19, 0x4, R2.reuse ;  /* 0x00000004130ae825 */ /* 0x104fe200078e0202 */
[----:B------:R1:W-:Y:S01]  /*b140*/  @!P2 ST.E.64 desc[UR44][R8.64], R76 ;  /* 0x0000004c0800a985 */ /* 0x0003e2000c101b2c */
[----:B------:R-:W-:Y:S02]  /*b150*/  ISETP.GE.AND P2, PT, R18, UR4, PT ;  /* 0x0000000412007c0c */ /* 0x000fe4000bf46270 */
[----:B------:R-:W-:Y:S01]  /*b160*/  @!P5 IMAD.WIDE R12, R15, 0x4, R2 ;  /* 0x000000040f0cd825 */ /* 0x000fe200078e0202 */
[----:B------:R2:W-:Y:S01]  /*b170*/  @!P6 ST.E.64 desc[UR44][R10.64], R80 ;  /* 0x000000500a00e985 */ /* 0x0005e2000c101b2c */
[----:B------:R-:W-:-:S02]  /*b180*/  ISETP.GE.AND P6, PT, R22, UR4, PT ;  /* 0x0000000416007c0c */ /* 0x000fc4000bfc6270 */
[--C-:B------:R-:W-:Y:S01]  /*b190*/  @!P4 IMAD.WIDE R14, R21, 0x4, R2.reuse ;  /* 0x00000004150ec825 */ /* 0x100fe200078e0202 */
[----:B------:R3:W-:Y:S01]  /*b1a0*/  @!P5 ST.E.64 desc[UR44][R12.64], R84 ;  /* 0x000000540c00d985 */ /* 0x0007e2000c101b2c */
[----:B------:R-:W-:Y:S02]  /*b1b0*/  IADD3 R21, R0, 0xb8, RZ ;  /* 0x000000b800157810 */ /* 0x000fe40007ffe0ff */
[----:B------:R-:W-:Y:S01]  /*b1c0*/  @!P3 IMAD.WIDE R16, R17, 0x4, R2 ;  /* 0x000000041110b825 */ /* 0x000fe200078e0202 */
[----:B------:R4:W-:Y:S01]  /*b1d0*/  @!P4 ST.E.64 desc[UR44][R14.64], R88 ;  /* 0x000000580e00c985 */ /* 0x0009e2000c101b2c */
[----:B------:R-:W-:Y:S02]  /*b1e0*/  ISETP.GE.AND P4, PT, R20, UR4, PT ;  /* 0x0000000414007c0c */ /* 0x000fe4000bf86270 */
[----:B------:R-:W-:Y:S01]  /*b1f0*/  VIADD R19, R0, 0xa8 ;  /* 0x000000a800137836 */ /* 0x000fe20000000000 */
[----:B------:R5:W-:Y:S01]  /*b200*/  @!P3 ST.E.64 desc[UR44][R16.64], R92 ;  /* 0x0000005c1000b985 */ /* 0x000be2000c101b2c */
[----:B------:R-:W-:-:S02]  /*b210*/  ISETP.GE.AND P5, PT, R21, UR4, PT ;  /* 0x0000000415007c0c */ /* 0x000fc4000bfa6270 */
[----:B------:R-:W-:Y:S02]  /*b220*/  @!P0 LEA.HI R23, R23, R23, RZ, 0x1 ;  /* 0x0000001717178211 */ /* 0x000fe400078f08ff */
[----:B------:R-:W-:Y:S02]  /*b230*/  ISETP.GE.AND P3, PT, R19, UR4, PT ;  /* 0x0000000413007c0c */ /* 0x000fe4000bf66270 */
[----:B------:R-:W-:Y:S02]  /*b240*/  @!P1 LEA.HI R24, R24, R24, RZ, 0x1 ;  /* 0x0000001818189211 */ /* 0x000fe400078f08ff */
[----:B-1----:R-:W-:Y:S02]  /*b250*/  @!P0 LOP3.LUT R9, R23, 0xfffffffe, RZ, 0xc0, !PT ;  /* 0xfffffffe17098812 */ /* 0x002fe400078ec0ff */
[----:B------:R-:W-:Y:S02]  /*b260*/  @!P2 LEA.HI R18, R18, R18, RZ, 0x1 ;  /* 0x000000121212a211 */ /* 0x000fe400078f08ff */
[----:B--2---:R-:W-:Y:S01]  /*b270*/  @!P1 LOP3.LUT R11, R24, 0xfffffffe, RZ, 0xc0, !PT ;  /* 0xfffffffe180b9812 */ /* 0x004fe200078ec0ff */
[----:B------:R-:W-:Y:S01]  /*b280*/  @!P0 IMAD.WIDE R8, R9, 0x4, R2 ;  /* 0x0000000409088825 */ /* 0x000fe200078e0202 */
[----:B------:R-:W-:-:S02]  /*b290*/  @!P4 LEA.HI R20, R20, R20, RZ, 0x1 ;  /* 0x000000141414c211 */ /* 0x000fc400078f08ff */
[----:B---3--:R-:W-:Y:S01]  /*b2a0*/  @!P2 LOP3.LUT R13, R18, 0xfffffffe, RZ, 0xc0, !PT ;  /* 0xfffffffe120da812 */ /* 0x008fe200078ec0ff */
        /* <DEDUP_REMOVED lines=9> */
[----:B----4-:R-:W-:Y:S01]  /*b340*/  @!P4 LOP3.LUT R15, R20, 0xfffffffe, RZ, 0xc0, !PT ;  /* 0xfffffffe140fc812 */ /* 0x010fe200078ec0ff */
[----:B------:R3:W-:Y:S01]  /*b350*/  @!P2 ST.E.64 desc[UR44][R12.64], R104 ;  /* 0x000000680c00a985 */ /* 0x0007e2000c101b2c */
[----:B------:R-:W-:Y:S01]  /*b360*/  @!P5 LOP3.LUT R21, R21, 0xfffffffe, RZ, 0xc0, !PT ;  /* 0xfffffffe1515d812 */ /* 0x000fe200078ec0ff */
[----:B------:R-:W-:Y:S01]  /*b370*/  VIADD R20, R0, 0xd8 ;  /* 0x000000d800147836 */ /* 0x000fe20000000000 */
[----:B-----5:R-:W-:-:S02]  /*b380*/  @!P6 LOP3.LUT R17, R22, 0xfffffffe, RZ, 0xc0, !PT ;  /* 0xfffffffe1611e812 */ /* 0x020fc400078ec0ff */
        /* <DEDUP_REMOVED lines=9> */
[----:B---3--:R-:W-:-:S02]  /*b420*/  IADD3 R12, R0, 0xe8, RZ ;  /* 0x000000e8000c7810 */ /* 0x008fc40007ffe0ff */
[----:B------:R-:W-:Y:S01]  /*b430*/  @!P6 IMAD.WIDE R16, R17, 0x4, R2 ;  /* 0x000000041110e825 */ /* 0x000fe200078e0202 */
[----:B------:R3:W-:Y:S01]  /*b440*/  @!P5 ST.E.64 desc[UR44][R14.64], R116 ;  /* 0x000000740e00d985 */ /* 0x0007e2000c101b2c */
[----:B------:R-:W-:Y:S02]  /*b450*/  ISETP.GE.AND P4, PT, R12, UR4, PT ;  /* 0x000000040c007c0c */ /* 0x000fe4000bf86270 */
[C---:B------:R-:W-:Y:S01]  /*b460*/  VIADD R21, R0.reuse, 0xe0 ;  /* 0x000000e000157836 */ /* 0x040fe20000000000 */
[----:B------:R4:W-:Y:S01]  /*b470*/  @!P6 ST.E.64 desc[UR44][R16.64], R120 ;  /* 0x000000781000e985 */ /* 0x0009e2000c101b2c */
[----:B------:R-:W-:Y:S01]  /*b480*/  VIADD R13, R0, 0xf0 ;  /* 0x000000f0000d7836 */ /* 0x000fe20000000000 */
[----:B------:R-:W-:Y:S01]  /*b490*/  @!P0 LEA.HI R18, R18, R18, RZ, 0x1 ;  /* 0x0000001212128211 */ /* 0x000fe200078f08ff */
[----:B-1----:R-:W-:Y:S01]  /*b4a0*/  VIADD R9, R0, 0xf8 ;  /* 0x000000f800097836 */ /* 0x002fe20000000000 */
[----:B------:R-:W-:Y:S02]  /*b4b0*/  ISETP.GE.AND P3, PT, R21, UR4, PT ;  /* 0x0000000415007c0c */ /* 0x000fe4000bf66270 */
[----:B------:R-:W-:-:S02]  /*b4c0*/  ISETP.GE.AND P5, PT, R13, UR4, PT ;  /* 0x000000040d007c0c */ /* 0x000fc4000bfa6270 */
[----:B------:R-:W-:Y:S02]  /*b4d0*/  ISETP.GE.AND P6, PT, R9, UR4, PT ;  /* 0x0000000409007c0c */ /* 0x000fe4000bfc6270 */
[----:B------:R-:W-:Y:S02]  /*b4e0*/  @!P1 LEA.HI R19, R19, R19, RZ, 0x1 ;  /* 0x0000001313139211 */ /* 0x000fe400078f08ff */
[----:B------:R-:W-:Y:S02]  /*b4f0*/  @!P2 LEA.HI R20, R20, R20, RZ, 0x1 ;  /* 0x000000141414a211 */ /* 0x000fe400078f08ff */
[----:B------:R-:W-:Y:S02]  /*b500*/  @!P4 LEA.HI R12, R12, R12, RZ, 0x1 ;  /* 0x0000000c0c0cc211 */ /* 0x000fe400078f08ff */
[----:B--2---:R-:W-:Y:S02]  /*b510*/  @!P1 LOP3.LUT R11, R19, 0xfffffffe, RZ, 0xc0, !PT ;  /* 0xfffffffe130b9812 */ /* 0x004fe400078ec0ff */
[----:B------:R-:W-:-:S02]  /*b520*/  @!P3 LEA.HI R21, R21, R21, RZ, 0x1 ;  /* 0x000000151515b211 */ /* 0x000fc400078f08ff */
[----:B------:R-:W-:Y:S02]  /*b530*/  @!P5 LEA.HI R8, R13, R13, RZ, 0x1 ;  /* 0x0000000d0d08d211 */ /* 0x000fe400078f08ff */
[----:B------:R-:W-:Y:S02]  /*b540*/  @!P6 LEA.HI R10, R9, R9, RZ, 0x1 ;  /* 0x00000009090ae211 */ /* 0x000fe400078f08ff */
[----:B------:R-:W-:Y:S02]  /*b550*/  @!P0 LOP3.LUT R9, R18, 0xfffffffe, RZ, 0xc0, !PT ;  /* 0xfffffffe12098812 */ /* 0x000fe400078ec0ff */
[----:B------:R-:W-:Y:S02]  /*b560*/  @!P2 LOP3.LUT R13, R20, 0xfffffffe, RZ, 0xc0, !PT ;  /* 0xfffffffe140da812 */ /* 0x000fe400078ec0ff */
[----:B---3--:R-:W-:Y:S02]  /*b570*/  @!P3 LOP3.LUT R15, R21, 0xfffffffe, RZ, 0xc0, !PT ;  /* 0xfffffffe150fb812 */ /* 0x008fe400078ec0ff */
[----:B----4-:R-:W-:Y:S01]  /*b580*/  @!P4 LOP3.LUT R17, R12, 0xfffffffe, RZ, 0xc0, !PT ;  /* 0xfffffffe0c11c812 */ /* 0x010fe200078ec0ff */
[----:B------:R-:W-:Y:S01]  /*b590*/  @!P2 IMAD.WIDE R12, R13, 0x4, R2 ;  /* 0x000000040d0ca825 */ /* 0x000fe200078e0202 */
[----:B------:R-:W-:-:S02]  /*b5a0*/  @!P5 LOP3.LUT R19, R8, 0xfffffffe, RZ, 0xc0, !PT ;  /* 0xfffffffe0813d812 */ /* 0x000fc400078ec0ff */
        /* <DEDUP_REMOVED lines=14> */
.L_x_4233:
[----:B------:R-:W-:Y:S05]  /*b690*/  BSYNC B0 ;  /* 0x0000000000007941 */ /* 0x000fea0003800000 */
.L_x_4232:
[----:B------:R-:W-:Y:S01]  /*b6a0*/  IADD3 R7, R7, 0x8, RZ ;  /* 0x0000000807077810 */ /* 0x000fe20007ffe0ff */
[----:B--23--:R2:W3:Y:S03]  /*b6b0*/  SHFL.IDX PT, R3, R5, 0x1, 0x1c1f ;  /* 0x003c1f0005037f89 */ /* 0x00c4e600000e0000 */
[----:B------:R-:W-:Y:S01]  /*b6c0*/  ISETP.GE.AND P0, PT, R7, R6, PT ;  /* 0x000000060700720c */ /* 0x000fe20003f06270 */
[----:B-1----:R2:W1:-:S12]  /*b6d0*/  SHFL.IDX PT, R2, R4, 0x1, 0x1c1f ;  /* 0x003c1f0004027f89 */ /* 0x00245800000e0000 */
[----:B--2---:R-:W-:Y:S05]  /*b6e0*/  @P0 BRA `(.L_x_4187) ;  /* 0x0000005400c40947 */ /* 0x004fea0003800000 */
[C---:B0-----:R-:W-:Y:S01]  /*b6f0*/  VIADD R5, R0.reuse, 0x8 ;  /* 0x0000000800057836 */ /* 0x041fe20000000000 */
        /* <DEDUP_REMOVED lines=8> */
[C---:B------:R-:W-:Y:S01]  /*b780*/  IADD3 R10, R0.reuse, 0x18, RZ ;  /* 0x00000018000a7810 */ /* 0x040fe20007ffe0ff */
[C---:B------:R-:W-:Y:S01]  /*b790*/  VIADD R15, R0.reuse, 0x40 ;  /* 0x00000040000f7836 */ /* 0x040fe20000000000 */
[----:B------:R-:W-:Y:S01]  /*b7a0*/  ISETP.GE.AND P6, PT, R11, UR4, PT ;  /* 0x000000040b007c0c */ /* 0x000fe2000bfc6270 */
[----:B------:R-:W-:Y:S01]  /*b7b0*/  VIADD R18, R0, 0x50 ;  /* 0x0000005000127836 */ /* 0x000fe20000000000 */
[----:B------:R-:W-:Y:S01]  /*b7c0*/  ISETP.GE.AND P5, PT, R10, UR4, PT ;  /* 0x000000040a007c0c */ /* 0x000fe2000bfa6270 */
        /* <DEDUP_REMOVED lines=9> */
[----:B-1-3--:R-:W-:Y:S01]  /*b860*/  @!P0 IMAD.WIDE R4, R5, 0x4, R2 ;  /* 0x0000000405048825 */ /* 0x00afe200078e0202 */
[----:B------:R-:W-:-:S02]  /*b870*/  IADD3 R16, R0, 0x48, RZ ;  /* 0x0000004800107810 */ /* 0x000fc40007ffe0ff */
[----:B------:R-:W-:Y:S01]  /*b880*/  ISETP.GE.AND P3, PT, R15, UR4, PT ;  /* 0x000000040f007c0c */ /* 0x000fe2000bf66270 */
[--C-:B------:R-:W-:Y:S01]  /*b890*/  @!P1 IMAD.WIDE R6, R7, 0x4, R2.reuse ;  /* 0x0000000407069825 */ /* 0x100fe200078e0202 */
[----:B------:R0:W-:Y:S01]  /*b8a0*/  @!P0 ST.E.64 desc[UR44][R4.64], R26 ;  /* 0x0000001a04008985 */ /* 0x0001e2000c101b2c */
[----:B------:R-:W-:Y:S02]  /*b8b0*/  ISETP.GE.AND P0, PT, R12, UR4, PT ;  /* 0x000000040c007c0c */ /* 0x000fe4000bf06270 */
[----:B------:R-:W-:Y:S01]  /*b8c0*/  @!P2 IMAD.WIDE R8, R9, 0x4, R2 ;  /* 0x000000040908a825 */ /* 0x000fe200078e0202 */
[----:B------:R1:W-:Y:S01]  /*b8d0*/  @!P1 ST.E.64 desc[UR44][R6.64], R30 ;  /* 0x0000001e06009985 */ /* 0x0003e2000c101b2c */
[----:B------:R-:W-:Y:S02]  /*b8e0*/  ISETP.GE.AND P1, PT, R13, UR4, PT ;  /* 0x000000040d007c0c */ /* 0x000fe4000bf26270 */
[----:B------:R-:W-:Y:S01]  /*b8f0*/  ISETP.GE.AND P4, PT, R16, UR4, PT ;  /* 0x0000000410007c0c */ /* 0x000fe2000bf86270 */
        /* <DEDUP_REMOVED lines=16> */
[----:B------:R-:W-:Y:S02]  /*ba00*/  @!P1 LOP3.LUT R13, R13, 0xfffffffe, RZ, 0xc0, !PT ;  /* 0xfffffffe0d0d9812 */ /* 0x000fe400078ec0ff */
[----:B------:R-:W-:-:S02]  /*ba10*/  @!P2 LOP3.LUT R11, R14, 0xfffffffe, RZ, 0xc0, !PT ;  /* 0xfffffffe0e0ba812 */ /* 0x000fc400078ec0ff */
[----:B------:R-:W-:Y:S02]  /*ba20*/  @!P3 LOP3.LUT R15, R15, 0xfffffffe, RZ, 0xc0, !PT ;  /* 0xfffffffe0f0fb812 */ /* 0x000fe400078ec0ff */
[----:B------:R-:W-:Y:S01]  /*ba30*/  @!P4 LOP3.LUT R17, R16, 0xfffffffe, RZ, 0xc0, !PT ;  /* 0xfffffffe1011c812 */ /* 0x000fe200078ec0ff */
        /* <DEDUP_REMOVED lines=9> */
[----:B------:R1:W-:Y:S03]  /*bad0*/  @!P1 ST.E.64 desc[UR44][R6.64], R50 ;  /* 0x0000003206009985 */ /* 0x0003e6000c101b2c */
        /* <DEDUP_REMOVED lines=8> */
[----:B------:R-:W-:Y:S02]  /*bb60*/  ISETP.GE.AND P4, PT, R14, UR4, PT ;  /* 0x000000040e007c0c */ /* 0x000fe4000bf86270 */
[----:B------:R-:W-:Y:S02]  /*bb70*/  ISETP.GE.AND P1, PT, R17, UR4, PT ;  /* 0x0000000411007c0c */ /* 0x000fe4000bf26270 */
[----:B------:R-:W-:Y:S02]  /*bb80*/  ISETP.GE.AND P3, PT, R15, UR4, PT ;  /* 0x000000040f007c0c */ /* 0x000fe4000bf66270 */
[----:B------:R-:W-:Y:S02]  /*bb90*/  @!P5 LEA.HI R18, R18, R18, RZ, 0x1 ;  /* 0x000000121212d211 */ /* 0x000fe400078f08ff */
[----:B------:R-:W-:-:S02]  /*bba0*/  @!P6 LEA.HI R19, R19, R19, RZ, 0x1 ;  /* 0x000000131313e211 */ /* 0x000fc400078f08ff */
        /* <DEDUP_REMOVED lines=58> */
[C---:B------:R-:W-:Y:S01]  /*bf50*/  VIADD R16, R0.reuse, 0xe0 ;  /* 0x000000e000107836 */ /* 0x040fe20000000000 */
[----:B------:R-:W-:Y:S02]  /*bf60*/  @!P2 LOP3.LUT R17, R17, 0xfffffffe, RZ, 0xc0, !PT ;  /* 0xfffffffe1111a812 */ /* 0x000fe400078ec0ff */
[----:B------:R-:W-:Y:S02]  /*bf70*/  IADD3 R18, R0, 0xc0, RZ ;  /* 0x000000c000127810 */ /* 0x000fe40007ffe0ff */
[----:B----4-:R-:W-:Y:S01]  /*bf80*/  @!P1 LOP3.LUT R13, R20, 0xfffffffe, RZ, 0xc0, !PT ;  /* 0xfffffffe140d9812 */ /* 0x010fe200078ec0ff */
[----:B0-----:R-:W-:Y:S01]  /*bf90*/  @!P0 IMAD.WIDE R4, R9, 0x4, R2 ;  /* 0x0000000409048825 */ /* 0x001fe200078e0202 */
[----:B------:R-:W-:-:S02]  /*bfa0*/  ISETP.GE.AND P5, PT, R18, UR4, PT ;  /* 0x0000000412007c0c */ /* 0x000fc4000bfa6270 */
[----:B------:R-:W-:Y:S01]  /*bfb0*/  ISETP.GE.AND P6, PT, R19, UR4, PT ;  /* 0x0000000413007c0c */ /* 0x000fe2000bfc6270 */
[--C-:B-1----:R-:W-:Y:S01]  /*bfc0*/  @!P4 IMAD.WIDE R6, R15, 0x4, R2.reuse ;  /* 0x000000040f06c825 */ /* 0x102fe200078e0202 */
        /* <DEDUP_REMOVED lines=13> */
[----:B------:R-:W-:Y:S01]  /*c0a0*/  ISETP.GE.AND P1, PT, R15, UR4, PT ;  /* 0x000000040f007c0c */ /* 0x000fe2000bf26270 */
[----:B------:R-:W-:Y:S01]  /*c0b0*/  VIADD R0, R0, 0xf8 ;  /* 0x000000f800007836 */ /* 0x000fe20000000000 */
[----:B------:R-:W-:Y:S02]  /*c0c0*/  ISETP.GE.AND P4, PT, R20, UR4, PT ;  /* 0x0000000414007c0c */ /* 0x000fe4000bf86270 */
[----:B------:R-:W-:-:S02]  /*c0d0*/  ISETP.GE.AND P3, PT, R17, UR4, PT ;  /* 0x0000000411007c0c */ /* 0x000fc4000bf66270 */
[----:B------:R-:W-:Y:S02]  /*c0e0*/  @!P5 LEA.HI R18, R18, R18, RZ, 0x1 ;  /* 0x000000121212d211 */ /* 0x000fe400078f08ff */
[----:B------:R-:W-:Y:S02]  /*c0f0*/  @!P6 LEA.HI R19, R19, R19, RZ, 0x1 ;  /* 0x000000131313e211 */ /* 0x000fe400078f08ff */
[----:B0-----:R-:W-:Y:S02]  /*c100*/  @!P5 LOP3.LUT R5, R18, 0xfffffffe, RZ, 0xc0, !PT ;  /* 0xfffffffe1205d812 */ /* 0x001fe400078ec0ff */
        /* <DEDUP_REMOVED lines=12> */
[----:B---3--:R-:W-:-:S02]  /*c1d0*/  @!P2 LOP3.LUT R11, R16, 0xfffffffe, RZ, 0xc0, !PT ;  /* 0xfffffffe100ba812 */ /* 0x008fc400078ec0ff */
        /* <DEDUP_REMOVED lines=19> */
.L_x_4230:
        /* <DEDUP_REMOVED lines=21> */
[----:B------:R-:W-:Y:S01]  /*c460*/  UIADD3 UR6, UR5, UR6, URZ ;  /* 0x0000000605067290 */ /* 0x000fe2000fffe03f */
[----:B------:R-:W-:Y:S01]  /*c470*/  MOV R2, UR4 ;  /* 0x0000000400027c02 */ /* 0x000fe20008000f00 */
[----:B------:R-:W-:Y:S01]  /*c480*/  IMAD.U32 R3, RZ, RZ, UR5 ;  /* 0x00000005ff037e24 */ /* 0x000fe2000f8e00ff */
[----:B------:R-:W4:Y:S01]  /*c490*/  @P0 LDC R7, c[0x0][0xbec] ;  /* 0x0002fb00ff070b82 */ /* 0x000f220000000800 */
[----:B------:R-:W-:Y:S02]  /*c4a0*/  ULDC.64 UR4, c[0x0][0xbe0] ;  /* 0x0002f80000047ab9 */ /* 0x000fe40000000a00 */
[----:B------:R-:W-:-:S05]  /*c4b0*/  IMAD.U32 R3, RZ, RZ, UR6 ;  /* 0x00000006ff037e24 */ /* 0x000fca000f8e00ff */
[----:B------:R-:W5:Y:S01]  /*c4c0*/  @P0 LDC R9, c[0x0][0xbf0] ;  /* 0x0002fc00ff090b82 */ /* 0x000f620000000800 */
[----:B-1----:R-:W-:-:S07]  /*c4d0*/  USHF.R.S32.HI UR8, URZ, 0x1f, UR7 ;  /* 0x0000001f3f087899 */ /* 0x002fce0008011407 */
[----:B------:R-:W1:Y:S01]  /*c4e0*/  S2UR UR10, SR_CTAID.Y ;  /* 0x00000000000a79c3 */ /* 0x000e620000002600 */
[C---:B--2---:R-:W-:Y:S02]  /*c4f0*/  IMAD R12, R10.reuse, UR8, RZ ;  /* 0x000000080a0c7c24 */ /* 0x044fe4000f8e02ff */
[----:B------:R-:W-:-:S04]  /*c500*/  IMAD.WIDE.U32 R2, R10, UR7, R2 ;  /* 0x000000070a027c25 */ /* 0x000fc8000f8e0002 */
[----:B------:R-:W-:Y:S01]  /*c510*/  IMAD R11, R11, UR7, R12 ;  /* 0x000000070b0b7c24 */ /* 0x000fe2000f8e020c */
[----:B------:R-:W1:Y:S01]  /*c520*/  LDC R8, c[0x0][0xc50] ;  /* 0x00031400ff087b82 */ /* 0x000e620000000800 */
[----:B----4-:R-:W-:Y:S01]  /*c530*/  @P0 IMAD.HI.U32 R4, R0, R7, RZ ;  /* 0x0000000700040227 */ /* 0x010fe200078e00ff */
[----:B------:R-:W-:-:S03]  /*c540*/  IADD3 R7, RZ, -UR36, RZ ;  /* 0x80000024ff077c10 */ /* 0x000fc6000fffe0ff */
[----:B------:R-:W-:Y:S01]  /*c550*/  IMAD.IADD R3, R11, 0x1, R3 ;  /* 0x000000010b037824 */ /* 0x000fe200078e0203 */
[----:B-----5:R-:W-:Y:S01]  /*c560*/  @P0 SHF.R.U32.HI R5, RZ, R9, R4 ;  /* 0x00000009ff050219 */ /* 0x020fe20000011604 */
[----:B-1----:R-:W-:-:S04]  /*c570*/  IMAD R9, R8, R7, UR10 ;  /* 0x0000000a08097e24 */ /* 0x002fc8000f8e0207 */
        /* <DEDUP_REMOVED lines=14> */
[----:B------:R-:W-:-:S04]  /*c660*/  ULDC.64 UR4, c[0x0][0xba8] ;  /* 0x0002ea0000047ab9 */ /* 0x000fc80000000a00 */
[----:B------:R-:W-:Y:S02]  /*c670*/  IADD3 R3, R3, R5, RZ ;  /* 0x0000000503037210 */ /* 0x000fe40007ffe0ff */
[----:B------:R-:W-:-:S04]  /*c680*/  LEA R4, P0, R2, UR4, 0x2 ;  /* 0x0000000402047c11 */ /* 0x000fc8000f8010ff */
[----:B------:R-:W-:Y:S01]  /*c690*/  LEA.HI.X R5, R2, UR5, R3, 0x2, P0 ;  /* 0x0000000502057c11 */ /* 0x000fe200080f1403 */
[----:B------:R-:W-:-:S05]  /*c6a0*/  IMAD.MOV.U32 R3, RZ, RZ, -0x800000 ;  /* 0xff800000ff037424 */ /* 0x000fca00078e00ff */
[----:B------:R4:W-:Y:S01]  /*c6b0*/  STG.E desc[UR44][R4.64], R3 ;  /* 0x0000000304007986 */ /* 0x0009e2000c10192c */
[----:B------:R-:W-:Y:S05]  /*c6c0*/  BRA `(.L_x_4187) ;  /* 0x0000004400cc7947 */ /* 0x000fea0003800000 */
.L_x_4185:
        /* <DEDUP_REMOVED lines=18> */
.L_x_4234:
[----:B------:R-:W-:Y:S01]  /*c7f0*/  ULDC UR40, c[0x0][0xc50] ;  /* 0x0003140000287ab9 */ /* 0x000fe20000000800 */
[----:B------:R-:W-:Y:S01]  /*c800*/  UMOV UR36, UR6 ;  /* 0x0000000600247c82 */ /* 0x000fe20008000000 */
[----:B------:R-:W-:-:S11]  /*c810*/  UISETP.NE.AND UP0, UPT, UR40, 0x1, UPT ;  /* 0x000000012800788c */ /* 0x000fd6000bf05270 */
[----:B------:R-:W-:Y:S01]  /*c820*/  @UP0 ULDC UR4, c[0x0][0xc54] ;  /* 0x0003150000040ab9 */ /* 0x000fe20000000800 */
[----:B------:R-:W-:Y:S01]  /*c830*/  @UP0 ULDC UR7, c[0x0][0xc58] ;  /* 0x0003160000070ab9 */ /* 0x000fe20000000800 */
[----:B------:R-:W-:-:S04]  /*c840*/  UIMAD.WIDE.U32 UR4, UR6, UR4, URZ ;  /* 0x00000004060472a5 */ /* 0x000fc8000f8e003f */
[----:B------:R-:W-:-:S12]  /*c850*/  @UP0 USHF.R.U32.HI UR36, URZ, UR7, UR5 ;  /* 0x000000073f240299 */ /* 0x000fd80008011605 */
.L_x_4235:
        /* <DEDUP_REMOVED lines=8> */
[----:B------:R-:W-:Y:S01]  /*c8e0*/  ULDC UR7, c[0x0][0x448] ;  /* 0x0001120000077ab9 */ /* 0x000fe20000000800 */
[----:B------:R-:W-:Y:S01]  /*c8f0*/  ULDC.64 UR4, c[0x0][0x418] ;  /* 0x0001060000047ab9 */ /* 0x000fe20000000a00 */
[----:B------:R-:W-:Y:S02]  /*c900*/  UISETP.NE.AND UP1, UPT, UR7, 0x1, UPT ;  /* 0x000000010700788c */ /* 0x000fe4000bf25270 */
[----:B------:R-:W-:Y:S01]  /*c910*/  UISETP.NE.U32.AND UP0, UPT, UR4, URZ, UPT ;  /* 0x0000003f0400728c */ /* 0x000fe2000bf05070 */
[----:B------:R-:W-:Y:S02]  /*c920*/  ULDC UR7, c[0x0][0x424] ;  /* 0x0001090000077ab9 */ /* 0x000fe40000000800 */
[----:B------:R-:W-:Y:S01]  /*c930*/  ULDC UR4, c[0x0][0x288] ;  /* 0x0000a20000047ab9 */ /* 0x000fe20000000800 */
[----:B------:R-:W-:Y:S02]  /*c940*/  UISETP.NE.AND.EX UP0, UPT, UR5, URZ, UPT, UP0 ;  /* 0x0000003f0500728c */ /* 0x000fe4000bf05300 */
[----:B------:R-:W-:-:S02]  /*c950*/  UIADD3 UR9, -UR4, 0x40, URZ ;  /* 0x0000004004097890 */ /* 0x000fc4000fffe13f */
[----:B------:R-:W-:Y:S01]  /*c960*/  USEL UR7, UR7, 0x1, UP0 ;  /* 0x0000000107077887 */ /* 0x000fe20008000000 */
[----:B------:R-:W-:Y:S01]  /*c970*/  @UP1 ULDC UR4, c[0x0][0x44c] ;  /* 0x0001130000041ab9 */ /* 0x000fe20000000800 */
[----:B------:R-:W-:Y:S01]  /*c980*/  ULDC UR8, c[0x0][0x2f0] ;  /* 0x0000bc0000087ab9 */ /* 0x000fe20000000800 */
[----:B------:R-:W-:Y:S01]  /*c990*/  @UP1 ULDC UR10, c[0x0][0x450] ;  /* 0x00011400000a1ab9 */ /* 0x000fe20000000800 */
[----:B------:R-:W-:Y:S02]  /*c9a0*/  UIMAD UR9, UR7, UR8, UR9 ;  /* 0x00000008070972a4 */ /* 0x000fe4000f8e0209 */
[----:B------:R-:W-:Y:S01]  /*c9b0*/  UIMAD UR7, UR7, UR8, 0x3f ;  /* 0x0000003f070774a4 */ /* 0x000fe2000f8e0208 */
[----:B------:R-:W-:Y:S01]  /*c9c0*/  UMOV UR43, URZ ;  /* 0x0000003f002b7c82 */ /* 0x000fe20008000000 */
[----:B0-----:R-:W-:-:S04]  /*c9d0*/  ULEA UR6, UR6, 0x3f, 0x6 ;  /* 0x0000003f06067891 */ /* 0x001fc8000f8e303f */
[----:B------:R-:W-:-:S04]  /*c9e0*/  UIMAD.WIDE.U32 UR4, UR6, UR4, URZ ;  /* 0x00000004060472a5 */ /* 0x000fc8000f8e003f */
[----:B------:R-:W-:Y:S02]  /*c9f0*/  @UP1 USHF.R.U32.HI UR6, URZ, UR10, UR5 ;  /* 0x0000000a3f061299 */ /* 0x000fe40008011605 */
[----:B------:R-:W-:Y:S02]  /*ca00*/  USHF.R.S32.HI UR5, URZ, 0x1f, UR7 ;  /* 0x0000001f3f057899 */ /* 0x000fe40008011407 */
[----:B------:R-:W-:Y:S02]  /*ca10*/  UIADD3 UR6, UR9, UR6, URZ ;  /* 0x0000000609067290 */ /* 0x000fe4000fffe03f */
[----:B------:R-:W-:Y:S02]  /*ca20*/  ULEA.HI UR5, UR5, UR7, URZ, 0x6 ;  /* 0x0000000705057291 */ /* 0x000fe4000f8f303f */
[----:B------:R-:W-:Y:S02]  /*ca30*/  USHF.R.S32.HI UR4, URZ, 0x1f, UR6 ;  /* 0x0000001f3f047899 */ /* 0x000fe40008011406 */
[----:B------:R-:W-:-:S02]  /*ca40*/  USHF.R.S32.HI UR5, URZ, 0x6, UR5 ;  /* 0x000000063f057899 */ /* 0x000fc40008011405 */
[----:B------:R-:W-:Y:S02]  /*ca50*/  ULEA.HI UR4, UR4, UR6, URZ, 0x6 ;  /* 0x0000000604047291 */ /* 0x000fe4000f8f303f */
[----:B------:R-:W-:Y:S02]  /*ca60*/  USHF.R.U32.HI UR10, URZ, 0x10, UR40 ;  /* 0x000000103f0a7899 */ /* 0x000fe40008011628 */
[----:B------:R-:W-:Y:S02]  /*ca70*/  USHF.R.S32.HI UR4, URZ, 0x6, UR4 ;  /* 0x000000063f047899 */ /* 0x000fe40008011404 */
[----:B------:R-:W-:Y:S02]  /*ca80*/  ULOP3.LUT UR40, UR40, 0xffff, URZ, 0xc0, !UPT ;  /* 0x0000ffff28287892 */ /* 0x000fe4000f8ec03f */
[----:B------:R-:W-:-:S04]  /*ca90*/  UISETP.LT.AND UP0, UPT, UR5, UR4, UPT ;  /* 0x000000040500728c */ /* 0x000fc8000bf01270 */
[----:B------:R-:W-:Y:S02]  /*caa0*/  USEL UR41, UR5, UR4, UP0 ;  /* 0x0000000405297287 */ /* 0x000fe40008000000 */
[----:B------:R-:W-:Y:S02]  /*cab0*/  UISETP.NE.AND UP0, UPT, UR10, URZ, UPT ;  /* 0x0000003f0a00728c */ /* 0x000fe4000bf05270 */
[----:B------:R-:W-:-:S06]  /*cac0*/  UISETP.GE.AND UP1, UPT, UR41, 0x1, UPT ;  /* 0x000000012900788c */ /* 0x000fcc000bf26270 */
[----:B------:R-:W-:-:S03]  /*cad0*/  PLOP3.LUT P0, PT, PT, PT, UP1, 0x80, 0x0 ;  /* 0x000000000000781c */ /* 0x000fc60003f0f018 */
[----:B------:R-:W-:-:S10]  /*cae0*/  @!UP0 ULDC UR10, c[0x0][0x9f0] ;  /* 0x00027c00000a8ab9 */ /* 0x000fd40000000800 */
[----:B------:R-:W-:Y:S05]  /*caf0*/  @!P0 BRA `(.L_x_4237) ;  /* 0x0000000000848947 */ /* 0x000fea0003800000 */
[----:B------:R-:W-:Y:S01]  /*cb00*/  IMAD.U32 R4, RZ, RZ, UR10 ;  /* 0x0000000aff047e24 */ /* 0x000fe2000f8e00ff */
[----:B------:R-:W-:Y:S01]  /*cb10*/  UIADD3 UR6, UR10, -0x1, UR41 ;  /* 0xffffffff0a067890 */ /* 0x000fe2000fffe029 */
[----:B------:R-:W-:-:S03]  /*cb20*/  UMOV UR4, URZ ;  /* 0x0000003f00047c82 */ /* 0x000fc60008000000 */
        /* <DEDUP_REMOVED lines=8> */
[----:B0-----:R-:W-:-:S02]  /*cbb0*/  IADD3 R3, R2, 0xffffffe, RZ ;  /* 0x0ffffffe02037810 */ /* 0x001fc40007ffe0ff */
[----:B------:R-:W-:Y:S02]  /*cbc0*/  IABS R2, R4 ;  /* 0x0000000400027213 */ /* 0x000fe40000000000 */
[----:B------:R-:W-:Y:S02]  /*cbd0*/  MOV R4, R5 ;  /* 0x0000000500047202 */ /* 0x000fe40000000f00 */
[----:B------:R-:W0:Y:S01]  /*cbe0*/  F2I.FTZ.U32.TRUNC.NTZ R3, R3 ;  /* 0x0000000300037305 */ /* 0x000e22000021f000 */
[----:B------:R-:W-:Y:S02]  /*cbf0*/  R2UR UR8, R2 ;  /* 0x00000000020872ca */ /* 0x000fe400000e0000 */
        /* <DEDUP_REMOVED lines=17> */
.L_x_4237:
[----:B------:R-:W-:Y:S01]  /*cd10*/  UIMAD UR39, UR40, UR43, URZ ;  /* 0x0000002b282772a4 */ /* 0x000fe2000f8e023f */
[----:B------:R-:W-:Y:S01]  /*cd20*/  IMAD.U32 R2, RZ, RZ, UR41 ;  /* 0x00000029ff027e24 */ /* 0x000fe2000f8e00ff */
[----:B------:R-:W-:Y:S01]  /*cd30*/  MOV R6, RZ ;  /* 0x000000ff00067202 */ /* 0x000fe20000000f00 */
[----:B------:R-:W-:-:S03]  /*cd40*/  IMAD.MOV.U32 R9, RZ, RZ, 0x1 ;  /* 0x00000001ff097424 */ /* 0x000fc600078e00ff */
        /* <DEDUP_REMOVED lines=20> */
[----:B------:R-:W-:Y:S01]  /*ce90*/  MOV R10, UR4 ;  /* 0x00000004000a7c02 */ /* 0x000fe20008000f00 */
[----:B------:R-:W-:Y:S01]  /*cea0*/  IMAD.U32 R7, RZ, RZ, UR9 ;  /* 0x00000009ff077e24 */ /* 0x000fe2000f8e00ff */
[----:B------:R-:W-:Y:S01]  /*ceb0*/  MOV R12, 0x1 ;  /* 0x00000001000c7802 */ /* 0x000fe20000000f00 */
[----:B------:R-:W-:-:S02]  /*cec0*/  IMAD.U32 R11, RZ, RZ, UR5 ;  /* 0x00000005ff0b7e24 */ /* 0x000fc4000f8e00ff */
[----:B------:R-:W-:Y:S02]  /*ced0*/  IMAD.MOV.U32 R8, RZ, RZ, 0x70 ;  /* 0x00000070ff087424 */ /* 0x000fe400078e00ff */
[----:B------:R-:W-:-:S07]  /*cee0*/  IMAD.MOV.U32 R13, RZ, RZ, RZ ;  /* 0x000000ffff0d7224 */ /* 0x000fce00078e00ff */
[----:B------:R-:W-:-:S07]  /*cef0*/  LEPC R20, `(.L_x_4238) ;  /* 0x000000001014794e */ /* 0x000fce0000000000 */
[----:B0-----:R-:W-:Y:S05]  /*cf00*/  CALL.ABS.NOINC R2 ;  /* 0x0000000002007343 */ /* 0x001fea0003c00000 */
.L_x_4238:
        /* <DEDUP_REMOVED lines=20> */
.L_x_4240:
[----:B------:R0:W1:Y:S01]  /*d050*/  LDC.64 R2, c[0x4][R16] ;  /* 0x0100000010027b82 */ /* 0x0000620000000a00 */
[----:B------:R-:W-:Y:S01]  /*d060*/  ULDC.64 UR6, c[0x4][0x90] ;  /* 0x0100240000067ab9 */ /* 0x000fe20000000a00 */
[----:B------:R-:W-:Y:S01]  /*d070*/  ULDC.64 UR8, c[0x4][0x98] ;  /* 0x0100260000087ab9 */ /* 0x000fe20000000a00 */
[----:B------:R-:W-:Y:S01]  /*d080*/  ULDC.64 UR4, c[0x4][0x18] ;  /* 0x0100060000047ab9 */ /* 0x000fe20000000a00 */
        /* <DEDUP_REMOVED lines=11> */
.L_x_4239:
        /* <DEDUP_REMOVED lines=17> */
.L_x_4337:
        /* <DEDUP_REMOVED lines=8> */
.L_x_4340:
[----:B------:R-:W-:Y:S05]  /*d2d0*/  @!P6 BRA `(.L_x_4242) ;  /* 0x0000000000d4e947 */ /* 0x000fea0003800000 */
[----:B------:R-:W-:Y:S01]  /*d2e0*/  MOV R16, R17 ;  /* 0x0000001100107202 */ /* 0x000fe20000000f00 */
[----:B------:R-:W-:Y:S06]  /*d2f0*/  @!P1 BRA `(.L_x_4244) ;  /* 0x0000000000509947 */ /* 0x000fec0003800000 */
[----:B------:R-:W-:Y:S01]  /*d300*/  IMAD.MOV.U32 R8, RZ, RZ, R0 ;  /* 0x000000ffff087224 */ /* 0x000fe200078e0000 */
[----:B------:R-:W-:Y:S01]  /*d310*/  ULDC.64 UR4, c[0x0][0x428] ;  /* 0x00010a0000047ab9 */ /* 0x000fe20000000a00 */
[----:B------:R-:W0:Y:S01]  /*d320*/  LDC R0, c[0x0][0x43c] ;  /* 0x00010f00ff007b82 */ /* 0x000e220000000800 */
[----:B------:R-:W-:Y:S02]  /*d330*/  IMAD R6, R18, UR4, RZ ;  /* 0x0000000412067c24 */ /* 0x000fe4000f8e02ff */
[----:B------:R-:W-:Y:S02]  /*d340*/  IMAD.MOV.U32 R7, RZ, RZ, R8 ;  /* 0x000000ffff077224 */ /* 0x000fe400078e0008 */
[----:B------:R-:W-:Y:S01]  /*d350*/  IMAD R9, R17, UR5, R6 ;  /* 0x0000000511097c24 */ /* 0x000fe2000f8e0206 */
[----:B0-----:R-:W-:-:S13]  /*d360*/  ISETP.NE.AND P0, PT, R0, 0x1, PT ;  /* 0x000000010000780c */ /* 0x001fda0003f05270 */
[----:B------:R-:W0:Y:S02]  /*d370*/  @P0 LDC.64 R4, c[0x0][0x440] ;  /* 0x00011000ff040b82 */ /* 0x000e240000000a00 */
[----:B0-----:R-:W-:-:S05]  /*d380*/  @P0 IMAD.HI.U32 R4, R8, R4, RZ ;  /* 0x0000000408040227 */ /* 0x001fca00078e00ff */
[----:B------:R-:W-:-:S04]  /*d390*/  @P0 SHF.R.U32.HI R7, RZ, R5, R4 ;  /* 0x00000005ff070219 */ /* 0x000fc80000011604 */
[----:B------:R-:W-:Y:S02]  /*d3a0*/  SHF.R.S32.HI R5, RZ, 0x1f, R7 ;  /* 0x0000001fff057819 */ /* 0x000fe40000011407 */
[----:B------:R-:W-:-:S05]  /*d3b0*/  MOV R4, R7 ;  /* 0x0000000700047202 */ /* 0x000fca0000000f00 */
        /* <DEDUP_REMOVED lines=8> */
.L_x_4244:
[----:B------:R-:W-:Y:S01]  /*d440*/  MOV R0, 0x1 ;  /* 0x0000000100007802 */ /* 0x000fe20000000f00 */
[----:B0-----:R-:W0:Y:S03]  /*d450*/  S2R R8, SR_TID.X ;  /* 0x0000000000087919 */ /* 0x001e260000002100 */
[----:B------:R-:W-:-:S04]  /*d460*/  SHF.L.U32 R0, R0, 0x1f, RZ ;  /* 0x0000001f00007819 */ /* 0x000fc800000006ff */
[----:B------:R-:W1:Y:S01]  /*d470*/  SYNCS.PHASECHK.TRANS64.TRYWAIT P0, [UR38+0x28c40], R0 ;  /* 0x028c4000ff0075a7 */ /* 0x000e620008000166 */
[----:B0-----:R-:W-:-:S04]  /*d480*/  LOP3.LUT R2, R8, 0x7f, RZ, 0xc0, !PT ;  /* 0x0000007f08027812 */ /* 0x001fc800078ec0ff */
[----:B------:R-:W-:Y:S01]  /*d490*/  ISETP.NE.AND P1, PT, R2, RZ, PT ;  /* 0x000000ff0200720c */ /* 0x000fe20003f25270 */
[----:B-1----:R-:W-:-:S12]  /*d4a0*/  @!P0 BRA `(.L_x_4245) ;  /* 0x0000003c00688947 */ /* 0x002fd80003800000 */
.L_x_4341:
[----:B------:R-:W-:Y:S05]  /*d4b0*/  @P1 BRA `(.L_x_4246) ;  /* 0x0000000000181947 */ /* 0x000fea0003800000 */
[----:B------:R-:W1:Y:S01]  /*d4c0*/  S2R R2, SR_TID.X ;  /* 0x0000000000027919 */ /* 0x000e620000002100 */
[----:B0-----:R-:W-:-:S04]  /*d4d0*/  IMAD.MOV.U32 R0, RZ, RZ, 0x2000 ;  /* 0x00002000ff007424 */ /* 0x001fc800078e00ff */
[----:B------:R2:W-:Y:S01]  /*d4e0*/  SYNCS.ARRIVE.TRANS64 RZ, [UR38+0x28c30], R0 ;  /* 0x028c3000ffff79a7 */ /* 0x0005e20008000026 */
[----:B-1----:R-:W-:-:S13]  /*d4f0*/  LOP3.LUT P0, RZ, R2, 0x1f, RZ, 0xc0, !PT ;  /* 0x0000001f02ff7812 */ /* 0x002fda000780c0ff */
[----:B--2---:R-:W-:Y:S05]  /*d500*/  @!P0 BRA `(.L_x_4246) ;  /* 0x0000000000048947 */ /* 0x004fea0003800000 */
[----:B------:R-:W-:Y:S01]  /*d510*/  BPT.TRAP 0x1 ;  /* 0x000000040000795c */ /* 0x000fe20000300000 */
.L_x_4246:
        /* <DEDUP_REMOVED lines=17> */
.L_x_4242:
        /* <DEDUP_REMOVED lines=22> */
.L_x_4247:
[----:B------:R-:W0:Y:S01]  /*d790*/  LDC R4, c[0x0][0x448] ;  /* 0x00011200ff047b82 */ /* 0x000e220000000800 */
[----:B------:R-:W1:Y:S01]  /*d7a0*/  S2R R13, SR_TID.X ;  /* 0x00000000000d7919 */ /* 0x000e620000002100 */
[----:B------:R-:W-:Y:S01]  /*d7b0*/  USHF.R.S32.HI UR6, URZ, 0x1f, UR36 ;  /* 0x0000001f3f067899 */ /* 0x000fe20008011424 */
[----:B------:R-:W-:Y:S01]  /*d7c0*/  ULDC.64 UR8, c[0x0][0x2d8] ;  /* 0x0000b60000087ab9 */ /* 0x000fe20000000a00 */
[----:B------:R-:W2:Y:S02]  /*d7d0*/  S2R R14, SR_CTAID.Z ;  /* 0x00000000000e7919 */ /* 0x000ea40000002700 */
[----:B------:R-:W-:Y:S02]  /*d7e0*/  UIMAD UR6, UR6, UR8, URZ ;  /* 0x00000008060672a4 */ /* 0x000fe4000f8e023f */
[----:B------:R-:W3:Y:S01]  /*d7f0*/  LDC.64 R2, c[0x0][0x2e0] ;  /* 0x0000b800ff027b82 */ /* 0x000ee20000000a00 */
[----:B------:R-:W4:Y:S01]  /*d800*/  S2R R10, SR_CTAID.X ;  /* 0x00000000000a7919 */ /* 0x000f220000002500 */
[----:B------:R-:W-:-:S02]  /*d810*/  UIMAD.WIDE.U32 UR4, UR36, UR8, URZ ;  /* 0x00000008240472a5 */ /* 0x000fc4000f8e003f */
[----:B------:R-:W-:-:S04]  /*d820*/  UIMAD UR6, UR36, UR9, UR6 ;  /* 0x00000009240672a4 */ /* 0x000fc8000f8e0206 */
[----:B------:R-:W-:Y:S01]  /*d830*/  UIADD3 UR5, UR5, UR6, URZ ;  /* 0x0000000605057290 */ /* 0x000fe2000fffe03f */
[----:B0-----:R-:W-:Y:S02]  /*d840*/  ISETP.NE.AND P0, PT, R4, 0x1, PT ;  /* 0x000000010400780c */ /* 0x001fe40003f05270 */
[C---:B-1----:R-:W-:Y:S01]  /*d850*/  LOP3.LUT R12, R13.reuse, 0x7f, RZ, 0xc0, !PT ;  /* 0x0000007f0d0c7812 */ /* 0x042fe200078ec0ff */
[----:B------:R-:W-:-:S10]  /*d860*/  IMAD.SHL.U32 R0, R13, 0x10, RZ ;  /* 0x000000100d007824 */ /* 0x000fd400078e00ff */
[----:B------:R-:W0:Y:S01]  /*d870*/  @P0 LDC R5, c[0x0][0x44c] ;  /* 0x00011300ff050b82 */ /* 0x000e220000000800 */
[----:B------:R-:W-:Y:S02]  /*d880*/  SHF.R.U32.HI R7, RZ, 0x3, R12 ;  /* 0x00000003ff077819 */ /* 0x000fe4000001160c */
[----:B--2---:R-:W-:Y:S02]  /*d890*/  SHF.R.S32.HI R11, RZ, 0x1f, R14 ;  /* 0x0000001fff0b7819 */ /* 0x004fe4000001140e */
[----:B------:R-:W-:-:S03]  /*d8a0*/  LOP3.LUT R9, R7, 0x70, R0, 0xf8, !PT ;  /* 0x0000007007097812 */ /* 0x000fc600078ef800 */
[----:B------:R-:W1:Y:S01]  /*d8b0*/  @P0 LDC R6, c[0x0][0x450] ;  /* 0x00011400ff060b82 */ /* 0x000e620000000800 */
[----:B---3--:R-:W-:Y:S01]  /*d8c0*/  IMAD R8, R11, R2, RZ ;  /* 0x000000020b087224 */ /* 0x008fe200078e02ff */
[----:B----4-:R-:W-:-:S03]  /*d8d0*/  LEA R0, R10, R9, 0x6 ;  /* 0x000000090a007211 */ /* 0x010fc600078e30ff */
[----:B------:R-:W-:Y:S02]  /*d8e0*/  IMAD R9, R14, R3, R8 ;  /* 0x000000030e097224 */ /* 0x000fe400078e0208 */
[----:B0-----:R-:W-:-:S04]  /*d8f0*/  @P0 IMAD.HI.U32 R3, R0, R5, RZ ;  /* 0x0000000500030227 */ /* 0x001fc800078e00ff */
[----:B------:R-:W-:Y:S01]  /*d900*/  IMAD.MOV.U32 R5, RZ, RZ, R0 ;  /* 0x000000ffff057224 */ /* 0x000fe200078e0000 */
[----:B-1----:R-:W-:Y:S01]  /*d910*/  @P0 SHF.R.U32.HI R5, RZ, R6, R3 ;  /* 0x00000006ff050219 */ /* 0x002fe20000011603 */
[----:B------:R-:W-:Y:S01]  /*d920*/  IMAD.WIDE.U32 R2, R14, R2, UR4 ;  /* 0x000000040e027e25 */ /* 0x000fe2000f8e0002 */
[----:B------:R-:W-:Y:S02]  /*d930*/  ULDC.64 UR4, c[0x0][0x2d0] ;  /* 0x0000b40000047ab9 */ /* 0x000fe40000000a00 */
[----:B------:R-:W-:Y:S01]  /*d940*/  SHF.R.S32.HI R6, RZ, 0x1f, R5 ;  /* 0x0000001fff067819 */ /* 0x000fe20000011405 */
[----:B------:R-:W-:Y:S01]  /*d950*/  IMAD.IADD R3, R3, 0x1, R9 ;  /* 0x0000000103037824 */ /* 0x000fe200078e0209 */
[----:B------:R-:W-:-:S03]  /*d960*/  IADD3 R9, -R5, RZ, RZ ;  /* 0x000000ff05097210 */ /* 0x000fc60007ffe1ff */
[----:B------:R-:W-:Y:S02]  /*d970*/  IMAD R6, R6, UR4, RZ ;  /* 0x0000000406067c24 */ /* 0x000fe4000f8e02ff */
[----:B------:R-:W-:Y:S02]  /*d980*/  IMAD R0, R4, R9, R0 ;  /* 0x0000000904007224 */ /* 0x000fe400078e0200 */
[C---:B------:R-:W-:Y:S02]  /*d990*/  IMAD R9, R5.reuse, UR5, R6 ;  /* 0x0000000505097c24 */ /* 0x040fe4000f8e0206 */
[----:B------:R-:W-:Y:S01]  /*d9a0*/  IMAD.WIDE.U32 R2, R5, UR4, R2 ;  /* 0x0000000405027c25 */ /* 0x000fe2000f8e0002 */
[----:B------:R-:W-:Y:S01]  /*d9b0*/  SHF.R.S32.HI R5, RZ, 0x1f, R0 ;  /* 0x0000001fff057819 */ /* 0x000fe20000011400 */
[----:B------:R-:W-:Y:S02]  /*d9c0*/  ULDC.64 UR4, c[0x0][0x2c8] ;  /* 0x0000b20000047ab9 */ /* 0x000fe40000000a00 */
[----:B------:R-:W-:-:S02]  /*d9d0*/  IMAD.IADD R3, R3, 0x1, R9 ;  /* 0x0000000103037824 */ /* 0x000fc400078e0209 */
[----:B------:R-:W-:Y:S02]  /*d9e0*/  IMAD R5, R5, UR4, RZ ;  /* 0x0000000405057c24 */ /* 0x000fe4000f8e02ff */
[----:B------:R-:W-:-:S04]  /*d9f0*/  IMAD.WIDE.U32 R2, R0, UR4, R2 ;  /* 0x0000000400027c25 */ /* 0x000fc8000f8e0002 */
[----:B------:R-:W-:Y:S01]  /*da00*/  IMAD R5, R0, UR5, R5 ;  /* 0x0000000500057c24 */ /* 0x000fe2000f8e0205 */
[----:B------:R-:W-:Y:S02]  /*da10*/  ULDC.64 UR4, c[0x0][0x280] ;  /* 0x0000a00000047ab9 */ /* 0x000fe40000000a00 */
[----:B------:R-:W-:Y:S01]  /*da20*/  LEA R0, P0, R2, UR4, 0x1 ;  /* 0x0000000402007c11 */ /* 0x000fe2000f8008ff */
[----:B------:R-:W-:Y:S01]  /*da30*/  IMAD.IADD R3, R3, 0x1, R5 ;  /* 0x0000000103037824 */ /* 0x000fe200078e0205 */
[----:B------:R-:W-:Y:S01]  /*da40*/  ULDC UR4, c[0x0][0x2b8] ;  /* 0x0000ae0000047ab9 */ /* 0x000fe20000000800 */
[----:B------:R-:W-:-:S03]  /*da50*/  IMAD.SHL.U32 R5, R12, 0x8, RZ ;  /* 0x000000080c057824 */ /* 0x000fc600078e00ff */
[----:B------:R-:W-:Y:S02]  /*da60*/  LEA.HI.X R6, R2, UR5, R3, 0x1, P0 ;  /* 0x0000000502067c11 */ /* 0x000fe400080f0c03 */
[----:B------:R-:W-:-:S04]  /*da70*/  SHF.L.U32 R2, R13, 0x3, RZ ;  /* 0x000000030d027819 */ /* 0x000fc800000006ff */
        /* <DEDUP_REMOVED lines=12> */
[----:B------:R-:W-:-:S03]  /*db40*/  VIADD R11, R7, 0x10 ;  /* 0x00000010070b7836 */ /* 0x000fc60000000000 */
[----:B------:R-:W-:-:S13]  /*db50*/  ISETP.GE.AND P1, PT, R7, R4, PT ;  /* 0x000000040700720c */ /* 0x000fda0003f26270 */
[----:B------:R-:W-:Y:S02]  /*db60*/  @!P1 LEA R9, R5, UR38, 0x1 ;  /* 0x0000002605099c11 */ /* 0x000fe4000f8e08ff */
[----:B0-----:R-:W-:-:S04]  /*db70*/  @!P1 LEA R14, P2, R8, R14, 0x1 ;  /* 0x0000000e080e9211 */ /* 0x001fc800078408ff */
[----:B-1----:R-:W-:Y:S01]  /*db80*/  @!P1 IADD3.X R3, RZ, R2, RZ, P2, !PT ;  /* 0x00000002ff039210 */ /* 0x002fe200017fe4ff */
        /* <DEDUP_REMOVED lines=16> */
[----:B0-----:R-:W-:-:S04]  /*dc90*/  @!P1 LEA R14, P2, R8, R14, 0x1 ;  /* 0x0000000e080e9211 */ /* 0x001fc800078408ff */
[----:B-1----:R-:W-:Y:S01]  /*dca0*/  @!P1 IADD3.X R3, RZ, R2, RZ, P2, !PT ;  /* 0x00000002ff039210 */ /* 0x002fe200017fe4ff */
[----:B------:R-:W-:Y:S02]  /*dcb0*/  @!P1 IMAD.MOV.U32 R2, RZ, RZ, R14 ;  /* 0x000000ffff029224 */ /* 0x000fe400078e000e */
[----:B------:R0:W1:Y:S04]  /*dcc0*/  SHFL.IDX PT, R14, R0, 0x3, 0x181f ;  /* 0x00781f00000e7f89 */ /* 0x00006800000e0000 */
[----:B--2---:R0:W-:Y:S02]  /*dcd0*/  @!P1 LDGSTS.E.BYPASS.LTC128B.128 [R9+0x21400], desc[UR44][R2.64], !P0 ;  /* 0x2140000002099fae */ /* 0x0041e4000c101d6c */
.L_x_4350:
[----:B------:R-:W-:-:S05]  /*dce0*/  VIADD R7, R7, 0x30 ;  /* 0x0000003007077836 */ /* 0x000fca0000000000 */
[----:B------:R-:W-:Y:S01]  /*dcf0*/  ISETP.GE.AND P1, PT, R7, R4, PT ;  /* 0x000000040700720c */ /* 0x000fe20003f26270 */
[----:B------:R-:W-:-:S05]  /*dd00*/  IMAD.MOV.U32 R4, RZ, RZ, 0x1 ;  /* 0x00000001ff047424 */ /* 0x000fca00078e00ff */
[----:B------:R-:W-:-:S07]  /*dd10*/  SHF.L.U32 R4, R4, 0x1f, RZ ;  /* 0x0000001f04047819 */ /* 0x000fce00000006ff */
[----:B01----:R-:W-:Y:S02]  /*dd20*/  @!P1 LEA R2, P2, R8, R14, 0x1 ;  /* 0x0000000e08029211 */ /* 0x003fe400078408ff */
[----:B------:R-:W-:Y:S02]  /*dd30*/  @!P1 LEA R5, R5, UR38, 0x1 ;  /* 0x0000002605059c11 */ /* 0x000fe4000f8e08ff */
[----:B------:R-:W-:-:S05]  /*dd40*/  @!P1 IADD3.X R3, RZ, R6, RZ, P2, !PT ;  /* 0x00000006ff039210 */ /* 0x000fca00017fe4ff */
        /* <DEDUP_REMOVED lines=11> */
.L_x_4351:
[----:B------:R-:W-:Y:S01]  /*de00*/  ISETP.NE.AND P0, PT, R19, RZ, PT ;  /* 0x000000ff1300720c */ /* 0x000fe20003f05270 */
[----:B------:R-:W-:Y:S01]  /*de10*/  BSSY B0, `(.L_x_4250) ;  /* 0x000007f000007945 */ /* 0x000fe20003800000 */
[----:B------:R-:W-:-:S11]  /*de20*/  IMAD.MOV.U32 R0, RZ, RZ, 0x1 ;  /* 0x00000001ff007424 */ /* 0x000fd600078e00ff */
[----:B------:R-:W-:Y:S05]  /*de30*/  @!P0 BRA `(.L_x_4251) ;  /* 0x0000000400f08947 */ /* 0x000fea0003800000 */
[----:B------:R-:W1:Y:S01]  /*de40*/  SYNCS.PHASECHK.TRANS64.TRYWAIT P0, [UR38+0x28c60], R4 ;  /* 0x028c6004ff0075a7 */ /* 0x000e620008000166 */
[----:B------:R-:W2:Y:S02]  /*de50*/  S2R R2, SR_TID.X ;  /* 0x0000000000027919 */ /* 0x000ea40000002100 */
[----:B--2---:R-:W-:-:S04]  /*de60*/  LOP3.LUT R2, R2, 0x7f, RZ, 0xc0, !PT ;  /* 0x0000007f02027812 */ /* 0x004fc800078ec0ff */
[----:B------:R-:W-:Y:S01]  /*de70*/  ISETP.NE.AND P1, PT, R2, RZ, PT ;  /* 0x000000ff0200720c */ /* 0x000fe20003f25270 */
[----:B-1----:R-:W-:-:S12]  /*de80*/  @!P0 BRA `(.L_x_4252) ;  /* 0x00000038004c8947 */ /* 0x002fd80003800000 */
.L_x_4352:
[----:B------:R-:W-:Y:S04]  /*de90*/  BSSY B1, `(.L_x_4253) ;  /* 0x0000008000017945 */ /* 0x000fe80003800000 */
[----:B------:R-:W-:Y:S05]  /*dea0*/  @P1 BRA `(.L_x_4254) ;  /* 0x0000000000181947 */ /* 0x000fea0003800000 */
[----:B0-----:R-:W0:Y:S01]  /*deb0*/  S2R R3, SR_TID.X ;  /* 0x0000000000037919 */ /* 0x001e220000002100 */
[----:B------:R-:W-:-:S04]  /*dec0*/  MOV R2, 0x10000 ;  /* 0x0001000000027802 */ /* 0x000fc80000000f00 */
[----:B------:R1:W-:Y:S01]  /*ded0*/  SYNCS.ARRIVE.TRANS64 RZ, [UR38+0x28c50], R2 ;  /* 0x028c5002ffff79a7 */ /* 0x0003e20008000026 */
[----:B0-----:R-:W-:-:S13]  /*dee0*/  LOP3.LUT P0, RZ, R3, 0x1f, RZ, 0xc0, !PT ;  /* 0x0000001f03ff7812 */ /* 0x001fda000780c0ff */
[----:B-1----:R-:W-:Y:S05]  /*def0*/  @!P0 BRA `(.L_x_4254) ;  /* 0x0000000000048947 */ /* 0x002fea0003800000 */
[----:B------:R-:W-:Y:S01]  /*df00*/  BPT.TRAP 0x1 ;  /* 0x000000040000795c */ /* 0x000fe20000300000 */
.L_x_4254:
[----:B------:R-:W-:Y:S05]  /*df10*/  BSYNC B1 ;  /* 0x0000000000017941 */ /* 0x000fea0003800000 */
.L_x_4253:
        /* <DEDUP_REMOVED lines=11> */
.L_x_4255:
        /* <DEDUP_REMOVED lines=13> */
.L_x_4256:
        /* <DEDUP_REMOVED lines=13> */
.L_x_4257:
        /* <DEDUP_REMOVED lines=13> */
.L_x_4258:
        /* <DEDUP_REMOVED lines=13> */
.L_x_4259:
        /* <DEDUP_REMOVED lines=13> */
.L_x_4260:
        /* <DEDUP_REMOVED lines=13> */
.L_x_4261:
        /* <DEDUP_REMOVED lines=13> */
.L_x_4262:
        /* <DEDUP_REMOVED lines=8> */
.L_x_4251:
[----:B------:R-:W-:Y:S05]  /*e600*/  BSYNC B0 ;  /* 0x0000000000007941 */ /* 0x000fea0003800000 */
.L_x_4250:
[----:B0-----:R-:W2:Y:S01]  /*e610*/  LDL.LU R3, [R1+0x8] ;  /* 0x0000080001037983 */ /* 0x001ea20000300800 */
[----:B------:R-:W-:Y:S01]  /*e620*/  MOV R9, RZ ;  /* 0x000000ff00097202 */ /* 0x000fe20000000f00 */
[----:B------:R-:W-:Y:S02]  /*e630*/  IMAD.MOV.U32 R6, RZ, RZ, 0x1 ;  /* 0x00000001ff067424 */ /* 0x000fe400078e00ff */
[----:B--2---:R-:W-:-:S05]  /*e640*/  VIADD R7, R3, 0xfffffffe ;  /* 0xfffffffe03077836 */ /* 0x004fca0000000000 */
        /* <DEDUP_REMOVED lines=17> */
[----:B------:R-:W-:Y:S01]  /*e760*/  IMAD.MOV.U32 R0, RZ, RZ, 0x1 ;  /* 0x00000001ff007424 */ /* 0x000fe200078e00ff */
[----:B------:R-:W-:-:S04]  /*e770*/  MOV R11, UR5 ;  /* 0x00000005000b7c02 */ /* 0x000fc80008000f00 */
[----:B------:R-:W-:-:S07]  /*e780*/  LOP3.LUT R11, R11, 0x1, RZ, 0xc0, !PT ;  /* 0x000000010b0b7812 */ /* 0x000fce00078ec0ff */
[----:B------:R-:W-:Y:S05]  /*e790*/  @!P0 BRA `(.L_x_4263) ;  /* 0x0000001400e88947 */ /* 0x000fea0003800000 */
[----:B------:R-:W-:Y:S01]  /*e7a0*/  R2UR UR4, R11 ;  /* 0x000000000b0472ca */ /* 0x000fe200000e0000 */
[----:B------:R-:W-:Y:S01]  /*e7b0*/  BSSY B0, `(.L_x_4263) ;  /* 0x0000178000007945 */ /* 0x000fe20003800000 */
[----:B------:R-:W-:-:S11]  /*e7c0*/  MOV R0, 0x1 ;  /* 0x0000000100007802 */ /* 0x000fd60000000f00 */
[----:B------:R-:W-:-:S06]  /*e7d0*/  UIADD3 UR4, UR5, -UR4, URZ ;  /* 0x8000000405047290 */ /* 0x000fcc000fffe03f */
[----:B------:R-:W-:-:S07]  /*e7e0*/  IMAD.U32 R8, RZ, RZ, UR4 ;  /* 0x00000004ff087e24 */ /* 0x000fce000f8e00ff */
.L_x_4304:
[----:B------:R-:W-:Y:S01]  /*e7f0*/  ISETP.NE.AND P0, PT, R19, RZ, PT ;  /* 0x000000ff1300720c */ /* 0x000fe20003f05270 */
[----:B------:R-:W-:Y:S01]  /*e800*/  VIADD R8, R8, 0xfffffffe ;  /* 0xfffffffe08087836 */ /* 0x000fe20000000000 */
[----:B------:R-:W-:Y:S04]  /*e810*/  BSSY B1, `(.L_x_4264) ;  /* 0x00000b6000017945 */ /* 0x000fe80003800000 */
[----:B------:R-:W-:-:S07]  /*e820*/  ISETP.NE.AND P1, PT, R8, RZ, PT ;  /* 0x000000ff0800720c */ /* 0x000fce0003f25270 */
[----:B0-----:R-:W-:Y:S06]  /*e830*/  @!P0 BRA `(.L_x_4265) ;  /* 0x0000000800cc8947 */ /* 0x001fec0003800000 */
[----:B------:R-:W2:Y:S01]  /*e840*/  LDL R2, [R1] ;  /* 0x0000000001027983 */ /* 0x000ea20000100800 */
[----:B------:R-:W-:Y:S02]  /*e850*/  MOV R13, R7 ;  /* 0x00000007000d7202 */ /* 0x000fe40000000f00 */
        /* <DEDUP_REMOVED lines=21> */
.L_x_4266:
[----:B------:R-:W1:Y:S01]  /*e9b0*/  S2R R2, SR_TID.X ;  /* 0x0000000000027919 */ /* 0x000e620000002100 */
[----:B------:R-:W-:Y:S01]  /*e9c0*/  BSSY B2, `(.L_x_4267) ;  /* 0x0000006000027945 */ /* 0x000fe20003800000 */
[----:B-1----:R-:W-:Y:S02]  /*e9d0*/  LOP3.LUT R3, R2, 0x7f, RZ, 0xc0, !PT ;  /* 0x0000007f02037812 */ /* 0x002fe400078ec0ff */
[----:B------:R-:W-:Y:S02]  /*e9e0*/  SHF.L.U32 R2, R0, 0x1f, RZ ;  /* 0x0000001f00027819 */ /* 0x000fe400000006ff */
[----:B------:R-:W-:Y:S02]  /*e9f0*/  ISETP.NE.AND P2, PT, R3, RZ, PT ;  /* 0x000000ff0300720c */ /* 0x000fe40003f45270 */
[----:B------:R-:W1:Y:S02]  /*ea00*/  SYNCS.PHASECHK.TRANS64.TRYWAIT P0, [UR38+0x28c48], R2 ;  /* 0x028c4802ff0075a7 */ /* 0x000e640008000166 */
[----:B-1----:R-:W-:Y:S09]  /*ea10*/  @!P0 BRA `(.L_x_4268) ;  /* 0x0000002c00808947 */ /* 0x002ff20003800000 */
.L_x_4353:
[----:B------:R-:W-:Y:S05]  /*ea20*/  BSYNC B2 ;  /* 0x0000000000027941 */ /* 0x000fea0003800000 */
.L_x_4267:
[----:B------:R-:W-:Y:S04]  /*ea30*/  BSSY B2, `(.L_x_4269) ;  /* 0x0000007000027945 */ /* 0x000fe80003800000 */
[----:B------:R-:W-:Y:S05]  /*ea40*/  @P2 BRA `(.L_x_4270) ;  /* 0x0000000000142947 */ /* 0x000fea0003800000 */
[----:B------:R-:W-:Y:S01]  /*ea50*/  ISETP.NE.AND P0, PT, R10, RZ, PT ;  /* 0x000000ff0a00720c */ /* 0x000fe20003f05270 */
[----:B-1----:R-:W-:-:S04]  /*ea60*/  IMAD.MOV.U32 R3, RZ, RZ, 0x2000 ;  /* 0x00002000ff037424 */ /* 0x002fc800078e00ff */
[----:B------:R2:W-:Y:S08]  /*ea70*/  SYNCS.ARRIVE.TRANS64 RZ, [UR38+0x28c38], R3 ;  /* 0x028c3803ffff79a7 */ /* 0x0005f00008000026 */
[----:B--2---:R-:W-:Y:S05]  /*ea80*/  @!P0 BRA `(.L_x_4270) ;  /* 0x0000000000048947 */ /* 0x004fea0003800000 */
[----:B------:R-:W-:Y:S01]  /*ea90*/  BPT.TRAP 0x1 ;  /* 0x000000040000795c */ /* 0x000fe20000300000 */
.L_x_4270:
[----:B------:R-:W-:Y:S05]  /*eaa0*/  BSYNC B2 ;  /* 0x0000000000027941 */ /* 0x000fea0003800000 */
.L_x_4269:
        /* <DEDUP_REMOVED lines=11> */
.L_x_4271:
        /* <DEDUP_REMOVED lines=10> */
.L_x_4354:
[----:B------:R-:W-:Y:S05]  /*ec00*/  BSYNC B2 ;  /* 0x0000000000027941 */ /* 0x000fea0003800000 */
.L_x_4272:
[----:B------:R-:W-:Y:S01]  /*ec10*/  BSSY B2, `(.L_x_4274) ;  /* 0x0000009000027945 */ /* 0x000fe20003800000 */
[----:B01----:R-:W-:Y:S01]  /*ec20*/  IMAD.MOV.U32 R2, RZ, RZ, 0x0 ;  /* 0x00000000ff027424 */ /* 0x003fe200078e00ff */
[----:B------:R-:W-:Y:S02]  /*ec30*/  MOV R3, 0x14f00000 ;  /* 0x14f0000000037802 */ /* 0x000fe40000000f00 */
[----:B------:R-:W-:Y:S05]  /*ec40*/  @P2 BRA `(.L_x_4275) ;  /* 0x0000000000142947 */ /* 0x000fea0003800000 */
[----:B------:R-:W-:Y:S01]  /*ec50*/  ISETP.NE.AND P0, PT, R10, RZ, PT ;  /* 0x000000ff0a00720c */ /* 0x000fe20003f05270 */
[----:B------:R-:W-:-:S04]  /*ec60*/  IMAD.MOV.U32 R12, RZ, RZ, 0x10000 ;  /* 0x00010000ff0c7424 */ /* 0x000fc800078e00ff */
[----:B------:R0:W-:Y:S08]  /*ec70*/  SYNCS.ARRIVE.TRANS64 RZ, [UR38+0x28c58], R12 ;  /* 0x028c580cffff79a7 */ /* 0x0001f00008000026 */
[----:B0-----:R-:W-:Y:S05]  /*ec80*/  @!P0 BRA `(.L_x_4275) ;  /* 0x0000000000048947 */ /* 0x001fea0003800000 */
[----:B------:R-:W-:Y:S01]  /*ec90*/  BPT.TRAP 0x1 ;  /* 0x000000040000795c */ /* 0x000fe20000300000 */
.L_x_4275:
[----:B------:R-:W-:Y:S05]  /*eca0*/  BSYNC B2 ;  /* 0x0000000000027941 */ /* 0x000fea0003800000 */
.L_x_4274:
        /* <DEDUP_REMOVED lines=9> */
.L_x_4276:
        /* <DEDUP_REMOVED lines=13> */
.L_x_4277:
        /* <DEDUP_REMOVED lines=13> */
.L_x_4278:
        /* <DEDUP_REMOVED lines=13> */
.L_x_4279:
        /* <DEDUP_REMOVED lines=13> */
.L_x_4280:
        /* <DEDUP_REMOVED lines=13> */
.L_x_4281:
        /* <DEDUP_REMOVED lines=13> */
.L_x_4282:
        /* <DEDUP_REMOVED lines=13> */
.L_x_4283:
        /* <DEDUP_REMOVED lines=8> */
.L_x_4265:
[----:B------:R-:W-:Y:S05]  /*f370*/  BSYNC B1 ;  /* 0x0000000000017941 */ /* 0x000fea0003800000 */
.L_x_4264:
        /* <DEDUP_REMOVED lines=25> */
[----:B------:R-:W-:-:S05]  /*f510*/  IADD3 R3, -R13, RZ, RZ ;  /* 0x000000ff0d037210 */ /* 0x000fca0007ffe1ff */
[----:B------:R-:W-:-:S07]  /*f520*/  IMAD R12, R14, R3, R12 ;  /* 0x000000030e0c7224 */ /* 0x000fce00078e020c */
.L_x_4286:
[----:B------:R-:W1:Y:S01]  /*f530*/  S2R R2, SR_TID.X ;  /* 0x0000000000027919 */ /* 0x000e620000002100 */
[----:B------:R-:W-:Y:S01]  /*f540*/  BSSY B2, `(.L_x_4287) ;  /* 0x0000006000027945 */ /* 0x000fe20003800000 */
[----:B-1----:R-:W-:Y:S02]  /*f550*/  LOP3.LUT R3, R2, 0x7f, RZ, 0xc0, !PT ;  /* 0x0000007f02037812 */ /* 0x002fe400078ec0ff */
[----:B------:R-:W-:Y:S02]  /*f560*/  SHF.L.U32 R2, R0, 0x1f, RZ ;  /* 0x0000001f00027819 */ /* 0x000fe400000006ff */
[----:B------:R-:W-:Y:S02]  /*f570*/  ISETP.NE.AND P2, PT, R3, RZ, PT ;  /* 0x000000ff0300720c */ /* 0x000fe40003f45270 */
[----:B------:R-:W1:Y:S02]  /*f580*/  SYNCS.PHASECHK.TRANS64.TRYWAIT P0, [UR38+0x28c40], R2 ;  /* 0x028c4002ff0075a7 */ /* 0x000e640008000166 */
[----:B-1----:R-:W-:Y:S09]  /*f590*/  @!P0 BRA `(.L_x_4288) ;  /* 0x0000002000d08947 */ /* 0x002ff20003800000 */
.L_x_4355:
[----:B------:R-:W-:Y:S05]  /*f5a0*/  BSYNC B2 ;  /* 0x0000000000027941 */ /* 0x000fea0003800000 */
.L_x_4287:
[----:B------:R-:W-:Y:S04]  /*f5b0*/  BSSY B2, `(.L_x_4289) ;  /* 0x0000007000027945 */ /* 0x000fe80003800000 */
[----:B------:R-:W-:Y:S05]  /*f5c0*/  @P2 BRA `(.L_x_4290) ;  /* 0x0000000000142947 */ /* 0x000fea0003800000 */
[----:B------:R-:W-:Y:S01]  /*f5d0*/  ISETP.NE.AND P0, PT, R10, RZ, PT ;  /* 0x000000ff0a00720c */ /* 0x000fe20003f05270 */
[----:B-1----:R-:W-:-:S04]  /*f5e0*/  IMAD.MOV.U32 R3, RZ, RZ, 0x2000 ;  /* 0x00002000ff037424 */ /* 0x002fc800078e00ff */
[----:B------:R2:W-:Y:S08]  /*f5f0*/  SYNCS.ARRIVE.TRANS64 RZ, [UR38+0x28c30], R3 ;  /* 0x028c3003ffff79a7 */ /* 0x0005f00008000026 */
[----:B--2---:R-:W-:Y:S05]  /*f600*/  @!P0 BRA `(.L_x_4290) ;  /* 0x0000000000048947 */ /* 0x004fea0003800000 */
[----:B------:R-:W-:Y:S01]  /*f610*/  BPT.TRAP 0x1 ;  /* 0x000000040000795c */ /* 0x000fe20000300000 */
.L_x_4290:
[----:B------:R-:W-:Y:S05]  /*f620*/  BSYNC B2 ;  /* 0x0000000000027941 */ /* 0x000fea0003800000 */
.L_x_4289:
[----:B0-----:R-:W-:Y:S01]  /*f630*/  IMAD.MOV.U32 R4, RZ, RZ, RZ ;  /* 0x000000ffff047224 */ /* 0x001fe200078e00ff */
        /* <DEDUP_REMOVED lines=10> */
.L_x_4291:
        /* <DEDUP_REMOVED lines=11> */
.L_x_4356:
[----:B------:R-:W-:Y:S05]  /*f790*/  BSYNC B2 ;  /* 0x0000000000027941 */ /* 0x000fea0003800000 */
.L_x_4292:
        /* <DEDUP_REMOVED lines=9> */
.L_x_4295:
[----:B------:R-:W-:Y:S05]  /*f830*/  BSYNC B2 ;  /* 0x0000000000027941 */ /* 0x000fea0003800000 */
.L_x_4294:
        /* <DEDUP_REMOVED lines=9> */
.L_x_4296:
        /* <DEDUP_REMOVED lines=13> */
.L_x_4297:
        /* <DEDUP_REMOVED lines=13> */
.L_x_4298:
        /* <DEDUP_REMOVED lines=13> */
.L_x_4299:
        /* <DEDUP_REMOVED lines=13> */
.L_x_4300:
        /* <DEDUP_REMOVED lines=13> */
.L_x_4301:
        /* <DEDUP_REMOVED lines=13> */
.L_x_4302:
        /* <DEDUP_REMOVED lines=13> */
.L_x_4303:
        /* <DEDUP_REMOVED lines=8> */
.L_x_4285:
[----:B------:R-:W-:Y:S05]  /*ff00*/  BSYNC B1 ;  /* 0x0000000000017941 */ /* 0x000fea0003800000 */
.L_x_4284:
[----:B------:R-:W-:Y:S01]  /*ff10*/  VIADD R7, R7, 0xfffffffe ;  /* 0xfffffffe07077836 */ /* 0x000fe20000000000 */
[----:B------:R-:W-:Y:S06]  /*ff20*/  @P1 BRA `(.L_x_4304) ;  /* 0xffffffe800301947 */ /* 0x000fec000383ffff */
[----:B------:R-:W-:Y:S05]  /*ff30*/  BSYNC B0 ;  /* 0x0000000000007941 */ /* 0x000fea0003800000 */
.L_x_4263:
        /* <DEDUP_REMOVED lines=17> */
[----:B------:R-:W-:Y:S02]  /*10050*/  SHF.R.S32.HI R3, RZ, 0x1f, R5 ;  /* 0x0000001fff037819 */ /* 0x000fe40000011405 */
        /* <DEDUP_REMOVED lines=9> */
.L_x_4307:
[----:B------:R-:W2:Y:S01]  /*100f0*/  S2R R2, SR_TID.X ;  /* 0x0000000000027919 */ /* 0x000ea20000002100 */
[----:B------:R-:W-:Y:S01]  /*10100*/  BSSY B1, `(.L_x_4308) ;  /* 0x0000006000017945 */ /* 0x000fe20003800000 */
[----:B--2---:R-:W-:Y:S02]  /*10110*/  LOP3.LUT R3, R2, 0x7f, RZ, 0xc0, !PT ;  /* 0x0000007f02037812 */ /* 0x004fe400078ec0ff */
[----:B------:R-:W-:Y:S02]  /*10120*/  SHF.L.U32 R2, R0, 0x1f, RZ ;  /* 0x0000001f00027819 */ /* 0x000fe400000006ff */
[----:B------:R-:W-:Y:S02]  /*10130*/  ISETP.NE.AND P1, PT, R3, RZ, PT ;  /* 0x000000ff0300720c */ /* 0x000fe40003f25270 */
[----:B------:R-:W2:Y:S02]  /*10140*/  SYNCS.PHASECHK.TRANS64.TRYWAIT P0, [UR38+0x28c48], R2 ;  /* 0x028c4802ff0075a7 */ /* 0x000ea40008000166 */
[----:B--2---:R-:W-:Y:S09]  /*10150*/  @!P0 BRA `(.L_x_4309) ;  /* 0x0000001800108947 */ /* 0x004ff20003800000 */
.L_x_4357:
[----:B------:R-:W-:Y:S05]  /*10160*/  BSYNC B1 ;  /* 0x0000000000017941 */ /* 0x000fea0003800000 */
.L_x_4308:
[----:B------:R-:W-:Y:S04]  /*10170*/  BSSY B1, `(.L_x_4310) ;  /* 0x0000007000017945 */ /* 0x000fe80003800000 */
[----:B------:R-:W-:Y:S05]  /*10180*/  @P1 BRA `(.L_x_4311) ;  /* 0x0000000000141947 */ /* 0x000fea0003800000 */
[----:B------:R-:W-:Y:S02]  /*10190*/  ISETP.NE.AND P0, PT, R10, RZ, PT ;  /* 0x000000ff0a00720c */ /* 0x000fe40003f05270 */
[----:B--2---:R-:W-:-:S04]  /*101a0*/  MOV R3, 0x2000 ;  /* 0x0000200000037802 */ /* 0x004fc80000000f00 */
[----:B------:R3:W-:Y:S07]  /*101b0*/  SYNCS.ARRIVE.TRANS64 RZ, [UR38+0x28c38], R3 ;  /* 0x028c3803ffff79a7 */ /* 0x0007ee0008000026 */
[----:B------:R-:W-:Y:S05]  /*101c0*/  @!P0 BRA `(.L_x_4311) ;  /* 0x0000000000048947 */ /* 0x000fea0003800000 */
[----:B------:R-:W-:Y:S01]  /*101d0*/  BPT.TRAP 0x1 ;  /* 0x000000040000795c */ /* 0x000fe20000300000 */
.L_x_4311:
[----:B------:R-:W-:Y:S05]  /*101e0*/  BSYNC B1 ;  /* 0x0000000000017941 */ /* 0x000fea0003800000 */
.L_x_4310:
        /* <DEDUP_REMOVED lines=11> */
.L_x_4312:
[----:B------:R-:W-:-:S13]  /*102a0*/  @P0 ELECT P2, URZ, PT ;  /* 0x00000000003f082f */ /* 0x000fda0003840000 */
[----:B-----5:R-:W-:Y:S01]  /*102b0*/  @P2 R2UR UR13, R16 ;  /* 0x00000000100d22ca */ /* 0x020fe200000e0000 */
[----:B------:R-:W-:Y:S01]  /*102c0*/  UMOV UR12, UR36 ;  /* 0x00000024000c7c82 */ /* 0x000fe20008000000 */
[----:B------:R-:W-:Y:S02]  /*102d0*/  @P2 R2UR UR11, R7 ;  /* 0x00000000070b22ca */ /* 0x000fe400000e0000 */
[----:B------:R-:W-:Y:S02]  /*102e0*/  @P2 PLOP3.LUT P0, PT, P2, PT, PT, 0x8, 0x0 ;  /* 0x000000000000281c */ /* 0x000fe4000170e170 */
[----:B------:R-:W-:-:S09]  /*102f0*/  PLOP3.LUT P2, PT, PT, PT, PT, 0x8, 0x0 ;  /* 0x000000000000781c */ /* 0x000fd20003f4e170 */
[----:B------:R4:W-:Y:S02]  /*10300*/  UTMALDG.4D [UR8], [UR4], desc[UR6] ;  /* 0x00000608040075b4 */ /* 0x0009e40008019000 */
[----:B----4-:R-:W-:Y:S05]  /*10310*/  @P0 BRA.U.ANY `(.L_x_4312) ;  /* 0xfffffffd00e00947 */ /* 0x010fea000393ffff */
[----:B------:R-:W4:Y:S01]  /*10320*/  SYNCS.PHASECHK.TRANS64.TRYWAIT P0, [UR38+0x28c68], R2 ;  /* 0x028c6802ff0075a7 */ /* 0x000f220008000166 */
[----:B------:R-:W-:Y:S04]  /*10330*/  BSSY B1, `(.L_x_4313) ;  /* 0x0000002000017945 */ /* 0x000fe80003800000 */
[----:B----4-:R-:W-:Y:S05]  /*10340*/  @!P0 BRA `(.L_x_4314) ;  /* 0x0000001400ac8947 */ /* 0x010fea0003800000 */
.L_x_4358:
[----:B------:R-:W-:Y:S05]  /*10350*/  BSYNC B1 ;  /* 0x0000000000017941 */ /* 0x000fea0003800000 */
.L_x_4313:
[----:B------:R-:W-:Y:S01]  /*10360*/  BSSY B1, `(.L_x_4315) ;  /* 0x0000009000017945 */ /* 0x000fe20003800000 */
[----:B--2---:R-:W-:Y:S01]  /*10370*/  MOV R2, 0x0 ;  /* 0x0000000000027802 */ /* 0x004fe20000000f00 */
[----:B---3--:R-:W-:Y:S02]  /*10380*/  IMAD.MOV.U32 R3, RZ, RZ, 0x14f00000 ;  /* 0x14f00000ff037424 */ /* 0x008fe400078e00ff */
[----:B------:R-:W-:Y:S05]  /*10390*/  @P1 BRA `(.L_x_4316) ;  /* 0x0000000000141947 */ /* 0x000fea0003800000 */
[----:B------:R-:W-:Y:S01]  /*103a0*/  ISETP.NE.AND P0, PT, R10, RZ, PT ;  /* 0x000000ff0a00720c */ /* 0x000fe20003f05270 */
[----:B0-----:R-:W-:-:S04]  /*103b0*/  IMAD.MOV.U32 R5, RZ, RZ, 0x10000 ;  /* 0x00010000ff057424 */ /* 0x001fc800078e00ff */
[----:B------:R2:W-:Y:S08]  /*103c0*/  SYNCS.ARRIVE.TRANS64 RZ, [UR38+0x28c58], R5 ;  /* 0x028c5805ffff79a7 */ /* 0x0005f00008000026 */
[----:B--2---:R-:W-:Y:S05]  /*103d0*/  @!P0 BRA `(.L_x_4316) ;  /* 0x0000000000048947 */ /* 0x004fea0003800000 */
[----:B------:R-:W-:Y:S01]  /*103e0*/  BPT.TRAP 0x1 ;  /* 0x000000040000795c */ /* 0x000fe20000300000 */
.L_x_4316:
[----:B------:R-:W-:Y:S05]  /*103f0*/  BSYNC B1 ;  /* 0x0000000000017941 */ /* 0x000fea0003800000 */
.L_x_4315:
        /* <DEDUP_REMOVED lines=9> */
.L_x_4317:
        /* <DEDUP_REMOVED lines=13> */
.L_x_4318:
        /* <DEDUP_REMOVED lines=13> */
.L_x_4319:
        /* <DEDUP_REMOVED lines=13> */
.L_x_4320:
        /* <DEDUP_REMOVED lines=13> */
.L_x_4321:
        /* <DEDUP_REMOVED lines=13> */
.L_x_4322:
        /* <DEDUP_REMOVED lines=13> */
.L_x_4323:
        /* <DEDUP_REMOVED lines=13> */
.L_x_4324:
        /* <DEDUP_REMOVED lines=8> */
.L_x_4306:
[----:B------:R-:W-:Y:S05]  /*10ac0*/  BSYNC B0 ;  /* 0x0000000000007941 */ /* 0x000fea0003800000 */
.L_x_4305:
[----:B------:R-:W-:Y:S01]  /*10ad0*/  LOP3.LUT R0, R0, 0x1, RZ, 0x3c, !PT ;  /* 0x0000000100007812 */ /* 0x000fe200078e3cff */
[----:B------:R-:W-:Y:S01]  /*10ae0*/  IMAD.MOV.U32 R9, RZ, RZ, RZ ;  /* 0x000000ffff097224 */ /* 0x000fe200078e00ff */
[----:B------:R-:W-:-:S07]  /*10af0*/  MOV R6, RZ ;  /* 0x000000ff00067202 */ /* 0x000fce0000000f00 */
.L_x_4236:
[----:B------:R-:W2:Y:S01]  /*10b00*/  S2R R3, SR_CgaCtaId ;  /* 0x0000000000037919 */ /* 0x000ea20000008800 */
[----:B------:R-:W-:Y:S02]  /*10b10*/  MOV R2, 0x400 ;  /* 0x0000040000027802 */ /* 0x000fe40000000f00 */
[----:B------:R-:W-:Y:S02]  /*10b20*/  SHF.L.U32 R9, R9, 0x1f, RZ ;  /* 0x0000001f09097819 */ /* 0x000fe400000006ff */
[----:B--2---:R-:W-:-:S04]  /*10b30*/  LEA R2, R3, R2, 0x18 ;  /* 0x0000000203027211 */ /* 0x004fc800078ec0ff */
[----:B------:R-:W2:Y:S02]  /*10b40*/  SYNCS.PHASECHK.TRANS64.TRYWAIT P0, [R2+URZ+0x28c20], R9 ;  /* 0x028c2009020075a7 */ /* 0x000ea4000800017f */
[----:B--2---:R-:W-:Y:S05]  /*10b50*/  @!P0 BRA `(.L_x_4325) ;  /* 0x0000000c00c08947 */ /* 0x004fea0003800000 */
.L_x_4359:
[----:B------:R-:W-:-:S03]  /*10b60*/  UMOV UR4, 0xffffffff ;  /* 0xffffffff00047882 */ /* 0x000fc60000000000 */
[----:B------:R-:W-:Y:S05]  /*10b70*/  BRA.DIV UR4, `(.L_x_4326) ;  /* 0x0000000e04cc7947 */ /* 0x000fea000b800000 */
[----:B------:R-:W3:Y:S02]  /*10b80*/  S2R R3, SR_TID.X ;  /* 0x0000000000037919 */ /* 0x000ee40000002100 */
[----:B---3--:R-:W-:-:S04]  /*10b90*/  SHF.R.U32.HI R3, RZ, 0x5, R3 ;  /* 0x00000005ff037819 */ /* 0x008fc80000011603 */
[----:B------:R-:W-:-:S05]  /*10ba0*/  LOP3.LUT R3, R3, 0x3, RZ, 0xc0, !PT ;  /* 0x0000000303037812 */ /* 0x000fca00078ec0ff */
[----:B------:R3:W4:Y:S02]  /*10bb0*/  SHFL.IDX PT, R14, R3, RZ, 0x1f ;  /* 0x00001fff030e7589 */ /* 0x00072400000e0000 */
.L_x_4362:
[----:B----4-:R-:W-:-:S13]  /*10bc0*/  ISETP.NE.AND P0, PT, R14, RZ, PT ;  /* 0x000000ff0e00720c */ /* 0x010fda0003f05270 */
[----:B------:R-:W-:Y:S05]  /*10bd0*/  @P0 BRA `(.L_x_4187) ;  /* 0x0000000000880947 */ /* 0x000fea0003800000 */
[----:B------:R-:W-:-:S03]  /*10be0*/  UMOV UR4, 0xffffffff ;  /* 0xffffffff00047882 */ /* 0x000fc60000000000 */
[----:B------:R-:W-:Y:S05]  /*10bf0*/  BRA.DIV UR4, `(.L_x_4327) ;  /* 0x0000000e04e07947 */ /* 0x000fea000b800000 */
[----:B------:R-:W-:-:S13]  /*10c00*/  ELECT P6, URZ, PT ;  /* 0x00000000003f782f */ /* 0x000fda00038c0000 */
.L_x_4365:
[----:B------:R-:W-:Y:S05]  /*10c10*/  @!P6 BRA `(.L_x_4187) ;  /* 0x000000000078e947 */ /* 0x000fea0003800000 */
[----:B------:R-:W-:-:S06]  /*10c20*/  ULOP3.LUT UR4, UR42, 0x2, URZ, 0xfc, !UPT ;  /* 0x000000022a047892 */ /* 0x000fcc000f8efc3f */
[----:B---3--:R-:W-:-:S05]  /*10c30*/  IMAD.U32 R3, RZ, RZ, UR4 ;  /* 0x00000004ff037e24 */ /* 0x008fca000f8e00ff */
[----:B------:R-:W-:-:S13]  /*10c40*/  ISETP.NE.AND P2, PT, R3, 0x3, PT ;  /* 0x000000030300780c */ /* 0x000fda0003f45270 */
[----:B------:R-:W-:Y:S05]  /*10c50*/  @!P2 BRA `(.L_x_4328) ;  /* 0x000000000004a947 */ /* 0x000fea0003800000 */
[----:B------:R-:W-:Y:S01]  /*10c60*/  BPT.TRAP 0x1 ;  /* 0x000000040000795c */ /* 0x000fe20000300000 */
.L_x_4328:
[----:B------:R-:W-:Y:S01]  /*10c70*/  IADD3 R8, R2, 0x28c40, RZ ;  /* 0x00028c4002087810 */ /* 0x000fe20007ffe0ff */
[----:B------:R-:W-:Y:S01]  /*10c80*/  VIADD R3, R6, 0x1 ;  /* 0x0000000106037836 */ /* 0x000fe20000000000 */
[----:B------:R-:W-:-:S03]  /*10c90*/  SHF.L.U32 R4, R0, 0x1f, RZ ;  /* 0x0000001f00047819 */ /* 0x000fc600000006ff */
[----:B------:R-:W-:Y:S01]  /*10ca0*/  IMAD R7, R6, 0x8, R8 ;  /* 0x0000000806077824 */ /* 0x000fe200078e0208 */
[----:B------:R-:W-:-:S03]  /*10cb0*/  ISETP.NE.AND P1, PT, R3, 0x2, PT ;  /* 0x000000020300780c */ /* 0x000fc60003f25270 */
[----:B------:R-:W3:Y:S01]  /*10cc0*/  SYNCS.PHASECHK.TRANS64.TRYWAIT P0, [R7+URZ], R4 ;  /* 0x00000004070075a7 */ /* 0x000ee2000800017f */
[----:B0-----:R-:W-:Y:S02]  /*10cd0*/  SEL R5, RZ, 0x1, P1 ;  /* 0x00000001ff057807 */ /* 0x001fe40000800000 */
[----:B------:R-:W-:Y:S02]  /*10ce0*/  SEL R3, R3, RZ, P1 ;  /* 0x000000ff03037207 */ /* 0x000fe40000800000 */
[----:B------:R-:W-:Y:S02]  /*10cf0*/  LOP3.LUT R0, R0, R5, RZ, 0x3c, !PT ;  /* 0x0000000500007212 */ /* 0x000fe400078e3cff */
[----:B------:R-:W-:Y:S02]  /*10d00*/  LEA R5, R3, R8, 0x3 ;  /* 0x0000000803057211 */ /* 0x000fe400078e18ff */
[----:B------:R-:W-:Y:S01]  /*10d10*/  SHF.L.U32 R0, R0, 0x1f, RZ ;  /* 0x0000001f00007819 */ /* 0x000fe200000006ff */
[----:B---3--:R-:W-:Y:S06]  /*10d20*/  @!P0 BRA `(.L_x_4329) ;  /* 0x0000000c00b48947 */ /* 0x008fec0003800000 */
.L_x_4366:
[----:B------:R-:W3:Y:S02]  /*10d30*/  SYNCS.PHASECHK.TRANS64.TRYWAIT P0, [R5+URZ], R0 ;  /* 0x00000000050075a7 */ /* 0x000ee4000800017f */
[----:B---3--:R-:W-:Y:S05]  /*10d40*/  @!P0 BRA `(.L_x_4330) ;  /* 0x0000000c00c08947 */ /* 0x008fea0003800000 */
.L_x_4367:
[----:B------:R-:W-:Y:S05]  /*10d50*/  @!P2 BRA `(.L_x_4331) ;  /* 0x000000000004a947 */ /* 0x000fea0003800000 */
[----:B------:R-:W-:Y:S01]  /*10d60*/  BPT.TRAP 0x1 ;  /* 0x000000040000795c */ /* 0x000fe20000300000 */
.L_x_4331:
[----:B--2---:R-:W-:-:S04]  /*10d70*/  VIADD R2, R2, 0x28c60 ;  /* 0x00028c6002027836 */ /* 0x004fc80000000000 */
[----:B---3--:R-:W-:-:S04]  /*10d80*/  IMAD R5, R6, 0x8, R2 ;  /* 0x0000000806057824 */ /* 0x008fc800078e0202 */
[----:B------:R-:W2:Y:S02]  /*10d90*/  SYNCS.PHASECHK.TRANS64.TRYWAIT P0, [R5+URZ], R4 ;  /* 0x00000004050075a7 */ /* 0x000ea4000800017f */
[----:B--2---:R-:W-:Y:S05]  /*10da0*/  @!P0 BRA `(.L_x_4332) ;  /* 0x0000000c00bc8947 */ /* 0x004fea0003800000 */
.L_x_4368:
[----:B------:R-:W-:-:S07]  /*10db0*/  LEA R3, R3, R2, 0x3 ;  /* 0x0000000203037211 */ /* 0x000fce00078e18ff */
.L_x_4333:
[----:B---3--:R3:W4:Y:S02]  /*10dc0*/  SYNCS.PHASECHK.TRANS64.TRYWAIT P0, [R3+URZ], R0 ;  /* 0x00000000030075a7 */ /* 0x008724000800017f */
[----:B----4-:R-:W-:Y:S05]  /*10dd0*/  @!P0 NANOSLEEP.SYNCS 0x989680 ;  /* 0x009896800000895d */ /* 0x010fea0003900000 */
[----:B------:R-:W4:Y:S02]  /*10de0*/  @!P0 SYNCS.PHASECHK.TRANS64 P0, [R3+URZ], R0 ;  /* 0x00000000030085a7 */ /* 0x000f24000800007f */
[----:B----4-:R-:W-:Y:S05]  /*10df0*/  @!P0 BRA `(.L_x_4333) ;  /* 0xfffffffc00f08947 */ /* 0x010fea000383ffff */
.L_x_4187:
[----:B------:R-:W-:Y:S05]  /*10e00*/  BSYNC B6 ;  /* 0x0000000000067941 */ /* 0x000fea0003800000 */
.L_x_4184:
[----:B------:R-:W-:Y:S05]  /*10e10*/  EXIT ;  /* 0x000000000000794d */ /* 0x000fea0003800000 */
.L_x_4192:
[----:B0-----:R-:W-:-:S04]  /*10e20*/  IMAD.U32 R5, RZ, RZ, UR5 ;  /* 0x00000005ff057e24 */ /* 0x001fc8000f8e00ff */
[----:B------:R0:W1:Y:S03]  /*10e30*/  SYNCS.PHASECHK.TRANS64.TRYWAIT P1, [R5+URZ+0x28c50], R2 ;  /* 0x028c5002050075a7 */ /* 0x000066000802017f */
[----:B-1----:R-:W-:Y:S05]  /*10e40*/  @!P1 NANOSLEEP.SYNCS 0x989680 ;  /* 0x009896800000995d */ /* 0x002fea0003900000 */
[----:B------:R-:W1:Y:S02]  /*10e50*/  @!P1 SYNCS.PHASECHK.TRANS64 P1, [R5+URZ+0x28c50], R2 ;  /* 0x028c5002050095a7 */ /* 0x000e64000802007f */
[----:B-1----:R-:W-:Y:S05]  /*10e60*/  @!P1 BRA `(.L_x_4192) ;  /* 0xfffffffc00ec9947 */ /* 0x002fea000383ffff */
[----:B------:R-:W-:Y:S05]  /*10e70*/  BRA `(.L_x_4334) ;  /* 0xffffff0400c87947 */ /* 0x000fea000383ffff */
.L_x_4197:
[----:B-1----:R-:W-:-:S04]  /*10e80*/  IMAD.U32 R5, RZ, RZ, UR7 ;  /* 0x00000007ff057e24 */ /* 0x002fc8000f8e00ff */
[----:B------:R1:W2:Y:S03]  /*10e90*/  SYNCS.PHASECHK.TRANS64.TRYWAIT P1, [R5+URZ+0x28c50], R2 ;  /* 0x028c5002050075a7 */ /* 0x0002a6000802017f */
[----:B--2---:R-:W-:Y:S05]  /*10ea0*/  @!P1 NANOSLEEP.SYNCS 0x989680 ;  /* 0x009896800000995d */ /* 0x004fea0003900000 */
[----:B------:R-:W2:Y:S02]  /*10eb0*/  @!P1 SYNCS.PHASECHK.TRANS64 P1, [R5+URZ+0x28c50], R2 ;  /* 0x028c5002050095a7 */ /* 0x000ea4000802007f */
[----:B--2---:R-:W-:Y:S05]  /*10ec0*/  @!P1 BRA `(.L_x_4197) ;  /* 0xfffffffc00ec9947 */ /* 0x004fea000383ffff */
[----:B------:R-:W-:Y:S05]  /*10ed0*/  BRA `(.L_x_4196) ;  /* 0xffffff1000d07947 */ /* 0x000fea000383ffff */
.L_x_4201:
[----:B0-----:R-:W-:-:S04]  /*10ee0*/  MOV R0, UR39 ;  /* 0x0000002700007c02 */ /* 0x001fc80008000f00 */
[----:B------:R0:W1:Y:S03]  /*10ef0*/  SYNCS.PHASECHK.TRANS64.TRYWAIT P0, [R0+URZ+0x28c00], R13 ;  /* 0x028c000d000075a7 */ /* 0x000066000800017f */
[----:B-1----:R-:W-:Y:S05]  /*10f00*/  @!P0 NANOSLEEP.SYNCS 0x989680 ;  /* 0x009896800000895d */ /* 0x002fea0003900000 */
[----:B------:R-:W1:Y:S02]  /*10f10*/  @!P0 SYNCS.PHASECHK.TRANS64 P0, [R0+URZ+0x28c00], R13 ;  /* 0x028c000d000085a7 */ /* 0x000e64000800007f */
[----:B-1----:R-:W-:Y:S05]  /*10f20*/  @!P0 BRA `(.L_x_4201) ;  /* 0xfffffffc00ec8947 */ /* 0x002fea000383ffff */
[----:B------:R-:W-:Y:S05]  /*10f30*/  BRA `(.L_x_4335) ;  /* 0xffffff2800247947 */ /* 0x000fea000383ffff */
.L_x_4205:
[----:B-1----:R-:W-:-:S04]  /*10f40*/  IMAD.U32 R4, RZ, RZ, UR39 ;  /* 0x00000027ff047e24 */ /* 0x002fc8000f8e00ff */
[----:B------:R1:W2:Y:S03]  /*10f50*/  SYNCS.PHASECHK.TRANS64.TRYWAIT P2, [R4+URZ+0x28c30], R13 ;  /* 0x028c300d040075a7 */ /* 0x0002a6000804017f */
[----:B--2---:R-:W-:Y:S05]  /*10f60*/  @!P2 NANOSLEEP.SYNCS 0x989680 ;  /* 0x009896800000a95d */ /* 0x004fea0003900000 */
[----:B------:R-:W2:Y:S02]  /*10f70*/  @!P2 SYNCS.PHASECHK.TRANS64 P2, [R4+URZ+0x28c30], R13 ;  /* 0x028c300d0400a5a7 */ /* 0x000ea4000804007f */
[----:B--2---:R-:W-:Y:S05]  /*10f80*/  @!P2 BRA `(.L_x_4205) ;  /* 0xfffffffc00eca947 */ /* 0x004fea000383ffff */
[----:B------:R-:W-:Y:S05]  /*10f90*/  BRA `(.L_x_4204) ;  /* 0xffffff2800707947 */ /* 0x000fea000383ffff */
.L_x_4209:
[----:B---3--:R3:W4:Y:S02]  /*10fa0*/  SYNCS.PHASECHK.TRANS64.TRYWAIT P3, [R14+URZ+0x28c50], R13 ;  /* 0x028c500d0e0075a7 */ /* 0x008724000806017f */
[----:B----4-:R-:W-:Y:S05]  /*10fb0*/  @!P3 NANOSLEEP.SYNCS 0x989680 ;  /* 0x009896800000b95d */ /* 0x010fea0003900000 */
[----:B------:R-:W4:Y:S02]  /*10fc0*/  @!P3 SYNCS.PHASECHK.TRANS64 P3, [R14+URZ+0x28c50], R13 ;  /* 0x028c500d0e00b5a7 */ /* 0x000f24000806007f */
[----:B----4-:R-:W-:Y:S05]  /*10fd0*/  @!P3 BRA `(.L_x_4209) ;  /* 0xfffffffc00f0b947 */ /* 0x010fea000383ffff */
[----:B------:R-:W-:Y:S05]  /*10fe0*/  BRA `(.L_x_4208) ;  /* 0xffffff4000987947 */ /* 0x000fea000383ffff */
.L_x_4214:
[----:B-1----:R-:W-:-:S04]  /*10ff0*/  IMAD.U32 R4, RZ, RZ, UR30 ;  /* 0x0000001eff047e24 */ /* 0x002fc8000f8e00ff */
[----:B------:R1:W3:Y:S03]  /*11000*/  SYNCS.PHASECHK.TRANS64.TRYWAIT P3, [R4+URZ+0x28c30], R13 ;  /* 0x028c300d040075a7 */ /* 0x0002e6000806017f */
[----:B---3--:R-:W-:Y:S05]  /*11010*/  @!P3 NANOSLEEP.SYNCS 0x989680 ;  /* 0x009896800000b95d */ /* 0x008fea0003900000 */
[----:B------:R-:W3:Y:S02]  /*11020*/  @!P3 SYNCS.PHASECHK.TRANS64 P3, [R4+URZ+0x28c30], R13 ;  /* 0x028c300d0400b5a7 */ /* 0x000ee4000806007f */
[----:B---3--:R-:W-:Y:S05]  /*11030*/  @!P3 BRA `(.L_x_4214) ;  /* 0xfffffffc00ecb947 */ /* 0x008fea000383ffff */
[----:B------:R-:W-:Y:S05]  /*11040*/  BRA `(.L_x_4213) ;  /* 0xffffff4400c07947 */ /* 0x000fea000383ffff */
.L_x_4218:
[----:B-1----:R1:W2:Y:S02]  /*11050*/  SYNCS.PHASECHK.TRANS64.TRYWAIT P3, [R14+URZ+0x28c50], R13 ;  /* 0x028c500d0e0075a7 */ /* 0x0022a4000806017f */
[----:B--2---:R-:W-:Y:S05]  /*11060*/  @!P3 NANOSLEEP.SYNCS 0x989680 ;  /* 0x009896800000b95d */ /* 0x004fea0003900000 */
[----:B------:R-:W2:Y:S02]  /*11070*/  @!P3 SYNCS.PHASECHK.TRANS64 P3, [R14+URZ+0x28c50], R13 ;  /* 0x028c500d0e00b5a7 */ /* 0x000ea4000806007f */
[----:B--2---:R-:W-:Y:S05]  /*11080*/  @!P3 BRA `(.L_x_4218) ;  /* 0xfffffffc00f0b947 */ /* 0x004fea000383ffff */
[----:B------:R-:W-:Y:S05]  /*11090*/  BRA `(.L_x_4217) ;  /* 0xffffff64002c7947 */ /* 0x000fea000383ffff */
.L_x_4224:
[----:B-1----:R-:W-:-:S04]  /*110a0*/  MOV R4, UR26 ;  /* 0x0000001a00047c02 */ /* 0x002fc80008000f00 */
[----:B------:R1:W4:Y:S03]  /*110b0*/  SYNCS.PHASECHK.TRANS64.TRYWAIT P2, [R4+URZ+0x28c30], R11 ;  /* 0x028c300b040075a7 */ /* 0x000326000804017f */
[----:B----4-:R-:W-:Y:S05]  /*110c0*/  @!P2 NANOSLEEP.SYNCS 0x989680 ;  /* 0x009896800000a95d */ /* 0x010fea0003900000 */
[----:B------:R-:W4:Y:S02]  /*110d0*/  @!P2 SYNCS.PHASECHK.TRANS64 P2, [R4+URZ+0x28c30], R11 ;  /* 0x028c300b0400a5a7 */ /* 0x000f24000804007f */
[----:B----4-:R-:W-:Y:S05]  /*110e0*/  @!P2 BRA `(.L_x_4224) ;  /* 0xfffffffc00eca947 */ /* 0x010fea000383ffff */
[----:B------:R-:W-:Y:S05]  /*110f0*/  BRA `(.L_x_4223) ;  /* 0xffffff6800207947 */ /* 0x000fea000383ffff */
.L_x_4228:
[----:B--2---:R2:W3:Y:S02]  /*11100*/  SYNCS.PHASECHK.TRANS64.TRYWAIT P2, [R190+URZ+0x28c50], R11 ;  /* 0x028c500bbe0075a7 */ /* 0x0044e4000804017f */
[----:B---3--:R-:W-:Y:S05]  /*11110*/  @!P2 NANOSLEEP.SYNCS 0x989680 ;  /* 0x009896800000a95d */ /* 0x008fea0003900000 */
[----:B------:R-:W3:Y:S02]  /*11120*/  @!P2 SYNCS.PHASECHK.TRANS64 P2, [R190+URZ+0x28c50], R11 ;  /* 0x028c500bbe00a5a7 */ /* 0x000ee4000804007f */
[----:B---3--:R-:W-:Y:S05]  /*11130*/  @!P2 BRA `(.L_x_4228) ;  /* 0xfffffffc00f0a947 */ /* 0x008fea000383ffff */
[----:B------:R-:W-:Y:S05]  /*11140*/  BRA `(.L_x_4227) ;  /* 0xffffff8000387947 */ /* 0x000fea000383ffff */
.L_x_4241:
[----:B------:R-:W-:Y:S01]  /*11150*/  IMAD.MOV.U32 R13, RZ, RZ, R19 ;  /* 0x000000ffff0d7224 */ /* 0x000fe200078e0013 */
[----:B------:R-:W-:Y:S01]  /*11160*/  MOV R11, 0x1f ;  /* 0x0000001f000b7802 */ /* 0x000fe20000000f00 */
[----:B------:R-:W-:Y:S02]  /*11170*/  IMAD.MOV.U32 R12, RZ, RZ, RZ ;  /* 0x000000ffff0c7224 */ /* 0x000fe400078e00ff */
[----:B------:R-:W-:-:S07]  /*11180*/  IMAD.MOV.U32 R15, RZ, RZ, -0x1 ;  /* 0xffffffffff0f7424 */ /* 0x000fce00078e00ff */
[----:B------:R-:W-:Y:S05]  /*11190*/  WARPSYNC.COLLECTIVE R15, `(.L_x_4336) ;  /* 0x000000000f087348 */ /* 0x000fea0003c00000 */
[----:B------:R0:W1:Y:S02]  /*111a0*/  SHFL.IDX P6, R14, R13, R12, R11 ;  /* 0x0000000c0d0e7389 */ /* 0x00006400000c000b */
[----:B01----:R-:W-:Y:S01]  /*111b0*/  ENDCOLLECTIVE ;  /* 0x000000000000791b */ /* 0x003fe20003800000 */
.L_x_4336:
[----:B------:R-:W-:Y:S05]  /*111c0*/  BRA `(.L_x_4337) ;  /* 0xffffffc000207947 */ /* 0x000fea000383ffff */
.L_x_4243:
[----:B------:R-:W-:Y:S01]  /*111d0*/  BSSY B0, `(.L_x_4338) ;  /* 0x0000006000007945 */ /* 0x000fe20003800000 */
[----:B------:R-:W-:-:S07]  /*111e0*/  IMAD.MOV.U32 R15, RZ, RZ, -0x1 ;  /* 0xffffffffff0f7424 */ /* 0x000fce00078e00ff */
[----:B------:R-:W-:Y:S05]  /*111f0*/  WARPSYNC.COLLECTIVE R15, `(.L_x_4339) ;  /* 0x000000000f0c7348 */ /* 0x000fea0003c00000 */
[----:B------:R-:W-:Y:S02]  /*11200*/  ELECT P6, UR62, PT ;  /* 0x00000000003e782f */ /* 0x000fe400038c0000 */
[----:B------:R-:W-:Y:S01]  /*11210*/  MOV R14, UR62 ;  /* 0x0000003e000e7c02 */ /* 0x000fe20008000f00 */
[----:B------:R-:W-:Y:S10]  /*11220*/  ENDCOLLECTIVE ;  /* 0x000000000000791b */ /* 0x000ff40003800000 */
.L_x_4339:
[----:B------:R-:W-:Y:S05]  /*11230*/  BSYNC B0 ;  /* 0x0000000000007941 */ /* 0x000fea0003800000 */
.L_x_4338:
[----:B------:R-:W-:Y:S05]  /*11240*/  BRA `(.L_x_4340) ;  /* 0xffffffc000207947 */ /* 0x000fea000383ffff */
.L_x_4245:
[----:B0-----:R-:W-:-:S04]  /*11250*/  MOV R3, UR38 ;  /* 0x0000002600037c02 */ /* 0x001fc80008000f00 */
[----:B------:R0:W1:Y:S03]  /*11260*/  SYNCS.PHASECHK.TRANS64.TRYWAIT P0, [R3+URZ+0x28c40], R0 ;  /* 0x028c4000030075a7 */ /* 0x000066000800017f */
[----:B-1----:R-:W-:Y:S05]  /*11270*/  @!P0 NANOSLEEP.SYNCS 0x989680 ;  /* 0x009896800000895d */ /* 0x002fea0003900000 */
[----:B------:R-:W1:Y:S02]  /*11280*/  @!P0 SYNCS.PHASECHK.TRANS64 P0, [R3+URZ+0x28c40], R0 ;  /* 0x028c4000030085a7 */ /* 0x000e64000800007f */
[----:B-1----:R-:W-:Y:S05]  /*11290*/  @!P0 BRA `(.L_x_4245) ;  /* 0xfffffffc00ec8947 */ /* 0x002fea000383ffff */
[----:B------:R-:W-:Y:S05]  /*112a0*/  BRA `(.L_x_4341) ;  /* 0xffffffc000807947 */ /* 0x000fea000383ffff */
.L_x_4248:
[----:B------:R-:W-:Y:S01]  /*112b0*/  IMAD.MOV.U32 R13, RZ, RZ, R6 ;  /* 0x000000ffff0d7224 */ /* 0x000fe200078e0006 */
[----:B------:R-:W-:Y:S01]  /*112c0*/  MOV R12, RZ ;  /* 0x000000ff000c7202 */ /* 0x000fe20000000f00 */
[----:B------:R-:W-:Y:S02]  /*112d0*/  IMAD.MOV.U32 R11, RZ, RZ, 0x181f ;  /* 0x0000181fff0b7424 */ /* 0x000fe400078e00ff */
[----:B------:R-:W-:Y:S02]  /*112e0*/  IMAD.MOV.U32 R15, RZ, RZ, -0x1 ;  /* 0xffffffffff0f7424 */ /* 0x000fe400078e00ff */
[----:B------:R-:W-:-:S07]  /*112f0*/  IMAD R7, R10, 0x40, R7 ;  /* 0x000000400a077824 */ /* 0x000fce00078e0207 */
[----:B------:R-:W-:Y:S05]  /*11300*/  WARPSYNC.COLLECTIVE R15, `(.L_x_4342) ;  /* 0x000000000f087348 */ /* 0x000fea0003c00000 */
[----:B------:R0:W1:Y:S02]  /*11310*/  SHFL.IDX P6, R14, R13, R12, R11 ;  /* 0x0000000c0d0e7389 */ /* 0x00006400000c000b */
[----:B01----:R-:W-:Y:S01]  /*11320*/  ENDCOLLECTIVE ;  /* 0x000000000000791b */ /* 0x003fe20003800000 */
.L_x_4342:
[----:B------:R-:W-:Y:S02]  /*11330*/  VIADD R21, R7, 0x10 ;  /* 0x0000001007157836 */ /* 0x000fe40000000000 */
[----:B------:R-:W-:Y:S01]  /*11340*/  IMAD.MOV.U32 R13, RZ, RZ, R0 ;  /* 0x000000ffff0d7224 */ /* 0x000fe200078e0000 */
[----:B------:R-:W-:-:S07]  /*11350*/  MOV R2, R14 ;  /* 0x0000000e00027202 */ /* 0x000fce0000000f00 */
[----:B------:R-:W-:Y:S05]  /*11360*/  WARPSYNC.COLLECTIVE R15, `(.L_x_4343) ;  /* 0x000000000f087348 */ /* 0x000fea0003c00000 */
[----:B------:R0:W1:Y:S02]  /*11370*/  SHFL.IDX P6, R14, R13, R12, R11 ;  /* 0x0000000c0d0e7389 */ /* 0x00006400000c000b */
[----:B01----:R-:W-:Y:S01]  /*11380*/  ENDCOLLECTIVE ;  /* 0x000000000000791b */ /* 0x003fe20003800000 */
.L_x_4343:
[----:B------:R-:W-:Y:S02]  /*11390*/  ULDC UR4, c[0x0][0x288] ;  /* 0x0000a20000047ab9 */ /* 0x000fe40000000800 */
[----:B------:R-:W-:-:S05]  /*113a0*/  IMAD R4, R4, UR4, RZ ;  /* 0x0000000404047c24 */ /* 0x000fca000f8e02ff */
[----:B------:R-:W-:Y:S01]  /*113b0*/  ISETP.GE.AND P1, PT, R7, R4, PT ;  /* 0x000000040700720c */ /* 0x000fe20003f26270 */
[----:B------:R-:W-:Y:S01]  /*113c0*/  IMAD.MOV.U32 R13, RZ, RZ, R6 ;  /* 0x000000ffff0d7224 */ /* 0x000fe200078e0006 */
[----:B------:R-:W-:-:S11]  /*113d0*/  MOV R12, 0x1 ;  /* 0x00000001000c7802 */ /* 0x000fd60000000f00 */
[----:B------:R-:W-:Y:S02]  /*113e0*/  @!P1 LEA R9, R5, UR38, 0x1 ;  /* 0x0000002605099c11 */ /* 0x000fe4000f8e08ff */
[----:B------:R-:W-:-:S05]  /*113f0*/  @!P1 LEA R14, P2, R8, R14, 0x1 ;  /* 0x0000000e080e9211 */ /* 0x000fca00078408ff */
[----:B------:R-:W-:Y:S01]  /*11400*/  @!P1 IMAD.X R3, RZ, RZ, R2, P2 ;  /* 0x000000ffff039224 */ /* 0x000fe200010e0602 */
[----:B------:R-:W-:-:S07]  /*11410*/  @!P1 MOV R2, R14 ;  /* 0x0000000e00029202 */ /* 0x000fce0000000f00 */
[----:B------:R-:W-:Y:S05]  /*11420*/  WARPSYNC.COLLECTIVE R15, `(.L_x_4344) ;  /* 0x000000000f087348 */ /* 0x000fea0003c00000 */
[----:B------:R0:W1:Y:S02]  /*11430*/  SHFL.IDX P6, R14, R13, R12, R11 ;  /* 0x0000000c0d0e7389 */ /* 0x00006400000c000b */
[----:B01----:R-:W-:Y:S01]  /*11440*/  ENDCOLLECTIVE ;  /* 0x000000000000791b */ /* 0x003fe20003800000 */
.L_x_4344:
[----:B------:R-:W-:Y:S01]  /*11450*/  @!PT LDS RZ, [RZ] ;  /* 0x00000000fffff984 */ /* 0x000fe20000000800 */
[----:B------:R-:W-:Y:S01]  /*11460*/  @!PT LDS RZ, [RZ] ;  /* 0x00000000fffff984 */ /* 0x000fe20000000800 */
[----:B------:R-:W-:Y:S01]  /*11470*/  @!PT LDS RZ, [RZ] ;  /* 0x00000000fffff984 */ /* 0x000fe20000000800 */
[----:B------:R0:W-:Y:S01]  /*11480*/  @!P1 LDGSTS.E.BYPASS.LTC128B.128 [R9+0x20400], desc[UR44][R2.64], !P0 ;  /* 0x2040000002099fae */ /* 0x0001e2000c101d6c */
[----:B------:R-:W-:Y:S01]  /*11490*/  ISETP.GE.AND P1, PT, R21, R4, PT ;  /* 0x000000041500720c */ /* 0x000fe20003f26270 */
[----:B------:R-:W-:Y:S02]  /*114a0*/  IMAD.MOV.U32 R13, RZ, RZ, R0 ;  /* 0x000000ffff0d7224 */ /* 0x000fe400078e0000 */
[----:B0-----:R-:W-:-:S10]  /*114b0*/  VIADD R9, R7, 0x20 ;  /* 0x0000002007097836 */ /* 0x001fd40000000000 */
[----:B------:R-:W-:Y:S01]  /*114c0*/  @!P1 LEA R21, R5, UR38, 0x1 ;  /* 0x0000002605159c11 */ /* 0x000fe2000f8e08ff */
[----:B------:R-:W-:-:S07]  /*114d0*/  IMAD.MOV.U32 R2, RZ, RZ, R14 ;  /* 0x000000ffff027224 */ /* 0x000fce00078e000e */
[----:B------:R-:W-:Y:S05]  /*114e0*/  WARPSYNC.COLLECTIVE R15, `(.L_x_4345) ;  /* 0x000000000f087348 */ /* 0x000fea0003c00000 */
[----:B------:R0:W1:Y:S02]  /*114f0*/  SHFL.IDX P6, R14, R13, R12, R11 ;  /* 0x0000000c0d0e7389 */ /* 0x00006400000c000b */
[----:B01----:R-:W-:Y:S01]  /*11500*/  ENDCOLLECTIVE ;  /* 0x000000000000791b */ /* 0x003fe20003800000 */
.L_x_4345:
        /* <DEDUP_REMOVED lines=8> */
.L_x_4346:
        /* <DEDUP_REMOVED lines=11> */
.L_x_4347:
        /* <DEDUP_REMOVED lines=8> */
.L_x_4348:
        /* <DEDUP_REMOVED lines=9> */
.L_x_4349:
[----:B------:R-:W-:Y:S05]  /*11750*/  BRA `(.L_x_4350) ;  /* 0xffffffc400607947 */ /* 0x000fea000383ffff */
.L_x_4249:
[----:B0-----:R-:W-:-:S04]  /*11760*/  IMAD.U32 R3, RZ, RZ, UR38 ;  /* 0x00000026ff037e24 */ /* 0x001fc8000f8e00ff */
[----:B------:R0:W1:Y:S03]  /*11770*/  SYNCS.PHASECHK.TRANS64.TRYWAIT P0, [R3+URZ+0x28c20], R4 ;  /* 0x028c2004030075a7 */ /* 0x000066000800017f */
[----:B-1----:R-:W-:Y:S05]  /*11780*/  @!P0 NANOSLEEP.SYNCS 0x989680 ;  /* 0x009896800000895d */ /* 0x002fea0003900000 */
[----:B------:R-:W1:Y:S02]  /*11790*/  @!P0 SYNCS.PHASECHK.TRANS64 P0, [R3+URZ+0x28c20], R4 ;  /* 0x028c2004030085a7 */ /* 0x000e64000800007f */
[----:B-1----:R-:W-:Y:S05]  /*117a0*/  @!P0 BRA `(.L_x_4249) ;  /* 0xfffffffc00ec8947 */ /* 0x002fea000383ffff */
[----:B------:R-:W-:Y:S05]  /*117b0*/  BRA `(.L_x_4351) ;  /* 0xffffffc400907947 */ /* 0x000fea000383ffff */
.L_x_4252:
[----:B0-----:R-:W-:-:S04]  /*117c0*/  IMAD.U32 R3, RZ, RZ, UR38 ;  /* 0x00000026ff037e24 */ /* 0x001fc8000f8e00ff */
[----:B------:R0:W1:Y:S03]  /*117d0*/  SYNCS.PHASECHK.TRANS64.TRYWAIT P0, [R3+URZ+0x28c60], R4 ;  /* 0x028c6004030075a7 */ /* 0x000066000800017f */
[----:B-1----:R-:W-:Y:S05]  /*117e0*/  @!P0 NANOSLEEP.SYNCS 0x989680 ;  /* 0x009896800000895d */ /* 0x002fea0003900000 */
[----:B------:R-:W1:Y:S02]  /*117f0*/  @!P0 SYNCS.PHASECHK.TRANS64 P0, [R3+URZ+0x28c60], R4 ;  /* 0x028c6004030085a7 */ /* 0x000e64000800007f */
[----:B-1----:R-:W-:Y:S05]  /*11800*/  @!P0 BRA `(.L_x_4252) ;  /* 0xfffffffc00ec8947 */ /* 0x002fea000383ffff */
[----:B------:R-:W-:Y:S05]  /*11810*/  BRA `(.L_x_4352) ;  /* 0xffffffc4009c7947 */ /* 0x000fea000383ffff */
.L_x_4268:
[----:B-1----:R-:W-:-:S04]  /*11820*/  MOV R3, UR38 ;  /* 0x0000002600037c02 */ /* 0x002fc80008000f00 */
[----:B------:R1:W2:Y:S03]  /*11830*/  SYNCS.PHASECHK.TRANS64.TRYWAIT P0, [R3+URZ+0x28c48], R2 ;  /* 0x028c4802030075a7 */ /* 0x0002a6000800017f */
[----:B--2---:R-:W-:Y:S05]  /*11840*/  @!P0 NANOSLEEP.SYNCS 0x989680 ;  /* 0x009896800000895d */ /* 0x004fea0003900000 */
[----:B------:R-:W2:Y:S02]  /*11850*/  @!P0 SYNCS.PHASECHK.TRANS64 P0, [R3+URZ+0x28c48], R2 ;  /* 0x028c4802030085a7 */ /* 0x000ea4000800007f */
[----:B--2---:R-:W-:Y:S05]  /*11860*/  @!P0 BRA `(.L_x_4268) ;  /* 0xfffffffc00ec8947 */ /* 0x004fea000383ffff */
[----:B------:R-:W-:Y:S05]  /*11870*/  BRA `(.L_x_4353) ;  /* 0xffffffd000687947 */ /* 0x000fea000383ffff */
.L_x_4273:
[----:B01----:R-:W-:-:S04]  /*11880*/  IMAD.U32 R3, RZ, RZ, UR38 ;  /* 0x00000026ff037e24 */ /* 0x003fc8000f8e00ff */
[----:B------:R0:W1:Y:S03]  /*11890*/  SYNCS.PHASECHK.TRANS64.TRYWAIT P0, [R3+URZ+0x28c68], R2 ;  /* 0x028c6802030075a7 */ /* 0x000066000800017f */
[----:B-1----:R-:W-:Y:S05]  /*118a0*/  @!P0 NANOSLEEP.SYNCS 0x989680 ;  /* 0x009896800000895d */ /* 0x002fea0003900000 */
[----:B------:R-:W1:Y:S02]  /*118b0*/  @!P0 SYNCS.PHASECHK.TRANS64 P0, [R3+URZ+0x28c68], R2 ;  /* 0x028c6802030085a7 */ /* 0x000e64000800007f */
[----:B-1----:R-:W-:Y:S05]  /*118c0*/  @!P0 BRA `(.L_x_4273) ;  /* 0xfffffffc00ec8947 */ /* 0x002fea000383ffff */
[----:B------:R-:W-:Y:S05]  /*118d0*/  BRA `(.L_x_4354) ;  /* 0xffffffd000c87947 */ /* 0x000fea000383ffff */
.L_x_4288:
[----:B-1----:R-:W-:-:S04]  /*118e0*/  IMAD.U32 R3, RZ, RZ, UR38 ;  /* 0x00000026ff037e24 */ /* 0x002fc8000f8e00ff */
[----:B------:R1:W2:Y:S03]  /*118f0*/  SYNCS.PHASECHK.TRANS64.TRYWAIT P0, [R3+URZ+0x28c40], R2 ;  /* 0x028c4002030075a7 */ /* 0x0002a6000800017f */
[----:B--2---:R-:W-:Y:S05]  /*11900*/  @!P0 NANOSLEEP.SYNCS 0x989680 ;  /* 0x009896800000895d */ /* 0x004fea0003900000 */
[----:B------:R-:W2:Y:S02]  /*11910*/  @!P0 SYNCS.PHASECHK.TRANS64 P0, [R3+URZ+0x28c40], R2 ;  /* 0x028c4002030085a7 */ /* 0x000ea4000800007f */
[----:B--2---:R-:W-:Y:S05]  /*11920*/  @!P0 BRA `(.L_x_4288) ;  /* 0xfffffffc00ec8947 */ /* 0x004fea000383ffff */
[----:B------:R-:W-:Y:S05]  /*11930*/  BRA `(.L_x_4355) ;  /* 0xffffffdc00187947 */ /* 0x000fea000383ffff */
.L_x_4293:
[----:B01----:R-:W-:-:S04]  /*11940*/  MOV R3, UR38 ;  /* 0x0000002600037c02 */ /* 0x003fc80008000f00 */
[----:B------:R0:W1:Y:S03]  /*11950*/  SYNCS.PHASECHK.TRANS64.TRYWAIT P0, [R3+URZ+0x28c60], R2 ;  /* 0x028c6002030075a7 */ /* 0x000066000800017f */
[----:B-1----:R-:W-:Y:S05]  /*11960*/  @!P0 NANOSLEEP.SYNCS 0x989680 ;  /* 0x009896800000895d */ /* 0x002fea0003900000 */
[----:B------:R-:W1:Y:S02]  /*11970*/  @!P0 SYNCS.PHASECHK.TRANS64 P0, [R3+URZ+0x28c60], R2 ;  /* 0x028c6002030085a7 */ /* 0x000e64000800007f */
[----:B-1----:R-:W-:Y:S05]  /*11980*/  @!P0 BRA `(.L_x_4293) ;  /* 0xfffffffc00ec8947 */ /* 0x002fea000383ffff */
[----:B------:R-:W-:Y:S05]  /*11990*/  BRA `(.L_x_4356) ;  /* 0xffffffdc007c7947 */ /* 0x000fea000383ffff */
.L_x_4309:
[----:B--2---:R-:W-:-:S04]  /*119a0*/  IMAD.U32 R3, RZ, RZ, UR38 ;  /* 0x00000026ff037e24 */ /* 0x004fc8000f8e00ff */
[----:B------:R2:W3:Y:S03]  /*119b0*/  SYNCS.PHASECHK.TRANS64.TRYWAIT P0, [R3+URZ+0x28c48], R2 ;  /* 0x028c4802030075a7 */ /* 0x0004e6000800017f */
[----:B---3--:R-:W-:Y:S05]  /*119c0*/  @!P0 NANOSLEEP.SYNCS 0x989680 ;  /* 0x009896800000895d */ /* 0x008fea0003900000 */
[----:B------:R-:W3:Y:S02]  /*119d0*/  @!P0 SYNCS.PHASECHK.TRANS64 P0, [R3+URZ+0x28c48], R2 ;  /* 0x028c4802030085a7 */ /* 0x000ee4000800007f */
[----:B---3--:R-:W-:Y:S05]  /*119e0*/  @!P0 BRA `(.L_x_4309) ;  /* 0xfffffffc00ec8947 */ /* 0x008fea000383ffff */
[----:B------:R-:W-:Y:S05]  /*119f0*/  BRA `(.L_x_4357) ;  /* 0xffffffe400d87947 */ /* 0x000fea000383ffff */
.L_x_4314:
[----:B--23--:R-:W-:-:S04]  /*11a00*/  IMAD.U32 R3, RZ, RZ, UR38 ;  /* 0x00000026ff037e24 */ /* 0x00cfc8000f8e00ff */
[----:B------:R2:W3:Y:S03]  /*11a10*/  SYNCS.PHASECHK.TRANS64.TRYWAIT P0, [R3+URZ+0x28c68], R2 ;  /* 0x028c6802030075a7 */ /* 0x0004e6000800017f */
[----:B---3--:R-:W-:Y:S05]  /*11a20*/  @!P0 NANOSLEEP.SYNCS 0x989680 ;  /* 0x009896800000895d */ /* 0x008fea0003900000 */
[----:B------:R-:W3:Y:S02]  /*11a30*/  @!P0 SYNCS.PHASECHK.TRANS64 P0, [R3+URZ+0x28c68], R2 ;  /* 0x028c6802030085a7 */ /* 0x000ee4000800007f */
[----:B---3--:R-:W-:Y:S05]  /*11a40*/  @!P0 BRA `(.L_x_4314) ;  /* 0xfffffffc00ec8947 */ /* 0x008fea000383ffff */
[----:B------:R-:W-:Y:S05]  /*11a50*/  BRA `(.L_x_4358) ;  /* 0xffffffe8003c7947 */ /* 0x000fea000383ffff */
.L_x_4325:
[----:B--2---:R2:W3:Y:S02]  /*11a60*/  SYNCS.PHASECHK.TRANS64.TRYWAIT P0, [R2+URZ+0x28c20], R9 ;  /* 0x028c2009020075a7 */ /* 0x0044e4000800017f */
[----:B---3--:R-:W-:Y:S05]  /*11a70*/  @!P0 NANOSLEEP.SYNCS 0x989680 ;  /* 0x009896800000895d */ /* 0x008fea0003900000 */
[----:B------:R-:W3:Y:S02]  /*11a80*/  @!P0 SYNCS.PHASECHK.TRANS64 P0, [R2+URZ+0x28c20], R9 ;  /* 0x028c2009020085a7 */ /* 0x000ee4000800007f */
[----:B---3--:R-:W-:Y:S05]  /*11a90*/  @!P0 BRA `(.L_x_4325) ;  /* 0xfffffffc00f08947 */ /* 0x008fea000383ffff */
[----:B------:R-:W-:Y:S05]  /*11aa0*/  BRA `(.L_x_4359) ;  /* 0xfffffff0002c7947 */ /* 0x000fea000383ffff */
.L_x_4326:
        /* <DEDUP_REMOVED lines=11> */
.L_x_4361:
[----:B------:R-:W-:Y:S05]  /*11b60*/  BSYNC B0 ;  /* 0x0000000000007941 */ /* 0x000fea0003800000 */
.L_x_4360:
[----:B------:R-:W-:Y:S05]  /*11b70*/  BRA `(.L_x_4362) ;  /* 0xfffffff000107947 */ /* 0x000fea000383ffff */
.L_x_4327:
[----:B------:R-:W-:Y:S01]  /*11b80*/  BSSY B0, `(.L_x_4363) ;  /* 0x0000006000007945 */ /* 0x000fe20003800000 */
[----:B------:R-:W-:-:S07]  /*11b90*/  IMAD.MOV.U32 R15, RZ, RZ, -0x1 ;  /* 0xffffffffff0f7424 */ /* 0x000fce00078e00ff */
[----:B0123--:R-:W-:Y:S05]  /*11ba0*/  WARPSYNC.COLLECTIVE R15, `(.L_x_4364) ;  /* 0x000000000f0c7348 */ /* 0x00ffea0003c00000 */
[----:B------:R-:W-:Y:S02]  /*11bb0*/  ELECT P6, UR62, PT ;  /* 0x00000000003e782f */ /* 0x000fe400038c0000 */
[----:B------:R-:W-:Y:S01]  /*11bc0*/  MOV R14, UR62 ;  /* 0x0000003e000e7c02 */ /* 0x000fe20008000f00 */
[----:B0123--:R-:W-:Y:S10]  /*11bd0*/  ENDCOLLECTIVE ;  /* 0x000000000000791b */ /* 0x00fff40003800000 */
.L_x_4364:
[----:B------:R-:W-:Y:S05]  /*11be0*/  BSYNC B0 ;  /* 0x0000000000007941 */ /* 0x000fea0003800000 */
.L_x_4363:
[----:B------:R-:W-:Y:S05]  /*11bf0*/  BRA `(.L_x_4365) ;  /* 0xfffffff000047947 */ /* 0x000fea000383ffff */
.L_x_4329:
[----:B0-----:R0:W3:Y:S02]  /*11c00*/  SYNCS.PHASECHK.TRANS64.TRYWAIT P0, [R7+URZ], R4 ;  /* 0x00000004070075a7 */ /* 0x0010e4000800017f */
[----:B---3--:R-:W-:Y:S05]  /*11c10*/  @!P0 NANOSLEEP.SYNCS 0x989680 ;  /* 0x009896800000895d */ /* 0x008fea0003900000 */
[----:B------:R-:W3:Y:S02]  /*11c20*/  @!P0 SYNCS.PHASECHK.TRANS64 P0, [R7+URZ], R4 ;  /* 0x00000004070085a7 */ /* 0x000ee4000800007f */
[----:B---3--:R-:W-:Y:S05]  /*11c30*/  @!P0 BRA `(.L_x_4329) ;  /* 0xfffffffc00f08947 */ /* 0x008fea000383ffff */
[----:B------:R-:W-:Y:S05]  /*11c40*/  BRA `(.L_x_4366) ;  /* 0xfffffff000387947 */ /* 0x000fea000383ffff */
.L_x_4330:
[----:B---3--:R3:W4:Y:S02]  /*11c50*/  SYNCS.PHASECHK.TRANS64.TRYWAIT P0, [R5+URZ], R0 ;  /* 0x00000000050075a7 */ /* 0x008724000800017f */
[----:B----4-:R-:W-:Y:S05]  /*11c60*/  @!P0 NANOSLEEP.SYNCS 0x989680 ;  /* 0x009896800000895d */ /* 0x010fea0003900000 */
[----:B------:R-:W4:Y:S02]  /*11c70*/  @!P0 SYNCS.PHASECHK.TRANS64 P0, [R5+URZ], R0 ;  /* 0x00000000050085a7 */ /* 0x000f24000800007f */
[----:B----4-:R-:W-:Y:S05]  /*11c80*/  @!P0 BRA `(.L_x_4330) ;  /* 0xfffffffc00f08947 */ /* 0x010fea000383ffff */
[----:B------:R-:W-:Y:S05]  /*11c90*/  BRA `(.L_x_4367) ;  /* 0xfffffff0002c7947 */ /* 0x000fea000383ffff */
.L_x_4332:
[----:B--2---:R2:W3:Y:S02]  /*11ca0*/  SYNCS.PHASECHK.TRANS64.TRYWAIT P0, [R5+URZ], R4 ;  /* 0x00000004050075a7 */ /* 0x0044e4000800017f */
[----:B---3--:R-:W-:Y:S05]  /*11cb0*/  @!P0 NANOSLEEP.SYNCS 0x989680 ;  /* 0x009896800000895d */ /* 0x008fea0003900000 */
[----:B------:R-:W3:Y:S02]  /*11cc0*/  @!P0 SYNCS.PHASECHK.TRANS64 P0, [R5+URZ], R4 ;  /* 0x00000004050085a7 */ /* 0x000ee4000800007f */
[----:B---3--:R-:W-:Y:S05]  /*11cd0*/  @!P0 BRA `(.L_x_4332) ;  /* 0xfffffffc00f08947 */ /* 0x008fea000383ffff */
[----:B------:R-:W-:Y:S05]  /*11ce0*/  BRA `(.L_x_4368) ;  /* 0xfffffff000307947 */ /* 0x000fea000383ffff */
.L_x_4369:
        /* <DEDUP_REMOVED lines=9> */
.L_x_6053:


//--------------------- .text._ZN7cutlass13device_kernelIN5flash11enable_sm90INS1_16FlashAttnFwdSm90INS1_25CollectiveMainloopFwdSm90ILi2EN4cute5tupleIJNS5_1CILi1EEES8_S8_EEENS6_IJNS7_ILi64EEESA_SA_EEELi512ENS_10bfloat16_tEfNS_4arch4Sm90ELb1ELb0ELb1ELb0ELb0ELb0ELb1ELb0ELb0ELb1ELb1ELb0EEENS1_21CollectiveEpilogueFwdINS6_IJSA_NS7_ILi512EEESA_EEES9_SC_SE_Li256ELb0ELb1ELb1ELb0EEENS1_19SingleTileSchedulerILb0ELb1ELb1ELi64EEEEEEEEEvNT_6ParamsE --------------------------
	.section	.text._ZN7cutlass13device_kernelIN5flash11enable_sm90INS1_16FlashAttnFwdSm90INS1_25CollectiveMainloopFwdSm90ILi2EN4cute5tupleIJNS5_1CILi1EEES8_S8_EEENS6_IJNS7_ILi64EEESA_SA_EEELi512ENS_10bfloat16_tEfNS_4arch4Sm90ELb1ELb0ELb1ELb0ELb0ELb0ELb1ELb0ELb0ELb1ELb1ELb0EEENS1_21CollectiveEpilogueFwdINS6_IJSA_NS7_ILi512EEESA_EEES9_SC_SE_Li256ELb0ELb1ELb1ELb0EEENS1_19SingleTileSchedulerILb0ELb1ELb1ELi64EEEEEEEEEvNT_6ParamsE,"ax",@progbits
	.align	128
.text._ZN7cutlass13device_kernelIN5flash11enable_sm90INS1_16FlashAttnFwdSm90INS1_25CollectiveMainloopFwdSm90ILi2EN4cute5tupleIJNS5_1CILi1EEES8_S8_EEENS6_IJNS7_ILi64EEESA_SA_EEELi512ENS_10bfloat16_tEfNS_4arch4Sm90ELb1ELb0ELb1ELb0ELb0ELb0ELb1ELb0ELb0ELb1ELb1ELb0EEENS1_21CollectiveEpilogueFwdINS6_IJSA_NS7_ILi512EEESA_EEES9_SC_SE_Li256ELb0ELb1ELb1ELb0EEENS1_19SingleTileSchedulerILb0ELb1ELb1ELi64EEEEEEEEEvNT_6ParamsE:
        .type           _ZN7cutlass13device_kernelIN5flash11enable_sm90INS1_16FlashAttnFwdSm90INS1_25CollectiveMainloopFwdSm90ILi2EN4cute5tupleIJNS5_1CILi1EEES8_S8_EEENS6_IJNS7_ILi64EEESA_SA_EEELi512ENS_10bfloat16_tEfNS_4arch4Sm90ELb1ELb0ELb1ELb0ELb0ELb0ELb1ELb0ELb0ELb1ELb1ELb0EEENS1_21CollectiveEpilogueFwdINS6_IJSA_NS7_ILi512EEESA_EEES9_SC_SE_Li256ELb0ELb1ELb1ELb0EEENS1_19SingleTileSchedulerILb0ELb1ELb1ELi64EEEEEEEEEvNT_6ParamsE,@function
        .size           _ZN7cutlass13device_kernelIN5flash11enable_sm90INS1_16FlashAttnFwdSm90INS1_25CollectiveMainloopFwdSm90ILi2EN4cute5tupleIJNS5_1CILi1EEES8_S8_EEENS6_IJNS7_ILi64EEESA_SA_EEELi512ENS_10bfloat16_tEfNS_4arch4Sm90ELb1ELb0ELb1ELb0ELb0ELb0ELb1ELb0ELb0ELb1ELb1ELb0EEENS1_21CollectiveEpilogueFwdINS6_IJSA_NS7_ILi512EEESA_EEES9_SC_SE_Li256ELb0ELb1ELb1ELb0EEENS1_19SingleTileSchedulerILb0ELb1ELb1ELi64EEEEEEEEEvNT_6ParamsE,(.L_x_6054 - _ZN7cutlass13device_kernelIN5flash11enable_sm90INS1_16FlashAttnFwdSm90INS1_25CollectiveMainloopFwdSm90ILi2EN4cute5tupleIJNS5_1CILi1EEES8_S8_EEENS6_IJNS7_ILi64EEESA_SA_EEELi512ENS_10bfloat16_tEfNS_4arch4Sm90ELb1ELb0ELb1ELb0ELb0ELb0ELb1ELb0ELb0ELb1ELb1ELb0EEENS1_21CollectiveEpilogueFwdINS6_IJSA_NS7_ILi512EEESA_EEES9_SC_SE_Li256ELb0ELb1ELb1ELb0EEENS1_19SingleTileSchedulerILb0ELb1ELb1ELi64EEEEEEEEEvNT_6ParamsE)
        .other          _ZN7cutlass13device_kernelIN5flash11enable_sm90INS1_16FlashAttnFwdSm90INS1_25CollectiveMainloopFwdSm90ILi2EN4cute5tupleIJNS5_1CILi1EEES8_S8_EEENS6_IJNS7_ILi64EEESA_SA_EEELi512ENS_10bfloat16_tEfNS_4arch4Sm90ELb1ELb0ELb1ELb0ELb0ELb0ELb1ELb0ELb0ELb1ELb1ELb0EEENS1_21CollectiveEpilogueFwdINS6_IJSA_NS7_ILi512EEESA_EEES9_SC_SE_Li256ELb0ELb1ELb1ELb0EEENS1_19SingleTileSchedulerILb0ELb1ELb1ELi64EEEEEEEEEvNT_6ParamsE,@"STO_CUDA_ENTRY STV_DEFAULT"
_ZN7cutlass13device_kernelIN5flash11enable_sm90INS1_16FlashAttnFwdSm90INS1_25CollectiveMainloopFwdSm90ILi2EN4cute5tupleIJNS5_1CILi1EEES8_S8_EEENS6_IJNS7_ILi64EEESA_SA_EEELi512ENS_10bfloat16_tEfNS_4arch4Sm90ELb1ELb0ELb1ELb0ELb0ELb0ELb1ELb0ELb0ELb1ELb1ELb0EEENS1_21CollectiveEpilogueFwdINS6_IJSA_NS7_ILi512EEESA_EEES9_SC_SE_Li256ELb0ELb1ELb1ELb0EEENS1_19SingleTileSchedulerILb0ELb1ELb1ELi64EEEEEEEEEvNT_6ParamsE:
        /* <DEDUP_REMOVED lines=18> */
.L_x_4371:
[----:B------:R-:W-:Y:S05]  /*0120*/  BSYNC B0 ;  /* 0x0000000000007941 */ /* 0x000fea0003800000 */
.L_x_4370:
        /* <DEDUP_REMOVED lines=39> */
.L_x_4372:
        /* <DEDUP_REMOVED lines=22> */
.L_x_4373:
        /* <DEDUP_REMOVED lines=18> */
.L_x_4374:
        /* <DEDUP_REMOVED lines=22> */
.L_x_4375:
        /* <DEDUP_REMOVED lines=22> */
.L_x_4376:
        /* <DEDUP_REMOVED lines=9> */
.L_x_4379:
        /* <DEDUP_REMOVED lines=25> */
[----:B0-----:R-:W0:Y:S01]  /*0b00*/  LDC.64 R2, c[0x0][0x418] ;  /* 0x00010600ff027b82 */ /* 0x001e220000000a00 */
[----:B------:R-:W-:Y:S01]  /*0b10*/  UISETP.NE.AND UP0, UPT, UR10, 0x1, UPT ;  /* 0x000000010a00788c */ /* 0x000fe2000bf05270 */
[----:B------:R-:W-:-:S06]  /*0b20*/  VIADD R23, R11, 0xffffff80 ;  /* 0xffffff800b177836 */ /* 0x000fcc0000000000 */
[----:B------:R-:W1:Y:S08]  /*0b30*/  LDC R192, c[0x0][0x424] ;  /* 0x00010900ffc07b82 */ /* 0x000e700000000800 */
[----:B------:R-:W2:Y:S08]  /*0b40*/  LDC R7, c[0x0][0x2f0] ;  /* 0x0000bc00ff077b82 */ /* 0x000eb00000000800 */
[----:B------:R-:W3:Y:S01]  /*0b50*/  S2UR UR60, SR_CTAID.X ;  /* 0x00000000003c79c3 */ /* 0x000ee20000002500 */
[----:B0-----:R-:W-:-:S04]  /*0b60*/  ISETP.NE.U32.AND P0, PT, R2, RZ, PT ;  /* 0x000000ff0200720c */ /* 0x001fc80003f05070 */
[----:B------:R-:W-:-:S04]  /*0b70*/  ISETP.NE.AND.EX P0, PT, R3, RZ, PT, P0 ;  /* 0x000000ff0300720c */ /* 0x000fc80003f05300 */
[----:B-1----:R-:W-:Y:S02]  /*0b80*/  SEL R192, R192, 0x1, P0 ;  /* 0x00000001c0c07807 */ /* 0x002fe40000000000 */
[----:B------:R-:W-:-:S03]  /*0b90*/  PLOP3.LUT P0, PT, PT, PT, UP0, 0x80, 0x0 ;  /* 0x000000000000781c */ /* 0x000fc60003f0f008 */
[----:B--2---:R-:W-:-:S05]  /*0ba0*/  IMAD R0, R192, R7, 0x3f ;  /* 0x0000003fc0007424 */ /* 0x004fca00078e0207 */
[----:B------:R-:W-:Y:S01]  /*0bb0*/  SHF.R.S32.HI R3, RZ, 0x1f, R0 ;  /* 0x0000001fff037819 */ /* 0x000fe20000011400 */
[----:B---3--:R-:W-:-:S03]  /*0bc0*/  USHF.L.U32 UR60, UR60, 0x6, URZ ;  /* 0x000000063c3c7899 */ /* 0x008fc6000800063f */
[----:B------:R-:W-:-:S04]  /*0bd0*/  LEA.HI R3, R3, R0, RZ, 0x6 ;  /* 0x0000000003037211 */ /* 0x000fc800078f30ff */
[----:B------:R-:W-:Y:S01]  /*0be0*/  SHF.R.S32.HI R3, RZ, 0x6, R3 ;  /* 0x00000006ff037819 */ /* 0x000fe20000011403 */
[----:B------:R-:W-:Y:S06]  /*0bf0*/  @!P0 BRA `(.L_x_4381) ;  /* 0x0000001c00f48947 */ /* 0x000fec0003800000 */
[----:B------:R-:W0:Y:S01]  /*0c00*/  LDC R5, c[0x0][0x288] ;  /* 0x0000a200ff057b82 */ /* 0x000e220000000800 */
[----:B------:R-:W-:Y:S01]  /*0c10*/  ULDC UR5, c[0x0][0x448] ;  /* 0x0001120000057ab9 */ /* 0x000fe20000000800 */
[----:B------:R-:W-:Y:S01]  /*0c20*/  UIADD3 UR60, UR60, 0x3f, URZ ;  /* 0x0000003f3c3c7890 */ /* 0x000fe2000fffe03f */
[----:B------:R-:W-:Y:S01]  /*0c30*/  R2UR UR8, R3 ;  /* 0x00000000030872ca */ /* 0x000fe200000e0000 */
[----:B------:R-:W-:Y:S01]  /*0c40*/  UISETP.NE.AND UP0, UPT, UR5, 0x1, UPT ;  /* 0x000000010500788c */ /* 0x000fe2000bf05270 */
[----:B------:R-:W-:Y:S01]  /*0c50*/  PLOP3.LUT P0, PT, PT, PT, PT, 0x80, 0x0 ;  /* 0x000000000000781c */ /* 0x000fe20003f0f070 */
[----:B------:R-:W-:Y:S01]  /*0c60*/  USHF.R.U32.HI UR9, URZ, 0x10, UR4 ;  /* 0x000000103f097899 */ /* 0x000fe20008011604 */
[----:B------:R-:W-:Y:S01]  /*0c70*/  CS2R R2, SRZ ;  /* 0x0000000000027805 */ /* 0x000fe2000001ff00 */
[----:B------:R-:W-:Y:S01]  /*0c80*/  ULOP3.LUT UR6, UR4, 0xffff, URZ, 0xc0, !UPT ;  /* 0x0000ffff04067892 */ /* 0x000fe2000f8ec03f */
[----:B------:R-:W-:Y:S01]  /*0c90*/  IMAD.MOV.U32 R4, RZ, RZ, RZ ;  /* 0x000000ffff047224 */ /* 0x000fe200078e00ff */
[----:B------:R-:W-:-:S02]  /*0ca0*/  CS2R R150, SRZ ;  /* 0x0000000000967805 */ /* 0x000fc4000001ff00 */
[----:B------:R-:W-:Y:S02]  /*0cb0*/  CS2R R148, SRZ ;  /* 0x0000000000947805 */ /* 0x000fe4000001ff00 */
[----:B------:R-:W-:Y:S02]  /*0cc0*/  CS2R R146, SRZ ;  /* 0x0000000000927805 */ /* 0x000fe4000001ff00 */
[----:B------:R-:W-:Y:S02]  /*0cd0*/  CS2R R144, SRZ ;  /* 0x0000000000907805 */ /* 0x000fe4000001ff00 */
        /* <DEDUP_REMOVED lines=10> */
[----:B0-----:R-:W-:Y:S02]  /*0d80*/  IADD3 R5, -R5, 0x40, RZ ;  /* 0x0000004005057810 */ /* 0x001fe40007ffe1ff */
[----:B------:R-:W-:-:S02]  /*0d90*/  CS2R R130, SRZ ;  /* 0x0000000000827805 */ /* 0x000fc4000001ff00 */
[----:B------:R-:W-:Y:S02]  /*0da0*/  CS2R R128, SRZ ;  /* 0x0000000000807805 */ /* 0x000fe4000001ff00 */
[----:B------:R-:W-:Y:S02]  /*0db0*/  CS2R R126, SRZ ;  /* 0x00000000007e7805 */ /* 0x000fe4000001ff00 */
[----:B------:R-:W-:Y:S01]  /*0dc0*/  CS2R R124, SRZ ;  /* 0x00000000007c7805 */ /* 0x000fe2000001ff00 */
[----:B------:R-:W-:Y:S01]  /*0dd0*/  IMAD R5, R192, R7, R5 ;  /* 0x00000007c0057224 */ /* 0x000fe200078e0205 */
[----:B------:R-:W-:Y:S02]  /*0de0*/  CS2R R122, SRZ ;  /* 0x00000000007a7805 */ /* 0x000fe4000001ff00 */
        /* <DEDUP_REMOVED lines=16> */
[----:B------:R-:W-:Y:S01]  /*0ef0*/  UIADD3 UR60, UR7, UR60, URZ ;  /* 0x0000003c073c7290 */ /* 0x000fe2000fffe03f */
[----:B------:R-:W-:Y:S02]  /*0f00*/  CS2R R90, SRZ ;  /* 0x00000000005a7805 */ /* 0x000fe4000001ff00 */
[----:B------:R-:W-:Y:S02]  /*0f10*/  CS2R R88, SRZ ;  /* 0x0000000000587805 */ /* 0x000fe4000001ff00 */
[----:B------:R-:W-:Y:S01]  /*0f20*/  CS2R R86, SRZ ;  /* 0x0000000000567805 */ /* 0x000fe2000001ff00 */
[----:B------:R-:W-:Y:S01]  /*0f30*/  USHF.R.S32.HI UR4, URZ, 0x1f, UR60 ;  /* 0x0000001f3f047899 */ /* 0x000fe2000801143c */
[----:B------:R-:W-:-:S02]  /*0f40*/  CS2R R84, SRZ ;  /* 0x0000000000547805 */ /* 0x000fc4000001ff00 */
[----:B------:R-:W-:Y:S02]  /*0f50*/  CS2R R82, SRZ ;  /* 0x0000000000527805 */ /* 0x000fe4000001ff00 */
[----:B------:R-:W-:Y:S01]  /*0f60*/  CS2R R80, SRZ ;  /* 0x0000000000507805 */ /* 0x000fe2000001ff00 */
[----:B------:R-:W-:Y:S01]  /*0f70*/  ULEA.HI UR4, UR4, UR60, URZ, 0x6 ;  /* 0x0000003c04047291 */ /* 0x000fe2000f8f303f */
[----:B------:R-:W-:Y:S02]  /*0f80*/  CS2R R78, SRZ ;  /* 0x00000000004e7805 */ /* 0x000fe4000001ff00 */
[----:B------:R-:W-:Y:S02]  /*0f90*/  CS2R R76, SRZ ;  /* 0x00000000004c7805 */ /* 0x000fe4000001ff00 */
[----:B------:R-:W-:Y:S01]  /*0fa0*/  CS2R R74, SRZ ;  /* 0x00000000004a7805 */ /* 0x000fe2000001ff00 */
[----:B------:R-:W-:Y:S01]  /*0fb0*/  USHF.R.S32.HI UR4, URZ, 0x6, UR4 ;  /* 0x000000063f047899 */ /* 0x000fe20008011404 */
[----:B------:R-:W-:-:S02]  /*0fc0*/  CS2R R72, SRZ ;  /* 0x0000000000487805 */ /* 0x000fc4000001ff00 */
[----:B------:R-:W-:Y:S02]  /*0fd0*/  CS2R R70, SRZ ;  /* 0x0000000000467805 */ /* 0x000fe4000001ff00 */
[----:B------:R-:W-:Y:S01]  /*0fe0*/  CS2R R68, SRZ ;  /* 0x0000000000447805 */ /* 0x000fe2000001ff00 */
[----:B------:R-:W-:Y:S01]  /*0ff0*/  UISETP.LT.AND UP0, UPT, UR8, UR4, UPT ;  /* 0x000000040800728c */ /* 0x000fe2000bf01270 */
[----:B------:R-:W-:Y:S02]  /*1000*/  CS2R R66, SRZ ;  /* 0x0000000000427805 */ /* 0x000fe4000001ff00 */
[----:B------:R-:W-:Y:S02]  /*1010*/  CS2R R64, SRZ ;  /* 0x0000000000407805 */ /* 0x000fe4000001ff00 */
[----:B------:R-:W-:Y:S01]  /*1020*/  CS2R R62, SRZ ;  /* 0x00000000003e7805 */ /* 0x000fe2000001ff00 */
[----:B------:R-:W-:Y:S01]  /*1030*/  USEL UR5, UR8, UR4, UP0 ;  /* 0x0000000408057287 */ /* 0x000fe20008000000 */
[----:B------:R-:W-:Y:S01]  /*1040*/  CS2R R60, SRZ ;  /* 0x00000000003c7805 */ /* 0x000fe2000001ff00 */
[----:B------:R-:W-:Y:S01]  /*1050*/  UISETP.NE.AND UP0, UPT, UR9, URZ, UPT ;  /* 0x0000003f0900728c */ /* 0x000fe2000bf05270 */
[----:B------:R-:W-:Y:S01]  /*1060*/  CS2R R58, SRZ ;  /* 0x00000000003a7805 */ /* 0x000fe2000001ff00 */
[----:B------:R-:W-:Y:S01]  /*1070*/  UISETP.GE.AND UP1, UPT, UR5, 0x1, UPT ;  /* 0x000000010500788c */ /* 0x000fe2000bf26270 */
[----:B------:R-:W-:-:S02]  /*1080*/  CS2R R56, SRZ ;  /* 0x0000000000387805 */ /* 0x000fc4000001ff00 */
[----:B------:R-:W-:Y:S02]  /*1090*/  CS2R R54, SRZ ;  /* 0x0000000000367805 */ /* 0x000fe4000001ff00 */
[----:B------:R-:W-:Y:S02]  /*10a0*/  CS2R R52, SRZ ;  /* 0x0000000000347805 */ /* 0x000fe4000001ff00 */
[----:B------:R-:W-:Y:S02]  /*10b0*/  CS2R R50, SRZ ;  /* 0x0000000000327805 */ /* 0x000fe4000001ff00 */
[----:B------:R-:W-:Y:S02]  /*10c0*/  CS2R R48, SRZ ;  /* 0x0000000000307805 */ /* 0x000fe4000001ff00 */
[----:B------:R-:W-:Y:S02]  /*10d0*/  PLOP3.LUT P1, PT, PT, PT, UP1, 0x80, 0x0 ;  /* 0x000000000000781c */ /* 0x000fe40003f2f018 */
[----:B------:R-:W-:-:S02]  /*10e0*/  CS2R R46, SRZ ;  /* 0x00000000002e7805 */ /* 0x000fc4000001ff00 */
[----:B------:R-:W-:Y:S01]  /*10f0*/  CS2R R44, SRZ ;  /* 0x00000000002c7805 */ /* 0x000fe2000001ff00 */
[----:B------:R-:W-:Y:S01]  /*1100*/  @!UP0 ULDC UR9, c[0x0][0xae8] ;  /* 0x0002ba0000098ab9 */ /* 0x000fe20000000800 */
[----:B------:R-:W-:Y:S02]  /*1110*/  CS2R R42, SRZ ;  /* 0x00000000002a7805 */ /* 0x000fe4000001ff00 */
[----:B------:R-:W-:Y:S02]  /*1120*/  CS2R R40, SRZ ;  /* 0x0000000000287805 */ /* 0x000fe4000001ff00 */
[----:B------:R-:W-:Y:S01]  /*1130*/  CS2R R38, SRZ ;  /* 0x0000000000267805 */ /* 0x000fe2000001ff00 */
[----:B------:R-:W-:Y:S02]  /*1140*/  IMAD.MOV.U32 R37, RZ, RZ, RZ ;  /* 0x000000ffff257224 */ /* 0x000fe400078e00ff */
[----:B------:R-:W-:Y:S05]  /*1150*/  @!P1 BRA `(.L_x_4382) ;  /* 0x0000000000749947 */ /* 0x000fea0003800000 */
[----:B------:R-:W-:Y:S01]  /*1160*/  IMAD.U32 R5, RZ, RZ, UR9 ;  /* 0x00000009ff057e24 */ /* 0x000fe2000f8e00ff */
[----:B------:R-:W-:-:S04]  /*1170*/  UIADD3 UR4, UR9, -0x1, UR5 ;  /* 0xffffffff09047890 */ /* 0x000fc8000fffe005 */
[-C--:B------:R-:W-:Y:S02]  /*1180*/  IABS R3, R5.reuse ;  /* 0x0000000500037213 */ /* 0x080fe40000000000 */
[----:B------:R-:W-:Y:S01]  /*1190*/  IABS R9, R5 ;  /* 0x0000000500097213 */ /* 0x000fe20000000000 */
[----:B------:R-:W-:Y:S01]  /*11a0*/  IMAD.U32 R8, RZ, RZ, UR4 ;  /* 0x00000004ff087e24 */ /* 0x000fe2000f8e00ff */
[----:B------:R-:W0:Y:S01]  /*11b0*/  I2F.RP R0, R3 ;  /* 0x0000000300007306 */ /* 0x000e220000209400 */
[----:B------:R-:W-:Y:S02]  /*11c0*/  ULOP3.LUT UR4, UR4, UR9, URZ, 0x3c, !UPT ;  /* 0x0000000904047292 */ /* 0x000fe4000f8e3c3f */
[----:B------:R-:W-:-:S04]  /*11d0*/  IMAD.MOV R9, RZ, RZ, -R9 ;  /* 0x000000ffff097224 */ /* 0x000fc800078e0a09 */
[----:B------:R-:W-:Y:S01]  /*11e0*/  ISETP.LE.AND P3, PT, RZ, UR4, PT ;  /* 0x00000004ff007c0c */ /* 0x000fe2000bf63270 */
[----:B0-----:R-:W0:Y:S02]  /*11f0*/  MUFU.RCP R0, R0 ;  /* 0x0000000000007308 */ /* 0x001e240000001000 */
        /* <DEDUP_REMOVED lines=16> */
[----:B------:R-:W-:-:S04]  /*1300*/  IMAD.MOV.U32 R3, RZ, RZ, R7 ;  /* 0x000000ffff037224 */ /* 0x000fc800078e0007 */
[----:B------:R-:W-:Y:S01]  /*1310*/  @!P3 IMAD.MOV R3, RZ, RZ, -R3 ;  /* 0x000000ffff03b224 */ /* 0x000fe200078e0a03 */
[----:B------:R-:W-:-:S07]  /*1320*/  @!P2 LOP3.LUT R3, RZ, UR9, RZ, 0x33, !PT ;  /* 0x00000009ff03ac12 */ /* 0x000fce000f8e33ff */
.L_x_4382:
        /* <DEDUP_REMOVED lines=12> */
[----:B------:R-:W0:Y:S08]  /*13f0*/  S2UR UR7, SR_CgaCtaId ;  /* 0x00000000000779c3 */ /* 0x000e300000008800 */
[----:B------:R-:W-:Y:S01]  /*1400*/  BAR.SYNC.DEFER_BLOCKING 0xe, 0x100 ;  /* 0x0384000000007b1d */ /* 0x000fe20000010000 */
[----:B------:R-:W-:Y:S01]  /*1410*/  LOP3.LUT R5, R11, 0x7f, RZ, 0xc0, !PT ;  /* 0x0000007f0b057812 */ /* 0x000fe200078ec0ff */
[----:B------:R-:W-:Y:S01]  /*1420*/  VIADD R3, R3, 0xfffffffe ;  /* 0xfffffffe03037836 */ /* 0x000fe20000000000 */
[----:B------:R-:W-:-:S02]  /*1430*/  LEA.HI R2, R2, R23, RZ, 0x7 ;  /* 0x0000001702027211 */ /* 0x000fc400078f38ff */
[----:B------:R-:W-:Y:S01]  /*1440*/  ISETP.NE.AND P1, PT, R5, RZ, PT ;  /* 0x000000ff0500720c */ /* 0x000fe20003f25270 */
[----:B------:R-:W-:Y:S01]  /*1450*/  UMOV UR9, 0x40000040 ;  /* 0x4000004000097882 */ /* 0x000fe20000000000 */
[----:B------:R-:W-:Y:S01]  /*1460*/  SHF.R.S32.HI R4, RZ, 0x7, R2 ;  /* 0x00000007ff047819 */ /* 0x000fe20000011402 */
[----:B------:R-:W-:Y:S01]  /*1470*/  UMOV UR11, 0x40000040 ;  /* 0x40000040000b7882 */ /* 0x000fe20000000000 */
[----:B------:R-:W-:Y:S01]  /*1480*/  UMOV UR13, 0x40000040 ;  /* 0x40000040000d7882 */ /* 0x000fe20000000000 */
[----:B------:R-:W-:Y:S01]  /*1490*/  UMOV UR15, 0x40000040 ;  /* 0x40000040000f7882 */ /* 0x000fe20000000000 */
[----:B------:R-:W-:Y:S01]  /*14a0*/  UMOV UR17, 0x40000040 ;  /* 0x4000004000117882 */ /* 0x000fe20000000000 */
[----:B------:R-:W-:Y:S01]  /*14b0*/  UMOV UR19, 0x40000040 ;  /* 0x4000004000137882 */ /* 0x000fe20000000000 */
[----:B------:R-:W1:Y:S01]  /*14c0*/  SHFL.IDX PT, R4, R4, RZ, 0x1f ;  /* 0x00001fff04047589 */ /* 0x000e6200000e0000 */
[----:B------:R-:W-:Y:S01]  /*14d0*/  UMOV UR21, 0x40000040 ;  /* 0x4000004000157882 */ /* 0x000fe20000000000 */
[----:B------:R-:W-:Y:S01]  /*14e0*/  UMOV UR23, 0x40000040 ;  /* 0x4000004000177882 */ /* 0x000fe20000000000 */
[----:B------:R-:W-:-:S02]  /*14f0*/  LOP3.LUT R2, R2, 0xffffff80, RZ, 0xc0, !PT ;  /* 0xffffff8002027812 */ /* 0x000fc400078ec0ff */
[----:B------:R-:W-:-:S03]  /*1500*/  ISETP.GE.AND P0, PT, R3, R0, PT ;  /* 0x000000000300720c */ /* 0x000fc60003f06270 */
[----:B------:R-:W-:Y:S01]  /*1510*/  IMAD.IADD R2, R23, 0x1, -R2 ;  /* 0x0000000117027824 */ /* 0x000fe200078e0a02 */
[----:B------:R-:W-:-:S04]  /*1520*/  WARPGROUP.ARRIVE ;  /* 0x00000000000079c5 */ /* 0x000fc80000000000 */
[----:B------:R-:W-:Y:S02]  /*1530*/  SHF.R.S32.HI R5, RZ, 0x1f, R2 ;  /* 0x0000001fff057819 */ /* 0x000fe40000011402 */
[----:B-1----:R-:W-:Y:S02]  /*1540*/  R2UR UR4, R4 ;  /* 0x00000000040472ca */ /* 0x002fe400000e0000 */
[CC--:B------:R-:W-:Y:S02]  /*1550*/  LEA.HI R4, R5.reuse, R2.reuse, RZ, 0x2 ;  /* 0x0000000205047211 */ /* 0x0c0fe400078f10ff */
[----:B------:R-:W-:Y:S02]  /*1560*/  LEA.HI R2, R5, R2, RZ, 0x5 ;  /* 0x0000000205027211 */ /* 0x000fe400078f28ff */
[----:B------:R-:W-:Y:S02]  /*1570*/  SHF.R.S32.HI R7, RZ, 0x1f, R4 ;  /* 0x0000001fff077819 */ /* 0x000fe40000011404 */
[----:B------:R-:W-:-:S05]  /*1580*/  SHF.R.S32.HI R2, RZ, 0x5, R2 ;  /* 0x00000005ff027819 */ /* 0x000fca0000011402 */
[----:B------:R-:W-:-:S04]  /*1590*/  ULEA.HI UR5, UR4, UR4, URZ, 0x1 ;  /* 0x0000000404057291 */ /* 0x000fc8000f8f083f */
[----:B------:R-:W-:-:S03]  /*15a0*/  ULOP3.LUT UR6, UR5, 0x1fffe, URZ, 0xc0, !UPT ;  /* 0x0001fffe05067892 */ /* 0x000fc6000f8ec03f */
[----:B------:R-:W-:Y:S01]  /*15b0*/  UMOV UR5, 0x400 ;  /* 0x0000040000057882 */ /* 0x000fe20000000000 */
[----:B------:R-:W-:Y:S02]  /*15c0*/  UIADD3 UR6, UR4, -UR6, URZ ;  /* 0x8000000604067290 */ /* 0x000fe4000fffe03f */
[----:B0-----:R-:W-:-:S04]  /*15d0*/  ULEA UR5, UR7, UR5, 0x18 ;  /* 0x0000000507057291 */ /* 0x001fc8000f8ec03f */
        /* <DEDUP_REMOVED lines=43> */
.L_x_4385:
        /* <DEDUP_REMOVED lines=170> */
.L_x_4384:
[----:B------:R-:W-:Y:S01]  /*2330*/  BAR.SYNC.DEFER_BLOCKING 0xe, 0x100 ;  /* 0x0384000000007b1d */ /* 0x000fe20000010000 */
[----:B------:R-:W-:Y:S01]  /*2340*/  VIADD R2, R2, UR4 ;  /* 0x0000000402027c36 */ /* 0x000fe20008000000 */
[----:B------:R-:W-:Y:S01]  /*2350*/  PLOP3.LUT P0, PT, PT, PT, PT, 0x8, 0x0 ;  /* 0x000000000000781c */ /* 0x000fe20003f0e170 */
[----:B-1----:R-:W-:-:S03]  /*2360*/  IMAD.MOV.U32 R4, RZ, RZ, RZ ;  /* 0x000000ffff047224 */ /* 0x002fc600078e00ff */
[----:B------:R-:W-:-:S05]  /*2370*/  LEA R2, R2, UR5, 0x2 ;  /* 0x0000000502027c11 */ /* 0x000fca000f8e10ff */
[----:B------:R-:W1:Y:S04]  /*2380*/  LDS R3, [R2+0x38400] ;  /* 0x0384000002037984 */ /* 0x000e680000000800 */
[----:B------:R2:W3:Y:S02]  /*2390*/  LDS R0, [R2+0x38420] ;  /* 0x0384200002007984 */ /* 0x0004e40000000800 */
[----:B--2---:R-:W-:Y:S01]  /*23a0*/  MOV R2, RZ ;  /* 0x000000ff00027202 */ /* 0x004fe20000000f00 */
        /* <DEDUP_REMOVED lines=130> */
.L_x_4381:
[----:B------:R-:W0:Y:S01]  /*2bd0*/  LDC R0, c[0x0][0x448] ;  /* 0x00011200ff007b82 */ /* 0x000e220000000800 */
[----:B------:R-:W-:Y:S02]  /*2be0*/  UIADD3 UR5, UR60, 0x3f, URZ ;  /* 0x0000003f3c057890 */ /* 0x000fe4000fffe03f */
[----:B------:R-:W-:Y:S02]  /*2bf0*/  USHF.R.U32.HI UR10, URZ, 0x10, UR4 ;  /* 0x000000103f0a7899 */ /* 0x000fe40008011604 */
[----:B------:R-:W-:Y:S02]  /*2c00*/  ULOP3.LUT UR8, UR4, 0xffff, URZ, 0xc0, !UPT ;  /* 0x0000ffff04087892 */ /* 0x000fe4000f8ec03f */
[----:B------:R-:W-:Y:S01]  /*2c10*/  UISETP.NE.AND UP0, UPT, UR10, URZ, UPT ;  /* 0x0000003f0a00728c */ /* 0x000fe2000bf05270 */
[----:B------:R-:W1:Y:S01]  /*2c20*/  LDC R2, c[0x0][0x288] ;  /* 0x0000a200ff027b82 */ /* 0x000e620000000800 */
[----:B------:R-:W-:-:S09]  /*2c30*/  UMOV UR4, URZ ;  /* 0x0000003f00047c82 */ /* 0x000fd20008000000 */
[----:B------:R-:W-:Y:S01]  /*2c40*/  @!UP0 ULDC UR10, c[0x0][0xae8] ;  /* 0x0002ba00000a8ab9 */ /* 0x000fe20000000800 */
[----:B0-----:R-:W-:Y:S02]  /*2c50*/  ISETP.NE.AND P0, PT, R0, 0x1, PT ;  /* 0x000000010000780c */ /* 0x001fe40003f05270 */
[----:B-1----:R-:W-:-:S11]  /*2c60*/  IADD3 R4, -R2, 0x40, RZ ;  /* 0x0000004002047810 */ /* 0x002fd60007ffe1ff */
[----:B------:R-:W0:Y:S01]  /*2c70*/  @P0 LDC R0, c[0x0][0x44c] ;  /* 0x00011300ff000b82 */ /* 0x000e220000000800 */
[----:B------:R-:W-:-:S07]  /*2c80*/  IMAD R7, R192, R7, R4 ;  /* 0x00000007c0077224 */ /* 0x000fce00078e0204 */
[----:B------:R-:W1:Y:S01]  /*2c90*/  @P0 LDC R5, c[0x0][0x450] ;  /* 0x00011400ff050b82 */ /* 0x000e620000000800 */
[----:B0-----:R-:W-:-:S04]  /*2ca0*/  @P0 IMAD.HI.U32 R2, R0, UR5, RZ ;  /* 0x0000000500020c27 */ /* 0x001fc8000f8e00ff */
[----:B------:R-:W-:Y:S01]  /*2cb0*/  IMAD.U32 R0, RZ, RZ, UR5 ;  /* 0x00000005ff007e24 */ /* 0x000fe2000f8e00ff */
[----:B-1----:R-:W-:-:S05]  /*2cc0*/  @P0 SHF.R.U32.HI R0, RZ, R5, R2 ;  /* 0x00000005ff000219 */ /* 0x002fca0000011602 */
[----:B------:R-:W-:-:S05]  /*2cd0*/  IMAD.IADD R0, R7, 0x1, R0 ;  /* 0x0000000107007824 */ /* 0x000fca00078e0200 */
[----:B------:R-:W-:-:S04]  /*2ce0*/  SHF.R.S32.HI R5, RZ, 0x1f, R0 ;  /* 0x0000001fff057819 */ /* 0x000fc80000011400 */
[----:B------:R-:W-:-:S04]  /*2cf0*/  LEA.HI R5, R5, R0, RZ, 0x6 ;  /* 0x0000000005057211 */ /* 0x000fc800078f30ff */
[----:B------:R-:W-:-:S04]  /*2d00*/  SHF.R.S32.HI R0, RZ, 0x6, R5 ;  /* 0x00000006ff007819 */ /* 0x000fc80000011405 */
[----:B------:R-:W-:-:S04]  /*2d10*/  VIMNMX R22, R3, R0, PT ;  /* 0x0000000003167248 */ /* 0x000fc80003fe0100 */
[----:B------:R-:W-:-:S13]  /*2d20*/  ISETP.GE.AND P0, PT, R22, 0x1, PT ;  /* 0x000000011600780c */ /* 0x000fda0003f06270 */
[----:B------:R-:W-:Y:S05]  /*2d30*/  @!P0 BRA `(.L_x_4386) ;  /* 0x0000000000808947 */ /* 0x000fea0003800000 */
[----:B------:R-:W-:Y:S01]  /*2d40*/  IMAD.U32 R5, RZ, RZ, UR10 ;  /* 0x0000000aff057e24 */ /* 0x000fe2000f8e00ff */
[----:B------:R-:W-:-:S04]  /*2d50*/  UMOV UR4, URZ ;  /* 0x0000003f00047c82 */ /* 0x000fc80008000000 */
[----:B------:R-:W-:-:S04]  /*2d60*/  IABS R0, R5 ;  /* 0x0000000500007213 */ /* 0x000fc80000000000 */
[----:B------:R-:W-:Y:S02]  /*2d70*/  R2UR UR9, R0 ;  /* 0x00000000000972ca */ /* 0x000fe400000e0000 */
[----:B------:R-:W-:Y:S02]  /*2d80*/  IADD3 R0, R5, -0x1, R22 ;  /* 0xffffffff05007810 */ /* 0x000fe40007ffe016 */
[----:B------:R-:W-:Y:S02]  /*2d90*/  IABS R5, R5 ;  /* 0x0000000500057213 */ /* 0x000fe40000000000 */
[----:B------:R-:W-:-:S04]  /*2da0*/  IABS R4, R0 ;  /* 0x0000000000047213 */ /* 0x000fc80000000000 */
[----:B------:R-:W-:-:S03]  /*2db0*/  R2UR UR7, R4 ;  /* 0x00000000040772ca */ /* 0x000fc600000e0000 */
        /* <DEDUP_REMOVED lines=11> */
[----:B------:R-:W-:Y:S01]  /*2e70*/  UIMAD UR4, UR5, UR6, UR7 ;  /* 0x00000006050472a4 */ /* 0x000fe2000f8e0207 */
[----:B------:R-:W-:-:S03]  /*2e80*/  R2UR UR6, R0 ;  /* 0x00000000000672ca */ /* 0x000fc600000e0000 */
[----:B------:R-:W-:-:S11]  /*2e90*/  UISETP.GT.U32.AND UP1, UPT, UR9, UR4, UPT ;  /* 0x000000040900728c */ /* 0x000fd6000bf24070 */
[----:B------:R-:W-:Y:S02]  /*2ea0*/  @!UP1 UIADD3 UR4, UR4, -UR9, URZ ;  /* 0x8000000904049290 */ /* 0x000fe4000fffe03f */
[----:B------:R-:W-:Y:S02]  /*2eb0*/  @!UP1 UIADD3 UR5, UR5, 0x1, URZ ;  /* 0x0000000105059890 */ /* 0x000fe4000fffe03f */
[----:B------:R-:W-:Y:S02]  /*2ec0*/  UISETP.GE.U32.AND UP0, UPT, UR4, UR9, UPT ;  /* 0x000000090400728c */ /* 0x000fe4000bf06070 */
[----:B------:R-:W-:-:S04]  /*2ed0*/  ULOP3.LUT UR4, UR6, UR10, URZ, 0x3c, !UPT ;  /* 0x0000000a06047292 */ /* 0x000fc8000f8e3c3f */
[----:B------:R-:W-:-:S05]  /*2ee0*/  UISETP.GE.AND UP1, UPT, UR4, URZ, UPT ;  /* 0x0000003f0400728c */ /* 0x000fca000bf26270 */
[----:B------:R-:W-:Y:S02]  /*2ef0*/  @UP0 UIADD3 UR5, UR5, 0x1, URZ ;  /* 0x0000000105050890 */ /* 0x000fe4000fffe03f */
[----:B------:R-:W-:-:S05]  /*2f00*/  UISETP.NE.AND UP0, UPT, UR10, URZ, UPT ;  /* 0x0000003f0a00728c */ /* 0x000fca000bf05270 */
[----:B------:R-:W-:Y:S02]  /*2f10*/  UMOV UR4, UR5 ;  /* 0x0000000500047c82 */ /* 0x000fe40008000000 */
[----:B------:R-:W-:-:S04]  /*2f20*/  @!UP1 UIADD3 UR4, -UR4, URZ, URZ ;  /* 0x0000003f04049290 */ /* 0x000fc8000fffe13f */
[----:B------:R-:W-:-:S12]  /*2f30*/  @!UP0 ULOP3.LUT UR4, URZ, UR10, URZ, 0x33, !UPT ;  /* 0x0000000a3f048292 */ /* 0x000fd8000f8e333f */
.L_x_4386:
[----:B------:R-:W-:Y:S02]  /*2f40*/  UIMAD UR5, UR8, UR4, URZ ;  /* 0x00000004080572a4 */ /* 0x000fe4000f8e023f */
[----:B------:R-:W-:Y:S01]  /*2f50*/  IMAD.U32 R3, RZ, RZ, UR4 ;  /* 0x00000004ff037e24 */ /* 0x000fe2000f8e00ff */
[----:B------:R-:W-:Y:S01]  /*2f60*/  PLOP3.LUT P0, PT, PT, PT, PT, 0x80, 0x0 ;  /* 0x000000000000781c */ /* 0x000fe20003f0f070 */
[----:B------:R-:W-:Y:S01]  /*2f70*/  IMAD.MOV.U32 R4, RZ, RZ, RZ ;  /* 0x000000ffff047224 */ /* 0x000fe200078e00ff */
[----:B------:R-:W-:Y:S01]  /*2f80*/  CS2R R150, SRZ ;  /* 0x0000000000967805 */ /* 0x000fe2000001ff00 */
[----:B------:R-:W-:Y:S01]  /*2f90*/  IMAD.MOV.U32 R2, RZ, RZ, RZ ;  /* 0x000000ffff027224 */ /* 0x000fe200078e00ff */
[----:B------:R-:W-:Y:S01]  /*2fa0*/  VIADDMNMX R22, R3, UR5, R22, PT ;  /* 0x0000000503167c46 */ /* 0x000fe2000b800116 */
[----:B------:R-:W-:Y:S01]  /*2fb0*/  IMAD.U32 R194, RZ, RZ, UR5 ;  /* 0x00000005ffc27e24 */ /* 0x000fe2000f8e00ff */
[----:B------:R-:W-:Y:S02]  /*2fc0*/  CS2R R148, SRZ ;  /* 0x0000000000947805 */ /* 0x000fe4000001ff00 */
[----:B------:R-:W-:-:S02]  /*2fd0*/  CS2R R146, SRZ ;  /* 0x0000000000927805 */ /* 0x000fc4000001ff00 */
[----:B------:R-:W-:Y:S02]  /*2fe0*/  ISETP.GT.AND P1, PT, R22, UR5, PT ;  /* 0x0000000516007c0c */ /* 0x000fe4000bf24270 */
        /* <DEDUP_REMOVED lines=70> */
[----:B------:R-:W-:Y:S01]  /*3450*/  LOP3.LUT R3, R2, 0x1fffe, RZ, 0xc0, !PT ;  /* 0x0001fffe02037812 */ /* 0x000fe200078ec0ff */
[----:B------:R-:W-:-:S04]  /*3460*/  VIADD R2, R195, 0x36400 ;  /* 0x00036400c3027836 */ /* 0x000fc80000000000 */
[----:B------:R-:W-:Y:S01]  /*3470*/  IMAD.IADD R0, R0, 0x1, -R3 ;  /* 0x0000000100007824 */ /* 0x000fe200078e0a03 */
[----:B------:R-:W-:-:S03]  /*3480*/  LOP3.LUT P0, RZ, R2, 0x3ff, RZ, 0xc0, !PT ;  /* 0x000003ff02ff7812 */ /* 0x000fc6000780c0ff */
[----:B------:R-:W-:-:S04]  /*3490*/  IMAD R0, R0, 0x8000, R195 ;  /* 0x0000800000007824 */ /* 0x000fc800078e02c3 */
        /* <DEDUP_REMOVED lines=21> */
.L_x_4387:
        /* <DEDUP_REMOVED lines=11> */
.L_x_4526:
[----:B------:R-:W2:Y:S01]  /*36a0*/  LDL R0, [R1+0x30] ;  /* 0x0000300001007983 */ /* 0x000ea20000100800 */
[----:B------:R-:W-:Y:S01]  /*36b0*/  LEA.HI R7, R7, R6, RZ, 0x3 ;  /* 0x0000000607077211 */ /* 0x000fe200078f18ff */
[----:B------:R-:W-:-:S03]  /*36c0*/  IMAD.IADD R2, R17, 0x1, -R2 ;  /* 0x0000000111027824 */ /* 0x000fc600078e0a02 */
[----:B------:R-:W-:-:S05]  /*36d0*/  LOP3.LUT R7, R7, 0xfffffff8, RZ, 0xc0, !PT ;  /* 0xfffffff807077812 */ /* 0x000fca00078ec0ff */
[----:B------:R-:W-:Y:S01]  /*36e0*/  IMAD.IADD R6, R6, 0x1, -R7 ;  /* 0x0000000106067824 */ /* 0x000fe200078e0a07 */
[----:B--2---:R-:W-:Y:S02]  /*36f0*/  R2UR UR4, R0 ;  /* 0x00000000000472ca */ /* 0x004fe400000e0000 */
[----:B------:R-:W-:-:S05]  /*3700*/  LOP3.LUT R0, R5, 0x7ffffffc, RZ, 0xc0, !PT ;  /* 0x7ffffffc05007812 */ /* 0x000fca00078ec0ff */
[----:B------:R-:W-:Y:S01]  /*3710*/  IMAD.IADD R0, R3, 0x1, -R0 ;  /* 0x0000000103007824 */ /* 0x000fe200078e0a00 */
[----:B------:R-:W-:-:S03]  /*3720*/  LEA.HI R3, R4, R3, RZ, 0x5 ;  /* 0x0000000304037211 */ /* 0x000fc600078f28ff */
[----:B------:R-:W-:Y:S01]  /*3730*/  IMAD.SHL.U32 R193, R0, 0x2, RZ ;  /* 0x0000000200c17824 */ /* 0x000fe200078e00ff */
[----:B------:R-:W-:Y:S01]  /*3740*/  SHF.R.S32.HI R3, RZ, 0x5, R3 ;  /* 0x00000005ff037819 */ /* 0x000fe20000011403 */
[----:B------:R-:W-:Y:S02]  /*3750*/  ULOP3.LUT UR4, UR4, 0x1, URZ, 0xfc, !UPT ;  /* 0x0000000104047892 */ /* 0x000fe4000f8efc3f */
[----:B------:R-:W-:Y:S02]  /*3760*/  IMAD R191, R2, 0x100, R193 ;  /* 0x0000010002bf7824 */ /* 0x000fe400078e02c1 */
[----:B------:R-:W-:Y:S02]  /*3770*/  IMAD R189, R3, 0x10, R6 ;  /* 0x0000001003bd7824 */ /* 0x000fe400078e0206 */
[----:B------:R-:W-:-:S05]  /*3780*/  IMAD.U32 R5, RZ, RZ, UR4 ;  /* 0x00000004ff057e24 */ /* 0x000fca000f8e00ff */
[----:B------:R-:W-:-:S13]  /*3790*/  ISETP.NE.AND P0, PT, R5, 0x3, PT ;  /* 0x000000030500780c */ /* 0x000fda0003f05270 */
[----:B------:R-:W-:Y:S05]  /*37a0*/  @!P0 BRA `(.L_x_4389) ;  /* 0x0000000000048947 */ /* 0x000fea0003800000 */
[----:B------:R-:W-:Y:S01]  /*37b0*/  BPT.TRAP 0x1 ;  /* 0x000000040000795c */ /* 0x000fe20000300000 */
.L_x_4389:
[----:B------:R1:W2:Y:S01]  /*37c0*/  SYNCS.PHASECHK.TRANS64.TRYWAIT P1, [R195+URZ+0x38830], R10 ;  /* 0x0388300ac30075a7 */ /* 0x0002a2000802017f */
[----:B------:R-:W-:Y:S05]  /*37d0*/  @!P0 BRA `(.L_x_4390) ;  /* 0x0000000000048947 */ /* 0x000fea0003800000 */
[----:B------:R-:W-:Y:S01]  /*37e0*/  BPT.TRAP 0x1 ;  /* 0x000000040000795c */ /* 0x000fe20000300000 */
.L_x_4390:
[----:B--2---:R-:W-:Y:S05]  /*37f0*/  @P1 BRA `(.L_x_4391) ;  /* 0x0000000000081947 */ /* 0x004fea0003800000 */
[----:B------:R-:W2:Y:S02]  /*3800*/  SYNCS.PHASECHK.TRANS64.TRYWAIT P1, [R195+URZ+0x38830], R10 ;  /* 0x0388300ac30075a7 */ /* 0x000ea4000802017f */
[----:B--2---:R-:W-:Y:S05]  /*3810*/  @!P1 BRA `(.L_x_4392) ;  /* 0x00000124003c9947 */ /* 0x004fea0003800000 */
.L_x_4391:
[----:B------:R-:W-:Y:S05]  /*3820*/  WARPSYNC.ALL ;  /* 0x0000000000007948 */ /* 0x000fea0003800000 */
[C---:B------:R-:W-:Y:S01]  /*3830*/  VIADD R0, R195.reuse, 0x20400 ;  /* 0x00020400c3007836 */ /* 0x040fe20000000000 */
[----:B------:R-:W-:Y:S01]  /*3840*/  IADD3 R2, R195, 0x22400, RZ ;  /* 0x00022400c3027810 */ /* 0x000fe20007ffe0ff */
[----:B------:R-:W-:Y:S01]  /*3850*/  WARPGROUP.ARRIVE ;  /* 0x00000000000079c5 */ /* 0x000fe20000000000 */
        /* <DEDUP_REMOVED lines=27> */
[----:B------:R-:W-:Y:S02]  /*3a10*/  VIADD R0, R0, 0x6 ;  /* 0x0000000600007836 */ /* 0x000fe40000000000 */
[----:B------:R-:W-:-:S03]  /*3a20*/  IMAD.U32 R5, RZ, RZ, UR9 ;  /* 0x00000009ff057e24 */ /* 0x000fc6000f8e00ff */
        /* <DEDUP_REMOVED lines=11> */
[----:B------:R-:W-:Y:S02]  /*3ae0*/  UMOV UR9, 0x40000040 ;  /* 0x4000004000097882 */ /* 0x000fe40000000000 */
[----:B------:R-:W-:-:S06]  /*3af0*/  IMAD.U32 R3, RZ, RZ, UR9 ;  /* 0x00000009ff037e24 */ /* 0x000fcc000f8e00ff */
        /* <DEDUP_REMOVED lines=19> */
.L_x_4527:
[----:B------:R-:W-:Y:S05]  /*3c30*/  @!P0 BRA `(.L_x_4394) ;  /* 0x0000000000048947 */ /* 0x000fea0003800000 */
[----:B------:R-:W-:Y:S01]  /*3c40*/  BPT.TRAP 0x1 ;  /* 0x000000040000795c */ /* 0x000fe20000300000 */
.L_x_4394:
[----:B------:R4:W0:Y:S01]  /*3c50*/  SYNCS.PHASECHK.TRANS64.TRYWAIT P1, [R195+URZ+0x38850], R10 ;  /* 0x0388500ac30075a7 */ /* 0x000822000802017f */
[----:B------:R-:W-:Y:S05]  /*3c60*/  @!P0 BRA `(.L_x_4395) ;  /* 0x0000000000048947 */ /* 0x000fea0003800000 */
[----:B------:R-:W-:Y:S01]  /*3c70*/  BPT.TRAP 0x1 ;  /* 0x000000040000795c */ /* 0x000fe20000300000 */
.L_x_4395:
        /* <DEDUP_REMOVED lines=11> */
.L_x_4396:
[----:B------:R-:W-:Y:S01]  /*3d30*/  R2UR UR4, R0 ;  /* 0x00000000000472ca */ /* 0x000fe200000e0000 */
[----:B------:R-:W-:Y:S01]  /*3d40*/  WARPGROUP.ARRIVE ;  /* 0x00000000000079c5 */ /* 0x000fe20000000000 */
[----:B------:R-:W-:Y:S01]  /*3d50*/  R2UR UR6, R16 ;  /* 0x00000000100672ca */ /* 0x000fe200000e0000 */
        /* <DEDUP_REMOVED lines=9> */
[----:B------:R-:W-:Y:S01]  /*3df0*/  VIADD R12, R0, 0x4 ;  /* 0x00000004000c7836 */ /* 0x000fe20000000000 */
[----:B------:R-:W-:Y:S01]  /*3e00*/  UMOV UR8, UR4 ;  /* 0x0000000400087c82 */ /* 0x000fe20008000000 */
[----:B------:R-:W-:Y:S01]  /*3e10*/  VIADD R13, R16, 0x4 ;  /* 0x00000004100d7836 */ /* 0x000fe20000000000 */
[----:B------:R-:W-:Y:S01]  /*3e20*/  UMOV UR4, UR8 ;  /* 0x0000000800047c82 */ /* 0x000fe20008000000 */
[----:B------:R-:W-:Y:S01]  /*3e30*/  IMAD.U32 R8, RZ, RZ, UR8 ;  /* 0x00000008ff087e24 */ /* 0x000fe2000f8e00ff */
[----:B------:R-:W-:Y:S01]  /*3e40*/  HGMMA.64x64x16.F32.BF16 R24, gdesc[UR4], R24, gsb0 ;  /* 0x00e00000041879f0 */ /* 0x000fe20008001818 */
[----:B------:R-:W-:Y:S01]  /*3e50*/  R2UR UR4, R10 ;  /* 0x000000000a0472ca */ /* 0x000fe200000e0000 */
[----:B------:R-:W-:Y:S01]  /*3e60*/  UMOV UR5, UR9 ;  /* 0x0000000900057c82 */ /* 0x000fe20008000000 */
[----:B------:R-:W-:Y:S01]  /*3e70*/  R2UR UR6, R11 ;  /* 0x000000000b0672ca */ /* 0x000fe200000e0000 */
[----:B------:R-:W-:Y:S01]  /*3e80*/  UMOV UR7, 0x40000040 ;  /* 0x4000004000077882 */ /* 0x000fe20000000000 */
[----:B------:R-:W-:Y:S01]  /*3e90*/  IMAD.U32 R11, RZ, RZ, UR9 ;  /* 0x00000009ff0b7e24 */ /* 0x000fe2000f8e00ff */
[----:B------:R-:W-:Y:S01]  /*3ea0*/  UMOV UR9, 0x40000040 ;  /* 0x4000004000097882 */ /* 0x000fe20000000000 */
[----:B------:R-:W-:Y:S01]  /*3eb0*/  VIADD R17, R0, 0x6 ;  /* 0x0000000600117836 */ /* 0x000fe20000000000 */
[----:B------:R-:W-:Y:S01]  /*3ec0*/  UMOV UR15, 0x40000040 ;  /* 0x40000040000f7882 */ /* 0x000fe20000000000 */
[----:B------:R-:W-:Y:S01]  /*3ed0*/  VIADD R18, R16, 0x6 ;  /* 0x0000000610127836 */ /* 0x000fe20000000000 */
        /* <DEDUP_REMOVED lines=27> */
[----:B------:R-:W-:Y:S01]  /*4090*/  IADD3 R186, R189, UR60, RZ ;  /* 0x0000003cbdba7c10 */ /* 0x000fe2000fffe0ff */
[----:B------:R-:W-:Y:S01]  /*40a0*/  VIADD R196, R0, 0xe00 ;  /* 0x00000e0000c47836 */ /* 0x000fe20000000000 */
[----:B------:R-:W1:Y:S01]  /*40b0*/  S2R R70, SR_TID.X ;  /* 0x0000000000467919 */ /* 0x000e620000002100 */
[----:B------:R-:W-:Y:S01]  /*40c0*/  VIADD R213, R190, 0x80 ;  /* 0x00000080bed57836 */ /* 0x000fe20000000000 */
[----:B------:R-:W-:-:S02]  /*40d0*/  R2UR UR61, R194 ;  /* 0x00000000c23d72ca */ /* 0x000fc400000e0000 */
        /* <DEDUP_REMOVED lines=9> */
[----:B------:R-:W-:Y:S01]  /*4170*/  IMAD.U32 R13, RZ, RZ, UR9 ;  /* 0x00000009ff0d7e24 */ /* 0x000fe2000f8e00ff */
[----:B------:R-:W-:-:S08]  /*4180*/  UMOV UR9, 0x40000040 ;  /* 0x4000004000097882 */ /* 0x000fd00000000000 */
        /* <DEDUP_REMOVED lines=14> */
[----:B------:R-:W-:Y:S02]  /*4270*/  R2UR UR10, R18 ;  /* 0x00000000120a72ca */ /* 0x000fe400000e0000 */
[----:B------:R-:W-:Y:S02]  /*4280*/  IADD3 R18, R16, 0x202, RZ ;  /* 0x0000020210127810 */ /* 0x000fe40007ffe0ff */
        /* <DEDUP_REMOVED lines=47> */
[----:B------:R-:W-:Y:S01]  /*4580*/  ULDC UR6, c[0x0][0xad0] ;  /* 0x0002b40000067ab9 */ /* 0x000fe20000000800 */
[----:B------:R-:W-:Y:S01]  /*4590*/  UISETP.NE.AND UP0, UPT, UR7, 0x1, UPT ;  /* 0x000000010700788c */ /* 0x000fe2000bf05270 */
[----:B0-----:R-:W-:-:S10]  /*45a0*/  VIADD R19, R0, 0x800 ;  /* 0x0000080000137836 */ /* 0x001fd40000000000 */
[----:B------:R-:W-:Y:S01]  /*45b0*/  @UP0 ULDC UR7, c[0x0][0x44c] ;  /* 0x0001130000070ab9 */ /* 0x000fe20000000800 */
        /* <DEDUP_REMOVED lines=73> */
[----:B------:R-:W-:Y:S02]  /*4a50*/  IADD3 R17, R17, R18, R16 ;  /* 0x0000001211117210 */ /* 0x000fe40007ffe010 */
[----:B------:R-:W-:Y:S01]  /*4a60*/  IADD3 R18, R0, 0xa00, RZ ;  /* 0x00000a0000127810 */ /* 0x000fe20007ffe0ff */
        /* <DEDUP_REMOVED lines=106> */
[----:B------:R-:W-:Y:S02]  /*5110*/  IMAD.IADD R21, R60, 0x1, R21 ;  /* 0x000000013c157824 */ /* 0x000fe400078e0215 */
[----:B------:R-:W-:Y:S01]  /*5120*/  IMAD.MOV.U32 R57, RZ, RZ, 0x40 ;  /* 0x00000040ff397424 */ /* 0x000fe200078e00ff */
        /* <DEDUP_REMOVED lines=18> */
[----:B------:R-:W-:Y:S02]  /*5250*/  SEL R20, R57, 0x3e, P1 ;  /* 0x0000003e39147807 */ /* 0x000fe40000800000 */
[----:B------:R-:W-:Y:S02]  /*5260*/  PLOP3.LUT P1, PT, PT, PT, UP0, 0x80, 0x0 ;  /* 0x000000000000781c */ /* 0x000fe40003f2f008 */
        /* <DEDUP_REMOVED lines=10> */
[----:B------:R-:W-:-:S04]  /*5310*/  LEA.HI R20, R56, R23, RZ, 0x2 ;  /* 0x0000001738147211 */ /* 0x000fc800078f10ff */
[----:B------:R-:W-:-:S05]  /*5320*/  LOP3.LUT R20, R20, 0xfffffffc, RZ, 0xc0, !PT ;  /* 0xfffffffc14147812 */ /* 0x000fca00078ec0ff */
[----:B------:R-:W-:-:S05]  /*5330*/  IMAD.IADD R20, R23, 0x1, -R20 ;  /* 0x0000000117147824 */ /* 0x000fca00078e0a14 */
[----:B------:R-:W-:-:S04]  /*5340*/  LEA.HI R21, R20, R20, RZ, 0x1 ;  /* 0x0000001414157211 */ /* 0x000fc800078f08ff */
[----:B------:R-:W-:-:S05]  /*5350*/  LOP3.LUT R21, R21, 0x1ffffffe, RZ, 0xc0, !PT ;  /* 0x1ffffffe15157812 */ /* 0x000fca00078ec0ff */
[----:B------:R-:W-:-:S04]  /*5360*/  IMAD.IADD R21, R20, 0x1, -R21 ;  /* 0x0000000114157824 */ /* 0x000fc800078e0a15 */
[----:B------:R-:W-:-:S04]  /*5370*/  IMAD R186, R21, 0x8, R186 ;  /* 0x0000000815ba7824 */ /* 0x000fc800078e02ba */
[----:B------:R-:W-:Y:S01]  /*5380*/  @P1 IMAD.HI.U32 R21, R186, UR7, RZ ;  /* 0x00000007ba151c27 */ /* 0x000fe2000f8e00ff */
[----:B------:R-:W-:-:S03]  /*5390*/  @UP0 ULDC UR7, c[0x0][0x450] ;  /* 0x0001140000070ab9 */ /* 0x000fc60000000800 */
[----:B------:R-:W-:Y:S01]  /*53a0*/  IMAD.MOV.U32 R20, RZ, RZ, R186 ;  /* 0x000000ffff147224 */ /* 0x000fe200078e00ba */
[----:B------:R-:W-:Y:S01]  /*53b0*/  @P1 SHF.R.U32.HI R20, RZ, UR7, R21 ;  /* 0x00000007ff141c19 */ /* 0x000fe20008011615 */
[----:B------:R-:W-:Y:S01]  /*53c0*/  ULDC UR7, c[0x0][0x2f0] ;  /* 0x0000bc0000077ab9 */ /* 0x000fe20000000800 */
[----:B------:R-:W0:Y:S03]  /*53d0*/  LDC R21, c[0x0][0x288] ;  /* 0x0000a200ff157b82 */ /* 0x000e260000000800 */
[----:B------:R-:W1:Y:S04]  /*53e0*/  SHFL.IDX PT, R58, R20, RZ, 0x1c1f ;  /* 0x001c1fff143a7589 */ /* 0x000e6800000e0000 */
[----:B------:R-:W2:Y:S01]  /*53f0*/  SHFL.IDX PT, R20, R20, 0x1, 0x1c1f ;  /* 0x003c1f0014147f89 */ /* 0x000ea200000e0000 */
        /* <DEDUP_REMOVED lines=17> */
[----:B---3--:R-:W-:-:S02]  /*5510*/  IMAD R25, R22, -0x40, R57 ;  /* 0xffffffc016197824 */ /* 0x008fc400078e0239 */
[----:B------:R-:W-:Y:S01]  /*5520*/  FMUL.FTZ R45, R45, UR6 ;  /* 0x000000062d2d7c20 */ /* 0x000fe20008410000 */
[----:B------:R-:W-:Y:S01]  /*5530*/  FMUL.FTZ R48, R48, UR6 ;  /* 0x0000000630307c20 */ /* 0x000fe20008410000 */
[----:B------:R-:W-:Y:S01]  /*5540*/  FMUL.FTZ R49, R49, UR6 ;  /* 0x0000000631317c20 */ /* 0x000fe20008410000 */
[----:B------:R-:W-:Y:S01]  /*5550*/  FMUL.FTZ R52, R52, UR6 ;  /* 0x0000000634347c20 */ /* 0x000fe20008410000 */
[----:B------:R-:W-:Y:S01]  /*5560*/  FMUL.FTZ R53, R53, UR6 ;  /* 0x0000000635357c20 */ /* 0x000fe20008410000 */
[----:B------:R-:W-:Y:S01]  /*5570*/  FMUL.FTZ R26, R26, UR6 ;  /* 0x000000061a1a7c20 */ /* 0x000fe20008410000 */
[----:B------:R3:W5:Y:S01]  /*5580*/  MUFU.TANH R59, R24 ;  /* 0x00000018003b7308 */ /* 0x0007620000002400 */
[----:B----4-:R-:W-:Y:S02]  /*5590*/  VIADD R29, R25, 0x1 ;  /* 0x00000001191d7836 */ /* 0x010fe40000000000 */
[----:B------:R-:W-:Y:S01]  /*55a0*/  FMUL.FTZ R27, R27, UR6 ;  /* 0x000000061b1b7c20 */ /* 0x000fe20008410000 */
[----:B------:R-:W-:Y:S01]  /*55b0*/  FMUL.FTZ R30, R30, UR6 ;  /* 0x000000061e1e7c20 */ /* 0x000fe20008410000 */
[----:B------:R-:W-:Y:S01]  /*55c0*/  FMUL.FTZ R31, R31, UR6 ;  /* 0x000000061f1f7c20 */ /* 0x000fe20008410000 */
[----:B------:R-:W-:Y:S01]  /*55d0*/  FMUL.FTZ R34, R34, UR6 ;  /* 0x0000000622227c20 */ /* 0x000fe20008410000 */
[----:B------:R-:W-:Y:S01]  /*55e0*/  FMUL.FTZ R35, R35, UR6 ;  /* 0x0000000623237c20 */ /* 0x000fe20008410000 */
[----:B------:R-:W-:Y:S01]  /*55f0*/  FMUL.FTZ R38, R38, UR6 ;  /* 0x0000000626267c20 */ /* 0x000fe20008410000 */
[----:B------:R4:W5:Y:S01]  /*5600*/  MUFU.TANH R61, R28 ;  /* 0x0000001c003d7308 */ /* 0x0009620000002400 */
[----:B---3--:R-:W-:-:S02]  /*5610*/  IMAD R24, R192, UR7, R25 ;  /* 0x00000007c0187c24 */ /* 0x008fc4000f8e0219 */
[----:B------:R-:W-:Y:S01]  /*5620*/  FMUL.FTZ R39, R39, UR6 ;  /* 0x0000000627277c20 */ /* 0x000fe20008410000 */
[----:B------:R-:W-:Y:S01]  /*5630*/  FMUL.FTZ R42, R42, UR6 ;  /* 0x000000062a2a7c20 */ /* 0x000fe20008410000 */
[----:B------:R-:W-:Y:S01]  /*5640*/  FMUL.FTZ R43, R43, UR6 ;  /* 0x000000062b2b7c20 */ /* 0x000fe20008410000 */
[----:B------:R-:W-:Y:S02]  /*5650*/  IMAD.IADD R24, R24, 0x1, -R193 ;  /* 0x0000000118187824 */ /* 0x000fe400078e0ac1 */
[----:B------:R-:W-:Y:S01]  /*5660*/  FMUL.FTZ R46, R46, UR6 ;  /* 0x000000062e2e7c20 */ /* 0x000fe20008410000 */
[----:B------:R-:W-:Y:S01]  /*5670*/  FMUL.FTZ R47, R47, UR6 ;  /* 0x000000062f2f7c20 */ /* 0x000fe20008410000 */
[----:B------:R3:W3:Y:S01]  /*5680*/  MUFU.TANH R63, R32 ;  /* 0x00000020003f7308 */ /* 0x0006e20000002400 */
[----:B----4-:R-:W-:Y:S02]  /*5690*/  IMAD R28, R192, UR7, R29 ;  /* 0x00000007c01c7c24 */ /* 0x010fe4000f8e021d */
[----:B------:R-:W-:Y:S01]  /*56a0*/  FMUL.FTZ R50, R50, UR6 ;  /* 0x0000000632327c20 */ /* 0x000fe20008410000 */
[----:B------:R-:W-:Y:S01]  /*56b0*/  FMUL.FTZ R51, R51, UR6 ;  /* 0x0000000633337c20 */ /* 0x000fe20008410000 */
[----:B------:R-:W-:Y:S01]  /*56c0*/  FMUL.FTZ R54, R54, UR6 ;  /* 0x0000000636367c20 */ /* 0x000fe20008410000 */
[----:B------:R-:W-:Y:S01]  /*56d0*/  FMUL.FTZ R55, R55, UR6 ;  /* 0x0000000637377c20 */ /* 0x000fe20008410000 */
[----:B0-----:R-:W-:Y:S01]  /*56e0*/  IADD3 R25, R28, -R21, -R193 ;  /* 0x800000151c197210 */ /* 0x001fe20007ffe8c1 */
[----:B------:R-:W-:Y:S01]  /*56f0*/  ULDC UR6, c[0x0][0xa80] ;  /* 0x0002a00000067ab9 */ /* 0x000fe20000000800 */
[----:B------:R0:W4:Y:S01]  /*5700*/  MUFU.TANH R64, R33 ;  /* 0x0000002100407308 */ /* 0x0001220000002400 */
[----:B------:R-:W-:Y:S01]  /*5710*/  IMAD R21, R192, UR7, -R21 ;  /* 0x00000007c0157c24 */ /* 0x000fe2000f8e0a15 */
[----:B-1----:R-:W-:-:S02]  /*5720*/  VIADDMNMX R58, R58, R25, R24, PT ;  /* 0x000000193a3a7246 */ /* 0x002fc40003800118 */
[----:B--2---:R-:W-:Y:S02]  /*5730*/  VIADDMNMX R24, R20, R25, R24, PT ;  /* 0x0000001914187246 */ /* 0x004fe40003800118 */
[C---:B------:R-:W-:Y:S02]  /*5740*/  ISETP.GT.AND P2, PT, R58.reuse, RZ, PT ;  /* 0x000000ff3a00720c */ /* 0x040fe40003f44270 */
[C---:B------:R-:W-:Y:S01]  /*5750*/  ISETP.GT.AND P3, PT, R58.reuse, 0x1, PT ;  /* 0x000000013a00780c */ /* 0x040fe20003f64270 */
[----:B------:R-:W1:Y:S01]  /*5760*/  MUFU.TANH R65, R36 ;  /* 0x0000002400417308 */ /* 0x000e620000002400 */
[----:B------:R-:W-:Y:S02]  /*5770*/  ISETP.GT.AND P4, PT, R58, 0x8, PT ;  /* 0x000000083a00780c */ /* 0x000fe40003f84270 */
[----:B-----5:R-:W-:Y:S02]  /*5780*/  FSEL R28, R59, -INF , P2 ;  /* 0xff8000003b1c7808 */ /* 0x020fe40001000000 */
[----:B------:R-:W-:-:S02]  /*5790*/  FSEL R29, R60, -INF , P3 ;  /* 0xff8000003c1d7808 */ /* 0x000fc40001800000 */
[C---:B------:R-:W-:Y:S01]  /*57a0*/  ISETP.GT.AND P2, PT, R58.reuse, 0x9, PT ;  /* 0x000000093a00780c */ /* 0x040fe20003f44270 */
[----:B------:R2:W5:Y:S01]  /*57b0*/  MUFU.TANH R66, R37 ;  /* 0x0000002500427308 */ /* 0x0005620000002400 */
[----:B---3--:R-:W-:Y:S02]  /*57c0*/  FSEL R32, R61, -INF , P4 ;  /* 0xff8000003d207808 */ /* 0x008fe40002000000 */
[----:B------:R-:W-:Y:S02]  /*57d0*/  ISETP.GT.AND P3, PT, R58, 0x10, PT ;  /* 0x000000103a00780c */ /* 0x000fe40003f64270 */
[----:B0-----:R-:W-:Y:S02]  /*57e0*/  FSEL R33, R62, -INF , P2 ;  /* 0xff8000003e217808 */ /* 0x001fe40001000000 */
[----:B------:R-:W-:Y:S01]  /*57f0*/  ISETP.GT.AND P2, PT, R58, 0x11, PT ;  /* 0x000000113a00780c */ /* 0x000fe20003f44270 */
[----:B------:R0:W3:Y:S01]  /*5800*/  MUFU.TANH R67, R40 ;  /* 0x0000002800437308 */ /* 0x0000e20000002400 */
[----:B--2---:R-:W-:-:S02]  /*5810*/  FMNMX.FTZ R37, R28, R29, !PT ;  /* 0x0000001d1c257209 */ /* 0x004fc40007810000 */
[----:B------:R-:W-:Y:S02]  /*5820*/  FSEL R36, R63, -INF , P3 ;  /* 0xff8000003f247808 */ /* 0x000fe40001800000 */
[----:B------:R-:W-:Y:S02]  /*5830*/  ISETP.GT.AND P3, PT, R58, 0x18, PT ;  /* 0x000000183a00780c */ /* 0x000fe40003f64270 */
[----:B------:R-:W-:Y:S01]  /*5840*/  ISETP.GT.AND P4, PT, R24, 0x8, PT ;  /* 0x000000081800780c */ /* 0x000fe20003f84270 */
[----:B------:R2:W3:Y:S01]  /*5850*/  MUFU.TANH R68, R41 ;  /* 0x0000002900447308 */ /* 0x0004e20000002400 */
[----:B0-----:R-:W-:Y:S02]  /*5860*/  FMNMX.FTZ R40, R32, R37, !PT ;  /* 0x0000002520287209 */ /* 0x001fe40007810000 */
[----:B----4-:R-:W-:Y:S02]  /*5870*/  FSEL R37, R64, -INF , P2 ;  /* 0xff80000040257808 */ /* 0x010fe40001000000 */
[----:B------:R-:W-:-:S02]  /*5880*/  ISETP.GT.AND P2, PT, R58, 0x19, PT ;  /* 0x000000193a00780c */ /* 0x000fc40003f44270 */
[----:B------:R-:W-:Y:S01]  /*5890*/  ISETP.GT.AND P5, PT, R24, 0x28, PT ;  /* 0x000000281800780c */ /* 0x000fe20003fa4270 */
[----:B------:R0:W4:Y:S01]  /*58a0*/  MUFU.TANH R69, R44 ;  /* 0x0000002c00457308 */ /* 0x0001220000002400 */
[----:B--2---:R-:W-:Y:S02]  /*58b0*/  FMNMX.FTZ R41, R33, R40, !PT ;  /* 0x0000002821297209 */ /* 0x004fe40007810000 */
[----:B-1----:R-:W-:Y:S02]  /*58c0*/  FSEL R40, R65, -INF , P3 ;  /* 0xff80000041287808 */ /* 0x002fe40001800000 */
[----:B------:R-:W-:Y:S02]  /*58d0*/  ISETP.GT.AND P3, PT, R58, 0x20, PT ;  /* 0x000000203a00780c */ /* 0x000fe40003f64270 */
[----:B------:R-:W-:Y:S01]  /*58e0*/  R2UR UR7, R21 ;  /* 0x00000000150772ca */ /* 0x000fe200000e0000 */
[----:B------:R1:W2:Y:S01]  /*58f0*/  MUFU.TANH R61, R45 ;  /* 0x0000002d003d7308 */ /* 0x0002a20000002400 */
[----:B0-----:R-:W-:-:S02]  /*5900*/  FMNMX.FTZ R44, R36, R41, !PT ;  /* 0x00000029242c7209 */ /* 0x001fc40007810000 */
[----:B-----5:R-:W-:Y:S02]  /*5910*/  FSEL R41, R66, -INF , P2 ;  /* 0xff80000042297808 */ /* 0x020fe40001000000 */
[----:B------:R-:W-:-:S03]  /*5920*/  ISETP.GT.AND P2, PT, R58, 0x21, PT ;  /* 0x000000213a00780c */ /* 0x000fc60003f44270 */
[----:B------:R4:W0:Y:S01]  /*5930*/  MUFU.TANH R62, R48 ;  /* 0x00000030003e7308 */ /* 0x0008220000002400 */
[----:B-1----:R-:W-:Y:S02]  /*5940*/  FMNMX.FTZ R45, R37, R44, !PT ;  /* 0x0000002c252d7209 */ /* 0x002fe40007810000 */
[----:B---3--:R-:W-:Y:S02]  /*5950*/  FSEL R44, R67, -INF , P3 ;  /* 0xff800000432c7808 */ /* 0x008fe40001800000 */
[----:B------:R-:W-:Y:S02]  /*5960*/  FMNMX.FTZ R60, R40, R45, !PT ;  /* 0x0000002d283c7209 */ /* 0x000fe40007810000 */
[----:B------:R-:W-:Y:S01]  /*5970*/  ISETP.GT.AND P3, PT, R58, 0x28, PT ;  /* 0x000000283a00780c */ /* 0x000fe20003f64270 */
[----:B------:R2:W1:Y:S01]  /*5980*/  MUFU.TANH R63, R49 ;  /* 0x00000031003f7308 */ /* 0x0004620000002400 */
[----:B------:R-:W-:Y:S02]  /*5990*/  FMNMX.FTZ R59, R41, R60, !PT ;  /* 0x0000003c293b7209 */ /* 0x000fe40007810000 */
[----:B------:R-:W-:-:S02]  /*59a0*/  FSEL R45, R68, -INF , P2 ;  /* 0xff800000442d7808 */ /* 0x000fc40001000000 */
[----:B------:R-:W-:Y:S02]  /*59b0*/  FMNMX.FTZ R60, R44, R59, !PT ;  /* 0x0000003b2c3c7209 */ /* 0x000fe40007810000 */
[C---:B------:R-:W-:Y:S01]  /*59c0*/  ISETP.GT.AND P2, PT, R58.reuse, 0x29, PT ;  /* 0x000000293a00780c */ /* 0x040fe20003f44270 */
[----:B------:R0:W3:Y:S01]  /*59d0*/  MUFU.TANH R64, R52 ;  /* 0x0000003400407308 */ /* 0x0000e20000002400 */
[----:B----4-:R-:W-:Y:S02]  /*59e0*/  FSEL R48, R69, -INF , P3 ;  /* 0xff80000045307808 */ /* 0x010fe40001800000 */
[----:B------:R-:W-:Y:S02]  /*59f0*/  FMNMX.FTZ R59, R45, R60, !PT ;  /* 0x0000003c2d3b7209 */ /* 0x000fe40007810000 */
[----:B------:R-:W-:Y:S02]  /*5a00*/  ISETP.GT.AND P3, PT, R58, 0x30, PT ;  /* 0x000000303a00780c */ /* 0x000fe40003f64270 */
[----:B--2---:R-:W-:Y:S01]  /*5a10*/  FSEL R49, R61, -INF , P2 ;  /* 0xff8000003d317808 */ /* 0x004fe20001000000 */
[----:B------:R3:W2:Y:S01]  /*5a20*/  MUFU.TANH R65, R53 ;  /* 0x0000003500417308 */ /* 0x0006a20000002400 */
[----:B------:R-:W-:-:S02]  /*5a30*/  FMNMX.FTZ R60, R48, R59, !PT ;  /* 0x0000003b303c7209 */ /* 0x000fc40007810000 */
[----:B------:R-:W-:Y:S02]  /*5a40*/  ISETP.GT.AND P2, PT, R58, 0x31, PT ;  /* 0x000000313a00780c */ /* 0x000fe40003f44270 */
[----:B0-----:R-:W-:Y:S02]  /*5a50*/  FSEL R52, R62, -INF , P3 ;  /* 0xff8000003e347808 */ /* 0x001fe40001800000 */
[----:B------:R-:W-:Y:S01]  /*5a60*/  FMNMX.FTZ R61, R49, R60, !PT ;  /* 0x0000003c313d7209 */ /* 0x000fe20007810000 */
[----:B------:R-:W0:Y:S01]  /*5a70*/  MUFU.TANH R62, R26 ;  /* 0x0000001a003e7308 */ /* 0x000e220000002400 */
[----:B------:R-:W-:Y:S02]  /*5a80*/  ISETP.GT.AND P3, PT, R58, 0x38, PT ;  /* 0x000000383a00780c */ /* 0x000fe40003f64270 */
[----:B-1----:R-:W-:Y:S02]  /*5a90*/  FSEL R59, R63, -INF , P2 ;  /* 0xff8000003f3b7808 */ /* 0x002fe40001000000 */
[----:B------:R-:W-:-:S02]  /*5aa0*/  FMNMX.FTZ R60, R52, R61, !PT ;  /* 0x0000003d343c7209 */ /* 0x000fc40007810000 */
[----:B------:R-:W-:Y:S01]  /*5ab0*/  ISETP.GT.AND P2, PT, R58, 0x39, PT ;  /* 0x000000393a00780c */ /* 0x000fe20003f44270 */
[----:B------:R-:W1:Y:S01]  /*5ac0*/  MUFU.TANH R63, R27 ;  /* 0x0000001b003f7308 */ /* 0x000e620000002400 */
[----:B---3--:R-:W-:Y:S02]  /*5ad0*/  FSEL R53, R64, -INF , P3 ;  /* 0xff80000040357808 */ /* 0x008fe40001800000 */
[----:B------:R-:W-:Y:S02]  /*5ae0*/  FMNMX.FTZ R60, R59, R60, !PT ;  /* 0x0000003c3b3c7209 */ /* 0x000fe40007810000 */
[----:B--2---:R-:W-:Y:S02]  /*5af0*/  FSEL R58, R65, -INF , P2 ;  /* 0xff800000413a7808 */ /* 0x004fe40001000000 */
[----:B------:R-:W-:Y:S01]  /*5b00*/  FMNMX.FTZ R61, R53, R60, !PT ;  /* 0x0000003c353d7209 */ /* 0x000fe20007810000 */
[----:B------:R-:W2:Y:S01]  /*5b10*/  MUFU.TANH R30, R30 ;  /* 0x0000001e001e7308 */ /* 0x000ea20000002400 */
[----:B------:R-:W-:-:S02]  /*5b20*/  ISETP.GT.AND P2, PT, R24, RZ, PT ;  /* 0x000000ff1800720c */ /* 0x000fc40003f44270 */
[----:B------:R-:W-:Y:S02]  /*5b30*/  FMNMX.FTZ R61, R58, R61, !PT ;  /* 0x0000003d3a3d7209 */ /* 0x000fe40007810000 */
[----:B------:R-:W-:Y:S02]  /*5b40*/  ISETP.GT.AND P3, PT, R24, 0x1, PT ;  /* 0x000000011800780c */ /* 0x000fe40003f64270 */
[----:B0-----:R-:W-:Y:S01]  /*5b50*/  FSEL R20, R62, -INF , P2 ;  /* 0xff8000003e147808 */ /* 0x001fe20001000000 */
[----:B------:R-:W0:Y:S01]  /*5b60*/  SHFL.BFLY PT, R26, R61, 0x2, 0x1f ;  /* 0x0c401f003d1a7f89 */ /* 0x000e2200000e0000 */
[----:B------:R3:W4:Y:S01]  /*5b70*/  MUFU.TANH R60, R31 ;  /* 0x0000001f003c7308 */ /* 0x0007220000002400 */
[----:B-1----:R-:W-:Y:S02]  /*5b80*/  FSEL R25, R63, -INF , P3 ;  /* 0xff8000003f197808 */ /* 0x002fe40001800000 */
[C---:B------:R-:W-:Y:S02]  /*5b90*/  ISETP.GT.AND P2, PT, R24.reuse, 0x9, PT ;  /* 0x000000091800780c */ /* 0x040fe40003f44270 */
[----:B------:R-:W-:-:S03]  /*5ba0*/  ISETP.GT.AND P3, PT, R24, 0x10, PT ;  /* 0x000000101800780c */ /* 0x000fc60003f64270 */
[----:B------:R1:W5:Y:S01]  /*5bb0*/  MUFU.TANH R64, R34 ;  /* 0x0000002200407308 */ /* 0x0003620000002400 */
[----:B---3--:R-:W-:-:S07]  /*5bc0*/  FMNMX.FTZ R31, R20, R25, !PT ;  /* 0x00000019141f7209 */ /* 0x008fce0007810000 */
[----:B------:R3:W3:Y:S01]  /*5bd0*/  MUFU.TANH R65, R35 ;  /* 0x0000002300417308 */ /* 0x0006e20000002400 */
[----:B0-----:R-:W-:-:S07]  /*5be0*/  FMNMX.FTZ R26, R61, R26, !PT ;  /* 0x0000001a3d1a7209 */ /* 0x001fce0007810000 */
[----:B------:R0:W0:Y:S01]  /*5bf0*/  MUFU.TANH R66, R38 ;  /* 0x0000002600427308 */ /* 0x0000220000002400 */
[----:B------:R-:W2:Y:S07]  /*5c00*/  SHFL.BFLY PT, R27, R26, 0x1, 0x1f ;  /* 0x0c201f001a1b7f89 */ /* 0x000eae00000e0000 */
[----:B------:R0:W0:Y:S08]  /*5c10*/  MUFU.TANH R61, R39 ;  /* 0x00000027003d7308 */ /* 0x0000300000002400 */
[----:B------:R0:W0:Y:S08]  /*5c20*/  MUFU.TANH R67, R42 ;  /* 0x0000002a00437308 */ /* 0x0000300000002400 */
[----:B------:R0:W0:Y:S01]  /*5c30*/  MUFU.TANH R68, R43 ;  /* 0x0000002b00447308 */ /* 0x0000220000002400 */
[----:B--2---:R-:W-:-:S02]  /*5c40*/  FMNMX.FTZ R168, R26, R27, !PT ;  /* 0x0000001b1aa87209 */ /* 0x004fc40007810000 */
[----:B------:R-:W-:Y:S02]  /*5c50*/  FSEL R26, R30, -INF , P4 ;  /* 0xff8000001e1a7808 */ /* 0x000fe40002000000 */
[----:B----4-:R-:W-:-:S03]  /*5c60*/  FSEL R27, R60, -INF , P2 ;  /* 0xff8000003c1b7808 */ /* 0x010fc60001000000 */
[----:B------:R2:W4:Y:S01]  /*5c70*/  MUFU.TANH R69, R46 ;  /* 0x0000002e00457308 */ /* 0x0005220000002400 */
[----:B-1----:R-:W-:Y:S02]  /*5c80*/  FMNMX.FTZ R34, R26, R31, !PT ;  /* 0x0000001f1a227209 */ /* 0x002fe40007810000 */
[----:B------:R-:W-:Y:S02]  /*5c90*/  ISETP.GT.AND P2, PT, R24, 0x11, PT ;  /* 0x000000111800780c */ /* 0x000fe40003f44270 */
[----:B-----5:R-:W-:Y:S02]  /*5ca0*/  FSEL R30, R64, -INF , P3 ;  /* 0xff800000401e7808 */ /* 0x020fe40001800000 */
[----:B---3--:R-:W-:Y:S01]  /*5cb0*/  FMNMX.FTZ R35, R27, R34, !PT ;  /* 0x000000221b237209 */ /* 0x008fe20007810000 */
[----:B------:R1:W3:Y:S01]  /*5cc0*/  MUFU.TANH R62, R47 ;  /* 0x0000002f003e7308 */ /* 0x0002e20000002400 */
[----:B------:R-:W-:Y:S02]  /*5cd0*/  ISETP.GT.AND P3, PT, R24, 0x18, PT ;  /* 0x000000181800780c */ /* 0x000fe40003f64270 */
[----:B------:R-:W-:-:S02]  /*5ce0*/  FSEL R31, R65, -INF , P2 ;  /* 0xff800000411f7808 */ /* 0x000fc40001000000 */
[----:B0-----:R-:W-:Y:S02]  /*5cf0*/  FMNMX.FTZ R38, R30, R35, !PT ;  /* 0x000000231e267209 */ /* 0x001fe40007810000 */
[----:B------:R-:W-:Y:S01]  /*5d00*/  ISETP.GT.AND P4, PT, R24, 0x19, PT ;  /* 0x000000191800780c */ /* 0x000fe20003f84270 */
[----:B------:R0:W5:Y:S01]  /*5d10*/  MUFU.TANH R63, R50 ;  /* 0x00000032003f7308 */ /* 0x0001620000002400 */
[----:B------:R-:W-:Y:S02]  /*5d20*/  FSEL R34, R66, -INF , P3 ;  /* 0xff80000042227808 */ /* 0x000fe40001800000 */
[----:B------:R-:W-:Y:S02]  /*5d30*/  FMNMX.FTZ R39, R31, R38, !PT ;  /* 0x000000261f277209 */ /* 0x000fe40007810000 */
[----:B------:R-:W-:Y:S02]  /*5d40*/  ISETP.GT.AND P2, PT, R24, 0x20, PT ;  /* 0x000000201800780c */ /* 0x000fe40003f44270 */
[----:B------:R-:W-:Y:S01]  /*5d50*/  FSEL R35, R61, -INF , P4 ;  /* 0xff8000003d237808 */ /* 0x000fe20002000000 */
[----:B------:R-:W5:Y:S01]  /*5d60*/  MUFU.TANH R51, R51 ;  /* 0x0000003300337308 */ /* 0x000f620000002400 */
[----:B------:R-:W-:-:S02]  /*5d70*/  FMNMX.FTZ R42, R34, R39, !PT ;  /* 0x00000027222a7209 */ /* 0x000fc40007810000 */
[----:B------:R-:W-:Y:S02]  /*5d80*/  ISETP.GT.AND P3, PT, R24, 0x21, PT ;  /* 0x000000211800780c */ /* 0x000fe40003f64270 */
[----:B------:R-:W-:Y:S02]  /*5d90*/  FSEL R38, R67, -INF , P2 ;  /* 0xff80000043267808 */ /* 0x000fe40001000000 */
[----:B------:R-:W-:Y:S01]  /*5da0*/  FMNMX.FTZ R43, R35, R42, !PT ;  /* 0x0000002a232b7209 */ /* 0x000fe20007810000 */
[----:B------:R-:W5:Y:S01]  /*5db0*/  MUFU.TANH R54, R54 ;  /* 0x0000003600367308 */ /* 0x000f620000002400 */
[----:B------:R-:W-:Y:S02]  /*5dc0*/  FSEL R39, R68, -INF , P3 ;  /* 0xff80000044277808 */ /* 0x000fe40001800000 */
[----:B--2---:R-:W-:Y:S01]  /*5dd0*/  FMNMX.FTZ R46, R38, R43, !PT ;  /* 0x0000002b262e7209 */ /* 0x004fe20007810000 */
[C---:B------:R-:W-:Y:S01]  /*5de0*/  FMUL.FTZ R43, R168.reuse, UR6 ;  /* 0x00000006a82b7c20 */ /* 0x040fe20008410000 */
[----:B------:R-:W-:-:S02]  /*5df0*/  FSETP.NEU.FTZ.AND P3, PT, R168, -INF , PT ;  /* 0xff800000a800780b */ /* 0x000fc40003f7d000 */
[C---:B------:R-:W-:Y:S01]  /*5e00*/  ISETP.GT.AND P4, PT, R24.reuse, 0x29, PT ;  /* 0x000000291800780c */ /* 0x040fe20003f84270 */
[----:B------:R-:W2:Y:S01]  /*5e10*/  MUFU.TANH R55, R55 ;  /* 0x0000003700377308 */ /* 0x000ea20000002400 */
[----:B----4-:R-:W-:Y:S02]  /*5e20*/  FSEL R42, R69, -INF , P5 ;  /* 0xff800000452a7808 */ /* 0x010fe40002800000 */
[----:B-1----:R-:W-:Y:S02]  /*5e30*/  FMNMX.FTZ R47, R39, R46, !PT ;  /* 0x0000002e272f7209 */ /* 0x002fe40007810000 */
[----:B------:R-:W-:Y:S02]  /*5e40*/  FSEL R60, R43, RZ, P3 ;  /* 0x000000ff2b3c7208 */ /* 0x000fe40001800000 */
[----:B------:R-:W-:Y:S02]  /*5e50*/  ISETP.GT.AND P2, PT, R24, 0x30, PT ;  /* 0x000000301800780c */ /* 0x000fe40003f44270 */
[----:B---3--:R-:W-:Y:S01]  /*5e60*/  FSEL R43, R62, -INF , P4 ;  /* 0xff8000003e2b7808 */ /* 0x008fe20002000000 */
[--C-:B------:R-:W-:Y:S01]  /*5e70*/  FFMA.FTZ R170, R28, UR6, -R60.reuse ;  /* 0x000000061caa7c23 */ /* 0x100fe2000801083c */
[----:B0-----:R-:W-:Y:S01]  /*5e80*/  FMNMX.FTZ R50, R42, R47, !PT ;  /* 0x0000002f2a327209 */ /* 0x001fe20007810000 */
[--C-:B------:R-:W-:Y:S01]  /*5e90*/  FFMA.FTZ R171, R29, UR6, -R60.reuse ;  /* 0x000000061dab7c23 */ /* 0x100fe2000801083c */
[----:B------:R-:W-:Y:S01]  /*5ea0*/  ISETP.GT.AND P3, PT, R24, 0x31, PT ;  /* 0x000000311800780c */ /* 0x000fe20003f64270 */
[--C-:B------:R-:W-:Y:S01]  /*5eb0*/  FFMA.FTZ R173, R33, UR6, -R60.reuse ;  /* 0x0000000621ad7c23 */ /* 0x100fe2000801083c */
[----:B-----5:R-:W-:Y:S01]  /*5ec0*/  FSEL R46, R63, -INF , P2 ;  /* 0xff8000003f2e7808 */ /* 0x020fe20001000000 */
[--C-:B------:R-:W-:Y:S01]  /*5ed0*/  FFMA.FTZ R172, R32, UR6, -R60.reuse ;  /* 0x0000000620ac7c23 */ /* 0x100fe2000801083c */
[----:B------:R-:W-:Y:S01]  /*5ee0*/  FMNMX.FTZ R47, R43, R50, !PT ;  /* 0x000000322b2f7209 */ /* 0x000fe20007810000 */
[--C-:B------:R-:W-:Y:S01]  /*5ef0*/  FFMA.FTZ R174, R36, UR6, -R60.reuse ;  /* 0x0000000624ae7c23 */ /* 0x100fe2000801083c */
[----:B------:R-:W-:Y:S01]  /*5f00*/  FSEL R28, R51, -INF , P3 ;  /* 0xff800000331c7808 */ /* 0x000fe20001800000 */
[--C-:B------:R-:W-:Y:S01]  /*5f10*/  FFMA.FTZ R175, R37, UR6, -R60.reuse ;  /* 0x0000000625af7c23 */ /* 0x100fe2000801083c */
[----:B------:R-:W-:Y:S01]  /*5f20*/  ISETP.GT.AND P2, PT, R24, 0x38, PT ;  /* 0x000000381800780c */ /* 0x000fe20003f44270 */
[--C-:B------:R-:W-:Y:S01]  /*5f30*/  FFMA.FTZ R176, R40, UR6, -R60.reuse ;  /* 0x0000000628b07c23 */ /* 0x100fe2000801083c */
[----:B------:R-:W-:Y:S01]  /*5f40*/  FMNMX.FTZ R51, R46, R47, !PT ;  /* 0x0000002f2e337209 */ /* 0x000fe20007810000 */
[--C-:B------:R-:W-:Y:S01]  /*5f50*/  FFMA.FTZ R177, R41, UR6, -R60.reuse ;  /* 0x0000000629b17c23 */ /* 0x100fe2000801083c */
[----:B------:R-:W-:Y:S01]  /*5f60*/  ISETP.GT.AND P3, PT, R24, 0x39, PT ;  /* 0x000000391800780c */ /* 0x000fe20003f64270 */
[--C-:B------:R-:W-:Y:S01]  /*5f70*/  FFMA.FTZ R178, R44, UR6, -R60.reuse ;  /* 0x000000062cb27c23 */ /* 0x100fe2000801083c */
[----:B------:R-:W-:Y:S01]  /*5f80*/  FSEL R47, R54, -INF , P2 ;  /* 0xff800000362f7808 */ /* 0x000fe20001000000 */
[--C-:B------:R-:W-:Y:S01]  /*5f90*/  FFMA.FTZ R179, R45, UR6, -R60.reuse ;  /* 0x000000062db37c23 */ /* 0x100fe2000801083c */
[----:B------:R-:W-:Y:S01]  /*5fa0*/  FMNMX.FTZ R24, R28, R51, !PT ;  /* 0x000000331c187209 */ /* 0x000fe20007810000 */
[--C-:B------:R-:W-:Y:S01]  /*5fb0*/  FFMA.FTZ R180, R48, UR6, -R60.reuse ;  /* 0x0000000630b47c23 */ /* 0x100fe2000801083c */
[----:B--2---:R-:W-:Y:S01]  /*5fc0*/  FSEL R29, R55, -INF , P3 ;  /* 0xff800000371d7808 */ /* 0x004fe20001800000 */
[--C-:B------:R-:W-:Y:S01]  /*5fd0*/  FFMA.FTZ R181, R49, UR6, -R60.reuse ;  /* 0x0000000631b57c23 */ /* 0x100fe2000801083c */
[----:B------:R-:W-:Y:S01]  /*5fe0*/  FMNMX.FTZ R24, R47, R24, !PT ;  /* 0x000000182f187209 */ /* 0x000fe20007810000 */
[--C-:B------:R-:W-:Y:S01]  /*5ff0*/  FFMA.FTZ R182, R52, UR6, -R60.reuse ;  /* 0x0000000634b67c23 */ /* 0x100fe2000801083c */
[--C-:B------:R-:W-:Y:S01]  /*6000*/  FFMA.FTZ R197, R59, UR6, -R60.reuse ;  /* 0x000000063bc57c23 */ /* 0x100fe2000801083c */
[--C-:B------:R-:W-:Y:S01]  /*6010*/  FFMA.FTZ R183, R53, UR6, -R60.reuse ;  /* 0x0000000635b77c23 */ /* 0x100fe2000801083c */
[----:B------:R-:W-:Y:S01]  /*6020*/  FMNMX.FTZ R24, R29, R24, !PT ;  /* 0x000000181d187209 */ /* 0x000fe20007810000 */
[----:B------:R-:W-:Y:S01]  /*6030*/  FFMA.FTZ R200, R58, UR6, -R60 ;  /* 0x000000063ac87c23 */ /* 0x000fe2000801083c */
[----:B------:R-:W-:Y:S03]  /*6040*/  MUFU.EX2 R170, R170 ;  /* 0x000000aa00aa7308 */ /* 0x000fe60000000800 */
[----:B------:R-:W0:Y:S05]  /*6050*/  SHFL.BFLY PT, R33, R24, 0x2, 0x1f ;  /* 0x0c401f0018217f89 */ /* 0x000e2a00000e0000 */
[----:B------:R-:W1:Y:S08]  /*6060*/  MUFU.EX2 R171, R171 ;  /* 0x000000ab00ab7308 */ /* 0x000e700000000800 */
[----:B------:R-:W-:Y:S08]  /*6070*/  MUFU.EX2 R172, R172 ;  /* 0x000000ac00ac7308 */ /* 0x000ff00000000800 */
[----:B------:R-:W2:Y:S01]  /*6080*/  MUFU.EX2 R173, R173 ;  /* 0x000000ad00ad7308 */ /* 0x000ea20000000800 */
[----:B-1----:R-:W-:Y:S01]  /*6090*/  F2FP.BF16.F32.PACK_AB R152, R171, R170 ;  /* 0x000000aaab98723e */ /* 0x002fe200000010ff */
[----:B------:R-:W-:Y:S01]  /*60a0*/  FADD.FTZ R171, R170, R171 ;  /* 0x000000abaaab7221 */ /* 0x000fe20000010000 */
[----:B0-----:R-:W-:-:S05]  /*60b0*/  FMNMX.FTZ R33, R24, R33, !PT ;  /* 0x0000002118217209 */ /* 0x001fca0007810000 */
[----:B------:R-:W0:Y:S01]  /*60c0*/  SHFL.BFLY PT, R24, R33, 0x1, 0x1f ;  /* 0x0c201f0021187f89 */ /* 0x000e2200000e0000 */
[----:B------:R-:W-:Y:S08]  /*60d0*/  MUFU.EX2 R174, R174 ;  /* 0x000000ae00ae7308 */ /* 0x000ff00000000800 */
[----:B------:R-:W1:Y:S01]  /*60e0*/  MUFU.EX2 R175, R175 ;  /* 0x000000af00af7308 */ /* 0x000e620000000800 */
[----:B--2---:R-:W-:Y:S01]  /*60f0*/  F2FP.BF16.F32.PACK_AB R154, R173, R172 ;  /* 0x000000acad9a723e */ /* 0x004fe200000010ff */
[----:B------:R-:W-:-:S04]  /*6100*/  FADD.FTZ R172, R172, R171 ;  /* 0x000000abacac7221 */ /* 0x000fc80000010000 */
[----:B------:R-:W-:Y:S02]  /*6110*/  FADD.FTZ R173, R173, R172 ;  /* 0x000000acadad7221 */ /* 0x000fe40000010000 */
[----:B------:R-:W-:Y:S01]  /*6120*/  MUFU.EX2 R176, R176 ;  /* 0x000000b000b07308 */ /* 0x000fe20000000800 */
[----:B0-----:R-:W-:-:S07]  /*6130*/  FMNMX.FTZ R169, R33, R24, !PT ;  /* 0x0000001821a97209 */ /* 0x001fce0007810000 */
[----:B------:R-:W0:Y:S01]  /*6140*/  MUFU.EX2 R177, R177 ;  /* 0x000000b100b17308 */ /* 0x000e220000000800 */
[----:B-1----:R-:W-:Y:S01]  /*6150*/  F2FP.BF16.F32.PACK_AB R156, R175, R174 ;  /* 0x000000aeaf9c723e */ /* 0x002fe200000010ff */
[----:B------:R-:W-:Y:S01]  /*6160*/  FADD.FTZ R174, R174, R173 ;  /* 0x000000adaeae7221 */ /* 0x000fe20000010000 */
[C---:B------:R-:W-:Y:S01]  /*6170*/  FSETP.NEU.FTZ.AND P2, PT, R169.reuse, -INF , PT ;  /* 0xff800000a900780b */ /* 0x040fe20003f5d000 */
[----:B------:R-:W-:Y:S02]  /*6180*/  FMUL.FTZ R24, R169, UR6 ;  /* 0x00000006a9187c20 */ /* 0x000fe40008410000 */
[----:B------:R-:W-:Y:S02]  /*6190*/  FADD.FTZ R175, R175, R174 ;  /* 0x000000aeafaf7221 */ /* 0x000fe40000010000 */
[----:B------:R-:W-:Y:S01]  /*61a0*/  MUFU.EX2 R178, R178 ;  /* 0x000000b200b27308 */ /* 0x000fe20000000800 */
[----:B------:R-:W-:Y:S02]  /*61b0*/  FSEL R32, R24, RZ, P2 ;  /* 0x000000ff18207208 */ /* 0x000fe40001000000 */
[----:B------:R-:W-:-:S03]  /*61c0*/  ISETP.NE.AND P2, PT, R70, RZ, PT ;  /* 0x000000ff4600720c */ /* 0x000fc60003f45270 */
[--C-:B------:R-:W-:Y:S01]  /*61d0*/  FFMA.FTZ R198, R20, UR6, -R32.reuse ;  /* 0x0000000614c67c23 */ /* 0x100fe20008010820 */
[-C--:B------:R-:W-:Y:S01]  /*61e0*/  LEA.HI R20, R56, R23.reuse, RZ, 0x4 ;  /* 0x0000001738147211 */ /* 0x080fe200078f20ff */
[--C-:B------:R-:W-:Y:S01]  /*61f0*/  FFMA.FTZ R199, R25, UR6, -R32.reuse ;  /* 0x0000000619c77c23 */ /* 0x100fe20008010820 */
[--C-:B------:R-:W-:Y:S01]  /*6200*/  FFMA.FTZ R202, R27, UR6, -R32.reuse ;  /* 0x000000061bca7c23 */ /* 0x100fe20008010820 */
[--C-:B------:R-:W-:Y:S01]  /*6210*/  FFMA.FTZ R204, R31, UR6, -R32.reuse ;  /* 0x000000061fcc7c23 */ /* 0x100fe20008010820 */
[----:B------:R-:W-:Y:S01]  /*6220*/  LOP3.LUT R24, R20, 0xfffffff0, RZ, 0xc0, !PT ;  /* 0xfffffff014187812 */ /* 0x000fe200078ec0ff */
[--C-:B------:R-:W-:Y:S01]  /*6230*/  FFMA.FTZ R201, R26, UR6, -R32.reuse ;  /* 0x000000061ac97c23 */ /* 0x100fe20008010820 */
[----:B------:R-:W-:Y:S01]  /*6240*/  LEA.HI R56, R56, R23, RZ, 0x5 ;  /* 0x0000001738387211 */ /* 0x000fe200078f28ff */
[----:B------:R-:W-:Y:S01]  /*6250*/  FFMA.FTZ R203, R30, UR6, -R32 ;  /* 0x000000061ecb7c23 */ /* 0x000fe20008010820 */
[----:B------:R-:W-:Y:S01]  /*6260*/  SHF.R.U32.HI R31, RZ, 0x1, R20 ;  /* 0x00000001ff1f7819 */ /* 0x000fe20000011614 */
[----:B------:R-:W-:-:S02]  /*6270*/  IMAD.IADD R24, R23, 0x1, -R24 ;  /* 0x0000000117187824 */ /* 0x000fc400078e0a18 */
[--C-:B------:R-:W-:Y:S01]  /*6280*/  FFMA.FTZ R205, R34, UR6, -R32.reuse ;  /* 0x0000000622cd7c23 */ /* 0x100fe20008010820 */
[----:B------:R-:W-:Y:S02]  /*6290*/  IMAD.SHL.U32 R56, R56, 0x20, RZ ;  /* 0x0000002038387824 */ /* 0x000fe400078e00ff */
[----:B------:R-:W-:Y:S01]  /*62a0*/  FFMA.FTZ R206, R35, UR6, -R32 ;  /* 0x0000000623ce7c23 */ /* 0x000fe20008010820 */
[----:B------:R-:W-:Y:S01]  /*62b0*/  @!P2 VIADD R20, R195, 0x38840 ;  /* 0x00038840c314a836 */ /* 0x000fe20000000000 */
[----:B------:R-:W-:Y:S01]  /*62c0*/  SHF.R.S32.HI R25, RZ, 0x1f, R24 ;  /* 0x0000001fff197819 */ /* 0x000fe20000011418 */
[--C-:B------:R-:W-:Y:S01]  /*62d0*/  FFMA.FTZ R207, R38, UR6, -R32.reuse ;  /* 0x0000000626cf7c23 */ /* 0x100fe20008010820 */
[----:B------:R-:W-:Y:S01]  /*62e0*/  LOP3.LUT R56, R56, 0x7ffffc00, RZ, 0xc0, !PT ;  /* 0x7ffffc0038387812 */ /* 0x000fe200078ec0ff */
        /* <DEDUP_REMOVED lines=9> */
[----:B------:R-:W-:Y:S01]  /*6380*/  FFMA.FTZ R214, R29, UR6, -R32 ;  /* 0x000000061dd67c23 */ /* 0x000fe20008010820 */
[----:B------:R-:W-:Y:S01]  /*6390*/  IMAD.IADD R27, R24, 0x1, -R27 ;  /* 0x00000001181b7824 */ /* 0x000fe200078e0a1b */
[----:B------:R-:W-:Y:S01]  /*63a0*/  LOP3.LUT R25, R25, 0x7ffffe00, RZ, 0xc0, !PT ;  /* 0x7ffffe0019197812 */ /* 0x000fe200078ec0ff */
[----:B------:R-:W-:Y:S01]  /*63b0*/  MUFU.EX2 R198, R198 ;  /* 0x000000c600c67308 */ /* 0x000fe20000000800 */
[----:B0-----:R-:W-:Y:S01]  /*63c0*/  F2FP.BF16.F32.PACK_AB R158, R177, R176 ;  /* 0x000000b0b19e723e */ /* 0x001fe200000010ff */
[C---:B------:R-:W-:Y:S01]  /*63d0*/  IMAD.SHL.U32 R24, R27.reuse, 0x40, RZ ;  /* 0x000000401b187824 */ /* 0x040fe200078e00ff */
[C---:B------:R-:W-:Y:S01]  /*63e0*/  LOP3.LUT P4, RZ, R27.reuse, 0x2, RZ, 0xc0, !PT ;  /* 0x000000021bff7812 */ /* 0x040fe2000788c0ff */
[----:B------:R-:W-:Y:S01]  /*63f0*/  FADD.FTZ R176, R176, R175 ;  /* 0x000000afb0b07221 */ /* 0x000fe20000010000 */
[----:B------:R-:W-:Y:S01]  /*6400*/  LOP3.LUT P3, RZ, R27, 0x4, RZ, 0xc0, !PT ;  /* 0x000000041bff7812 */ /* 0x000fe2000786c0ff */
[----:B------:R-:W-:Y:S01]  /*6410*/  @!P2 VIADD R21, R195, 0x38860 ;  /* 0x00038860c315a836 */ /* 0x000fe20000000000 */
[----:B------:R-:W-:Y:S01]  /*6420*/  LOP3.LUT R24, R24, 0x1c0, RZ, 0xc0, !PT ;  /* 0x000001c018187812 */ /* 0x000fe200078ec0ff */
[----:B------:R-:W0:Y:S01]  /*6430*/  MUFU.EX2 R199, R199 ;  /* 0x000000c700c77308 */ /* 0x000e220000000800 */
[----:B------:R-:W-:Y:S01]  /*6440*/  SEL R57, R57, 0xffffffc0, !P3 ;  /* 0xffffffc039397807 */ /* 0x000fe20005800000 */
[----:B------:R-:W-:Y:S01]  /*6450*/  FADD.FTZ R177, R177, R176 ;  /* 0x000000b0b1b17221 */ /* 0x000fe20000010000 */
[----:B------:R-:W-:-:S02]  /*6460*/  LOP3.LUT R31, R24, 0x8, R31, 0xf8, !PT ;  /* 0x00000008181f7812 */ /* 0x000fc400078ef81f */
[----:B------:R-:W-:Y:S02]  /*6470*/  SHF.R.U32.HI R24, RZ, 0x3, R24 ;  /* 0x00000003ff187819 */ /* 0x000fe40000011618 */
[----:B------:R-:W-:Y:S01]  /*6480*/  @!P2 PRMT R21, RZ, 0x654, R21 ;  /* 0x00000654ff15a816 */ /* 0x000fe20000000015 */
[----:B------:R-:W-:Y:S01]  /*6490*/  MUFU.EX2 R201, R201 ;  /* 0x000000c900c97308 */ /* 0x000fe20000000800 */
[----:B------:R-:W-:-:S04]  /*64a0*/  LOP3.LUT R24, R31, R24, RZ, 0x3c, !PT ;  /* 0x000000181f187212 */ /* 0x000fc800078e3cff */
[----:B------:R-:W-:-:S03]  /*64b0*/  IADD3 R24, R24, R25, R56 ;  /* 0x0000001918187210 */ /* 0x000fc60007ffe038 */
[----:B------:R-:W1:Y:S01]  /*64c0*/  MUFU.EX2 R202, R202 ;  /* 0x000000ca00ca7308 */ /* 0x000e620000000800 */
[----:B0-----:R-:W-:Y:S01]  /*64d0*/  F2FP.BF16.F32.PACK_AB R153, R199, R198 ;  /* 0x000000c6c799723e */ /* 0x001fe200000010ff */
[----:B------:R-:W-:Y:S01]  /*64e0*/  IMAD R184, R24, 0x2, R195 ;  /* 0x0000000218b87824 */ /* 0x000fe200078e02c3 */
[----:B------:R-:W-:Y:S01]  /*64f0*/  @!P2 PRMT R24, RZ, 0x654, R20 ;  /* 0x00000654ff18a816 */ /* 0x000fe20000000014 */
[----:B------:R-:W-:Y:S02]  /*6500*/  FADD.FTZ R198, R198, R199 ;  /* 0x000000c7c6c67221 */ /* 0x000fe40000010000 */
[C---:B------:R-:W-:Y:S01]  /*6510*/  VIADD R187, R184.reuse, 0x36400 ;  /* 0x00036400b8bb7836 */ /* 0x040fe20000000000 */
[----:B------:R0:W-:Y:S01]  /*6520*/  @!P2 SYNCS.ARRIVE.TRANS64.RED.A1T0 RZ, [R24+URZ], RZ ;  /* 0x000000ff18ffa9a7 */ /* 0x0001e2000810043f */
[----:B------:R-:W-:Y:S01]  /*6530*/  MUFU.EX2 R203, R203 ;  /* 0x000000cb00cb7308 */ /* 0x000fe20000000800 */
[----:B------:R-:W-:Y:S02]  /*6540*/  VIADD R20, R184, 0x36420 ;  /* 0x00036420b8147836 */ /* 0x000fe40000000000 */
[----:B------:R-:W-:-:S02]  /*6550*/  @P4 VIADD R20, R187, 0xffffffe0 ;  /* 0xffffffe0bb144836 */ /* 0x000fc40000000000 */
[----:B------:R-:W-:Y:S02]  /*6560*/  IMAD.IADD R187, R187, 0x1, R57 ;  /* 0x00000001bbbb7824 */ /* 0x000fe400078e0239 */
[----:B------:R-:W-:Y:S01]  /*6570*/  IMAD.IADD R185, R57, 0x1, R20 ;  /* 0x0000000139b97824 */ /* 0x000fe200078e0214 */
[----:B------:R-:W2:Y:S01]  /*6580*/  MUFU.EX2 R204, R204 ;  /* 0x000000cc00cc7308 */ /* 0x000ea20000000800 */
[----:B-1----:R-:W-:Y:S01]  /*6590*/  F2FP.BF16.F32.PACK_AB R155, R202, R201 ;  /* 0x000000c9ca9b723e */ /* 0x002fe200000010ff */
[----:B------:R-:W-:Y:S01]  /*65a0*/  BAR.SYNC.DEFER_BLOCKING 0xf, 0x100 ;  /* 0x03c4000000007b1d */ /* 0x000fe20000010000 */
[----:B------:R-:W-:Y:S01]  /*65b0*/  FADD.FTZ R201, R201, R198 ;  /* 0x000000c6c9c97221 */ /* 0x000fe20000010000 */
[----:B------:R-:W-:-:S03]  /*65c0*/  VIADD R198, R22, 0xfffffffe ;  /* 0xfffffffe16c67836 */ /* 0x000fc60000000000 */
[----:B------:R-:W-:Y:S01]  /*65d0*/  FADD.FTZ R202, R202, R201 ;  /* 0x000000c9caca7221 */ /* 0x000fe20000010000 */
[----:B------:R-:W-:Y:S08]  /*65e0*/  MUFU.EX2 R205, R205 ;  /* 0x000000cd00cd7308 */ /* 0x000ff00000000800 */
[----:B------:R-:W1:Y:S01]  /*65f0*/  MUFU.EX2 R206, R206 ;  /* 0x000000ce00ce7308 */ /* 0x000e620000000800 */
[----:B--2---:R-:W-:Y:S01]  /*6600*/  F2FP.BF16.F32.PACK_AB R157, R204, R203 ;  /* 0x000000cbcc9d723e */ /* 0x004fe200000010ff */
[----:B------:R-:W-:-:S04]  /*6610*/  FADD.FTZ R203, R203, R202 ;  /* 0x000000cacbcb7221 */ /* 0x000fc80000010000 */
[----:B------:R-:W-:Y:S02]  /*6620*/  FADD.FTZ R204, R204, R203 ;  /* 0x000000cbcccc7221 */ /* 0x000fe40000010000 */
[----:B------:R-:W2:Y:S01]  /*6630*/  MUFU.EX2 R179, R179 ;  /* 0x000000b300b37308 */ /* 0x000ea20000000800 */
[----:B------:R3:W-:Y:S07]  /*6640*/  STSM.16.M88.4 [R184+0x36400], R152 ;  /* 0x03640098b8007844 */ /* 0x0007ee0000000200 */
[----:B------:R-:W-:Y:S01]  /*6650*/  MUFU.EX2 R180, R180 ;  /* 0x000000b400b47308 */ /* 0x000fe20000000800 */
[----:B-1----:R-:W-:Y:S01]  /*6660*/  F2FP.BF16.F32.PACK_AB R159, R206, R205 ;  /* 0x000000cdce9f723e */ /* 0x002fe200000010ff */
[----:B------:R-:W-:-:S04]  /*6670*/  FADD.FTZ R205, R205, R204 ;  /* 0x000000cccdcd7221 */ /* 0x000fc80000010000 */
[----:B------:R1:W-:Y:S01]  /*6680*/  STSM.16.M88.4 [R20], R156 ;  /* 0x0000009c14007844 */ /* 0x0003e20000000200 */
[----:B------:R-:W-:Y:S01]  /*6690*/  FADD.FTZ R206, R206, R205 ;  /* 0x000000cdcece7221 */ /* 0x000fe20000010000 */
[----:B------:R-:W4:Y:S01]  /*66a0*/  MUFU.EX2 R181, R181 ;  /* 0x000000b500b57308 */ /* 0x000f220000000800 */
[----:B--2---:R-:W-:Y:S01]  /*66b0*/  F2FP.BF16.F32.PACK_AB R160, R179, R178 ;  /* 0x000000b2b3a0723e */ /* 0x004fe200000010ff */
[----:B------:R-:W-:-:S04]  /*66c0*/  FADD.FTZ R178, R178, R177 ;  /* 0x000000b1b2b27221 */ /* 0x000fc80000010000 */
[----:B------:R-:W-:Y:S02]  /*66d0*/  FADD.FTZ R179, R179, R178 ;  /* 0x000000b2b3b37221 */ /* 0x000fe40000010000 */
[----:B------:R-:W-:Y:S08]  /*66e0*/  MUFU.EX2 R207, R207 ;  /* 0x000000cf00cf7308 */ /* 0x000ff00000000800 */
[----:B------:R-:W2:Y:S01]  /*66f0*/  MUFU.EX2 R208, R208 ;  /* 0x000000d000d07308 */ /* 0x000ea20000000800 */
[----:B----4-:R-:W-:Y:S01]  /*6700*/  F2FP.BF16.F32.PACK_AB R162, R181, R180 ;  /* 0x000000b4b5a2723e */ /* 0x010fe200000010ff */
[----:B------:R-:W-:-:S04]  /*6710*/  FADD.FTZ R180, R180, R179 ;  /* 0x000000b3b4b47221 */ /* 0x000fc80000010000 */
[----:B------:R-:W-:Y:S02]  /*6720*/  FADD.FTZ R181, R181, R180 ;  /* 0x000000b4b5b57221 */ /* 0x000fe40000010000 */
[----:B------:R-:W-:Y:S08]  /*6730*/  MUFU.EX2 R209, R209 ;  /* 0x000000d100d17308 */ /* 0x000ff00000000800 */
        /* <DEDUP_REMOVED lines=8> */
[----:B------:R1:W-:Y:S01]  /*67c0*/  STSM.16.M88.4 [R187], R160 ;  /* 0x000000a0bb007844 */ /* 0x0003e20000000200 */
[----:B------:R-:W-:Y:S01]  /*67d0*/  FADD.FTZ R210, R210, R209 ;  /* 0x000000d1d2d27221 */ /* 0x000fe20000010000 */
[----:B------:R-:W-:Y:S08]  /*67e0*/  MUFU.EX2 R183, R183 ;  /* 0x000000b700b77308 */ /* 0x000ff00000000800 */
[----:B------:R-:W4:Y:S01]  /*67f0*/  MUFU.EX2 R200, R200 ;  /* 0x000000c800c87308 */ /* 0x000f220000000800 */
[----:B--2---:R-:W-:Y:S01]  /*6800*/  F2FP.BF16.F32.PACK_AB R164, R197, R182 ;  /* 0x000000b6c5a4723e */ /* 0x004fe200000010ff */
[----:B------:R-:W-:-:S04]  /*6810*/  FADD.FTZ R182, R182, R181 ;  /* 0x000000b5b6b67221 */ /* 0x000fc80000010000 */
[----:B------:R-:W-:Y:S02]  /*6820*/  FADD.FTZ R182, R197, R182 ;  /* 0x000000b6c5b67221 */ /* 0x000fe40000010000 */
[----:B------:R-:W-:Y:S08]  /*6830*/  MUFU.EX2 R23, R23 ;  /* 0x0000001700177308 */ /* 0x000ff00000000800 */
[----:B------:R-:W2:Y:S01]  /*6840*/  MUFU.EX2 R212, R212 ;  /* 0x000000d400d47308 */ /* 0x000ea20000000800 */
[----:B----4-:R-:W-:-:S07]  /*6850*/  F2FP.BF16.F32.PACK_AB R166, R200, R183 ;  /* 0x000000b7c8a6723e */ /* 0x010fce00000010ff */
[----:B------:R-:W-:Y:S08]  /*6860*/  MUFU.EX2 R211, R211 ;  /* 0x000000d300d37308 */ /* 0x000ff00000000800 */
[----:B------:R-:W4:Y:S01]  /*6870*/  MUFU.EX2 R214, R214 ;  /* 0x000000d600d67308 */ /* 0x000f220000000800 */
[----:B--2---:R-:W-:Y:S01]  /*6880*/  F2FP.BF16.F32.PACK_AB R165, R212, R23 ;  /* 0x00000017d4a5723e */ /* 0x004fe200000010ff */
[----:B------:R-:W-:-:S04]  /*6890*/  FADD.FTZ R23, R23, R210 ;  /* 0x000000d217177221 */ /* 0x000fc80000010000 */
[----:B------:R-:W-:Y:S01]  /*68a0*/  FADD.FTZ R212, R212, R23 ;  /* 0x00000017d4d47221 */ /* 0x000fe20000010000 */
[----:B------:R-:W-:Y:S01]  /*68b0*/  IMAD.MOV.U32 R23, RZ, RZ, RZ ;  /* 0x000000ffff177224 */ /* 0x000fe200078e00ff */
[----:B----4-:R-:W-:Y:S02]  /*68c0*/  F2FP.BF16.F32.PACK_AB R167, R214, R211 ;  /* 0x000000d3d6a7723e */ /* 0x010fe400000010ff */
[----:B------:R-:W-:-:S03]  /*68d0*/  FADD.FTZ R211, R211, R212 ;  /* 0x000000d4d3d37221 */ /* 0x000fc60000010000 */
[----:B------:R1:W-:Y:S01]  /*68e0*/  STSM.16.M88.4 [R185], R164 ;  /* 0x000000a4b9007844 */ /* 0x0003e20000000200 */
[----:B0-----:R-:W-:Y:S01]  /*68f0*/  WARPGROUP.ARRIVE ;  /* 0x00000000000079c5 */ /* 0x001fe20000000000 */
[----:B------:R-:W-:-:S05]  /*6900*/  FADD.FTZ R22, R214, R211 ;  /* 0x000000d3d6167221 */ /* 0x000fca0000010000 */
[----:B------:R-:W-:Y:S01]  /*6910*/  HGMMA.64x256x16.F32.BF16 R24, R152, gdesc[UR8].tnspB, RZ, !UPT, gsb0 ;  /* 0x43e0000898187df0 */ /* 0x000fe2000c0018ff */
[----:B------:R-:W-:Y:S01]  /*6920*/  R2UR UR10, R213 ;  /* 0x00000000d50a72ca */ /* 0x000fe200000e0000 */
[----:B------:R-:W-:Y:S01]  /*6930*/  UMOV UR11, 0x40000040 ;  /* 0x40000040000b7882 */ /* 0x000fe20000000000 */
[C---:B------:R-:W-:Y:S01]  /*6940*/  VIADD R213, R190.reuse, 0x100 ;  /* 0x00000100bed57836 */ /* 0x040fe20000000000 */
[----:B------:R-:W-:Y:S02]  /*6950*/  WARPGROUP.DEPBAR.LE gsb0, 0x0 ;  /* 0x00008000000079c5 */ /* 0x000fe40000010000 */
[----:B------:R-:W-:Y:S01]  /*6960*/  WARPGROUP.ARRIVE ;  /* 0x00000000000079c5 */ /* 0x000fe20000000000 */
[----:B---3--:R-:W-:-:S15]  /*6970*/  VIADD R152, R190, 0x180 ;  /* 0x00000180be987836 */ /* 0x008fde0000000000 */
        /* <DEDUP_REMOVED lines=13> */
[----:B------:R-:W-:Y:S01]  /*6a50*/  HGMMA.64x256x16.F32.BF16 R24, R164, gdesc[UR8].tnspB, R24, gsb0 ;  /* 0x43e00008a4187df0 */ /* 0x000fe20008001818 */
[----:B------:R-:W-:Y:S02]  /*6a60*/  @UP0 ULDC UR10, c[0x0][0x44c] ;  /* 0x00011300000a0ab9 */ /* 0x000fe40000000800 */
[----:B------:R-:W-:-:S04]  /*6a70*/  UIMAD.WIDE.U32 UR10, UR60, UR10, URZ ;  /* 0x0000000a3c0a72a5 */ /* 0x000fc8000f8e003f */
[----:B------:R-:W-:-:S04]  /*6a80*/  @UP0 USHF.R.U32.HI UR60, URZ, UR14, UR11 ;  /* 0x0000000e3f3c0299 */ /* 0x000fc8000801160b */
[----:B------:R-:W-:-:S04]  /*6a90*/  UIADD3 UR60, UR7, UR60, URZ ;  /* 0x0000003c073c7290 */ /* 0x000fc8000fffe03f */
[----:B------:R-:W-:-:S04]  /*6aa0*/  USHF.R.S32.HI UR7, URZ, 0x1f, UR60 ;  /* 0x0000001f3f077899 */ /* 0x000fc8000801143c */
[----:B------:R-:W-:-:S04]  /*6ab0*/  ULEA.HI UR7, UR7, UR60, URZ, 0x6 ;  /* 0x0000003c07077291 */ /* 0x000fc8000f8f303f */
[----:B------:R-:W-:-:S04]  /*6ac0*/  USHF.R.S32.HI UR7, URZ, 0x6, UR7 ;  /* 0x000000063f077899 */ /* 0x000fc80008011407 */
[----:B------:R-:W-:-:S04]  /*6ad0*/  UISETP.LT.AND UP1, UPT, UR61, UR7, UPT ;  /* 0x000000073d00728c */ /* 0x000fc8000bf21270 */
[----:B------:R-:W-:-:S03]  /*6ae0*/  USEL UR10, UR61, UR7, !UP1 ;  /* 0x000000073d0a7287 */ /* 0x000fc6000c800000 */
[----:B------:R-:W-:-:S03]  /*6af0*/  UMOV UR61, URZ ;  /* 0x0000003f003d7c82 */ /* 0x000fc60008000000 */
[----:B------:R-:W-:Y:S01]  /*6b00*/  ISETP.GE.AND P3, PT, R198, UR10, PT ;  /* 0x0000000ac6007c0c */ /* 0x000fe2000bf66270 */
[----:B------:R-:W-:Y:S01]  /*6b10*/  IMAD.U32 R201, RZ, RZ, UR10 ;  /* 0x0000000affc97e24 */ /* 0x000fe2000f8e00ff */
        /* <DEDUP_REMOVED lines=9> */
[----:B------:R0:W-:Y:S02]  /*6bb0*/  @!P2 SYNCS.ARRIVE.TRANS64.RED.A1T0 RZ, [R21+URZ], RZ ;  /* 0x000000ff15ffa9a7 */ /* 0x0001e4000810043f */
[----:B0-----:R-:W-:-:S04]  /*6bc0*/  FADD.FTZ R21, R183, R182 ;  /* 0x000000b6b7157221 */ /* 0x001fc80000010000 */
[----:B------:R-:W-:Y:S01]  /*6bd0*/  FADD.FTZ R21, R200, R21 ;  /* 0x00000015c8157221 */ /* 0x000fe20000010000 */
[----:B-1----:R-:W-:Y:S06]  /*6be0*/  @!P3 BRA `(.L_x_4398) ;  /* 0x000000340090b947 */ /* 0x002fec0003800000 */
[----:B------:R-:W-:Y:S01]  /*6bf0*/  IMAD.MOV.U32 R199, RZ, RZ, R169 ;  /* 0x000000ffffc77224 */ /* 0x000fe200078e00a9 */
[----:B------:R-:W-:Y:S01]  /*6c00*/  UMOV UR61, URZ ;  /* 0x0000003f003d7c82 */ /* 0x000fe20008000000 */
[----:B------:R-:W-:Y:S01]  /*6c10*/  IMAD.MOV.U32 R200, RZ, RZ, R168 ;  /* 0x000000ffffc87224 */ /* 0x000fe200078e00a8 */
[----:B------:R-:W-:Y:S01]  /*6c20*/  ULDC UR60, c[0x0][0xad0] ;  /* 0x0002b400003c7ab9 */ /* 0x000fe20000000800 */
[----:B------:R-:W-:-:S07]  /*6c30*/  IMAD.MOV.U32 R202, RZ, RZ, RZ ;  /* 0x000000ffffca7224 */ /* 0x000fce00078e00ff */
.L_x_4407:
[----:B------:R-:W-:-:S05]  /*6c40*/  VIADD R23, R202, 0x1 ;  /* 0x00000001ca177836 */ /* 0x000fca0000000000 */
[----:B------:R-:W-:-:S04]  /*6c50*/  ISETP.NE.AND P3, PT, R23, 0x2, PT ;  /* 0x000000021700780c */ /* 0x000fc80003f65270 */
[----:B------:R-:W-:Y:S02]  /*6c60*/  SEL R152, RZ, 0x1, P3 ;  /* 0x00000001ff987807 */ /* 0x000fe40001800000 */
[----:B------:R-:W-:Y:S02]  /*6c70*/  SEL R23, R23, RZ, P3 ;  /* 0x000000ff17177207 */ /* 0x000fe40001800000 */
[----:B------:R-:W-:-:S13]  /*6c80*/  R2UR UR6, R152 ;  /* 0x00000000980672ca */ /* 0x000fda00000e0000 */
[----:B------:R-:W-:Y:S01]  /*6c90*/  ULOP3.LUT UR61, UR61, UR6, URZ, 0x3c, !UPT ;  /* 0x000000063d3d7292 */ /* 0x000fe2000f8e3c3f */
[----:B--2---:R-:W-:Y:S11]  /*6ca0*/  @!P0 BRA `(.L_x_4399) ;  /* 0x0000000000048947 */ /* 0x004ff60003800000 */
[----:B------:R-:W-:Y:S01]  /*6cb0*/  BPT.TRAP 0x1 ;  /* 0x000000040000795c */ /* 0x000fe20000300000 */
.L_x_4399:
[----:B------:R-:W-:Y:S02]  /*6cc0*/  IMAD.U32 R204, RZ, RZ, UR61 ;  /* 0x0000003dffcc7e24 */ /* 0x000fe4000f8e00ff */
[----:B------:R-:W-:-:S03]  /*6cd0*/  IMAD R197, R23, 0x8, R195 ;  /* 0x0000000817c57824 */ /* 0x000fc600078e02c3 */
[----:B------:R-:W-:-:S04]  /*6ce0*/  SHF.L.U32 R204, R204, 0x1f, RZ ;  /* 0x0000001fcccc7819 */ /* 0x000fc800000006ff */
[----:B------:R0:W1:Y:S01]  /*6cf0*/  SYNCS.PHASECHK.TRANS64.TRYWAIT P3, [R197+URZ+0x38830], R204 ;  /* 0x038830ccc50075a7 */ /* 0x000062000806017f */
[----:B------:R-:W-:Y:S05]  /*6d00*/  @!P0 BRA `(.L_x_4400) ;  /* 0x0000000000048947 */ /* 0x000fea0003800000 */
[----:B------:R-:W-:Y:S01]  /*6d10*/  BPT.TRAP 0x1 ;  /* 0x000000040000795c */ /* 0x000fe20000300000 */
.L_x_4400:
[----:B------:R-:W-:Y:S01]  /*6d20*/  IMAD R203, R23, 0x200, R188 ;  /* 0x0000020017cb7824 */ /* 0x000fe200078e02bc */
[----:B-1----:R-:W-:Y:S06]  /*6d30*/  @P3 BRA `(.L_x_4401) ;  /* 0x0000000000083947 */ /* 0x002fec0003800000 */
[----:B------:R-:W1:Y:S02]  /*6d40*/  SYNCS.PHASECHK.TRANS64.TRYWAIT P3, [R197+URZ+0x38830], R204 ;  /* 0x038830ccc50075a7 */ /* 0x000e64000806017f */
[----:B-1----:R-:W-:Y:S05]  /*6d50*/  @!P3 BRA `(.L_x_4402) ;  /* 0x000000f00028b947 */ /* 0x002fea0003800000 */
.L_x_4401:
        /* <DEDUP_REMOVED lines=22> */
[----:B------:R-:W-:Y:S02]  /*6ec0*/  R2UR UR6, R205 ;  /* 0x00000000cd0672ca */ /* 0x000fe400000e0000 */
[C---:B------:R-:W-:Y:S01]  /*6ed0*/  IADD3 R205, R203.reuse, 0x4, RZ ;  /* 0x00000004cbcd7810 */ /* 0x040fe20007ffe0ff */
[----:B------:R-:W-:Y:S01]  /*6ee0*/  VIADD R203, R203, 0x6 ;  /* 0x00000006cbcb7836 */ /* 0x000fe20000000000 */
[----:B------:R-:W-:Y:S02]  /*6ef0*/  R2UR UR56, R2 ;  /* 0x00000000023872ca */ /* 0x000fe400000e0000 */
[----:B------:R-:W-:Y:S02]  /*6f00*/  R2UR UR57, R3 ;  /* 0x00000000033972ca */ /* 0x000fe400000e0000 */
[----:B------:R-:W-:-:S05]  /*6f10*/  R2UR UR16, R206 ;  /* 0x00000000ce1072ca */ /* 0x000fca00000e0000 */
        /* <DEDUP_REMOVED lines=21> */
.L_x_4403:
[----:B------:R2:W3:Y:S01]  /*7070*/  SYNCS.PHASECHK.TRANS64.TRYWAIT P3, [R197+URZ+0x38850], R204 ;  /* 0x038850ccc50075a7 */ /* 0x0004e2000806017f */
[----:B------:R-:W-:Y:S05]  /*7080*/  @!P0 BRA `(.L_x_4404) ;  /* 0x0000000000048947 */ /* 0x000fea0003800000 */
[----:B------:R-:W-:Y:S01]  /*7090*/  BPT.TRAP 0x1 ;  /* 0x000000040000795c */ /* 0x000fe20000300000 */
.L_x_4404:
[----:B---3--:R-:W-:Y:S05]  /*70a0*/  @P3 BRA `(.L_x_4405) ;  /* 0x0000000000083947 */ /* 0x008fea0003800000 */
[----:B------:R-:W3:Y:S02]  /*70b0*/  SYNCS.PHASECHK.TRANS64.TRYWAIT P3, [R197+URZ+0x38850], R204 ;  /* 0x038850ccc50075a7 */ /* 0x000ee4000806017f */
[----:B---3--:R-:W-:Y:S05]  /*70c0*/  @!P3 BRA `(.L_x_4406) ;  /* 0x000000ec0060b947 */ /* 0x008fea0003800000 */
.L_x_4405:
        /* <DEDUP_REMOVED lines=36> */
[----:B------:R-:W-:-:S05]  /*7310*/  IMAD R220, R23, 0x1000, R190 ;  /* 0x0000100017dc7824 */ /* 0x000fca00078e02be */
[----:B------:R-:W-:Y:S01]  /*7320*/  IADD3 R221, R220, 0x80, RZ ;  /* 0x00000080dcdd7810 */ /* 0x000fe20007ffe0ff */
[----:B------:R-:W-:Y:S01]  /*7330*/  UMOV UR54, UR6 ;  /* 0x0000000600367c82 */ /* 0x000fe20008000000 */
[----:B------:R-:W-:Y:S01]  /*7340*/  R2UR UR6, R204 ;  /* 0x00000000cc0672ca */ /* 0x000fe200000e0000 */
[----:B------:R-:W-:-:S12]  /*7350*/  VIADD R204, R203, 0x6 ;  /* 0x00000006cbcc7836 */ /* 0x000fd80000000000 */
        /* <DEDUP_REMOVED lines=25> */
[----:B------:R-:W-:Y:S01]  /*74f0*/  R2UR UR52, R207 ;  /* 0x00000000cf3472ca */ /* 0x000fe200000e0000 */
[C---:B------:R-:W-:Y:S01]  /*7500*/  VIADD R207, R203.reuse, 0x800 ;  /* 0x00000800cbcf7836 */ /* 0x040fe20000000000 */
[----:B------:R-:W-:Y:S01]  /*7510*/  R2UR UR42, R204 ;  /* 0x00000000cc2a72ca */ /* 0x000fe200000e0000 */
[----:B------:R-:W-:-:S05]  /*7520*/  VIADD R204, R203, 0x602 ;  /* 0x00000602cbcc7836 */ /* 0x000fca0000000000 */
[----:B------:R-:W-:Y:S01]  /*7530*/  R2UR UR46, R204 ;  /* 0x00000000cc2e72ca */ /* 0x000fe200000e0000 */
[----:B------:R-:W-:-:S05]  /*7540*/  VIADD R204, R203, 0x604 ;  /* 0x00000604cbcc7836 */ /* 0x000fca0000000000 */
[----:B------:R-:W-:Y:S01]  /*7550*/  R2UR UR50, R204 ;  /* 0x00000000cc3272ca */ /* 0x000fe200000e0000 */
[----:B------:R-:W-:-:S05]  /*7560*/  VIADD R204, R203, 0x606 ;  /* 0x00000606cbcc7836 */ /* 0x000fca0000000000 */
[----:B------:R-:W-:Y:S02]  /*7570*/  R2UR UR54, R204 ;  /* 0x00000000cc3672ca */ /* 0x000fe400000e0000 */
[----:B------:R-:W0:Y:S02]  /*7580*/  SHFL.IDX PT, R204, R208, RZ, 0x1f ;  /* 0x00001fffd0cc7589 */ /* 0x000e2400000e0000 */
[----:B0-----:R-:W-:-:S04]  /*7590*/  ISETP.GT.AND P3, PT, R204, 0x7f, PT ;  /* 0x0000007fcc00780c */ /* 0x001fc80003f64270 */
        /* <DEDUP_REMOVED lines=19> */
[----:B------:R-:W-:Y:S01]  /*76d0*/  @UP0 ULDC UR6, c[0x0][0x44c] ;  /* 0x0001130000060ab9 */ /* 0x000fe20000000800 */
[----:B------:R-:W-:Y:S01]  /*76e0*/  ULDC UR7, c[0x0][0x288] ;  /* 0x0000a20000077ab9 */ /* 0x000fe20000000800 */
[----:B------:R-:W-:Y:S02]  /*76f0*/  WARPGROUP.DEPBAR.LE gsb0, 0x0 ;  /* 0x00008000000079c5 */ /* 0x000fe40000010000 */
[----:B------:R-:W-:-:S06]  /*7700*/  WARPGROUP.ARRIVE ;  /* 0x00000000000079c5 */ /* 0x000fcc0000000000 */
[----:B------:R-:W-:Y:S01]  /*7710*/  HGMMA.64x64x16.F32.BF16 R152, gdesc[UR8], R152, gsb0 ;  /* 0x00e00000089879f0 */ /* 0x000fe20008001898 */
[----:B------:R-:W-:Y:S01]  /*7720*/  ULDC UR11, c[0x0][0x2f0] ;  /* 0x0000bc00000b7ab9 */ /* 0x000fe20000000800 */
        /* <DEDUP_REMOVED lines=74> */
[--C-:B------:R-:W-:Y:S01]  /*7bd0*/  IMAD.IADD R209, R206, 0x1, R207.reuse ;  /* 0x00000001ced17824 */ /* 0x100fe200078e02cf */
[----:B------:R-:W-:Y:S01]  /*7be0*/  IADD3 R208, R18, R206, RZ ;  /* 0x000000ce12d07210 */ /* 0x000fe20007ffe0ff */
        /* <DEDUP_REMOVED lines=117> */
[----:B------:R-:W-:Y:S01]  /*8340*/  @P1 IMAD.HI.U32 R203, R186, UR6, RZ ;  /* 0x00000006bacb1c27 */ /* 0x000fe2000f8e00ff */
[----:B------:R-:W-:-:S03]  /*8350*/  @UP0 ULDC UR6, c[0x0][0x450] ;  /* 0x0001140000060ab9 */ /* 0x000fc60000000800 */
[----:B------:R-:W-:Y:S01]  /*8360*/  IMAD.MOV.U32 R206, RZ, RZ, R186 ;  /* 0x000000ffffce7224 */ /* 0x000fe200078e00ba */
[----:B------:R-:W-:Y:S01]  /*8370*/  @P1 SHF.R.U32.HI R206, RZ, UR6, R203 ;  /* 0x00000006ffce1c19 */ /* 0x000fe200080116cb */
[----:B------:R-:W-:-:S04]  /*8380*/  ULDC UR6, c[0x0][0xa80] ;  /* 0x0002a00000067ab9 */ /* 0x000fc80000000800 */
[----:B------:R-:W0:Y:S01]  /*8390*/  SHFL.IDX PT, R203, R206, RZ, 0x1c1f ;  /* 0x001c1fffcecb7589 */ /* 0x000e2200000e0000 */
        /* <DEDUP_REMOVED lines=16> */
[----:B------:R2:W3:Y:S01]  /*84a0*/  MUFU.TANH R205, R152 ;  /* 0x0000009800cd7308 */ /* 0x0004e20000002400 */
[----:B-1----:R-:W-:-:S02]  /*84b0*/  IMAD.MOV.U32 R153, RZ, RZ, -0x40 ;  /* 0xffffffc0ff997424 */ /* 0x002fc400078e00ff */
[----:B------:R-:W-:Y:S01]  /*84c0*/  FMUL.FTZ R181, R181, UR60 ;  /* 0x0000003cb5b57c20 */ /* 0x000fe20008410000 */
[----:B------:R-:W-:Y:S01]  /*84d0*/  FMUL.FTZ R155, R155, UR60 ;  /* 0x0000003c9b9b7c20 */ /* 0x000fe20008410000 */
[----:B------:R-:W-:Y:S01]  /*84e0*/  FMUL.FTZ R213, R167, UR60 ;  /* 0x0000003ca7d57c20 */ /* 0x000fe20008410000 */
[----:B------:R-:W-:Y:S01]  /*84f0*/  FMUL.FTZ R214, R170, UR60 ;  /* 0x0000003caad67c20 */ /* 0x000fe20008410000 */
[----:B------:R-:W-:Y:S01]  /*8500*/  FMUL.FTZ R171, R171, UR60 ;  /* 0x0000003cabab7c20 */ /* 0x000fe20008410000 */
[----:B------:R-:W-:Y:S01]  /*8510*/  FMUL.FTZ R174, R174, UR60 ;  /* 0x0000003caeae7c20 */ /* 0x000fe20008410000 */
[----:B------:R1:W-:Y:S01]  /*8520*/  MUFU.TANH R208, R157 ;  /* 0x0000009d00d07308 */ /* 0x0003e20000002400 */
[----:B--2---:R-:W-:Y:S02]  /*8530*/  IMAD R152, R198, R153, 0x1 ;  /* 0x00000001c6987424 */ /* 0x004fe400078e0299 */
[----:B------:R-:W-:Y:S01]  /*8540*/  FMUL.FTZ R153, R168, UR60 ;  /* 0x0000003ca8997c20 */ /* 0x000fe20008410000 */
[----:B------:R-:W-:Y:S01]  /*8550*/  FMUL.FTZ R175, R175, UR60 ;  /* 0x0000003cafaf7c20 */ /* 0x000fe20008410000 */
[----:B------:R-:W-:Y:S01]  /*8560*/  FMUL.FTZ R178, R178, UR60 ;  /* 0x0000003cb2b27c20 */ /* 0x000fe20008410000 */
[----:B------:R-:W-:Y:S01]  /*8570*/  FMUL.FTZ R179, R179, UR60 ;  /* 0x0000003cb3b37c20 */ /* 0x000fe20008410000 */
[----:B------:R-:W-:Y:S01]  /*8580*/  FMUL.FTZ R182, R182, UR60 ;  /* 0x0000003cb6b67c20 */ /* 0x000fe20008410000 */
[----:B------:R-:W-:Y:S01]  /*8590*/  FMUL.FTZ R183, R183, UR60 ;  /* 0x0000003cb7b77c20 */ /* 0x000fe20008410000 */
[----:B------:R2:W4:Y:S01]  /*85a0*/  MUFU.TANH R207, R156 ;  /* 0x0000009c00cf7308 */ /* 0x0005220000002400 */
[----:B-1----:R-:W-:-:S04]  /*85b0*/  IMAD.IADD R157, R152, 0x1, -R193 ;  /* 0x00000001989d7824 */ /* 0x002fc800078e0ac1 */
[----:B------:R-:W-:Y:S01]  /*85c0*/  IMAD R168, R192, UR11, R157 ;  /* 0x0000000bc0a87c24 */ /* 0x000fe2000f8e029d */
[----:B------:R-:W-:Y:S02]  /*85d0*/  UMOV UR11, 0x40000040 ;  /* 0x40000040000b7882 */ /* 0x000fe40000000000 */
[----:B------:R1:W5:Y:S01]  /*85e0*/  MUFU.TANH R209, R160 ;  /* 0x000000a000d17308 */ /* 0x0003620000002400 */
[----:B--2---:R-:W-:Y:S01]  /*85f0*/  FMUL.FTZ R156, R172, UR60 ;  /* 0x0000003cac9c7c20 */ /* 0x004fe20008410000 */
[----:B0-----:R-:W-:-:S04]  /*8600*/  IADD3 R152, R203, -UR7, R168 ;  /* 0x80000007cb987c10 */ /* 0x001fc8000fffe0a8 */
[C---:B------:R-:W-:Y:S02]  /*8610*/  ISETP.GT.AND P3, PT, R152.reuse, RZ, PT ;  /* 0x000000ff9800720c */ /* 0x040fe40003f64270 */
[C---:B------:R-:W-:Y:S01]  /*8620*/  ISETP.GT.AND P4, PT, R152.reuse, 0x1, PT ;  /* 0x000000019800780c */ /* 0x040fe20003f84270 */
[----:B------:R-:W0:Y:S01]  /*8630*/  MUFU.TANH R161, R161 ;  /* 0x000000a100a17308 */ /* 0x000e220000002400 */
[----:B---3--:R-:W-:Y:S02]  /*8640*/  FSEL R205, R205, -INF , P3 ;  /* 0xff800000cdcd7808 */ /* 0x008fe40001800000 */
[----:B------:R-:W-:Y:S02]  /*8650*/  ISETP.GT.AND P3, PT, R152, 0x8, PT ;  /* 0x000000089800780c */ /* 0x000fe40003f64270 */
[----:B------:R-:W-:Y:S02]  /*8660*/  FSEL R204, R204, -INF , P4 ;  /* 0xff800000cccc7808 */ /* 0x000fe40002000000 */
[----:B------:R-:W-:Y:S01]  /*8670*/  FMNMX.FTZ R157, R205, R200, !PT ;  /* 0x000000c8cd9d7209 */ /* 0x000fe20007810000 */
[----:B------:R-:W2:Y:S01]  /*8680*/  MUFU.TANH R164, R164 ;  /* 0x000000a400a47308 */ /* 0x000ea20000002400 */
[----:B------:R-:W-:-:S02]  /*8690*/  ISETP.GT.AND P4, PT, R152, 0x9, PT ;  /* 0x000000099800780c */ /* 0x000fc40003f84270 */
[----:B----4-:R-:W-:Y:S02]  /*86a0*/  FSEL R172, R207, -INF , P3 ;  /* 0xff800000cfac7808 */ /* 0x010fe40001800000 */
[----:B------:R-:W-:Y:S02]  /*86b0*/  FMNMX.FTZ R157, R204, R157, !PT ;  /* 0x0000009dcc9d7209 */ /* 0x000fe40007810000 */
[----:B------:R-:W-:Y:S01]  /*86c0*/  ISETP.GT.AND P3, PT, R152, 0x10, PT ;  /* 0x000000109800780c */ /* 0x000fe20003f64270 */
[----:B------:R3:W-:Y:S01]  /*86d0*/  MUFU.TANH R210, R153 ;  /* 0x0000009900d27308 */ /* 0x0007e20000002400 */
[----:B-1----:R-:W-:Y:S02]  /*86e0*/  FMNMX.FTZ R160, R172, R157, !PT ;  /* 0x0000009daca07209 */ /* 0x002fe40007810000 */
[----:B-----5:R-:W-:Y:S02]  /*86f0*/  FSEL R203, R209, -INF , P3 ;  /* 0xff800000d1cb7808 */ /* 0x020fe40001800000 */
[----:B------:R-:W-:-:S03]  /*8700*/  ISETP.GT.AND P3, PT, R152, 0x18, PT ;  /* 0x000000189800780c */ /* 0x000fc60003f64270 */
[----:B------:R-:W1:Y:S01]  /*8710*/  MUFU.TANH R165, R165 ;  /* 0x000000a500a57308 */ /* 0x000e620000002400 */
[----:B---3--:R-:W-:Y:S01]  /*8720*/  FMUL.FTZ R153, R173, UR60 ;  /* 0x0000003cad997c20 */ /* 0x008fe20008410000 */
[----:B------:R-:W-:Y:S02]  /*8730*/  FSEL R173, R208, -INF , P4 ;  /* 0xff800000d0ad7808 */ /* 0x000fe40002000000 */
[----:B------:R-:W-:Y:S02]  /*8740*/  ISETP.GT.AND P4, PT, R152, 0x11, PT ;  /* 0x000000119800780c */ /* 0x000fe40003f84270 */
[----:B------:R-:W-:Y:S02]  /*8750*/  FMNMX.FTZ R160, R173, R160, !PT ;  /* 0x000000a0ada07209 */ /* 0x000fe40007810000 */
[----:B------:R0:W3:Y:S02]  /*8760*/  MUFU.TANH R211, R169 ;  /* 0x000000a900d37308 */ /* 0x0000e40000002400 */
[----:B------:R-:W-:-:S06]  /*8770*/  FMNMX.FTZ R160, R203, R160, !PT ;  /* 0x000000a0cba07209 */ /* 0x000fcc0007810000 */
[----:B------:R4:W5:Y:S01]  /*8780*/  MUFU.TANH R212, R156 ;  /* 0x0000009c00d47308 */ /* 0x0009620000002400 */
[----:B0-----:R-:W-:Y:S02]  /*8790*/  FSEL R169, R161, -INF , P4 ;  /* 0xff800000a1a97808 */ /* 0x001fe40002000000 */
[----:B------:R-:W-:-:S05]  /*87a0*/  ISETP.GT.AND P4, PT, R152, 0x19, PT ;  /* 0x000000199800780c */ /* 0x000fca0003f84270 */
[----:B------:R0:W5:Y:S01]  /*87b0*/  MUFU.TANH R207, R153 ;  /* 0x0000009900cf7308 */ /* 0x0001620000002400 */
[----:B----4-:R-:W-:Y:S01]  /*87c0*/  FMUL.FTZ R156, R176, UR60 ;  /* 0x0000003cb09c7c20 */ /* 0x010fe20008410000 */
[----:B--2---:R-:W-:Y:S02]  /*87d0*/  FSEL R176, R164, -INF , P3 ;  /* 0xff800000a4b07808 */ /* 0x004fe40001800000 */
[C---:B------:R-:W-:Y:S02]  /*87e0*/  ISETP.GT.AND P3, PT, R152.reuse, 0x20, PT ;  /* 0x000000209800780c */ /* 0x040fe40003f64270 */
[----:B-1----:R-:W-:Y:S02]  /*87f0*/  FSEL R164, R165, -INF , P4 ;  /* 0xff800000a5a47808 */ /* 0x002fe40002000000 */
[----:B------:R1:W2:Y:S01]  /*8800*/  MUFU.TANH R157, R156 ;  /* 0x0000009c009d7308 */ /* 0x0002a20000002400 */
[----:B0-----:R-:W-:Y:S02]  /*8810*/  FMNMX.FTZ R153, R169, R160, !PT ;  /* 0x000000a0a9997209 */ /* 0x001fe40007810000 */
[----:B------:R-:W-:-:S02]  /*8820*/  ISETP.GT.AND P4, PT, R152, 0x21, PT ;  /* 0x000000219800780c */ /* 0x000fc40003f84270 */
[----:B------:R-:W-:Y:S02]  /*8830*/  FMNMX.FTZ R153, R176, R153, !PT ;  /* 0x00000099b0997209 */ /* 0x000fe40007810000 */
[----:B------:R-:W-:Y:S01]  /*8840*/  FSEL R165, R210, -INF , P3 ;  /* 0xff800000d2a57808 */ /* 0x000fe20001800000 */
[----:B------:R0:W4:Y:S01]  /*8850*/  MUFU.TANH R209, R177 ;  /* 0x000000b100d17308 */ /* 0x0001220000002400 */
[----:B-1----:R-:W-:Y:S02]  /*8860*/  FMNMX.FTZ R156, R164, R153, !PT ;  /* 0x00000099a49c7209 */ /* 0x002fe40007810000 */
[----:B------:R-:W-:Y:S02]  /*8870*/  ISETP.GT.AND P3, PT, R152, 0x28, PT ;  /* 0x000000289800780c */ /* 0x000fe40003f64270 */
[----:B---3--:R-:W-:Y:S01]  /*8880*/  FSEL R160, R211, -INF , P4 ;  /* 0xff800000d3a07808 */ /* 0x008fe20002000000 */
[----:B------:R-:W-:Y:S01]  /*8890*/  FMUL.FTZ R211, R166, UR60 ;  /* 0x0000003ca6d37c20 */ /* 0x000fe20008410000 */
[----:B------:R-:W-:Y:S01]  /*88a0*/  FMNMX.FTZ R153, R165, R156, !PT ;  /* 0x0000009ca5997209 */ /* 0x000fe20007810000 */
[----:B------:R1:W3:Y:S01]  /*88b0*/  MUFU.TANH R210, R180 ;  /* 0x000000b400d27308 */ /* 0x0002e20000002400 */
[----:B------:R-:W-:Y:S01]  /*88c0*/  ISETP.GT.AND P4, PT, R152, 0x29, PT ;  /* 0x000000299800780c */ /* 0x000fe20003f84270 */
[----:B0-----:R-:W-:Y:S01]  /*88d0*/  FMUL.FTZ R177, R154, UR60 ;  /* 0x0000003c9ab17c20 */ /* 0x001fe20008410000 */
[----:B-----5:R-:W-:-:S02]  /*88e0*/  FSEL R161, R212, -INF , P3 ;  /* 0xff800000d4a17808 */ /* 0x020fc40001800000 */
[----:B------:R-:W-:Y:S02]  /*88f0*/  FMNMX.FTZ R208, R160, R153, !PT ;  /* 0x00000099a0d07209 */ /* 0x000fe40007810000 */
[C---:B------:R-:W-:Y:S01]  /*8900*/  ISETP.GT.AND P3, PT, R152.reuse, 0x30, PT ;  /* 0x000000309800780c */ /* 0x040fe20003f64270 */
[----:B------:R-:W0:Y:S01]  /*8910*/  MUFU.TANH R181, R181 ;  /* 0x000000b500b57308 */ /* 0x000e220000002400 */
[----:B------:R-:W-:Y:S02]  /*8920*/  FSEL R156, R207, -INF , P4 ;  /* 0xff800000cf9c7808 */ /* 0x000fe40002000000 */
[----:B------:R-:W-:Y:S01]  /*8930*/  FMNMX.FTZ R153, R161, R208, !PT ;  /* 0x000000d0a1997209 */ /* 0x000fe20007810000 */
[----:B------:R-:W-:Y:S01]  /*8940*/  FMUL.FTZ R208, R159, UR60 ;  /* 0x0000003c9fd07c20 */ /* 0x000fe20008410000 */
[----:B------:R-:W-:Y:S01]  /*8950*/  ISETP.GT.AND P4, PT, R152, 0x31, PT ;  /* 0x000000319800780c */ /* 0x000fe20003f84270 */
[----:B------:R-:W5:Y:S01]  /*8960*/  SHFL.IDX PT, R159, R206, 0x1, 0x1c1f ;  /* 0x003c1f00ce9f7f89 */ /* 0x000f6200000e0000 */
[----:B--2---:R-:W-:Y:S01]  /*8970*/  FSEL R157, R157, -INF , P3 ;  /* 0xff8000009d9d7808 */ /* 0x004fe20001800000 */
[----:B------:R-:W2:Y:S01]  /*8980*/  MUFU.TANH R177, R177 ;  /* 0x000000b100b17308 */ /* 0x000ea20000002400 */
[----:B-1----:R-:W-:-:S02]  /*8990*/  FMNMX.FTZ R180, R156, R153, !PT ;  /* 0x000000999cb47209 */ /* 0x002fc40007810000 */
[----:B------:R-:W-:Y:S02]  /*89a0*/  ISETP.GT.AND P3, PT, R152, 0x38, PT ;  /* 0x000000389800780c */ /* 0x000fe40003f64270 */
[----:B----4-:R-:W-:Y:S01]  /*89b0*/  FSEL R154, R209, -INF , P4 ;  /* 0xff800000d19a7808 */ /* 0x010fe20002000000 */
[----:B------:R-:W-:Y:S01]  /*89c0*/  FMUL.FTZ R209, R162, UR60 ;  /* 0x0000003ca2d17c20 */ /* 0x000fe20008410000 */
[----:B------:R-:W-:Y:S01]  /*89d0*/  FMNMX.FTZ R207, R157, R180, !PT ;  /* 0x000000b49dcf7209 */ /* 0x000fe20007810000 */
[----:B------:R-:W1:Y:S01]  /*89e0*/  MUFU.TANH R155, R155 ;  /* 0x0000009b009b7308 */ /* 0x000e620000002400 */
[----:B------:R-:W-:Y:S02]  /*89f0*/  ISETP.GT.AND P4, PT, R152, 0x39, PT ;  /* 0x000000399800780c */ /* 0x000fe40003f84270 */
[----:B---3--:R-:W-:Y:S01]  /*8a00*/  FSEL R153, R210, -INF , P3 ;  /* 0xff800000d2997808 */ /* 0x008fe20001800000 */
[----:B------:R-:W-:Y:S01]  /*8a10*/  FMUL.FTZ R210, R163, UR60 ;  /* 0x0000003ca3d27c20 */ /* 0x000fe20008410000 */
[----:B------:R-:W-:Y:S01]  /*8a20*/  FMNMX.FTZ R180, R154, R207, !PT ;  /* 0x000000cf9ab47209 */ /* 0x000fe20007810000 */
[----:B------:R-:W-:Y:S01]  /*8a30*/  FMUL.FTZ R207, R158, UR60 ;  /* 0x0000003c9ecf7c20 */ /* 0x000fe20008410000 */
[----:B0-----:R-:W-:Y:S01]  /*8a40*/  FSEL R152, R181, -INF , P4 ;  /* 0xff800000b5987808 */ /* 0x001fe20002000000 */
[----:B------:R-:W-:Y:S01]  /*8a50*/  MUFU.TANH R208, R208 ;  /* 0x000000d000d07308 */ /* 0x000fe20000002400 */
[----:B------:R-:W-:-:S04]  /*8a60*/  FMNMX.FTZ R181, R153, R180, !PT ;  /* 0x000000b499b57209 */ /* 0x000fc80007810000 */
[----:B------:R-:W-:Y:S02]  /*8a70*/  FMNMX.FTZ R181, R152, R181, !PT ;  /* 0x000000b598b57209 */ /* 0x000fe40007810000 */
[----:B-----5:R-:W-:Y:S01]  /*8a80*/  IADD3 R162, R159, -UR7, R168 ;  /* 0x800000079fa27c10 */ /* 0x020fe2000fffe0a8 */
[----:B------:R-:W0:Y:S01]  /*8a90*/  MUFU.TANH R207, R207 ;  /* 0x000000cf00cf7308 */ /* 0x000e220000002400 */
[----:B------:R-:W-:Y:S01]  /*8aa0*/  R2UR UR7, R201 ;  /* 0x00000000c90772ca */ /* 0x000fe200000e0000 */
[----:B------:R-:W3:Y:S01]  /*8ab0*/  SHFL.BFLY PT, R158, R181, 0x2, 0x1f ;  /* 0x0c401f00b59e7f89 */ /* 0x000ee200000e0000 */
[C---:B------:R-:W-:Y:S02]  /*8ac0*/  ISETP.GT.AND P3, PT, R162.reuse, RZ, PT ;  /* 0x000000ffa200720c */ /* 0x040fe40003f64270 */
[C---:B------:R-:W-:Y:S02]  /*8ad0*/  ISETP.GT.AND P4, PT, R162.reuse, 0x1, PT ;  /* 0x00000001a200780c */ /* 0x040fe40003f84270 */
[----:B--2---:R-:W-:Y:S01]  /*8ae0*/  FSEL R166, R177, -INF , P3 ;  /* 0xff800000b1a67808 */ /* 0x004fe20001800000 */
[----:B------:R-:W2:Y:S01]  /*8af0*/  MUFU.TANH R209, R209 ;  /* 0x000000d100d17308 */ /* 0x000ea20000002400 */
[----:B------:R-:W-:-:S02]  /*8b00*/  ISETP.GT.AND P3, PT, R162, 0x8, PT ;  /* 0x00000008a200780c */ /* 0x000fc40003f64270 */
[----:B-1----:R-:W-:Y:S02]  /*8b10*/  FSEL R167, R155, -INF , P4 ;  /* 0xff8000009ba77808 */ /* 0x002fe40002000000 */
[C---:B------:R-:W-:Y:S02]  /*8b20*/  ISETP.GT.AND P4, PT, R162.reuse, 0x9, PT ;  /* 0x00000009a200780c */ /* 0x040fe40003f84270 */
[C---:B------:R-:W-:Y:S01]  /*8b30*/  ISETP.GT.AND P6, PT, R162.reuse, 0x20, PT ;  /* 0x00000020a200780c */ /* 0x040fe20003fc4270 */
[----:B------:R-:W1:Y:S01]  /*8b40*/  MUFU.TANH R210, R210 ;  /* 0x000000d200d27308 */ /* 0x000e620000002400 */
[----:B0-----:R-:W-:Y:S02]  /*8b50*/  FSEL R207, R207, -INF , P3 ;  /* 0xff800000cfcf7808 */ /* 0x001fe40001800000 */
[----:B------:R-:W-:Y:S02]  /*8b60*/  ISETP.GT.AND P3, PT, R162, 0x10, PT ;  /* 0x00000010a200780c */ /* 0x000fe40003f64270 */
[----:B------:R-:W-:-:S02]  /*8b70*/  FSEL R208, R208, -INF , P4 ;  /* 0xff800000d0d07808 */ /* 0x000fc40002000000 */
[----:B------:R-:W-:Y:S01]  /*8b80*/  ISETP.GT.AND P4, PT, R162, 0x11, PT ;  /* 0x00000011a200780c */ /* 0x000fe20003f84270 */
[----:B------:R-:W0:Y:S01]  /*8b90*/  MUFU.TANH R211, R211 ;  /* 0x000000d300d37308 */ /* 0x000e220000002400 */
[----:B--2---:R-:W-:Y:S02]  /*8ba0*/  FSEL R209, R209, -INF , P3 ;  /* 0xff800000d1d17808 */ /* 0x004fe40001800000 */
[----:B---3--:R-:W-:Y:S02]  /*8bb0*/  FMNMX.FTZ R163, R181, R158, !PT ;  /* 0x0000009eb5a37209 */ /* 0x008fe40007810000 */
[----:B------:R-:W-:Y:S02]  /*8bc0*/  FMNMX.FTZ R158, R166, R199, !PT ;  /* 0x000000c7a69e7209 */ /* 0x000fe40007810000 */
[----:B------:R-:W-:Y:S01]  /*8bd0*/  ISETP.GT.AND P3, PT, R162, 0x18, PT ;  /* 0x00000018a200780c */ /* 0x000fe20003f64270 */
[----:B------:R-:W2:Y:S01]  /*8be0*/  MUFU.TANH R213, R213 ;  /* 0x000000d500d57308 */ /* 0x000ea20000002400 */
[----:B------:R-:W-:Y:S01]  /*8bf0*/  FMNMX.FTZ R158, R167, R158, !PT ;  /* 0x0000009ea79e7209 */ /* 0x000fe20007810000 */
[----:B------:R-:W3:Y:S01]  /*8c00*/  SHFL.BFLY PT, R180, R163, 0x1, 0x1f ;  /* 0x0c201f00a3b47f89 */ /* 0x000ee200000e0000 */
[----:B-1----:R-:W-:-:S02]  /*8c10*/  FSEL R210, R210, -INF , P4 ;  /* 0xff800000d2d27808 */ /* 0x002fc40002000000 */
[----:B------:R-:W-:Y:S02]  /*8c20*/  FMNMX.FTZ R155, R207, R158, !PT ;  /* 0x0000009ecf9b7209 */ /* 0x000fe40007810000 */
[----:B------:R-:W-:Y:S01]  /*8c30*/  ISETP.GT.AND P4, PT, R162, 0x19, PT ;  /* 0x00000019a200780c */ /* 0x000fe20003f84270 */
[----:B------:R-:W1:Y:S01]  /*8c40*/  MUFU.TANH R214, R214 ;  /* 0x000000d600d67308 */ /* 0x000e620000002400 */
[----:B------:R-:W-:Y:S02]  /*8c50*/  FMNMX.FTZ R158, R208, R155, !PT ;  /* 0x0000009bd09e7209 */ /* 0x000fe40007810000 */
[----:B0-----:R-:W-:Y:S02]  /*8c60*/  FSEL R211, R211, -INF , P3 ;  /* 0xff800000d3d37808 */ /* 0x001fe40001800000 */
[----:B------:R-:W-:Y:S02]  /*8c70*/  FMNMX.FTZ R155, R209, R158, !PT ;  /* 0x0000009ed19b7209 */ /* 0x000fe40007810000 */
[----:B------:R-:W-:Y:S01]  /*8c80*/  ISETP.GT.AND P3, PT, R162, 0x21, PT ;  /* 0x00000021a200780c */ /* 0x000fe20003f64270 */
[----:B------:R-:W0:Y:S01]  /*8c90*/  MUFU.TANH R171, R171 ;  /* 0x000000ab00ab7308 */ /* 0x000e220000002400 */
[----:B------:R-:W-:-:S02]  /*8ca0*/  FMNMX.FTZ R158, R210, R155, !PT ;  /* 0x0000009bd29e7209 */ /* 0x000fc40007810000 */
[----:B--2---:R-:W-:Y:S02]  /*8cb0*/  FSEL R213, R213, -INF , P4 ;  /* 0xff800000d5d57808 */ /* 0x004fe40002000000 */
[----:B------:R-:W-:Y:S02]  /*8cc0*/  FMNMX.FTZ R158, R211, R158, !PT ;  /* 0x0000009ed39e7209 */ /* 0x000fe40007810000 */
[----:B------:R-:W-:Y:S01]  /*8cd0*/  ISETP.GT.AND P4, PT, R162, 0x28, PT ;  /* 0x00000028a200780c */ /* 0x000fe20003f84270 */
[----:B------:R-:W2:Y:S01]  /*8ce0*/  MUFU.TANH R174, R174 ;  /* 0x000000ae00ae7308 */ /* 0x000ea20000002400 */
[----:B-1----:R-:W-:Y:S02]  /*8cf0*/  FSEL R214, R214, -INF , P6 ;  /* 0xff800000d6d67808 */ /* 0x002fe40003000000 */
[----:B------:R-:W-:Y:S02]  /*8d00*/  FMNMX.FTZ R155, R213, R158, !PT ;  /* 0x0000009ed59b7209 */ /* 0x000fe40007810000 */
[----:B------:R-:W-:-:S02]  /*8d10*/  ISETP.GT.AND P5, PT, R162, 0x29, PT ;  /* 0x00000029a200780c */ /* 0x000fc40003fa4270 */
[----:B------:R-:W-:Y:S01]  /*8d20*/  FMNMX.FTZ R158, R214, R155, !PT ;  /* 0x0000009bd69e7209 */ /* 0x000fe20007810000 */
[----:B------:R-:W1:Y:S01]  /*8d30*/  MUFU.TANH R159, R175 ;  /* 0x000000af009f7308 */ /* 0x000e620000002400 */
[----:B0-----:R-:W-:Y:S02]  /*8d40*/  FSEL R215, R171, -INF , P3 ;  /* 0xff800000abd77808 */ /* 0x001fe40001800000 */
[----:B------:R-:W-:Y:S02]  /*8d50*/  ISETP.GT.AND P6, PT, R162, 0x30, PT ;  /* 0x00000030a200780c */ /* 0x000fe40003fc4270 */
[----:B------:R-:W-:Y:S02]  /*8d60*/  FMNMX.FTZ R155, R215, R158, !PT ;  /* 0x0000009ed79b7209 */ /* 0x000fe40007810000 */
[----:B---3--:R-:W-:Y:S01]  /*8d70*/  FMNMX.FTZ R168, R163, R180, !PT ;  /* 0x000000b4a3a87209 */ /* 0x008fe20007810000 */
[----:B------:R-:W0:Y:S01]  /*8d80*/  MUFU.TANH R178, R178 ;  /* 0x000000b200b27308 */ /* 0x000e220000002400 */
[----:B--2---:R-:W-:-:S02]  /*8d90*/  FSEL R212, R174, -INF , P4 ;  /* 0xff800000aed47808 */ /* 0x004fc40002000000 */
[----:B------:R-:W-:Y:S01]  /*8da0*/  ISETP.GT.AND P4, PT, R162, 0x31, PT ;  /* 0x00000031a200780c */ /* 0x000fe20003f84270 */
[----:B------:R-:W-:Y:S01]  /*8db0*/  FMUL.FTZ R206, R168, UR6 ;  /* 0x00000006a8ce7c20 */ /* 0x000fe20008410000 */
[----:B------:R-:W-:Y:S02]  /*8dc0*/  FMNMX.FTZ R158, R212, R155, !PT ;  /* 0x0000009bd49e7209 */ /* 0x000fe40007810000 */
[----:B------:R-:W-:Y:S01]  /*8dd0*/  FSETP.NEU.FTZ.AND P3, PT, R168, -INF , PT ;  /* 0xff800000a800780b */ /* 0x000fe20003f7d000 */
[----:B------:R-:W2:Y:S01]  /*8de0*/  MUFU.TANH R179, R179 ;  /* 0x000000b300b37308 */ /* 0x000ea20000002400 */
[----:B-1----:R-:W-:Y:S02]  /*8df0*/  FSEL R159, R159, -INF , P5 ;  /* 0xff8000009f9f7808 */ /* 0x002fe40002800000 */
[----:B------:R-:W-:Y:S02]  /*8e00*/  ISETP.GT.AND P5, PT, R162, 0x38, PT ;  /* 0x00000038a200780c */ /* 0x000fe40003fa4270 */
[----:B------:R-:W-:-:S02]  /*8e10*/  FMNMX.FTZ R174, R159, R158, !PT ;  /* 0x0000009e9fae7209 */ /* 0x000fc40007810000 */
[----:B------:R-:W-:Y:S01]  /*8e20*/  FSEL R206, R206, RZ, P3 ;  /* 0x000000ffcece7208 */ /* 0x000fe20001800000 */
[----:B------:R-:W1:Y:S01]  /*8e30*/  MUFU.TANH R182, R182 ;  /* 0x000000b600b67308 */ /* 0x000e620000002400 */
[----:B0-----:R-:W-:-:S03]  /*8e40*/  FSEL R155, R178, -INF , P6 ;  /* 0xff800000b29b7808 */ /* 0x001fc60003000000 */
[--C-:B------:R-:W-:Y:S01]  /*8e50*/  FFMA.FTZ R177, R164, UR6, -R206.reuse ;  /* 0x00000006a4b17c23 */ /* 0x100fe200080108ce */
[----:B------:R-:W-:Y:S01]  /*8e60*/  FMNMX.FTZ R163, R155, R174, !PT ;  /* 0x000000ae9ba37209 */ /* 0x000fe20007810000 */
[--C-:B------:R-:W-:Y:S01]  /*8e70*/  FFMA.FTZ R171, R204, UR6, -R206.reuse ;  /* 0x00000006ccab7c23 */ /* 0x100fe200080108ce */
[--C-:B------:R-:W-:Y:S01]  /*8e80*/  FFMA.FTZ R204, R152, UR6, -R206.reuse ;  /* 0x0000000698cc7c23 */ /* 0x100fe200080108ce */
[----:B------:R-:W0:Y:S01]  /*8e90*/  MUFU.TANH R183, R183 ;  /* 0x000000b700b77308 */ /* 0x000e220000002400 */
[----:B--2---:R-:W-:Y:S01]  /*8ea0*/  FSEL R158, R179, -INF , P4 ;  /* 0xff800000b39e7808 */ /* 0x004fe20002000000 */
[--C-:B------:R-:W-:Y:S01]  /*8eb0*/  FFMA.FTZ R181, R156, UR6, -R206.reuse ;  /* 0x000000069cb57c23 */ /* 0x100fe200080108ce */
[----:B------:R-:W-:Y:S01]  /*8ec0*/  ISETP.GT.AND P4, PT, R162, 0x39, PT ;  /* 0x00000039a200780c */ /* 0x000fe20003f84270 */
[--C-:B------:R-:W-:Y:S01]  /*8ed0*/  FFMA.FTZ R170, R205, UR6, -R206.reuse ;  /* 0x00000006cdaa7c23 */ /* 0x100fe200080108ce */
[----:B------:R-:W-:Y:S01]  /*8ee0*/  FMNMX.FTZ R175, R158, R163, !PT ;  /* 0x000000a39eaf7209 */ /* 0x000fe20007810000 */
[--C-:B------:R-:W-:Y:S01]  /*8ef0*/  FFMA.FTZ R172, R172, UR6, -R206.reuse ;  /* 0x00000006acac7c23 */ /* 0x100fe200080108ce */
[--C-:B------:R-:W-:Y:S01]  /*8f00*/  FFMA.FTZ R173, R173, UR6, -R206.reuse ;  /* 0x00000006adad7c23 */ /* 0x100fe200080108ce */
[--C-:B------:R-:W-:Y:S01]  /*8f10*/  FFMA.FTZ R176, R176, UR6, -R206.reuse ;  /* 0x00000006b0b07c23 */ /* 0x100fe200080108ce */
[----:B-1----:R-:W-:Y:S01]  /*8f20*/  FSEL R162, R182, -INF , P5 ;  /* 0xff800000b6a27808 */ /* 0x002fe20002800000 */
[--C-:B------:R-:W-:Y:S01]  /*8f30*/  FFMA.FTZ R180, R161, UR6, -R206.reuse ;  /* 0x00000006a1b47c23 */ /* 0x100fe200080108ce */
[--C-:B------:R-:W-:Y:S01]  /*8f40*/  FFMA.FTZ R182, R157, UR6, -R206.reuse ;  /* 0x000000069db67c23 */ /* 0x100fe200080108ce */
[----:B------:R-:W-:Y:S01]  /*8f50*/  MUFU.EX2 R170, R170 ;  /* 0x000000aa00aa7308 */ /* 0x000fe20000000800 */
[----:B------:R-:W-:Y:S01]  /*8f60*/  FMNMX.FTZ R174, R162, R175, !PT ;  /* 0x000000afa2ae7209 */ /* 0x000fe20007810000 */
[--C-:B------:R-:W-:Y:S01]  /*8f70*/  FFMA.FTZ R175, R169, UR6, -R206.reuse ;  /* 0x00000006a9af7c23 */ /* 0x100fe200080108ce */
[----:B0-----:R-:W-:Y:S01]  /*8f80*/  FSEL R163, R183, -INF , P4 ;  /* 0xff800000b7a37808 */ /* 0x001fe20002000000 */
[----:B------:R-:W-:-:S04]  /*8f90*/  FFMA.FTZ R183, R154, UR6, -R206 ;  /* 0x000000069ab77c23 */ /* 0x000fc800080108ce */
[----:B------:R-:W-:Y:S01]  /*8fa0*/  MUFU.EX2 R171, R171 ;  /* 0x000000ab00ab7308 */ /* 0x000fe20000000800 */
[----:B------:R-:W-:Y:S01]  /*8fb0*/  FMNMX.FTZ R178, R163, R174, !PT ;  /* 0x000000aea3b27209 */ /* 0x000fe20007810000 */
[--C-:B------:R-:W-:Y:S01]  /*8fc0*/  FFMA.FTZ R174, R203, UR6, -R206.reuse ;  /* 0x00000006cbae7c23 */ /* 0x100fe200080108ce */
[----:B------:R-:W-:-:S03]  /*8fd0*/  FFMA.FTZ R203, R153, UR6, -R206 ;  /* 0x0000000699cb7c23 */ /* 0x000fc600080108ce */
[----:B------:R-:W0:Y:S02]  /*8fe0*/  SHFL.BFLY PT, R179, R178, 0x2, 0x1f ;  /* 0x0c401f00b2b37f89 */ /* 0x000e2400000e0000 */
[----:B------:R-:W-:Y:S08]  /*8ff0*/  MUFU.EX2 R172, R172 ;  /* 0x000000ac00ac7308 */ /* 0x000ff00000000800 */
[----:B------:R-:W-:Y:S08]  /*9000*/  MUFU.EX2 R173, R173 ;  /* 0x000000ad00ad7308 */ /* 0x000ff00000000800 */
[----:B------:R-:W-:Y:S01]  /*9010*/  MUFU.EX2 R174, R174 ;  /* 0x000000ae00ae7308 */ /* 0x000fe20000000800 */
[----:B0-----:R-:W-:Y:S01]  /*9020*/  FMNMX.FTZ R164, R178, R179, !PT ;  /* 0x000000b3b2a47209 */ /* 0x001fe20007810000 */
[--C-:B------:R-:W-:Y:S01]  /*9030*/  FFMA.FTZ R179, R160, UR6, -R206.reuse ;  /* 0x00000006a0b37c23 */ /* 0x100fe200080108ce */
[----:B------:R-:W-:-:S05]  /*9040*/  FFMA.FTZ R178, R165, UR6, -R206 ;  /* 0x00000006a5b27c23 */ /* 0x000fca00080108ce */
[----:B------:R-:W-:Y:S01]  /*9050*/  MUFU.EX2 R175, R175 ;  /* 0x000000af00af7308 */ /* 0x000fe20000000800 */
[----:B------:R-:W0:Y:S07]  /*9060*/  SHFL.BFLY PT, R169, R164, 0x1, 0x1f ;  /* 0x0c201f00a4a97f89 */ /* 0x000e2e00000e0000 */
[----:B------:R-:W-:Y:S08]  /*9070*/  MUFU.EX2 R176, R176 ;  /* 0x000000b000b07308 */ /* 0x000ff00000000800 */
[----:B------:R-:W-:Y:S08]  /*9080*/  MUFU.EX2 R177, R177 ;  /* 0x000000b100b17308 */ /* 0x000ff00000000800 */
[----:B------:R-:W-:Y:S01]  /*9090*/  MUFU.EX2 R178, R178 ;  /* 0x000000b200b27308 */ /* 0x000fe20000000800 */
[----:B0-----:R-:W-:-:S04]  /*90a0*/  FMNMX.FTZ R169, R164, R169, !PT ;  /* 0x000000a9a4a97209 */ /* 0x001fc80007810000 */
[C---:B------:R-:W-:Y:S01]  /*90b0*/  FSETP.NEU.FTZ.AND P4, PT, R169.reuse, -INF , PT ;  /* 0xff800000a900780b */ /* 0x040fe20003f9d000 */
[C---:B------:R-:W-:Y:S02]  /*90c0*/  FMUL.FTZ R153, R169.reuse, UR6 ;  /* 0x00000006a9997c20 */ /* 0x040fe40008410000 */
[----:B------:R-:W-:Y:S01]  /*90d0*/  MUFU.EX2 R179, R179 ;  /* 0x000000b300b37308 */ /* 0x000fe20000000800 */
[----:B------:R-:W-:Y:S02]  /*90e0*/  FSEL R154, R169, RZ, P4 ;  /* 0x000000ffa99a7208 */ /* 0x000fe40002000000 */
[----:B------:R-:W-:Y:S02]  /*90f0*/  FSEL R152, R153, RZ, P4 ;  /* 0x000000ff99987208 */ /* 0x000fe40002000000 */
[----:B------:R-:W-:Y:S01]  /*9100*/  FSEL R153, R168, RZ, P3 ;  /* 0x000000ffa8997208 */ /* 0x000fe20001800000 */
[----:B------:R-:W-:Y:S01]  /*9110*/  FADD.FTZ R154, -R154, R199 ;  /* 0x000000c79a9a7221 */ /* 0x000fe20000010100 */
[----:B------:R-:W-:Y:S01]  /*9120*/  ISETP.NE.AND P3, PT, R191, RZ, PT ;  /* 0x000000ffbf00720c */ /* 0x000fe20003f65270 */
[--C-:B------:R-:W-:Y:S01]  /*9130*/  FFMA.FTZ R216, R213, UR6, -R152.reuse ;  /* 0x00000006d5d87c23 */ /* 0x100fe20008010898 */
[----:B------:R-:W-:Y:S01]  /*9140*/  FFMA.FTZ R205, R166, UR6, -R152 ;  /* 0x00000006a6cd7c23 */ /* 0x000fe20008010898 */
[----:B------:R-:W-:Y:S01]  /*9150*/  FADD.FTZ R153, -R153, R200 ;  /* 0x000000c899997221 */ /* 0x000fe20000010100 */
[----:B------:R-:W-:Y:S01]  /*9160*/  FMUL.FTZ R154, R154, UR6 ;  /* 0x000000069a9a7c20 */ /* 0x000fe20008410000 */
[--C-:B------:R-:W-:Y:S01]  /*9170*/  FFMA.FTZ R206, R167, UR6, -R152.reuse ;  /* 0x00000006a7ce7c23 */ /* 0x100fe20008010898 */
[----:B------:R-:W-:Y:S01]  /*9180*/  FFMA.FTZ R207, R207, UR6, -R152 ;  /* 0x00000006cfcf7c23 */ /* 0x000fe20008010898 */
[----:B------:R-:W-:Y:S01]  /*9190*/  FMUL.FTZ R219, R153, UR6 ;  /* 0x0000000699db7c20 */ /* 0x000fe20008410000 */
[----:B------:R-:W0:Y:S01]  /*91a0*/  MUFU.EX2 R218, R154 ;  /* 0x0000009a00da7308 */ /* 0x000e220000000800 */
[----:B------:R-:W-:-:S02]  /*91b0*/  @!P2 VIADD R153, R197, 0x38840 ;  /* 0x00038840c599a836 */ /* 0x000fc40000000000 */
[--C-:B------:R-:W-:Y:S01]  /*91c0*/  FFMA.FTZ R208, R208, UR6, -R152.reuse ;  /* 0x00000006d0d07c23 */ /* 0x100fe20008010898 */
[--C-:B------:R-:W-:Y:S01]  /*91d0*/  FFMA.FTZ R213, R214, UR6, -R152.reuse ;  /* 0x00000006d6d57c23 */ /* 0x100fe20008010898 */
[--C-:B------:R-:W-:Y:S01]  /*91e0*/  FFMA.FTZ R209, R209, UR6, -R152.reuse ;  /* 0x00000006d1d17c23 */ /* 0x100fe20008010898 */
[----:B------:R-:W-:Y:S01]  /*91f0*/  @!P3 IMAD R156, R202, 0x40, R189 ;  /* 0x00000040ca9cb824 */ /* 0x000fe200078e02bd */
[----:B------:R-:W-:Y:S01]  /*9200*/  @!P2 PRMT R153, RZ, 0x654, R153 ;  /* 0x00000654ff99a816 */ /* 0x000fe20000000099 */
[--C-:B------:R-:W-:Y:S01]  /*9210*/  FFMA.FTZ R210, R210, UR6, -R152.reuse ;  /* 0x00000006d2d27c23 */ /* 0x100fe20008010898 */
[----:B------:R-:W1:Y:S01]  /*9220*/  MUFU.EX2 R219, R219 ;  /* 0x000000db00db7308 */ /* 0x000e620000000800 */
[----:B------:R-:W-:Y:S02]  /*9230*/  @!P3 IMAD R160, R156, 0x4, R195 ;  /* 0x000000049ca0b824 */ /* 0x000fe400078e02c3 */
[--C-:B------:R-:W-:Y:S01]  /*9240*/  FFMA.FTZ R211, R211, UR6, -R152.reuse ;  /* 0x00000006d3d37c23 */ /* 0x100fe20008010898 */
[--C-:B------:R-:W-:Y:S01]  /*9250*/  FFMA.FTZ R214, R215, UR6, -R152.reuse ;  /* 0x00000006d7d67c23 */ /* 0x100fe20008010898 */
[--C-:B------:R-:W-:Y:S01]  /*9260*/  FFMA.FTZ R212, R212, UR6, -R152.reuse ;  /* 0x00000006d4d47c23 */ /* 0x100fe20008010898 */
[--C-:B------:R-:W-:Y:S01]  /*9270*/  FFMA.FTZ R215, R159, UR6, -R152.reuse ;  /* 0x000000069fd77c23 */ /* 0x100fe20008010898 */
[----:B------:R2:W-:Y:S01]  /*9280*/  @!P2 SYNCS.ARRIVE.TRANS64.RED.A1T0 RZ, [R153+URZ], RZ ;  /* 0x000000ff99ffa9a7 */ /* 0x0005e2000810043f */
[--C-:B------:R-:W-:Y:S01]  /*9290*/  FFMA.FTZ R199, R158, UR6, -R152.reuse ;  /* 0x000000069ec77c23 */ /* 0x100fe20008010898 */
[--C-:B------:R-:W-:Y:S01]  /*92a0*/  FFMA.FTZ R217, R163, UR6, -R152.reuse ;  /* 0x00000006a3d97c23 */ /* 0x100fe20008010898 */
[----:B0-----:R-:W-:Y:S01]  /*92b0*/  @!P3 STS [R160+0x38420], R218 ;  /* 0x038420daa000b388 */ /* 0x001fe20000000800 */
[--C-:B------:R-:W-:Y:S01]  /*92c0*/  FFMA.FTZ R155, R155, UR6, -R152.reuse ;  /* 0x000000069b9b7c23 */ /* 0x100fe20008010898 */
[----:B------:R-:W-:Y:S01]  /*92d0*/  FFMA.FTZ R162, R162, UR6, -R152 ;  /* 0x00000006a2a27c23 */ /* 0x000fe20008010898 */
[----:B------:R-:W-:Y:S01]  /*92e0*/  MUFU.EX2 R205, R205 ;  /* 0x000000cd00cd7308 */ /* 0x000fe20000000800 */
[----:B------:R-:W-:Y:S01]  /*92f0*/  F2FP.BF16.F32.PACK_AB R152, R171, R170 ;  /* 0x000000aaab98723e */ /* 0x000fe200000010ff */
[----:B------:R-:W-:Y:S01]  /*9300*/  FMUL.FTZ R26, R26, R218 ;  /* 0x000000da1a1a7220 */ /* 0x000fe20000410000 */
[----:B------:R-:W-:Y:S01]  /*9310*/  F2FP.BF16.F32.PACK_AB R154, R173, R172 ;  /* 0x000000acad9a723e */ /* 0x000fe200000010ff */
[----:B------:R-:W-:Y:S01]  /*9320*/  FMUL.FTZ R27, R27, R218 ;  /* 0x000000da1b1b7220 */ /* 0x000fe20000410000 */
[----:B-1----:R0:W-:Y:S01]  /*9330*/  @!P3 STS [R160+0x38400], R219 ;  /* 0x038400dba000b388 */ /* 0x0021e20000000800 */
[----:B------:R-:W-:Y:S01]  /*9340*/  F2FP.BF16.F32.PACK_AB R156, R175, R174 ;  /* 0x000000aeaf9c723e */ /* 0x000fe200000010ff */
[-C--:B------:R-:W-:Y:S01]  /*9350*/  FMUL.FTZ R24, R24, R219.reuse ;  /* 0x000000db18187220 */ /* 0x080fe20000410000 */
[----:B------:R-:W2:Y:S01]  /*9360*/  MUFU.EX2 R206, R206 ;  /* 0x000000ce00ce7308 */ /* 0x000ea20000000800 */
[----:B------:R-:W-:Y:S01]  /*9370*/  F2FP.BF16.F32.PACK_AB R158, R177, R176 ;  /* 0x000000b0b19e723e */ /* 0x000fe200000010ff */
[-C--:B------:R-:W-:Y:S01]  /*9380*/  FMUL.FTZ R25, R25, R219.reuse ;  /* 0x000000db19197220 */ /* 0x080fe20000410000 */
[-C--:B------:R-:W-:Y:S01]  /*9390*/  FMUL.FTZ R28, R28, R219.reuse ;  /* 0x000000db1c1c7220 */ /* 0x080fe20000410000 */
[-C--:B------:R-:W-:Y:S01]  /*93a0*/  FMUL.FTZ R29, R29, R219.reuse ;  /* 0x000000db1d1d7220 */ /* 0x080fe20000410000 */
[-C--:B------:R-:W-:Y:S01]  /*93b0*/  FMUL.FTZ R30, R30, R218.reuse ;  /* 0x000000da1e1e7220 */ /* 0x080fe20000410000 */
[----:B------:R-:W-:Y:S01]  /*93c0*/  FMUL.FTZ R31, R31, R218 ;  /* 0x000000da1f1f7220 */ /* 0x000fe20000410000 */
[----:B0-----:R-:W-:Y:S01]  /*93d0*/  F2FP.BF16.F32.PACK_AB R160, R179, R178 ;  /* 0x000000b2b3a0723e */ /* 0x001fe200000010ff */
        /* <DEDUP_REMOVED lines=8> */
[----:B------:R-:W-:Y:S01]  /*9460*/  MUFU.EX2 R208, R208 ;  /* 0x000000d000d07308 */ /* 0x000fe20000000800 */
[----:B--2---:R-:W-:Y:S01]  /*9470*/  F2FP.BF16.F32.PACK_AB R153, R206, R205 ;  /* 0x000000cdce99723e */ /* 0x004fe200000010ff */
        /* <DEDUP_REMOVED lines=127> */
[----:B0-----:R-:W-:Y:S01]  /*9c70*/  F2FP.BF16.F32.PACK_AB R155, R208, R207 ;  /* 0x000000cfd09b723e */ /* 0x001fe200000010ff */
[----:B------:R-:W-:Y:S01]  /*9c80*/  BAR.SYNC.DEFER_BLOCKING 0xf, 0x100 ;  /* 0x03c4000000007b1d */ /* 0x000fe20000010000 */
[----:B-1----:R-:W-:Y:S01]  /*9c90*/  F2FP.BF16.F32.PACK_AB R166, R204, R203 ;  /* 0x000000cbcca6723e */ /* 0x002fe200000010ff */
[-C--:B------:R-:W-:Y:S01]  /*9ca0*/  FMUL.FTZ R145, R145, R219.reuse ;  /* 0x000000db91917220 */ /* 0x080fe20000410000 */
[-C--:B------:R-:W-:Y:S01]  /*9cb0*/  FMUL.FTZ R146, R146, R218.reuse ;  /* 0x000000da92927220 */ /* 0x080fe20000410000 */
[-C--:B------:R-:W-:Y:S01]  /*9cc0*/  FMUL.FTZ R147, R147, R218.reuse ;  /* 0x000000da93937220 */ /* 0x080fe20000410000 */
[-C--:B------:R-:W-:Y:S01]  /*9cd0*/  FMUL.FTZ R148, R148, R219.reuse ;  /* 0x000000db94947220 */ /* 0x080fe20000410000 */
[----:B------:R0:W-:Y:S01]  /*9ce0*/  MUFU.EX2 R202, R162 ;  /* 0x000000a200ca7308 */ /* 0x0001e20000000800 */
[----:B------:R-:W-:Y:S01]  /*9cf0*/  FMUL.FTZ R149, R149, R219 ;  /* 0x000000db95957220 */ /* 0x000fe20000410000 */
[-C--:B------:R-:W-:Y:S01]  /*9d00*/  FMUL.FTZ R150, R150, R218.reuse ;  /* 0x000000da96967220 */ /* 0x080fe20000410000 */
[----:B------:R-:W-:Y:S01]  /*9d10*/  FMUL.FTZ R151, R151, R218 ;  /* 0x000000da97977220 */ /* 0x000fe20000410000 */
[----:B------:R-:W-:Y:S01]  /*9d20*/  FFMA.FTZ R170, R219, R21, R170 ;  /* 0x00000015dbaa7223 */ /* 0x000fe200000100aa */
[----:B------:R-:W-:Y:S01]  /*9d30*/  FFMA.FTZ R205, R218, R22, R205 ;  /* 0x00000016dacd7223 */ /* 0x000fe200000100cd */
[----:B------:R-:W-:Y:S01]  /*9d40*/  ISETP.GT.AND P3, PT, R198, UR7, PT ;  /* 0x00000007c6007c0c */ /* 0x000fe2000bf64270 */
[----:B------:R-:W-:Y:S01]  /*9d50*/  @!P2 VIADD R197, R197, 0x38860 ;  /* 0x00038860c5c5a836 */ /* 0x000fe20000000000 */
[----:B------:R-:W1:Y:S01]  /*9d60*/  MUFU.EX2 R217, R217 ;  /* 0x000000d900d97308 */ /* 0x000e620000000800 */
[----:B0-----:R-:W-:Y:S01]  /*9d70*/  F2FP.BF16.F32.PACK_AB R162, R181, R180 ;  /* 0x000000b4b5a2723e */ /* 0x001fe200000010ff */
[----:B------:R-:W-:Y:S01]  /*9d80*/  FADD.FTZ R171, R171, R170 ;  /* 0x000000aaabab7221 */ /* 0x000fe20000010000 */
[----:B--2---:R-:W-:Y:S01]  /*9d90*/  F2FP.BF16.F32.PACK_AB R165, R199, R200 ;  /* 0x000000c8c7a5723e */ /* 0x004fe200000010ff */
[----:B------:R-:W-:Y:S01]  /*9da0*/  FADD.FTZ R206, R206, R205 ;  /* 0x000000cdcece7221 */ /* 0x000fe20000010000 */
[----:B------:R-:W-:Y:S01]  /*9db0*/  @!P2 PRMT R197, RZ, 0x654, R197 ;  /* 0x00000654ffc5a816 */ /* 0x000fe200000000c5 */
[----:B------:R-:W-:-:S02]  /*9dc0*/  FADD.FTZ R172, R172, R171 ;  /* 0x000000abacac7221 */ /* 0x000fc40000010000 */
[----:B------:R-:W-:Y:S01]  /*9dd0*/  FADD.FTZ R207, R207, R206 ;  /* 0x000000cecfcf7221 */ /* 0x000fe20000010000 */
[----:B------:R0:W-:Y:S01]  /*9de0*/  STSM.16.M88.4 [R184+0x36400], R152 ;  /* 0x03640098b8007844 */ /* 0x0001e20000000200 */
[----:B------:R-:W-:Y:S02]  /*9df0*/  FADD.FTZ R173, R173, R172 ;  /* 0x000000acadad7221 */ /* 0x000fe40000010000 */
[----:B------:R-:W-:Y:S01]  /*9e00*/  FADD.FTZ R208, R208, R207 ;  /* 0x000000cfd0d07221 */ /* 0x000fe20000010000 */
[----:B------:R2:W-:Y:S01]  /*9e10*/  STSM.16.M88.4 [R20], R156 ;  /* 0x0000009c14007844 */ /* 0x0005e20000000200 */
[----:B------:R-:W-:Y:S02]  /*9e20*/  FADD.FTZ R174, R174, R173 ;  /* 0x000000adaeae7221 */ /* 0x000fe40000010000 */
[----:B------:R-:W-:Y:S01]  /*9e30*/  FADD.FTZ R209, R209, R208 ;  /* 0x000000d0d1d17221 */ /* 0x000fe20000010000 */
[----:B-1----:R-:W-:Y:S01]  /*9e40*/  F2FP.BF16.F32.PACK_AB R167, R217, R202 ;  /* 0x000000cad9a7723e */ /* 0x002fe200000010ff */
[----:B------:R2:W-:Y:S01]  /*9e50*/  STSM.16.M88.4 [R187], R160 ;  /* 0x000000a0bb007844 */ /* 0x0005e20000000200 */
[----:B------:R-:W-:Y:S01]  /*9e60*/  FADD.FTZ R175, R175, R174 ;  /* 0x000000aeafaf7221 */ /* 0x000fe20000010000 */
[----:B------:R-:W-:-:S02]  /*9e70*/  FADD.FTZ R210, R210, R209 ;  /* 0x000000d1d2d27221 */ /* 0x000fc40000010000 */
[----:B------:R2:W-:Y:S01]  /*9e80*/  STSM.16.M88.4 [R185], R164 ;  /* 0x000000a4b9007844 */ /* 0x0005e20000000200 */
[----:B------:R-:W-:Y:S01]  /*9e90*/  WARPGROUP.ARRIVE ;  /* 0x00000000000079c5 */ /* 0x000fe20000000000 */
[----:B------:R-:W-:Y:S01]  /*9ea0*/  FADD.FTZ R176, R176, R175 ;  /* 0x000000afb0b07221 */ /* 0x000fe20000010000 */
[----:B------:R-:W-:-:S03]  /*9eb0*/  FADD.FTZ R211, R211, R210 ;  /* 0x000000d2d3d37221 */ /* 0x000fc60000010000 */
[----:B------:R-:W-:Y:S01]  /*9ec0*/  FADD.FTZ R177, R177, R176 ;  /* 0x000000b0b1b17221 */ /* 0x000fe20000010000 */
[----:B------:R-:W-:Y:S01]  /*9ed0*/  HGMMA.64x256x16.F32.BF16 R24, R152, gdesc[UR8].tnspB, R24, gsb0 ;  /* 0x43e0000898187df0 */ /* 0x000fe20008001818 */
[----:B------:R-:W-:Y:S01]  /*9ee0*/  R2UR UR10, R221 ;  /* 0x00000000dd0a72ca */ /* 0x000fe200000e0000 */
[----:B------:R-:W-:Y:S01]  /*9ef0*/  UMOV UR11, 0x40000040 ;  /* 0x40000040000b7882 */ /* 0x000fe20000000000 */
[----:B------:R-:W-:Y:S02]  /*9f00*/  VIADD R221, R220, 0x100 ;  /* 0x00000100dcdd7836 */ /* 0x000fe40000000000 */
[----:B------:R-:W-:Y:S01]  /*9f10*/  FADD.FTZ R216, R216, R211 ;  /* 0x000000d3d8d87221 */ /* 0x000fe20000010000 */
[----:B------:R-:W-:Y:S02]  /*9f20*/  VIADD R220, R220, 0x180 ;  /* 0x00000180dcdc7836 */ /* 0x000fe40000000000 */
[----:B------:R-:W-:Y:S01]  /*9f30*/  FADD.FTZ R178, R178, R177 ;  /* 0x000000b1b2b27221 */ /* 0x000fe20000010000 */
[----:B------:R-:W-:-:S03]  /*9f40*/  FADD.FTZ R213, R213, R216 ;  /* 0x000000d8d5d57221 */ /* 0x000fc60000010000 */
        /* <DEDUP_REMOVED lines=9> */
[----:B------:R-:W-:Y:S01]  /*9fe0*/  FADD.FTZ R199, R199, R200 ;  /* 0x000000c8c7c77221 */ /* 0x000fe20000010000 */
[----:B------:R-:W-:Y:S02]  /*9ff0*/  IMAD.MOV.U32 R200, RZ, RZ, R168 ;  /* 0x000000ffffc87224 */ /* 0x000fe400078e00a8 */
[----:B------:R-:W-:Y:S01]  /*a000*/  FADD.FTZ R21, R203, R182 ;  /* 0x000000b6cb157221 */ /* 0x000fe20000010000 */
[----:B------:R-:W-:Y:S01]  /*a010*/  FADD.FTZ R22, R202, R199 ;  /* 0x000000c7ca167221 */ /* 0x000fe20000010000 */
[----:B------:R-:W-:Y:S02]  /*a020*/  IMAD.MOV.U32 R202, RZ, RZ, R23 ;  /* 0x000000ffffca7224 */ /* 0x000fe400078e0017 */
[----:B------:R-:W-:Y:S01]  /*a030*/  FADD.FTZ R21, R204, R21 ;  /* 0x00000015cc157221 */ /* 0x000fe20000010000 */
[----:B------:R-:W-:Y:S02]  /*a040*/  IMAD.MOV.U32 R199, RZ, RZ, R169 ;  /* 0x000000ffffc77224 */ /* 0x000fe400078e00a9 */
[----:B------:R-:W-:Y:S01]  /*a050*/  FADD.FTZ R22, R217, R22 ;  /* 0x00000016d9167221 */ /* 0x000fe20000010000 */
[----:B------:R-:W-:-:S02]  /*a060*/  WARPGROUP.DEPBAR.LE gsb0, 0x0 ;  /* 0x00008000000079c5 */ /* 0x000fc40000010000 */
[----:B------:R-:W-:Y:S01]  /*a070*/  WARPGROUP.ARRIVE ;  /* 0x00000000000079c5 */ /* 0x000fe20000000000 */
[----:B0-----:R-:W-:-:S04]  /*a080*/  VIADD R152, R198, 0xffffffff ;  /* 0xffffffffc6987836 */ /* 0x001fc80000000000 */
[----:B------:R-:W-:Y:S01]  /*a090*/  IMAD.MOV.U32 R198, RZ, RZ, R152 ;  /* 0x000000ffffc67224 */ /* 0x000fe200078e0098 */
        /* <DEDUP_REMOVED lines=24> */
[----:B------:R-:W-:-:S07]  /*a220*/  IMAD.MOV.U32 R198, RZ, RZ, R152 ;  /* 0x000000ffffc67224 */ /* 0x000fce00078e0098 */
.L_x_4398:
[----:B------:R-:W-:-:S13]  /*a230*/  R2UR UR7, R194 ;  /* 0x00000000c20772ca */ /* 0x000fda00000e0000 */
[----:B------:R-:W-:-:S13]  /*a240*/  ISETP.GE.AND P1, PT, R198, UR7, PT ;  /* 0x00000007c6007c0c */ /* 0x000fda000bf26270 */
[----:B------:R-:W-:Y:S05]  /*a250*/  @!P1 BRA `(.L_x_4408) ;  /* 0x0000002c00cc9947 */ /* 0x000fea0003800000 */
[----:B------:R-:W-:Y:S01]  /*a260*/  IMAD.MOV.U32 R200, RZ, RZ, R169 ;  /* 0x000000ffffc87224 */ /* 0x000fe200078e00a9 */
[----:B------:R-:W-:Y:S01]  /*a270*/  ULDC UR60, c[0x0][0xad0] ;  /* 0x0002b400003c7ab9 */ /* 0x000fe20000000800 */
[----:B------:R-:W-:Y:S02]  /*a280*/  IMAD.MOV.U32 R193, RZ, RZ, R168 ;  /* 0x000000ffffc17224 */ /* 0x000fe400078e00a8 */
[----:B------:R-:W-:-:S07]  /*a290*/  IMAD.MOV.U32 R192, RZ, RZ, R23 ;  /* 0x000000ffffc07224 */ /* 0x000fce00078e0017 */
.L_x_4417:
[----:B------:R-:W-:-:S05]  /*a2a0*/  VIADD R23, R192, 0x1 ;  /* 0x00000001c0177836 */ /* 0x000fca0000000000 */
[----:B------:R-:W-:-:S04]  /*a2b0*/  ISETP.NE.AND P1, PT, R23, 0x2, PT ;  /* 0x000000021700780c */ /* 0x000fc80003f25270 */
[----:B------:R-:W-:Y:S02]  /*a2c0*/  SEL R152, RZ, 0x1, P1 ;  /* 0x00000001ff987807 */ /* 0x000fe40000800000 */
[----:B------:R-:W-:Y:S02]  /*a2d0*/  SEL R23, R23, RZ, P1 ;  /* 0x000000ff17177207 */ /* 0x000fe40000800000 */
[----:B------:R-:W-:-:S13]  /*a2e0*/  R2UR UR6, R152 ;  /* 0x00000000980672ca */ /* 0x000fda00000e0000 */
[----:B------:R-:W-:Y:S01]  /*a2f0*/  ULOP3.LUT UR61, UR61, UR6, URZ, 0x3c, !UPT ;  /* 0x000000063d3d7292 */ /* 0x000fe2000f8e3c3f */
[----:B---3--:R-:W-:Y:S11]  /*a300*/  @!P0 BRA `(.L_x_4409) ;  /* 0x0000000000048947 */ /* 0x008ff60003800000 */
[----:B------:R-:W-:Y:S01]  /*a310*/  BPT.TRAP 0x1 ;  /* 0x000000040000795c */ /* 0x000fe20000300000 */
.L_x_4409:
[----:B--2---:R-:W-:Y:S02]  /*a320*/  IMAD.U32 R197, RZ, RZ, UR61 ;  /* 0x0000003dffc57e24 */ /* 0x004fe4000f8e00ff */
[----:B------:R-:W-:-:S03]  /*a330*/  IMAD R186, R23, 0x8, R195 ;  /* 0x0000000817ba7824 */ /* 0x000fc600078e02c3 */
[----:B------:R-:W-:-:S04]  /*a340*/  SHF.L.U32 R197, R197, 0x1f, RZ ;  /* 0x0000001fc5c57819 */ /* 0x000fc800000006ff */
[----:B------:R0:W1:Y:S01]  /*a350*/  SYNCS.PHASECHK.TRANS64.TRYWAIT P1, [R186+URZ+0x38830], R197 ;  /* 0x038830c5ba0075a7 */ /* 0x000062000802017f */
[----:B------:R-:W-:Y:S05]  /*a360*/  @!P0 BRA `(.L_x_4410) ;  /* 0x0000000000048947 */ /* 0x000fea0003800000 */
[----:B------:R-:W-:Y:S01]  /*a370*/  BPT.TRAP 0x1 ;  /* 0x000000040000795c */ /* 0x000fe20000300000 */
.L_x_4410:
[----:B------:R-:W-:Y:S01]  /*a380*/  IMAD R199, R23, 0x200, R188 ;  /* 0x0000020017c77824 */ /* 0x000fe200078e02bc */
[----:B-1----:R-:W-:Y:S06]  /*a390*/  @P1 BRA `(.L_x_4411) ;  /* 0x0000000000081947 */ /* 0x002fec0003800000 */
[----:B------:R-:W1:Y:S02]  /*a3a0*/  SYNCS.PHASECHK.TRANS64.TRYWAIT P1, [R186+URZ+0x38830], R197 ;  /* 0x038830c5ba0075a7 */ /* 0x000e64000802017f */
[----:B-1----:R-:W-:Y:S05]  /*a3b0*/  @!P1 BRA `(.L_x_4412) ;  /* 0x000000b800b89947 */ /* 0x002fea0003800000 */
.L_x_4411:
[----:B------:R-:W-:Y:S01]  /*a3c0*/  R2UR UR58, R199 ;  /* 0x00000000c73a72ca */ /* 0x000fe200000e0000 */
[----:B------:R-:W-:Y:S01]  /*a3d0*/  WARPGROUP.ARRIVE ;  /* 0x00000000000079c5 */ /* 0x000fe20000000000 */
[----:B------:R-:W-:Y:S01]  /*a3e0*/  R2UR UR56, R6 ;  /* 0x00000000063872ca */ /* 0x000fe200000e0000 */
[----:B------:R-:W-:Y:S01]  /*a3f0*/  UMOV UR59, 0x40000040 ;  /* 0x40000040003b7882 */ /* 0x000fe20000000000 */
[----:B------:R-:W-:Y:S01]  /*a400*/  R2UR UR57, R7 ;  /* 0x00000000073972ca */ /* 0x000fe200000e0000 */
[----:B------:R-:W-:-:S12]  /*a410*/  VIADD R201, R199, 0x2 ;  /* 0x00000002c7c97836 */ /* 0x000fd80000000000 */
[----:B------:R-:W-:Y:S01]  /*a420*/  HGMMA.64x64x16.F32.BF16 R152, gdesc[UR56], RZ, !UPT, gsb0 ;  /* 0x00e00000389879f0 */ /* 0x000fe2000c0018ff */
[----:B------:R-:W-:Y:S01]  /*a430*/  R2UR UR58, R201 ;  /* 0x00000000c93a72ca */ /* 0x000fe200000e0000 */
[----:B------:R-:W-:Y:S01]  /*a440*/  UMOV UR59, 0x40000040 ;  /* 0x40000040003b7882 */ /* 0x000fe20000000000 */
[----:B------:R-:W-:Y:S01]  /*a450*/  R2UR UR56, R14 ;  /* 0x000000000e3872ca */ /* 0x000fe200000e0000 */
[----:B------:R-:W-:Y:S01]  /*a460*/  VIADD R201, R199, 0x4 ;  /* 0x00000004c7c97836 */ /* 0x000fe20000000000 */
[----:B------:R-:W-:Y:S01]  /*a470*/  R2UR UR57, R15 ;  /* 0x000000000f3972ca */ /* 0x000fe200000e0000 */
[----:B------:R-:W-:Y:S01]  /*a480*/  VIADD R199, R199, 0x6 ;  /* 0x00000006c7c77836 */ /* 0x000fe20000000000 */
[----:B------:R-:W-:Y:S02]  /*a490*/  WARPGROUP.DEPBAR.LE gsb0, 0x0 ;  /* 0x00008000000079c5 */ /* 0x000fe40000010000 */
[----:B------:R-:W-:-:S09]  /*a4a0*/  WARPGROUP.ARRIVE ;  /* 0x00000000000079c5 */ /* 0x000fd20000000000 */
[----:B------:R-:W-:Y:S01]  /*a4b0*/  HGMMA.64x64x16.F32.BF16 R152, gdesc[UR56], R152, gsb0 ;  /* 0x00e00000389879f0 */ /* 0x000fe20008001898 */
[----:B------:R-:W-:Y:S01]  /*a4c0*/  R2UR UR58, R201 ;  /* 0x00000000c93a72ca */ /* 0x000fe200000e0000 */
[----:B------:R-:W-:Y:S01]  /*a4d0*/  UMOV UR59, 0x40000040 ;  /* 0x40000040003b7882 */ /* 0x000fe20000000000 */
[----:B------:R-:W-:Y:S02]  /*a4e0*/  R2UR UR56, R4 ;  /* 0x00000000043872ca */ /* 0x000fe400000e0000 */
[----:B------:R-:W-:Y:S01]  /*a4f0*/  R2UR UR57, R5 ;  /* 0x00000000053972ca */ /* 0x000fe200000e0000 */
[----:B------:R-:W-:Y:S02]  /*a500*/  WARPGROUP.DEPBAR.LE gsb0, 0x0 ;  /* 0x00008000000079c5 */ /* 0x000fe40000010000 */
[----:B------:R-:W-:-:S10]  /*a510*/  WARPGROUP.ARRIVE ;  /* 0x00000000000079c5 */ /* 0x000fd40000000000 */
[----:B------:R-:W-:Y:S01]  /*a520*/  HGMMA.64x64x16.F32.BF16 R152, gdesc[UR56], R152, gsb0 ;  /* 0x00e00000389879f0 */ /* 0x000fe20008001898 */
[----:B------:R-:W-:Y:S01]  /*a530*/  R2UR UR58, R199 ;  /* 0x00000000c73a72ca */ /* 0x000fe200000e0000 */
[----:B------:R-:W-:Y:S01]  /*a540*/  UMOV UR59, 0x40000040 ;  /* 0x40000040003b7882 */ /* 0x000fe20000000000 */
[----:B------:R-:W-:Y:S02]  /*a550*/  R2UR UR56, R2 ;  /* 0x00000000023872ca */ /* 0x000fe400000e0000 */
[----:B------:R-:W-:Y:S01]  /*a560*/  R2UR UR57, R3 ;  /* 0x00000000033972ca */ /* 0x000fe200000e0000 */
[----:B------:R-:W-:Y:S02]  /*a570*/  WARPGROUP.DEPBAR.LE gsb0, 0x0 ;  /* 0x00008000000079c5 */ /* 0x000fe40000010000 */
[----:B------:R-:W-:-:S10]  /*a580*/  WARPGROUP.ARRIVE ;  /* 0x00000000000079c5 */ /* 0x000fd40000000000 */
[----:B------:R-:W-:Y:S03]  /*a590*/  HGMMA.64x64x16.F32.BF16 R152, gdesc[UR56], R152, gsb0 ;  /* 0x00e00000389879f0 */ /* 0x000fe60008001898 */
[----:B------:R-:W-:Y:S02]  /*a5a0*/  WARPGROUP.DEPBAR.LE gsb0, 0x0 ;  /* 0x00008000000079c5 */ /* 0x000fe40000010000 */
[----:B------:R-:W-:Y:S05]  /*a5b0*/  @!P0 BRA `(.L_x_4413) ;  /* 0x0000000000048947 */ /* 0x000fea0003800000 */
[----:B------:R-:W-:Y:S01]  /*a5c0*/  BPT.TRAP 0x1 ;  /* 0x000000040000795c */ /* 0x000fe20000300000 */
.L_x_4413:
[----:B------:R2:W3:Y:S01]  /*a5d0*/  SYNCS.PHASECHK.TRANS64.TRYWAIT P1, [R186+URZ+0x38850], R197 ;  /* 0x038850c5ba0075a7 */ /* 0x0004e2000802017f */
[----:B------:R-:W-:Y:S05]  /*a5e0*/  @!P0 BRA `(.L_x_4414) ;  /* 0x0000000000048947 */ /* 0x000fea0003800000 */
[----:B------:R-:W-:Y:S01]  /*a5f0*/  BPT.TRAP 0x1 ;  /* 0x000000040000795c */ /* 0x000fe20000300000 */
.L_x_4414:
[----:B---3--:R-:W-:Y:S05]  /*a600*/  @P1 BRA `(.L_x_4415) ;  /* 0x0000000000081947 */ /* 0x008fea0003800000 */
[----:B------:R-:W3:Y:S02]  /*a610*/  SYNCS.PHASECHK.TRANS64.TRYWAIT P1, [R186+URZ+0x38850], R197 ;  /* 0x038850c5ba0075a7 */ /* 0x000ee4000802017f */
[----:B---3--:R-:W-:Y:S05]  /*a620*/  @!P1 BRA `(.L_x_4416) ;  /* 0x000000b800309947 */ /* 0x008fea0003800000 */
.L_x_4415:
[----:B0123--:R-:W-:Y:S01]  /*a630*/  IMAD R197, R23, 0x1000, R16 ;  /* 0x0000100017c57824 */ /* 0x00ffe200078e0210 */
[----:B------:R-:W-:Y:S01]  /*a640*/  R2UR UR56, R8 ;  /* 0x00000000083872ca */ /* 0x000fe200000e0000 */
[----:B------:R-:W-:Y:S01]  /*a650*/  WARPGROUP.ARRIVE ;  /* 0x00000000000079c5 */ /* 0x000fe20000000000 */
[----:B------:R-:W-:Y:S01]  /*a660*/  R2UR UR57, R9 ;  /* 0x00000000093972ca */ /* 0x000fe200000e0000 */
[----:B------:R-:W-:Y:S01]  /*a670*/  UMOV UR59, 0x40000040 ;  /* 0x40000040003b7882 */ /* 0x000fe20000000000 */
[C---:B------:R-:W-:Y:S01]  /*a680*/  R2UR UR58, R197.reuse ;  /* 0x00000000c53a72ca */ /* 0x040fe200000e0000 */
[----:B------:R-:W-:Y:S01]  /*a690*/  VIADD R199, R197, 0x2 ;  /* 0x00000002c5c77836 */ /* 0x000fe20000000000 */
        /* <DEDUP_REMOVED lines=11> */
[----:B------:R-:W-:Y:S01]  /*a750*/  HGMMA.64x64x16.F32.BF16 R152, gdesc[UR56], R152, gsb0 ;  /* 0x00e00000389879f0 */ /* 0x000fe20008001898 */
[----:B------:R-:W-:Y:S01]  /*a760*/  R2UR UR58, R199 ;  /* 0x00000000c73a72ca */ /* 0x000fe200000e0000 */
[----:B------:R-:W-:Y:S01]  /*a770*/  UMOV UR59, 0x40000040 ;  /* 0x40000040003b7882 */ /* 0x000fe20000000000 */
[----:B------:R-:W-:Y:S01]  /*a780*/  R2UR UR56, R10 ;  /* 0x000000000a3872ca */ /* 0x000fe200000e0000 */
[----:B------:R-:W-:Y:S01]  /*a790*/  VIADD R199, R197, 0x4 ;  /* 0x00000004c5c77836 */ /* 0x000fe20000000000 */
[----:B------:R-:W-:Y:S01]  /*a7a0*/  R2UR UR57, R11 ;  /* 0x000000000b3972ca */ /* 0x000fe200000e0000 */
[----:B------:R-:W-:Y:S01]  /*a7b0*/  UMOV UR51, 0x40000040 ;  /* 0x4000004000337882 */ /* 0x000fe20000000000 */
[----:B------:R-:W0:Y:S01]  /*a7c0*/  S2R R201, SR_TID.X ;  /* 0x0000000000c97919 */ /* 0x000e220000002100 */
[----:B------:R-:W-:Y:S01]  /*a7d0*/  UMOV UR55, 0x40000040 ;  /* 0x4000004000377882 */ /* 0x000fe20000000000 */
[----:B------:R-:W-:-:S02]  /*a7e0*/  VIADD R204, R197, 0x800 ;  /* 0x00000800c5cc7836 */ /* 0x000fc40000000000 */
[----:B------:R-:W-:-:S04]  /*a7f0*/  IMAD R215, R23, 0x1000, R190 ;  /* 0x0000100017d77824 */ /* 0x000fc800078e02be */
[----:B------:R-:W-:Y:S01]  /*a800*/  VIADD R217, R215, 0x80 ;  /* 0x00000080d7d97836 */ /* 0x000fe20000000000 */
[----:B0-----:R-:W-:Y:S01]  /*a810*/  SHF.R.U32.HI R201, RZ, 0x7, R201 ;  /* 0x00000007ffc97819 */ /* 0x001fe200000116c9 */
[----:B------:R-:W-:Y:S02]  /*a820*/  WARPGROUP.DEPBAR.LE gsb0, 0x0 ;  /* 0x00008000000079c5 */ /* 0x000fe40000010000 */
[----:B------:R-:W-:-:S06]  /*a830*/  WARPGROUP.ARRIVE ;  /* 0x00000000000079c5 */ /* 0x000fcc0000000000 */
[----:B------:R-:W-:Y:S01]  /*a840*/  HGMMA.64x64x16.F32.BF16 R152, gdesc[UR56], R152, gsb0 ;  /* 0x00e00000389879f0 */ /* 0x000fe20008001898 */
[----:B------:R-:W-:Y:S01]  /*a850*/  R2UR UR58, R199 ;  /* 0x00000000c73a72ca */ /* 0x000fe200000e0000 */
[----:B------:R-:W-:Y:S01]  /*a860*/  UMOV UR59, 0x40000040 ;  /* 0x40000040003b7882 */ /* 0x000fe20000000000 */
[----:B------:R-:W-:Y:S01]  /*a870*/  R2UR UR56, R12 ;  /* 0x000000000c3872ca */ /* 0x000fe200000e0000 */
[----:B------:R-:W-:Y:S01]  /*a880*/  VIADD R199, R197, 0x6 ;  /* 0x00000006c5c77836 */ /* 0x000fe20000000000 */
[----:B------:R-:W-:-:S04]  /*a890*/  R2UR UR57, R13 ;  /* 0x000000000d3972ca */ /* 0x000fc800000e0000 */
        /* <DEDUP_REMOVED lines=14> */
[----:B------:R-:W-:Y:S02]  /*a980*/  R2UR UR34, R199 ;  /* 0x00000000c72272ca */ /* 0x000fe400000e0000 */
[----:B------:R-:W-:-:S04]  /*a990*/  IADD3 R199, R197, 0x406, RZ ;  /* 0x00000406c5c77810 */ /* 0x000fc80007ffe0ff */
[----:B------:R-:W-:Y:S01]  /*a9a0*/  R2UR UR38, R199 ;  /* 0x00000000c72672ca */ /* 0x000fe200000e0000 */
[----:B------:R-:W-:-:S05]  /*a9b0*/  VIADD R199, R197, 0x600 ;  /* 0x00000600c5c77836 */ /* 0x000fca0000000000 */
[----:B------:R-:W-:Y:S01]  /*a9c0*/  R2UR UR42, R199 ;  /* 0x00000000c72a72ca */ /* 0x000fe200000e0000 */
[----:B------:R-:W-:-:S05]  /*a9d0*/  VIADD R199, R197, 0x602 ;  /* 0x00000602c5c77836 */ /* 0x000fca0000000000 */
[----:B------:R-:W-:Y:S01]  /*a9e0*/  R2UR UR46, R199 ;  /* 0x00000000c72e72ca */ /* 0x000fe200000e0000 */
[----:B------:R-:W-:-:S05]  /*a9f0*/  VIADD R199, R197, 0x604 ;  /* 0x00000604c5c77836 */ /* 0x000fca0000000000 */
[----:B------:R-:W-:Y:S01]  /*aa00*/  R2UR UR50, R199 ;  /* 0x00000000c73272ca */ /* 0x000fe200000e0000 */
[----:B------:R-:W-:Y:S02]  /*aa10*/  WARPGROUP.DEPBAR.LE gsb0, 0x0 ;  /* 0x00008000000079c5 */ /* 0x000fe40000010000 */
[----:B------:R-:W-:Y:S01]  /*aa20*/  WARPGROUP.ARRIVE ;  /* 0x00000000000079c5 */ /* 0x000fe20000000000 */
[----:B------:R-:W-:-:S05]  /*aa30*/  VIADD R199, R197, 0x606 ;  /* 0x00000606c5c77836 */ /* 0x000fca0000000000 */
[----:B------:R-:W-:Y:S01]  /*aa40*/  HGMMA.64x64x16.F32.BF16 R152, gdesc[UR56], R152, gsb0 ;  /* 0x00e00000389879f0 */ /* 0x000fe20008001898 */
[----:B------:R-:W-:Y:S01]  /*aa50*/  R2UR UR54, R199 ;  /* 0x00000000c73672ca */ /* 0x000fe200000e0000 */
[----:B------:R-:W-:Y:S01]  /*aa60*/  UMOV UR57, 0x40000040 ;  /* 0x4000004000397882 */ /* 0x000fe20000000000 */
[----:B------:R-:W0:Y:S01]  /*aa70*/  SHFL.IDX PT, R199, R201, RZ, 0x1f ;  /* 0x00001fffc9c77589 */ /* 0x000e2200000e0000 */
[----:B------:R-:W-:Y:S01]  /*aa80*/  UMOV UR59, 0x40000040 ;  /* 0x40000040003b7882 */ /* 0x000fe20000000000 */
[----:B0-----:R-:W-:-:S04]  /*aa90*/  ISETP.GT.AND P1, PT, R199, 0x7f, PT ;  /* 0x0000007fc700780c */ /* 0x001fc80003f24270 */
[----:B------:R-:W-:-:S05]  /*aaa0*/  SEL R199, RZ, 0x2, !P1 ;  /* 0x00000002ffc77807 */ /* 0x000fca0004800000 */
[----:B------:R-:W-:Y:S02]  /*aab0*/  IMAD.IADD R201, R19, 0x1, R199 ;  /* 0x0000000113c97824 */ /* 0x000fe400078e02c7 */
[----:B------:R-:W-:-:S03]  /*aac0*/  IMAD.IADD R202, R199, 0x1, R204 ;  /* 0x00000001c7ca7824 */ /* 0x000fc600078e02cc */
[----:B------:R-:W-:Y:S02]  /*aad0*/  R2UR UR56, R201 ;  /* 0x00000000c93872ca */ /* 0x000fe400000e0000 */
[----:B------:R-:W-:Y:S01]  /*aae0*/  R2UR UR58, R202 ;  /* 0x00000000ca3a72ca */ /* 0x000fe200000e0000 */
        /* <DEDUP_REMOVED lines=11> */
[----:B------:R-:W-:Y:S01]  /*aba0*/  R2UR UR7, R194 ;  /* 0x00000000c20772ca */ /* 0x000fe200000e0000 */
        /* <DEDUP_REMOVED lines=61> */
[----:B------:R-:W-:Y:S01]  /*af80*/  VIADD R204, R197, 0xa00 ;  /* 0x00000a00c5cc7836 */ /* 0x000fe20000000000 */
        /* <DEDUP_REMOVED lines=77> */
[----:B------:R-:W-:Y:S01]  /*b460*/  IMAD.MOV.U32 R204, RZ, RZ, 0xe00 ;  /* 0x00000e00ffcc7424 */ /* 0x000fe200078e00ff */
[----:B------:R-:W-:-:S04]  /*b470*/  MOV R203, 0x38 ;  /* 0x0000003800cb7802 */ /* 0x000fc80000000f00 */
        /* <DEDUP_REMOVED lines=33> */
[----:B------:R-:W-:Y:S02]  /*b690*/  IMAD.IADD R202, R202, 0x1, R204 ;  /* 0x00000001caca7824 */ /* 0x000fe400078e02cc */
[----:B------:R-:W-:-:S05]  /*b6a0*/  IMAD.MOV.U32 R201, RZ, RZ, 0x1000 ;  /* 0x00001000ffc97424 */ /* 0x000fca00078e00ff */
[----:B------:R-:W-:Y:S01]  /*b6b0*/  SEL R201, R201, 0xf80, P1 ;  /* 0x00000f80c9c97807 */ /* 0x000fe20000800000 */
[----:B------:R-:W-:Y:S02]  /*b6c0*/  WARPGROUP.DEPBAR.LE gsb0, 0x0 ;  /* 0x00008000000079c5 */ /* 0x000fe40000010000 */
[----:B------:R-:W-:-:S06]  /*b6d0*/  WARPGROUP.ARRIVE ;  /* 0x00000000000079c5 */ /* 0x000fcc0000000000 */
[----:B------:R-:W-:Y:S01]  /*b6e0*/  HGMMA.64x64x16.F32.BF16 R152, gdesc[UR56], R152, gsb0 ;  /* 0x00e00000389879f0 */ /* 0x000fe20008001898 */
[----:B------:R-:W-:Y:S01]  /*b6f0*/  R2UR UR56, R199 ;  /* 0x00000000c73872ca */ /* 0x000fe200000e0000 */
[----:B------:R-:W-:Y:S01]  /*b700*/  UMOV UR57, 0x40000040 ;  /* 0x4000004000397882 */ /* 0x000fe20000000000 */
[----:B------:R-:W-:Y:S01]  /*b710*/  R2UR UR58, R202 ;  /* 0x00000000ca3a72ca */ /* 0x000fe200000e0000 */
[----:B------:R-:W-:Y:S01]  /*b720*/  UMOV UR59, 0x40000040 ;  /* 0x40000040003b7882 */ /* 0x000fe20000000000 */
[----:B------:R-:W-:Y:S01]  /*b730*/  IMAD.MOV.U32 R199, RZ, RZ, 0x40 ;  /* 0x00000040ffc77424 */ /* 0x000fe200078e00ff */
[----:B------:R-:W-:-:S04]  /*b740*/  LOP3.LUT R202, R201, 0x1e00, RZ, 0xc0, !PT ;  /* 0x00001e00c9ca7812 */ /* 0x000fc800078ec0ff */
[----:B------:R-:W-:Y:S02]  /*b750*/  SEL R199, R199, 0x3e, P1 ;  /* 0x0000003ec7c77807 */ /* 0x000fe40000800000 */
[----:B------:R-:W-:Y:S02]  /*b760*/  ISETP.NE.AND P1, PT, R191, RZ, PT ;  /* 0x000000ffbf00720c */ /* 0x000fe40003f25270 */
        /* <DEDUP_REMOVED lines=59> */
[----:B-1----:R-:W-:Y:S01]  /*bb20*/  FMNMX.FTZ R157, R209, R156, !PT ;  /* 0x0000009cd19d7209 */ /* 0x002fe20007810000 */
[----:B------:R-:W-:Y:S01]  /*bb30*/  FMUL.FTZ R156, R162, UR60 ;  /* 0x0000003ca29c7c20 */ /* 0x000fe20008410000 */
[----:B------:R-:W-:-:S05]  /*bb40*/  FMUL.FTZ R162, R174, UR60 ;  /* 0x0000003caea27c20 */ /* 0x000fca0008410000 */
[----:B------:R-:W1:Y:S01]  /*bb50*/  MUFU.TANH R212, R212 ;  /* 0x000000d400d47308 */ /* 0x000e620000002400 */
[----:B--2---:R-:W-:Y:S01]  /*bb60*/  FMNMX.FTZ R158, R210, R157, !PT ;  /* 0x0000009dd29e7209 */ /* 0x004fe20007810000 */
[----:B------:R-:W-:-:S06]  /*bb70*/  FMUL.FTZ R157, R163, UR60 ;  /* 0x0000003ca39d7c20 */ /* 0x000fcc0008410000 */
[----:B------:R-:W2:Y:S01]  /*bb80*/  MUFU.TANH R213, R213 ;  /* 0x000000d500d57308 */ /* 0x000ea20000002400 */
[----:B0-----:R-:W-:-:S07]  /*bb90*/  FMNMX.FTZ R159, R211, R158, !PT ;  /* 0x0000009ed39f7209 */ /* 0x001fce0007810000 */
[----:B------:R-:W0:Y:S01]  /*bba0*/  MUFU.TANH R207, R207 ;  /* 0x000000cf00cf7308 */ /* 0x000e220000002400 */
[----:B-1----:R-:W-:Y:S01]  /*bbb0*/  FMNMX.FTZ R158, R212, R159, !PT ;  /* 0x0000009fd49e7209 */ /* 0x002fe20007810000 */
[----:B------:R-:W-:-:S06]  /*bbc0*/  FMUL.FTZ R159, R167, UR60 ;  /* 0x0000003ca79f7c20 */ /* 0x000fcc0008410000 */
[----:B------:R-:W1:Y:S01]  /*bbd0*/  MUFU.TANH R153, R153 ;  /* 0x0000009900997308 */ /* 0x000e620000002400 */
[----:B--2---:R-:W-:Y:S01]  /*bbe0*/  FMNMX.FTZ R160, R213, R158, !PT ;  /* 0x0000009ed5a07209 */ /* 0x004fe20007810000 */
[----:B------:R-:W-:Y:S01]  /*bbf0*/  FMUL.FTZ R158, R166, UR60 ;  /* 0x0000003ca69e7c20 */ /* 0x000fe20008410000 */
[----:B------:R-:W-:-:S05]  /*bc00*/  FMUL.FTZ R166, R182, UR60 ;  /* 0x0000003cb6a67c20 */ /* 0x000fca0008410000 */
[----:B------:R-:W2:Y:S01]  /*bc10*/  MUFU.TANH R152, R152 ;  /* 0x0000009800987308 */ /* 0x000ea20000002400 */
[----:B0-----:R-:W-:Y:S01]  /*bc20*/  FMNMX.FTZ R164, R207, R160, !PT ;  /* 0x000000a0cfa47209 */ /* 0x001fe20007810000 */
[----:B------:R-:W-:-:S04]  /*bc30*/  FMUL.FTZ R160, R170, UR60 ;  /* 0x0000003caaa07c20 */ /* 0x000fc80008410000 */
        /* <DEDUP_REMOVED lines=16> */
[----:B------:R-:W2:Y:S08]  /*bd40*/  MUFU.TANH R159, R159 ;  /* 0x0000009f009f7308 */ /* 0x000eb00000002400 */
[----:B------:R-:W4:Y:S01]  /*bd50*/  MUFU.TANH R160, R160 ;  /* 0x000000a000a07308 */ /* 0x000f220000002400 */
[----:B-1----:R-:W-:Y:S02]  /*bd60*/  FMNMX.FTZ R168, R171, R172, !PT ;  /* 0x000000acaba87209 */ /* 0x002fe40007810000 */
[----:B0-----:R-:W-:-:S05]  /*bd70*/  FMNMX.FTZ R171, R157, R170, !PT ;  /* 0x000000aa9dab7209 */ /* 0x001fca0007810000 */
[----:B------:R-:W0:Y:S01]  /*bd80*/  MUFU.TANH R161, R161 ;  /* 0x000000a100a17308 */ /* 0x000e220000002400 */
[----:B---3--:R-:W-:Y:S01]  /*bd90*/  FMNMX.FTZ R170, R158, R171, !PT ;  /* 0x000000ab9eaa7209 */ /* 0x008fe20007810000 */
[C---:B------:R-:W-:Y:S01]  /*bda0*/  FADD.FTZ R172, -R168.reuse, R193 ;  /* 0x000000c1a8ac7221 */ /* 0x040fe20000010100 */
[----:B------:R-:W-:Y:S02]  /*bdb0*/  FMUL.FTZ R214, R168, UR6 ;  /* 0x00000006a8d67c20 */ /* 0x000fe40008410000 */
[----:B--2---:R-:W-:Y:S01]  /*bdc0*/  FMNMX.FTZ R171, R159, R170, !PT ;  /* 0x000000aa9fab7209 */ /* 0x004fe20007810000 */
[----:B------:R-:W-:Y:S01]  /*bdd0*/  FMUL.FTZ R175, R172, UR6 ;  /* 0x00000006acaf7c20 */ /* 0x000fe20008410000 */
[--C-:B------:R-:W-:Y:S01]  /*bde0*/  FFMA.FTZ R176, R204, UR6, -R214.reuse ;  /* 0x00000006ccb07c23 */ /* 0x100fe200080108d6 */
[----:B------:R-:W1:Y:S01]  /*bdf0*/  MUFU.TANH R162, R162 ;  /* 0x000000a200a27308 */ /* 0x000e620000002400 */
        /* <DEDUP_REMOVED lines=9> */
[--C-:B------:R-:W-:Y:S01]  /*be90*/  FFMA.FTZ R182, R210, UR6, -R214.reuse ;  /* 0x00000006d2b67c23 */ /* 0x100fe200080108d6 */
[--C-:B------:R-:W-:Y:S01]  /*bea0*/  FFMA.FTZ R183, R211, UR6, -R214.reuse ;  /* 0x00000006d3b77c23 */ /* 0x100fe200080108d6 */
[--C-:B------:R-:W-:Y:S01]  /*beb0*/  FFMA.FTZ R202, R212, UR6, -R214.reuse ;  /* 0x00000006d4ca7c23 */ /* 0x100fe200080108d6 */
[----:B------:R-:W-:-:S03]  /*bec0*/  FFMA.FTZ R213, R213, UR6, -R214 ;  /* 0x00000006d5d57c23 */ /* 0x000fc600080108d6 */
[----:B------:R-:W0:Y:S01]  /*bed0*/  MUFU.TANH R164, R164 ;  /* 0x000000a400a47308 */ /* 0x000e220000002400 */
[----:B-1----:R-:W-:-:S07]  /*bee0*/  FMNMX.FTZ R172, R162, R173, !PT ;  /* 0x000000ada2ac7209 */ /* 0x002fce0007810000 */
[----:B------:R-:W1:Y:S01]  /*bef0*/  MUFU.TANH R165, R165 ;  /* 0x000000a500a57308 */ /* 0x000e620000002400 */
[----:B--2---:R-:W-:-:S07]  /*bf00*/  FMNMX.FTZ R173, R163, R172, !PT ;  /* 0x000000aca3ad7209 */ /* 0x004fce0007810000 */
[----:B------:R-:W2:Y:S01]  /*bf10*/  MUFU.TANH R166, R166 ;  /* 0x000000a600a67308 */ /* 0x000ea20000002400 */
[----:B0-----:R-:W-:Y:S01]  /*bf20*/  FMNMX.FTZ R174, R164, R173, !PT ;  /* 0x000000ada4ae7209 */ /* 0x001fe20007810000 */
[----:B------:R-:W-:-:S06]  /*bf30*/  FFMA.FTZ R173, R199, UR6, -R214 ;  /* 0x00000006c7ad7c23 */ /* 0x000fcc00080108d6 */
[----:B------:R-:W0:Y:S08]  /*bf40*/  MUFU.TANH R167, R167 ;  /* 0x000000a700a77308 */ /* 0x000e300000002400 */
[----:B------:R1:W3:Y:S08]  /*bf50*/  MUFU.EX2 R170, R175 ;  /* 0x000000af00aa7308 */ /* 0x0002f00000000800 */
[----:B------:R4:W-:Y:S01]  /*bf60*/  MUFU.EX2 R172, R197 ;  /* 0x000000c500ac7308 */ /* 0x0009e20000000800 */
[----:B-1----:R-:W-:-:S04]  /*bf70*/  FMNMX.FTZ R175, R165, R174, !PT ;  /* 0x000000aea5af7209 */ /* 0x002fc80007810000 */
[----:B--2---:R-:W-:Y:S01]  /*bf80*/  FMNMX.FTZ R174, R166, R175, !PT ;  /* 0x000000afa6ae7209 */ /* 0x004fe20007810000 */
[--C-:B------:R-:W-:Y:S02]  /*bf90*/  FFMA.FTZ R175, R203, UR6, -R214.reuse ;  /* 0x00000006cbaf7c23 */ /* 0x100fe400080108d6 */
[----:B------:R-:W-:Y:S01]  /*bfa0*/  MUFU.EX2 R171, R171 ;  /* 0x000000ab00ab7308 */ /* 0x000fe20000000800 */
[----:B0-----:R-:W-:Y:S01]  /*bfb0*/  FMNMX.FTZ R180, R167, R174, !PT ;  /* 0x000000aea7b47209 */ /* 0x001fe20007810000 */
[-C--:B---3--:R-:W-:Y:S01]  /*bfc0*/  FMUL.FTZ R24, R24, R170.reuse ;  /* 0x000000aa18187220 */ /* 0x088fe20000410000 */
[-C--:B------:R-:W-:Y:S01]  /*bfd0*/  FMUL.FTZ R25, R25, R170.reuse ;  /* 0x000000aa19197220 */ /* 0x080fe20000410000 */
[-C--:B------:R-:W-:Y:S01]  /*bfe0*/  FMUL.FTZ R28, R28, R170.reuse ;  /* 0x000000aa1c1c7220 */ /* 0x080fe20000410000 */
[-C--:B------:R-:W-:Y:S01]  /*bff0*/  FMUL.FTZ R29, R29, R170.reuse ;  /* 0x000000aa1d1d7220 */ /* 0x080fe20000410000 */
[----:B------:R-:W0:Y:S01]  /*c000*/  SHFL.BFLY PT, R181, R180, 0x2, 0x1f ;  /* 0x0c401f00b4b57f89 */ /* 0x000e2200000e0000 */
        /* <DEDUP_REMOVED lines=23> */
[----:B0-----:R-:W-:Y:S01]  /*c180*/  FMNMX.FTZ R193, R180, R181, !PT ;  /* 0x000000b5b4c17209 */ /* 0x001fe20007810000 */
[--C-:B------:R-:W-:Y:S01]  /*c190*/  FFMA.FTZ R180, R169, UR6, -R214.reuse ;  /* 0x00000006a9b47c23 */ /* 0x100fe200080108d6 */
[--C-:B------:R-:W-:Y:S01]  /*c1a0*/  FFMA.FTZ R181, R209, UR6, -R214.reuse ;  /* 0x00000006d1b57c23 */ /* 0x100fe200080108d6 */
[----:B------:R-:W-:Y:S01]  /*c1b0*/  FFMA.FTZ R214, R207, UR6, -R214 ;  /* 0x00000006cfd67c23 */ /* 0x000fe200080108d6 */
        /* <DEDUP_REMOVED lines=24> */
[----:B------:R-:W-:Y:S01]  /*c340*/  MUFU.EX2 R179, R179 ;  /* 0x000000b300b37308 */ /* 0x000fe20000000800 */
[----:B0-----:R-:W-:Y:S01]  /*c350*/  FMNMX.FTZ R169, R193, R204, !PT ;  /* 0x000000ccc1a97209 */ /* 0x001fe20007810000 */
[-C--:B------:R-:W-:Y:S01]  /*c360*/  FMUL.FTZ R112, R112, R170.reuse ;  /* 0x000000aa70707220 */ /* 0x080fe20000410000 */
[-C--:B------:R-:W-:Y:S01]  /*c370*/  FMUL.FTZ R113, R113, R170.reuse ;  /* 0x000000aa71717220 */ /* 0x080fe20000410000 */
[-C--:B------:R-:W-:Y:S01]  /*c380*/  FMUL.FTZ R116, R116, R170.reuse ;  /* 0x000000aa74747220 */ /* 0x080fe20000410000 */
[-C--:B------:R-:W-:Y:S01]  /*c390*/  FMUL.FTZ R117, R117, R170.reuse ;  /* 0x000000aa75757220 */ /* 0x080fe20000410000 */
[C---:B----4-:R-:W-:Y:S01]  /*c3a0*/  FADD.FTZ R197, -R169.reuse, R200 ;  /* 0x000000c8a9c57221 */ /* 0x050fe20000010100 */
[----:B------:R-:W-:Y:S01]  /*c3b0*/  FMUL.FTZ R207, R169, UR6 ;  /* 0x00000006a9cf7c20 */ /* 0x000fe20008410000 */
[----:B------:R0:W-:Y:S01]  /*c3c0*/  MUFU.EX2 R193, R213 ;  /* 0x000000d500c17308 */ /* 0x0001e20000000800 */
[----:B------:R-:W-:Y:S01]  /*c3d0*/  FMUL.FTZ R120, R120, R170 ;  /* 0x000000aa78787220 */ /* 0x000fe20000410000 */
[----:B------:R-:W-:Y:S01]  /*c3e0*/  FMUL.FTZ R197, R197, UR6 ;  /* 0x00000006c5c57c20 */ /* 0x000fe20008410000 */
[--C-:B------:R-:W-:Y:S01]  /*c3f0*/  FFMA.FTZ R199, R152, UR6, -R207.reuse ;  /* 0x0000000698c77c23 */ /* 0x100fe200080108cf */
[----:B-1----:R-:W-:Y:S01]  /*c400*/  FFMA.FTZ R201, R154, UR6, -R207 ;  /* 0x000000069ac97c23 */ /* 0x002fe200080108cf */
[----:B------:R-:W-:-:S02]  /*c410*/  @!P2 VIADD R152, R186, 0x38840 ;  /* 0x00038840ba98a836 */ /* 0x000fc40000000000 */
[----:B------:R-:W-:Y:S01]  /*c420*/  FFMA.FTZ R204, R153, UR6, -R207 ;  /* 0x0000000699cc7c23 */ /* 0x000fe200080108cf */
[----:B------:R-:W-:Y:S01]  /*c430*/  @!P1 IMAD R154, R192, 0x40, R189 ;  /* 0x00000040c09a9824 */ /* 0x000fe200078e02bd */
[----:B------:R-:W1:Y:S01]  /*c440*/  MUFU.EX2 R197, R197 ;  /* 0x000000c500c57308 */ /* 0x000e620000000800 */
[----:B------:R-:W-:Y:S01]  /*c450*/  FFMA.FTZ R206, R155, UR6, -R207 ;  /* 0x000000069bce7c23 */ /* 0x000fe200080108cf */
[----:B------:R-:W-:Y:S01]  /*c460*/  @!P2 PRMT R152, RZ, 0x654, R152 ;  /* 0x00000654ff98a816 */ /* 0x000fe20000000098 */
[----:B------:R-:W-:Y:S02]  /*c470*/  @!P1 IMAD R154, R154, 0x4, R195 ;  /* 0x000000049a9a9824 */ /* 0x000fe400078e02c3 */
        /* <DEDUP_REMOVED lines=8> */
[--C-:B0-----:R-:W-:Y:S01]  /*c500*/  FFMA.FTZ R213, R164, UR6, -R207.reuse ;  /* 0x00000006a4d57c23 */ /* 0x101fe200080108cf */
[--C-:B------:R-:W-:Y:S01]  /*c510*/  FFMA.FTZ R216, R165, UR6, -R207.reuse ;  /* 0x00000006a5d87c23 */ /* 0x100fe200080108cf */
[--C-:B------:R-:W-:Y:S01]  /*c520*/  FFMA.FTZ R192, R166, UR6, -R207.reuse ;  /* 0x00000006a6c07c23 */ /* 0x100fe200080108cf */
[----:B------:R0:W-:Y:S01]  /*c530*/  @!P2 SYNCS.ARRIVE.TRANS64.RED.A1T0 RZ, [R152+URZ], RZ ;  /* 0x000000ff98ffa9a7 */ /* 0x0001e2000810043f */
[----:B------:R-:W-:Y:S01]  /*c540*/  @!P1 STS [R154+0x38400], R170 ;  /* 0x038400aa9a009388 */ /* 0x000fe20000000800 */
[--C-:B--2---:R-:W-:Y:S01]  /*c550*/  FFMA.FTZ R214, R163, UR6, -R207.reuse ;  /* 0x00000006a3d67c23 */ /* 0x104fe200080108cf */
[----:B------:R-:W-:Y:S01]  /*c560*/  FFMA.FTZ R207, R167, UR6, -R207 ;  /* 0x00000006a7cf7c23 */ /* 0x000fe200080108cf */
[----:B------:R-:W-:Y:S01]  /*c570*/  MUFU.EX2 R204, R204 ;  /* 0x000000cc00cc7308 */ /* 0x000fe20000000800 */
[----:B-1----:R1:W-:Y:S01]  /*c580*/  @!P1 STS [R154+0x38420], R197 ;  /* 0x038420c59a009388 */ /* 0x0023e20000000800 */
[----:B------:R-:W-:Y:S01]  /*c590*/  F2FP.BF16.F32.PACK_AB R156, R176, R175 ;  /* 0x000000afb09c723e */ /* 0x000fe200000010ff */
[----:B------:R-:W-:Y:S01]  /*c5a0*/  FMUL.FTZ R26, R26, R197 ;  /* 0x000000c51a1a7220 */ /* 0x000fe20000410000 */
[----:B0-----:R-:W-:Y:S01]  /*c5b0*/  F2FP.BF16.F32.PACK_AB R152, R172, R171 ;  /* 0x000000abac98723e */ /* 0x001fe200000010ff */
[----:B------:R-:W-:Y:S01]  /*c5c0*/  FMUL.FTZ R27, R27, R197 ;  /* 0x000000c51b1b7220 */ /* 0x000fe20000410000 */
[----:B------:R-:W-:Y:S01]  /*c5d0*/  F2FP.BF16.F32.PACK_AB R158, R178, R177 ;  /* 0x000000b1b29e723e */ /* 0x000fe200000010ff */
[-C--:B------:R-:W-:Y:S01]  /*c5e0*/  FMUL.FTZ R30, R30, R197.reuse ;  /* 0x000000c51e1e7220 */ /* 0x080fe20000410000 */
[----:B------:R-:W0:Y:S01]  /*c5f0*/  MUFU.EX2 R199, R199 ;  /* 0x000000c700c77308 */ /* 0x000e220000000800 */
[-C--:B------:R-:W-:Y:S01]  /*c600*/  FMUL.FTZ R31, R31, R197.reuse ;  /* 0x000000c51f1f7220 */ /* 0x080fe20000410000 */
[----:B------:R-:W-:Y:S01]  /*c610*/  FMUL.FTZ R34, R34, R197 ;  /* 0x000000c522227220 */ /* 0x000fe20000410000 */
[----:B-1----:R-:W-:Y:S01]  /*c620*/  F2FP.BF16.F32.PACK_AB R154, R174, R173 ;  /* 0x000000adae9a723e */ /* 0x002fe200000010ff */
        /* <DEDUP_REMOVED lines=61> */
[----:B-1----:R-:W-:Y:S01]  /*ca00*/  F2FP.BF16.F32.PACK_AB R159, R210, R205 ;  /* 0x000000cdd29f723e */ /* 0x002fe200000010ff */
[-C--:B------:R-:W-:Y:S01]  /*ca10*/  FMUL.FTZ R127, R127, R197.reuse ;  /* 0x000000c57f7f7220 */ /* 0x080fe20000410000 */
[-C--:B------:R-:W-:Y:S01]  /*ca20*/  FMUL.FTZ R128, R128, R170.reuse ;  /* 0x000000aa80807220 */ /* 0x080fe20000410000 */
[-C--:B------:R-:W-:Y:S01]  /*ca30*/  FMUL.FTZ R129, R129, R170.reuse ;  /* 0x000000aa81817220 */ /* 0x080fe20000410000 */
[-C--:B------:R-:W-:Y:S01]  /*ca40*/  FMUL.FTZ R130, R130, R197.reuse ;  /* 0x000000c582827220 */ /* 0x080fe20000410000 */
[----:B------:R-:W-:Y:S01]  /*ca50*/  FMUL.FTZ R131, R131, R197 ;  /* 0x000000c583837220 */ /* 0x000fe20000410000 */
        /* <DEDUP_REMOVED lines=15> */
[-C--:B------:R-:W-:Y:S01]  /*cb50*/  FMUL.FTZ R144, R144, R170.reuse ;  /* 0x000000aa90907220 */ /* 0x080fe20000410000 */
[-C--:B------:R-:W-:Y:S01]  /*cb60*/  FMUL.FTZ R145, R145, R170.reuse ;  /* 0x000000aa91917220 */ /* 0x080fe20000410000 */
[----:B------:R-:W0:Y:S01]  /*cb70*/  MUFU.EX2 R212, R212 ;  /* 0x000000d400d47308 */ /* 0x000e220000000800 */
[----:B-1----:R-:W-:Y:S01]  /*cb80*/  F2FP.BF16.F32.PACK_AB R162, R182, R181 ;  /* 0x000000b5b6a2723e */ /* 0x002fe200000010ff */
[-C--:B------:R-:W-:Y:S01]  /*cb90*/  FMUL.FTZ R146, R146, R197.reuse ;  /* 0x000000c592927220 */ /* 0x080fe20000410000 */
[-C--:B------:R-:W-:Y:S01]  /*cba0*/  FMUL.FTZ R147, R147, R197.reuse ;  /* 0x000000c593937220 */ /* 0x080fe20000410000 */
[-C--:B------:R-:W-:Y:S01]  /*cbb0*/  FMUL.FTZ R148, R148, R170.reuse ;  /* 0x000000aa94947220 */ /* 0x080fe20000410000 */
[----:B------:R-:W-:Y:S01]  /*cbc0*/  FMUL.FTZ R149, R149, R170 ;  /* 0x000000aa95957220 */ /* 0x000fe20000410000 */
[-C--:B------:R-:W-:Y:S01]  /*cbd0*/  FMUL.FTZ R150, R150, R197.reuse ;  /* 0x000000c596967220 */ /* 0x080fe20000410000 */
[----:B------:R-:W-:Y:S01]  /*cbe0*/  FMUL.FTZ R151, R151, R197 ;  /* 0x000000c597977220 */ /* 0x000fe20000410000 */
[----:B------:R-:W-:Y:S01]  /*cbf0*/  MUFU.EX2 R211, R211 ;  /* 0x000000d300d37308 */ /* 0x000fe20000000800 */
[----:B------:R-:W-:Y:S01]  /*cc00*/  F2FP.BF16.F32.PACK_AB R166, R200, R193 ;  /* 0x000000c1c8a6723e */ /* 0x000fe200000010ff */
[----:B------:R1:W-:Y:S01]  /*cc10*/  STSM.16.M88.4 [R184+0x36400], R152 ;  /* 0x03640098b8007844 */ /* 0x0003e20000000200 */
[----:B------:R-:W-:Y:S01]  /*cc20*/  FFMA.FTZ R21, R170, R21, R171 ;  /* 0x00000015aa157223 */ /* 0x000fe200000100ab */
[----:B------:R-:W-:Y:S01]  /*cc30*/  FFMA.FTZ R22, R197, R22, R204 ;  /* 0x00000016c5167223 */ /* 0x000fe200000100cc */
[----:B------:R-:W-:Y:S01]  /*cc40*/  ISETP.GT.AND P1, PT, R198, UR7, PT ;  /* 0x00000007c6007c0c */ /* 0x000fe2000bf24270 */
[----:B------:R3:W-:Y:S01]  /*cc50*/  STSM.16.M88.4 [R20], R156 ;  /* 0x0000009c14007844 */ /* 0x0007e20000000200 */
[----:B------:R-:W-:Y:S01]  /*cc60*/  FADD.FTZ R172, R172, R21 ;  /* 0x00000015acac7221 */ /* 0x000fe20000010000 */
[----:B------:R-:W2:Y:S01]  /*cc70*/  MUFU.EX2 R214, R214 ;  /* 0x000000d600d67308 */ /* 0x000ea20000000800 */
[----:B0-----:R-:W-:Y:S01]  /*cc80*/  F2FP.BF16.F32.PACK_AB R161, R212, R209 ;  /* 0x000000d1d4a1723e */ /* 0x001fe200000010ff */
[----:B------:R-:W-:Y:S01]  /*cc90*/  FADD.FTZ R22, R199, R22 ;  /* 0x00000016c7167221 */ /* 0x000fe20000010000 */
[----:B------:R-:W-:Y:S01]  /*cca0*/  FADD.FTZ R173, R173, R172 ;  /* 0x000000acadad7221 */ /* 0x000fe20000010000 */
[----:B------:R-:W-:-:S02]  /*ccb0*/  @!P2 VIADD R186, R186, 0x38860 ;  /* 0x00038860babaa836 */ /* 0x000fc40000000000 */
[----:B------:R-:W-:Y:S01]  /*ccc0*/  FADD.FTZ R201, R201, R22 ;  /* 0x00000016c9c97221 */ /* 0x000fe20000010000 */
[----:B------:R-:W-:Y:S01]  /*ccd0*/  FADD.FTZ R174, R174, R173 ;  /* 0x000000adaeae7221 */ /* 0x000fe20000010000 */
[----:B------:R-:W-:Y:S01]  /*cce0*/  MUFU.EX2 R183, R183 ;  /* 0x000000b700b77308 */ /* 0x000fe20000000800 */
[----:B------:R-:W-:Y:S01]  /*ccf0*/  @!P2 PRMT R186, RZ, 0x654, R186 ;  /* 0x00000654ffbaa816 */ /* 0x000fe200000000ba */
        /* <DEDUP_REMOVED lines=10> */
[----:B------:R-:W-:Y:S01]  /*cda0*/  MUFU.EX2 R213, R213 ;  /* 0x000000d500d57308 */ /* 0x000fe20000000800 */
[----:B------:R-:W-:Y:S02]  /*cdb0*/  FADD.FTZ R178, R178, R177 ;  /* 0x000000b1b2b27221 */ /* 0x000fe40000010000 */
[----:B------:R-:W-:Y:S02]  /*cdc0*/  FADD.FTZ R210, R210, R205 ;  /* 0x000000cdd2d27221 */ /* 0x000fe40000010000 */
[----:B------:R-:W-:Y:S02]  /*cdd0*/  FADD.FTZ R179, R179, R178 ;  /* 0x000000b2b3b37221 */ /* 0x000fe40000010000 */
[----:B------:R-:W-:Y:S01]  /*cde0*/  FADD.FTZ R209, R209, R210 ;  /* 0x000000d2d1d17221 */ /* 0x000fe20000010000 */
[----:B------:R-:W2:Y:S01]  /*cdf0*/  MUFU.EX2 R216, R216 ;  /* 0x000000d800d87308 */ /* 0x000ea20000000800 */
[----:B0-----:R-:W-:Y:S01]  /*ce00*/  F2FP.BF16.F32.PACK_AB R164, R202, R183 ;  /* 0x000000b7caa4723e */ /* 0x001fe200000010ff */
[----:B------:R-:W-:Y:S01]  /*ce10*/  FADD.FTZ R180, R180, R179 ;  /* 0x000000b3b4b47221 */ /* 0x000fe20000010000 */
[----:B------:R-:W-:-:S03]  /*ce20*/  FADD.FTZ R212, R212, R209 ;  /* 0x000000d1d4d47221 */ /* 0x000fc60000010000 */
[----:B------:R-:W-:Y:S01]  /*ce30*/  FADD.FTZ R181, R181, R180 ;  /* 0x000000b4b5b57221 */ /* 0x000fe20000010000 */
[----:B------:R-:W-:Y:S01]  /*ce40*/  FADD.FTZ R211, R211, R212 ;  /* 0x000000d4d3d37221 */ /* 0x000fe20000010000 */
[----:B------:R-:W0:Y:S02]  /*ce50*/  MUFU.EX2 R192, R192 ;  /* 0x000000c000c07308 */ /* 0x000e240000000800 */
[----:B------:R-:W-:Y:S01]  /*ce60*/  FADD.FTZ R182, R182, R181 ;  /* 0x000000b5b6b67221 */ /* 0x000fe20000010000 */
[----:B------:R-:W-:-:S03]  /*ce70*/  FADD.FTZ R214, R214, R211 ;  /* 0x000000d3d6d67221 */ /* 0x000fc60000010000 */
[----:B------:R-:W-:Y:S02]  /*ce80*/  FADD.FTZ R183, R183, R182 ;  /* 0x000000b6b7b77221 */ /* 0x000fe40000010000 */
[----:B------:R-:W4:Y:S01]  /*ce90*/  MUFU.EX2 R207, R207 ;  /* 0x000000cf00cf7308 */ /* 0x000f220000000800 */
[----:B--2---:R-:W-:Y:S01]  /*cea0*/  F2FP.BF16.F32.PACK_AB R165, R216, R213 ;  /* 0x000000d5d8a5723e */ /* 0x004fe200000010ff */
[----:B------:R-:W-:Y:S01]  /*ceb0*/  FADD.FTZ R213, R213, R214 ;  /* 0x000000d6d5d57221 */ /* 0x000fe20000010000 */
[----:B------:R-:W-:-:S03]  /*cec0*/  FADD.FTZ R202, R202, R183 ;  /* 0x000000b7caca7221 */ /* 0x000fc60000010000 */
[----:B------:R-:W-:Y:S01]  /*ced0*/  FADD.FTZ R213, R216, R213 ;  /* 0x000000d5d8d57221 */ /* 0x000fe20000010000 */
[----:B------:R-:W-:Y:S01]  /*cee0*/  FADD.FTZ R21, R193, R202 ;  /* 0x000000cac1157221 */ /* 0x000fe20000010000 */
[----:B------:R-:W-:Y:S02]  /*cef0*/  IMAD.MOV.U32 R193, RZ, RZ, R168 ;  /* 0x000000ffffc17224 */ /* 0x000fe400078e00a8 */
[----:B0-----:R-:W-:Y:S01]  /*cf00*/  FADD.FTZ R22, R192, R213 ;  /* 0x000000d5c0167221 */ /* 0x001fe20000010000 */
[----:B------:R-:W-:Y:S01]  /*cf10*/  FADD.FTZ R21, R200, R21 ;  /* 0x00000015c8157221 */ /* 0x000fe20000010000 */
[----:B------:R-:W-:Y:S01]  /*cf20*/  IMAD.MOV.U32 R200, RZ, RZ, R169 ;  /* 0x000000ffffc87224 */ /* 0x000fe200078e00a9 */
[C---:B----4-:R-:W-:Y:S01]  /*cf30*/  F2FP.BF16.F32.PACK_AB R167, R207.reuse, R192 ;  /* 0x000000c0cfa7723e */ /* 0x050fe200000010ff */
[----:B------:R-:W-:Y:S01]  /*cf40*/  FADD.FTZ R22, R207, R22 ;  /* 0x00000016cf167221 */ /* 0x000fe20000010000 */
[----:B------:R-:W-:-:S03]  /*cf50*/  IMAD.MOV.U32 R192, RZ, RZ, R23 ;  /* 0x000000ffffc07224 */ /* 0x000fc600078e0017 */
        /* <DEDUP_REMOVED lines=8> */
[----:B------:R-:W-:Y:S01]  /*cfe0*/  WARPGROUP.ARRIVE ;  /* 0x00000000000079c5 */ /* 0x000fe20000000000 */
[----:B-1----:R-:W-:-:S04]  /*cff0*/  VIADD R152, R198, 0xffffffff ;  /* 0xffffffffc6987836 */ /* 0x002fc80000000000 */
[----:B------:R-:W-:-:S15]  /*d000*/  IMAD.MOV.U32 R198, RZ, RZ, R152 ;  /* 0x000000ffffc67224 */ /* 0x000fde00078e0098 */
        /* <DEDUP_REMOVED lines=24> */
.L_x_4408:
[----:B------:R-:W0:Y:S01]  /*d190*/  SHFL.BFLY PT, R0, R21, 0x2, 0x1f ;  /* 0x0c401f0015007f89 */ /* 0x000e2200000e0000 */
[----:B------:R-:W-:Y:S08]  /*d1a0*/  BAR.ARV 0x8, 0x100 ;  /* 0x0204000000007b1d */ /* 0x000ff00000002000 */
[----:B------:R-:W-:Y:S01]  /*d1b0*/  BAR.SYNC.DEFER_BLOCKING 0xf, 0x100 ;  /* 0x03c4000000007b1d */ /* 0x000fe20000010000 */
[----:B------:R-:W-:Y:S01]  /*d1c0*/  ISETP.NE.AND P0, PT, R191, RZ, PT ;  /* 0x000000ffbf00720c */ /* 0x000fe20003f05270 */
[----:B------:R-:W-:-:S04]  /*d1d0*/  IMAD.U32 R9, RZ, RZ, UR6 ;  /* 0x00000006ff097e24 */ /* 0x000fc8000f8e00ff */
[----:B------:R-:W1:Y:S01]  /*d1e0*/  SHFL.BFLY PT, R5, R22, 0x2, 0x1f ;  /* 0x0c401f0016057f89 */ /* 0x000e6200000e0000 */
[----:B0-----:R-:W-:-:S05]  /*d1f0*/  FADD.FTZ R2, R0, R21 ;  /* 0x0000001500027221 */ /* 0x001fca0000010000 */
[----:B------:R-:W0:Y:S01]  /*d200*/  SHFL.BFLY PT, R3, R2, 0x1, 0x1f ;  /* 0x0c201f0002037f89 */ /* 0x000e2200000e0000 */
[----:B-1----:R-:W-:-:S05]  /*d210*/  FADD.FTZ R5, R5, R22 ;  /* 0x0000001605057221 */ /* 0x002fca0000010000 */
[----:B------:R-:W1:Y:S01]  /*d220*/  SHFL.BFLY PT, R0, R5, 0x1, 0x1f ;  /* 0x0c201f0005007f89 */ /* 0x000e6200000e0000 */
[----:B0-----:R-:W-:Y:S01]  /*d230*/  FADD.FTZ R4, R2, R3 ;  /* 0x0000000302047221 */ /* 0x001fe20000010000 */
[----:B------:R-:W-:Y:S02]  /*d240*/  IMAD.MOV.U32 R3, RZ, RZ, RZ ;  /* 0x000000ffff037224 */ /* 0x000fe400078e00ff */
[----:B------:R-:W-:Y:S02]  /*d250*/  IMAD R2, R23, 0x40, R189 ;  /* 0x0000004017027824 */ /* 0x000fe400078e02bd */
[----:B------:R-:W-:Y:S02]  /*d260*/  FSETP.NE.FTZ.AND P1, PT, R4, RZ, PT ;  /* 0x000000ff0400720b */ /* 0x000fe40003f35000 */
[----:B------:R-:W-:Y:S02]  /*d270*/  @!P0 IMAD R195, R2, 0x4, R195 ;  /* 0x0000000402c38824 */ /* 0x000fe400078e02c3 */
[----:B------:R-:W-:-:S09]  /*d280*/  IMAD.MOV.U32 R2, RZ, RZ, -0x800000 ;  /* 0xff800000ff027424 */ /* 0x000fd200078e00ff */
[----:B------:R-:W0:Y:S01]  /*d290*/  @P1 MUFU.RCP R3, R4 ;  /* 0x0000000400031308 */ /* 0x000e220000001000 */
[----:B-1----:R-:W-:Y:S01]  /*d2a0*/  FADD.FTZ R6, R5, R0 ;  /* 0x0000000005067221 */ /* 0x002fe20000010000 */
[----:B------:R-:W-:-:S04]  /*d2b0*/  IMAD.MOV.U32 R0, RZ, RZ, RZ ;  /* 0x000000ffff007224 */ /* 0x000fc800078e00ff */
[----:B------:R-:W-:Y:S02]  /*d2c0*/  FSETP.NE.FTZ.AND P2, PT, R6, RZ, PT ;  /* 0x000000ff0600720b */ /* 0x000fe40003f55000 */
[----:B------:R-:W-:Y:S01]  /*d2d0*/  @P1 MUFU.LG2 R5, R4 ;  /* 0x0000000400051308 */ /* 0x000fe20000000c00 */
[----:B0-----:R0:W-:Y:S01]  /*d2e0*/  @!P0 STS [R195+0x38400], R3 ;  /* 0x03840003c3008388 */ /* 0x0011e20000000800 */
        /* <DEDUP_REMOVED lines=10> */
[----:B------:R4:W5:Y:S01]  /*d390*/  @P2 MUFU.LG2 R7, R6 ;  /* 0x0000000600072308 */ /* 0x0009620000000c00 */
        /* <DEDUP_REMOVED lines=56> */
[----:B0-----:R-:W-:-:S02]  /*d720*/  IMAD.U32 R3, RZ, RZ, UR6 ;  /* 0x00000006ff037e24 */ /* 0x001fc4000f8e00ff */
[----:B------:R-:W-:Y:S01]  /*d730*/  @P2 FMUL.FTZ R9, R9, 0.69314718246459960938 ;  /* 0x3f31721809092820 */ /* 0x000fe20000410000 */
[----:B----4-:R-:W-:Y:S01]  /*d740*/  @P1 FMUL.FTZ R6, R5, 0.69314718246459960938 ;  /* 0x3f31721805061820 */ /* 0x010fe20000410000 */
[----:B-----5:R-:W-:Y:S01]  /*d750*/  @P2 FMUL.FTZ R8, R7, 0.69314718246459960938 ;  /* 0x3f31721807082820 */ /* 0x020fe20000410000 */
[----:B------:R-:W-:Y:S01]  /*d760*/  @P1 FMUL.FTZ R3, R3, 0.69314718246459960938 ;  /* 0x3f31721803031820 */ /* 0x000fe20000410000 */
[----:B------:R-:W-:Y:S01]  /*d770*/  MOV R4, 0xff800000 ;  /* 0xff80000000047802 */ /* 0x000fe20000000f00 */
[-C--:B------:R-:W-:Y:S01]  /*d780*/  FMUL.FTZ R26, R26, R0.reuse ;  /* 0x000000001a1a7220 */ /* 0x080fe20000410000 */
        /* <DEDUP_REMOVED lines=66> */
[----:B-1----:R-:W-:Y:S06]  /*dbb0*/  BAR.ARV 0xe, 0x100 ;  /* 0x0384000000007b1d */ /* 0x002fec0000002000 */
.L_x_4383:
[----:B------:R-:W-:Y:S05]  /*dbc0*/  @P0 BRA `(.L_x_4418) ;  /* 0x0000002400180947 */ /* 0x000fea0003800000 */
[----:B--23--:R-:W2:Y:S01]  /*dbd0*/  LDL R156, [R1] ;  /* 0x00000000019c7983 */ /* 0x00cea20000100800 */
        /* <DEDUP_REMOVED lines=19> */
[----:B------:R-:W-:-:S02]  /*dd10*/  SHF.R.S32.HI R155, RZ, 0x1f, R8 ;  /* 0x0000001fff9b7819 */ /* 0x000fc40000011408 */
[----:B-1----:R-:W-:Y:S02]  /*dd20*/  ISETP.NE.AND P0, PT, R7, RZ, PT ;  /* 0x000000ff0700720c */ /* 0x002fe40003f05270 */
[----:B------:R-:W-:-:S04]  /*dd30*/  LEA.HI R7, R155, R8, RZ, 0x2 ;  /* 0x000000089b077211 */ /* 0x000fc800078f10ff */
[----:B------:R-:W-:Y:S02]  /*dd40*/  SHF.R.S32.HI R154, RZ, 0x2, R7 ;  /* 0x00000002ff9a7819 */ /* 0x000fe40000011407 */
        /* <DEDUP_REMOVED lines=9> */
[----:B------:R-:W-:Y:S01]  /*dde0*/  LEA.HI R11, R21, R20, RZ, 0x2 ;  /* 0x00000014150b7211 */ /* 0x000fe200078f10ff */
[----:B------:R-:W-:Y:S01]  /*ddf0*/  ULDC.64 UR4, c[0x0][0xcd0] ;  /* 0x0003340000047ab9 */ /* 0x000fe20000000a00 */
[----:B------:R-:W-:Y:S01]  /*de00*/  R2UR UR10, R156 ;  /* 0x000000009c0a72ca */ /* 0x000fe200000e0000 */
[C---:B------:R-:W-:Y:S01]  /*de10*/  IMAD.IADD R23, R20.reuse, 0x1, -R9 ;  /* 0x0000000114177824 */ /* 0x040fe200078e0a09 */
[----:B------:R-:W-:Y:S01]  /*de20*/  LOP3.LUT R11, R11, 0xfffffffc, RZ, 0xc0, !PT ;  /* 0xfffffffc0b0b7812 */ /* 0x000fe200078ec0ff */
[----:B------:R-:W2:Y:S03]  /*de30*/  S2UR UR7, SR_CTAID.Z ;  /* 0x00000000000779c3 */ /* 0x000ea60000002700 */
[----:B------:R-:W-:Y:S01]  /*de40*/  SHF.R.S32.HI R10, RZ, 0x1f, R23 ;  /* 0x0000001fff0a7819 */ /* 0x000fe20000011417 */
[----:B------:R-:W-:-:S03]  /*de50*/  IMAD.IADD R11, R20, 0x1, -R11 ;  /* 0x00000001140b7824 */ /* 0x000fc600078e0a0b */
[CC--:B------:R-:W-:Y:S01]  /*de60*/  LEA.HI R152, R10.reuse, R23.reuse, RZ, 0x2 ;  /* 0x000000170a987211 */ /* 0x0c0fe200078f10ff */
[----:B------:R-:W3:Y:S01]  /*de70*/  LDC.64 R18, c[0x0][0xcd8] ;  /* 0x00033600ff127b82 */ /* 0x000ee20000000a00 */
[----:B------:R-:W-:Y:S01]  /*de80*/  LEA.HI R10, R10, R23, RZ, 0x5 ;  /* 0x000000170a0a7211 */ /* 0x000fe200078f28ff */
[----:B------:R-:W-:Y:S01]  /*de90*/  UIMAD.WIDE.U32 UR8, UR10, UR4, URZ ;  /* 0x000000040a0872a5 */ /* 0x000fe2000f8e003f */
[--C-:B------:R-:W-:Y:S01]  /*dea0*/  SHF.R.S32.HI R9, RZ, 0x2, R152.reuse ;  /* 0x00000002ff097819 */ /* 0x100fe20000011498 */
[----:B------:R-:W-:Y:S01]  /*deb0*/  UIMAD UR4, UR6, UR4, URZ ;  /* 0x00000004060472a4 */ /* 0x000fe2000f8e023f */
[----:B------:R-:W-:Y:S02]  /*dec0*/  SHF.R.S32.HI R12, RZ, 0x1f, R152 ;  /* 0x0000001fff0c7819 */ /* 0x000fe40000011498 */
[----:B------:R-:W-:Y:S01]  /*ded0*/  SHF.R.S32.HI R10, RZ, 0x5, R10 ;  /* 0x00000005ff0a7819 */ /* 0x000fe2000001140a */
[----:B------:R-:W-:Y:S01]  /*dee0*/  UIMAD UR4, UR10, UR5, UR4 ;  /* 0x000000050a0472a4 */ /* 0x000fe2000f8e0204 */
[----:B0-----:R-:W-:-:S02]  /*def0*/  ISETP.NE.AND P0, PT, R16, 0x1, PT ;  /* 0x000000011000780c */ /* 0x001fc40003f05270 */
[----:B------:R-:W-:Y:S01]  /*df00*/  LEA.HI R12, R12, R9, RZ, 0x3 ;  /* 0x000000090c0c7211 */ /* 0x000fe200078f18ff */
[----:B------:R-:W-:Y:S01]  /*df10*/  UIADD3 UR4, UR9, UR4, URZ ;  /* 0x0000000409047290 */ /* 0x000fe2000fffe03f */
[----:B------:R-:W-:Y:S01]  /*df20*/  LOP3.LUT R152, R152, 0x7ffffffc, RZ, 0xc0, !PT ;  /* 0x7ffffffc98987812 */ /* 0x000fe200078ec0ff */
[----:B------:R-:W-:Y:S01]  /*df30*/  ULDC.64 UR10, c[0x0][0x208] ;  /* 0x00008200000a7ab9 */ /* 0x000fe20000000a00 */
[----:B------:R-:W-:Y:S01]  /*df40*/  LOP3.LUT R12, R12, 0xfffffff8, RZ, 0xc0, !PT ;  /* 0xfffffff80c0c7812 */ /* 0x000fe200078ec0ff */
[----:B--2---:R-:W-:Y:S02]  /*df50*/  USHF.R.S32.HI UR5, URZ, 0x1f, UR7 ;  /* 0x0000001f3f057899 */ /* 0x004fe40008011407 */
[----:B------:R-:W-:Y:S02]  /*df60*/  IMAD.IADD R152, R23, 0x1, -R152 ;  /* 0x0000000117987824 */ /* 0x000fe400078e0a98 */
[----:B------:R-:W-:Y:S01]  /*df70*/  IMAD.IADD R9, R9, 0x1, -R12 ;  /* 0x0000000109097824 */ /* 0x000fe200078e0a0c */
[----:B------:R-:W-:Y:S01]  /*df80*/  LEA.HI R12, R11, R11, RZ, 0x1 ;  /* 0x0000000b0b0c7211 */ /* 0x000fe200078f08ff */
[----:B------:R-:W0:Y:S01]  /*df90*/  @P0 LDC R14, c[0x0][0xcec] ;  /* 0x00033b00ff0e0b82 */ /* 0x000e220000000800 */
[----:B------:R-:W-:-:S02]  /*dfa0*/  IMAD.SHL.U32 R152, R152, 0x2, RZ ;  /* 0x0000000298987824 */ /* 0x000fc400078e00ff */
[----:B------:R-:W-:Y:S01]  /*dfb0*/  LOP3.LUT R12, R12, 0x1ffffffe, RZ, 0xc0, !PT ;  /* 0x1ffffffe0c0c7812 */ /* 0x000fe200078ec0ff */
[----:B------:R-:W-:Y:S02]  /*dfc0*/  IMAD R153, R10, 0x10, R9 ;  /* 0x000000100a997824 */ /* 0x000fe400078e0209 */
[----:B------:R-:W-:Y:S02]  /*dfd0*/  IMAD.U32 R10, RZ, RZ, UR8 ;  /* 0x00000008ff0a7e24 */ /* 0x000fe4000f8e00ff */
[----:B------:R-:W2:Y:S01]  /*dfe0*/  @P0 LDC R17, c[0x0][0xcf0] ;  /* 0x00033c00ff110b82 */ /* 0x000ea20000000800 */
[----:B------:R-:W-:Y:S02]  /*dff0*/  IMAD.IADD R12, R11, 0x1, -R12 ;  /* 0x000000010b0c7824 */ /* 0x000fe400078e0a0c */
[----:B------:R-:W-:Y:S02]  /*e000*/  IMAD.U32 R11, RZ, RZ, UR9 ;  /* 0x00000009ff0b7e24 */ /* 0x000fe4000f8e00ff */
[----:B------:R-:W-:-:S02]  /*e010*/  IMAD R9, R12, 0x8, R153 ;  /* 0x000000080c097824 */ /* 0x000fc400078e0299 */
[----:B---3--:R-:W-:Y:S02]  /*e020*/  IMAD R12, R18, UR5, RZ ;  /* 0x00000005120c7c24 */ /* 0x008fe4000f8e02ff */
[----:B-1----:R-:W-:Y:S02]  /*e030*/  IMAD R9, R22, 0x40, R9 ;  /* 0x0000004016097824 */ /* 0x002fe400078e0209 */
[----:B------:R-:W-:Y:S02]  /*e040*/  IMAD R15, R19, UR7, R12 ;  /* 0x00000007130f7c24 */ /* 0x000fe4000f8e020c */
[----:B------:R-:W-:Y:S01]  /*e050*/  IMAD.U32 R11, RZ, RZ, UR4 ;  /* 0x00000004ff0b7e24 */ /* 0x000fe2000f8e00ff */
[----:B------:R-:W-:Y:S01]  /*e060*/  ULDC.64 UR4, c[0x0][0xce0] ;  /* 0x0003380000047ab9 */ /* 0x000fe20000000a00 */
[----:B------:R-:W-:Y:S02]  /*e070*/  IMAD.MOV.U32 R13, RZ, RZ, R9 ;  /* 0x000000ffff0d7224 */ /* 0x000fe400078e0009 */
[----:B0-----:R-:W-:-:S04]  /*e080*/  @P0 IMAD.HI.U32 R12, R9, R14, RZ ;  /* 0x0000000e090c0227 */ /* 0x001fc800078e00ff */
[----:B------:R-:W-:Y:S01]  /*e090*/  IMAD.WIDE.U32 R10, R18, UR7, R10 ;  /* 0x00000007120a7c25 */ /* 0x000fe2000f8e000a */
[----:B--2---:R-:W-:-:S03]  /*e0a0*/  @P0 SHF.R.U32.HI R13, RZ, R17, R12 ;  /* 0x00000011ff0d0219 */ /* 0x004fc6000001160c */
[----:B------:R-:W-:Y:S02]  /*e0b0*/  IMAD.IADD R11, R11, 0x1, R15 ;  /* 0x000000010b0b7824 */ /* 0x000fe400078e020f */
[----:B------:R-:W-:Y:S01]  /*e0c0*/  IMAD R12, R5, UR4, RZ ;  /* 0x00000004050c7c24 */ /* 0x000fe2000f8e02ff */
[--C-:B------:R-:W-:Y:S01]  /*e0d0*/  SHF.R.S32.HI R15, RZ, 0x1f, R13.reuse ;  /* 0x0000001fff0f7819 */ /* 0x100fe2000001140d */
[----:B------:R-:W-:Y:S02]  /*e0e0*/  IMAD.MOV R14, RZ, RZ, -R13 ;  /* 0x000000ffff0e7224 */ /* 0x000fe400078e0a0d */
[----:B------:R-:W-:-:S04]  /*e0f0*/  IMAD.WIDE.U32 R10, R3, UR4, R10 ;  /* 0x00000004030a7c25 */ /* 0x000fc8000f8e000a */
        /* <DEDUP_REMOVED lines=18> */
[----:B------:R-:W-:-:S02]  /*e220*/  IMAD R9, R22, 0x40, R153 ;  /* 0x0000004016097824 */ /* 0x000fc400078e0299 */
[----:B------:R-:W-:Y:S01]  /*e230*/  IMAD.IADD R15, R0, 0x1, -R11 ;  /* 0x00000001000f7824 */ /* 0x000fe200078e0a0b */
[----:B------:R-:W-:Y:S03]  /*e240*/  SHFL.IDX PT, R10, R17, RZ, 0x1c1f ;  /* 0x001c1fff110a7589 */ /* 0x000fe600000e0000 */
        /* <DEDUP_REMOVED lines=9> */
.L_x_4419:
[----:B------:R-:W1:Y:S01]  /*e2e0*/  S2R R14, SR_CTAID.X ;  /* 0x00000000000e7919 */ /* 0x000e620000002500 */
[----:B------:R-:W-:Y:S01]  /*e2f0*/  LEA.HI R21, R21, R20, RZ, 0x2 ;  /* 0x0000001415157211 */ /* 0x000fe200078f10ff */
[----:B------:R-:W2:Y:S01]  /*e300*/  S2UR UR7, SR_CTAID.Z ;  /* 0x00000000000779c3 */ /* 0x000ea20000002700 */
[----:B------:R-:W-:Y:S01]  /*e310*/  SHF.R.S32.HI R9, RZ, 0x1f, R7 ;  /* 0x0000001fff097819 */ /* 0x000fe20000011407 */
[----:B------:R-:W-:Y:S01]  /*e320*/  ULDC.64 UR8, c[0x0][0xc38] ;  /* 0x00030e0000087ab9 */ /* 0x000fe20000000a00 */
[----:B------:R-:W-:Y:S01]  /*e330*/  LOP3.LUT R21, R21, 0xfffffffc, RZ, 0xc0, !PT ;  /* 0xfffffffc15157812 */ /* 0x000fe200078ec0ff */
[----:B------:R-:W-:Y:S01]  /*e340*/  UIMAD UR6, UR6, UR8, URZ ;  /* 0x00000008060672a4 */ /* 0x000fe2000f8e023f */
[----:B------:R-:W-:Y:S01]  /*e350*/  R2UR UR10, R156 ;  /* 0x000000009c0a72ca */ /* 0x000fe200000e0000 */
[----:B------:R-:W-:Y:S01]  /*e360*/  BSSY B0, `(.L_x_4420) ;  /* 0x0000103000007945 */ /* 0x000fe20003800000 */
[----:B------:R-:W-:Y:S01]  /*e370*/  LEA.HI R9, R9, R154, RZ, 0x3 ;  /* 0x0000009a09097211 */ /* 0x000fe200078f18ff */
[----:B------:R-:W-:Y:S01]  /*e380*/  IMAD.IADD R21, R20, 0x1, -R21 ;  /* 0x0000000114157824 */ /* 0x000fe200078e0a15 */
[----:B0-----:R-:W0:Y:S01]  /*e390*/  LDC.64 R12, c[0x0][0xc40] ;  /* 0x00031000ff0c7b82 */ /* 0x001e220000000a00 */
[----:B------:R-:W-:-:S02]  /*e3a0*/  LEA.HI R155, R155, R8, RZ, 0x5 ;  /* 0x000000089b9b7211 */ /* 0x000fc400078f28ff */
[----:B------:R-:W-:Y:S02]  /*e3b0*/  LOP3.LUT R9, R9, 0xfffffff8, RZ, 0xc0, !PT ;  /* 0xfffffff809097812 */ /* 0x000fe400078ec0ff */
[C---:B------:R-:W-:Y:S02]  /*e3c0*/  LEA.HI R2, R21.reuse, R21, RZ, 0x1 ;  /* 0x0000001515027211 */ /* 0x040fe400078f08ff */
[----:B------:R-:W-:Y:S01]  /*e3d0*/  SHF.R.S32.HI R155, RZ, 0x5, R155 ;  /* 0x00000005ff9b7819 */ /* 0x000fe2000001149b */
[----:B------:R-:W3:Y:S01]  /*e3e0*/  @P1 LDC R4, c[0x0][0xcec] ;  /* 0x00033b00ff041b82 */ /* 0x000ee20000000800 */
[----:B------:R-:W-:Y:S01]  /*e3f0*/  LOP3.LUT R2, R2, 0x1ffffffe, RZ, 0xc0, !PT ;  /* 0x1ffffffe02027812 */ /* 0x000fe200078ec0ff */
[----:B------:R-:W-:Y:S01]  /*e400*/  IMAD.IADD R154, R154, 0x1, -R9 ;  /* 0x000000019a9a7824 */ /* 0x000fe200078e0a09 */
[----:B------:R-:W-:Y:S02]  /*e410*/  UIMAD.WIDE.U32 UR4, UR10, UR8, URZ ;  /* 0x000000080a0472a5 */ /* 0x000fe4000f8e003f */
[----:B------:R-:W-:Y:S01]  /*e420*/  UIMAD UR6, UR10, UR9, UR6 ;  /* 0x000000090a0672a4 */ /* 0x000fe2000f8e0206 */
[----:B------:R-:W-:Y:S01]  /*e430*/  IMAD.IADD R2, R21, 0x1, -R2 ;  /* 0x0000000115027824 */ /* 0x000fe200078e0a02 */
[----:B--2---:R-:W-:Y:S01]  /*e440*/  USHF.R.S32.HI UR8, URZ, 0x1f, UR7 ;  /* 0x0000001f3f087899 */ /* 0x004fe20008011407 */
[----:B------:R-:W2:Y:S01]  /*e450*/  @P1 LDC R17, c[0x0][0xcf0] ;  /* 0x00033c00ff111b82 */ /* 0x000ea20000000800 */
[----:B------:R-:W-:Y:S01]  /*e460*/  IMAD R155, R155, 0x10, R154 ;  /* 0x000000109b9b7824 */ /* 0x000fe200078e029a */
[----:B------:R-:W-:-:S02]  /*e470*/  UIADD3 UR6, UR5, UR6, URZ ;  /* 0x0000000605067290 */ /* 0x000fc4000fffe03f */
[----:B------:R-:W-:Y:S02]  /*e480*/  IMAD.U32 R11, RZ, RZ, UR5 ;  /* 0x00000005ff0b7e24 */ /* 0x000fe4000f8e00ff */
[----:B------:R-:W-:Y:S02]  /*e490*/  IMAD R9, R2, 0x8, R155 ;  /* 0x0000000802097824 */ /* 0x000fe400078e029b */
[----:B------:R-:W-:Y:S01]  /*e4a0*/  IMAD.U32 R10, RZ, RZ, UR4 ;  /* 0x00000004ff0a7e24 */ /* 0x000fe2000f8e00ff */
[----:B------:R-:W-:Y:S01]  /*e4b0*/  MOV R11, UR6 ;  /* 0x00000006000b7c02 */ /* 0x000fe20008000f00 */
[----:B-1----:R-:W-:Y:S01]  /*e4c0*/  IMAD R15, R14, 0x40, R9 ;  /* 0x000000400e0f7824 */ /* 0x002fe200078e0209 */
[----:B------:R-:W-:Y:S01]  /*e4d0*/  ULDC.64 UR4, c[0x0][0xc48] ;  /* 0x0003120000047ab9 */ /* 0x000fe20000000a00 */
[C---:B0-----:R-:W-:Y:S02]  /*e4e0*/  IMAD R2, R12.reuse, UR8, RZ ;  /* 0x000000080c027c24 */ /* 0x041fe4000f8e02ff */
[----:B------:R-:W-:-:S04]  /*e4f0*/  IMAD.WIDE.U32 R10, R12, UR7, R10 ;  /* 0x000000070c0a7c25 */ /* 0x000fc8000f8e000a */
[----:B---3--:R-:W-:-:S04]  /*e500*/  @P1 IMAD.HI.U32 R4, R15, R4, RZ ;  /* 0x000000040f041227 */ /* 0x008fc800078e00ff */
[----:B------:R-:W-:Y:S02]  /*e510*/  IMAD R13, R13, UR7, R2 ;  /* 0x000000070d0d7c24 */ /* 0x000fe4000f8e0202 */
[----:B------:R-:W-:Y:S01]  /*e520*/  IMAD.MOV.U32 R9, RZ, RZ, R15 ;  /* 0x000000ffff097224 */ /* 0x000fe200078e000f */
[----:B--2---:R-:W-:Y:S01]  /*e530*/  @P1 SHF.R.U32.HI R9, RZ, R17, R4 ;  /* 0x00000011ff091219 */ /* 0x004fe20000011604 */
[----:B------:R-:W-:Y:S02]  /*e540*/  IMAD R2, R5, UR4, RZ ;  /* 0x0000000405027c24 */ /* 0x000fe4000f8e02ff */
[----:B------:R-:W-:Y:S01]  /*e550*/  IMAD.IADD R11, R11, 0x1, R13 ;  /* 0x000000010b0b7824 */ /* 0x000fe200078e020d */
[--C-:B------:R-:W-:Y:S01]  /*e560*/  SHF.R.S32.HI R4, RZ, 0x1f, R9.reuse ;  /* 0x0000001fff047819 */ /* 0x100fe20000011409 */
[----:B------:R-:W-:Y:S02]  /*e570*/  IMAD R13, R3, UR5, R2 ;  /* 0x00000005030d7c24 */ /* 0x000fe4000f8e0202 */
[----:B------:R-:W-:-:S02]  /*e580*/  IMAD.MOV R5, RZ, RZ, -R9 ;  /* 0x000000ffff057224 */ /* 0x000fc400078e0a09 */
        /* <DEDUP_REMOVED lines=224> */
.L_x_4421:
[----:B------:R-:W-:Y:S05]  /*f390*/  BSYNC B0 ;  /* 0x0000000000007941 */ /* 0x000fea0003800000 */
.L_x_4420:
        /* <DEDUP_REMOVED lines=201> */
.L_x_4418:
[----:B------:R-:W1:Y:S02]  /*10030*/  S2R R0, SR_TID.X ;  /* 0x0000000000007919 */ /* 0x000e640000002100 */
[----:B-1----:R-:W-:-:S05]  /*10040*/  VIADD R2, R0, 0xffffff80 ;  /* 0xffffff8000027836 */ /* 0x002fca0000000000 */
[----:B------:R-:W-:-:S13]  /*10050*/  ISETP.GT.AND P0, PT, R2, 0x3f, PT ;  /* 0x0000003f0200780c */ /* 0x000fda0003f04270 */
[----:B------:R-:W-:Y:S05]  /*10060*/  @P0 BRA `(.L_x_4380) ;  /* 0x0000005c000c0947 */ /* 0x000fea0003800000 */
[----:B------:R-:W1:Y:S01]  /*10070*/  S2R R3, SR_CTAID.X ;  /* 0x0000000000037919 */ /* 0x000e620000002500 */
[----:B------:R-:W4:Y:S01]  /*10080*/  LDC R6, c[0x0][0xce8] ;  /* 0x00033a00ff067b82 */ /* 0x000f220000000800 */
[----:B------:R-:W-:Y:S01]  /*10090*/  ULDC UR4, c[0x0][0xb88] ;  /* 0x0002e20000047ab9 */ /* 0x000fe20000000800 */
[----:B-1----:R-:W-:Y:S02]  /*100a0*/  IMAD R0, R3, 0x40, R0 ;  /* 0x0000004003007824 */ /* 0x002fe400078e0200 */
[----:B----4-:R-:W-:Y:S02]  /*100b0*/  IMAD R3, R6, UR4, RZ ;  /* 0x0000000406037c24 */ /* 0x010fe4000f8e02ff */
[----:B------:R-:W-:-:S05]  /*100c0*/  VIADD R0, R0, 0xffffff80 ;  /* 0xffffff8000007836 */ /* 0x000fca0000000000 */
[----:B------:R-:W-:-:S13]  /*100d0*/  ISETP.GE.AND P0, PT, R0, R3, PT ;  /* 0x000000030000720c */ /* 0x000fda0003f06270 */
[----:B------:R-:W-:Y:S05]  /*100e0*/  @P0 BRA `(.L_x_4380) ;  /* 0x0000005800ec0947 */ /* 0x000fea0003800000 */
[----:B------:R-:W4:Y:S01]  /*100f0*/  LDL R4, [R1] ;  /* 0x0000000001047983 */ /* 0x000f220000100800 */
[----:B------:R-:W-:Y:S01]  /*10100*/  ISETP.NE.AND P0, PT, R6, 0x1, PT ;  /* 0x000000010600780c */ /* 0x000fe20003f05270 */
[----:B------:R-:W-:Y:S01]  /*10110*/  S2UR UR7, SR_CTAID.Z ;  /* 0x00000000000779c3 */ /* 0x000fe20000002700 */
[----:B------:R-:W-:Y:S01]  /*10120*/  ULDC.64 UR8, c[0x0][0xcd0] ;  /* 0x0003340000087ab9 */ /* 0x000fe20000000a00 */
[----:B------:R-:W-:Y:S01]  /*10130*/  IMAD.MOV.U32 R5, RZ, RZ, R0 ;  /* 0x000000ffff057224 */ /* 0x000fe200078e0000 */
[----:B------:R-:W-:-:S05]  /*10140*/  ULDC.64 UR12, c[0x0][0x208] ;  /* 0x00008200000c7ab9 */ /* 0x000fca0000000a00 */
[----:B------:R-:W1:Y:S08]  /*10150*/  LDC.64 R10, c[0x0][0xcd8] ;  /* 0x00033600ff0a7b82 */ /* 0x000e700000000a00 */
[----:B------:R-:W5:Y:S08]  /*10160*/  @P0 LDC R7, c[0x0][0xcec] ;  /* 0x00033b00ff070b82 */ /* 0x000f700000000800 */
[----:B------:R-:W2:Y:S08]  /*10170*/  @P0 LDC R9, c[0x0][0xcf0] ;  /* 0x00033c00ff090b82 */ /* 0x000eb00000000800 */
[----:B------:R-:W3:Y:S08]  /*10180*/  S2UR UR10, SR_CTAID.Y ;  /* 0x00000000000a79c3 */ /* 0x000ef00000002600 */
[----:B0-----:R-:W3:Y:S01]  /*10190*/  LDC R8, c[0x0][0xd50] ;  /* 0x00035400ff087b82 */ /* 0x001ee20000000800 */
[----:B----4-:R-:W-:Y:S01]  /*101a0*/  R2UR UR11, R4 ;  /* 0x00000000040b72ca */ /* 0x010fe200000e0000 */
[----:B-----5:R-:W-:-:S05]  /*101b0*/  @P0 IMAD.HI.U32 R4, R0, R7, RZ ;  /* 0x0000000700040227 */ /* 0x020fca00078e00ff */
[----:B--2---:R-:W-:-:S07]  /*101c0*/  @P0 SHF.R.U32.HI R5, RZ, R9, R4 ;  /* 0x00000009ff050219 */ /* 0x004fce0000011604 */
[----:B------:R-:W-:Y:S02]  /*101d0*/  USHF.R.S32.HI UR6, URZ, 0x1f, UR11 ;  /* 0x0000001f3f067899 */ /* 0x000fe4000801140b */
[----:B------:R-:W-:Y:S01]  /*101e0*/  IMAD R7, RZ, RZ, -UR11 ;  /* 0x8000000bff077e24 */ /* 0x000fe2000f8e02ff */
[----:B------:R-:W-:Y:S02]  /*101f0*/  UIMAD.WIDE.U32 UR4, UR11, UR8, URZ ;  /* 0x000000080b0472a5 */ /* 0x000fe4000f8e003f */
[----:B------:R-:W-:Y:S01]  /*10200*/  UIMAD UR6, UR6, UR8, URZ ;  /* 0x00000008060672a4 */ /* 0x000fe2000f8e023f */
[----:B---3--:R-:W-:Y:S01]  /*10210*/  IMAD R9, R8, R7, UR10 ;  /* 0x0000000a08097e24 */ /* 0x008fe2000f8e0207 */
[----:B------:R-:W-:Y:S01]  /*10220*/  USHF.R.S32.HI UR8, URZ, 0x1f, UR7 ;  /* 0x0000001f3f087899 */ /* 0x000fe20008011407 */
[----:B------:R-:W-:Y:S01]  /*10230*/  IMAD.MOV R7, RZ, RZ, -R5 ;  /* 0x000000ffff077224 */ /* 0x000fe200078e0a05 */
[----:B------:R-:W-:Y:S01]  /*10240*/  UIMAD UR6, UR11, UR9, UR6 ;  /* 0x000000090b0672a4 */ /* 0x000fe2000f8e0206 */
[----:B------:R-:W-:Y:S01]  /*10250*/  IMAD.U32 R3, RZ, RZ, UR5 ;  /* 0x00000005ff037e24 */ /* 0x000fe2000f8e00ff */
[----:B------:R-:W-:Y:S01]  /*10260*/  SHF.R.S32.HI R4, RZ, 0x1f, R9 ;  /* 0x0000001fff047819 */ /* 0x000fe20000011409 */
[----:B------:R-:W-:Y:S01]  /*10270*/  IMAD.U32 R2, RZ, RZ, UR4 ;  /* 0x00000004ff027e24 */ /* 0x000fe2000f8e00ff */
[----:B------:R-:W-:Y:S01]  /*10280*/  UIADD3 UR6, UR5, UR6, URZ ;  /* 0x0000000605067290 */ /* 0x000fe2000fffe03f */
[----:B-1----:R-:W-:-:S02]  /*10290*/  IMAD R12, R10, UR8, RZ ;  /* 0x000000080a0c7c24 */ /* 0x002fc4000f8e02ff */
        /* <DEDUP_REMOVED lines=24> */
.L_x_4378:
        /* <DEDUP_REMOVED lines=18> */
.L_x_4422:
[----:B------:R-:W-:Y:S01]  /*10540*/  ULDC UR43, c[0x0][0xd50] ;  /* 0x00035400002b7ab9 */ /* 0x000fe20000000800 */
[----:B------:R-:W-:Y:S01]  /*10550*/  UMOV UR36, UR6 ;  /* 0x0000000600247c82 */ /* 0x000fe20008000000 */
[----:B------:R-:W-:-:S11]  /*10560*/  UISETP.NE.AND UP0, UPT, UR43, 0x1, UPT ;  /* 0x000000012b00788c */ /* 0x000fd6000bf05270 */
[----:B------:R-:W-:Y:S01]  /*10570*/  @UP0 ULDC UR4, c[0x0][0xd54] ;  /* 0x0003550000040ab9 */ /* 0x000fe20000000800 */
[----:B------:R-:W-:Y:S01]  /*10580*/  @UP0 ULDC UR7, c[0x0][0xd58] ;  /* 0x0003560000070ab9 */ /* 0x000fe20000000800 */
[----:B------:R-:W-:-:S04]  /*10590*/  UIMAD.WIDE.U32 UR4, UR6, UR4, URZ ;  /* 0x00000004060472a5 */ /* 0x000fc8000f8e003f */
[----:B------:R-:W-:-:S12]  /*105a0*/  @UP0 USHF.R.U32.HI UR36, URZ, UR7, UR5 ;  /* 0x000000073f240299 */ /* 0x000fd80008011605 */
.L_x_4423:
[----:B------:R-:W-:Y:S01]  /*105b0*/  ISETP.LE.AND P0, PT, RZ, UR44, PT ;  /* 0x0000002cff007c0c */ /* 0x000fe2000bf03270 */
[----:B------:R-:W-:Y:S01]  /*105c0*/  UIADD3 UR4, -UR36, URZ, URZ ;  /* 0x0000003f24047290 */ /* 0x000fe2000fffe13f */
[----:B------:R-:W-:Y:S02]  /*105d0*/  IMAD.MOV.U32 R0, RZ, RZ, 0x1 ;  /* 0x00000001ff007424 */ /* 0x000fe400078e00ff */
[----:B------:R-:W-:Y:S01]  /*105e0*/  IMAD.MOV.U32 R6, RZ, RZ, RZ ;  /* 0x000000ffff067224 */ /* 0x000fe200078e00ff */
[----:B------:R-:W-:Y:S01]  /*105f0*/  UIMAD UR43, UR43, UR4, UR6 ;  /* 0x000000042b2b72a4 */ /* 0x000fe2000f8e0206 */
[----:B------:R-:W-:-:S07]  /*10600*/  IMAD.MOV.U32 R9, RZ, RZ, 0x1 ;  /* 0x00000001ff097424 */ /* 0x000fce00078e00ff */
        /* <DEDUP_REMOVED lines=40> */
[----:B------:R-:W-:Y:S02]  /*10890*/  IABS R5, R4 ;  /* 0x0000000400057213 */ /* 0x000fe40000000000 */
[----:B------:R-:W-:Y:S02]  /*108a0*/  R2UR UR11, R2 ;  /* 0x00000000020b72ca */ /* 0x000fe400000e0000 */
[----:B------:R-:W-:Y:S01]  /*108b0*/  MOV R4, UR6 ;  /* 0x0000000600047c02 */ /* 0x000fe20008000f00 */
[----:B------:R-:W-:Y:S01]  /*108c0*/  IMAD.MOV R5, RZ, RZ, -R5 ;  /* 0x000000ffff057224 */ /* 0x000fe200078e0a05 */
[----:B------:R-:W-:-:S09]  /*108d0*/  ULOP3.LUT UR6, UR6, UR10, URZ, 0x3c, !UPT ;  /* 0x0000000a06067292 */ /* 0x000fd2000f8e3c3f */
        /* <DEDUP_REMOVED lines=24> */
.L_x_4425:
        /* <DEDUP_REMOVED lines=32> */
.L_x_4426:
        /* <DEDUP_REMOVED lines=20> */
.L_x_4428:
[----:B------:R0:W1:Y:S01]  /*10da0*/  LDC.64 R2, c[0x4][R16] ;  /* 0x0100000010027b82 */ /* 0x0000620000000a00 */
[----:B------:R-:W-:Y:S01]  /*10db0*/  ULDC.64 UR6, c[0x4][0x90] ;  /* 0x0100240000067ab9 */ /* 0x000fe20000000a00 */
[----:B------:R-:W-:Y:S01]  /*10dc0*/  ULDC.64 UR8, c[0x4][0x98] ;  /* 0x0100260000087ab9 */ /* 0x000fe20000000a00 */
[----:B------:R-:W-:Y:S01]  /*10dd0*/  ULDC.64 UR4, c[0x4][0x18] ;  /* 0x0100060000047ab9 */ /* 0x000fe20000000a00 */
[----:B------:R-:W-:Y:S01]  /*10de0*/  IMAD.U32 R4, RZ, RZ, UR6 ;  /* 0x00000006ff047e24 */ /* 0x000fe2000f8e00ff */
[----:B------:R-:W-:Y:S01]  /*10df0*/  MOV R8, 0x70 ;  /* 0x0000007000087802 */ /* 0x000fe20000000f00 */
[----:B------:R-:W-:Y:S02]  /*10e00*/  IMAD.U32 R5, RZ, RZ, UR7 ;  /* 0x00000007ff057e24 */ /* 0x000fe4000f8e00ff */
[----:B------:R-:W-:Y:S02]  /*10e10*/  IMAD.U32 R6, RZ, RZ, UR8 ;  /* 0x00000008ff067e24 */ /* 0x000fe4000f8e00ff */
[----:B------:R-:W-:-:S02]  /*10e20*/  IMAD.U32 R7, RZ, RZ, UR9 ;  /* 0x00000009ff077e24 */ /* 0x000fc4000f8e00ff */
[----:B------:R-:W-:Y:S02]  /*10e30*/  IMAD.U32 R10, RZ, RZ, UR4 ;  /* 0x00000004ff0a7e24 */ /* 0x000fe4000f8e00ff */
[----:B------:R-:W-:Y:S02]  /*10e40*/  IMAD.U32 R11, RZ, RZ, UR5 ;  /* 0x00000005ff0b7e24 */ /* 0x000fe4000f8e00ff */
[----:B------:R-:W-:Y:S02]  /*10e50*/  IMAD.MOV.U32 R12, RZ, RZ, 0x1 ;  /* 0x00000001ff0c7424 */ /* 0x000fe400078e00ff */
[----:B0-----:R-:W-:-:S07]  /*10e60*/  IMAD.MOV.U32 R13, RZ, RZ, RZ ;  /* 0x000000ffff0d7224 */ /* 0x001fce00078e00ff */
[----:B------:R-:W-:-:S07]  /*10e70*/  LEPC R20, `(.L_x_4427) ;  /* 0x000000001014794e */ /* 0x000fce0000000000 */
[----:B-1----:R-:W-:Y:S05]  /*10e80*/  CALL.ABS.NOINC R2 ;  /* 0x0000000002007343 */ /* 0x002fea0003c00000 */
.L_x_4427:
        /* <DEDUP_REMOVED lines=25> */
.L_x_4529:
        /* <DEDUP_REMOVED lines=9> */
.L_x_4532:
[----:B------:R-:W-:Y:S05]  /*110b0*/  @!P6 BRA `(.L_x_4430) ;  /* 0x0000000000dce947 */ /* 0x000fea0003800000 */
[----:B------:R-:W-:Y:S01]  /*110c0*/  IMAD.MOV.U32 R16, RZ, RZ, R18 ;  /* 0x000000ffff107224 */ /* 0x000fe200078e0012 */
[----:B------:R-:W-:Y:S06]  /*110d0*/  @!P1 BRA `(.L_x_4432) ;  /* 0x0000000000549947 */ /* 0x000fec0003800000 */
[----:B0-----:R-:W-:Y:S01]  /*110e0*/  IMAD.MOV.U32 R6, RZ, RZ, R0 ;  /* 0x000000ffff067224 */ /* 0x001fe200078e0000 */
[----:B------:R-:W-:Y:S01]  /*110f0*/  ULDC.64 UR4, c[0x0][0x428] ;  /* 0x00010a0000047ab9 */ /* 0x000fe20000000a00 */
[----:B------:R-:W0:Y:S01]  /*11100*/  LDC R0, c[0x0][0x43c] ;  /* 0x00010f00ff007b82 */ /* 0x000e220000000800 */
[----:B------:R-:W-:Y:S01]  /*11110*/  IMAD R9, R19, UR4, RZ ;  /* 0x0000000413097c24 */ /* 0x000fe2000f8e02ff */
[----:B------:R-:W-:Y:S01]  /*11120*/  ULDC.64 UR6, c[0x0][0x208] ;  /* 0x0000820000067ab9 */ /* 0x000fe20000000a00 */
[----:B------:R-:W-:Y:S02]  /*11130*/  IMAD.MOV.U32 R7, RZ, RZ, R6 ;  /* 0x000000ffff077224 */ /* 0x000fe400078e0006 */
        /* <DEDUP_REMOVED lines=15> */
.L_x_4432:
[----:B------:R-:W-:Y:S01]  /*11230*/  IMAD.MOV.U32 R0, RZ, RZ, 0x1 ;  /* 0x00000001ff007424 */ /* 0x000fe200078e00ff */
[----:B01----:R-:W0:Y:S04]  /*11240*/  S2R R6, SR_TID.X ;  /* 0x0000000000067919 */ /* 0x003e280000002100 */
[----:B------:R-:W-:-:S04]  /*11250*/  SHF.L.U32 R0, R0, 0x1f, RZ ;  /* 0x0000001f00007819 */ /* 0x000fc800000006ff */
[----:B------:R-:W1:Y:S01]  /*11260*/  SYNCS.PHASECHK.TRANS64.TRYWAIT P0, [UR38+0x38840], R0 ;  /* 0x03884000ff0075a7 */ /* 0x000e620008000166 */
[----:B0-----:R-:W-:-:S04]  /*11270*/  LOP3.LUT R2, R6, 0x7f, RZ, 0xc0, !PT ;  /* 0x0000007f06027812 */ /* 0x001fc800078ec0ff */
[----:B------:R-:W-:Y:S01]  /*11280*/  ISETP.NE.AND P1, PT, R2, RZ, PT ;  /* 0x000000ff0200720c */ /* 0x000fe20003f25270 */
[----:B-1----:R-:W-:-:S12]  /*11290*/  @!P0 BRA `(.L_x_4433) ;  /* 0x0000004c00688947 */ /* 0x002fd80003800000 */
.L_x_4533:
[----:B------:R-:W-:Y:S05]  /*112a0*/  @P1 BRA `(.L_x_4434) ;  /* 0x0000000000181947 */ /* 0x000fea0003800000 */
[----:B------:R-:W1:Y:S01]  /*112b0*/  S2R R2, SR_TID.X ;  /* 0x0000000000027919 */ /* 0x000e620000002100 */
[----:B0-----:R-:W-:-:S04]  /*112c0*/  IMAD.MOV.U32 R0, RZ, RZ, 0x2000 ;  /* 0x00002000ff007424 */ /* 0x001fc800078e00ff */
[----:B------:R2:W-:Y:S01]  /*112d0*/  SYNCS.ARRIVE.TRANS64 RZ, [UR38+0x38830], R0 ;  /* 0x03883000ffff79a7 */ /* 0x0005e20008000026 */
[----:B-1----:R-:W-:-:S13]  /*112e0*/  LOP3.LUT P0, RZ, R2, 0x1f, RZ, 0xc0, !PT ;  /* 0x0000001f02ff7812 */ /* 0x002fda000780c0ff */
[----:B--2---:R-:W-:Y:S05]  /*112f0*/  @!P0 BRA `(.L_x_4434) ;  /* 0x0000000000048947 */ /* 0x004fea0003800000 */
[----:B------:R-:W-:Y:S01]  /*11300*/  BPT.TRAP 0x1 ;  /* 0x000000040000795c */ /* 0x000fe20000300000 */
.L_x_4434:
[----:B0-----:R-:W2:Y:S01]  /*11310*/  LDL R0, [R1+0xc] ;  /* 0x00000c0001007983 */ /* 0x001ea20000100800 */
        /* <DEDUP_REMOVED lines=17> */
.L_x_4430:
        /* <DEDUP_REMOVED lines=24> */
.L_x_4435:
        /* <DEDUP_REMOVED lines=24> */
[----:B------:R-:W-:Y:S01]  /*11730*/  IMAD.MOV.U32 R9, RZ, RZ, R11 ;  /* 0x000000ffff097224 */ /* 0x000fe200078e000b */
[----:B------:R2:W-:Y:S01]  /*11740*/  STL [R1+0x8], R11 ;  /* 0x0000080b01007387 */ /* 0x0005e20000100800 */
[----:B-1----:R-:W-:-:S05]  /*11750*/  @P0 IMAD.HI.U32 R0, R11, R0, RZ ;  /* 0x000000000b000227 */ /* 0x002fca00078e00ff */
[----:B0-----:R-:W-:Y:S01]  /*11760*/  @P0 SHF.R.U32.HI R9, RZ, R5, R0 ;  /* 0x00000005ff090219 */ /* 0x001fe20000011600 */
[----:B------:R-:W-:Y:S01]  /*11770*/  IMAD.U32 R5, RZ, RZ, UR5 ;  /* 0x00000005ff057e24 */ /* 0x000fe2000f8e00ff */
[----:B------:R-:W-:Y:S02]  /*11780*/  ULDC.64 UR4, c[0x0][0x2d0] ;  /* 0x0000b40000047ab9 */ /* 0x000fe40000000a00 */
[----:B------:R-:W-:Y:S01]  /*11790*/  SHF.R.S32.HI R0, RZ, 0x1f, R9 ;  /* 0x0000001fff007819 */ /* 0x000fe20000011409 */
[C---:B------:R-:W-:Y:S01]  /*117a0*/  IMAD.WIDE.U32 R2, R9.reuse, UR4, R2 ;  /* 0x0000000409027c25 */ /* 0x040fe2000f8e0002 */
[----:B------:R-:W-:-:S03]  /*117b0*/  IADD3 R4, -R9, RZ, RZ ;  /* 0x000000ff09047210 */ /* 0x000fc60007ffe1ff */
[----:B------:R-:W-:Y:S02]  /*117c0*/  IMAD R0, R0, UR4, RZ ;  /* 0x0000000400007c24 */ /* 0x000fe4000f8e02ff */
[----:B------:R-:W-:Y:S02]  /*117d0*/  IMAD R5, R7, R4, R11 ;  /* 0x0000000407057224 */ /* 0x000fe400078e020b */
[----:B--2---:R-:W-:Y:S01]  /*117e0*/  IMAD R11, R9, UR5, R0 ;  /* 0x00000005090b7c24 */ /* 0x004fe2000f8e0200 */
[----:B------:R-:W-:Y:S02]  /*117f0*/  ULDC.64 UR4, c[0x0][0x2c8] ;  /* 0x0000b20000047ab9 */ /* 0x000fe40000000a00 */
[----:B------:R-:W-:Y:S01]  /*11800*/  SHF.R.S32.HI R0, RZ, 0x1f, R5 ;  /* 0x0000001fff007819 */ /* 0x000fe20000011405 */
[----:B------:R-:W-:-:S04]  /*11810*/  IMAD.IADD R3, R3, 0x1, R11 ;  /* 0x0000000103037824 */ /* 0x000fc800078e020b */
[----:B------:R-:W-:Y:S02]  /*11820*/  IMAD R0, R0, UR4, RZ ;  /* 0x0000000400007c24 */ /* 0x000fe4000f8e02ff */
[----:B------:R-:W-:-:S04]  /*11830*/  IMAD.WIDE.U32 R2, R5, UR4, R2 ;  /* 0x0000000405027c25 */ /* 0x000fc8000f8e0002 */
[----:B------:R-:W-:Y:S01]  /*11840*/  IMAD R9, R5, UR5, R0 ;  /* 0x0000000505097c24 */ /* 0x000fe2000f8e0200 */
[----:B------:R-:W-:Y:S02]  /*11850*/  ULDC.64 UR4, c[0x0][0x280] ;  /* 0x0000a00000047ab9 */ /* 0x000fe40000000a00 */
[C---:B------:R-:W-:Y:S01]  /*11860*/  LEA R0, P0, R2.reuse, UR4, 0x1 ;  /* 0x0000000402007c11 */ /* 0x040fe2000f8008ff */
[----:B------:R-:W-:Y:S01]  /*11870*/  IMAD.IADD R3, R3, 0x1, R9 ;  /* 0x0000000103037824 */ /* 0x000fe200078e0209 */
[----:B------:R-:W-:Y:S01]  /*11880*/  ULDC UR4, c[0x0][0x2b8] ;  /* 0x0000ae0000047ab9 */ /* 0x000fe20000000800 */
[----:B------:R-:W0:Y:S03]  /*11890*/  S2R R9, SR_TID.X ;  /* 0x0000000000097919 */ /* 0x000e260000002100 */
[----:B------:R-:W-:Y:S01]  /*118a0*/  LEA.HI.X R3, R2, UR5, R3, 0x1, P0 ;  /* 0x0000000502037c11 */ /* 0x000fe200080f0c03 */
[----:B0-----:R-:W-:-:S05]  /*118b0*/  IMAD.SHL.U32 R2, R9, 0x8, RZ ;  /* 0x0000000809027824 */ /* 0x001fca00078e00ff */
        /* <DEDUP_REMOVED lines=8> */
[----:B------:R-:W0:Y:S01]  /*11940*/  S2R R4, SR_TID.X ;  /* 0x0000000000047919 */ /* 0x000e220000002100 */
[----:B------:R-:W-:Y:S01]  /*11950*/  ULDC UR4, c[0x0][0x288] ;  /* 0x0000a20000047ab9 */ /* 0x000fe20000000800 */
[----:B------:R-:W-:Y:S01]  /*11960*/  IMAD R8, R8, 0x40, R6 ;  /* 0x0000004008087824 */ /* 0x000fe200078e0206 */
[----:B------:R-:W-:Y:S01]  /*11970*/  ULDC.64 UR6, c[0x0][0x208] ;  /* 0x0000820000067ab9 */ /* 0x000fe20000000a00 */
[----:B------:R-:W1:Y:S01]  /*11980*/  SHFL.IDX PT, R14, R0, RZ, 0x181f ;  /* 0x00181fff000e7589 */ /* 0x000e6200000e0000 */
[----:B------:R-:W-:Y:S02]  /*11990*/  IMAD R2, R7, UR4, RZ ;  /* 0x0000000407027c24 */ /* 0x000fe4000f8e02ff */
[C---:B------:R-:W-:Y:S01]  /*119a0*/  VIADD R6, R8.reuse, 0x10 ;  /* 0x0000001008067836 */ /* 0x040fe20000000000 */
[----:B------:R2:W-:Y:S02]  /*119b0*/  STL [R1+0x4], R8 ;  /* 0x0000040801007387 */ /* 0x0005e40000100800 */
[----:B------:R-:W-:-:S02]  /*119c0*/  ISETP.GE.AND P1, PT, R8, R2, PT ;  /* 0x000000020800720c */ /* 0x000fc40003f26270 */
[----:B------:R-:W-:Y:S01]  /*119d0*/  STL [R1+0x10], R6 ;  /* 0x0000100601007387 */ /* 0x000fe20000100800 */
[----:B--2---:R-:W-:-:S10]  /*119e0*/  VIADD R8, R8, 0x20 ;  /* 0x0000002008087836 */ /* 0x004fd40000000000 */
[----:B------:R-:W-:Y:S01]  /*119f0*/  @!P1 LEA R9, R10, UR38, 0x1 ;  /* 0x000000260a099c11 */ /* 0x000fe2000f8e08ff */
[----:B------:R-:W-:Y:S01]  /*11a00*/  STL [R1+0x14], R8 ;  /* 0x0000140801007387 */ /* 0x000fe20000100800 */
[----:B0-----:R-:W-:-:S03]  /*11a10*/  IMAD.SHL.U32 R11, R4, 0x8, RZ ;  /* 0x00000008040b7824 */ /* 0x001fc600078e00ff */
[----:B------:R-:W0:Y:S02]  /*11a20*/  SHFL.IDX PT, R4, R3, RZ, 0x181f ;  /* 0x00181fff03047589 */ /* 0x000e2400000e0000 */
[----:B------:R-:W-:-:S04]  /*11a30*/  LOP3.LUT R11, R11, 0x38, RZ, 0xc0, !PT ;  /* 0x000000380b0b7812 */ /* 0x000fc800078ec0ff */
[----:B-1----:R-:W-:-:S05]  /*11a40*/  @!P1 LEA R14, P2, R11, R14, 0x1 ;  /* 0x0000000e0b0e9211 */ /* 0x002fca00078408ff */
[----:B0-----:R-:W-:Y:S02]  /*11a50*/  @!P1 IMAD.X R5, RZ, RZ, R4, P2 ;  /* 0x000000ffff059224 */ /* 0x001fe400010e0604 */
[----:B------:R-:W-:Y:S02]  /*11a60*/  @!P1 IMAD.MOV.U32 R4, RZ, RZ, R14 ;  /* 0x000000ffff049224 */ /* 0x000fe400078e000e */
[----:B------:R-:W0:Y:S04]  /*11a70*/  SHFL.IDX PT, R14, R0, 0x1, 0x181f ;  /* 0x00381f00000e7f89 */ /* 0x000e2800000e0000 */
[----:B------:R1:W-:Y:S01]  /*11a80*/  @!P1 LDGSTS.E.BYPASS.LTC128B.128 [R9+0x20400], desc[UR6][R4.64], !P0 ;  /* 0x2040000004099fae */ /* 0x0003e2000c101d46 */
[----:B------:R-:W-:-:S03]  /*11a90*/  ISETP.GE.AND P1, PT, R6, R2, PT ;  /* 0x000000020600720c */ /* 0x000fc60003f26270 */
[----:B-1----:R-:W1:Y:S10]  /*11aa0*/  SHFL.IDX PT, R4, R3, 0x1, 0x181f ;  /* 0x00381f0003047f89 */ /* 0x002e7400000e0000 */
[----:B------:R-:W-:-:S02]  /*11ab0*/  @!P1 LEA R7, R10, UR38, 0x1 ;  /* 0x000000260a079c11 */ /* 0x000fc4000f8e08ff */
[----:B0-----:R-:W-:Y:S02]  /*11ac0*/  @!P1 LEA R6, P2, R11, R14, 0x1 ;  /* 0x0000000e0b069211 */ /* 0x001fe400078408ff */
[----:B------:R-:W0:Y:S03]  /*11ad0*/  SHFL.IDX PT, R14, R0, 0x2, 0x181f ;  /* 0x00581f00000e7f89 */ /* 0x000e2600000e0000 */
        /* <DEDUP_REMOVED lines=14> */
.L_x_4542:
[----:B--2---:R-:W2:Y:S01]  /*11bc0*/  LDL R4, [R1+0x4] ;  /* 0x0000040001047983 */ /* 0x004ea20000100800 */
[----:B------:R-:W-:Y:S01]  /*11bd0*/  ULDC.64 UR4, c[0x0][0x208] ;  /* 0x0000820000047ab9 */ /* 0x000fe20000000a00 */
[----:B------:R-:W0:Y:S02]  /*11be0*/  S2R R0, SR_TID.X ;  /* 0x0000000000007919 */ /* 0x000e240000002100 */
[----:B0-----:R-:W-:-:S05]  /*11bf0*/  IMAD.SHL.U32 R0, R0, 0x8, RZ ;  /* 0x0000000800007824 */ /* 0x001fca00078e00ff */
[----:B------:R-:W-:Y:S01]  /*11c00*/  LOP3.LUT R0, R0, 0x38, RZ, 0xc0, !PT ;  /* 0x0000003800007812 */ /* 0x000fe200078ec0ff */
        /* <DEDUP_REMOVED lines=42> */
.L_x_4437:
[----:B------:R-:W2:Y:S01]  /*11eb0*/  LDL.LU.64 R6, [R1+0x20] ;  /* 0x0000200001067983 */ /* 0x000ea20000300a00 */
[----:B------:R-:W-:-:S03]  /*11ec0*/  ULDC.64 UR8, c[0x0][0x3e0] ;  /* 0x0000f80000087ab9 */ /* 0x000fc60000000a00 */
[----:B------:R-:W3:Y:S04]  /*11ed0*/  LDL.LU R2, [R1+0x2c] ;  /* 0x00002c0001027983 */ /* 0x000ee80000300800 */
[----:B0-----:R-:W4:Y:S01]  /*11ee0*/  LDL.LU R4, [R1+0x8] ;  /* 0x0000080001047983 */ /* 0x001f220000300800 */
[----:B------:R-:W-:Y:S01]  /*11ef0*/  UIMAD UR6, UR45, UR8, URZ ;  /* 0x000000082d0672a4 */ /* 0x000fe2000f8e023f */
[----:B------:R-:W-:Y:S01]  /*11f00*/  LOP3.LUT R17, R17, 0xfffffff7, RZ, 0xc0, !PT ;  /* 0xfffffff711117812 */ /* 0x000fe200078ec0ff */
[----:B------:R-:W0:Y:S02]  /*11f10*/  S2R R8, SR_TID.X ;  /* 0x0000000000087919 */ /* 0x000e240000002100 */
[----:B------:R-:W-:Y:S01]  /*11f20*/  UIMAD UR6, UR44, UR9, UR6 ;  /* 0x000000092c0672a4 */ /* 0x000fe2000f8e0206 */
[----:B0-----:R-:W-:-:S04]  /*11f30*/  SHF.L.U32 R10, R8, 0x3, RZ ;  /* 0x00000003080a7819 */ /* 0x001fc800000006ff */
[----:B------:R-:W-:Y:S02]  /*11f40*/  LOP3.LUT R10, R10, 0x38, RZ, 0xc0, !PT ;  /* 0x000000380a0a7812 */ /* 0x000fe400078ec0ff */
[----:B--2---:R-:W-:Y:S02]  /*11f50*/  R2UR UR5, R7 ;  /* 0x00000000070572ca */ /* 0x004fe400000e0000 */
[----:B------:R-:W0:Y:S01]  /*11f60*/  LDC R7, c[0x0][0x448] ;  /* 0x00011200ff077b82 */ /* 0x000e220000000800 */
[----:B------:R-:W-:Y:S02]  /*11f70*/  R2UR UR4, R6 ;  /* 0x00000000060472ca */ /* 0x000fe400000e0000 */
[----:B---3--:R-:W-:-:S13]  /*11f80*/  R2UR UR5, R2 ;  /* 0x00000000020572ca */ /* 0x008fda00000e0000 */
[----:B------:R-:W-:-:S03]  /*11f90*/  UIMAD.WIDE.U32 UR4, UR44, UR8, UR4 ;  /* 0x000000082c0472a5 */ /* 0x000fc6000f8e0004 */
[----:B------:R-:W-:Y:S01]  /*11fa0*/  ULDC.64 UR8, c[0x0][0x3d0] ;  /* 0x0000f40000087ab9 */ /* 0x000fe20000000a00 */
[----:B------:R-:W-:Y:S01]  /*11fb0*/  UIADD3 UR5, UR5, UR6, URZ ;  /* 0x0000000605057290 */ /* 0x000fe2000fffe03f */
[----:B0-----:R-:W-:-:S13]  /*11fc0*/  ISETP.NE.AND P0, PT, R7, 0x1, PT ;  /* 0x000000010700780c */ /* 0x001fda0003f05270 */
[----:B------:R-:W4:Y:S08]  /*11fd0*/  @P0 LDC R2, c[0x0][0x44c] ;  /* 0x00011300ff020b82 */ /* 0x000f300000000800 */
[----:B------:R-:W0:Y:S01]  /*11fe0*/  @P0 LDC R0, c[0x0][0x450] ;  /* 0x00011400ff000b82 */ /* 0x000e220000000800 */
[----:B----4-:R-:W-:-:S04]  /*11ff0*/  @P0 IMAD.HI.U32 R3, R4, R2, RZ ;  /* 0x0000000204030227 */ /* 0x010fc800078e00ff */
[----:B------:R-:W-:Y:S01]  /*12000*/  IMAD.MOV.U32 R2, RZ, RZ, R4 ;  /* 0x000000ffff027224 */ /* 0x000fe200078e0004 */
[----:B0-----:R-:W-:-:S04]  /*12010*/  @P0 SHF.R.U32.HI R2, RZ, R0, R3 ;  /* 0x00000000ff020219 */ /* 0x001fc80000011603 */
[--C-:B------:R-:W-:Y:S01]  /*12020*/  SHF.R.S32.HI R3, RZ, 0x1f, R2.reuse ;  /* 0x0000001fff037819 */ /* 0x100fe20000011402 */
[----:B------:R-:W-:-:S04]  /*12030*/  IMAD.MOV R0, RZ, RZ, -R2 ;  /* 0x000000ffff007224 */ /* 0x000fc800078e0a02 */
[----:B------:R-:W-:Y:S02]  /*12040*/  IMAD R0, R7, R0, R4 ;  /* 0x0000000007007224 */ /* 0x000fe400078e0204 */
[----:B------:R-:W-:Y:S02]  /*12050*/  IMAD R5, R3, UR8, RZ ;  /* 0x0000000803057c24 */ /* 0x000fe4000f8e02ff */
[----:B------:R-:W-:Y:S01]  /*12060*/  IMAD.U32 R3, RZ, RZ, UR8 ;  /* 0x00000008ff037e24 */ /* 0x000fe2000f8e00ff */
[----:B------:R-:W-:Y:S01]  /*12070*/  SHF.R.S32.HI R4, RZ, 0x1f, R0 ;  /* 0x0000001fff047819 */ /* 0x000fe20000011400 */
[C---:B------:R-:W-:Y:S02]  /*12080*/  IMAD R5, R2.reuse, UR9, R5 ;  /* 0x0000000902057c24 */ /* 0x040fe4000f8e0205 */
        /* <DEDUP_REMOVED lines=9> */
[----:B------:R-:W-:Y:S02]  /*12120*/  ULDC UR4, c[0x0][0x3b8] ;  /* 0x0000ee0000047ab9 */ /* 0x000fe40000000800 */
[----:B------:R-:W-:Y:S02]  /*12130*/  ISETP.GE.AND P3, PT, R10, UR4, PT ;  /* 0x000000040a007c0c */ /* 0x000fe4000bf66270 */
[----:B------:R-:W-:Y:S02]  /*12140*/  LEA.HI.X R6, R2, UR5, R3, 0x1, P0 ;  /* 0x0000000502067c11 */ /* 0x000fe400080f0c03 */
[----:B------:R-:W-:-:S04]  /*12150*/  LOP3.LUT R2, R10, 0x40, RZ, 0xfc, !PT ;  /* 0x000000400a027812 */ /* 0x000fc800078efcff */
[----:B------:R-:W-:Y:S02]  /*12160*/  ISETP.GE.AND P1, PT, R2, UR4, PT ;  /* 0x0000000402007c0c */ /* 0x000fe4000bf26270 */
[----:B------:R-:W-:Y:S02]  /*12170*/  LOP3.LUT R2, R10, 0x80, RZ, 0xfc, !PT ;  /* 0x000000800a027812 */ /* 0x000fe400078efcff */
[----:B------:R-:W-:Y:S02]  /*12180*/  SEL R4, RZ, 0x2, P1 ;  /* 0x00000002ff047807 */ /* 0x000fe40000800000 */
[----:B------:R-:W-:Y:S02]  /*12190*/  ISETP.GE.AND P2, PT, R2, UR4, PT ;  /* 0x0000000402007c0c */ /* 0x000fe4000bf46270 */
[----:B------:R-:W-:Y:S02]  /*121a0*/  SEL R2, RZ, 0x1, P3 ;  /* 0x00000001ff027807 */ /* 0x000fe40001800000 */
[----:B------:R-:W-:-:S03]  /*121b0*/  SEL R3, RZ, 0x4, P2 ;  /* 0x00000004ff037807 */ /* 0x000fc60001000000 */
[----:B------:R-:W-:Y:S02]  /*121c0*/  @P1 LOP3.LUT R17, R17, 0x8, RZ, 0xfc, !PT ;  /* 0x0000000811111812 */ /* 0x000fe400078efcff */
[----:B------:R-:W-:Y:S02]  /*121d0*/  IADD3 R2, R3, R4, R2 ;  /* 0x0000000403027210 */ /* 0x000fe40007ffe002 */
[C---:B------:R-:W-:Y:S02]  /*121e0*/  LOP3.LUT R3, R10.reuse, 0xc0, RZ, 0xfc, !PT ;  /* 0x000000c00a037812 */ /* 0x040fe400078efcff */
[----:B------:R-:W-:Y:S02]  /*121f0*/  LOP3.LUT R17, R17, 0xfffffffb, RZ, 0xc0, !PT ;  /* 0xfffffffb11117812 */ /* 0x000fe400078ec0ff */
[----:B------:R-:W-:Y:S02]  /*12200*/  ISETP.GE.AND P5, PT, R3, UR4, PT ;  /* 0x0000000403007c0c */ /* 0x000fe4000bfa6270 */
[----:B------:R-:W-:-:S02]  /*12210*/  LOP3.LUT R3, R10, 0x100, RZ, 0xfc, !PT ;  /* 0x000001000a037812 */ /* 0x000fc400078efcff */
[----:B------:R-:W-:Y:S02]  /*12220*/  SEL R4, RZ, 0x8, P5 ;  /* 0x00000008ff047807 */ /* 0x000fe40002800000 */
[----:B------:R-:W-:Y:S02]  /*12230*/  ISETP.GE.AND P0, PT, R3, UR4, PT ;  /* 0x0000000403007c0c */ /* 0x000fe4000bf06270 */
[----:B------:R-:W-:Y:S02]  /*12240*/  LOP3.LUT R17, R17, 0xffffffef, RZ, 0xc0, !PT ;  /* 0xffffffef11117812 */ /* 0x000fe400078ec0ff */
[----:B------:R-:W-:Y:S02]  /*12250*/  SEL R3, RZ, 0x10, P0 ;  /* 0x00000010ff037807 */ /* 0x000fe40000000000 */
[----:B------:R-:W-:Y:S02]  /*12260*/  @P3 LOP3.LUT R17, R17, 0x10, RZ, 0xfc, !PT ;  /* 0x0000001011113812 */ /* 0x000fe400078efcff */
[----:B------:R-:W-:-:S02]  /*12270*/  IADD3 R2, R3, R2, R4 ;  /* 0x0000000203027210 */ /* 0x000fc40007ffe004 */
[C---:B------:R-:W-:Y:S02]  /*12280*/  LOP3.LUT R3, R10.reuse, 0x180, RZ, 0xfc, !PT ;  /* 0x000001800a037812 */ /* 0x040fe400078efcff */
[----:B------:R-:W-:Y:S02]  /*12290*/  @P2 LOP3.LUT R17, R17, 0x4, RZ, 0xfc, !PT ;  /* 0x0000000411112812 */ /* 0x000fe400078efcff */
[----:B------:R-:W-:Y:S02]  /*122a0*/  ISETP.GE.AND P1, PT, R3, UR4, PT ;  /* 0x0000000403007c0c */ /* 0x000fe4000bf26270 */
[----:B------:R-:W-:Y:S02]  /*122b0*/  LOP3.LUT R3, R10, 0x140, RZ, 0xfc, !PT ;  /* 0x000001400a037812 */ /* 0x000fe400078efcff */
[----:B------:R-:W-:Y:S02]  /*122c0*/  SEL R4, RZ, 0x40, P1 ;  /* 0x00000040ff047807 */ /* 0x000fe40000800000 */
[----:B------:R-:W-:-:S04]  /*122d0*/  ISETP.GE.AND P1, PT, R3, UR4, PT ;  /* 0x0000000403007c0c */ /* 0x000fc8000bf26270 */
[----:B------:R-:W-:-:S04]  /*122e0*/  SEL R3, RZ, 0x20, P1 ;  /* 0x00000020ff037807 */ /* 0x000fc80000800000 */
[----:B------:R-:W-:Y:S02]  /*122f0*/  IADD3 R4, R4, R2, R3 ;  /* 0x0000000204047210 */ /* 0x000fe40007ffe003 */
[----:B------:R-:W-:-:S04]  /*12300*/  LOP3.LUT R2, R10, 0x1c0, RZ, 0xfc, !PT ;  /* 0x000001c00a027812 */ /* 0x000fc800078efcff */
        /* <DEDUP_REMOVED lines=104> */
.L_x_4552:
        /* <DEDUP_REMOVED lines=38> */
.L_x_4440:
[----:B------:R-:W-:Y:S05]  /*12bf0*/  BSYNC B0 ;  /* 0x0000000000007941 */ /* 0x000fea0003800000 */
.L_x_4439:
        /* <DEDUP_REMOVED lines=9> */
.L_x_4553:
        /* <DEDUP_REMOVED lines=9> */
.L_x_4554:
        /* <DEDUP_REMOVED lines=8> */
.L_x_4446:
[----:B------:R-:W-:Y:S05]  /*12da0*/  BSYNC B1 ;  /* 0x0000000000017941 */ /* 0x000fea0003800000 */
.L_x_4445:
        /* <DEDUP_REMOVED lines=11> */
.L_x_4447:
        /* <DEDUP_REMOVED lines=13> */
.L_x_4448:
        /* <DEDUP_REMOVED lines=13> */
.L_x_4449:
        /* <DEDUP_REMOVED lines=13> */
.L_x_4450:
        /* <DEDUP_REMOVED lines=13> */
.L_x_4451:
        /* <DEDUP_REMOVED lines=13> */
.L_x_4452:
        /* <DEDUP_REMOVED lines=13> */
.L_x_4453:
        /* <DEDUP_REMOVED lines=13> */
.L_x_4454:
        /* <DEDUP_REMOVED lines=8> */
.L_x_4443:
[----:B------:R-:W-:Y:S05]  /*13490*/  BSYNC B0 ;  /* 0x0000000000007941 */ /* 0x000fea0003800000 */
.L_x_4442:
        /* <DEDUP_REMOVED lines=30> */
.L_x_4496:
        /* <DEDUP_REMOVED lines=9> */
[----:B------:R-:W-:Y:S01]  /*13710*/  MOV R13, R8 ;  /* 0x00000008000d7202 */ /* 0x000fe20000000f00 */
        /* <DEDUP_REMOVED lines=18> */
.L_x_4458:
[----:B------:R-:W1:Y:S01]  /*13840*/  S2R R2, SR_TID.X ;  /* 0x0000000000027919 */ /* 0x000e620000002100 */
[----:B------:R-:W-:Y:S01]  /*13850*/  BSSY B2, `(.L_x_4459) ;  /* 0x0000006000027945 */ /* 0x000fe20003800000 */
[----:B-1----:R-:W-:Y:S02]  /*13860*/  LOP3.LUT R3, R2, 0x7f, RZ, 0xc0, !PT ;  /* 0x0000007f02037812 */ /* 0x002fe400078ec0ff */
[----:B------:R-:W-:Y:S02]  /*13870*/  SHF.L.U32 R2, R0, 0x1f, RZ ;  /* 0x0000001f00027819 */ /* 0x000fe400000006ff */
[----:B------:R-:W-:Y:S02]  /*13880*/  ISETP.NE.AND P2, PT, R3, RZ, PT ;  /* 0x000000ff0300720c */ /* 0x000fe40003f45270 */
[----:B------:R-:W1:Y:S02]  /*13890*/  SYNCS.PHASECHK.TRANS64.TRYWAIT P0, [UR38+0x38848], R2 ;  /* 0x03884802ff0075a7 */ /* 0x000e640008000166 */
[----:B-1----:R-:W-:Y:S09]  /*138a0*/  @!P0 BRA `(.L_x_4460) ;  /* 0x0000003400f88947 */ /* 0x002ff20003800000 */
.L_x_4555:
[----:B------:R-:W-:Y:S05]  /*138b0*/  BSYNC B2 ;  /* 0x0000000000027941 */ /* 0x000fea0003800000 */
.L_x_4459:
[----:B------:R-:W-:Y:S04]  /*138c0*/  BSSY B2, `(.L_x_4461) ;  /* 0x0000007000027945 */ /* 0x000fe80003800000 */
[----:B------:R-:W-:Y:S05]  /*138d0*/  @P2 BRA `(.L_x_4462) ;  /* 0x0000000000142947 */ /* 0x000fea0003800000 */
[----:B------:R-:W-:Y:S01]  /*138e0*/  ISETP.NE.AND P0, PT, R10, RZ, PT ;  /* 0x000000ff0a00720c */ /* 0x000fe20003f05270 */
[----:B-1----:R-:W-:-:S04]  /*138f0*/  IMAD.MOV.U32 R3, RZ, RZ, 0x2000 ;  /* 0x00002000ff037424 */ /* 0x002fc800078e00ff */
[----:B------:R3:W-:Y:S08]  /*13900*/  SYNCS.ARRIVE.TRANS64 RZ, [UR38+0x38838], R3 ;  /* 0x03883803ffff79a7 */ /* 0x0007f00008000026 */
[----:B---3--:R-:W-:Y:S05]  /*13910*/  @!P0 BRA `(.L_x_4462) ;  /* 0x0000000000048947 */ /* 0x008fea0003800000 */
[----:B------:R-:W-:Y:S01]  /*13920*/  BPT.TRAP 0x1 ;  /* 0x000000040000795c */ /* 0x000fe20000300000 */
.L_x_4462:
[----:B------:R-:W-:Y:S05]  /*13930*/  BSYNC B2 ;  /* 0x0000000000027941 */ /* 0x000fea0003800000 */
.L_x_4461:
        /* <DEDUP_REMOVED lines=11> */
.L_x_4463:
        /* <DEDUP_REMOVED lines=10> */
.L_x_4556:
[----:B------:R-:W-:Y:S05]  /*13a90*/  BSYNC B2 ;  /* 0x0000000000027941 */ /* 0x000fea0003800000 */
.L_x_4464:
        /* <DEDUP_REMOVED lines=9> */
.L_x_4467:
[----:B------:R-:W-:Y:S05]  /*13b30*/  BSYNC B2 ;  /* 0x0000000000027941 */ /* 0x000fea0003800000 */
.L_x_4466:
        /* <DEDUP_REMOVED lines=9> */
.L_x_4468:
        /* <DEDUP_REMOVED lines=13> */
.L_x_4469:
        /* <DEDUP_REMOVED lines=13> */
.L_x_4470:
        /* <DEDUP_REMOVED lines=13> */
.L_x_4471:
        /* <DEDUP_REMOVED lines=13> */
.L_x_4472:
        /* <DEDUP_REMOVED lines=13> */
.L_x_4473:
        /* <DEDUP_REMOVED lines=13> */
.L_x_4474:
        /* <DEDUP_REMOVED lines=13> */
.L_x_4475:
        /* <DEDUP_REMOVED lines=8> */
.L_x_4457:
[----:B------:R-:W-:Y:S05]  /*14200*/  BSYNC B1 ;  /* 0x0000000000017941 */ /* 0x000fea0003800000 */
.L_x_4456:
        /* <DEDUP_REMOVED lines=27> */
.L_x_4478:
[----:B------:R-:W1:Y:S01]  /*143c0*/  S2R R2, SR_TID.X ;  /* 0x0000000000027919 */ /* 0x000e620000002100 */
[----:B------:R-:W-:Y:S01]  /*143d0*/  BSSY B2, `(.L_x_4479) ;  /* 0x0000006000027945 */ /* 0x000fe20003800000 */
[----:B-1----:R-:W-:Y:S02]  /*143e0*/  LOP3.LUT R3, R2, 0x7f, RZ, 0xc0, !PT ;  /* 0x0000007f02037812 */ /* 0x002fe400078ec0ff */
[----:B------:R-:W-:Y:S02]  /*143f0*/  SHF.L.U32 R2, R0, 0x1f, RZ ;  /* 0x0000001f00027819 */ /* 0x000fe400000006ff */
[----:B------:R-:W-:Y:S02]  /*14400*/  ISETP.NE.AND P2, PT, R3, RZ, PT ;  /* 0x000000ff0300720c */ /* 0x000fe40003f45270 */
[----:B------:R-:W1:Y:S02]  /*14410*/  SYNCS.PHASECHK.TRANS64.TRYWAIT P0, [UR38+0x38840], R2 ;  /* 0x03884002ff0075a7 */ /* 0x000e640008000166 */
[----:B-1----:R-:W-:Y:S09]  /*14420*/  @!P0 BRA `(.L_x_4480) ;  /* 0x0000002c00488947 */ /* 0x002ff20003800000 */
.L_x_4557:
[----:B------:R-:W-:Y:S05]  /*14430*/  BSYNC B2 ;  /* 0x0000000000027941 */ /* 0x000fea0003800000 */
.L_x_4479:
[----:B------:R-:W-:Y:S04]  /*14440*/  BSSY B2, `(.L_x_4481) ;  /* 0x0000007000027945 */ /* 0x000fe80003800000 */
[----:B------:R-:W-:Y:S05]  /*14450*/  @P2 BRA `(.L_x_4482) ;  /* 0x0000000000142947 */ /* 0x000fea0003800000 */
[----:B------:R-:W-:Y:S01]  /*14460*/  ISETP.NE.AND P0, PT, R10, RZ, PT ;  /* 0x000000ff0a00720c */ /* 0x000fe20003f05270 */
[----:B-1----:R-:W-:-:S04]  /*14470*/  IMAD.MOV.U32 R3, RZ, RZ, 0x2000 ;  /* 0x00002000ff037424 */ /* 0x002fc800078e00ff */
[----:B------:R3:W-:Y:S08]  /*14480*/  SYNCS.ARRIVE.TRANS64 RZ, [UR38+0x38830], R3 ;  /* 0x03883003ffff79a7 */ /* 0x0007f00008000026 */
[----:B---3--:R-:W-:Y:S05]  /*14490*/  @!P0 BRA `(.L_x_4482) ;  /* 0x0000000000048947 */ /* 0x008fea0003800000 */
[----:B------:R-:W-:Y:S01]  /*144a0*/  BPT.TRAP 0x1 ;  /* 0x000000040000795c */ /* 0x000fe20000300000 */
.L_x_4482:
[----:B------:R-:W-:Y:S05]  /*144b0*/  BSYNC B2 ;  /* 0x0000000000027941 */ /* 0x000fea0003800000 */
.L_x_4481:
        /* <DEDUP_REMOVED lines=11> */
.L_x_4483:
        /* <DEDUP_REMOVED lines=11> */
.L_x_4558:
[----:B------:R-:W-:Y:S05]  /*14620*/  BSYNC B2 ;  /* 0x0000000000027941 */ /* 0x000fea0003800000 */
.L_x_4484:
        /* <DEDUP_REMOVED lines=9> */
.L_x_4487:
[----:B------:R-:W-:Y:S05]  /*146c0*/  BSYNC B2 ;  /* 0x0000000000027941 */ /* 0x000fea0003800000 */
.L_x_4486:
        /* <DEDUP_REMOVED lines=9> */
.L_x_4488:
        /* <DEDUP_REMOVED lines=13> */
.L_x_4489:
        /* <DEDUP_REMOVED lines=13> */
.L_x_4490:
        /* <DEDUP_REMOVED lines=13> */
.L_x_4491:
        /* <DEDUP_REMOVED lines=13> */
.L_x_4492:
        /* <DEDUP_REMOVED lines=13> */
.L_x_4493:
        /* <DEDUP_REMOVED lines=13> */
.L_x_4494:
        /* <DEDUP_REMOVED lines=13> */
.L_x_4495:
        /* <DEDUP_REMOVED lines=8> */
.L_x_4477:
[----:B------:R-:W-:Y:S05]  /*14d90*/  BSYNC B1 ;  /* 0x0000000000017941 */ /* 0x000fea0003800000 */
.L_x_4476:
[----:B------:R-:W-:Y:S01]  /*14da0*/  VIADD R8, R8, 0xfffffffe ;  /* 0xfffffffe08087836 */ /* 0x000fe20000000000 */
[----:B------:R-:W-:Y:S06]  /*14db0*/  @P1 BRA `(.L_x_4496) ;  /* 0xffffffe800301947 */ /* 0x000fec000383ffff */
[----:B------:R-:W-:Y:S05]  /*14dc0*/  BSYNC B0 ;  /* 0x0000000000007941 */ /* 0x000fea0003800000 */
.L_x_4455:
        /* <DEDUP_REMOVED lines=26> */
.L_x_4499:
[----:B------:R-:W1:Y:S01]  /*14f70*/  S2R R2, SR_TID.X ;  /* 0x0000000000027919 */ /* 0x000e620000002100 */
[----:B------:R-:W-:Y:S01]  /*14f80*/  BSSY B1, `(.L_x_4500) ;  /* 0x0000006000017945 */ /* 0x000fe20003800000 */
[----:B-1----:R-:W-:Y:S02]  /*14f90*/  LOP3.LUT R3, R2, 0x7f, RZ, 0xc0, !PT ;  /* 0x0000007f02037812 */ /* 0x002fe400078ec0ff */
[----:B------:R-:W-:Y:S02]  /*14fa0*/  SHF.L.U32 R2, R0, 0x1f, RZ ;  /* 0x0000001f00027819 */ /* 0x000fe400000006ff */
[----:B------:R-:W-:Y:S02]  /*14fb0*/  ISETP.NE.AND P1, PT, R3, RZ, PT ;  /* 0x000000ff0300720c */ /* 0x000fe40003f25270 */
[----:B------:R-:W1:Y:S02]  /*14fc0*/  SYNCS.PHASECHK.TRANS64.TRYWAIT P0, [UR38+0x38848], R2 ;  /* 0x03884802ff0075a7 */ /* 0x000e640008000166 */
[----:B-1----:R-:W-:Y:S09]  /*14fd0*/  @!P0 BRA `(.L_x_4501) ;  /* 0x00000020008c8947 */ /* 0x002ff20003800000 */
.L_x_4559:
[----:B------:R-:W-:Y:S05]  /*14fe0*/  BSYNC B1 ;  /* 0x0000000000017941 */ /* 0x000fea0003800000 */
.L_x_4500:
[----:B------:R-:W-:Y:S04]  /*14ff0*/  BSSY B1, `(.L_x_4502) ;  /* 0x0000007000017945 */ /* 0x000fe80003800000 */
[----:B------:R-:W-:Y:S05]  /*15000*/  @P1 BRA `(.L_x_4503) ;  /* 0x0000000000141947 */ /* 0x000fea0003800000 */
[----:B------:R-:W-:Y:S01]  /*15010*/  ISETP.NE.AND P0, PT, R10, RZ, PT ;  /* 0x000000ff0a00720c */ /* 0x000fe20003f05270 */
[----:B-1----:R-:W-:-:S04]  /*15020*/  IMAD.MOV.U32 R3, RZ, RZ, 0x2000 ;  /* 0x00002000ff037424 */ /* 0x002fc800078e00ff */
[----:B------:R3:W-:Y:S08]  /*15030*/  SYNCS.ARRIVE.TRANS64 RZ, [UR38+0x38838], R3 ;  /* 0x03883803ffff79a7 */ /* 0x0007f00008000026 */
[----:B---3--:R-:W-:Y:S05]  /*15040*/  @!P0 BRA `(.L_x_4503) ;  /* 0x0000000000048947 */ /* 0x008fea0003800000 */
[----:B------:R-:W-:Y:S01]  /*15050*/  BPT.TRAP 0x1 ;  /* 0x000000040000795c */ /* 0x000fe20000300000 */
.L_x_4503:
[----:B------:R-:W-:Y:S05]  /*15060*/  BSYNC B1 ;  /* 0x0000000000017941 */ /* 0x000fea0003800000 */
.L_x_4502:
        /* <DEDUP_REMOVED lines=11> */
.L_x_4504:
        /* <DEDUP_REMOVED lines=11> */
.L_x_4560:
[----:B------:R-:W-:Y:S05]  /*151d0*/  BSYNC B1 ;  /* 0x0000000000017941 */ /* 0x000fea0003800000 */
.L_x_4505:
        /* <DEDUP_REMOVED lines=9> */
.L_x_4508:
[----:B------:R-:W-:Y:S05]  /*15270*/  BSYNC B1 ;  /* 0x0000000000017941 */ /* 0x000fea0003800000 */
.L_x_4507:
        /* <DEDUP_REMOVED lines=9> */
.L_x_4509:
        /* <DEDUP_REMOVED lines=13> */
.L_x_4510:
        /* <DEDUP_REMOVED lines=13> */
.L_x_4511:
        /* <DEDUP_REMOVED lines=13> */
.L_x_4512:
        /* <DEDUP_REMOVED lines=13> */
.L_x_4513:
        /* <DEDUP_REMOVED lines=13> */
.L_x_4514:
        /* <DEDUP_REMOVED lines=13> */
.L_x_4515:
        /* <DEDUP_REMOVED lines=13> */
.L_x_4516:
        /* <DEDUP_REMOVED lines=8> */
.L_x_4498:
[----:B------:R-:W-:Y:S05]  /*15940*/  BSYNC B0 ;  /* 0x0000000000007941 */ /* 0x000fea0003800000 */
.L_x_4497:
[----:B------:R-:W-:Y:S01]  /*15950*/  LOP3.LUT R0, R0, 0x1, RZ, 0x3c, !PT ;  /* 0x0000000100007812 */ /* 0x000fe200078e3cff */
[----:B------:R-:W-:Y:S01]  /*15960*/  IMAD.MOV.U32 R9, RZ, RZ, RZ ;  /* 0x000000ffff097224 */ /* 0x000fe200078e00ff */
[----:B------:R-:W-:-:S07]  /*15970*/  MOV R6, RZ ;  /* 0x000000ff00067202 */ /* 0x000fce0000000f00 */
.L_x_4424:
[----:B------:R-:W1:Y:S01]  /*15980*/  S2R R3, SR_CgaCtaId ;  /* 0x0000000000037919 */ /* 0x000e620000008800 */
[----:B------:R-:W-:Y:S02]  /*15990*/  MOV R2, 0x400 ;  /* 0x0000040000027802 */ /* 0x000fe40000000f00 */
[----:B------:R-:W-:Y:S02]  /*159a0*/  SHF.L.U32 R9, R9, 0x1f, RZ ;  /* 0x0000001f09097819 */ /* 0x000fe400000006ff */
[----:B-1----:R-:W-:-:S04]  /*159b0*/  LEA R2, R3, R2, 0x18 ;  /* 0x0000000203027211 */ /* 0x002fc800078ec0ff */
[----:B------:R-:W1:Y:S02]  /*159c0*/  SYNCS.PHASECHK.TRANS64.TRYWAIT P0, [R2+URZ+0x38820], R9 ;  /* 0x03882009020075a7 */ /* 0x000e64000800017f */
[----:B-1----:R-:W-:Y:S05]  /*159d0*/  @!P0 BRA `(.L_x_4517) ;  /* 0x00000018003c8947 */ /* 0x002fea0003800000 */
.L_x_4561:
[----:B------:R-:W-:-:S03]  /*159e0*/  UMOV UR4, 0xffffffff ;  /* 0xffffffff00047882 */ /* 0x000fc60000000000 */
[----:B------:R-:W-:Y:S05]  /*159f0*/  BRA.DIV UR4, `(.L_x_4518) ;  /* 0x0000001a04487947 */ /* 0x000fea000b800000 */
[----:B------:R-:W3:Y:S02]  /*15a00*/  S2R R3, SR_TID.X ;  /* 0x0000000000037919 */ /* 0x000ee40000002100 */
[----:B---3--:R-:W-:-:S04]  /*15a10*/  SHF.R.U32.HI R3, RZ, 0x5, R3 ;  /* 0x00000005ff037819 */ /* 0x008fc80000011603 */
[----:B------:R-:W-:-:S05]  /*15a20*/  LOP3.LUT R3, R3, 0x3, RZ, 0xc0, !PT ;  /* 0x0000000303037812 */ /* 0x000fca00078ec0ff */
[----:B--2---:R2:W3:Y:S02]  /*15a30*/  SHFL.IDX PT, R14, R3, RZ, 0x1f ;  /* 0x00001fff030e7589 */ /* 0x0044e400000e0000 */
.L_x_4564:
[----:B---3--:R-:W-:-:S13]  /*15a40*/  ISETP.NE.AND P0, PT, R14, RZ, PT ;  /* 0x000000ff0e00720c */ /* 0x008fda0003f05270 */
[----:B------:R-:W-:Y:S05]  /*15a50*/  @P0 BRA `(.L_x_4380) ;  /* 0x0000000000900947 */ /* 0x000fea0003800000 */
[----:B------:R-:W-:-:S03]  /*15a60*/  UMOV UR4, 0xffffffff ;  /* 0xffffffff00047882 */ /* 0x000fc60000000000 */
[----:B------:R-:W-:Y:S05]  /*15a70*/  BRA.DIV UR4, `(.L_x_4519) ;  /* 0x0000001a045c7947 */ /* 0x000fea000b800000 */
[----:B------:R-:W-:-:S13]  /*15a80*/  ELECT P6, URZ, PT ;  /* 0x00000000003f782f */ /* 0x000fda00038c0000 */
.L_x_4567:
        /* <DEDUP_REMOVED lines=8> */
.L_x_4520:
        /* <DEDUP_REMOVED lines=12> */
.L_x_4568:
[----:B------:R-:W3:Y:S02]  /*15bd0*/  SYNCS.PHASECHK.TRANS64.TRYWAIT P0, [R5+URZ], R0 ;  /* 0x00000000050075a7 */ /* 0x000ee4000800017f */
[----:B---3--:R-:W-:Y:S05]  /*15be0*/  @!P0 BRA `(.L_x_4522) ;  /* 0x0000001800348947 */ /* 0x008fea0003800000 */
.L_x_4569:
[----:B------:R-:W-:Y:S05]  /*15bf0*/  @!P2 BRA `(.L_x_4523) ;  /* 0x000000000004a947 */ /* 0x000fea0003800000 */
[----:B------:R-:W-:Y:S01]  /*15c00*/  BPT.TRAP 0x1 ;  /* 0x000000040000795c */ /* 0x000fe20000300000 */
.L_x_4523:
[----:B-1----:R-:W-:-:S04]  /*15c10*/  VIADD R2, R2, 0x38860 ;  /* 0x0003886002027836 */ /* 0x002fc80000000000 */
[----:B---3--:R-:W-:-:S04]  /*15c20*/  IMAD R5, R6, 0x8, R2 ;  /* 0x0000000806057824 */ /* 0x008fc800078e0202 */
[----:B------:R-:W1:Y:S02]  /*15c30*/  SYNCS.PHASECHK.TRANS64.TRYWAIT P0, [R5+URZ], R4 ;  /* 0x00000004050075a7 */ /* 0x000e64000800017f */
[----:B-1----:R-:W-:Y:S05]  /*15c40*/  @!P0 BRA `(.L_x_4524) ;  /* 0x0000001800308947 */ /* 0x002fea0003800000 */
.L_x_4570:
[----:B------:R-:W-:-:S07]  /*15c50*/  IMAD R3, R3, 0x8, R2 ;  /* 0x0000000803037824 */ /* 0x000fce00078e0202 */
.L_x_4525:
[----:B---3--:R3:W4:Y:S02]  /*15c60*/  SYNCS.PHASECHK.TRANS64.TRYWAIT P0, [R3+URZ], R0 ;  /* 0x00000000030075a7 */ /* 0x008724000800017f */
[----:B----4-:R-:W-:Y:S05]  /*15c70*/  @!P0 NANOSLEEP.SYNCS 0x989680 ;  /* 0x009896800000895d */ /* 0x010fea0003900000 */
[----:B------:R-:W4:Y:S02]  /*15c80*/  @!P0 SYNCS.PHASECHK.TRANS64 P0, [R3+URZ], R0 ;  /* 0x00000000030085a7 */ /* 0x000f24000800007f */
[----:B----4-:R-:W-:Y:S05]  /*15c90*/  @!P0 BRA `(.L_x_4525) ;  /* 0xfffffffc00f08947 */ /* 0x010fea000383ffff */
.L_x_4380:
[----:B------:R-:W-:Y:S05]  /*15ca0*/  BSYNC B6 ;  /* 0x0000000000067941 */ /* 0x000fea0003800000 */
.L_x_4377:
[----:B------:R-:W-:Y:S05]  /*15cb0*/  EXIT ;  /* 0x000000000000794d */ /* 0x000fea0003800000 */
.L_x_4388:
[----:B0-----:R0:W1:Y:S02]  /*15cc0*/  SYNCS.PHASECHK.TRANS64.TRYWAIT P0, [R195+URZ+0x38800], R10 ;  /* 0x0388000ac30075a7 */ /* 0x001064000800017f */
[----:B-1----:R-:W-:Y:S05]  /*15cd0*/  @!P0 NANOSLEEP.SYNCS 0x989680 ;  /* 0x009896800000895d */ /* 0x002fea0003900000 */
[----:B------:R-:W1:Y:S02]  /*15ce0*/  @!P0 SYNCS.PHASECHK.TRANS64 P0, [R195+URZ+0x38800], R10 ;  /* 0x0388000ac30085a7 */ /* 0x000e64000800007f */
[----:B-1----:R-:W-:Y:S05]  /*15cf0*/  @!P0 BRA `(.L_x_4388) ;  /* 0xfffffffc00f08947 */ /* 0x002fea000383ffff */
[----:B------:R-:W-:Y:S05]  /*15d00*/  BRA `(.L_x_4526) ;  /* 0xfffffed800647947 */ /* 0x000fea000383ffff */
.L_x_4392:
[----:B--2---:R2:W3:Y:S02]  /*15d10*/  SYNCS.PHASECHK.TRANS64.TRYWAIT P1, [R195+URZ+0x38830], R10 ;  /* 0x0388300ac30075a7 */ /* 0x0044e4000802017f */
[----:B---3--:R-:W-:Y:S05]  /*15d20*/  @!P1 NANOSLEEP.SYNCS 0x989680 ;  /* 0x009896800000995d */ /* 0x008fea0003900000 */
[----:B------:R-:W3:Y:S02]  /*15d30*/  @!P1 SYNCS.PHASECHK.TRANS64 P1, [R195+URZ+0x38830], R10 ;  /* 0x0388300ac30095a7 */ /* 0x000ee4000802007f */
[----:B---3--:R-:W-:Y:S05]  /*15d40*/  @!P1 BRA `(.L_x_4392) ;  /* 0xfffffffc00f09947 */ /* 0x008fea000383ffff */
[----:B------:R-:W-:Y:S05]  /*15d50*/  BRA `(.L_x_4391) ;  /* 0xfffffed800b07947 */ /* 0x000fea000383ffff */
.L_x_4393:
[----:B---3--:R3:W4:Y:S02]  /*15d60*/  SYNCS.PHASECHK.TRANS64.TRYWAIT P1, [R195+URZ+0x38810], R10 ;  /* 0x0388100ac30075a7 */ /* 0x008724000802017f */
[----:B----4-:R-:W-:Y:S05]  /*15d70*/  @!P1 NANOSLEEP.SYNCS 0x989680 ;  /* 0x009896800000995d */ /* 0x010fea0003900000 */
[----:B------:R-:W4:Y:S02]  /*15d80*/  @!P1 SYNCS.PHASECHK.TRANS64 P1, [R195+URZ+0x38810], R10 ;  /* 0x0388100ac30095a7 */ /* 0x000f24000802007f */
[----:B----4-:R-:W-:Y:S05]  /*15d90*/  @!P1 BRA `(.L_x_4393) ;  /* 0xfffffffc00f09947 */ /* 0x010fea000383ffff */
[----:B------:R-:W-:Y:S05]  /*15da0*/  BRA `(.L_x_4527) ;  /* 0xfffffedc00a07947 */ /* 0x000fea000383ffff */
.L_x_4397:
[----:B------:R0:W0:Y:S02]  /*15db0*/  SYNCS.PHASECHK.TRANS64.TRYWAIT P1, [R195+URZ+0x38850], R10 ;  /* 0x0388500ac30075a7 */ /* 0x000024000802017f */
[----:B0-----:R-:W-:Y:S05]  /*15dc0*/  @!P1 NANOSLEEP.SYNCS 0x989680 ;  /* 0x009896800000995d */ /* 0x001fea0003900000 */
[----:B------:R-:W0:Y:S02]  /*15dd0*/  @!P1 SYNCS.PHASECHK.TRANS64 P1, [R195+URZ+0x38850], R10 ;  /* 0x0388500ac30095a7 */ /* 0x000e24000802007f */
[----:B0-----:R-:W-:Y:S05]  /*15de0*/  @!P1 BRA `(.L_x_4397) ;  /* 0xfffffffc00f09947 */ /* 0x001fea000383ffff */
[----:B------:R-:W-:Y:S05]  /*15df0*/  BRA `(.L_x_4396) ;  /* 0xfffffedc00cc7947 */ /* 0x000fea000383ffff */
.L_x_4402:
[----:B-1----:R1:W2:Y:S02]  /*15e00*/  SYNCS.PHASECHK.TRANS64.TRYWAIT P3, [R197+URZ+0x38830], R204 ;  /* 0x038830ccc50075a7 */ /* 0x0022a4000806017f */
[----:B--2---:R-:W-:Y:S05]  /*15e10*/  @!P3 NANOSLEEP.SYNCS 0x989680 ;  /* 0x009896800000b95d */ /* 0x004fea0003900000 */
[----:B------:R-:W2:Y:S02]  /*15e20*/  @!P3 SYNCS.PHASECHK.TRANS64 P3, [R197+URZ+0x38830], R204 ;  /* 0x038830ccc500b5a7 */ /* 0x000ea4000806007f */
[----:B--2---:R-:W-:Y:S05]  /*15e30*/  @!P3 BRA `(.L_x_4402) ;  /* 0xfffffffc00f0b947 */ /* 0x004fea000383ffff */
[----:B------:R-:W-:Y:S05]  /*15e40*/  BRA `(.L_x_4401) ;  /* 0xffffff0c00c47947 */ /* 0x000fea000383ffff */
.L_x_4406:
[----:B---3--:R3:W4:Y:S02]  /*15e50*/  SYNCS.PHASECHK.TRANS64.TRYWAIT P3, [R197+URZ+0x38850], R204 ;  /* 0x038850ccc50075a7 */ /* 0x008724000806017f */
[----:B----4-:R-:W-:Y:S05]  /*15e60*/  @!P3 NANOSLEEP.SYNCS 0x989680 ;  /* 0x009896800000b95d */ /* 0x010fea0003900000 */
[----:B------:R-:W4:Y:S02]  /*15e70*/  @!P3 SYNCS.PHASECHK.TRANS64 P3, [R197+URZ+0x38850], R204 ;  /* 0x038850ccc500b5a7 */ /* 0x000f24000806007f */
[----:B----4-:R-:W-:Y:S05]  /*15e80*/  @!P3 BRA `(.L_x_4406) ;  /* 0xfffffffc00f0b947 */ /* 0x010fea000383ffff */
[----:B------:R-:W-:Y:S05]  /*15e90*/  BRA `(.L_x_4405) ;  /* 0xffffff10008c7947 */ /* 0x000fea000383ffff */
.L_x_4412:
[----:B-1----:R1:W2:Y:S02]  /*15ea0*/  SYNCS.PHASECHK.TRANS64.TRYWAIT P1, [R186+URZ+0x38830], R197 ;  /* 0x038830c5ba0075a7 */ /* 0x0022a4000802017f */
[----:B--2---:R-:W-:Y:S05]  /*15eb0*/  @!P1 NANOSLEEP.SYNCS 0x989680 ;  /* 0x009896800000995d */ /* 0x004fea0003900000 */
[----:B------:R-:W2:Y:S02]  /*15ec0*/  @!P1 SYNCS.PHASECHK.TRANS64 P1, [R186+URZ+0x38830], R197 ;  /* 0x038830c5ba0095a7 */ /* 0x000ea4000802007f */
[----:B--2---:R-:W-:Y:S05]  /*15ed0*/  @!P1 BRA `(.L_x_4412) ;  /* 0xfffffffc00f09947 */ /* 0x004fea000383ffff */
[----:B------:R-:W-:Y:S05]  /*15ee0*/  BRA `(.L_x_4411) ;  /* 0xffffff4400347947 */ /* 0x000fea000383ffff */
.L_x_4416:
[----:B---3--:R3:W4:Y:S02]  /*15ef0*/  SYNCS.PHASECHK.TRANS64.TRYWAIT P1, [R186+URZ+0x38850], R197 ;  /* 0x038850c5ba0075a7 */ /* 0x008724000802017f */
[----:B----4-:R-:W-:Y:S05]  /*15f00*/  @!P1 NANOSLEEP.SYNCS 0x989680 ;  /* 0x009896800000995d */ /* 0x010fea0003900000 */
[----:B------:R-:W4:Y:S02]  /*15f10*/  @!P1 SYNCS.PHASECHK.TRANS64 P1, [R186+URZ+0x38850], R197 ;  /* 0x038850c5ba0095a7 */ /* 0x000f24000802007f */
[----:B----4-:R-:W-:Y:S05]  /*15f20*/  @!P1 BRA `(.L_x_4416) ;  /* 0xfffffffc00f09947 */ /* 0x010fea000383ffff */
[----:B------:R-:W-:Y:S05]  /*15f30*/  BRA `(.L_x_4415) ;  /* 0xffffff4400bc7947 */ /* 0x000fea000383ffff */
.L_x_4429:
[----:B------:R-:W-:Y:S02]  /*15f40*/  IMAD.MOV.U32 R13, RZ, RZ, R6 ;  /* 0x000000ffff0d7224 */ /* 0x000fe400078e0006 */
[----:B------:R-:W-:Y:S02]  /*15f50*/  IMAD.MOV.U32 R12, RZ, RZ, RZ ;  /* 0x000000ffff0c7224 */ /* 0x000fe400078e00ff */
[----:B------:R-:W-:Y:S02]  /*15f60*/  IMAD.MOV.U32 R11, RZ, RZ, 0x1f ;  /* 0x0000001fff0b7424 */ /* 0x000fe400078e00ff */
[----:B------:R-:W-:-:S07]  /*15f70*/  IMAD.MOV.U32 R15, RZ, RZ, -0x1 ;  /* 0xffffffffff0f7424 */ /* 0x000fce00078e00ff */
[----:B------:R-:W-:Y:S05]  /*15f80*/  WARPSYNC.COLLECTIVE R15, `(.L_x_4528) ;  /* 0x000000000f087348 */ /* 0x000fea0003c00000 */
[----:B------:R0:W1:Y:S02]  /*15f90*/  SHFL.IDX P6, R14, R13, R12, R11 ;  /* 0x0000000c0d0e7389 */ /* 0x00006400000c000b */
[----:B01----:R-:W-:Y:S01]  /*15fa0*/  ENDCOLLECTIVE ;  /* 0x000000000000791b */ /* 0x003fe20003800000 */
.L_x_4528:
[----:B------:R-:W-:Y:S05]  /*15fb0*/  BRA `(.L_x_4529) ;  /* 0xffffffb000187947 */ /* 0x000fea000383ffff */
.L_x_4431:
[----:B------:R-:W-:Y:S01]  /*15fc0*/  BSSY B0, `(.L_x_4530) ;  /* 0x0000006000007945 */ /* 0x000fe20003800000 */
[----:B------:R-:W-:-:S07]  /*15fd0*/  IMAD.MOV.U32 R15, RZ, RZ, -0x1 ;  /* 0xffffffffff0f7424 */ /* 0x000fce00078e00ff */
[----:B0-----:R-:W-:Y:S05]  /*15fe0*/  WARPSYNC.COLLECTIVE R15, `(.L_x_4531) ;  /* 0x000000000f0c7348 */ /* 0x001fea0003c00000 */
[----:B------:R-:W-:Y:S02]  /*15ff0*/  ELECT P6, UR62, PT ;  /* 0x00000000003e782f */ /* 0x000fe400038c0000 */
[----:B------:R-:W-:Y:S01]  /*16000*/  MOV R14, UR62 ;  /* 0x0000003e000e7c02 */ /* 0x000fe20008000f00 */
[----:B0-----:R-:W-:Y:S10]  /*16010*/  ENDCOLLECTIVE ;  /* 0x000000000000791b */ /* 0x001ff40003800000 */
.L_x_4531:
[----:B------:R-:W-:Y:S05]  /*16020*/  BSYNC B0 ;  /* 0x0000000000007941 */ /* 0x000fea0003800000 */
.L_x_4530:
[----:B------:R-:W-:Y:S05]  /*16030*/  BRA `(.L_x_4532) ;  /* 0xffffffb0001c7947 */ /* 0x000fea000383ffff */
.L_x_4433:
[----:B0-----:R-:W-:-:S04]  /*16040*/  IMAD.U32 R3, RZ, RZ, UR38 ;  /* 0x00000026ff037e24 */ /* 0x001fc8000f8e00ff */
[----:B------:R0:W1:Y:S03]  /*16050*/  SYNCS.PHASECHK.TRANS64.TRYWAIT P0, [R3+URZ+0x38840], R0 ;  /* 0x03884000030075a7 */ /* 0x000066000800017f */
[----:B-1----:R-:W-:Y:S05]  /*16060*/  @!P0 NANOSLEEP.SYNCS 0x989680 ;  /* 0x009896800000895d */ /* 0x002fea0003900000 */
[----:B------:R-:W1:Y:S02]  /*16070*/  @!P0 SYNCS.PHASECHK.TRANS64 P0, [R3+URZ+0x38840], R0 ;  /* 0x03884000030085a7 */ /* 0x000e64000800007f */
[----:B-1----:R-:W-:Y:S05]  /*16080*/  @!P0 BRA `(.L_x_4433) ;  /* 0xfffffffc00ec8947 */ /* 0x002fea000383ffff */
[----:B------:R-:W-:Y:S05]  /*16090*/  BRA `(.L_x_4533) ;  /* 0xffffffb000807947 */ /* 0x000fea000383ffff */
.L_x_4436:
[----:B------:R-:W-:Y:S02]  /*160a0*/  IMAD.MOV.U32 R13, RZ, RZ, R3 ;  /* 0x000000ffff0d7224 */ /* 0x000fe400078e0003 */
[----:B------:R-:W-:Y:S02]  /*160b0*/  IMAD.MOV.U32 R12, RZ, RZ, RZ ;  /* 0x000000ffff0c7224 */ /* 0x000fe400078e00ff */
[----:B------:R-:W-:Y:S02]  /*160c0*/  IMAD.MOV.U32 R11, RZ, RZ, 0x181f ;  /* 0x0000181fff0b7424 */ /* 0x000fe400078e00ff */
[----:B------:R-:W-:Y:S02]  /*160d0*/  IMAD.MOV.U32 R15, RZ, RZ, -0x1 ;  /* 0xffffffffff0f7424 */ /* 0x000fe400078e00ff */
[----:B------:R-:W-:Y:S02]  /*160e0*/  IMAD R6, R8, 0x40, R6 ;  /* 0x0000004008067824 */ /* 0x000fe400078e0206 */
[----:B------:R-:W-:-:S07]  /*160f0*/  IMAD.SHL.U32 R8, R9, 0x8, RZ ;  /* 0x0000000809087824 */ /* 0x000fce00078e00ff */
[----:B------:R-:W-:Y:S05]  /*16100*/  WARPSYNC.COLLECTIVE R15, `(.L_x_4534) ;  /* 0x000000000f087348 */ /* 0x000fea0003c00000 */
[----:B------:R0:W1:Y:S02]  /*16110*/  SHFL.IDX P6, R14, R13, R12, R11 ;  /* 0x0000000c0d0e7389 */ /* 0x00006400000c000b */
[----:B01----:R-:W-:Y:S01]  /*16120*/  ENDCOLLECTIVE ;  /* 0x000000000000791b */ /* 0x003fe20003800000 */
.L_x_4534:
[----:B------:R-:W-:Y:S01]  /*16130*/  LOP3.LUT R8, R8, 0x38, RZ, 0xc0, !PT ;  /* 0x0000003808087812 */ /* 0x000fe200078ec0ff */
[----:B------:R0:W-:Y:S01]  /*16140*/  STL [R1+0x4], R6 ;  /* 0x0000040601007387 */ /* 0x0001e20000100800 */
[----:B------:R-:W-:Y:S02]  /*16150*/  IMAD.MOV.U32 R13, RZ, RZ, R0 ;  /* 0x000000ffff0d7224 */ /* 0x000fe400078e0000 */
[----:B------:R-:W-:-:S07]  /*16160*/  IMAD.MOV.U32 R4, RZ, RZ, R14 ;  /* 0x000000ffff047224 */ /* 0x000fce00078e000e */
[----:B0-----:R-:W-:Y:S05]  /*16170*/  WARPSYNC.COLLECTIVE R15, `(.L_x_4535) ;  /* 0x000000000f087348 */ /* 0x001fea0003c00000 */
[----:B------:R1:W2:Y:S02]  /*16180*/  SHFL.IDX P6, R14, R13, R12, R11 ;  /* 0x0000000c0d0e7389 */ /* 0x0002a400000c000b */
[----:B012---:R-:W-:Y:S01]  /*16190*/  ENDCOLLECTIVE ;  /* 0x000000000000791b */ /* 0x007fe20003800000 */
.L_x_4535:
        /* <DEDUP_REMOVED lines=17> */
.L_x_4536:
[----:B------:R-:W-:-:S05]  /*162b0*/  IMAD.MOV.U32 R9, RZ, RZ, R6 ;  /* 0x000000ffff097224 */ /* 0x000fca00078e0006 */
[C---:B------:R-:W-:Y:S01]  /*162c0*/  IADD3 R5, R9.reuse, 0x10, RZ ;  /* 0x0000001009057810 */ /* 0x040fe20007ffe0ff */
        /* <DEDUP_REMOVED lines=9> */
.L_x_4537:
        /* <DEDUP_REMOVED lines=15> */
.L_x_4538:
[----:B------:R-:W-:Y:S01]  /*16450*/  @!P1 LEA R6, R10, UR38, 0x1 ;  /* 0x000000260a069c11 */ /* 0x000fe2000f8e08ff */
[----:B------:R-:W-:Y:S02]  /*16460*/  IMAD.MOV.U32 R13, RZ, RZ, R0 ;  /* 0x000000ffff0d7224 */ /* 0x000fe400078e0000 */
[----:B------:R-:W-:-:S07]  /*16470*/  IMAD.MOV.U32 R4, RZ, RZ, R14 ;  /* 0x000000ffff047224 */ /* 0x000fce00078e000e */
[----:B------:R-:W-:Y:S05]  /*16480*/  WARPSYNC.COLLECTIVE R15, `(.L_x_4539) ;  /* 0x000000000f087348 */ /* 0x000fea0003c00000 */
[----:B------:R0:W1:Y:S02]  /*16490*/  SHFL.IDX P6, R14, R13, R12, R11 ;  /* 0x0000000c0d0e7389 */ /* 0x00006400000c000b */
[----:B01----:R-:W-:Y:S01]  /*164a0*/  ENDCOLLECTIVE ;  /* 0x000000000000791b */ /* 0x003fe20003800000 */
.L_x_4539:
        /* <DEDUP_REMOVED lines=15> */
.L_x_4540:
[----:B------:R-:W-:Y:S02]  /*165a0*/  IMAD.MOV.U32 R13, RZ, RZ, R0 ;  /* 0x000000ffff0d7224 */ /* 0x000fe400078e0000 */
[----:B------:R-:W-:-:S07]  /*165b0*/  IMAD.MOV.U32 R3, RZ, RZ, R14 ;  /* 0x000000ffff037224 */ /* 0x000fce00078e000e */
[----:B------:R-:W-:Y:S05]  /*165c0*/  WARPSYNC.COLLECTIVE R15, `(.L_x_4541) ;  /* 0x000000000f087348 */ /* 0x000fea0003c00000 */
[----:B------:R0:W1:Y:S02]  /*165d0*/  SHFL.IDX P6, R14, R13, R12, R11 ;  /* 0x0000000c0d0e7389 */ /* 0x00006400000c000b */
[----:B01----:R-:W-:Y:S01]  /*165e0*/  ENDCOLLECTIVE ;  /* 0x000000000000791b */ /* 0x003fe20003800000 */
.L_x_4541:
[----:B------:R-:W-:Y:S05]  /*165f0*/  BRA `(.L_x_4542) ;  /* 0xffffffb400707947 */ /* 0x000fea000383ffff */
.L_x_4438:
        /* <DEDUP_REMOVED lines=8> */
.L_x_4544:
[----:B------:R-:W-:Y:S05]  /*16680*/  BSYNC B0 ;  /* 0x0000000000007941 */ /* 0x000fea0003800000 */
.L_x_4543:
        /* <DEDUP_REMOVED lines=17> */
.L_x_4545:
        /* <DEDUP_REMOVED lines=41> */
[----:B------:R-:W-:-:S02]  /*16a30*/  @!P4 ISETP.NE.U32.AND P6, PT, R8, RZ, PT ;  /* 0x000000ff0800c20c */ /* 0x000fc40003fc5070 */
[----:B------:R-:W-:-:S11]  /*16a40*/  MOV R11, 0x181f ;  /* 0x0000181f000b7802 */ /* 0x000fd60000000f00 */
[----:B------:R0:W-:Y:S02]  /*16a50*/  @!P4 LDGSTS.E.BYPASS.LTC128B.128 [R9+0x34400], desc[UR6][R2.64+0x380], P6 ;  /* 0x344003800209cfae */ /* 0x0001e4000b101d46 */
[----:B0-----:R-:W-:Y:S02]  /*16a60*/  IMAD.MOV.U32 R9, RZ, RZ, R15 ;  /* 0x000000ffff097224 */ /* 0x001fe400078e000f */
[----:B------:R-:W-:-:S07]  /*16a70*/  IMAD.MOV.U32 R15, RZ, RZ, -0x1 ;  /* 0xffffffffff0f7424 */ /* 0x000fce00078e00ff */
[----:B------:R-:W-:Y:S05]  /*16a80*/  WARPSYNC.COLLECTIVE R15, `(.L_x_4546) ;  /* 0x000000000f087348 */ /* 0x000fea0003c00000 */
[----:B------:R0:W1:Y:S02]  /*16a90*/  SHFL.IDX P6, R14, R13, R12, R11 ;  /* 0x0000000c0d0e7389 */ /* 0x00006400000c000b */
[----:B01----:R-:W-:Y:S01]  /*16aa0*/  ENDCOLLECTIVE ;  /* 0x000000000000791b */ /* 0x003fe20003800000 */
.L_x_4546:
[----:B------:R-:W-:Y:S02]  /*16ab0*/  IMAD.MOV.U32 R13, RZ, RZ, R0 ;  /* 0x000000ffff0d7224 */ /* 0x000fe400078e0000 */
[----:B------:R-:W-:-:S07]  /*16ac0*/  IMAD.MOV.U32 R8, RZ, RZ, R14 ;  /* 0x000000ffff087224 */ /* 0x000fce00078e000e */
[----:B------:R-:W-:Y:S05]  /*16ad0*/  WARPSYNC.COLLECTIVE R15, `(.L_x_4547) ;  /* 0x000000000f087348 */ /* 0x000fea0003c00000 */
[----:B------:R0:W1:Y:S02]  /*16ae0*/  SHFL.IDX P6, R14, R13, R12, R11 ;  /* 0x0000000c0d0e7389 */ /* 0x00006400000c000b */
[----:B01----:R-:W-:Y:S01]  /*16af0*/  ENDCOLLECTIVE ;  /* 0x000000000000791b */ /* 0x003fe20003800000 */
.L_x_4547:
        /* <DEDUP_REMOVED lines=31> */
.L_x_4548:
[----:B------:R-:W-:Y:S02]  /*16cf0*/  IMAD.MOV.U32 R13, RZ, RZ, R0 ;  /* 0x000000ffff0d7224 */ /* 0x000fe400078e0000 */
[----:B------:R-:W-:-:S07]  /*16d00*/  IMAD.MOV.U32 R2, RZ, RZ, R14 ;  /* 0x000000ffff027224 */ /* 0x000fce00078e000e */
[----:B------:R-:W-:Y:S05]  /*16d10*/  WARPSYNC.COLLECTIVE R15, `(.L_x_4549) ;  /* 0x000000000f087348 */ /* 0x000fea0003c00000 */
[----:B------:R0:W1:Y:S02]  /*16d20*/  SHFL.IDX P6, R14, R13, R12, R11 ;  /* 0x0000000c0d0e7389 */ /* 0x00006400000c000b */
[----:B01----:R-:W-:Y:S01]  /*16d30*/  ENDCOLLECTIVE ;  /* 0x000000000000791b */ /* 0x003fe20003800000 */
.L_x_4549:
        /* <DEDUP_REMOVED lines=35> */
.L_x_4550:
[----:B------:R-:W-:Y:S02]  /*16f70*/  IMAD.MOV.U32 R13, RZ, RZ, R0 ;  /* 0x000000ffff0d7224 */ /* 0x000fe400078e0000 */
[----:B------:R-:W-:-:S07]  /*16f80*/  IMAD.MOV.U32 R6, RZ, RZ, R14 ;  /* 0x000000ffff067224 */ /* 0x000fce00078e000e */
[----:B------:R-:W-:Y:S05]  /*16f90*/  WARPSYNC.COLLECTIVE R15, `(.L_x_4551) ;  /* 0x000000000f087348 */ /* 0x000fea0003c00000 */
[----:B------:R0:W1:Y:S02]  /*16fa0*/  SHFL.IDX P6, R14, R13, R12, R11 ;  /* 0x0000000c0d0e7389 */ /* 0x00006400000c000b */
[----:B01----:R-:W-:Y:S01]  /*16fb0*/  ENDCOLLECTIVE ;  /* 0x000000000000791b */ /* 0x003fe20003800000 */
.L_x_4551:
[----:B------:R-:W-:Y:S05]  /*16fc0*/  BRA `(.L_x_4552) ;  /* 0xffffffb800707947 */ /* 0x000fea000383ffff */
.L_x_4441:
[----:B0-----:R-:W-:-:S04]  /*16fd0*/  IMAD.U32 R3, RZ, RZ, UR38 ;  /* 0x00000026ff037e24 */ /* 0x001fc8000f8e00ff */
[----:B------:R0:W3:Y:S03]  /*16fe0*/  SYNCS.PHASECHK.TRANS64.TRYWAIT P0, [R3+URZ+0x38820], R2 ;  /* 0x03882002030075a7 */ /* 0x0000e6000800017f */
[----:B---3--:R-:W-:Y:S05]  /*16ff0*/  @!P0 NANOSLEEP.SYNCS 0x989680 ;  /* 0x009896800000895d */ /* 0x008fea0003900000 */
[----:B------:R-:W3:Y:S02]  /*17000*/  @!P0 SYNCS.PHASECHK.TRANS64 P0, [R3+URZ+0x38820], R2 ;  /* 0x03882002030085a7 */ /* 0x000ee4000800007f */
[----:B---3--:R-:W-:Y:S05]  /*17010*/  @!P0 BRA `(.L_x_4441) ;  /* 0xfffffffc00ec8947 */ /* 0x008fea000383ffff */
[----:B------:R-:W-:Y:S05]  /*17020*/  BRA `(.L_x_4553) ;  /* 0xffffffbc00187947 */ /* 0x000fea000383ffff */
.L_x_4444:
[----:B0-----:R-:W-:-:S04]  /*17030*/  IMAD.U32 R3, RZ, RZ, UR38 ;  /* 0x00000026ff037e24 */ /* 0x001fc8000f8e00ff */
[----:B------:R0:W3:Y:S03]  /*17040*/  SYNCS.PHASECHK.TRANS64.TRYWAIT P0, [R3+URZ+0x38860], R2 ;  /* 0x03886002030075a7 */ /* 0x0000e6000800017f */
[----:B---3--:R-:W-:Y:S05]  /*17050*/  @!P0 NANOSLEEP.SYNCS 0x989680 ;  /* 0x009896800000895d */ /* 0x008fea0003900000 */
[----:B------:R-:W3:Y:S02]  /*17060*/  @!P0 SYNCS.PHASECHK.TRANS64 P0, [R3+URZ+0x38860], R2 ;  /* 0x03886002030085a7 */ /* 0x000ee4000800007f */
[----:B---3--:R-:W-:Y:S05]  /*17070*/  @!P0 BRA `(.L_x_4444) ;  /* 0xfffffffc00ec8947 */ /* 0x008fea000383ffff */
[----:B------:R-:W-:Y:S05]  /*17080*/  BRA `(.L_x_4554) ;  /* 0xffffffbc00247947 */ /* 0x000fea000383ffff */
.L_x_4460:
[----:B-1----:R-:W-:-:S04]  /*17090*/  IMAD.U32 R3, RZ, RZ, UR38 ;  /* 0x00000026ff037e24 */ /* 0x002fc8000f8e00ff */
[----:B------:R1:W3:Y:S03]  /*170a0*/  SYNCS.PHASECHK.TRANS64.TRYWAIT P0, [R3+URZ+0x38848], R2 ;  /* 0x03884802030075a7 */ /* 0x0002e6000800017f */
[----:B---3--:R-:W-:Y:S05]  /*170b0*/  @!P0 NANOSLEEP.SYNCS 0x989680 ;  /* 0x009896800000895d */ /* 0x008fea0003900000 */
[----:B------:R-:W3:Y:S02]  /*170c0*/  @!P0 SYNCS.PHASECHK.TRANS64 P0, [R3+URZ+0x38848], R2 ;  /* 0x03884802030085a7 */ /* 0x000ee4000800007f */
[----:B---3--:R-:W-:Y:S05]  /*170d0*/  @!P0 BRA `(.L_x_4460) ;  /* 0xfffffffc00ec8947 */ /* 0x008fea000383ffff */
[----:B------:R-:W-:Y:S05]  /*170e0*/  BRA `(.L_x_4555) ;  /* 0xffffffc400f07947 */ /* 0x000fea000383ffff */
.L_x_4465:
[----:B01----:R-:W-:-:S04]  /*170f0*/  IMAD.U32 R3, RZ, RZ, UR38 ;  /* 0x00000026ff037e24 */ /* 0x003fc8000f8e00ff */
[----:B------:R0:W1:Y:S03]  /*17100*/  SYNCS.PHASECHK.TRANS64.TRYWAIT P0, [R3+URZ+0x38868], R2 ;  /* 0x03886802030075a7 */ /* 0x000066000800017f */
[----:B-1----:R-:W-:Y:S05]  /*17110*/  @!P0 NANOSLEEP.SYNCS 0x989680 ;  /* 0x009896800000895d */ /* 0x002fea0003900000 */
[----:B------:R-:W1:Y:S02]  /*17120*/  @!P0 SYNCS.PHASECHK.TRANS64 P0, [R3+URZ+0x38868], R2 ;  /* 0x03886802030085a7 */ /* 0x000e64000800007f */
[----:B-1----:R-:W-:Y:S05]  /*17130*/  @!P0 BRA `(.L_x_4465) ;  /* 0xfffffffc00ec8947 */ /* 0x002fea000383ffff */
[----:B------:R-:W-:Y:S05]  /*17140*/  BRA `(.L_x_4556) ;  /* 0xffffffc800507947 */ /* 0x000fea000383ffff */
.L_x_4480:
[----:B-1----:R-:W-:-:S04]  /*17150*/  IMAD.U32 R3, RZ, RZ, UR38 ;  /* 0x00000026ff037e24 */ /* 0x002fc8000f8e00ff */
[----:B------:R1:W3:Y:S03]  /*17160*/  SYNCS.PHASECHK.TRANS64.TRYWAIT P0, [R3+URZ+0x38840], R2 ;  /* 0x03884002030075a7 */ /* 0x0002e6000800017f */
[----:B---3--:R-:W-:Y:S05]  /*17170*/  @!P0 NANOSLEEP.SYNCS 0x989680 ;  /* 0x009896800000895d */ /* 0x008fea0003900000 */
[----:B------:R-:W3:Y:S02]  /*17180*/  @!P0 SYNCS.PHASECHK.TRANS64 P0, [R3+URZ+0x38840], R2 ;  /* 0x03884002030085a7 */ /* 0x000ee4000800007f */
[----:B---3--:R-:W-:Y:S05]  /*17190*/  @!P0 BRA `(.L_x_4480) ;  /* 0xfffffffc00ec8947 */ /* 0x008fea000383ffff */
[----:B------:R-:W-:Y:S05]  /*171a0*/  BRA `(.L_x_4557) ;  /* 0xffffffd000a07947 */ /* 0x000fea000383ffff */
.L_x_4485:
[----:B01----:R-:W-:-:S04]  /*171b0*/  IMAD.U32 R3, RZ, RZ, UR38 ;  /* 0x00000026ff037e24 */ /* 0x003fc8000f8e00ff */
[----:B------:R0:W1:Y:S03]  /*171c0*/  SYNCS.PHASECHK.TRANS64.TRYWAIT P0, [R3+URZ+0x38860], R2 ;  /* 0x03886002030075a7 */ /* 0x000066000800017f */
[----:B-1----:R-:W-:Y:S05]  /*171d0*/  @!P0 NANOSLEEP.SYNCS 0x989680 ;  /* 0x009896800000895d */ /* 0x002fea0003900000 */
[----:B------:R-:W1:Y:S02]  /*171e0*/  @!P0 SYNCS.PHASECHK.TRANS64 P0, [R3+URZ+0x38860], R2 ;  /* 0x03886002030085a7 */ /* 0x000e64000800007f */
[----:B-1----:R-:W-:Y:S05]  /*171f0*/  @!P0 BRA `(.L_x_4485) ;  /* 0xfffffffc00ec8947 */ /* 0x002fea000383ffff */
[----:B------:R-:W-:Y:S05]  /*17200*/  BRA `(.L_x_4558) ;  /* 0xffffffd400047947 */ /* 0x000fea000383ffff */
.L_x_4501:
[----:B-1----:R-:W-:-:S04]  /*17210*/  IMAD.U32 R3, RZ, RZ, UR38 ;  /* 0x00000026ff037e24 */ /* 0x002fc8000f8e00ff */
[----:B------:R1:W3:Y:S03]  /*17220*/  SYNCS.PHASECHK.TRANS64.TRYWAIT P0, [R3+URZ+0x38848], R2 ;  /* 0x03884802030075a7 */ /* 0x0002e6000800017f */
[----:B---3--:R-:W-:Y:S05]  /*17230*/  @!P0 NANOSLEEP.SYNCS 0x989680 ;  /* 0x009896800000895d */ /* 0x008fea0003900000 */
[----:B------:R-:W3:Y:S02]  /*17240*/  @!P0 SYNCS.PHASECHK.TRANS64 P0, [R3+URZ+0x38848], R2 ;  /* 0x03884802030085a7 */ /* 0x000ee4000800007f */
[----:B---3--:R-:W-:Y:S05]  /*17250*/  @!P0 BRA `(.L_x_4501) ;  /* 0xfffffffc00ec8947 */ /* 0x008fea000383ffff */
[----:B------:R-:W-:Y:S05]  /*17260*/  BRA `(.L_x_4559) ;  /* 0xffffffdc005c7947 */ /* 0x000fea000383ffff */
.L_x_4506:
[----:B-1----:R-:W-:-:S04]  /*17270*/  IMAD.U32 R3, RZ, RZ, UR38 ;  /* 0x00000026ff037e24 */ /* 0x002fc8000f8e00ff */
[----:B------:R1:W3:Y:S03]  /*17280*/  SYNCS.PHASECHK.TRANS64.TRYWAIT P0, [R3+URZ+0x38868], R2 ;  /* 0x03886802030075a7 */ /* 0x0002e6000800017f */
[----:B---3--:R-:W-:Y:S05]  /*17290*/  @!P0 NANOSLEEP.SYNCS 0x989680 ;  /* 0x009896800000895d */ /* 0x008fea0003900000 */
[----:B------:R-:W3:Y:S02]  /*172a0*/  @!P0 SYNCS.PHASECHK.TRANS64 P0, [R3+URZ+0x38868], R2 ;  /* 0x03886802030085a7 */ /* 0x000ee4000800007f */
[----:B---3--:R-:W-:Y:S05]  /*172b0*/  @!P0 BRA `(.L_x_4506) ;  /* 0xfffffffc00ec8947 */ /* 0x008fea000383ffff */
[----:B------:R-:W-:Y:S05]  /*172c0*/  BRA `(.L_x_4560) ;  /* 0xffffffdc00c07947 */ /* 0x000fea000383ffff */
.L_x_4517:
[----:B-1----:R1:W3:Y:S02]  /*172d0*/  SYNCS.PHASECHK.TRANS64.TRYWAIT P0, [R2+URZ+0x38820], R9 ;  /* 0x03882009020075a7 */ /* 0x0022e4000800017f */
[----:B---3--:R-:W-:Y:S05]  /*172e0*/  @!P0 NANOSLEEP.SYNCS 0x989680 ;  /* 0x009896800000895d */ /* 0x008fea0003900000 */
[----:B------:R-:W3:Y:S02]  /*172f0*/  @!P0 SYNCS.PHASECHK.TRANS64 P0, [R2+URZ+0x38820], R9 ;  /* 0x03882009020085a7 */ /* 0x000ee4000800007f */
[----:B---3--:R-:W-:Y:S05]  /*17300*/  @!P0 BRA `(.L_x_4517) ;  /* 0xfffffffc00f08947 */ /* 0x008fea000383ffff */
[----:B------:R-:W-:Y:S05]  /*17310*/  BRA `(.L_x_4561) ;  /* 0xffffffe400b07947 */ /* 0x000fea000383ffff */
.L_x_4518:
        /* <DEDUP_REMOVED lines=11> */
.L_x_4563:
[----:B------:R-:W-:Y:S05]  /*173d0*/  BSYNC B0 ;  /* 0x0000000000007941 */ /* 0x000fea0003800000 */
.L_x_4562:
[----:B------:R-:W-:Y:S05]  /*173e0*/  BRA `(.L_x_4564) ;  /* 0xffffffe400947947 */ /* 0x000fea000383ffff */
.L_x_4519:
[----:B------:R-:W-:Y:S01]  /*173f0*/  BSSY B0, `(.L_x_4565) ;  /* 0x0000006000007945 */ /* 0x000fe20003800000 */
[----:B------:R-:W-:-:S07]  /*17400*/  IMAD.MOV.U32 R15, RZ, RZ, -0x1 ;  /* 0xffffffffff0f7424 */ /* 0x000fce00078e00ff */
[----:B012---:R-:W-:Y:S05]  /*17410*/  WARPSYNC.COLLECTIVE R15, `(.L_x_4566) ;  /* 0x000000000f0c7348 */ /* 0x007fea0003c00000 */
[----:B------:R-:W-:Y:S02]  /*17420*/  ELECT P6, UR62, PT ;  /* 0x00000000003e782f */ /* 0x000fe400038c0000 */
[----:B------:R-:W-:Y:S01]  /*17430*/  MOV R14, UR62 ;  /* 0x0000003e000e7c02 */ /* 0x000fe20008000f00 */
[----:B012---:R-:W-:Y:S10]  /*17440*/  ENDCOLLECTIVE ;  /* 0x000000000000791b */ /* 0x007ff40003800000 */
.L_x_4566:
[----:B------:R-:W-:Y:S05]  /*17450*/  BSYNC B0 ;  /* 0x0000000000007941 */ /* 0x000fea0003800000 */
.L_x_4565:
[----:B------:R-:W-:Y:S05]  /*17460*/  BRA `(.L_x_4567) ;  /* 0xffffffe400887947 */ /* 0x000fea000383ffff */
.L_x_4521:
[----:B--2---:R2:W3:Y:S02]  /*17470*/  SYNCS.PHASECHK.TRANS64.TRYWAIT P0, [R7+URZ], R4 ;  /* 0x00000004070075a7 */ /* 0x0044e4000800017f */
[----:B---3--:R-:W-:Y:S05]  /*17480*/  @!P0 NANOSLEEP.SYNCS 0x989680 ;  /* 0x009896800000895d */ /* 0x008fea0003900000 */
[----:B------:R-:W3:Y:S02]  /*17490*/  @!P0 SYNCS.PHASECHK.TRANS64 P0, [R7+URZ], R4 ;  /* 0x00000004070085a7 */ /* 0x000ee4000800007f */
[----:B---3--:R-:W-:Y:S05]  /*174a0*/  @!P0 BRA `(.L_x_4521) ;  /* 0xfffffffc00f08947 */ /* 0x008fea000383ffff */
[----:B------:R-:W-:Y:S05]  /*174b0*/  BRA `(.L_x_4568) ;  /* 0xffffffe400c47947 */ /* 0x000fea000383ffff */
.L_x_4522:
[----:B---3--:R3:W4:Y:S02]  /*174c0*/  SYNCS.PHASECHK.TRANS64.TRYWAIT P0, [R5+URZ], R0 ;  /* 0x00000000050075a7 */ /* 0x008724000800017f */
[----:B----4-:R-:W-:Y:S05]  /*174d0*/  @!P0 NANOSLEEP.SYNCS 0x989680 ;  /* 0x009896800000895d */ /* 0x010fea0003900000 */
[----:B------:R-:W4:Y:S02]  /*174e0*/  @!P0 SYNCS.PHASECHK.TRANS64 P0, [R5+URZ], R0 ;  /* 0x00000000050085a7 */ /* 0x000f24000800007f */
[----:B----4-:R-:W-:Y:S05]  /*174f0*/  @!P0 BRA `(.L_x_4522) ;  /* 0xfffffffc00f08947 */ /* 0x010fea000383ffff */
[----:B------:R-:W-:Y:S05]  /*17500*/  BRA `(.L_x_4569) ;  /* 0xffffffe400b87947 */ /* 0x000fea000383ffff */
.L_x_4524:
[----:B-1----:R1:W3:Y:S02]  /*17510*/  SYNCS.PHASECHK.TRANS64.TRYWAIT P0, [R5+URZ], R4 ;  /* 0x00000004050075a7 */ /* 0x0022e4000800017f */
[----:B---3--:R-:W-:Y:S05]  /*17520*/  @!P0 NANOSLEEP.SYNCS 0x989680 ;  /* 0x009896800000895d */ /* 0x008fea0003900000 */
[----:B------:R-:W3:Y:S02]  /*17530*/  @!P0 SYNCS.PHASECHK.TRANS64 P0, [R5+URZ], R4 ;  /* 0x00000004050085a7 */ /* 0x000ee4000800007f */
[----:B---3--:R-:W-:Y:S05]  /*17540*/  @!P0 BRA `(.L_x_4524) ;  /* 0xfffffffc00f08947 */ /* 0x008fea000383ffff */
[----:B------:R-:W-:Y:S05]  /*17550*/  BRA `(.L_x_4570) ;  /* 0xffffffe400bc7947 */ /* 0x000fea000383ffff */
.L_x_4571:
        /* <DEDUP_REMOVED lines=10> */
.L_x_6054:


//--------------------- .text._ZN7cutlass13device_kernelIN5flash11enable_sm90INS1_16FlashAttnFwdSm90INS1_25CollectiveMainloopFwdSm90ILi2EN4cute5tupleIJNS5_1CILi1EEES8_S8_EEENS6_IJNS7_ILi64EEESA_SA_EEELi512ENS_10bfloat16_tEfNS_4arch4Sm90ELb1ELb0ELb1ELb1ELb0ELb0ELb0ELb0ELb0ELb1ELb1ELb0EEENS1_21CollectiveEpilogueFwdINS6_IJSA_NS7_ILi512EEESA_EEES9_SC_SE_Li256ELb1ELb1ELb1ELb0EEENS1_36VarlenDynamicPersistentTileSchedulerILi64ELi64ELi256ELi128ELb1ELb1ELb1ELb1ELb1ELb1EEEEEEEEEvNT_6ParamsE --------------------------
	.section	.text._ZN7cutlass13device_kernelIN5flash11enable_sm90INS1_16FlashAttnFwdSm90INS1_25CollectiveMainloopFwdSm90ILi2EN4cute5tupleIJNS5_1CILi1EEES8_S8_EEENS6_IJNS7_ILi64EEESA_SA_EEELi512ENS_10bfloat16_tEfNS_4arch4Sm90ELb1ELb0ELb1ELb1ELb0ELb0ELb0ELb0ELb0ELb1ELb1ELb0EEENS1_21CollectiveEpilogueFwdINS6_IJSA_NS7_ILi512EEESA_EEES9_SC_SE_Li256ELb1ELb1ELb1ELb0EEENS1_36VarlenDynamicPersistentTileSchedulerILi64ELi64ELi256ELi128ELb1ELb1ELb1ELb1ELb1ELb1EEEEEEEEEvNT_6ParamsE,"ax",@progbits
	.align	128
.text._ZN7cutlass13device_kernelIN5flash11enable_sm90INS1_16FlashAttnFwdSm90INS1_25CollectiveMainloopFwdSm90ILi2EN4cute5tupleIJNS5_1CILi1EEES8_S8_EEENS6_IJNS7_ILi64EEESA_SA_EEELi512ENS_10bfloat16_tEfNS_4arch4Sm90ELb1ELb0ELb1ELb1ELb0ELb0ELb0ELb0ELb0ELb1ELb1ELb0EEENS1_21CollectiveEpilogueFwdINS6_IJSA_NS7_ILi512EEESA_EEES9_SC_SE_Li256ELb1ELb1ELb1ELb0EEENS1_36VarlenDynamicPersistentTileSchedulerILi64ELi64ELi256ELi128ELb1ELb1ELb1ELb1ELb1ELb1EEEEEEEEEvNT_6ParamsE:
        .type           _ZN7cutlass13device_kernelIN5flash11enable_sm90INS1_16FlashAttnFwdSm90INS1_25CollectiveMainloopFwdSm90ILi2EN4cute5tupleIJNS5_1CILi1EEES8_S8_EEENS6_IJNS7_ILi64EEESA_SA_EEELi512ENS_10bfloat16_tEfNS_4arch4Sm90ELb1ELb0ELb1ELb1ELb0ELb0ELb0ELb0ELb0ELb1ELb1ELb0EEENS1_21CollectiveEpilogueFwdINS6_IJSA_NS7_ILi512EEESA_EEES9_SC_SE_Li256ELb1ELb1ELb1ELb0EEENS1_36VarlenDynamicPersistentTileSchedulerILi64ELi64ELi256ELi128ELb1ELb1ELb1ELb1ELb1ELb1EEEEEEEEEvNT_6ParamsE,@function
        .size           _ZN7cutlass13device_kernelIN5flash11enable_sm90INS1_16FlashAttnFwdSm90INS1_25CollectiveMainloopFwdSm90ILi2EN4cute5tupleIJNS5_1CILi1EEES8_S8_EEENS6_IJNS7_ILi64EEESA_SA_EEELi512ENS_10bfloat16_tEfNS_4arch4Sm90ELb1ELb0ELb1ELb1ELb0ELb0ELb0ELb0ELb0ELb1ELb1ELb0EEENS1_21CollectiveEpilogueFwdINS6_IJSA_NS7_ILi512EEESA_EEES9_SC_SE_Li256ELb1ELb1ELb1ELb0EEENS1_36VarlenDynamicPersistentTileSchedulerILi64ELi64ELi256ELi128ELb1ELb1ELb1ELb1ELb1ELb1EEEEEEEEEvNT_6ParamsE,(.L_x_6055 - _ZN7cutlass13device_kernelIN5flash11enable_sm90INS1_16FlashAttnFwdSm90INS1_25CollectiveMainloopFwdSm90ILi2EN4cute5tupleIJNS5_1CILi1EEES8_S8_EEENS6_IJNS7_ILi64EEESA_SA_EEELi512ENS_10bfloat16_tEfNS_4arch4Sm90ELb1ELb0ELb1ELb1ELb0ELb0ELb0ELb0ELb0ELb1ELb1ELb0EEENS1_21CollectiveEpilogueFwdINS6_IJSA_NS7_ILi512EEESA_EEES9_SC_SE_Li256ELb1ELb1ELb1ELb0EEENS1_36VarlenDynamicPersistentTileSchedulerILi64ELi64ELi256ELi128ELb1ELb1ELb1ELb1ELb1ELb1EEEEEEEEEvNT_6ParamsE)
        .other          _ZN7cutlass13device_kernelIN5flash11enable_sm90INS1_16FlashAttnFwdSm90INS1_25CollectiveMainloopFwdSm90ILi2EN4cute5tupleIJNS5_1CILi1EEES8_S8_EEENS6_IJNS7_ILi64EEESA_SA_EEELi512ENS_10bfloat16_tEfNS_4arch4Sm90ELb1ELb0ELb1ELb1ELb0ELb0ELb0ELb0ELb0ELb1ELb1ELb0EEENS1_21CollectiveEpilogueFwdINS6_IJSA_NS7_ILi512EEESA_EEES9_SC_SE_Li256ELb1ELb1ELb1ELb0EEENS1_36VarlenDynamicPersistentTileSchedulerILi64ELi64ELi256ELi128ELb1ELb1ELb1ELb1ELb1ELb1EEEEEEEEEvNT_6ParamsE,@"STO_CUDA_ENTRY STV_DEFAULT"
_ZN7cutlass13device_kernelIN5flash11enable_sm90INS1_16FlashAttnFwdSm90INS1_25CollectiveMainloopFwdSm90ILi2EN4cute5tupleIJNS5_1CILi1EEES8_S8_EEENS6_IJNS7_ILi64EEESA_SA_EEELi512ENS_10bfloat16_tEfNS_4arch4Sm90ELb1ELb0ELb1ELb1ELb0ELb0ELb0ELb0ELb0ELb1ELb1ELb0EEENS1_21CollectiveEpilogueFwdINS6_IJSA_NS7_ILi512EEESA_EEES9_SC_SE_Li256ELb1ELb1ELb1ELb0EEENS1_36VarlenDynamicPersistentTileSchedulerILi64ELi64ELi256ELi128ELb1ELb1ELb1ELb1ELb1ELb1EEEEEEEEEvNT_6ParamsE:
        /* <DEDUP_REMOVED lines=18> */
.L_x_4573:
[----:B------:R-:W-:Y:S05]  /*0120*/  BSYNC B0 ;  /* 0x0000000000007941 */ /* 0x000fea0003800000 */
.L_x_4572:
        /* <DEDUP_REMOVED lines=37> */
.L_x_4574:
        /* <DEDUP_REMOVED lines=22> */
.L_x_4575:
        /* <DEDUP_REMOVED lines=18> */
.L_x_4576:
        /* <DEDUP_REMOVED lines=22> */
.L_x_4577:
        /* <DEDUP_REMOVED lines=22> */
.L_x_4578:
[----:B------:R-:W-:Y:S01]  /*08c0*/  PLOP3.LUT P0, PT, PT, PT, UP0, 0x80, 0x0 ;  /* 0x000000000000781c */ /* 0x000fe20003f0f008 */
[----:B------:R-:W-:Y:S01]  /*08d0*/  UMOV UR36, 0x1 ;  /* 0x0000000100247882 */ /* 0x000fe20000000000 */
[----:B------:R-:W-:Y:S01]  /*08e0*/  NOP ;  /* 0x0000000000007918 */ /* 0x000fe20000000000 */
[----:B------:R-:W-:Y:S01]  /*08f0*/  USEL UR36, UR36, 0x2, !UP0 ;  /* 0x0000000224247887 */ /* 0x000fe2000c000000 */
[----:B------:R-:W-:Y:S01]  /*0900*/  ULDC.64 UR40, c[0x0][0x208] ;  /* 0x0000820000287ab9 */ /* 0x000fe20000000a00 */
[----:B012-4-:R-:W-:Y:S08]  /*0910*/  BAR.SYNC.DEFER_BLOCKING 0x0 ;  /* 0x0000000000007b1d */ /* 0x017ff00000010000 */
[----:B------:R-:W-:Y:S05]  /*0920*/  @!P0 BRA `(.L_x_4579) ;  /* 0x000000e800888947 */ /* 0x000fea0003800000 */
.L_x_4580:
        /* <DEDUP_REMOVED lines=32> */
[----:B------:R-:W-:Y:S02]  /*0b30*/  LOP3.LUT R11, R7, 0xfffffff8, RZ, 0xc0, !PT ;  /* 0xfffffff8070b7812 */ /* 0x000fe400078ec0ff */
[----:B------:R-:W-:Y:S02]  /*0b40*/  LOP3.LUT R13, R3, 0xfffffffc, RZ, 0xc0, !PT ;  /* 0xfffffffc030d7812 */ /* 0x000fe400078ec0ff */
[----:B------:R-:W-:Y:S01]  /*0b50*/  SHF.R.S32.HI R7, RZ, 0x4, R2 ;  /* 0x00000004ff077819 */ /* 0x000fe20000011402 */
[----:B------:R-:W-:Y:S01]  /*0b60*/  IMAD.IADD R10, R6, 0x1, -R11 ;  /* 0x00000001060a7824 */ /* 0x000fe200078e0a0b */
[----:B------:R-:W-:Y:S01]  /*0b70*/  LOP3.LUT R3, R2, 0xfffffff0, RZ, 0xc0, !PT ;  /* 0xfffffff002037812 */ /* 0x000fe200078ec0ff */
[----:B------:R-:W-:Y:S01]  /*0b80*/  IMAD.IADD R13, R6, 0x1, -R13 ;  /* 0x00000001060d7824 */ /* 0x000fe200078e0a0d */
[----:B------:R-:W-:-:S02]  /*0b90*/  SHF.R.S32.HI R5, RZ, 0x5, R4 ;  /* 0x00000005ff057819 */ /* 0x000fc40000011404 */
[----:B------:R-:W-:Y:S02]  /*0ba0*/  SHF.R.S32.HI R8, RZ, 0x1f, R4 ;  /* 0x0000001fff087819 */ /* 0x000fe40000011404 */
[----:B------:R-:W-:Y:S02]  /*0bb0*/  LOP3.LUT R9, R0, 0xffffff80, RZ, 0xc0, !PT ;  /* 0xffffff8000097812 */ /* 0x000fe400078ec0ff */
[----:B------:R-:W-:Y:S01]  /*0bc0*/  LEA.HI R4, R2, R7, RZ, 0x1 ;  /* 0x0000000702047211 */ /* 0x000fe200078f08ff */
[----:B------:R-:W-:Y:S01]  /*0bd0*/  IMAD.IADD R2, R6, 0x1, -R3 ;  /* 0x0000000106027824 */ /* 0x000fe200078e0a03 */
[----:B------:R-:W-:Y:S01]  /*0be0*/  LEA.HI R8, R8, R5, RZ, 0x2 ;  /* 0x0000000508087211 */ /* 0x000fe200078f10ff */
[----:B------:R-:W-:Y:S01]  /*0bf0*/  IMAD.IADD R9, R6, 0x1, -R9 ;  /* 0x0000000106097824 */ /* 0x000fe200078e0a09 */
[----:B------:R-:W-:Y:S02]  /*0c00*/  LOP3.LUT R4, R4, 0x1ffffffe, RZ, 0xc0, !PT ;  /* 0x1ffffffe04047812 */ /* 0x000fe400078ec0ff */
[----:B------:R-:W-:-:S02]  /*0c10*/  SHF.R.S32.HI R3, RZ, 0x1f, R2 ;  /* 0x0000001fff037819 */ /* 0x000fc40000011402 */
[----:B------:R-:W-:Y:S01]  /*0c20*/  SHF.R.S32.HI R223, RZ, 0x7, R0 ;  /* 0x00000007ffdf7819 */ /* 0x000fe20000011400 */
[----:B------:R-:W-:Y:S01]  /*0c30*/  IMAD.IADD R4, R7, 0x1, -R4 ;  /* 0x0000000107047824 */ /* 0x000fe200078e0a04 */
[----:B------:R-:W-:Y:S02]  /*0c40*/  LOP3.LUT R8, R8, 0x3ffffc, RZ, 0xc0, !PT ;  /* 0x003ffffc08087812 */ /* 0x000fe400078ec0ff */
[----:B------:R-:W-:Y:S01]  /*0c50*/  SHF.R.S32.HI R6, RZ, 0x1f, R9 ;  /* 0x0000001fff067819 */ /* 0x000fe20000011409 */
[----:B------:R-:W-:Y:S01]  /*0c60*/  IMAD R15, R223, 0x100, R2 ;  /* 0x00000100df0f7824 */ /* 0x000fe200078e0202 */
[----:B------:R-:W-:Y:S01]  /*0c70*/  LEA.HI R11, R13, R13, RZ, 0x1 ;  /* 0x0000000d0d0b7211 */ /* 0x000fe200078f08ff */
[----:B------:R-:W-:Y:S01]  /*0c80*/  IMAD.IADD R8, R5, 0x1, -R8 ;  /* 0x0000000105087824 */ /* 0x000fe200078e0a08 */
[----:B------:R-:W-:Y:S01]  /*0c90*/  LEA.HI R7, R3, R2, RZ, 0x3 ;  /* 0x0000000203077211 */ /* 0x000fe200078f18ff */
[----:B------:R-:W-:Y:S01]  /*0ca0*/  IMAD.SHL.U32 R4, R4, 0x8, RZ ;  /* 0x0000000804047824 */ /* 0x000fe200078e00ff */
[----:B------:R-:W-:Y:S01]  /*0cb0*/  LEA.HI R3, R6, R9, RZ, 0x2 ;  /* 0x0000000906037211 */ /* 0x000fe200078f10ff */
[----:B------:R-:W-:Y:S01]  /*0cc0*/  IMAD R15, R8, 0x10, R15 ;  /* 0x00000010080f7824 */ /* 0x000fe200078e020f */
[----:B------:R-:W-:-:S02]  /*0cd0*/  LOP3.LUT R12, R11, 0x1ffffffe, RZ, 0xc0, !PT ;  /* 0x1ffffffe0b0c7812 */ /* 0x000fc400078ec0ff */
[----:B------:R-:W-:Y:S02]  /*0ce0*/  LOP3.LUT R11, R7, 0xfffffff8, RZ, 0xc0, !PT ;  /* 0xfffffff8070b7812 */ /* 0x000fe400078ec0ff */
[----:B------:R-:W-:Y:S01]  /*0cf0*/  LOP3.LUT R8, R3, 0x7ffffffc, RZ, 0xc0, !PT ;  /* 0x7ffffffc03087812 */ /* 0x000fe200078ec0ff */
[----:B------:R-:W-:Y:S01]  /*0d00*/  IMAD.IADD R13, R13, 0x1, -R12 ;  /* 0x000000010d0d7824 */ /* 0x000fe200078e0a0c */
[----:B------:R-:W-:Y:S01]  /*0d10*/  LEA.HI R6, R6, R9, RZ, 0x5 ;  /* 0x0000000906067211 */ /* 0x000fe200078f28ff */
[----:B------:R-:W-:Y:S01]  /*0d20*/  IMAD.IADD R11, R2, 0x1, -R11 ;  /* 0x00000001020b7824 */ /* 0x000fe200078e0a0b */
[----:B------:R-:W-:Y:S01]  /*0d30*/  LEA.HI R0, R0, R223, RZ, 0x1 ;  /* 0x000000df00007211 */ /* 0x000fe200078f08ff */
[----:B------:R-:W-:Y:S01]  /*0d40*/  IMAD.IADD R185, R9, 0x1, -R8 ;  /* 0x0000000109b97824 */ /* 0x000fe200078e0a08 */
[--C-:B------:R-:W-:Y:S01]  /*0d50*/  SHF.R.S32.HI R2, RZ, 0x2, R3.reuse ;  /* 0x00000002ff027819 */ /* 0x100fe20000011403 */
[----:B------:R-:W-:Y:S01]  /*0d60*/  IMAD.SHL.U32 R8, R11, 0x40, RZ ;  /* 0x000000400b087824 */ /* 0x000fe200078e00ff */
[----:B------:R-:W-:Y:S01]  /*0d70*/  LOP3.LUT R0, R0, 0xfffffe, RZ, 0xc0, !PT ;  /* 0x00fffffe00007812 */ /* 0x000fe200078ec0ff */
[----:B------:R-:W-:Y:S01]  /*0d80*/  IMAD.SHL.U32 R9, R7, 0x40, RZ ;  /* 0x0000004007097824 */ /* 0x000fe200078e00ff */
[----:B------:R-:W-:Y:S01]  /*0d90*/  SHF.R.S32.HI R3, RZ, 0x1f, R3 ;  /* 0x0000001fff037819 */ /* 0x000fe20000011403 */
[----:B------:R-:W-:Y:S01]  /*0da0*/  IMAD.SHL.U32 R185, R185, 0x2, RZ ;  /* 0x00000002b9b97824 */ /* 0x000fe200078e00ff */
[----:B------:R-:W-:Y:S01]  /*0db0*/  LOP3.LUT R7, R8, 0x1c0, RZ, 0xc0, !PT ;  /* 0x000001c008077812 */ /* 0x000fe200078ec0ff */
[----:B------:R-:W-:Y:S01]  /*0dc0*/  IMAD.IADD R0, R223, 0x1, -R0 ;  /* 0x00000001df007824 */ /* 0x000fe200078e0a00 */
[----:B------:R-:W-:Y:S01]  /*0dd0*/  LOP3.LUT R8, R9, 0x7ffffe00, RZ, 0xc0, !PT ;  /* 0x7ffffe0009087812 */ /* 0x000fe200078ec0ff */
[--C-:B------:R-:W-:Y:S01]  /*0de0*/  IMAD.U32 R9, R15, 0x40, R4.reuse ;  /* 0x000000400f097824 */ /* 0x100fe200078e0004 */
[----:B------:R-:W-:-:S02]  /*0df0*/  LOP3.LUT R4, R7, 0x8, R4, 0xf8, !PT ;  /* 0x0000000807047812 */ /* 0x000fc400078ef804 */
[----:B------:R-:W-:Y:S01]  /*0e00*/  SHF.R.U32.HI R7, RZ, 0x3, R7 ;  /* 0x00000003ff077819 */ /* 0x000fe20000011607 */
[----:B------:R-:W-:Y:S01]  /*0e10*/  IMAD R8, R5, 0x400, R8 ;  /* 0x0000040005087824 */ /* 0x000fe200078e0208 */
[----:B------:R0:W-:Y:S01]  /*0e20*/  STL [R1+0x54], R9 ;  /* 0x0000540901007387 */ /* 0x0001e20000100800 */
[----:B------:R-:W-:Y:S02]  /*0e30*/  LEA.HI R3, R3, R2, RZ, 0x3 ;  /* 0x0000000203037211 */ /* 0x000fe400078f18ff */
[----:B------:R-:W-:Y:S02]  /*0e40*/  LOP3.LUT R7, R4, R7, RZ, 0x3c, !PT ;  /* 0x0000000704077212 */ /* 0x000fe400078e3cff */
[----:B------:R-:W-:Y:S02]  /*0e50*/  LOP3.LUT R3, R3, 0xfffffff8, RZ, 0xc0, !PT ;  /* 0xfffffff803037812 */ /* 0x000fe400078ec0ff */
[----:B------:R-:W-:Y:S01]  /*0e60*/  R2P PR, R11, 0x6 ;  /* 0x000000060b007804 */ /* 0x000fe20000000000 */
[----:B------:R-:W-:Y:S01]  /*0e70*/  IMAD.IADD R7, R8, 0x1, R7 ;  /* 0x0000000108077824 */ /* 0x000fe200078e0207 */
[----:B------:R-:W-:Y:S01]  /*0e80*/  SHF.R.S32.HI R6, RZ, 0x5, R6 ;  /* 0x00000005ff067819 */ /* 0x000fe20000011406 */
[----:B0-----:R-:W-:-:S02]  /*0e90*/  IMAD.SHL.U32 R9, R0, 0x100, RZ ;  /* 0x0000010000097824 */ /* 0x001fc400078e00ff */
[----:B------:R-:W-:Y:S01]  /*0ea0*/  IMAD.IADD R3, R2, 0x1, -R3 ;  /* 0x0000000102037824 */ /* 0x000fe200078e0a03 */
[----:B------:R-:W-:Y:S01]  /*0eb0*/  LEA R19, R7, UR46, 0x1 ;  /* 0x0000002e07137c11 */ /* 0x000fe2000f8e08ff */
[----:B------:R-:W-:Y:S01]  /*0ec0*/  IMAD.SHL.U32 R2, R10, 0x8, RZ ;  /* 0x000000080a027824 */ /* 0x000fe200078e00ff */
[----:B------:R0:W-:Y:S01]  /*0ed0*/  STL [R1+0x50], R9 ;  /* 0x0000500901007387 */ /* 0x0001e20000100800 */
[----:B------:R-:W-:Y:S01]  /*0ee0*/  IMAD.IADD R17, R185, 0x1, R9 ;  /* 0x00000001b9117824 */ /* 0x000fe200078e0209 */
[----:B------:R-:W-:Y:S01]  /*0ef0*/  SEL R23, R23, 0xffffffc0, !P2 ;  /* 0xffffffc017177807 */ /* 0x000fe20005000000 */
[----:B------:R-:W-:Y:S02]  /*0f00*/  VIADD R191, R2, 0x40 ;  /* 0x0000004002bf7836 */ /* 0x000fe40000000000 */
[C---:B------:R-:W-:Y:S01]  /*0f10*/  VIADD R222, R17.reuse, 0x8 ;  /* 0x0000000811de7836 */ /* 0x040fe20000000000 */
[----:B------:R-:W-:Y:S01]  /*0f20*/  SHF.R.S32.HI R0, RZ, 0x1f, R17 ;  /* 0x0000001fff007819 */ /* 0x000fe20000011411 */
[----:B------:R-:W-:-:S02]  /*0f30*/  VIADD R221, R17, 0x10 ;  /* 0x0000001011dd7836 */ /* 0x000fc40000000000 */
[C---:B------:R-:W-:Y:S01]  /*0f40*/  VIADD R220, R17.reuse, 0x18 ;  /* 0x0000001811dc7836 */ /* 0x040fe20000000000 */
[----:B------:R-:W-:Y:S01]  /*0f50*/  SHF.R.S32.HI R0, RZ, 0x1f, R222 ;  /* 0x0000001fff007819 */ /* 0x000fe200000114de */
[C---:B------:R-:W-:Y:S01]  /*0f60*/  VIADD R219, R17.reuse, 0x20 ;  /* 0x0000002011db7836 */ /* 0x040fe20000000000 */
[----:B------:R-:W-:Y:S01]  /*0f70*/  SHF.R.S32.HI R4, RZ, 0x1f, R221 ;  /* 0x0000001fff047819 */ /* 0x000fe200000114dd */
[C---:B------:R-:W-:Y:S02]  /*0f80*/  VIADD R218, R17.reuse, 0x28 ;  /* 0x0000002811da7836 */ /* 0x040fe40000000000 */
[C---:B------:R-:W-:Y:S01]  /*0f90*/  VIADD R217, R17.reuse, 0x30 ;  /* 0x0000003011d97836 */ /* 0x040fe20000000000 */
[----:B------:R-:W-:Y:S01]  /*0fa0*/  SHF.R.S32.HI R0, RZ, 0x1f, R219 ;  /* 0x0000001fff007819 */ /* 0x000fe200000114db */
[C---:B------:R-:W-:Y:S01]  /*0fb0*/  VIADD R216, R17.reuse, 0x38 ;  /* 0x0000003811d87836 */ /* 0x040fe20000000000 */
[----:B------:R-:W-:Y:S01]  /*0fc0*/  SHF.R.S32.HI R4, RZ, 0x1f, R218 ;  /* 0x0000001fff047819 */ /* 0x000fe200000114da */
[----:B------:R-:W-:-:S02]  /*0fd0*/  VIADD R215, R17, 0x40 ;  /* 0x0000004011d77836 */ /* 0x000fc40000000000 */
[C---:B------:R-:W-:Y:S01]  /*0fe0*/  VIADD R214, R17.reuse, 0x48 ;  /* 0x0000004811d67836 */ /* 0x040fe20000000000 */
[----:B------:R-:W-:Y:S01]  /*0ff0*/  SHF.R.S32.HI R0, RZ, 0x1f, R216 ;  /* 0x0000001fff007819 */ /* 0x000fe200000114d8 */
[----:B------:R-:W-:Y:S01]  /*1000*/  VIADD R213, R17, 0x50 ;  /* 0x0000005011d57836 */ /* 0x000fe20000000000 */
[----:B------:R-:W-:Y:S01]  /*1010*/  SHF.R.S32.HI R4, RZ, 0x1f, R215 ;  /* 0x0000001fff047819 */ /* 0x000fe200000114d7 */
[----:B------:R-:W-:Y:S02]  /*1020*/  VIADD R184, R19, 0x26800 ;  /* 0x0002680013b87836 */ /* 0x000fe40000000000 */
        /* <DEDUP_REMOVED lines=57> */
[----:B------:R-:W-:Y:S02]  /*13c0*/  IMAD R186, R13, 0x8, R16 ;  /* 0x000000080dba7824 */ /* 0x000fe400078e0210 */
[----:B0-----:R-:W-:-:S07]  /*13d0*/  IMAD.IADD R23, R23, 0x1, R22 ;  /* 0x0000000117177824 */ /* 0x001fce00078e0216 */
.L_x_4641:
[----:B------:R-:W-:Y:S01]  /*13e0*/  ULDC.64 UR8, c[0x0][0xc88] ;  /* 0x0003220000087ab9 */ /* 0x000fe20000000a00 */
[----:B------:R-:W-:Y:S01]  /*13f0*/  ULDC.64 UR10, c[0x0][0xa18] ;  /* 0x00028600000a7ab9 */ /* 0x000fe20000000a00 */
[----:B------:R-:W-:Y:S02]  /*1400*/  UIMAD.WIDE UR8, UR7, 0x4, UR8 ;  /* 0x00000004070878a5 */ /* 0x000fe4000f8e0208 */
[----:B------:R-:W-:Y:S02]  /*1410*/  UISETP.NE.U32.AND UP1, UPT, UR10, URZ, UPT ;  /* 0x0000003f0a00728c */ /* 0x000fe4000bf25070 */
[----:B------:R-:W-:Y:S02]  /*1420*/  ULOP3.LUT UR4, UR6, 0xff000000, URZ, 0xc0, !UPT ;  /* 0xff00000006047892 */ /* 0x000fe4000f8ec03f */
[----:B0-234-:R-:W-:Y:S01]  /*1430*/  IMAD.U32 R4, RZ, RZ, UR8 ;  /* 0x00000008ff047e24 */ /* 0x01dfe2000f8e00ff */
[----:B------:R-:W-:Y:S01]  /*1440*/  ULDC UR7, c[0x0][0x424] ;  /* 0x0001090000077ab9 */ /* 0x000fe20000000800 */
[----:B------:R-:W-:Y:S01]  /*1450*/  IMAD.U32 R5, RZ, RZ, UR9 ;  /* 0x00000009ff057e24 */ /* 0x000fe2000f8e00ff */
        /* <DEDUP_REMOVED lines=16> */
[----:B-1----:R-:W-:-:S03]  /*1560*/  IMAD.U32 R6, RZ, RZ, UR10 ;  /* 0x0000000aff067e24 */ /* 0x002fc6000f8e00ff */
[----:B------:R-:W-:Y:S01]  /*1570*/  IMAD.U32 R7, RZ, RZ, UR11 ;  /* 0x0000000bff077e24 */ /* 0x000fe2000f8e00ff */
[----:B------:R-:W2:Y:S01]  /*1580*/  @P0 LDG.E R4, desc[UR40][R4.64] ;  /* 0x0000002804040981 */ /* 0x000ea2000c1e1900 */
[----:B------:R-:W-:Y:S01]  /*1590*/  UISETP.NE.U32.AND UP0, UPT, UR8, URZ, UPT ;  /* 0x0000003f0800728c */ /* 0x000fe2000bf05070 */
[----:B------:R-:W-:Y:S02]  /*15a0*/  ULDC.64 UR10, c[0x0][0xa20] ;  /* 0x00028800000a7ab9 */ /* 0x000fe40000000a00 */
[----:B------:R-:W3:Y:S01]  /*15b0*/  @P2 LDG.E R6, desc[UR40][R6.64] ;  /* 0x0000002806062981 */ /* 0x000ee2000c1e1900 */
[----:B------:R-:W-:Y:S01]  /*15c0*/  UISETP.NE.AND.EX UP0, UPT, UR9, URZ, UPT, UP0 ;  /* 0x0000003f0900728c */ /* 0x000fe2000bf05300 */
[----:B------:R-:W-:Y:S01]  /*15d0*/  ISETP.NE.U32.AND P1, PT, RZ, UR10, PT ;  /* 0x0000000aff007c0c */ /* 0x000fe2000bf25070 */
[----:B------:R-:W-:Y:S02]  /*15e0*/  ULOP3.LUT UR43, UR6, 0xff0000, URZ, 0xc0, !UPT ;  /* 0x00ff0000062b7892 */ /* 0x000fe4000f8ec03f */
[----:B------:R-:W-:Y:S01]  /*15f0*/  USHF.R.U32.HI UR4, URZ, 0x8, UR4 ;  /* 0x000000083f047899 */ /* 0x000fe20008011604 */
[----:B------:R-:W-:Y:S01]  /*1600*/  ISETP.NE.AND.EX P1, PT, RZ, UR11, PT, P1 ;  /* 0x0000000bff007c0c */ /* 0x000fe2000bf25310 */
        /* <DEDUP_REMOVED lines=23> */
.L_x_4581:
[----:B------:R-:W-:Y:S05]  /*1780*/  @!P1 BRA `(.L_x_4582) ;  /* 0x00000000001c9947 */ /* 0x000fea0003800000 */
[----:B------:R-:W-:-:S04]  /*1790*/  ULEA UR4, UP0, UR45, UR10, 0x2 ;  /* 0x0000000a2d047291 */ /* 0x000fc8000f80103f */
[----:B------:R-:W-:Y:S02]  /*17a0*/  ULEA.HI.X UR6, UR45, UR11, UR44, 0x2, UP0 ;  /* 0x0000000b2d067291 */ /* 0x000fe400080f142c */
[----:B------:R-:W-:-:S04]  /*17b0*/  IMAD.U32 R4, RZ, RZ, UR4 ;  /* 0x00000004ff047e24 */ /* 0x000fc8000f8e00ff */
[----:B------:R-:W-:-:S05]  /*17c0*/  IMAD.U32 R5, RZ, RZ, UR6 ;  /* 0x00000006ff057e24 */ /* 0x000fca000f8e00ff */
[----:B------:R-:W2:Y:S02]  /*17d0*/  LDG.E R4, desc[UR40][R4.64] ;  /* 0x0000002804047981 */ /* 0x000ea4000c1e1900 */
[----:B--2---:R-:W-:Y:S01]  /*17e0*/  R2UR UR4, R4 ;  /* 0x00000000040472ca */ /* 0x004fe200000e0000 */
[----:B------:R-:W-:-:S14]  /*17f0*/  BRA `(.L_x_4583) ;  /* 0x0000000000347947 */ /* 0x000fdc0003800000 */
.L_x_4582:
        /* <DEDUP_REMOVED lines=13> */
.L_x_4583:
[----:B------:R-:W-:Y:S02]  /*18d0*/  UISETP.NE.AND UP0, UPT, UR48, 0x1, UPT ;  /* 0x000000013000788c */ /* 0x000fe4000bf05270 */
[----:B------:R-:W-:Y:S02]  /*18e0*/  UIADD3 UR51, -UR51, UR4, URZ ;  /* 0x0000000433337290 */ /* 0x000fe4000fffe13f */
        /* <DEDUP_REMOVED lines=10> */
[----:B------:R-:W-:Y:S02]  /*1990*/  UIADD3 UR51, UR51, 0x40, -UR52 ;  /* 0x0000004033337890 */ /* 0x000fe4000fffe834 */
[----:B------:R-:W-:-:S07]  /*19a0*/  ULOP3.LUT UR20, UR43, 0xff, URZ, 0xc0, !UPT ;  /* 0x000000ff2b147892 */ /* 0x000fce000f8ec03f */
[----:B------:R-:W-:Y:S01]  /*19b0*/  @UP0 ULDC UR4, c[0x0][0x44c] ;  /* 0x0001130000040ab9 */ /* 0x000fe20000000800 */
[----:B------:R-:W-:Y:S01]  /*19c0*/  @UP0 ULDC UR8, c[0x0][0x450] ;  /* 0x0001140000080ab9 */ /* 0x000fe20000000800 */
[----:B------:R-:W-:-:S04]  /*19d0*/  UIMAD.WIDE.U32 UR4, UR6, UR4, URZ ;  /* 0x00000004060472a5 */ /* 0x000fc8000f8e003f */
[----:B------:R-:W-:-:S04]  /*19e0*/  @UP0 USHF.R.U32.HI UR6, URZ, UR8, UR5 ;  /* 0x000000083f060299 */ /* 0x000fc80008011605 */
[----:B------:R-:W-:-:S04]  /*19f0*/  UIADD3 UR6, UR51, UR6, URZ ;  /* 0x0000000633067290 */ /* 0x000fc8000fffe03f */
[----:B------:R-:W-:-:S04]  /*1a00*/  USHF.R.S32.HI UR4, URZ, 0x1f, UR6 ;  /* 0x0000001f3f047899 */ /* 0x000fc80008011406 */
[----:B------:R-:W-:-:S04]  /*1a10*/  ULEA.HI UR4, UR4, UR6, URZ, 0x6 ;  /* 0x0000000604047291 */ /* 0x000fc8000f8f303f */
[----:B------:R-:W-:-:S04]  /*1a20*/  USHF.R.S32.HI UR4, URZ, 0x6, UR4 ;  /* 0x000000063f047899 */ /* 0x000fc80008011404 */
[----:B------:R-:W-:-:S04]  /*1a30*/  UISETP.LT.AND UP0, UPT, UR7, UR4, UPT ;  /* 0x000000040700728c */ /* 0x000fc8000bf01270 */
[----:B------:R-:W-:-:S03]  /*1a40*/  USEL UR9, UR7, UR4, UP0 ;  /* 0x0000000407097287 */ /* 0x000fc60008000000 */
[----:B------:R-:W-:Y:S01]  /*1a50*/  UMOV UR4, URZ ;  /* 0x0000003f00047c82 */ /* 0x000fe20008000000 */
[----:B------:R-:W-:-:S06]  /*1a60*/  UISETP.GE.AND UP0, UPT, UR9, 0x1, UPT ;  /* 0x000000010900788c */ /* 0x000fcc000bf06270 */
[----:B------:R-:W-:-:S13]  /*1a70*/  PLOP3.LUT P0, PT, PT, PT, UP0, 0x80, 0x0 ;  /* 0x000000000000781c */ /* 0x000fda0003f0f008 */
[----:B------:R-:W-:Y:S05]  /*1a80*/  @!P0 BRA `(.L_x_4585) ;  /* 0x0000000000908947 */ /* 0x000fea0003800000 */
[----:B------:R-:W-:Y:S01]  /*1a90*/  USHF.R.U32.HI UR10, URZ, 0x10, UR43 ;  /* 0x000000103f0a7899 */ /* 0x000fe2000801162b */
[----:B------:R-:W-:-:S03]  /*1aa0*/  UMOV UR4, URZ ;  /* 0x0000003f00047c82 */ /* 0x000fc60008000000 */
[----:B------:R-:W-:-:S11]  /*1ab0*/  UISETP.NE.AND UP0, UPT, UR10, URZ, UPT ;  /* 0x0000003f0a00728c */ /* 0x000fd6000bf05270 */
[----:B------:R-:W-:Y:S02]  /*1ac0*/  @!UP0 ULDC UR10, c[0x0][0x9f0] ;  /* 0x00027c00000a8ab9 */ /* 0x000fe40000000800 */
[----:B------:R-:W-:Y:S01]  /*1ad0*/  IMAD.U32 R4, RZ, RZ, UR10 ;  /* 0x0000000aff047e24 */ /* 0x000fe2000f8e00ff */
[----:B------:R-:W-:-:S04]  /*1ae0*/  UIADD3 UR6, UR10, -0x1, UR9 ;  /* 0xffffffff0a067890 */ /* 0x000fc8000fffe009 */
        /* <DEDUP_REMOVED lines=30> */
.L_x_4585:
        /* <DEDUP_REMOVED lines=91> */
.L_x_4587:
[----:B------:R-:W-:Y:S01]  /*2280*/  ULEA UR23, UR37, UR46, 0x3 ;  /* 0x0000002e25177291 */ /* 0x000fe2000f8e183f */
[----:B------:R-:W-:-:S05]  /*2290*/  IMAD.U32 R0, RZ, RZ, UR38 ;  /* 0x00000026ff007e24 */ /* 0x000fca000f8e00ff */
[----:B------:R-:W-:-:S04]  /*22a0*/  SHF.L.U32 R0, R0, 0x1f, RZ ;  /* 0x0000001f00007819 */ /* 0x000fc800000006ff */
[----:B------:R-:W0:Y:S02]  /*22b0*/  SYNCS.PHASECHK.TRANS64.TRYWAIT P1, [UR23+0x28c50], R0 ;  /* 0x028c5000ff0075a7 */ /* 0x000e240008020157 */
[----:B0-----:R-:W-:Y:S05]  /*22c0*/  @!P1 BRA `(.L_x_4588) ;  /* 0x0000014c000c9947 */ /* 0x001fea0003800000 */
.L_x_4784:
        /* <DEDUP_REMOVED lines=46> */
.L_x_4594:
        /* <DEDUP_REMOVED lines=144> */
.L_x_4590:
[----:B------:R-:W-:Y:S01]  /*2eb0*/  ULEA UR23, UR37, UR46, 0x3 ;  /* 0x0000002e25177291 */ /* 0x000fe2000f8e183f */
[----:B------:R-:W-:-:S05]  /*2ec0*/  IMAD.U32 R0, RZ, RZ, UR38 ;  /* 0x00000026ff007e24 */ /* 0x000fca000f8e00ff */
[----:B------:R-:W-:-:S04]  /*2ed0*/  SHF.L.U32 R0, R0, 0x1f, RZ ;  /* 0x0000001f00007819 */ /* 0x000fc800000006ff */
[----:B------:R0:W1:Y:S01]  /*2ee0*/  SYNCS.PHASECHK.TRANS64.TRYWAIT P1, [UR23+0x28c50], R0 ;  /* 0x028c5000ff0075a7 */ /* 0x0000620008020157 */
[----:B------:R-:W-:Y:S05]  /*2ef0*/  @!P0 BRA `(.L_x_4591) ;  /* 0x0000000000048947 */ /* 0x000fea0003800000 */
[----:B------:R-:W-:Y:S01]  /*2f00*/  BPT.TRAP 0x1 ;  /* 0x000000040000795c */ /* 0x000fe20000300000 */
.L_x_4591:
[----:B-1----:R-:W-:Y:S05]  /*2f10*/  @P1 BRA `(.L_x_4592) ;  /* 0x0000000000081947 */ /* 0x002fea0003800000 */
[----:B------:R-:W1:Y:S02]  /*2f20*/  SYNCS.PHASECHK.TRANS64.TRYWAIT P1, [UR23+0x28c50], R0 ;  /* 0x028c5000ff0075a7 */ /* 0x000e640008020157 */
[----:B-1----:R-:W-:Y:S05]  /*2f30*/  @!P1 BRA `(.L_x_4593) ;  /* 0x0000014000089947 */ /* 0x002fea0003800000 */
.L_x_4592:
        /* <DEDUP_REMOVED lines=30> */
.L_x_4589:
[----:B------:R-:W-:Y:S01]  /*3120*/  BAR.SYNC.DEFER_BLOCKING 0xe, 0x100 ;  /* 0x0384000000007b1d */ /* 0x000fe20000010000 */
[----:B------:R-:W-:Y:S01]  /*3130*/  IMAD.U32 R3, RZ, RZ, UR37 ;  /* 0x00000025ff037e24 */ /* 0x000fe2000f8e00ff */
[----:B------:R-:W-:Y:S01]  /*3140*/  UIADD3 UR37, UR37, 0x1, URZ ;  /* 0x0000000125257890 */ /* 0x000fe2000fffe03f */
[----:B------:R-:W-:Y:S02]  /*3150*/  PLOP3.LUT P0, PT, PT, PT, PT, 0x8, 0x0 ;  /* 0x000000000000781c */ /* 0x000fe40003f0e170 */
[----:B------:R-:W-:Y:S01]  /*3160*/  CS2R R12, SRZ ;  /* 0x00000000000c7805 */ /* 0x000fe2000001ff00 */
        /* <DEDUP_REMOVED lines=138> */
.L_x_4584:
        /* <DEDUP_REMOVED lines=55> */
.L_x_4595:
        /* <DEDUP_REMOVED lines=104> */
.L_x_4596:
        /* <DEDUP_REMOVED lines=12> */
.L_x_4785:
[----:B------:R-:W-:Y:S05]  /*44c0*/  @!P0 BRA `(.L_x_4598) ;  /* 0x0000000000048947 */ /* 0x000fea0003800000 */
[----:B------:R-:W-:Y:S01]  /*44d0*/  BPT.TRAP 0x1 ;  /* 0x000000040000795c */ /* 0x000fe20000300000 */
.L_x_4598:
[----:B------:R-:W-:Y:S02]  /*44e0*/  IMAD.U32 R7, RZ, RZ, UR37 ;  /* 0x00000025ff077e24 */ /* 0x000fe4000f8e00ff */
[----:B------:R-:W-:-:S03]  /*44f0*/  IMAD.U32 R8, RZ, RZ, UR38 ;  /* 0x00000026ff087e24 */ /* 0x000fc6000f8e00ff */
[----:B------:R-:W-:Y:S02]  /*4500*/  LEA R7, R7, UR46, 0x3 ;  /* 0x0000002e07077c11 */ /* 0x000fe4000f8e18ff */
[----:B------:R-:W-:-:S04]  /*4510*/  SHF.L.U32 R8, R8, 0x1f, RZ ;  /* 0x0000001f08087819 */ /* 0x000fc800000006ff */
[----:B------:R1:W2:Y:S01]  /*4520*/  SYNCS.PHASECHK.TRANS64.TRYWAIT P1, [R7+URZ+0x28c30], R8 ;  /* 0x028c3008070075a7 */ /* 0x0002a2000802017f */
[----:B------:R-:W-:Y:S05]  /*4530*/  @!P0 BRA `(.L_x_4599) ;  /* 0x0000000000048947 */ /* 0x000fea0003800000 */
[----:B------:R-:W-:Y:S01]  /*4540*/  BPT.TRAP 0x1 ;  /* 0x000000040000795c */ /* 0x000fe20000300000 */
.L_x_4599:
[----:B--2---:R-:W-:Y:S05]  /*4550*/  @P1 BRA `(.L_x_4600) ;  /* 0x0000000000081947 */ /* 0x004fea0003800000 */
[----:B------:R-:W2:Y:S02]  /*4560*/  SYNCS.PHASECHK.TRANS64.TRYWAIT P1, [R7+URZ+0x28c30], R8 ;  /* 0x028c3008070075a7 */ /* 0x000ea4000802017f */
[----:B--2---:R-:W-:Y:S05]  /*4570*/  @!P1 BRA `(.L_x_4601) ;  /* 0x0000012800a89947 */ /* 0x004fea0003800000 */
.L_x_4600:
        /* <DEDUP_REMOVED lines=19> */
[----:B------:R-:W-:Y:S01]  /*46b0*/  LOP3.LUT R18, R18, 0xfffff7ff, RZ, 0xc0, !PT ;  /* 0xfffff7ff12127812 */ /* 0x000fe200078ec0ff */
[----:B------:R-:W-:Y:S01]  /*46c0*/  UMOV UR11, 0x40000040 ;  /* 0x40000040000b7882 */ /* 0x000fe20000000000 */
[----:B------:R-:W-:Y:S01]  /*46d0*/  UMOV UR9, 0x40000040 ;  /* 0x4000004000097882 */ /* 0x000fe20000000000 */
[----:B------:R-:W-:-:S02]  /*46e0*/  ULEA UR18, UR37, UR18, 0x9 ;  /* 0x0000001225127291 */ /* 0x000fc4000f8e483f */
[----:B------:R-:W-:Y:S02]  /*46f0*/  ULOP3.LUT UR16, UR4, 0x10000, URZ, 0xfc, !UPT ;  /* 0x0001000004107892 */ /* 0x000fe4000f8efc3f */
[----:B------:R-:W-:Y:S02]  /*4700*/  UIADD3 UR6, UR18, 0x2, URZ ;  /* 0x0000000212067890 */ /* 0x000fe4000fffe03f */
[----:B------:R-:W-:Y:S02]  /*4710*/  UIADD3 UR4, UR16, 0x2, URZ ;  /* 0x0000000210047890 */ /* 0x000fe4000fffe03f */
[----:B------:R-:W-:Y:S02]  /*4720*/  UIADD3 UR10, UR18, 0x4, URZ ;  /* 0x00000004120a7890 */ /* 0x000fe4000fffe03f */
[----:B------:R-:W-:Y:S02]  /*4730*/  UIADD3 UR8, UR16, 0x4, URZ ;  /* 0x0000000410087890 */ /* 0x000fe4000fffe03f */
[----:B------:R-:W-:Y:S01]  /*4740*/  HGMMA.64x64x16.F32.BF16 R24, gdesc[UR16], RZ, !UPT, gsb0 ;  /* 0x00e00000101879f0 */ /* 0x000fe2000c0018ff */
[----:B------:R-:W-:-:S02]  /*4750*/  UIADD3 UR14, UR18, 0x6, URZ ;  /* 0x00000006120e7890 */ /* 0x000fc4000fffe03f */
[----:B------:R-:W-:Y:S01]  /*4760*/  UIADD3 UR12, UR16, 0x6, URZ ;  /* 0x00000006100c7890 */ /* 0x000fe2000fffe03f */
[----:B------:R-:W-:Y:S01]  /*4770*/  UMOV UR15, 0x40000040 ;  /* 0x40000040000f7882 */ /* 0x000fe20000000000 */
[----:B------:R-:W-:Y:S01]  /*4780*/  UMOV UR13, 0x40000040 ;  /* 0x40000040000d7882 */ /* 0x000fe20000000000 */
[----:B------:R-:W-:Y:S02]  /*4790*/  WARPGROUP.DEPBAR.LE gsb0, 0x0 ;  /* 0x00008000000079c5 */ /* 0x000fe40000010000 */
[----:B------:R-:W-:-:S06]  /*47a0*/  WARPGROUP.ARRIVE ;  /* 0x00000000000079c5 */ /* 0x000fcc0000000000 */
[----:B------:R-:W-:Y:S01]  /*47b0*/  HGMMA.64x64x16.F32.BF16 R24, gdesc[UR4], R24, gsb0 ;  /* 0x00e00000041879f0 */ /* 0x000fe20008001818 */
[----:B------:R-:W-:Y:S02]  /*47c0*/  ULDC UR6, c[0x0][0x448] ;  /* 0x0001120000067ab9 */ /* 0x000fe40000000800 */
[----:B------:R-:W-:-:S06]  /*47d0*/  UISETP.NE.AND UP0, UPT, UR6, 0x1, UPT ;  /* 0x000000010600788c */ /* 0x000fcc000bf05270 */
[----:B------:R-:W-:-:S05]  /*47e0*/  PLOP3.LUT P2, PT, PT, PT, UP0, 0x80, 0x0 ;  /* 0x000000000000781c */ /* 0x000fca0003f4f008 */
[----:B------:R-:W-:-:S08]  /*47f0*/  @UP0 ULDC UR6, c[0x0][0x44c] ;  /* 0x0001130000060ab9 */ /* 0x000fd00000000800 */
[----:B------:R-:W-:Y:S01]  /*4800*/  @P2 IMAD.HI.U32 R4, R0, UR6, RZ ;  /* 0x0000000600042c27 */ /* 0x000fe2000f8e00ff */
[----:B------:R-:W-:Y:S01]  /*4810*/  @UP0 ULDC UR6, c[0x0][0x450] ;  /* 0x0001140000060ab9 */ /* 0x000fe20000000800 */
[----:B------:R-:W-:-:S03]  /*4820*/  @P2 LOP3.LUT R18, R18, 0x800, RZ, 0xfc, !PT ;  /* 0x0000080012122812 */ /* 0x000fc600078efcff */
[----:B------:R-:W-:Y:S01]  /*4830*/  @P2 SHF.R.U32.HI R0, RZ, UR6, R4 ;  /* 0x00000006ff002c19 */ /* 0x000fe20008011604 */
[----:B------:R-:W-:Y:S02]  /*4840*/  UMOV UR6, 0xffffffc0 ;  /* 0xffffffc000067882 */ /* 0x000fe40000000000 */
[----:B------:R-:W-:Y:S02]  /*4850*/  UIMAD UR6, UR53, UR6, 0x40 ;  /* 0x00000040350674a4 */ /* 0x000fe4000f8e0206 */
[----:B------:R-:W0:Y:S02]  /*4860*/  SHFL.IDX PT, R6, R0, 0x1, 0x1c1f ;  /* 0x003c1f0000067f89 */ /* 0x000e2400000e0000 */
[----:B------:R-:W-:Y:S02]  /*4870*/  UIADD3 UR7, UR51, 0x1, UR6 ;  /* 0x0000000133077890 */ /* 0x000fe4000fffe006 */
[----:B------:R-:W-:Y:S01]  /*4880*/  IMAD.U32 R4, RZ, RZ, UR6 ;  /* 0x00000006ff047e24 */ /* 0x000fe2000f8e00ff */
[----:B------:R-:W3:Y:S04]  /*4890*/  SHFL.IDX PT, R0, R0, RZ, 0x1c1f ;  /* 0x001c1fff00007589 */ /* 0x000ee800000e0000 */
[----:B------:R-:W-:Y:S01]  /*48a0*/  IADD3 R4, -R185, UR51, R4 ;  /* 0x00000033b9047c10 */ /* 0x000fe2000fffe104 */
[----:B------:R-:W-:-:S02]  /*48b0*/  WARPGROUP.DEPBAR.LE gsb0, 0x0 ;  /* 0x00008000000079c5 */ /* 0x000fc40000010000 */
[----:B------:R-:W-:-:S06]  /*48c0*/  WARPGROUP.ARRIVE ;  /* 0x00000000000079c5 */ /* 0x000fcc0000000000 */
[----:B------:R-:W-:Y:S01]  /*48d0*/  HGMMA.64x64x16.F32.BF16 R24, gdesc[UR8], R24, gsb0 ;  /* 0x00e00000081879f0 */ /* 0x000fe20008001818 */
[----:B------:R-:W-:Y:S02]  /*48e0*/  ULDC UR10, c[0x0][0x9d8] ;  /* 0x00027600000a7ab9 */ /* 0x000fe40000000800 */
        /* <DEDUP_REMOVED lines=18> */
[----:B----4-:R-:W-:-:S02]  /*4a10*/  IMAD.U32 R30, RZ, RZ, UR7 ;  /* 0x00000007ff1e7e24 */ /* 0x010fc4000f8e00ff */
[----:B------:R-:W-:Y:S01]  /*4a20*/  FMUL.FTZ R50, R50, UR10 ;  /* 0x0000000a32327c20 */ /* 0x000fe20008410000 */
[----:B------:R-:W-:Y:S01]  /*4a30*/  FMUL.FTZ R51, R51, UR10 ;  /* 0x0000000a33337c20 */ /* 0x000fe20008410000 */
[----:B------:R-:W-:Y:S01]  /*4a40*/  FMUL.FTZ R54, R54, UR10 ;  /* 0x0000000a36367c20 */ /* 0x000fe20008410000 */
[----:B------:R-:W-:Y:S01]  /*4a50*/  FMUL.FTZ R55, R55, UR10 ;  /* 0x0000000a37377c20 */ /* 0x000fe20008410000 */
[----:B------:R-:W-:Y:S01]  /*4a60*/  IADD3 R5, R30, -UR52, -R185 ;  /* 0x800000341e057c10 */ /* 0x000fe2000fffe8b9 */
[----:B------:R-:W-:Y:S01]  /*4a70*/  FMUL.FTZ R24, R24, UR10 ;  /* 0x0000000a18187c20 */ /* 0x000fe20008410000 */
[----:B------:R5:W4:Y:S01]  /*4a80*/  MUFU.TANH R9, R27 ;  /* 0x0000001b00097308 */ /* 0x000b220000002400 */
[----:B------:R-:W-:Y:S01]  /*4a90*/  FMUL.FTZ R25, R25, UR10 ;  /* 0x0000000a19197c20 */ /* 0x000fe20008410000 */
[----:B0-----:R-:W-:Y:S01]  /*4aa0*/  VIADDMNMX R6, R6, R5, R4, PT ;  /* 0x0000000506067246 */ /* 0x001fe20003800104 */
[----:B------:R-:W-:Y:S01]  /*4ab0*/  FMUL.FTZ R28, R28, UR10 ;  /* 0x0000000a1c1c7c20 */ /* 0x000fe20008410000 */
[----:B------:R-:W-:Y:S01]  /*4ac0*/  FMUL.FTZ R29, R29, UR10 ;  /* 0x0000000a1d1d7c20 */ /* 0x000fe20008410000 */
[----:B------:R-:W-:Y:S01]  /*4ad0*/  FMUL.FTZ R32, R32, UR10 ;  /* 0x0000000a20207c20 */ /* 0x000fe20008410000 */
[C---:B------:R-:W-:Y:S01]  /*4ae0*/  ISETP.GT.AND P2, PT, R6.reuse, RZ, PT ;  /* 0x000000ff0600720c */ /* 0x040fe20003f44270 */
[----:B------:R-:W-:Y:S01]  /*4af0*/  FMUL.FTZ R33, R33, UR10 ;  /* 0x0000000a21217c20 */ /* 0x000fe20008410000 */
[----:B------:R0:W1:Y:S01]  /*4b00*/  MUFU.TANH R11, R31 ;  /* 0x0000001f000b7308 */ /* 0x0000620000002400 */
[----:B------:R-:W-:Y:S01]  /*4b10*/  ISETP.GT.AND P3, PT, R6, 0x1, PT ;  /* 0x000000010600780c */ /* 0x000fe20003f64270 */
[----:B------:R-:W-:Y:S01]  /*4b20*/  FMUL.FTZ R36, R36, UR10 ;  /* 0x0000000a24247c20 */ /* 0x000fe20008410000 */
[----:B------:R-:W-:Y:S01]  /*4b30*/  ISETP.GT.AND P4, PT, R6, 0x8, PT ;  /* 0x000000080600780c */ /* 0x000fe20003f84270 */
[----:B------:R-:W-:Y:S01]  /*4b40*/  FMUL.FTZ R37, R37, UR10 ;  /* 0x0000000a25257c20 */ /* 0x000fe20008410000 */
[----:B-----5:R-:W-:Y:S01]  /*4b50*/  FSEL R27, R26, -INF , P2 ;  /* 0xff8000001a1b7808 */ /* 0x020fe20001000000 */
[----:B------:R-:W-:Y:S01]  /*4b60*/  FMUL.FTZ R40, R40, UR10 ;  /* 0x0000000a28287c20 */ /* 0x000fe20008410000 */
[----:B------:R-:W-:Y:S01]  /*4b70*/  ISETP.GT.AND P2, PT, R6, 0x9, PT ;  /* 0x000000090600780c */ /* 0x000fe20003f44270 */
[----:B------:R1:W5:Y:S01]  /*4b80*/  MUFU.TANH R12, R34 ;  /* 0x00000022000c7308 */ /* 0x0003620000002400 */
[----:B----4-:R-:W-:Y:S01]  /*4b90*/  FSEL R30, R9, -INF , P3 ;  /* 0xff800000091e7808 */ /* 0x010fe20001800000 */
[----:B------:R-:W-:Y:S01]  /*4ba0*/  FMUL.FTZ R41, R41, UR10 ;  /* 0x0000000a29297c20 */ /* 0x000fe20008410000 */
[----:B0-----:R-:W-:Y:S01]  /*4bb0*/  FSEL R31, R10, -INF , P4 ;  /* 0xff8000000a1f7808 */ /* 0x001fe20002000000 */
[----:B------:R-:W-:Y:S01]  /*4bc0*/  FMUL.FTZ R44, R44, UR10 ;  /* 0x0000000a2c2c7c20 */ /* 0x000fe20008410000 */
[----:B------:R-:W-:Y:S01]  /*4bd0*/  FMNMX.FTZ R10, R27, R30, !PT ;  /* 0x0000001e1b0a7209 */ /* 0x000fe20007810000 */
[----:B------:R-:W-:Y:S01]  /*4be0*/  FMUL.FTZ R45, R45, UR10 ;  /* 0x0000000a2d2d7c20 */ /* 0x000fe20008410000 */
[----:B------:R-:W-:Y:S01]  /*4bf0*/  ISETP.GT.AND P3, PT, R6, 0x10, PT ;  /* 0x000000100600780c */ /* 0x000fe20003f64270 */
[----:B------:R5:W0:Y:S01]  /*4c00*/  MUFU.TANH R13, R35 ;  /* 0x00000023000d7308 */ /* 0x000a220000002400 */
[----:B-1----:R-:W-:Y:S01]  /*4c10*/  FSEL R34, R11, -INF , P2 ;  /* 0xff8000000b227808 */ /* 0x002fe20001000000 */
[----:B------:R-:W-:Y:S01]  /*4c20*/  FMUL.FTZ R48, R48, UR10 ;  /* 0x0000000a30307c20 */ /* 0x000fe20008410000 */
[----:B------:R-:W-:Y:S01]  /*4c30*/  FMNMX.FTZ R9, R31, R10, !PT ;  /* 0x0000000a1f097209 */ /* 0x000fe20007810000 */
[----:B------:R-:W-:Y:S01]  /*4c40*/  FMUL.FTZ R49, R49, UR10 ;  /* 0x0000000a31317c20 */ /* 0x000fe20008410000 */
[----:B------:R-:W-:Y:S01]  /*4c50*/  ISETP.GT.AND P2, PT, R6, 0x11, PT ;  /* 0x000000110600780c */ /* 0x000fe20003f44270 */
[----:B------:R-:W-:Y:S01]  /*4c60*/  FMUL.FTZ R52, R52, UR10 ;  /* 0x0000000a34347c20 */ /* 0x000fe20008410000 */
[----:B------:R-:W-:Y:S01]  /*4c70*/  FMNMX.FTZ R10, R34, R9, !PT ;  /* 0x00000009220a7209 */ /* 0x000fe20007810000 */
[----:B------:R0:W1:Y:S01]  /*4c80*/  MUFU.TANH R14, R38 ;  /* 0x00000026000e7308 */ /* 0x0000620000002400 */
[----:B-----5:R-:W-:Y:S01]  /*4c90*/  FSEL R35, R12, -INF , P3 ;  /* 0xff8000000c237808 */ /* 0x020fe20001800000 */
[----:B------:R-:W-:Y:S01]  /*4ca0*/  FMUL.FTZ R53, R53, UR10 ;  /* 0x0000000a35357c20 */ /* 0x000fe20008410000 */
[----:B------:R-:W-:Y:S01]  /*4cb0*/  ISETP.GT.AND P3, PT, R6, 0x18, PT ;  /* 0x000000180600780c */ /* 0x000fe20003f64270 */
[----:B------:R-:W-:Y:S01]  /*4cc0*/  ULDC UR10, c[0x0][0x988] ;  /* 0x00026200000a7ab9 */ /* 0x000fe20000000800 */
[----:B------:R-:W-:-:S02]  /*4cd0*/  FMNMX.FTZ R9, R35, R10, !PT ;  /* 0x0000000a23097209 */ /* 0x000fc40007810000 */
[----:B---3--:R-:W-:Y:S01]  /*4ce0*/  VIADDMNMX R4, R0, R5, R4, PT ;  /* 0x0000000500047246 */ /* 0x008fe20003800104 */
[----:B------:R1:W3:Y:S01]  /*4cf0*/  MUFU.TANH R15, R39 ;  /* 0x00000027000f7308 */ /* 0x0002e20000002400 */
[----:B0-----:R-:W-:Y:S02]  /*4d00*/  FSEL R38, R13, -INF , P2 ;  /* 0xff8000000d267808 */ /* 0x001fe40001000000 */
[----:B------:R-:W-:Y:S02]  /*4d10*/  ISETP.GT.AND P2, PT, R6, 0x19, PT ;  /* 0x000000190600780c */ /* 0x000fe40003f44270 */
[----:B------:R-:W-:Y:S02]  /*4d20*/  FMNMX.FTZ R10, R38, R9, !PT ;  /* 0x00000009260a7209 */ /* 0x000fe40007810000 */
[----:B------:R-:W-:Y:S01]  /*4d30*/  ISETP.GT.AND P4, PT, R4, 0x8, PT ;  /* 0x000000080400780c */ /* 0x000fe20003f84270 */
[----:B------:R3:W0:Y:S01]  /*4d40*/  MUFU.TANH R20, R42 ;  /* 0x0000002a00147308 */ /* 0x0006220000002400 */
[----:B-1----:R-:W-:-:S02]  /*4d50*/  FSEL R39, R14, -INF , P3 ;  /* 0xff8000000e277808 */ /* 0x002fc40001800000 */
[----:B------:R-:W-:Y:S02]  /*4d60*/  ISETP.GT.AND P3, PT, R6, 0x20, PT ;  /* 0x000000200600780c */ /* 0x000fe40003f64270 */
[----:B------:R-:W-:Y:S02]  /*4d70*/  FMNMX.FTZ R9, R39, R10, !PT ;  /* 0x0000000a27097209 */ /* 0x000fe40007810000 */
[----:B------:R-:W-:Y:S01]  /*4d80*/  ISETP.GT.AND P5, PT, R4, 0x20, PT ;  /* 0x000000200400780c */ /* 0x000fe20003fa4270 */
[----:B------:R0:W1:Y:S01]  /*4d90*/  MUFU.TANH R21, R43 ;  /* 0x0000002b00157308 */ /* 0x0000620000002400 */
[----:B---3--:R-:W-:Y:S02]  /*4da0*/  FSEL R42, R15, -INF , P2 ;  /* 0xff8000000f2a7808 */ /* 0x008fe40001000000 */
[----:B------:R-:W-:Y:S02]  /*4db0*/  ISETP.GT.AND P2, PT, R6, 0x21, PT ;  /* 0x000000210600780c */ /* 0x000fe40003f44270 */
[----:B------:R-:W-:-:S03]  /*4dc0*/  FMNMX.FTZ R10, R42, R9, !PT ;  /* 0x000000092a0a7209 */ /* 0x000fc60007810000 */
[----:B------:R1:W3:Y:S01]  /*4dd0*/  MUFU.TANH R56, R46 ;  /* 0x0000002e00387308 */ /* 0x0002e20000002400 */
[----:B0-----:R-:W-:Y:S02]  /*4de0*/  FSEL R43, R20, -INF , P3 ;  /* 0xff800000142b7808 */ /* 0x001fe40001800000 */
[----:B------:R-:W-:Y:S02]  /*4df0*/  ISETP.GT.AND P3, PT, R6, 0x28, PT ;  /* 0x000000280600780c */ /* 0x000fe40003f64270 */
[----:B------:R-:W-:-:S03]  /*4e00*/  FMNMX.FTZ R9, R43, R10, !PT ;  /* 0x0000000a2b097209 */ /* 0x000fc60007810000 */
[----:B------:R3:W0:Y:S01]  /*4e10*/  MUFU.TANH R26, R47 ;  /* 0x0000002f001a7308 */ /* 0x0006220000002400 */
[----:B-1----:R-:W-:Y:S02]  /*4e20*/  FSEL R46, R21, -INF , P2 ;  /* 0xff800000152e7808 */ /* 0x002fe40001000000 */
[----:B------:R-:W-:Y:S02]  /*4e30*/  ISETP.GT.AND P2, PT, R6, 0x29, PT ;  /* 0x000000290600780c */ /* 0x000fe40003f44270 */
[----:B------:R-:W-:-:S03]  /*4e40*/  FMNMX.FTZ R10, R46, R9, !PT ;  /* 0x000000092e0a7209 */ /* 0x000fc60007810000 */
        /* <DEDUP_REMOVED lines=16> */
[----:B------:R-:W3:Y:S01]  /*4f50*/  MUFU.TANH R24, R24 ;  /* 0x0000001800187308 */ /* 0x000ee20000002400 */
[----:B0-----:R-:W-:Y:S02]  /*4f60*/  FSEL R55, R13, -INF , P3 ;  /* 0xff8000000d377808 */ /* 0x001fe40001800000 */
[----:B------:R-:W-:Y:S02]  /*4f70*/  ISETP.GT.AND P3, PT, R4, 0x1, PT ;  /* 0x000000010400780c */ /* 0x000fe40003f64270 */
[----:B------:R-:W-:-:S03]  /*4f80*/  FMNMX.FTZ R9, R55, R6, !PT ;  /* 0x0000000637097209 */ /* 0x000fc60007810000 */
[----:B------:R-:W0:Y:S01]  /*4f90*/  MUFU.TANH R10, R25 ;  /* 0x00000019000a7308 */ /* 0x000e220000002400 */
[----:B-1----:R-:W-:Y:S02]  /*4fa0*/  FSEL R56, R56, -INF , P2 ;  /* 0xff80000038387808 */ /* 0x002fe40001000000 */
[----:B------:R-:W-:Y:S02]  /*4fb0*/  ISETP.GT.AND P2, PT, R4, RZ, PT ;  /* 0x000000ff0400720c */ /* 0x000fe40003f44270 */
[----:B------:R-:W-:-:S03]  /*4fc0*/  FMNMX.FTZ R9, R56, R9, !PT ;  /* 0x0000000938097209 */ /* 0x000fc60007810000 */
[----:B------:R-:W-:Y:S01]  /*4fd0*/  MUFU.TANH R28, R28 ;  /* 0x0000001c001c7308 */ /* 0x000fe20000002400 */
[----:B---3--:R-:W-:Y:S01]  /*4fe0*/  FSEL R5, R24, -INF , P2 ;  /* 0xff80000018057808 */ /* 0x008fe20001000000 */
[----:B------:R-:W1:Y:S01]  /*4ff0*/  SHFL.BFLY PT, R6, R9, 0x2, 0x1f ;  /* 0x0c401f0009067f89 */ /* 0x000e6200000e0000 */
[----:B------:R-:W-:-:S05]  /*5000*/  ISETP.GT.AND P2, PT, R4, 0x9, PT ;  /* 0x000000090400780c */ /* 0x000fca0003f44270 */
[----:B------:R-:W3:Y:S01]  /*5010*/  MUFU.TANH R11, R29 ;  /* 0x0000001d000b7308 */ /* 0x000ee20000002400 */
[----:B0-----:R-:W-:Y:S02]  /*5020*/  FSEL R10, R10, -INF , P3 ;  /* 0xff8000000a0a7808 */ /* 0x001fe40001800000 */
[----:B------:R-:W-:-:S05]  /*5030*/  ISETP.GT.AND P3, PT, R4, 0x10, PT ;  /* 0x000000100400780c */ /* 0x000fca0003f64270 */
[----:B------:R-:W0:Y:S08]  /*5040*/  MUFU.TANH R12, R32 ;  /* 0x00000020000c7308 */ /* 0x000e300000002400 */
[----:B------:R-:W4:Y:S01]  /*5050*/  MUFU.TANH R13, R33 ;  /* 0x00000021000d7308 */ /* 0x000f220000002400 */
[----:B---3--:R-:W-:Y:S02]  /*5060*/  FSEL R11, R11, -INF , P2 ;  /* 0xff8000000b0b7808 */ /* 0x008fe40001000000 */
[----:B-1----:R-:W-:-:S02]  /*5070*/  FMNMX.FTZ R6, R9, R6, !PT ;  /* 0x0000000609067209 */ /* 0x002fc40007810000 */
[----:B------:R-:W-:-:S03]  /*5080*/  ISETP.GT.AND P2, PT, R4, 0x11, PT ;  /* 0x000000110400780c */ /* 0x000fc60003f44270 */
[----:B------:R-:W1:Y:S01]  /*5090*/  SHFL.BFLY PT, R9, R6, 0x1, 0x1f ;  /* 0x0c201f0006097f89 */ /* 0x000e6200000e0000 */
[----:B------:R-:W3:Y:S01]  /*50a0*/  MUFU.TANH R14, R36 ;  /* 0x00000024000e7308 */ /* 0x000ee20000002400 */
[----:B0-----:R-:W-:Y:S02]  /*50b0*/  FSEL R12, R12, -INF , P3 ;  /* 0xff8000000c0c7808 */ /* 0x001fe40001800000 */
[----:B------:R-:W-:-:S05]  /*50c0*/  ISETP.GT.AND P3, PT, R4, 0x18, PT ;  /* 0x000000180400780c */ /* 0x000fca0003f64270 */
[----:B------:R-:W-:Y:S01]  /*50d0*/  MUFU.TANH R37, R37 ;  /* 0x0000002500257308 */ /* 0x000fe20000002400 */
[----:B----4-:R-:W-:Y:S02]  /*50e0*/  FSEL R13, R13, -INF , P2 ;  /* 0xff8000000d0d7808 */ /* 0x010fe40001000000 */
[----:B------:R-:W-:-:S05]  /*50f0*/  ISETP.GT.AND P2, PT, R4, 0x19, PT ;  /* 0x000000190400780c */ /* 0x000fca0003f44270 */
[----:B------:R-:W0:Y:S01]  /*5100*/  MUFU.TANH R20, R40 ;  /* 0x0000002800147308 */ /* 0x000e220000002400 */
[----:B---3--:R-:W-:Y:S02]  /*5110*/  FSEL R14, R14, -INF , P3 ;  /* 0xff8000000e0e7808 */ /* 0x008fe40001800000 */
[----:B------:R-:W-:Y:S02]  /*5120*/  ISETP.GT.AND P3, PT, R4, 0x28, PT ;  /* 0x000000280400780c */ /* 0x000fe40003f64270 */
[----:B-1----:R-:W-:-:S03]  /*5130*/  FMNMX.FTZ R0, R6, R9, !PT ;  /* 0x0000000906007209 */ /* 0x002fc60007810000 */
[----:B------:R-:W1:Y:S01]  /*5140*/  MUFU.TANH R41, R41 ;  /* 0x0000002900297308 */ /* 0x000e620000002400 */
[----:B------:R-:W-:Y:S02]  /*5150*/  FSEL R9, R28, -INF , P4 ;  /* 0xff8000001c097808 */ /* 0x000fe40002000000 */
[----:B------:R-:W-:Y:S02]  /*5160*/  FMNMX.FTZ R6, R5, R10, !PT ;  /* 0x0000000a05067209 */ /* 0x000fe40007810000 */
[----:B------:R-:W-:Y:S02]  /*5170*/  ISETP.GT.AND P4, PT, R4, 0x21, PT ;  /* 0x000000210400780c */ /* 0x000fe40003f84270 */
[----:B------:R-:W-:Y:S01]  /*5180*/  FMNMX.FTZ R6, R9, R6, !PT ;  /* 0x0000000609067209 */ /* 0x000fe20007810000 */
[----:B------:R-:W3:Y:S01]  /*5190*/  MUFU.TANH R44, R44 ;  /* 0x0000002c002c7308 */ /* 0x000ee20000002400 */
[----:B0-----:R-:W-:Y:S02]  /*51a0*/  FSEL R20, R20, -INF , P5 ;  /* 0xff80000014147808 */ /* 0x001fe40002800000 */
[----:B------:R-:W-:-:S02]  /*51b0*/  FMNMX.FTZ R15, R11, R6, !PT ;  /* 0x000000060b0f7209 */ /* 0x000fc40007810000 */
[----:B------:R-:W-:Y:S02]  /*51c0*/  ISETP.GT.AND P5, PT, R4, 0x30, PT ;  /* 0x000000300400780c */ /* 0x000fe40003fa4270 */
[----:B------:R-:W-:Y:S01]  /*51d0*/  FMNMX.FTZ R6, R12, R15, !PT ;  /* 0x0000000f0c067209 */ /* 0x000fe20007810000 */
[----:B------:R-:W0:Y:S01]  /*51e0*/  MUFU.TANH R45, R45 ;  /* 0x0000002d002d7308 */ /* 0x000e220000002400 */
[----:B------:R-:W-:Y:S02]  /*51f0*/  FSEL R15, R37, -INF , P2 ;  /* 0xff800000250f7808 */ /* 0x000fe40001000000 */
[----:B------:R-:W-:Y:S02]  /*5200*/  FMNMX.FTZ R21, R13, R6, !PT ;  /* 0x000000060d157209 */ /* 0x000fe40007810000 */
[----:B------:R-:W-:Y:S02]  /*5210*/  ISETP.GT.AND P2, PT, R4, 0x29, PT ;  /* 0x000000290400780c */ /* 0x000fe40003f44270 */
[----:B------:R-:W-:Y:S01]  /*5220*/  FMNMX.FTZ R6, R14, R21, !PT ;  /* 0x000000150e067209 */ /* 0x000fe20007810000 */
[----:B------:R-:W4:Y:S01]  /*5230*/  MUFU.TANH R26, R48 ;  /* 0x00000030001a7308 */ /* 0x000f220000002400 */
[----:B-1----:R-:W-:-:S02]  /*5240*/  FSEL R21, R41, -INF , P4 ;  /* 0xff80000029157808 */ /* 0x002fc40002000000 */
[----:B------:R-:W-:Y:S02]  /*5250*/  FMNMX.FTZ R25, R15, R6, !PT ;  /* 0x000000060f197209 */ /* 0x000fe40007810000 */
[----:B------:R-:W-:Y:S02]  /*5260*/  FSETP.NEU.FTZ.AND P4, PT, R0, -INF , PT ;  /* 0xff8000000000780b */ /* 0x000fe40003f9d000 */
[----:B------:R-:W-:Y:S01]  /*5270*/  FMNMX.FTZ R6, R20, R25, !PT ;  /* 0x0000001914067209 */ /* 0x000fe20007810000 */
[----:B------:R-:W1:Y:S01]  /*5280*/  MUFU.TANH R49, R49 ;  /* 0x0000003100317308 */ /* 0x000e620000002400 */
[----:B------:R-:W-:Y:S01]  /*5290*/  FMUL.FTZ R25, R0, UR10 ;  /* 0x0000000a00197c20 */ /* 0x000fe20008410000 */
[----:B---3--:R-:W-:Y:S02]  /*52a0*/  FSEL R24, R44, -INF , P3 ;  /* 0xff8000002c187808 */ /* 0x008fe40001800000 */
[----:B------:R-:W-:Y:S02]  /*52b0*/  FMNMX.FTZ R29, R21, R6, !PT ;  /* 0x00000006151d7209 */ /* 0x000fe40007810000 */
[----:B------:R-:W-:-:S02]  /*52c0*/  FSEL R32, R25, RZ, P4 ;  /* 0x000000ff19207208 */ /* 0x000fc40002000000 */
[----:B------:R-:W3:Y:S01]  /*52d0*/  MUFU.TANH R28, R52 ;  /* 0x00000034001c7308 */ /* 0x000ee20000002400 */
[----:B0-----:R-:W-:Y:S02]  /*52e0*/  FSEL R25, R45, -INF , P2 ;  /* 0xff8000002d197808 */ /* 0x001fe40001000000 */
[----:B------:R-:W-:Y:S01]  /*52f0*/  FMNMX.FTZ R6, R24, R29, !PT ;  /* 0x0000001d18067209 */ /* 0x000fe20007810000 */
[--C-:B------:R-:W-:Y:S01]  /*5300*/  FFMA.FTZ R36, R27, UR10, -R32.reuse ;  /* 0x0000000a1b247c23 */ /* 0x100fe20008010820 */
[----:B------:R-:W-:Y:S01]  /*5310*/  ISETP.GT.AND P2, PT, R4, 0x31, PT ;  /* 0x000000310400780c */ /* 0x000fe20003f44270 */
[--C-:B------:R-:W-:Y:S01]  /*5320*/  FFMA.FTZ R30, R30, UR10, -R32.reuse ;  /* 0x0000000a1e1e7c23 */ /* 0x100fe20008010820 */
[----:B----4-:R-:W-:Y:S01]  /*5330*/  FSEL R26, R26, -INF , P5 ;  /* 0xff8000001a1a7808 */ /* 0x010fe20002800000 */
[----:B------:R-:W0:Y:S01]  /*5340*/  MUFU.TANH R53, R53 ;  /* 0x0000003500357308 */ /* 0x000e220000002400 */
[----:B------:R-:W-:Y:S01]  /*5350*/  FMNMX.FTZ R29, R25, R6, !PT ;  /* 0x00000006191d7209 */ /* 0x000fe20007810000 */
[--C-:B------:R-:W-:Y:S01]  /*5360*/  FFMA.FTZ R34, R34, UR10, -R32.reuse ;  /* 0x0000000a22227c23 */ /* 0x100fe20008010820 */
[----:B------:R-:W-:Y:S01]  /*5370*/  ISETP.GT.AND P3, PT, R4, 0x38, PT ;  /* 0x000000380400780c */ /* 0x000fe20003f64270 */
[--C-:B------:R-:W-:Y:S01]  /*5380*/  FFMA.FTZ R35, R35, UR10, -R32.reuse ;  /* 0x0000000a23237c23 */ /* 0x100fe20008010820 */
[----:B-1----:R-:W-:Y:S01]  /*5390*/  FSEL R27, R49, -INF , P2 ;  /* 0xff800000311b7808 */ /* 0x002fe20001000000 */
[--C-:B------:R-:W-:Y:S01]  /*53a0*/  FFMA.FTZ R38, R38, UR10, -R32.reuse ;  /* 0x0000000a26267c23 */ /* 0x100fe20008010820 */
[----:B------:R-:W-:Y:S01]  /*53b0*/  FMNMX.FTZ R6, R26, R29, !PT ;  /* 0x0000001d1a067209 */ /* 0x000fe20007810000 */
[----:B------:R-:W-:Y:S01]  /*53c0*/  MUFU.EX2 R153, R30 ;  /* 0x0000001e00997308 */ /* 0x000fe20000000800 */
[----:B------:R-:W-:Y:S01]  /*53d0*/  ISETP.GT.AND P2, PT, R4, 0x39, PT ;  /* 0x000000390400780c */ /* 0x000fe20003f44270 */
[--C-:B------:R-:W-:Y:S01]  /*53e0*/  FFMA.FTZ R39, R39, UR10, -R32.reuse ;  /* 0x0000000a27277c23 */ /* 0x100fe20008010820 */
[----:B---3--:R-:W-:Y:S01]  /*53f0*/  FSEL R28, R28, -INF , P3 ;  /* 0xff8000001c1c7808 */ /* 0x008fe20001800000 */
[--C-:B------:R-:W-:Y:S01]  /*5400*/  FFMA.FTZ R42, R42, UR10, -R32.reuse ;  /* 0x0000000a2a2a7c23 */ /* 0x100fe20008010820 */
[----:B------:R-:W-:Y:S01]  /*5410*/  FMNMX.FTZ R33, R27, R6, !PT ;  /* 0x000000061b217209 */ /* 0x000fe20007810000 */
[--C-:B------:R-:W-:Y:S01]  /*5420*/  FFMA.FTZ R6, R31, UR10, -R32.reuse ;  /* 0x0000000a1f067c23 */ /* 0x100fe20008010820 */
[--C-:B------:R-:W-:Y:S01]  /*5430*/  FFMA.FTZ R43, R43, UR10, -R32.reuse ;  /* 0x0000000a2b2b7c23 */ /* 0x100fe20008010820 */
[----:B------:R-:W-:Y:S01]  /*5440*/  MUFU.EX2 R36, R36 ;  /* 0x0000002400247308 */ /* 0x000fe20000000800 */
[----:B0-----:R-:W-:Y:S01]  /*5450*/  FSEL R29, R53, -INF , P2 ;  /* 0xff800000351d7808 */ /* 0x001fe20001000000 */
[--C-:B------:R-:W-:Y:S01]  /*5460*/  FFMA.FTZ R46, R46, UR10, -R32.reuse ;  /* 0x0000000a2e2e7c23 */ /* 0x100fe20008010820 */
[----:B------:R-:W-:Y:S01]  /*5470*/  FMNMX.FTZ R4, R28, R33, !PT ;  /* 0x000000211c047209 */ /* 0x000fe20007810000 */
[--C-:B------:R-:W-:Y:S01]  /*5480*/  FFMA.FTZ R47, R47, UR10, -R32.reuse ;  /* 0x0000000a2f2f7c23 */ /* 0x100fe20008010820 */
[--C-:B------:R-:W-:Y:S01]  /*5490*/  FFMA.FTZ R50, R50, UR10, -R32.reuse ;  /* 0x0000000a32327c23 */ /* 0x100fe20008010820 */
[--C-:B------:R-:W-:Y:S01]  /*54a0*/  FFMA.FTZ R51, R51, UR10, -R32.reuse ;  /* 0x0000000a33337c23 */ /* 0x100fe20008010820 */
[----:B------:R-:W-:Y:S01]  /*54b0*/  FMNMX.FTZ R4, R29, R4, !PT ;  /* 0x000000041d047209 */ /* 0x000fe20007810000 */
[----:B------:R0:W-:Y:S01]  /*54c0*/  MUFU.EX2 R155, R6 ;  /* 0x00000006009b7308 */ /* 0x0001e20000000800 */
[--C-:B------:R-:W-:Y:S01]  /*54d0*/  FFMA.FTZ R54, R54, UR10, -R32.reuse ;  /* 0x0000000a36367c23 */ /* 0x100fe20008010820 */
[--C-:B------:R-:W-:Y:S01]  /*54e0*/  FFMA.FTZ R55, R55, UR10, -R32.reuse ;  /* 0x0000000a37377c23 */ /* 0x100fe20008010820 */
[----:B------:R-:W-:Y:S01]  /*54f0*/  FFMA.FTZ R32, R56, UR10, -R32 ;  /* 0x0000000a38207c23 */ /* 0x000fe20008010820 */
[----:B------:R-:W1:Y:S04]  /*5500*/  SHFL.BFLY PT, R31, R4, 0x2, 0x1f ;  /* 0x0c401f00041f7f89 */ /* 0x000e6800000e0000 */
[----:B------:R-:W-:Y:S08]  /*5510*/  MUFU.EX2 R34, R34 ;  /* 0x0000002200227308 */ /* 0x000ff00000000800 */
[----:B------:R-:W-:Y:S08]  /*5520*/  MUFU.EX2 R35, R35 ;  /* 0x0000002300237308 */ /* 0x000ff00000000800 */
[----:B------:R-:W3:Y:S01]  /*5530*/  MUFU.EX2 R38, R38 ;  /* 0x0000002600267308 */ /* 0x000ee20000000800 */
[----:B-1----:R-:W-:-:S07]  /*5540*/  FMNMX.FTZ R31, R4, R31, !PT ;  /* 0x0000001f041f7209 */ /* 0x002fce0007810000 */
[----:B------:R-:W-:Y:S01]  /*5550*/  MUFU.EX2 R39, R39 ;  /* 0x0000002700277308 */ /* 0x000fe20000000800 */
[----:B0-----:R-:W0:Y:S07]  /*5560*/  SHFL.BFLY PT, R6, R31, 0x1, 0x1f ;  /* 0x0c201f001f067f89 */ /* 0x001e2e00000e0000 */
[----:B------:R-:W1:Y:S01]  /*5570*/  MUFU.EX2 R42, R42 ;  /* 0x0000002a002a7308 */ /* 0x000e620000000800 */
[----:B---3--:R-:W-:-:S07]  /*5580*/  F2FP.BF16.F32.PACK_AB R157, R38, R35 ;  /* 0x00000023269d723e */ /* 0x008fce00000010ff */
[----:B------:R-:W-:Y:S08]  /*5590*/  MUFU.EX2 R43, R43 ;  /* 0x0000002b002b7308 */ /* 0x000ff00000000800 */
[----:B------:R-:W3:Y:S01]  /*55a0*/  MUFU.EX2 R46, R46 ;  /* 0x0000002e002e7308 */ /* 0x000ee20000000800 */
[----:B0-----:R-:W-:Y:S02]  /*55b0*/  FMNMX.FTZ R6, R31, R6, !PT ;  /* 0x000000061f067209 */ /* 0x001fe40007810000 */
[----:B-1----:R-:W-:-:S02]  /*55c0*/  F2FP.BF16.F32.PACK_AB R159, R42, R39 ;  /* 0x000000272a9f723e */ /* 0x002fc400000010ff */
[C---:B------:R-:W-:Y:S01]  /*55d0*/  FSETP.NEU.FTZ.AND P2, PT, R6.reuse, -INF , PT ;  /* 0xff8000000600780b */ /* 0x040fe20003f5d000 */
[----:B------:R-:W-:Y:S02]  /*55e0*/  FMUL.FTZ R4, R6, UR10 ;  /* 0x0000000a06047c20 */ /* 0x000fe40008410000 */
[----:B------:R-:W-:Y:S03]  /*55f0*/  MUFU.EX2 R47, R47 ;  /* 0x0000002f002f7308 */ /* 0x000fe60000000800 */
[----:B------:R-:W-:Y:S01]  /*5600*/  FSEL R30, R4, RZ, P2 ;  /* 0x000000ff041e7208 */ /* 0x000fe20001000000 */
[----:B------:R-:W-:Y:S01]  /*5610*/  FADD.FTZ R4, R36, R153 ;  /* 0x0000009924047221 */ /* 0x000fe20000010000 */
[----:B------:R-:W-:-:S03]  /*5620*/  F2FP.BF16.F32.PACK_AB R153, R153, R36 ;  /* 0x000000249999723e */ /* 0x000fc600000010ff */
        /* <DEDUP_REMOVED lines=17> */
[----:B------:R-:W-:Y:S01]  /*5740*/  FFMA.FTZ R29, R29, UR10, -R30 ;  /* 0x0000000a1d1d7c23 */ /* 0x000fe2000801081e */
[----:B---3--:R-:W-:-:S04]  /*5750*/  F2FP.BF16.F32.PACK_AB R161, R46, R43 ;  /* 0x0000002b2ea1723e */ /* 0x008fc800000010ff */
[----:B------:R-:W1:Y:S08]  /*5760*/  MUFU.EX2 R9, R9 ;  /* 0x0000000900097308 */ /* 0x000e700000000800 */
[----:B------:R3:W4:Y:S01]  /*5770*/  MUFU.EX2 R154, R11 ;  /* 0x0000000b009a7308 */ /* 0x0007220000000800 */
[----:B0-----:R-:W-:Y:S01]  /*5780*/  FADD.FTZ R40, R5, R10 ;  /* 0x0000000a05287221 */ /* 0x001fe20000010000 */
[----:B------:R-:W-:-:S06]  /*5790*/  F2FP.BF16.F32.PACK_AB R152, R10, R5 ;  /* 0x000000050a98723e */ /* 0x000fcc00000010ff */
[----:B------:R-:W0:Y:S01]  /*57a0*/  MUFU.EX2 R12, R12 ;  /* 0x0000000c000c7308 */ /* 0x000e220000000800 */
[----:B---3--:R-:W-:Y:S01]  /*57b0*/  FADD.FTZ R11, R155, R4 ;  /* 0x000000049b0b7221 */ /* 0x008fe20000010000 */
[----:B------:R-:W-:Y:S01]  /*57c0*/  @!P1 VIADD R4, R7, 0x28c40 ;  /* 0x00028c4007049836 */ /* 0x000fe20000000000 */
[C---:B------:R-:W-:Y:S02]  /*57d0*/  F2FP.BF16.F32.PACK_AB R155, R34.reuse, R155 ;  /* 0x0000009b229b723e */ /* 0x040fe400000010ff */
[----:B------:R-:W-:Y:S01]  /*57e0*/  FADD.FTZ R44, R34, R11 ;  /* 0x0000000b222c7221 */ /* 0x000fe20000010000 */
[----:B-1----:R-:W-:Y:S01]  /*57f0*/  FADD.FTZ R11, R9, R40 ;  /* 0x00000028090b7221 */ /* 0x002fe20000010000 */
[----:B------:R-:W-:Y:S01]  /*5800*/  @!P1 PRMT R4, RZ, 0x654, R4 ;  /* 0x00000654ff049816 */ /* 0x000fe20000000004 */
[----:B------:R-:W1:Y:S01]  /*5810*/  MUFU.EX2 R13, R13 ;  /* 0x0000000d000d7308 */ /* 0x000e620000000800 */
[----:B------:R-:W-:Y:S01]  /*5820*/  FADD.FTZ R31, R35, R44 ;  /* 0x0000002c231f7221 */ /* 0x000fe20000010000 */
[C---:B----4-:R-:W-:Y:S01]  /*5830*/  FADD.FTZ R11, R154.reuse, R11 ;  /* 0x0000000b9a0b7221 */ /* 0x050fe20000010000 */
[----:B------:R0:W-:Y:S01]  /*5840*/  @!P1 SYNCS.ARRIVE.TRANS64.RED.A1T0 RZ, [R4+URZ], RZ ;  /* 0x000000ff04ff99a7 */ /* 0x0001e2000810043f */
[----:B------:R-:W-:Y:S01]  /*5850*/  F2FP.BF16.F32.PACK_AB R154, R154, R9 ;  /* 0x000000099a9a723e */ /* 0x000fe200000010ff */
[----:B------:R-:W-:Y:S01]  /*5860*/  FADD.FTZ R40, R38, R31 ;  /* 0x0000001f26287221 */ /* 0x000fe20000010000 */
[----:B------:R-:W-:Y:S03]  /*5870*/  BAR.SYNC.DEFER_BLOCKING 0xf, 0x100 ;  /* 0x03c4000000007b1d */ /* 0x000fe60000010000 */
[----:B------:R-:W-:Y:S01]  /*5880*/  FADD.FTZ R31, R39, R40 ;  /* 0x00000028271f7221 */ /* 0x000fe20000010000 */
[----:B0-----:R-:W-:-:S02]  /*5890*/  FADD.FTZ R4, R12, R11 ;  /* 0x0000000b0c047221 */ /* 0x001fc40000010000 */
[----:B------:R-:W0:Y:S01]  /*58a0*/  MUFU.EX2 R14, R14 ;  /* 0x0000000e000e7308 */ /* 0x000e220000000800 */
[----:B------:R-:W-:Y:S01]  /*58b0*/  FADD.FTZ R30, R42, R31 ;  /* 0x0000001f2a1e7221 */ /* 0x000fe20000010000 */
[----:B-1----:R-:W-:-:S03]  /*58c0*/  FADD.FTZ R11, R13, R4 ;  /* 0x000000040d0b7221 */ /* 0x002fc60000010000 */
[----:B------:R-:W-:Y:S01]  /*58d0*/  FADD.FTZ R31, R43, R30 ;  /* 0x0000001e2b1f7221 */ /* 0x000fe20000010000 */
[----:B------:R-:W-:Y:S02]  /*58e0*/  F2FP.BF16.F32.PACK_AB R156, R13, R12 ;  /* 0x0000000c0d9c723e */ /* 0x000fe400000010ff */
[----:B------:R-:W1:Y:S01]  /*58f0*/  MUFU.EX2 R15, R15 ;  /* 0x0000000f000f7308 */ /* 0x000e620000000800 */
[----:B------:R-:W-:-:S04]  /*5900*/  FADD.FTZ R30, R46, R31 ;  /* 0x0000001f2e1e7221 */ /* 0x000fc80000010000 */
[----:B------:R-:W-:-:S03]  /*5910*/  FADD.FTZ R9, R47, R30 ;  /* 0x0000001e2f097221 */ /* 0x000fc60000010000 */
[----:B------:R-:W3:Y:S01]  /*5920*/  MUFU.EX2 R20, R20 ;  /* 0x0000001400147308 */ /* 0x000ee20000000800 */
[----:B0-----:R-:W-:Y:S01]  /*5930*/  FADD.FTZ R4, R14, R11 ;  /* 0x0000000b0e047221 */ /* 0x001fe20000010000 */
[----:B------:R0:W-:Y:S06]  /*5940*/  STSM.16.M88.4 [R19+0x26800], R152 ;  /* 0x0268009813007844 */ /* 0x0001ec0000000200 */
[----:B------:R-:W4:Y:S01]  /*5950*/  MUFU.EX2 R21, R21 ;  /* 0x0000001500157308 */ /* 0x000f220000000800 */
[C---:B-1----:R-:W-:Y:S01]  /*5960*/  FADD.FTZ R11, R15.reuse, R4 ;  /* 0x000000040f0b7221 */ /* 0x042fe20000010000 */
[----:B------:R-:W-:-:S05]  /*5970*/  F2FP.BF16.F32.PACK_AB R158, R15, R14 ;  /* 0x0000000e0f9e723e */ /* 0x000fca00000010ff */
[----:B------:R0:W-:Y:S01]  /*5980*/  STSM.16.M88.4 [R22], R156 ;  /* 0x0000009c16007844 */ /* 0x0001e20000000200 */
[----:B------:R-:W1:Y:S01]  /*5990*/  MUFU.EX2 R24, R24 ;  /* 0x0000001800187308 */ /* 0x000e620000000800 */
[----:B---3--:R-:W-:-:S07]  /*59a0*/  FADD.FTZ R4, R20, R11 ;  /* 0x0000000b14047221 */ /* 0x008fce0000010000 */
[----:B------:R-:W3:Y:S01]  /*59b0*/  MUFU.EX2 R50, R50 ;  /* 0x0000003200327308 */ /* 0x000ee20000000800 */
[C---:B----4-:R-:W-:Y:S01]  /*59c0*/  FADD.FTZ R5, R21.reuse, R4 ;  /* 0x0000000415057221 */ /* 0x050fe20000010000 */
[----:B------:R-:W-:-:S06]  /*59d0*/  F2FP.BF16.F32.PACK_AB R160, R21, R20 ;  /* 0x0000001415a0723e */ /* 0x000fcc00000010ff */
[----:B------:R-:W4:Y:S01]  /*59e0*/  MUFU.EX2 R25, R25 ;  /* 0x0000001900197308 */ /* 0x000f220000000800 */
[----:B-1----:R-:W-:-:S07]  /*59f0*/  FADD.FTZ R4, R24, R5 ;  /* 0x0000000518047221 */ /* 0x002fce0000010000 */
[----:B------:R-:W-:Y:S01]  /*5a00*/  MUFU.EX2 R51, R51 ;  /* 0x0000003300337308 */ /* 0x000fe20000000800 */
[C---:B---3--:R-:W-:Y:S01]  /*5a10*/  F2FP.BF16.F32.PACK_AB R163, R50.reuse, R47 ;  /* 0x0000002f32a3723e */ /* 0x048fe200000010ff */
        /* <DEDUP_REMOVED lines=26> */
.L_x_4602:
[----:B------:R1:W3:Y:S01]  /*5bc0*/  SYNCS.PHASECHK.TRANS64.TRYWAIT P2, [R7+URZ+0x28c50], R8 ;  /* 0x028c5008070075a7 */ /* 0x0002e2000804017f */
[----:B------:R-:W-:Y:S05]  /*5bd0*/  @!P0 BRA `(.L_x_4603) ;  /* 0x0000000000048947 */ /* 0x000fea0003800000 */
[----:B------:R-:W-:Y:S01]  /*5be0*/  BPT.TRAP 0x1 ;  /* 0x000000040000795c */ /* 0x000fe20000300000 */
.L_x_4603:
[----:B---3--:R-:W-:Y:S05]  /*5bf0*/  @P2 BRA `(.L_x_4604) ;  /* 0x0000000000082947 */ /* 0x008fea0003800000 */
[----:B------:R-:W3:Y:S02]  /*5c00*/  SYNCS.PHASECHK.TRANS64.TRYWAIT P2, [R7+URZ+0x28c50], R8 ;  /* 0x028c5008070075a7 */ /* 0x000ee4000804017f */
[----:B---3--:R-:W-:Y:S05]  /*5c10*/  @!P2 BRA `(.L_x_4605) ;  /* 0x000001140014a947 */ /* 0x008fea0003800000 */
.L_x_4604:
[----:B------:R-:W-:Y:S01]  /*5c20*/  ULEA UR11, UR37, UR50, 0xc ;  /* 0x00000032250b7291 */ /* 0x000fe2000f8e603f */
[----:B------:R-:W-:Y:S01]  /*5c30*/  WARPGROUP.ARRIVE ;  /* 0x00000000000079c5 */ /* 0x000fe20000000000 */
[----:B------:R-:W-:Y:S01]  /*5c40*/  UMOV UR7, 0x40000040 ;  /* 0x4000004000077882 */ /* 0x000fe20000000000 */
[----:B------:R-:W-:Y:S01]  /*5c50*/  @UP0 ULDC UR14, c[0x0][0x450] ;  /* 0x00011400000e0ab9 */ /* 0x000fe20000000800 */
[----:B------:R-:W-:Y:S01]  /*5c60*/  UIADD3 UR21, UR53, -0x2, URZ ;  /* 0xfffffffe35157890 */ /* 0x000fe2000fffe03f */
[----:B-123--:R-:W-:Y:S02]  /*5c70*/  @!P1 VIADD R7, R7, 0x28c60 ;  /* 0x00028c6007079836 */ /* 0x00efe40000000000 */
[----:B------:R-:W-:Y:S02]  /*5c80*/  UMOV UR6, UR11 ;  /* 0x0000000b00067c82 */ /* 0x000fe40008000000 */
[----:B------:R-:W-:Y:S01]  /*5c90*/  HGMMA.64x256x16.F32.BF16 R24, R152, gdesc[UR4].tnspB, RZ, !UPT, gsb0 ;  /* 0x43e0000498187df0 */ /* 0x000fe2000c0018ff */
        /* <DEDUP_REMOVED lines=24> */
[----:B------:R-:W-:-:S04]  /*5e20*/  USHF.R.S32.HI UR7, URZ, 0x1f, UR6 ;  /* 0x0000001f3f077899 */ /* 0x000fc80008011406 */
[----:B------:R-:W-:-:S04]  /*5e30*/  ULEA.HI UR7, UR7, UR6, URZ, 0x6 ;  /* 0x0000000607077291 */ /* 0x000fc8000f8f303f */
[----:B------:R-:W-:-:S04]  /*5e40*/  USHF.R.S32.HI UR7, URZ, 0x6, UR7 ;  /* 0x000000063f077899 */ /* 0x000fc80008011407 */
[----:B------:R-:W-:-:S04]  /*5e50*/  UISETP.LT.AND UP1, UPT, UR49, UR7, UPT ;  /* 0x000000073100728c */ /* 0x000fc8000bf21270 */
[----:B------:R-:W-:-:S04]  /*5e60*/  USEL UR20, UR49, UR7, !UP1 ;  /* 0x0000000731147287 */ /* 0x000fc8000c800000 */
        /* <DEDUP_REMOVED lines=18> */
.L_x_4615:
[----:B------:R-:W-:-:S04]  /*5f90*/  UIADD3 UR37, UR23, 0x1, URZ ;  /* 0x0000000117257890 */ /* 0x000fc8000fffe03f */
[----:B------:R-:W-:-:S04]  /*5fa0*/  UISETP.NE.AND UP1, UPT, UR37, 0x2, UPT ;  /* 0x000000022500788c */ /* 0x000fc8000bf25270 */
[----:B------:R-:W-:Y:S02]  /*5fb0*/  USEL UR6, URZ, 0x1, UP1 ;  /* 0x000000013f067887 */ /* 0x000fe40008800000 */
[----:B------:R-:W-:Y:S02]  /*5fc0*/  USEL UR37, UR37, URZ, UP1 ;  /* 0x0000003f25257287 */ /* 0x000fe40008800000 */
[----:B------:R-:W-:Y:S01]  /*5fd0*/  ULOP3.LUT UR38, UR38, UR6, URZ, 0x3c, !UPT ;  /* 0x0000000626267292 */ /* 0x000fe2000f8e3c3f */
[----:B0-23--:R-:W-:Y:S11]  /*5fe0*/  @!P0 BRA `(.L_x_4607) ;  /* 0x0000000000048947 */ /* 0x00dff60003800000 */
[----:B------:R-:W-:Y:S01]  /*5ff0*/  BPT.TRAP 0x1 ;  /* 0x000000040000795c */ /* 0x000fe20000300000 */
.L_x_4607:
[----:B------:R-:W-:Y:S01]  /*6000*/  ULEA UR25, UR37, UR46, 0x3 ;  /* 0x0000002e25197291 */ /* 0x000fe2000f8e183f */
[----:B-1----:R-:W-:-:S05]  /*6010*/  IMAD.U32 R7, RZ, RZ, UR38 ;  /* 0x00000026ff077e24 */ /* 0x002fca000f8e00ff */
[----:B------:R-:W-:-:S04]  /*6020*/  SHF.L.U32 R7, R7, 0x1f, RZ ;  /* 0x0000001f07077819 */ /* 0x000fc800000006ff */
[----:B------:R1:W2:Y:S01]  /*6030*/  SYNCS.PHASECHK.TRANS64.TRYWAIT P2, [UR25+0x28c30], R7 ;  /* 0x028c3007ff0075a7 */ /* 0x0002a20008040159 */
[----:B------:R-:W-:Y:S05]  /*6040*/  @!P0 BRA `(.L_x_4608) ;  /* 0x0000000000048947 */ /* 0x000fea0003800000 */
[----:B------:R-:W-:Y:S01]  /*6050*/  BPT.TRAP 0x1 ;  /* 0x000000040000795c */ /* 0x000fe20000300000 */
.L_x_4608:
[----:B------:R-:W-:Y:S01]  /*6060*/  VIADD R10, R186, UR39 ;  /* 0x00000027ba0a7c36 */ /* 0x000fe20008000000 */
[----:B--2---:R-:W-:Y:S06]  /*6070*/  @P2 BRA `(.L_x_4609) ;  /* 0x0000000000082947 */ /* 0x004fec0003800000 */
[----:B------:R-:W2:Y:S02]  /*6080*/  SYNCS.PHASECHK.TRANS64.TRYWAIT P2, [UR25+0x28c30], R7 ;  /* 0x028c3007ff0075a7 */ /* 0x000ea40008040159 */
[----:B--2---:R-:W-:Y:S05]  /*6090*/  @!P2 BRA `(.L_x_4610) ;  /* 0x000001100008a947 */ /* 0x004fea0003800000 */
.L_x_4609:
[----:B------:R-:W-:Y:S01]  /*60a0*/  R2UR UR18, R3 ;  /* 0x00000000031272ca */ /* 0x000fe200000e0000 */
[----:B0-----:R-:W-:Y:S01]  /*60b0*/  WARPGROUP.ARRIVE ;  /* 0x00000000000079c5 */ /* 0x001fe20000000000 */
[----:B------:R-:W-:Y:S01]  /*60c0*/  UMOV UR19, 0x40000040 ;  /* 0x4000004000137882 */ /* 0x000fe20000000000 */
[----:B------:R-:W-:Y:S01]  /*60d0*/  PLOP3.LUT P2, PT, PT, PT, UP0, 0x80, 0x0 ;  /* 0x000000000000781c */ /* 0x000fe20003f4f008 */
[----:B------:R-:W-:Y:S01]  /*60e0*/  @UP0 ULDC UR6, c[0x0][0x44c] ;  /* 0x0001130000060ab9 */ /* 0x000fe20000000800 */
[----:B------:R-:W-:Y:S01]  /*60f0*/  UMOV UR7, 0x40000040 ;  /* 0x4000004000077882 */ /* 0x000fe20000000000 */
[----:B------:R-:W-:Y:S01]  /*6100*/  UMOV UR11, 0x40000040 ;  /* 0x40000040000b7882 */ /* 0x000fe20000000000 */
[----:B------:R-:W-:Y:S01]  /*6110*/  UMOV UR15, 0x40000040 ;  /* 0x40000040000f7882 */ /* 0x000fe20000000000 */
[----:B------:R-:W-:-:S04]  /*6120*/  LOP3.LUT R18, R18, 0xffffdfff, RZ, 0xc0, !PT ;  /* 0xffffdfff12127812 */ /* 0x000fc800078ec0ff */
[----:B------:R-:W-:Y:S01]  /*6130*/  @P1 LOP3.LUT R18, R18, 0x2000, RZ, 0xfc, !PT ;  /* 0x0000200012121812 */ /* 0x000fe200078efcff */
[----:B------:R-:W-:-:S03]  /*6140*/  ULEA UR18, UR37, UR18, 0x9 ;  /* 0x0000001225127291 */ /* 0x000fc6000f8e483f */
[----:B--2---:R-:W-:Y:S01]  /*6150*/  @P2 IMAD.HI.U32 R0, R10, UR6, RZ ;  /* 0x000000060a002c27 */ /* 0x004fe2000f8e00ff */
[----:B------:R-:W-:Y:S01]  /*6160*/  @UP0 ULDC UR6, c[0x0][0x450] ;  /* 0x0001140000060ab9 */ /* 0x000fe20000000800 */
[----:B------:R-:W-:Y:S01]  /*6170*/  UIADD3 UR10, UR18, 0x4, URZ ;  /* 0x00000004120a7890 */ /* 0x000fe2000fffe03f */
[----:B------:R-:W-:Y:S01]  /*6180*/  LOP3.LUT R18, R18, 0xffffefff, RZ, 0xc0, !PT ;  /* 0xffffefff12127812 */ /* 0x000fe200078ec0ff */
[----:B------:R-:W-:Y:S01]  /*6190*/  UIADD3 UR14, UR18, 0x6, URZ ;  /* 0x00000006120e7890 */ /* 0x000fe2000fffe03f */
[----:B------:R-:W-:Y:S01]  /*61a0*/  @P2 SHF.R.U32.HI R10, RZ, UR6, R0 ;  /* 0x00000006ff0a2c19 */ /* 0x000fe20008011600 */
[----:B------:R-:W-:Y:S01]  /*61b0*/  HGMMA.64x64x16.F32.BF16 R152, gdesc[UR16], RZ, !UPT, gsb0 ;  /* 0x00e00000109879f0 */ /* 0x000fe2000c0018ff */
[----:B------:R-:W-:Y:S01]  /*61c0*/  UMOV UR6, 0xffffffc0 ;  /* 0xffffffc000067882 */ /* 0x000fe20000000000 */
[----:B------:R-:W-:Y:S01]  /*61d0*/  IMAD.U32 R0, RZ, RZ, UR51 ;  /* 0x00000033ff007e24 */ /* 0x000fe2000f8e00ff */
[----:B------:R-:W-:Y:S01]  /*61e0*/  UIMAD UR6, UR21, UR6, 0x1 ;  /* 0x00000001150674a4 */ /* 0x000fe2000f8e0206 */
[----:B------:R-:W0:Y:S01]  /*61f0*/  SHFL.IDX PT, R11, R10, RZ, 0x1c1f ;  /* 0x001c1fff0a0b7589 */ /* 0x000e2200000e0000 */
[----:B------:R-:W-:-:S03]  /*6200*/  @P0 LOP3.LUT R18, R18, 0x1000, RZ, 0xfc, !PT ;  /* 0x0000100012120812 */ /* 0x000fc600078efcff */
[----:B------:R-:W2:Y:S01]  /*6210*/  SHFL.IDX PT, R13, R10, 0x1, 0x1c1f ;  /* 0x003c1f000a0d7f89 */ /* 0x000ea200000e0000 */
[----:B------:R-:W-:Y:S01]  /*6220*/  IADD3 R0, R0, UR6, -R185 ;  /* 0x0000000600007c10 */ /* 0x000fe2000fffe8b9 */
[----:B------:R-:W-:Y:S01]  /*6230*/  UIADD3 UR6, UR18, 0x2, URZ ;  /* 0x0000000212067890 */ /* 0x000fe2000fffe03f */
[----:B------:R-:W-:-:S03]  /*6240*/  LOP3.LUT R18, R18, 0xffffbfff, RZ, 0xc0, !PT ;  /* 0xffffbfff12127812 */ /* 0x000fc600078ec0ff */
[----:B------:R-:W-:-:S04]  /*6250*/  VIADD R0, R0, -UR52 ;  /* 0x8000003400007c36 */ /* 0x000fc80008000000 */
[C---:B0-----:R-:W-:Y:S02]  /*6260*/  IMAD.IADD R6, R0.reuse, 0x1, R11 ;  /* 0x0000000100067824 */ /* 0x041fe400078e020b */
[----:B--2---:R-:W-:-:S03]  /*6270*/  IMAD.IADD R0, R0, 0x1, R13 ;  /* 0x0000000100007824 */ /* 0x004fc600078e020d */
[C---:B------:R-:W-:Y:S02]  /*6280*/  ISETP.GT.AND P1, PT, R6.reuse, 0x19, PT ;  /* 0x000000190600780c */ /* 0x040fe40003f24270 */
[C---:B------:R-:W-:Y:S02]  /*6290*/  ISETP.GT.AND P0, PT, R6.reuse, 0x20, PT ;  /* 0x000000200600780c */ /* 0x040fe40003f04270 */
[C---:B------:R-:W-:Y:S02]  /*62a0*/  ISETP.GT.AND P4, PT, R6.reuse, 0x29, PT ;  /* 0x000000290600780c */ /* 0x040fe40003f84270 */
[C---:B------:R-:W-:Y:S02]  /*62b0*/  ISETP.GT.AND P5, PT, R6.reuse, 0x30, PT ;  /* 0x000000300600780c */ /* 0x040fe40003fa4270 */
[C---:B------:R-:W-:Y:S02]  /*62c0*/  ISETP.GT.AND P2, PT, R6.reuse, 0x21, PT ;  /* 0x000000210600780c */ /* 0x040fe40003f44270 */
[----:B------:R-:W-:-:S02]  /*62d0*/  ISETP.GT.AND P3, PT, R6, 0x28, PT ;  /* 0x000000280600780c */ /* 0x000fc40003f64270 */
[----:B------:R-:W-:Y:S02]  /*62e0*/  ISETP.GT.AND P6, PT, R6, 0x31, PT ;  /* 0x000000310600780c */ /* 0x000fe40003fc4270 */
[----:B------:R-:W-:Y:S02]  /*62f0*/  @P1 LOP3.LUT R18, R18, 0x4000, RZ, 0xfc, !PT ;  /* 0x0000400012121812 */ /* 0x000fe400078efcff */
[----:B------:R-:W-:Y:S02]  /*6300*/  ISETP.GT.AND P1, PT, R6, RZ, PT ;  /* 0x000000ff0600720c */ /* 0x000fe40003f24270 */
[----:B------:R-:W-:-:S04]  /*6310*/  LOP3.LUT R18, R18, 0xffff7fff, RZ, 0xc0, !PT ;  /* 0xffff7fff12127812 */ /* 0x000fc800078ec0ff */
[----:B------:R-:W-:Y:S02]  /*6320*/  @P0 LOP3.LUT R18, R18, 0x8000, RZ, 0xfc, !PT ;  /* 0x0000800012120812 */ /* 0x000fe400078efcff */
[----:B------:R-:W-:Y:S01]  /*6330*/  ISETP.GT.AND P0, PT, R6, 0x1, PT ;  /* 0x000000010600780c */ /* 0x000fe20003f04270 */
        /* <DEDUP_REMOVED lines=32> */
[----:B--2---:R-:W-:Y:S01]  /*6540*/  FMUL.FTZ R160, R176, UR24 ;  /* 0x00000018b0a07c20 */ /* 0x004fe20008410000 */
[----:B0-----:R-:W-:Y:S01]  /*6550*/  FSEL R10, R10, -INF , P1 ;  /* 0xff8000000a0a7808 */ /* 0x001fe20000800000 */
[----:B------:R-:W-:Y:S01]  /*6560*/  FMUL.FTZ R159, R159, UR24 ;  /* 0x000000189f9f7c20 */ /* 0x000fe20008410000 */
[----:B------:R-:W-:Y:S01]  /*6570*/  ISETP.GT.AND P1, PT, R6, 0x8, PT ;  /* 0x000000080600780c */ /* 0x000fe20003f24270 */
[----:B------:R-:W-:Y:S01]  /*6580*/  FMUL.FTZ R166, R166, UR24 ;  /* 0x00000018a6a67c20 */ /* 0x000fe20008410000 */
[----:B------:R-:W-:Y:S01]  /*6590*/  FMUL.FTZ R167, R167, UR24 ;  /* 0x00000018a7a77c20 */ /* 0x000fe20008410000 */
[----:B------:R-:W-:Y:S01]  /*65a0*/  FMUL.FTZ R175, R175, UR24 ;  /* 0x00000018afaf7c20 */ /* 0x000fe20008410000 */
[----:B------:R-:W0:Y:S08]  /*65b0*/  MUFU.TANH R12, R156 ;  /* 0x0000009c000c7308 */ /* 0x000e300000002400 */
[----:B------:R-:W2:Y:S01]  /*65c0*/  MUFU.TANH R13, R157 ;  /* 0x0000009d000d7308 */ /* 0x000ea20000002400 */
[----:B---3--:R-:W-:-:S02]  /*65d0*/  FSEL R11, R11, -INF , P0 ;  /* 0xff8000000b0b7808 */ /* 0x008fc40000000000 */
[----:B------:R-:W-:-:S05]  /*65e0*/  ISETP.GT.AND P0, PT, R6, 0x9, PT ;  /* 0x000000090600780c */ /* 0x000fca0003f04270 */
[----:B------:R-:W3:Y:S01]  /*65f0*/  MUFU.TANH R157, R173 ;  /* 0x000000ad009d7308 */ /* 0x000ee20000002400 */
[----:B0-----:R-:W-:Y:S02]  /*6600*/  FSEL R12, R12, -INF , P1 ;  /* 0xff8000000c0c7808 */ /* 0x001fe40000800000 */
[----:B------:R-:W-:-:S04]  /*6610*/  ISETP.GT.AND P1, PT, R6, 0x10, PT ;  /* 0x000000100600780c */ /* 0x000fc80003f24270 */
[----:B------:R-:W-:Y:S01]  /*6620*/  FSEL R14, R14, -INF , P1 ;  /* 0xff8000000e0e7808 */ /* 0x000fe20000800000 */
[----:B------:R-:W0:Y:S01]  /*6630*/  MUFU.TANH R160, R160 ;  /* 0x000000a000a07308 */ /* 0x000e220000002400 */
[----:B--2---:R-:W-:Y:S02]  /*6640*/  FSEL R13, R13, -INF , P0 ;  /* 0xff8000000d0d7808 */ /* 0x004fe40000000000 */
[C---:B------:R-:W-:Y:S02]  /*6650*/  ISETP.GT.AND P0, PT, R6.reuse, 0x11, PT ;  /* 0x000000110600780c */ /* 0x040fe40003f04270 */
[----:B------:R-:W-:-:S03]  /*6660*/  ISETP.GT.AND P1, PT, R6, 0x18, PT ;  /* 0x000000180600780c */ /* 0x000fc60003f24270 */
[----:B------:R2:W4:Y:S01]  /*6670*/  MUFU.TANH R153, R169 ;  /* 0x000000a900997308 */ /* 0x0005220000002400 */
[----:B---3--:R-:W-:Y:S02]  /*6680*/  FSEL R157, R157, -INF , P4 ;  /* 0xff8000009d9d7808 */ /* 0x008fe40002000000 */
[----:B------:R-:W-:-:S05]  /*6690*/  ISETP.GT.AND P4, PT, R6, 0x38, PT ;  /* 0x000000380600780c */ /* 0x000fca0003f84270 */
[----:B------:R-:W3:Y:S01]  /*66a0*/  MUFU.TANH R156, R172 ;  /* 0x000000ac009c7308 */ /* 0x000ee20000002400 */
[----:B0-----:R-:W-:Y:S01]  /*66b0*/  FSEL R160, R160, -INF , P5 ;  /* 0xff800000a0a07808 */ /* 0x001fe20002800000 */
[----:B--2---:R-:W-:Y:S01]  /*66c0*/  FMUL.FTZ R169, R174, UR24 ;  /* 0x00000018aea97c20 */ /* 0x004fe20008410000 */
[----:B------:R-:W-:Y:S01]  /*66d0*/  ISETP.GT.AND P5, PT, R6, 0x39, PT ;  /* 0x000000390600780c */ /* 0x000fe20003fa4270 */
[----:B------:R-:W-:-:S04]  /*66e0*/  FMUL.FTZ R174, R182, UR24 ;  /* 0x00000018b6ae7c20 */ /* 0x000fc80008410000 */
[----:B------:R-:W0:Y:S01]  /*66f0*/  MUFU.TANH R154, R154 ;  /* 0x0000009a009a7308 */ /* 0x000e220000002400 */
[----:B----4-:R-:W-:Y:S02]  /*6700*/  FSEL R153, R153, -INF , P2 ;  /* 0xff80000099997808 */ /* 0x010fe40001000000 */
[----:B------:R-:W-:-:S05]  /*6710*/  ISETP.GT.AND P2, PT, R0, RZ, PT ;  /* 0x000000ff0000720c */ /* 0x000fca0003f44270 */
[----:B------:R-:W2:Y:S01]  /*6720*/  MUFU.TANH R155, R155 ;  /* 0x0000009b009b7308 */ /* 0x000ea20000002400 */
[----:B---3--:R-:W-:Y:S02]  /*6730*/  FSEL R156, R156, -INF , P3 ;  /* 0xff8000009c9c7808 */ /* 0x008fe40001800000 */
[----:B------:R-:W-:-:S05]  /*6740*/  ISETP.GT.AND P3, PT, R0, 0x1, PT ;  /* 0x000000010000780c */ /* 0x000fca0003f64270 */
[----:B------:R3:W-:Y:S01]  /*6750*/  MUFU.TANH R152, R168 ;  /* 0x000000a800987308 */ /* 0x0007e20000002400 */
[----:B0-----:R-:W-:Y:S02]  /*6760*/  FSEL R154, R154, -INF , P2 ;  /* 0xff8000009a9a7808 */ /* 0x001fe40001000000 */
[----:B------:R-:W-:-:S05]  /*6770*/  ISETP.GT.AND P2, PT, R0, 0x10, PT ;  /* 0x000000100000780c */ /* 0x000fca0003f44270 */
[----:B------:R-:W0:Y:S01]  /*6780*/  MUFU.TANH R162, R162 ;  /* 0x000000a200a27308 */ /* 0x000e220000002400 */
[----:B---3--:R-:W-:Y:S01]  /*6790*/  FMUL.FTZ R168, R170, UR24 ;  /* 0x00000018aaa87c20 */ /* 0x008fe20008410000 */
[----:B--2---:R-:W-:Y:S02]  /*67a0*/  FSEL R155, R155, -INF , P3 ;  /* 0xff8000009b9b7808 */ /* 0x004fe40001800000 */
[----:B------:R-:W-:-:S04]  /*67b0*/  ISETP.GT.AND P3, PT, R0, 0x11, PT ;  /* 0x000000110000780c */ /* 0x000fc80003f64270 */
[----:B------:R-:W2:Y:S08]  /*67c0*/  MUFU.TANH R163, R163 ;  /* 0x000000a300a37308 */ /* 0x000eb00000002400 */
[----:B------:R-:W3:Y:S01]  /*67d0*/  MUFU.TANH R168, R168 ;  /* 0x000000a800a87308 */ /* 0x000ee20000002400 */
[----:B0-----:R-:W-:Y:S02]  /*67e0*/  FSEL R162, R162, -INF , P2 ;  /* 0xff800000a2a27808 */ /* 0x001fe40001000000 */
[----:B------:R-:W-:-:S05]  /*67f0*/  ISETP.GT.AND P2, PT, R0, 0x20, PT ;  /* 0x000000200000780c */ /* 0x000fca0003f44270 */
[----:B------:R-:W0:Y:S01]  /*6800*/  MUFU.TANH R6, R171 ;  /* 0x000000ab00067308 */ /* 0x000e220000002400 */
[----:B--2---:R-:W-:Y:S02]  /*6810*/  FSEL R163, R163, -INF , P3 ;  /* 0xff800000a3a37808 */ /* 0x004fe40001800000 */
[----:B------:R-:W-:-:S05]  /*6820*/  ISETP.GT.AND P3, PT, R0, 0x21, PT ;  /* 0x000000210000780c */ /* 0x000fca0003f64270 */
[----:B------:R2:W4:Y:S01]  /*6830*/  MUFU.TANH R15, R161 ;  /* 0x000000a1000f7308 */ /* 0x0005220000002400 */
[----:B---3--:R-:W-:Y:S02]  /*6840*/  FSEL R170, R168, -INF , P2 ;  /* 0xff800000a8aa7808 */ /* 0x008fe40001000000 */
[----:B------:R-:W-:-:S05]  /*6850*/  ISETP.GT.AND P2, PT, R0, 0x30, PT ;  /* 0x000000300000780c */ /* 0x000fca0003f44270 */
[----:B------:R3:W5:Y:S01]  /*6860*/  MUFU.TANH R20, R164 ;  /* 0x000000a400147308 */ /* 0x0007620000002400 */
[----:B0-----:R-:W-:Y:S01]  /*6870*/  FSEL R168, R6, -INF , P3 ;  /* 0xff80000006a87808 */ /* 0x001fe20001800000 */
[----:B--2---:R-:W-:Y:S01]  /*6880*/  FMUL.FTZ R161, R177, UR24 ;  /* 0x00000018b1a17c20 */ /* 0x004fe20008410000 */
[----:B------:R-:W-:Y:S02]  /*6890*/  FMNMX.FTZ R6, R10, R9, !PT ;  /* 0x000000090a067209 */ /* 0x000fe40007810000 */
[----:B------:R-:W-:Y:S02]  /*68a0*/  ISETP.GT.AND P3, PT, R0, 0x31, PT ;  /* 0x000000310000780c */ /* 0x000fe40003f64270 */
[----:B------:R-:W-:Y:S01]  /*68b0*/  FMNMX.FTZ R6, R11, R6, !PT ;  /* 0x000000060b067209 */ /* 0x000fe20007810000 */
[----:B------:R0:W2:Y:S01]  /*68c0*/  MUFU.TANH R21, R165 ;  /* 0x000000a500157308 */ /* 0x0000a20000002400 */
[----:B----4-:R-:W-:Y:S01]  /*68d0*/  FSEL R15, R15, -INF , P0 ;  /* 0xff8000000f0f7808 */ /* 0x010fe20000000000 */
[----:B---3--:R-:W-:Y:S01]  /*68e0*/  FMUL.FTZ R164, R180, UR24 ;  /* 0x00000018b4a47c20 */ /* 0x008fe20008410000 */
[----:B------:R-:W-:-:S02]  /*68f0*/  FMNMX.FTZ R6, R12, R6, !PT ;  /* 0x000000060c067209 */ /* 0x000fc40007810000 */
[----:B------:R-:W-:Y:S02]  /*6900*/  LOP3.LUT P0, RZ, R18, 0x8000, RZ, 0xc0, !PT ;  /* 0x0000800012ff7812 */ /* 0x000fe4000780c0ff */
[----:B------:R-:W-:Y:S01]  /*6910*/  FMNMX.FTZ R6, R13, R6, !PT ;  /* 0x000000060d067209 */ /* 0x000fe20007810000 */
[----:B------:R-:W3:Y:S01]  /*6920*/  MUFU.TANH R161, R161 ;  /* 0x000000a100a17308 */ /* 0x000ee20000002400 */
[----:B-----5:R-:W-:Y:S01]  /*6930*/  FSEL R20, R20, -INF , P1 ;  /* 0xff80000014147808 */ /* 0x020fe20000800000 */
[----:B0-----:R-:W-:Y:S01]  /*6940*/  FMUL.FTZ R165, R181, UR24 ;  /* 0x00000018b5a57c20 */ /* 0x001fe20008410000 */
[----:B------:R-:W-:Y:S02]  /*6950*/  FMNMX.FTZ R6, R14, R6, !PT ;  /* 0x000000060e067209 */ /* 0x000fe40007810000 */
[----:B------:R-:W-:Y:S02]  /*6960*/  LOP3.LUT P1, RZ, R18, 0x4000, RZ, 0xc0, !PT ;  /* 0x0000400012ff7812 */ /* 0x000fe4000782c0ff */
[----:B------:R-:W-:Y:S01]  /*6970*/  FMNMX.FTZ R6, R15, R6, !PT ;  /* 0x000000060f067209 */ /* 0x000fe20007810000 */
[----:B------:R-:W0:Y:S01]  /*6980*/  MUFU.TANH R164, R164 ;  /* 0x000000a400a47308 */ /* 0x000e220000002400 */
[----:B--2---:R-:W-:-:S02]  /*6990*/  FSEL R21, R21, -INF , P1 ;  /* 0xff80000015157808 */ /* 0x004fc40000800000 */
[----:B------:R-:W-:Y:S02]  /*69a0*/  FMNMX.FTZ R6, R20, R6, !PT ;  /* 0x0000000614067209 */ /* 0x000fe40007810000 */
[----:B------:R-:W-:Y:S02]  /*69b0*/  FSEL R152, R152, -INF , P0 ;  /* 0xff80000098987808 */ /* 0x000fe40000000000 */
[----:B------:R-:W-:Y:S01]  /*69c0*/  FMNMX.FTZ R6, R21, R6, !PT ;  /* 0x0000000615067209 */ /* 0x000fe20007810000 */
[----:B------:R-:W2:Y:S01]  /*69d0*/  MUFU.TANH R165, R165 ;  /* 0x000000a500a57308 */ /* 0x000ea20000002400 */
[----:B---3--:R-:W-:Y:S02]  /*69e0*/  FSEL R161, R161, -INF , P6 ;  /* 0xff800000a1a17808 */ /* 0x008fe40003000000 */
[----:B------:R-:W-:Y:S02]  /*69f0*/  FMNMX.FTZ R6, R152, R6, !PT ;  /* 0x0000000698067209 */ /* 0x000fe40007810000 */
[----:B------:R-:W-:-:S02]  /*6a00*/  LOP3.LUT P1, RZ, R18, 0x2000, RZ, 0xc0, !PT ;  /* 0x0000200012ff7812 */ /* 0x000fc4000782c0ff */
[----:B------:R-:W-:Y:S01]  /*6a10*/  FMNMX.FTZ R6, R153, R6, !PT ;  /* 0x0000000699067209 */ /* 0x000fe20007810000 */
[----:B------:R-:W3:Y:S01]  /*6a20*/  MUFU.TANH R158, R158 ;  /* 0x0000009e009e7308 */ /* 0x000ee20000002400 */
[----:B0-----:R-:W-:Y:S02]  /*6a30*/  FSEL R164, R164, -INF , P4 ;  /* 0xff800000a4a47808 */ /* 0x001fe40002000000 */
[----:B------:R-:W-:Y:S02]  /*6a40*/  FMNMX.FTZ R6, R156, R6, !PT ;  /* 0x000000069c067209 */ /* 0x000fe40007810000 */
[----:B------:R-:W-:Y:S02]  /*6a50*/  ISETP.GT.AND P4, PT, R0, 0x8, PT ;  /* 0x000000080000780c */ /* 0x000fe40003f84270 */
[----:B------:R-:W-:Y:S01]  /*6a60*/  FMNMX.FTZ R6, R157, R6, !PT ;  /* 0x000000069d067209 */ /* 0x000fe20007810000 */
[----:B------:R-:W0:Y:S01]  /*6a70*/  MUFU.TANH R159, R159 ;  /* 0x0000009f009f7308 */ /* 0x000e220000002400 */
[----:B--2---:R-:W-:-:S02]  /*6a80*/  FSEL R165, R165, -INF , P5 ;  /* 0xff800000a5a57808 */ /* 0x004fc40002800000 */
[----:B------:R-:W-:Y:S02]  /*6a90*/  FMNMX.FTZ R6, R160, R6, !PT ;  /* 0x00000006a0067209 */ /* 0x000fe40007810000 */
[----:B------:R-:W-:Y:S02]  /*6aa0*/  ISETP.GT.AND P5, PT, R0, 0x9, PT ;  /* 0x000000090000780c */ /* 0x000fe40003fa4270 */
[----:B------:R-:W-:Y:S01]  /*6ab0*/  FMNMX.FTZ R6, R161, R6, !PT ;  /* 0x00000006a1067209 */ /* 0x000fe20007810000 */
[----:B------:R-:W2:Y:S01]  /*6ac0*/  MUFU.TANH R166, R166 ;  /* 0x000000a600a67308 */ /* 0x000ea20000002400 */
[----:B---3--:R-:W-:Y:S02]  /*6ad0*/  FSEL R158, R158, -INF , P4 ;  /* 0xff8000009e9e7808 */ /* 0x008fe40002000000 */
[----:B------:R-:W-:Y:S02]  /*6ae0*/  FMNMX.FTZ R6, R164, R6, !PT ;  /* 0x00000006a4067209 */ /* 0x000fe40007810000 */
[----:B------:R-:W-:-:S02]  /*6af0*/  ISETP.GT.AND P4, PT, R0, 0x18, PT ;  /* 0x000000180000780c */ /* 0x000fc40003f84270 */
[----:B------:R-:W-:Y:S01]  /*6b00*/  FMNMX.FTZ R6, R165, R6, !PT ;  /* 0x00000006a5067209 */ /* 0x000fe20007810000 */
[----:B------:R-:W3:Y:S01]  /*6b10*/  MUFU.TANH R167, R167 ;  /* 0x000000a700a77308 */ /* 0x000ee20000002400 */
[----:B0-----:R-:W-:Y:S02]  /*6b20*/  FSEL R159, R159, -INF , P5 ;  /* 0xff8000009f9f7808 */ /* 0x001fe40002800000 */
[----:B------:R-:W-:Y:S01]  /*6b30*/  ISETP.GT.AND P5, PT, R0, 0x19, PT ;  /* 0x000000190000780c */ /* 0x000fe20003fa4270 */
[----:B------:R-:W0:Y:S01]  /*6b40*/  SHFL.BFLY PT, R171, R6, 0x2, 0x1f ;  /* 0x0c401f0006ab7f89 */ /* 0x000e2200000e0000 */
[----:B------:R-:W-:-:S03]  /*6b50*/  LOP3.LUT P0, RZ, R18, 0x1000, RZ, 0xc0, !PT ;  /* 0x0000100012ff7812 */ /* 0x000fc6000780c0ff */
[----:B------:R-:W4:Y:S01]  /*6b60*/  MUFU.TANH R169, R169 ;  /* 0x000000a900a97308 */ /* 0x000f220000002400 */
[----:B--2---:R-:W-:Y:S02]  /*6b70*/  FSEL R166, R166, -INF , P4 ;  /* 0xff800000a6a67808 */ /* 0x004fe40002000000 */
[----:B------:R-:W-:-:S05]  /*6b80*/  ISETP.GT.AND P4, PT, R0, 0x28, PT ;  /* 0x000000280000780c */ /* 0x000fca0003f84270 */
[----:B------:R-:W2:Y:S01]  /*6b90*/  MUFU.TANH R174, R174 ;  /* 0x000000ae00ae7308 */ /* 0x000ea20000002400 */
[----:B---3--:R-:W-:Y:S02]  /*6ba0*/  FSEL R167, R167, -INF , P5 ;  /* 0xff800000a7a77808 */ /* 0x008fe40002800000 */
[C---:B------:R-:W-:Y:S02]  /*6bb0*/  ISETP.GT.AND P5, PT, R0.reuse, 0x39, PT ;  /* 0x000000390000780c */ /* 0x040fe40003fa4270 */
[----:B----4-:R-:W-:Y:S02]  /*6bc0*/  FSEL R169, R169, -INF , P4 ;  /* 0xff800000a9a97808 */ /* 0x010fe40002000000 */
[----:B------:R-:W-:Y:S02]  /*6bd0*/  ISETP.GT.AND P4, PT, R0, 0x38, PT ;  /* 0x000000380000780c */ /* 0x000fe40003f84270 */
[----:B0-----:R-:W-:Y:S02]  /*6be0*/  FMNMX.FTZ R6, R6, R171, !PT ;  /* 0x000000ab06067209 */ /* 0x001fe40007810000 */
[----:B--2---:R-:W-:-:S03]  /*6bf0*/  FSEL R174, R174, -INF , P4 ;  /* 0xff800000aeae7808 */ /* 0x004fc60002000000 */
[----:B------:R-:W0:Y:S02]  /*6c00*/  SHFL.BFLY PT, R171, R6, 0x1, 0x1f ;  /* 0x0c201f0006ab7f89 */ /* 0x000e2400000e0000 */
[----:B0-----:R-:W-:-:S04]  /*6c10*/  FMNMX.FTZ R6, R6, R171, !PT ;  /* 0x000000ab06067209 */ /* 0x001fc80007810000 */
[C---:B------:R-:W-:Y:S01]  /*6c20*/  FSETP.NEU.FTZ.AND P6, PT, R6.reuse, -INF , PT ;  /* 0xff8000000600780b */ /* 0x040fe20003fdd000 */
[----:B------:R-:W-:-:S03]  /*6c30*/  FMUL.FTZ R171, R6, UR10 ;  /* 0x0000000a06ab7c20 */ /* 0x000fc60008410000 */
[----:B------:R-:W-:Y:S02]  /*6c40*/  FSEL R172, R6, RZ, P6 ;  /* 0x000000ff06ac7208 */ /* 0x000fe40003000000 */
[----:B------:R-:W-:Y:S02]  /*6c50*/  FSEL R171, R171, RZ, P6 ;  /* 0x000000ffabab7208 */ /* 0x000fe40003000000 */
[----:B------:R-:W-:Y:S01]  /*6c60*/  ISETP.GT.AND P6, PT, R0, 0x29, PT ;  /* 0x000000290000780c */ /* 0x000fe20003fc4270 */
[----:B------:R-:W-:Y:S02]  /*6c70*/  FADD.FTZ R172, -R172, R9 ;  /* 0x00000009acac7221 */ /* 0x000fe40000010100 */
        /* <DEDUP_REMOVED lines=13> */
[----:B0-----:R-:W-:Y:S01]  /*6d50*/  FMUL.FTZ R10, R172, UR10 ;  /* 0x0000000aac0a7c20 */ /* 0x001fe20008410000 */
[--C-:B------:R-:W-:Y:S01]  /*6d60*/  FFMA.FTZ R157, R157, UR10, -R171.reuse ;  /* 0x0000000a9d9d7c23 */ /* 0x100fe200080108ab */
[--C-:B------:R-:W-:Y:S01]  /*6d70*/  FFMA.FTZ R160, R160, UR10, -R171.reuse ;  /* 0x0000000aa0a07c23 */ /* 0x100fe200080108ab */
[--C-:B------:R-:W-:Y:S01]  /*6d80*/  FFMA.FTZ R161, R161, UR10, -R171.reuse ;  /* 0x0000000aa1a17c23 */ /* 0x100fe200080108ab */
[--C-:B------:R-:W-:Y:S01]  /*6d90*/  FFMA.FTZ R164, R164, UR10, -R171.reuse ;  /* 0x0000000aa4a47c23 */ /* 0x100fe200080108ab */
[----:B------:R-:W-:Y:S01]  /*6da0*/  FFMA.FTZ R165, R165, UR10, -R171 ;  /* 0x0000000aa5a57c23 */ /* 0x000fe200080108ab */
[----:B------:R-:W-:Y:S01]  /*6db0*/  FMUL.FTZ R171, R178, UR24 ;  /* 0x00000018b2ab7c20 */ /* 0x000fe20008410000 */
[----:B------:R-:W0:Y:S01]  /*6dc0*/  MUFU.EX2 R10, R10 ;  /* 0x0000000a000a7308 */ /* 0x000e220000000800 */
[----:B------:R-:W-:-:S07]  /*6dd0*/  FMUL.FTZ R172, R179, UR24 ;  /* 0x00000018b3ac7c20 */ /* 0x000fce0008410000 */
[----:B------:R2:W3:Y:S08]  /*6de0*/  MUFU.TANH R9, R175 ;  /* 0x000000af00097308 */ /* 0x0004f00000002400 */
[----:B------:R-:W4:Y:S01]  /*6df0*/  MUFU.TANH R171, R171 ;  /* 0x000000ab00ab7308 */ /* 0x000f220000002400 */
[----:B0-----:R-:W-:Y:S01]  /*6e00*/  FFMA.FTZ R4, R10, R4, R152 ;  /* 0x000000040a047223 */ /* 0x001fe20000010098 */
[----:B------:R-:W-:Y:S01]  /*6e10*/  F2FP.BF16.F32.PACK_AB R152, R11, R152 ;  /* 0x000000980b98723e */ /* 0x000fe200000010ff */
[----:B--2---:R-:W-:Y:S01]  /*6e20*/  FMUL.FTZ R175, R183, UR24 ;  /* 0x00000018b7af7c20 */ /* 0x004fe20008410000 */
[----:B------:R-:W-:Y:S01]  /*6e30*/  FMUL.FTZ R24, R24, R10 ;  /* 0x0000000a18187220 */ /* 0x000fe20000410000 */
[----:B------:R-:W-:Y:S01]  /*6e40*/  FADD.FTZ R4, R11, R4 ;  /* 0x000000040b047221 */ /* 0x000fe20000010000 */
[----:B------:R-:W-:-:S02]  /*6e50*/  IMAD.U32 R11, RZ, RZ, UR25 ;  /* 0x00000019ff0b7e24 */ /* 0x000fc4000f8e00ff */
[-C--:B------:R-:W-:Y:S01]  /*6e60*/  FMUL.FTZ R25, R25, R10.reuse ;  /* 0x0000000a19197220 */ /* 0x080fe20000410000 */
[----:B------:R-:W0:Y:S01]  /*6e70*/  MUFU.TANH R172, R172 ;  /* 0x000000ac00ac7308 */ /* 0x000e220000002400 */
[----:B---3--:R-:W-:Y:S01]  /*6e80*/  FSEL R9, R9, -INF , P6 ;  /* 0xff80000009097808 */ /* 0x008fe20003000000 */
[----:B------:R-:W-:Y:S02]  /*6e90*/  @!P1 VIADD R0, R11, 0x28c40 ;  /* 0x00028c400b009836 */ /* 0x000fe40000000000 */
[-C--:B------:R-:W-:Y:S01]  /*6ea0*/  FMUL.FTZ R28, R28, R10.reuse ;  /* 0x0000000a1c1c7220 */ /* 0x080fe20000410000 */
[-C--:B------:R-:W-:Y:S01]  /*6eb0*/  FMUL.FTZ R29, R29, R10.reuse ;  /* 0x0000000a1d1d7220 */ /* 0x080fe20000410000 */
[-C--:B------:R-:W-:Y:S01]  /*6ec0*/  FMUL.FTZ R32, R32, R10.reuse ;  /* 0x0000000a20207220 */ /* 0x080fe20000410000 */
[-C--:B------:R-:W-:Y:S01]  /*6ed0*/  FMUL.FTZ R33, R33, R10.reuse ;  /* 0x0000000a21217220 */ /* 0x080fe20000410000 */
[----:B------:R-:W-:Y:S01]  /*6ee0*/  @!P1 PRMT R0, RZ, 0x654, R0 ;  /* 0x00000654ff009816 */ /* 0x000fe20000000000 */
[----:B------:R-:W2:Y:S01]  /*6ef0*/  MUFU.TANH R175, R175 ;  /* 0x000000af00af7308 */ /* 0x000ea20000002400 */
[----:B----4-:R-:W-:Y:S01]  /*6f00*/  FSEL R171, R171, -INF , P2 ;  /* 0xff800000abab7808 */ /* 0x010fe20001000000 */
[-C--:B------:R-:W-:Y:S01]  /*6f10*/  FMUL.FTZ R36, R36, R10.reuse ;  /* 0x0000000a24247220 */ /* 0x080fe20000410000 */
[----:B------:R3:W-:Y:S01]  /*6f20*/  @!P1 SYNCS.ARRIVE.TRANS64.RED.A1T0 RZ, [R0+URZ], RZ ;  /* 0x000000ff00ff99a7 */ /* 0x0007e2000810043f */
[----:B------:R-:W-:Y:S01]  /*6f30*/  ISETP.NE.AND P2, PT, R17, RZ, PT ;  /* 0x000000ff1100720c */ /* 0x000fe20003f45270 */
[-C--:B------:R-:W-:Y:S01]  /*6f40*/  FMUL.FTZ R37, R37, R10.reuse ;  /* 0x0000000a25257220 */ /* 0x080fe20000410000 */
[-C--:B------:R-:W-:Y:S01]  /*6f50*/  FMUL.FTZ R40, R40, R10.reuse ;  /* 0x0000000a28287220 */ /* 0x080fe20000410000 */
[-C--:B------:R-:W-:Y:S01]  /*6f60*/  FMUL.FTZ R41, R41, R10.reuse ;  /* 0x0000000a29297220 */ /* 0x080fe20000410000 */
[----:B------:R-:W4:Y:S01]  /*6f70*/  MUFU.EX2 R12, R12 ;  /* 0x0000000c000c7308 */ /* 0x000f220000000800 */
[----:B0-----:R-:W-:Y:S01]  /*6f80*/  FSEL R172, R172, -INF , P3 ;  /* 0xff800000acac7808 */ /* 0x001fe20001800000 */
[----:B------:R-:W-:Y:S01]  /*6f90*/  FMUL.FTZ R44, R44, R10 ;  /* 0x0000000a2c2c7220 */ /* 0x000fe20000410000 */
[----:B---3--:R-:W-:Y:S01]  /*6fa0*/  FMNMX.FTZ R0, R154, R8, !PT ;  /* 0x000000089a007209 */ /* 0x008fe20007810000 */
[-C--:B------:R-:W-:Y:S01]  /*6fb0*/  FMUL.FTZ R45, R45, R10.reuse ;  /* 0x0000000a2d2d7220 */ /* 0x080fe20000410000 */
[-C--:B------:R-:W-:Y:S01]  /*6fc0*/  FMUL.FTZ R48, R48, R10.reuse ;  /* 0x0000000a30307220 */ /* 0x080fe20000410000 */
[----:B------:R-:W-:Y:S01]  /*6fd0*/  FMUL.FTZ R49, R49, R10 ;  /* 0x0000000a31317220 */ /* 0x000fe20000410000 */
[----:B------:R-:W-:Y:S01]  /*6fe0*/  FMNMX.FTZ R0, R155, R0, !PT ;  /* 0x000000009b007209 */ /* 0x000fe20007810000 */
[----:B------:R-:W-:Y:S01]  /*6ff0*/  MUFU.EX2 R180, R157 ;  /* 0x0000009d00b47308 */ /* 0x000fe20000000800 */
[----:B--2---:R-:W-:Y:S01]  /*7000*/  FSEL R175, R175, -INF , P5 ;  /* 0xff800000afaf7808 */ /* 0x004fe20002800000 */
[----:B------:R-:W-:Y:S01]  /*7010*/  FMUL.FTZ R52, R52, R10 ;  /* 0x0000000a34347220 */ /* 0x000fe20000410000 */
[----:B------:R-:W-:Y:S01]  /*7020*/  FMNMX.FTZ R0, R158, R0, !PT ;  /* 0x000000009e007209 */ /* 0x000fe20007810000 */
[-C--:B------:R-:W-:Y:S01]  /*7030*/  FMUL.FTZ R53, R53, R10.reuse ;  /* 0x0000000a35357220 */ /* 0x080fe20000410000 */
[-C--:B------:R-:W-:Y:S01]  /*7040*/  FMUL.FTZ R56, R56, R10.reuse ;  /* 0x0000000a38387220 */ /* 0x080fe20000410000 */
[----:B------:R-:W-:Y:S01]  /*7050*/  FMUL.FTZ R57, R57, R10 ;  /* 0x0000000a39397220 */ /* 0x000fe20000410000 */
[----:B------:R-:W-:Y:S01]  /*7060*/  FMNMX.FTZ R0, R159, R0, !PT ;  /* 0x000000009f007209 */ /* 0x000fe20007810000 */
[----:B------:R-:W0:Y:S01]  /*7070*/  MUFU.EX2 R13, R13 ;  /* 0x0000000d000d7308 */ /* 0x000e220000000800 */
[----:B----4-:R-:W-:Y:S01]  /*7080*/  FADD.FTZ R4, R12, R4 ;  /* 0x000000040c047221 */ /* 0x010fe20000010000 */
[----:B------:R-:W-:Y:S01]  /*7090*/  FMUL.FTZ R60, R60, R10 ;  /* 0x0000000a3c3c7220 */ /* 0x000fe20000410000 */
[----:B------:R-:W-:Y:S01]  /*70a0*/  FMNMX.FTZ R0, R162, R0, !PT ;  /* 0x00000000a2007209 */ /* 0x000fe20007810000 */
[-C--:B------:R-:W-:Y:S01]  /*70b0*/  FMUL.FTZ R61, R61, R10.reuse ;  /* 0x0000000a3d3d7220 */ /* 0x080fe20000410000 */
[-C--:B------:R-:W-:Y:S01]  /*70c0*/  FMUL.FTZ R64, R64, R10.reuse ;  /* 0x0000000a40407220 */ /* 0x080fe20000410000 */
[----:B------:R-:W-:Y:S01]  /*70d0*/  FMUL.FTZ R65, R65, R10 ;  /* 0x0000000a41417220 */ /* 0x000fe20000410000 */
[----:B------:R-:W-:Y:S01]  /*70e0*/  FMNMX.FTZ R0, R163, R0, !PT ;  /* 0x00000000a3007209 */ /* 0x000fe20007810000 */
[----:B------:R-:W2:Y:S01]  /*70f0*/  MUFU.EX2 R14, R14 ;  /* 0x0000000e000e7308 */ /* 0x000ea20000000800 */
[-C--:B------:R-:W-:Y:S01]  /*7100*/  FMUL.FTZ R68, R68, R10.reuse ;  /* 0x0000000a44447220 */ /* 0x080fe20000410000 */
        /* <DEDUP_REMOVED lines=15> */
[----:B--2---:R-:W-:Y:S01]  /*7200*/  FADD.FTZ R4, R14, R4 ;  /* 0x000000040e047221 */ /* 0x004fe20000010000 */
[----:B------:R-:W-:Y:S01]  /*7210*/  FMUL.FTZ R85, R85, R10 ;  /* 0x0000000a55557220 */ /* 0x000fe20000410000 */
[----:B------:R-:W-:Y:S01]  /*7220*/  FMNMX.FTZ R0, R169, R0, !PT ;  /* 0x00000000a9007209 */ /* 0x000fe20007810000 */
[-C--:B------:R-:W-:Y:S01]  /*7230*/  FMUL.FTZ R88, R88, R10.reuse ;  /* 0x0000000a58587220 */ /* 0x080fe20000410000 */
[-C--:B------:R-:W-:Y:S01]  /*7240*/  FMUL.FTZ R89, R89, R10.reuse ;  /* 0x0000000a59597220 */ /* 0x080fe20000410000 */
[----:B------:R-:W-:Y:S01]  /*7250*/  FMUL.FTZ R92, R92, R10 ;  /* 0x0000000a5c5c7220 */ /* 0x000fe20000410000 */
[----:B------:R-:W-:Y:S01]  /*7260*/  FMNMX.FTZ R0, R9, R0, !PT ;  /* 0x0000000009007209 */ /* 0x000fe20007810000 */
[----:B------:R-:W-:Y:S01]  /*7270*/  MUFU.EX2 R181, R161 ;  /* 0x000000a100b57308 */ /* 0x000fe20000000800 */
[----:B---3--:R-:W-:Y:S01]  /*7280*/  FADD.FTZ R4, R15, R4 ;  /* 0x000000040f047221 */ /* 0x008fe20000010000 */
        /* <DEDUP_REMOVED lines=15> */
[-C--:B------:R-:W-:Y:S01]  /*7380*/  FMUL.FTZ R109, R109, R10.reuse ;  /* 0x0000000a6d6d7220 */ /* 0x080fe20000410000 */
[-C--:B------:R-:W-:Y:S01]  /*7390*/  FMUL.FTZ R112, R112, R10.reuse ;  /* 0x0000000a70707220 */ /* 0x080fe20000410000 */
[-C--:B------:R-:W-:Y:S01]  /*73a0*/  FMUL.FTZ R113, R113, R10.reuse ;  /* 0x0000000a71717220 */ /* 0x080fe20000410000 */
[----:B------:R-:W3:Y:S01]  /*73b0*/  SHFL.BFLY PT, R176, R0, 0x2, 0x1f ;  /* 0x0c401f0000b07f89 */ /* 0x000ee200000e0000 */
[-C--:B------:R-:W-:Y:S01]  /*73c0*/  FMUL.FTZ R116, R116, R10.reuse ;  /* 0x0000000a74747220 */ /* 0x080fe20000410000 */
[-C--:B------:R-:W-:Y:S01]  /*73d0*/  FMUL.FTZ R117, R117, R10.reuse ;  /* 0x0000000a75757220 */ /* 0x080fe20000410000 */
[-C--:B------:R-:W-:Y:S01]  /*73e0*/  FMUL.FTZ R120, R120, R10.reuse ;  /* 0x0000000a78787220 */ /* 0x080fe20000410000 */
[----:B------:R-:W-:Y:S01]  /*73f0*/  MUFU.EX2 R179, R165 ;  /* 0x000000a500b37308 */ /* 0x000fe20000000800 */
[----:B--2---:R-:W-:Y:S01]  /*7400*/  FADD.FTZ R4, R21, R4 ;  /* 0x0000000415047221 */ /* 0x004fe20000010000 */
[-C--:B------:R-:W-:Y:S01]  /*7410*/  FMUL.FTZ R121, R121, R10.reuse ;  /* 0x0000000a79797220 */ /* 0x080fe20000410000 */
        /* <DEDUP_REMOVED lines=15> */
[----:B---3--:R-:W-:-:S05]  /*7510*/  FMNMX.FTZ R0, R0, R176, !PT ;  /* 0x000000b000007209 */ /* 0x008fca0007810000 */
[----:B------:R-:W0:Y:S02]  /*7520*/  SHFL.BFLY PT, R176, R0, 0x1, 0x1f ;  /* 0x0c201f0000b07f89 */ /* 0x000e2400000e0000 */
[----:B0-----:R-:W-:-:S04]  /*7530*/  FMNMX.FTZ R0, R0, R176, !PT ;  /* 0x000000b000007209 */ /* 0x001fc80007810000 */
[C---:B------:R-:W-:Y:S01]  /*7540*/  FSETP.NEU.FTZ.AND P3, PT, R0.reuse, -INF , PT ;  /* 0xff8000000000780b */ /* 0x040fe20003f7d000 */
[----:B------:R-:W-:-:S03]  /*7550*/  FMUL.FTZ R177, R0, UR10 ;  /* 0x0000000a00b17c20 */ /* 0x000fc60008410000 */
[----:B------:R-:W-:Y:S02]  /*7560*/  FSEL R176, R0, RZ, P3 ;  /* 0x000000ff00b07208 */ /* 0x000fe40001800000 */
[----:B------:R-:W-:-:S03]  /*7570*/  FSEL R177, R177, RZ, P3 ;  /* 0x000000ffb1b17208 */ /* 0x000fc60001800000 */
[----:B------:R-:W-:Y:S02]  /*7580*/  FADD.FTZ R176, -R176, R8 ;  /* 0x00000008b0b07221 */ /* 0x000fe40000010100 */
[--C-:B------:R-:W-:Y:S01]  /*7590*/  FFMA.FTZ R154, R154, UR10, -R177.reuse ;  /* 0x0000000a9a9a7c23 */ /* 0x100fe200080108b1 */
[--C-:B------:R-:W-:Y:S01]  /*75a0*/  FFMA.FTZ R155, R155, UR10, -R177.reuse ;  /* 0x0000000a9b9b7c23 */ /* 0x100fe200080108b1 */
[----:B------:R-:W-:Y:S01]  /*75b0*/  FMUL.FTZ R8, R176, UR10 ;  /* 0x0000000ab0087c20 */ /* 0x000fe20008410000 */
[----:B------:R-:W-:Y:S02]  /*75c0*/  IMAD.U32 R176, RZ, RZ, UR23 ;  /* 0x00000017ffb07e24 */ /* 0x000fe4000f8e00ff */
[--C-:B------:R-:W-:Y:S01]  /*75d0*/  FFMA.FTZ R158, R158, UR10, -R177.reuse ;  /* 0x0000000a9e9e7c23 */ /* 0x100fe200080108b1 */
[--C-:B------:R-:W-:Y:S01]  /*75e0*/  FFMA.FTZ R159, R159, UR10, -R177.reuse ;  /* 0x0000000a9f9f7c23 */ /* 0x100fe200080108b1 */
[--C-:B------:R-:W-:Y:S01]  /*75f0*/  FFMA.FTZ R178, R162, UR10, -R177.reuse ;  /* 0x0000000aa2b27c23 */ /* 0x100fe200080108b1 */
[----:B------:R-:W-:Y:S01]  /*7600*/  @!P2 IMAD R176, R176, 0x40, R16 ;  /* 0x00000040b0b0a824 */ /* 0x000fe200078e0210 */
[----:B------:R-:W0:Y:S01]  /*7610*/  MUFU.EX2 R8, R8 ;  /* 0x0000000800087308 */ /* 0x000e220000000800 */
[--C-:B------:R-:W-:Y:S01]  /*7620*/  FFMA.FTZ R163, R163, UR10, -R177.reuse ;  /* 0x0000000aa3a37c23 */ /* 0x100fe200080108b1 */
[--C-:B------:R-:W-:Y:S01]  /*7630*/  FFMA.FTZ R166, R166, UR10, -R177.reuse ;  /* 0x0000000aa6a67c23 */ /* 0x100fe200080108b1 */
[--C-:B------:R-:W-:Y:S01]  /*7640*/  FFMA.FTZ R167, R167, UR10, -R177.reuse ;  /* 0x0000000aa7a77c23 */ /* 0x100fe200080108b1 */
[----:B------:R-:W-:Y:S01]  /*7650*/  @!P2 LEA R176, R176, UR46, 0x2 ;  /* 0x0000002eb0b0ac11 */ /* 0x000fe2000f8e10ff */
[--C-:B------:R-:W-:Y:S01]  /*7660*/  FFMA.FTZ R170, R170, UR10, -R177.reuse ;  /* 0x0000000aaaaa7c23 */ /* 0x100fe200080108b1 */
[--C-:B------:R-:W-:Y:S01]  /*7670*/  FFMA.FTZ R168, R168, UR10, -R177.reuse ;  /* 0x0000000aa8a87c23 */ /* 0x100fe200080108b1 */
[--C-:B------:R-:W-:Y:S01]  /*7680*/  FFMA.FTZ R9, R9, UR10, -R177.reuse ;  /* 0x0000000a09097c23 */ /* 0x100fe200080108b1 */
[----:B------:R-:W-:Y:S01]  /*7690*/  MUFU.EX2 R155, R155 ;  /* 0x0000009b009b7308 */ /* 0x000fe20000000800 */
[----:B------:R-:W-:Y:S01]  /*76a0*/  @!P2 STS [R176+0x28800], R10 ;  /* 0x0288000ab000a388 */ /* 0x000fe20000000800 */
[--C-:B------:R-:W-:Y:S01]  /*76b0*/  FFMA.FTZ R171, R171, UR10, -R177.reuse ;  /* 0x0000000aabab7c23 */ /* 0x100fe200080108b1 */
[--C-:B------:R-:W-:Y:S01]  /*76c0*/  FFMA.FTZ R172, R172, UR10, -R177.reuse ;  /* 0x0000000aacac7c23 */ /* 0x100fe200080108b1 */
[--C-:B------:R-:W-:Y:S01]  /*76d0*/  FFMA.FTZ R174, R174, UR10, -R177.reuse ;  /* 0x0000000aaeae7c23 */ /* 0x100fe200080108b1 */
[----:B------:R-:W-:-:S03]  /*76e0*/  FFMA.FTZ R175, R175, UR10, -R177 ;  /* 0x0000000aafaf7c23 */ /* 0x000fc600080108b1 */
[----:B------:R-:W-:Y:S01]  /*76f0*/  MUFU.EX2 R157, R178 ;  /* 0x000000b2009d7308 */ /* 0x000fe20000000800 */
[----:B0-----:R0:W-:Y:S01]  /*7700*/  @!P2 STS [R176+0x28820], R8 ;  /* 0x02882008b000a388 */ /* 0x0011e20000000800 */
        /* <DEDUP_REMOVED lines=14> */
[----:B0-----:R-:W0:Y:S01]  /*77f0*/  MUFU.EX2 R176, R153 ;  /* 0x0000009900b07308 */ /* 0x001e220000000800 */
[----:B--2---:R-:W-:Y:S01]  /*7800*/  FFMA.FTZ R156, R169, UR10, -R177 ;  /* 0x0000000aa99c7c23 */ /* 0x004fe200080108b1 */
[-C--:B------:R-:W-:Y:S01]  /*7810*/  FMUL.FTZ R51, R51, R8.reuse ;  /* 0x0000000833337220 */ /* 0x080fe20000410000 */
[-C--:B------:R-:W-:Y:S01]  /*7820*/  FMUL.FTZ R54, R54, R8.reuse ;  /* 0x0000000836367220 */ /* 0x080fe20000410000 */
[-C--:B------:R-:W-:Y:S01]  /*7830*/  FMUL.FTZ R55, R55, R8.reuse ;  /* 0x0000000837377220 */ /* 0x080fe20000410000 */
[-C--:B------:R-:W-:Y:S01]  /*7840*/  FMUL.FTZ R58, R58, R8.reuse ;  /* 0x000000083a3a7220 */ /* 0x080fe20000410000 */
[-C--:B------:R-:W-:Y:S01]  /*7850*/  FMUL.FTZ R59, R59, R8.reuse ;  /* 0x000000083b3b7220 */ /* 0x080fe20000410000 */
[-C--:B------:R-:W-:Y:S01]  /*7860*/  FMUL.FTZ R62, R62, R8.reuse ;  /* 0x000000083e3e7220 */ /* 0x080fe20000410000 */
[----:B------:R2:W3:Y:S01]  /*7870*/  MUFU.EX2 R153, R154 ;  /* 0x0000009a00997308 */ /* 0x0004e20000000800 */
[-C--:B------:R-:W-:Y:S01]  /*7880*/  FMUL.FTZ R63, R63, R8.reuse ;  /* 0x000000083f3f7220 */ /* 0x080fe20000410000 */
[-C--:B------:R-:W-:Y:S01]  /*7890*/  FMUL.FTZ R66, R66, R8.reuse ;  /* 0x0000000842427220 */ /* 0x080fe20000410000 */
[-C--:B------:R-:W-:Y:S01]  /*78a0*/  FMUL.FTZ R67, R67, R8.reuse ;  /* 0x0000000843437220 */ /* 0x080fe20000410000 */
[-C--:B------:R-:W-:Y:S01]  /*78b0*/  FMUL.FTZ R70, R70, R8.reuse ;  /* 0x0000000846467220 */ /* 0x080fe20000410000 */
[-C--:B------:R-:W-:Y:S01]  /*78c0*/  FMUL.FTZ R71, R71, R8.reuse ;  /* 0x0000000847477220 */ /* 0x080fe20000410000 */
[-C--:B------:R-:W-:Y:S01]  /*78d0*/  FMUL.FTZ R74, R74, R8.reuse ;  /* 0x000000084a4a7220 */ /* 0x080fe20000410000 */
[----:B------:R-:W-:Y:S01]  /*78e0*/  FMUL.FTZ R75, R75, R8 ;  /* 0x000000084b4b7220 */ /* 0x000fe20000410000 */
[----:B------:R-:W4:Y:S01]  /*78f0*/  MUFU.EX2 R177, R160 ;  /* 0x000000a000b17308 */ /* 0x000f220000000800 */
[----:B0-----:R-:W-:Y:S01]  /*7900*/  FADD.FTZ R4, R176, R4 ;  /* 0x00000004b0047221 */ /* 0x001fe20000010000 */
[----:B--2---:R-:W-:Y:S01]  /*7910*/  F2FP.BF16.F32.PACK_AB R154, R13, R12 ;  /* 0x0000000c0d9a723e */ /* 0x004fe200000010ff */
[-C--:B------:R-:W-:Y:S01]  /*7920*/  FMUL.FTZ R78, R78, R8.reuse ;  /* 0x000000084e4e7220 */ /* 0x080fe20000410000 */
[----:B------:R-:W-:Y:S01]  /*7930*/  FMUL.FTZ R79, R79, R8 ;  /* 0x000000084f4f7220 */ /* 0x000fe20000410000 */
[----:B------:R-:W-:Y:S01]  /*7940*/  FADD.FTZ R4, R162, R4 ;  /* 0x00000004a2047221 */ /* 0x000fe20000010000 */
[----:B------:R-:W-:Y:S01]  /*7950*/  F2FP.BF16.F32.PACK_AB R162, R180, R162 ;  /* 0x000000a2b4a2723e */ /* 0x000fe200000010ff */
[-C--:B------:R-:W-:Y:S01]  /*7960*/  FMUL.FTZ R82, R82, R8.reuse ;  /* 0x0000000852527220 */ /* 0x080fe20000410000 */
[----:B------:R-:W-:Y:S01]  /*7970*/  MUFU.EX2 R160, R163 ;  /* 0x000000a300a07308 */ /* 0x000fe20000000800 */
[----:B---3--:R-:W-:Y:S01]  /*7980*/  FFMA.FTZ R5, R8, R5, R153 ;  /* 0x0000000508057223 */ /* 0x008fe20000010099 */
[----:B------:R-:W-:Y:S01]  /*7990*/  F2FP.BF16.F32.PACK_AB R153, R155, R153 ;  /* 0x000000999b99723e */ /* 0x000fe200000010ff */
[----:B------:R-:W-:Y:S01]  /*79a0*/  FADD.FTZ R4, R180, R4 ;  /* 0x00000004b4047221 */ /* 0x000fe20000010000 */
[-C--:B------:R-:W-:Y:S01]  /*79b0*/  FMUL.FTZ R83, R83, R8.reuse ;  /* 0x0000000853537220 */ /* 0x080fe20000410000 */
[----:B------:R-:W-:Y:S01]  /*79c0*/  FADD.FTZ R5, R155, R5 ;  /* 0x000000059b057221 */ /* 0x000fe20000010000 */
[-C--:B------:R-:W-:Y:S01]  /*79d0*/  FMUL.FTZ R86, R86, R8.reuse ;  /* 0x0000000856567220 */ /* 0x080fe20000410000 */
[-C--:B------:R-:W-:Y:S01]  /*79e0*/  FMUL.FTZ R87, R87, R8.reuse ;  /* 0x0000000857577220 */ /* 0x080fe20000410000 */
[----:B------:R-:W0:Y:S01]  /*79f0*/  MUFU.EX2 R155, R158 ;  /* 0x0000009e009b7308 */ /* 0x000e220000000800 */
[----:B----4-:R-:W-:Y:S01]  /*7a00*/  FADD.FTZ R4, R177, R4 ;  /* 0x00000004b1047221 */ /* 0x010fe20000010000 */
[-C--:B------:R-:W-:Y:S01]  /*7a10*/  FMUL.FTZ R90, R90, R8.reuse ;  /* 0x000000085a5a7220 */ /* 0x080fe20000410000 */
[-C--:B------:R-:W-:Y:S01]  /*7a20*/  FMUL.FTZ R91, R91, R8.reuse ;  /* 0x000000085b5b7220 */ /* 0x080fe20000410000 */
[-C--:B------:R-:W-:Y:S01]  /*7a30*/  FMUL.FTZ R94, R94, R8.reuse ;  /* 0x000000085e5e7220 */ /* 0x080fe20000410000 */
[----:B------:R-:W-:Y:S01]  /*7a40*/  FADD.FTZ R4, R181, R4 ;  /* 0x00000004b5047221 */ /* 0x000fe20000010000 */
        /* <DEDUP_REMOVED lines=21> */
[----:B------:R-:W-:Y:S01]  /*7ba0*/  BAR.SYNC.DEFER_BLOCKING 0xf, 0x100 ;  /* 0x03c4000000007b1d */ /* 0x000fe20000010000 */
[----:B------:R-:W-:Y:S01]  /*7bb0*/  F2FP.BF16.F32.PACK_AB R158, R21, R20 ;  /* 0x00000014159e723e */ /* 0x000fe200000010ff */
[----:B------:R-:W-:Y:S01]  /*7bc0*/  FADD.FTZ R5, R157, R5 ;  /* 0x000000059d057221 */ /* 0x000fe20000010000 */
[----:B------:R-:W-:Y:S01]  /*7bd0*/  F2FP.BF16.F32.PACK_AB R157, R160, R157 ;  /* 0x0000009da09d723e */ /* 0x000fe200000010ff */
[-C--:B------:R-:W-:Y:S01]  /*7be0*/  FMUL.FTZ R126, R126, R8.reuse ;  /* 0x000000087e7e7220 */ /* 0x080fe20000410000 */
[-C--:B------:R-:W-:Y:S01]  /*7bf0*/  FMUL.FTZ R127, R127, R8.reuse ;  /* 0x000000087f7f7220 */ /* 0x080fe20000410000 */
[----:B------:R-:W2:Y:S01]  /*7c00*/  MUFU.EX2 R161, R170 ;  /* 0x000000aa00a17308 */ /* 0x000ea20000000800 */
[----:B------:R-:W-:Y:S01]  /*7c10*/  FADD.FTZ R5, R160, R5 ;  /* 0x00000005a0057221 */ /* 0x000fe20000010000 */
[----:B------:R-:W-:Y:S01]  /*7c20*/  F2FP.BF16.F32.PACK_AB R160, R176, R173 ;  /* 0x000000adb0a0723e */ /* 0x000fe200000010ff */
[-C--:B------:R-:W-:Y:S01]  /*7c30*/  FMUL.FTZ R130, R130, R8.reuse ;  /* 0x0000000882827220 */ /* 0x080fe20000410000 */
[-C--:B------:R-:W-:Y:S01]  /*7c40*/  FMUL.FTZ R131, R131, R8.reuse ;  /* 0x0000000883837220 */ /* 0x080fe20000410000 */
[----:B---3--:R-:W-:Y:S01]  /*7c50*/  FADD.FTZ R5, R159, R5 ;  /* 0x000000059f057221 */ /* 0x008fe20000010000 */
        /* <DEDUP_REMOVED lines=10> */
[----:B------:R0:W4:Y:S01]  /*7d00*/  MUFU.EX2 R163, R156 ;  /* 0x0000009c00a37308 */ /* 0x0001220000000800 */
[----:B--2---:R-:W-:Y:S01]  /*7d10*/  FADD.FTZ R5, R161, R5 ;  /* 0x00000005a1057221 */ /* 0x004fe20000010000 */
[----:B------:R2:W-:Y:S01]  /*7d20*/  STSM.16.M88.4 [R19+0x26800], R152 ;  /* 0x0268009813007844 */ /* 0x0005e20000000200 */
[-C--:B------:R-:W-:Y:S01]  /*7d30*/  FMUL.FTZ R147, R147, R8.reuse ;  /* 0x0000000893937220 */ /* 0x080fe20000410000 */
[-C--:B------:R-:W-:Y:S01]  /*7d40*/  FMUL.FTZ R150, R150, R8.reuse ;  /* 0x0000000896967220 */ /* 0x080fe20000410000 */
[----:B------:R-:W-:-:S03]  /*7d50*/  FMUL.FTZ R151, R151, R8 ;  /* 0x0000000897977220 */ /* 0x000fc60000410000 */
[----:B------:R-:W5:Y:S01]  /*7d60*/  MUFU.EX2 R9, R9 ;  /* 0x0000000900097308 */ /* 0x000f620000000800 */
[C---:B---3--:R-:W-:Y:S01]  /*7d70*/  FADD.FTZ R5, R168.reuse, R5 ;  /* 0x00000005a8057221 */ /* 0x048fe20000010000 */
[----:B0-----:R-:W-:Y:S02]  /*7d80*/  F2FP.BF16.F32.PACK_AB R156, R15, R14 ;  /* 0x0000000e0f9c723e */ /* 0x001fe400000010ff */
[----:B------:R-:W-:-:S03]  /*7d90*/  F2FP.BF16.F32.PACK_AB R161, R168, R161 ;  /* 0x000000a1a8a1723e */ /* 0x000fc600000010ff */
[----:B------:R2:W-:Y:S01]  /*7da0*/  STSM.16.M88.4 [R22], R156 ;  /* 0x0000009c16007844 */ /* 0x0005e20000000200 */
[----:B------:R-:W0:Y:S01]  /*7db0*/  MUFU.EX2 R165, R171 ;  /* 0x000000ab00a57308 */ /* 0x000e220000000800 */
[----:B----4-:R-:W-:-:S07]  /*7dc0*/  FADD.FTZ R5, R163, R5 ;  /* 0x00000005a3057221 */ /* 0x010fce0000010000 */
[----:B------:R-:W3:Y:S01]  /*7dd0*/  MUFU.EX2 R172, R172 ;  /* 0x000000ac00ac7308 */ /* 0x000ee20000000800 */
[C---:B-----5:R-:W-:Y:S01]  /*7de0*/  FADD.FTZ R5, R9.reuse, R5 ;  /* 0x0000000509057221 */ /* 0x060fe20000010000 */
[----:B------:R-:W-:-:S05]  /*7df0*/  F2FP.BF16.F32.PACK_AB R163, R9, R163 ;  /* 0x000000a309a3723e */ /* 0x000fca00000010ff */
[----:B------:R2:W-:Y:S01]  /*7e00*/  STSM.16.M88.4 [R184], R160 ;  /* 0x000000a0b8007844 */ /* 0x0005e20000000200 */
[----:B------:R-:W4:Y:S01]  /*7e10*/  MUFU.EX2 R167, R174 ;  /* 0x000000ae00a77308 */ /* 0x000f220000000800 */
[----:B0-----:R-:W-:-:S07]  /*7e20*/  FADD.FTZ R5, R165, R5 ;  /* 0x00000005a5057221 */ /* 0x001fce0000010000 */
[----:B------:R0:W5:Y:S01]  /*7e30*/  MUFU.EX2 R169, R164 ;  /* 0x000000a400a97308 */ /* 0x0001620000000800 */
[C---:B---3--:R-:W-:Y:S01]  /*7e40*/  FADD.FTZ R5, R172.reuse, R5 ;  /* 0x00000005ac057221 */ /* 0x048fe20000010000 */
[----:B------:R-:W-:-:S06]  /*7e50*/  F2FP.BF16.F32.PACK_AB R165, R172, R165 ;  /* 0x000000a5aca5723e */ /* 0x000fcc00000010ff */
[----:B------:R-:W3:Y:S01]  /*7e60*/  MUFU.EX2 R175, R175 ;  /* 0x000000af00af7308 */ /* 0x000ee20000000800 */
[----:B----4-:R-:W-:Y:S01]  /*7e70*/  FADD.FTZ R5, R167, R5 ;  /* 0x00000005a7057221 */ /* 0x010fe20000010000 */
[----:B0-----:R-:W-:Y:S02]  /*7e80*/  F2FP.BF16.F32.PACK_AB R164, R181, R177 ;  /* 0x000000b1b5a4723e */ /* 0x001fe400000010ff */
[----:B-----5:R-:W-:Y:S01]  /*7e90*/  F2FP.BF16.F32.PACK_AB R166, R179, R169 ;  /* 0x000000a9b3a6723e */ /* 0x020fe200000010ff */
[----:B------:R-:W-:-:S04]  /*7ea0*/  FADD.FTZ R4, R169, R4 ;  /* 0x00000004a9047221 */ /* 0x000fc80000010000 */
[----:B------:R-:W-:Y:S01]  /*7eb0*/  FADD.FTZ R4, R179, R4 ;  /* 0x00000004b3047221 */ /* 0x000fe20000010000 */
[C---:B---3--:R-:W-:Y:S01]  /*7ec0*/  F2FP.BF16.F32.PACK_AB R167, R175.reuse, R167 ;  /* 0x000000a7afa7723e */ /* 0x048fe200000010ff */
[----:B------:R-:W-:-:S04]  /*7ed0*/  FADD.FTZ R5, R175, R5 ;  /* 0x00000005af057221 */ /* 0x000fc80000010000 */
[----:B------:R2:W-:Y:S01]  /*7ee0*/  STSM.16.M88.4 [R23], R164 ;  /* 0x000000a417007844 */ /* 0x0005e20000000200 */
[----:B------:R-:W-:Y:S05]  /*7ef0*/  @!P0 BRA `(.L_x_4611) ;  /* 0x0000000000048947 */ /* 0x000fea0003800000 */
[----:B------:R-:W-:Y:S01]  /*7f00*/  BPT.TRAP 0x1 ;  /* 0x000000040000795c */ /* 0x000fe20000300000 */
.L_x_4611:
[----:B------:R0:W3:Y:S01]  /*7f10*/  SYNCS.PHASECHK.TRANS64.TRYWAIT P2, [UR25+0x28c50], R7 ;  /* 0x028c5007ff0075a7 */ /* 0x0000e20008040159 */
[----:B------:R-:W-:Y:S05]  /*7f20*/  @!P0 BRA `(.L_x_4612) ;  /* 0x0000000000048947 */ /* 0x000fea0003800000 */
[----:B------:R-:W-:Y:S01]  /*7f30*/  BPT.TRAP 0x1 ;  /* 0x000000040000795c */ /* 0x000fe20000300000 */
.L_x_4612:
[----:B---3--:R-:W-:Y:S05]  /*7f40*/  @P2 BRA `(.L_x_4613) ;  /* 0x0000000000082947 */ /* 0x008fea0003800000 */
[----:B------:R-:W3:Y:S02]  /*7f50*/  SYNCS.PHASECHK.TRANS64.TRYWAIT P2, [UR25+0x28c50], R7 ;  /* 0x028c5007ff0075a7 */ /* 0x000ee40008040159 */
[----:B---3--:R-:W-:Y:S05]  /*7f60*/  @!P2 BRA `(.L_x_4614) ;  /* 0x000000f0006ca947 */ /* 0x008fea0003800000 */
.L_x_4613:
[----:B------:R-:W-:Y:S01]  /*7f70*/  ULEA UR11, UR37, UR50, 0xc ;  /* 0x00000032250b7291 */ /* 0x000fe2000f8e603f */
[----:B------:R-:W-:Y:S01]  /*7f80*/  WARPGROUP.ARRIVE ;  /* 0x00000000000079c5 */ /* 0x000fe20000000000 */
[----:B------:R-:W-:Y:S01]  /*7f90*/  UMOV UR7, 0x40000040 ;  /* 0x4000004000077882 */ /* 0x000fe20000000000 */
[----:B------:R-:W-:Y:S01]  /*7fa0*/  UISETP.GT.AND UP1, UPT, UR21, UR20, UPT ;  /* 0x000000141500728c */ /* 0x000fe2000bf24270 */
[----:B---3--:R-:W-:Y:S01]  /*7fb0*/  @!P1 VIADD R11, R11, 0x28c60 ;  /* 0x00028c600b0b9836 */ /* 0x008fe20000000000 */
        /* <DEDUP_REMOVED lines=36> */
[----:B------:R-:W-:Y:S05]  /*8200*/  @P2 BRA `(.L_x_4615) ;  /* 0xffffffdc00602947 */ /* 0x000fea000383ffff */
.L_x_4606:
        /* <DEDUP_REMOVED lines=8> */
.L_x_4625:
[----:B------:R-:W-:-:S04]  /*8290*/  UIADD3 UR37, UR22, 0x1, URZ ;  /* 0x0000000116257890 */ /* 0x000fc8000fffe03f */
[----:B------:R-:W-:-:S04]  /*82a0*/  UISETP.NE.AND UP0, UPT, UR37, 0x2, UPT ;  /* 0x000000022500788c */ /* 0x000fc8000bf05270 */
[----:B------:R-:W-:Y:S02]  /*82b0*/  USEL UR6, URZ, 0x1, UP0 ;  /* 0x000000013f067887 */ /* 0x000fe40008000000 */
[----:B------:R-:W-:Y:S02]  /*82c0*/  USEL UR37, UR37, URZ, UP0 ;  /* 0x0000003f25257287 */ /* 0x000fe40008000000 */
[----:B------:R-:W-:Y:S01]  /*82d0*/  ULOP3.LUT UR38, UR38, UR6, URZ, 0x3c, !UPT ;  /* 0x0000000626267292 */ /* 0x000fe2000f8e3c3f */
[----:B------:R-:W-:Y:S11]  /*82e0*/  @!P0 BRA `(.L_x_4617) ;  /* 0x0000000000048947 */ /* 0x000ff60003800000 */
[----:B------:R-:W-:Y:S01]  /*82f0*/  BPT.TRAP 0x1 ;  /* 0x000000040000795c */ /* 0x000fe20000300000 */
.L_x_4617:
[----:B------:R-:W-:Y:S01]  /*8300*/  ULEA UR24, UR37, UR46, 0x3 ;  /* 0x0000002e25187291 */ /* 0x000fe2000f8e183f */
[----:B01----:R-:W-:-:S05]  /*8310*/  IMAD.U32 R7, RZ, RZ, UR38 ;  /* 0x00000026ff077e24 */ /* 0x003fca000f8e00ff */
[----:B------:R-:W-:-:S04]  /*8320*/  SHF.L.U32 R7, R7, 0x1f, RZ ;  /* 0x0000001f07077819 */ /* 0x000fc800000006ff */
[----:B------:R0:W1:Y:S01]  /*8330*/  SYNCS.PHASECHK.TRANS64.TRYWAIT P2, [UR24+0x28c30], R7 ;  /* 0x028c3007ff0075a7 */ /* 0x0000620008040158 */
[----:B------:R-:W-:Y:S05]  /*8340*/  @!P0 BRA `(.L_x_4618) ;  /* 0x0000000000048947 */ /* 0x000fea0003800000 */
[----:B------:R-:W-:Y:S01]  /*8350*/  BPT.TRAP 0x1 ;  /* 0x000000040000795c */ /* 0x000fe20000300000 */
.L_x_4618:
[----:B-1----:R-:W-:Y:S05]  /*8360*/  @P2 BRA `(.L_x_4619) ;  /* 0x0000000000082947 */ /* 0x002fea0003800000 */
[----:B------:R-:W1:Y:S02]  /*8370*/  SYNCS.PHASECHK.TRANS64.TRYWAIT P2, [UR24+0x28c30], R7 ;  /* 0x028c3007ff0075a7 */ /* 0x000e640008040158 */
[----:B-1----:R-:W-:Y:S05]  /*8380*/  @!P2 BRA `(.L_x_4620) ;  /* 0x000000ec0078a947 */ /* 0x002fea0003800000 */
.L_x_4619:
[----:B------:R-:W-:Y:S01]  /*8390*/  R2UR UR18, R3 ;  /* 0x00000000031272ca */ /* 0x000fe200000e0000 */
[----:B--2---:R-:W-:Y:S01]  /*83a0*/  WARPGROUP.ARRIVE ;  /* 0x00000000000079c5 */ /* 0x004fe20000000000 */
        /* <DEDUP_REMOVED lines=21> */
[----:B-1----:R-:W-:Y:S01]  /*8500*/  FMUL.FTZ R0, R152, UR23 ;  /* 0x0000001798007c20 */ /* 0x002fe20008410000 */
[----:B------:R-:W-:Y:S01]  /*8510*/  FMUL.FTZ R10, R153, UR23 ;  /* 0x00000017990a7c20 */ /* 0x000fe20008410000 */
[----:B---3--:R-:W-:Y:S01]  /*8520*/  FMUL.FTZ R11, R156, UR23 ;  /* 0x000000179c0b7c20 */ /* 0x008fe20008410000 */
        /* <DEDUP_REMOVED lines=365> */
.L_x_4621:
[----:B------:R1:W2:Y:S01]  /*9c00*/  SYNCS.PHASECHK.TRANS64.TRYWAIT P2, [UR24+0x28c50], R7 ;  /* 0x028c5007ff0075a7 */ /* 0x0002a20008040158 */
[----:B------:R-:W-:Y:S05]  /*9c10*/  @!P0 BRA `(.L_x_4622) ;  /* 0x0000000000048947 */ /* 0x000fea0003800000 */
[----:B------:R-:W-:Y:S01]  /*9c20*/  BPT.TRAP 0x1 ;  /* 0x000000040000795c */ /* 0x000fe20000300000 */
.L_x_4622:
[----:B--2---:R-:W-:Y:S05]  /*9c30*/  @P2 BRA `(.L_x_4623) ;  /* 0x0000000000082947 */ /* 0x004fea0003800000 */
[----:B------:R-:W2:Y:S02]  /*9c40*/  SYNCS.PHASECHK.TRANS64.TRYWAIT P2, [UR24+0x28c50], R7 ;  /* 0x028c5007ff0075a7 */ /* 0x000ea40008040158 */
[----:B--2---:R-:W-:Y:S05]  /*9c50*/  @!P2 BRA `(.L_x_4624) ;  /* 0x000000d4005ca947 */ /* 0x004fea0003800000 */
.L_x_4623:
        /* <DEDUP_REMOVED lines=42> */
.L_x_4616:
[----:B------:R-:W4:Y:S01]  /*9f00*/  SHFL.BFLY PT, R3, R4, 0x2, 0x1f ;  /* 0x0c401f0004037f89 */ /* 0x000f2200000e0000 */
[----:B------:R-:W-:Y:S08]  /*9f10*/  BAR.ARV 0x8, 0x100 ;  /* 0x0204000000007b1d */ /* 0x000ff00000002000 */
[----:B------:R-:W-:Y:S01]  /*9f20*/  BAR.SYNC.DEFER_BLOCKING 0xf, 0x100 ;  /* 0x03c4000000007b1d */ /* 0x000fe20000010000 */
[----:B------:R-:W-:Y:S01]  /*9f30*/  ISETP.NE.AND P2, PT, R17, RZ, PT ;  /* 0x000000ff1100720c */ /* 0x000fe20003f45270 */
[----:B------:R-:W-:Y:S01]  /*9f40*/  IMAD.MOV.U32 R13, RZ, RZ, -0x800000 ;  /* 0xff800000ff0d7424 */ /* 0x000fe200078e00ff */
[----:B------:R-:W-:Y:S01]  /*9f50*/  UIADD3 UR47, UR47, 0x1, URZ ;  /* 0x000000012f2f7890 */ /* 0x000fe2000fffe03f */
[----:B------:R-:W-:-:S02]  /*9f60*/  IMAD.MOV.U32 R12, RZ, RZ, -0x800000 ;  /* 0xff800000ff0c7424 */ /* 0x000fc400078e00ff */
[----:B------:R-:W5:Y:S01]  /*9f70*/  SHFL.BFLY PT, R10, R5, 0x2, 0x1f ;  /* 0x0c401f00050a7f89 */ /* 0x000f6200000e0000 */
[----:B----4-:R-:W-:Y:S01]  /*9f80*/  FADD.FTZ R3, R3, R4 ;  /* 0x0000000403037221 */ /* 0x010fe20000010000 */
[----:B------:R-:W-:-:S04]  /*9f90*/  IMAD.MOV.U32 R4, RZ, RZ, RZ ;  /* 0x000000ffff047224 */ /* 0x000fc800078e00ff */
[----:B------:R-:W4:Y:S01]  /*9fa0*/  SHFL.BFLY PT, R8, R3, 0x1, 0x1f ;  /* 0x0c201f0003087f89 */ /* 0x000f2200000e0000 */
[----:B-----5:R-:W-:Y:S01]  /*9fb0*/  FADD.FTZ R10, R10, R5 ;  /* 0x000000050a0a7221 */ /* 0x020fe20000010000 */
[----:B------:R-:W-:-:S04]  /*9fc0*/  IMAD.U32 R5, RZ, RZ, UR10 ;  /* 0x0000000aff057e24 */ /* 0x000fc8000f8e00ff */
[----:B01----:R-:W0:Y:S01]  /*9fd0*/  SHFL.BFLY PT, R7, R10, 0x1, 0x1f ;  /* 0x0c201f000a077f89 */ /* 0x003e2200000e0000 */
[----:B----4-:R-:W-:Y:S01]  /*9fe0*/  FADD.FTZ R9, R3, R8 ;  /* 0x0000000803097221 */ /* 0x010fe20000010000 */
        /* <DEDUP_REMOVED lines=82> */
[----:B----4-:R-:W-:Y:S01]  /*a510*/  IMAD.U32 R4, RZ, RZ, UR10 ;  /* 0x0000000aff047e24 */ /* 0x010fe2000f8e00ff */
        /* <DEDUP_REMOVED lines=72> */
.L_x_4586:
        /* <DEDUP_REMOVED lines=12> */
[----:B------:R-:W4:Y:S01]  /*aa60*/  LDL R0, [R1+0x54] ;  /* 0x0000540001007983 */ /* 0x000f220000100800 */
[----:B------:R-:W0:Y:S01]  /*aa70*/  S2UR UR4, SR_SWINHI ;  /* 0x00000000000479c3 */ /* 0x000e220000002f00 */
[----:B------:R-:W-:Y:S01]  /*aa80*/  F2FP.BF16.F32.PACK_AB R6, R29, R28 ;  /* 0x0000001c1d06723e */ /* 0x000fe200000010ff */
[----:B------:R-:W-:Y:S01]  /*aa90*/  USHF.L.U64.HI UR8, UR45, 0x2, UR44 ;  /* 0x000000022d087899 */ /* 0x000fe2000801022c */
[----:B------:R-:W-:Y:S01]  /*aaa0*/  F2FP.BF16.F32.PACK_AB R7, R31, R30 ;  /* 0x0000001e1f07723e */ /* 0x000fe200000010ff */
[----:B------:R-:W-:Y:S01]  /*aab0*/  ULDC.64 UR12, c[0x0][0xc00] ;  /* 0x00030000000c7ab9 */ /* 0x000fe20000000a00 */
[----:B------:R-:W-:Y:S02]  /*aac0*/  F2FP.BF16.F32.PACK_AB R9, R35, R34 ;  /* 0x000000222309723e */ /* 0x000fe400000010ff */
[----:B------:R-:W-:Y:S02]  /*aad0*/  F2FP.BF16.F32.PACK_AB R10, R37, R36 ;  /* 0x00000024250a723e */ /* 0x000fe400000010ff */
[----:B---3--:R-:W-:Y:S01]  /*aae0*/  F2FP.BF16.F32.PACK_AB R11, R39, R38 ;  /* 0x00000026270b723e */ /* 0x008fe200000010ff */
        /* <DEDUP_REMOVED lines=12> */
[----:B------:R-:W-:-:S04]  /*abb0*/  UIADD3 UR4, UP0, UR4, UR12, URZ ;  /* 0x0000000c04047290 */ /* 0x000fc8000ff1e03f */
[----:B------:R-:W-:Y:S01]  /*abc0*/  UIADD3.X UR8, UR8, UR13, URZ, UP0, !UPT ;  /* 0x0000000d08087290 */ /* 0x000fe200087fe43f */
[----:B----4-:R-:W-:-:S03]  /*abd0*/  IMAD.WIDE R20, R0, 0x2, R14 ;  /* 0x0000000200147825 */ /* 0x010fc600078e020e */
        /* <DEDUP_REMOVED lines=172> */
[----:B0-----:R-:W-:Y:S02]  /*b6a0*/  IMAD.U32 R4, RZ, RZ, UR10 ;  /* 0x0000000aff047e24 */ /* 0x001fe4000f8e00ff */
[----:B------:R-:W-:Y:S01]  /*b6b0*/  IMAD.U32 R5, RZ, RZ, UR11 ;  /* 0x0000000bff057e24 */ /* 0x000fe2000f8e00ff */
[----:B------:R-:W-:Y:S06]  /*b6c0*/  BAR.SYNC.DEFER_BLOCKING 0x1, 0x100 ;  /* 0x0044000000007b1d */ /* 0x000fec0000010000 */
[----:B------:R0:W3:Y:S02]  /*b6d0*/  @P1 LDG.E R3, desc[UR40][R4.64] ;  /* 0x0000002804031981 */ /* 0x0000e4000c1e1900 */
[----:B0-----:R-:W-:Y:S01]  /*b6e0*/  IMAD.U32 R4, RZ, RZ, UR4 ;  /* 0x00000004ff047e24 */ /* 0x001fe2000f8e00ff */
[----:B------:R-:W-:Y:S01]  /*b6f0*/  UISETP.NE.AND UP0, UPT, UR9, URZ, UPT ;  /* 0x0000003f0900728c */ /* 0x000fe2000bf05270 */
[----:B------:R-:W-:Y:S01]  /*b700*/  IMAD.U32 R5, RZ, RZ, UR8 ;  /* 0x00000008ff057e24 */ /* 0x000fe2000f8e00ff */
[----:B------:R-:W-:-:S04]  /*b710*/  ULDC UR4, c[0x0][0xad4] ;  /* 0x0002b50000047ab9 */ /* 0x000fc80000000800 */
[----:B------:R0:W5:Y:S01]  /*b720*/  @P0 LDG.E R0, desc[UR40][R4.64] ;  /* 0x0000002804000981 */ /* 0x000162000c1e1900 */
[----:B------:R-:W-:Y:S01]  /*b730*/  ULDC UR8, c[0x0][0xa88] ;  /* 0x0002a20000087ab9 */ /* 0x000fe20000000800 */
[----:B------:R-:W-:Y:S02]  /*b740*/  ULOP3.LUT UR43, UR43, 0xff, URZ, 0xc0, !UPT ;  /* 0x000000ff2b2b7892 */ /* 0x000fe4000f8ec03f */
[----:B------:R-:W-:Y:S01]  /*b750*/  USEL UR10, UR9, UR4, UP0 ;  /* 0x00000004090a7287 */ /* 0x000fe20008000000 */
[----:B---3--:R-:W-:Y:S01]  /*b760*/  @P1 R2UR UR8, R3 ;  /* 0x00000000030812ca */ /* 0x008fe200000e0000 */
[----:B0-----:R-:W-:-:S14]  /*b770*/  @P1 BRA `(.L_x_4628) ;  /* 0x0000000000181947 */ /* 0x001fdc0003800000 */
[----:B------:R-:W-:Y:S05]  /*b780*/  @!P0 BRA `(.L_x_4628) ;  /* 0x0000000000148947 */ /* 0x000fea0003800000 */
[----:B------:R-:W3:Y:S04]  /*b790*/  LDG.E R6, desc[UR40][R4.64] ;  /* 0x0000002804067981 */ /* 0x000ee8000c1e1900 */
[----:B------:R-:W4:Y:S01]  /*b7a0*/  LDG.E R3, desc[UR40][R4.64+0x4] ;  /* 0x0000042804037981 */ /* 0x000f22000c1e1900 */
[----:B---3--:R-:W-:Y:S02]  /*b7b0*/  R2UR UR4, R6 ;  /* 0x00000000060472ca */ /* 0x008fe400000e0000 */
[----:B----4-:R-:W-:-:S13]  /*b7c0*/  R2UR UR8, R3 ;  /* 0x00000000030872ca */ /* 0x010fda00000e0000 */
[----:B------:R-:W-:-:S12]  /*b7d0*/  UIADD3 UR8, -UR4, UR8, URZ ;  /* 0x0000000804087290 */ /* 0x000fd8000fffe13f */
.L_x_4628:
        /* <DEDUP_REMOVED lines=16> */
[----:B------:R-:W-:Y:S02]  /*b8e0*/  UISETP.NE.U32.AND UP0, UPT, UR12, URZ, UPT ;  /* 0x0000003f0c00728c */ /* 0x000fe4000bf05070 */
[----:B------:R-:W-:Y:S01]  /*b8f0*/  USEL UR18, UR18, 0x978, UP1 ;  /* 0x0000097812127887 */ /* 0x000fe20008800000 */
[----:B------:R-:W-:Y:S01]  /*b900*/  IMAD.MOV.U32 R3, RZ, RZ, R9 ;  /* 0x000000ffff037224 */ /* 0x000fe200078e0009 */
[----:B------:R-:W-:Y:S02]  /*b910*/  UISETP.NE.AND.EX UP0, UPT, UR13, URZ, UPT, UP0 ;  /* 0x0000003f0d00728c */ /* 0x000fe4000bf05300 */
[----:B------:R-:W-:-:S02]  /*b920*/  USEL UR16, UR43, URZ, UP1 ;  /* 0x0000003f2b107287 */ /* 0x000fc40008800000 */
[----:B------:R-:W-:Y:S02]  /*b930*/  USEL UR45, UR45, URZ, !UP0 ;  /* 0x0000003f2d2d7287 */ /* 0x000fe4000c000000 */
[----:B------:R-:W-:-:S04]  /*b940*/  USEL UR44, UR44, URZ, !UP0 ;  /* 0x0000003f2c2c7287 */ /* 0x000fc8000c000000 */
[----:B------:R-:W-:Y:S01]  /*b950*/  ULDC.64 UR14, c[0x0][UR18+0x228] ;  /* 0x00008a00120e7abb */ /* 0x000fe20008000a00 */
[----:B------:R-:W-:Y:S01]  /*b960*/  ULDC.64 UR12, c[0x0][UR18+0x220] ;  /* 0x00008800120c7abb */ /* 0x000fe20008000a00 */
[----:B------:R-:W-:Y:S02]  /*b970*/  UIMAD.WIDE.U32 UR20, UR14, UR16, URZ ;  /* 0x000000100e1472a5 */ /* 0x000fe4000f8e003f */
[----:B------:R-:W-:Y:S01]  /*b980*/  UIMAD UR19, UR15, UR16, URZ ;  /* 0x000000100f1372a4 */ /* 0x000fe2000f8e023f */
[----:B0-----:R-:W-:Y:S01]  /*b990*/  ISETP.NE.AND P0, PT, R0, 0x1, PT ;  /* 0x000000010000780c */ /* 0x001fe20003f05270 */
[----:B------:R-:W-:Y:S01]  /*b9a0*/  UIMAD.WIDE.U32 UR14, UR12, UR45, URZ ;  /* 0x0000002d0c0e72a5 */ /* 0x000fe2000f8e003f */
[----:B------:R-:W-:Y:S01]  /*b9b0*/  ULDC.64 UR10, c[0x0][UR18+0x218] ;  /* 0x00008600120a7abb */ /* 0x000fe20008000a00 */
[----:B------:R-:W-:Y:S02]  /*b9c0*/  UIMAD UR45, UR13, UR45, URZ ;  /* 0x0000002d0d2d72a4 */ /* 0x000fe4000f8e023f */
[----:B------:R-:W-:-:S02]  /*b9d0*/  UIMAD.WIDE.U32 UR16, UR10, UR42, URZ ;  /* 0x0000002a0a1072a5 */ /* 0x000fc4000f8e003f */
[----:B------:R-:W-:Y:S02]  /*b9e0*/  UIMAD UR10, UR11, UR42, URZ ;  /* 0x0000002a0b0a72a4 */ /* 0x000fe4000f8e023f */
[----:B------:R-:W-:Y:S02]  /*b9f0*/  UIMAD UR44, UR12, UR44, UR45 ;  /* 0x0000002c0c2c72a4 */ /* 0x000fe4000f8e022d */
[----:B------:R-:W-:Y:S02]  /*ba00*/  UIADD3 UR19, UR21, UR19, URZ ;  /* 0x0000001315137290 */ /* 0x000fe4000fffe03f */
[----:B------:R-:W0:Y:S01]  /*ba10*/  @P0 LDC R4, c[0x0][0xbec] ;  /* 0x0002fb00ff040b82 */ /* 0x000e220000000800 */
[----:B------:R-:W-:Y:S02]  /*ba20*/  UIADD3 UR11, UR17, UR10, URZ ;  /* 0x0000000a110b7290 */ /* 0x000fe4000fffe03f */
[----:B------:R-:W-:Y:S02]  /*ba30*/  UIADD3 UR16, UP0, UP2, UR14, UR16, UR4 ;  /* 0x000000100e107290 */ /* 0x000fe4000fa1e004 */
[----:B------:R-:W-:Y:S01]  /*ba40*/  UIADD3 UR10, UR15, UR44, URZ ;  /* 0x0000002c0f0a7290 */ /* 0x000fe2000fffe03f */
[----:B------:R-:W-:-:S02]  /*ba50*/  IMAD.U32 R6, RZ, RZ, UR19 ;  /* 0x00000013ff067e24 */ /* 0x000fc4000f8e00ff */
[----:B------:R-:W1:Y:S01]  /*ba60*/  @P0 LDC R5, c[0x0][0xbf0] ;  /* 0x0002fc00ff050b82 */ /* 0x000e620000000800 */
[----:B------:R-:W-:Y:S01]  /*ba70*/  UIADD3.X UR10, UR10, UR11, UR22, UP0, UP2 ;  /* 0x0000000b0a0a7290 */ /* 0x000fe200087e4416 */
[----:B0-----:R-:W-:-:S05]  /*ba80*/  @P0 IMAD.HI.U32 R4, R9, R4, RZ ;  /* 0x0000000409040227 */ /* 0x001fca00078e00ff */
[----:B-1----:R-:W-:Y:S01]  /*ba90*/  @P0 SHF.R.U32.HI R3, RZ, R5, R4 ;  /* 0x00000005ff030219 */ /* 0x002fe20000011604 */
[----:B------:R-:W-:-:S04]  /*baa0*/  IMAD.U32 R4, RZ, RZ, UR20 ;  /* 0x00000014ff047e24 */ /* 0x000fc8000f8e00ff */
[--C-:B------:R-:W-:Y:S01]  /*bab0*/  IMAD.MOV R7, RZ, RZ, -R3.reuse ;  /* 0x000000ffff077224 */ /* 0x100fe200078e0a03 */
[----:B------:R-:W-:Y:S02]  /*bac0*/  IADD3 R4, P0, P2, R3, UR16, R4 ;  /* 0x0000001003047c10 */ /* 0x000fe4000fa1e004 */
[----:B------:R-:W-:Y:S01]  /*bad0*/  SHF.R.S32.HI R3, RZ, 0x1f, R3 ;  /* 0x0000001fff037819 */ /* 0x000fe20000011403 */
[C---:B------:R-:W-:Y:S02]  /*bae0*/  IMAD R7, R0.reuse, R7, R9 ;  /* 0x0000000700077224 */ /* 0x040fe400078e0209 */
[----:B------:R-:W-:Y:S01]  /*baf0*/  IMAD R9, R0, UR8, RZ ;  /* 0x0000000800097c24 */ /* 0x000fe2000f8e02ff */
[----:B------:R-:W-:Y:S01]  /*bb00*/  IADD3.X R5, R3, UR10, R6, P0, P2 ;  /* 0x0000000a03057c10 */ /* 0x000fe200087e4406 */
[----:B------:R-:W-:Y:S01]  /*bb10*/  ULDC.64 UR10, c[0x0][UR18+0x210] ;  /* 0x00008400120a7abb */ /* 0x000fe20008000a00 */
[----:B------:R-:W-:Y:S01]  /*bb20*/  SHF.R.S32.HI R3, RZ, 0x1f, R7 ;  /* 0x0000001fff037819 */ /* 0x000fe20000011407 */
[----:B------:R-:W-:-:S02]  /*bb30*/  IMAD R6, R7, UR11, RZ ;  /* 0x0000000b07067c24 */ /* 0x000fc4000f8e02ff */
[----:B------:R-:W-:-:S04]  /*bb40*/  IMAD.WIDE.U32 R4, R7, UR10, R4 ;  /* 0x0000000a07047c25 */ /* 0x000fc8000f8e0004 */
[----:B------:R-:W-:Y:S01]  /*bb50*/  IMAD R3, R3, UR10, R6 ;  /* 0x0000000a03037c24 */ /* 0x000fe2000f8e0206 */
[----:B------:R-:W-:Y:S01]  /*bb60*/  ULDC.64 UR10, c[0x0][0xba8] ;  /* 0x0002ea00000a7ab9 */ /* 0x000fe20000000a00 */
[----:B------:R-:W-:Y:S01]  /*bb70*/  @!UP1 ULDC UR10, c[0x0][0xb50] ;  /* 0x0002d400000a9ab9 */ /* 0x000fe20000000800 */
[----:B------:R-:W-:Y:S01]  /*bb80*/  @!UP1 ULDC UR11, c[0x0][0xb54] ;  /* 0x0002d500000b9ab9 */ /* 0x000fe20000000800 */
[----:B------:R-:W-:Y:S01]  /*bb90*/  IMAD.IADD R3, R5, 0x1, R3 ;  /* 0x0000000105037824 */ /* 0x000fe200078e0203 */
[----:B------:R-:W-:Y:S01]  /*bba0*/  LEA R8, P0, R4, UR10, 0x2 ;  /* 0x0000000a04087c11 */ /* 0x000fe2000f8010ff */
[----:B------:R-:W-:-:S03]  /*bbb0*/  VIADD R0, R16, UR39 ;  /* 0x0000002710007c36 */ /* 0x000fc60008000000 */
[----:B------:R-:W-:Y:S01]  /*bbc0*/  LEA.HI.X R3, R4, UR11, R3, 0x2, P0 ;  /* 0x0000000b04037c11 */ /* 0x000fe200080f1403 */
[----:B------:R-:W-:Y:S04]  /*bbd0*/  SHFL.IDX PT, R6, R8, 0x1, 0x1c1f ;  /* 0x003c1f0008067f89 */ /* 0x000fe800000e0000 */
[----:B------:R-:W-:Y:S04]  /*bbe0*/  SHFL.IDX PT, R5, R3, RZ, 0x1c1f ;  /* 0x001c1fff03057589 */ /* 0x000fe800000e0000 */
[----:B------:R-:W-:Y:S01]  /*bbf0*/  SHFL.IDX PT, R7, R3, 0x1, 0x1c1f ;  /* 0x003c1f0003077f89 */ /* 0x000fe200000e0000 */
[----:B---3--:R-:W-:-:S05]  /*bc00*/  IMAD.MOV R4, RZ, RZ, -R10 ;  /* 0x000000ffff047224 */ /* 0x008fca00078e0a0a */
[----:B------:R-:W-:Y:S02]  /*bc10*/  ISETP.NE.AND P0, PT, R185, R4, PT ;  /* 0x00000004b900720c */ /* 0x000fe40003f05270 */
[----:B------:R-:W0:Y:S02]  /*bc20*/  SHFL.IDX PT, R4, R8, RZ, 0x1c1f ;  /* 0x001c1fff08047589 */ /* 0x000e2400000e0000 */
[C---:B------:R-:W-:Y:S01]  /*bc30*/  ISETP.GE.OR P2, PT, R0.reuse, R9, P0 ;  /* 0x000000090000720c */ /* 0x040fe20000746670 */
[----:B------:R-:W-:-:S05]  /*bc40*/  VIADD R0, R0, 0x8 ;  /* 0x0000000800007836 */ /* 0x000fca0000000000 */
[----:B------:R-:W-:-:S07]  /*bc50*/  ISETP.GE.OR P0, PT, R0, R9, P0 ;  /* 0x000000090000720c */ /* 0x000fce0000706670 */
[----:B0-----:R0:W-:Y:S06]  /*bc60*/  @!P2 ST.E desc[UR40][R4.64], R13 ;  /* 0x0000000d0400a985 */ /* 0x0011ec000c101928 */
[----:B------:R0:W-:Y:S02]  /*bc70*/  @!P0 ST.E desc[UR40][R6.64], R12 ;  /* 0x0000000c06008985 */ /* 0x0001e4000c101928 */
.L_x_4629:
[----:B------:R-:W-:Y:S05]  /*bc80*/  @P1 BRA `(.L_x_4630) ;  /* 0x00000010004c1947 */ /* 0x000fea0003800000 */
[----:B------:R-:W1:Y:S01]  /*bc90*/  S2R R0, SR_TID.X ;  /* 0x0000000000007919 */ /* 0x000e620000002100 */
[----:B------:R-:W3:Y:S01]  /*bca0*/  LDC R82, c[0x0][0xbe8] ;  /* 0x0002fa00ff527b82 */ /* 0x000ee20000000800 */
        /* <DEDUP_REMOVED lines=11> */
[----:B------:R-:W-:Y:S02]  /*bd60*/  LOP3.LUT R32, R33, 0x380, RZ, 0xc0, !PT ;  /* 0x0000038021207812 */ /* 0x000fe400078ec0ff */
[----:B------:R-:W-:Y:S02]  /*bd70*/  IADD3 R37, P1, R14, 0x6000, RZ ;  /* 0x000060000e257810 */ /* 0x000fe40007f3e0ff */
[----:B------:R-:W-:-:S02]  /*bd80*/  SHF.R.U64 R40, R40, 0x3, RZ ;  /* 0x0000000328287819 */ /* 0x000fc400000012ff */
[----:B------:R-:W-:Y:S02]  /*bd90*/  SHF.R.U64 R32, R32, 0x3, RZ ;  /* 0x0000000320207819 */ /* 0x000fe400000012ff */
[----:B------:R-:W-:Y:S02]  /*bda0*/  LOP3.LUT R36, R37, 0x380, RZ, 0xc0, !PT ;  /* 0x0000038025247812 */ /* 0x000fe400078ec0ff */
[----:B------:R-:W-:Y:S01]  /*bdb0*/  LOP3.LUT R40, R40, R41, RZ, 0x3c, !PT ;  /* 0x0000002928287212 */ /* 0x000fe200078e3cff */
[--C-:B------:R-:W-:Y:S01]  /*bdc0*/  IMAD.X R41, RZ, RZ, R15.reuse, P2 ;  /* 0x000000ffff297224 */ /* 0x100fe200010e060f */
[----:B------:R-:W-:Y:S01]  /*bdd0*/  LOP3.LUT R32, R32, R33, RZ, 0x3c, !PT ;  /* 0x0000002120207212 */ /* 0x000fe200078e3cff */
[--C-:B------:R-:W-:Y:S01]  /*bde0*/  IMAD.X R33, RZ, RZ, R15.reuse, P0 ;  /* 0x000000ffff217224 */ /* 0x100fe200000e060f */
[----:B------:R-:W-:Y:S02]  /*bdf0*/  IADD3 R69, P2, R14, 0xe000, RZ ;  /* 0x0000e0000e457810 */ /* 0x000fe40007f5e0ff */
[----:B------:R-:W-:Y:S01]  /*be00*/  SHF.R.U64 R36, R36, 0x3, RZ ;  /* 0x0000000324247819 */ /* 0x000fe200000012ff */
[----:B------:R-:W-:Y:S01]  /*be10*/  UIMAD UR12, UR22, UR14, URZ ;  /* 0x0000000e160c72a4 */ /* 0x000fe2000f8e023f */
[----:B------:R-:W-:Y:S01]  /*be20*/  IADD3 R61, P0, R14, 0xc000, RZ ;  /* 0x0000c0000e3d7810 */ /* 0x000fe20007f1e0ff */
[----:B------:R-:W-:Y:S01]  /*be30*/  UIMAD.WIDE.U32 UR10, UR4, UR14, URZ ;  /* 0x0000000e040a72a5 */ /* 0x000fe2000f8e003f */
[----:B------:R-:W-:Y:S01]  /*be40*/  LOP3.LUT R68, R69, 0x380, RZ, 0xc0, !PT ;  /* 0x0000038045447812 */ /* 0x000fe200078ec0ff */
[----:B------:R-:W5:Y:S01]  /*be50*/  LD.E.128 R32, desc[UR40][R32.64] ;  /* 0x0000002820207980 */ /* 0x000f62000c101d00 */
[----:B------:R-:W-:Y:S01]  /*be60*/  LOP3.LUT R36, R36, R37, RZ, 0x3c, !PT ;  /* 0x0000002524247212 */ /* 0x000fe200078e3cff */
[----:B------:R-:W-:Y:S01]  /*be70*/  IMAD.X R37, RZ, RZ, R15, P1 ;  /* 0x000000ffff257224 */ /* 0x000fe200008e060f */
[----:B------:R-:W-:Y:S01]  /*be80*/  LOP3.LUT R60, R61, 0x380, RZ, 0xc0, !PT ;  /* 0x000003803d3c7812 */ /* 0x000fe200078ec0ff */
[----:B------:R-:W5:Y:S01]  /*be90*/  LD.E.128 R40, desc[UR40][R40.64] ;  /* 0x0000002828287980 */ /* 0x000f62000c101d00 */
[----:B------:R-:W-:-:S02]  /*bea0*/  IADD3 R65, P1, R14, 0xd000, RZ ;  /* 0x0000d0000e417810 */ /* 0x000fc40007f3e0ff */
[----:B------:R-:W-:Y:S02]  /*beb0*/  SHF.R.U64 R68, R68, 0x3, RZ ;  /* 0x0000000344447819 */ /* 0x000fe400000012ff */
[----:B------:R-:W-:Y:S02]  /*bec0*/  IADD3 R9, P3, R14, 0x1000, RZ ;  /* 0x000010000e097810 */ /* 0x000fe40007f7e0ff */
[----:B------:R-:W-:Y:S02]  /*bed0*/  LOP3.LUT R81, R20, 0xfffffff8, RZ, 0xc0, !PT ;  /* 0xfffffff814517812 */ /* 0x000fe400078ec0ff */
[C---:B------:R-:W-:Y:S02]  /*bee0*/  IADD3 R13, P4, R14.reuse, 0x2000, RZ ;  /* 0x000020000e0d7810 */ /* 0x040fe40007f9e0ff */
[C---:B------:R-:W-:Y:S02]  /*bef0*/  IADD3 R25, P5, R14.reuse, 0x3000, RZ ;  /* 0x000030000e197810 */ /* 0x040fe40007fbe0ff */
[----:B------:R-:W-:Y:S01]  /*bf00*/  IADD3 R29, P6, R14, 0x4000, RZ ;  /* 0x000040000e1d7810 */ /* 0x000fe20007fde0ff */
[----:B------:R-:W-:Y:S01]  /*bf10*/  UIMAD UR12, UR4, UR15, UR12 ;  /* 0x0000000f040c72a4 */ /* 0x000fe2000f8e020c */
[----:B------:R-:W-:Y:S01]  /*bf20*/  SHF.R.U64 R60, R60, 0x3, RZ ;  /* 0x000000033c3c7819 */ /* 0x000fe200000012ff */
[----:B------:R-:W5:Y:S01]  /*bf30*/  LD.E.128 R36, desc[UR40][R36.64] ;  /* 0x0000002824247980 */ /* 0x000f62000c101d00 */
[----:B------:R-:W-:-:S02]  /*bf40*/  LOP3.LUT R64, R65, 0x380, RZ, 0xc0, !PT ;  /* 0x0000038041407812 */ /* 0x000fc400078ec0ff */
[----:B------:R-:W-:Y:S01]  /*bf50*/  LOP3.LUT R68, R68, R69, RZ, 0x3c, !PT ;  /* 0x0000004544447212 */ /* 0x000fe200078e3cff */
[--C-:B------:R-:W-:Y:S01]  /*bf60*/  IMAD.X R69, RZ, RZ, R15.reuse, P2 ;  /* 0x000000ffff457224 */ /* 0x100fe200010e060f */
[----:B------:R-:W-:Y:S01]  /*bf70*/  LOP3.LUT R60, R60, R61, RZ, 0x3c, !PT ;  /* 0x0000003d3c3c7212 */ /* 0x000fe200078e3cff */
[----:B------:R-:W-:Y:S01]  /*bf80*/  IMAD.X R61, RZ, RZ, R15, P0 ;  /* 0x000000ffff3d7224 */ /* 0x000fe200000e060f */
[----:B---3--:R-:W-:Y:S02]  /*bf90*/  ISETP.NE.AND P2, PT, R82, 0x1, PT ;  /* 0x000000015200780c */ /* 0x008fe40003f45270 */
[----:B------:R-:W-:Y:S02]  /*bfa0*/  SHF.R.U64 R64, R64, 0x3, RZ ;  /* 0x0000000340407819 */ /* 0x000fe400000012ff */
[----:B------:R-:W-:Y:S01]  /*bfb0*/  LOP3.LUT R8, R9, 0x380, RZ, 0xc0, !PT ;  /* 0x0000038009087812 */ /* 0x000fe200078ec0ff */
[----:B------:R-:W-:Y:S01]  /*bfc0*/  IMAD.IADD R20, R0, 0x1, -R81 ;  /* 0x0000000100147824 */ /* 0x000fe200078e0a51 */
[----:B------:R-:W-:-:S02]  /*bfd0*/  ISETP.GE.AND P0, PT, R191, UR16, PT ;  /* 0x00000010bf007c0c */ /* 0x000fc4000bf06270 */
[----:B------:R-:W-:Y:S02]  /*bfe0*/  LOP3.LUT R12, R13, 0x380, RZ, 0xc0, !PT ;  /* 0x000003800d0c7812 */ /* 0x000fe400078ec0ff */
[----:B------:R-:W-:Y:S02]  /*bff0*/  LOP3.LUT R24, R25, 0x380, RZ, 0xc0, !PT ;  /* 0x0000038019187812 */ /* 0x000fe400078ec0ff */
[----:B------:R-:W-:Y:S01]  /*c000*/  LOP3.LUT R28, R29, 0x380, RZ, 0xc0, !PT ;  /* 0x000003801d1c7812 */ /* 0x000fe200078ec0ff */
[----:B------:R-:W0:Y:S01]  /*c010*/  @P2 LDC R77, c[0x0][0xbec] ;  /* 0x0002fb00ff4d2b82 */ /* 0x000e220000000800 */
[----:B------:R-:W-:Y:S01]  /*c020*/  LOP3.LUT R64, R64, R65, RZ, 0x3c, !PT ;  /* 0x0000004140407212 */ /* 0x000fe200078e3cff */
[----:B------:R-:W-:Y:S01]  /*c030*/  IMAD.X R65, RZ, RZ, R15, P1 ;  /* 0x000000ffff417224 */ /* 0x000fe200008e060f */
[----:B------:R-:W-:Y:S01]  /*c040*/  SEL R76, RZ, 0xffffffff, P0 ;  /* 0xffffffffff4c7807 */ /* 0x000fe20000000000 */
[----:B------:R-:W-:Y:S01]  /*c050*/  UIADD3 UR11, UR11, UR12, URZ ;  /* 0x0000000c0b0b7290 */ /* 0x000fe2000fffe03f */
[----:B------:R-:W-:Y:S01]  /*c060*/  ISETP.GE.AND P1, PT, R2, UR16, PT ;  /* 0x0000001002007c0c */ /* 0x000fe2000bf26270 */
[----:B------:R-:W-:Y:S01]  /*c070*/  USHF.R.S32.HI UR4, URZ, 0x1f, UR9 ;  /* 0x0000001f3f047899 */ /* 0x000fe20008011409 */
[----:B------:R-:W-:Y:S01]  /*c080*/  SHF.R.U64 R8, R8, 0x3, RZ ;  /* 0x0000000308087819 */ /* 0x000fe200000012ff */
[----:B------:R-:W-:Y:S01]  /*c090*/  IMAD.SHL.U32 R76, R76, 0x2, RZ ;  /* 0x000000024c4c7824 */ /* 0x000fe200078e00ff */
[----:B------:R-:W-:Y:S01]  /*c0a0*/  SEL R21, RZ, 0x1, P1 ;  /* 0x00000001ff157807 */ /* 0x000fe20000800000 */
[----:B------:R-:W1:Y:S01]  /*c0b0*/  @P2 LDC R79, c[0x0][0xbf0] ;  /* 0x0002fc00ff4f2b82 */ /* 0x000e620000000800 */
[----:B------:R-:W-:Y:S01]  /*c0c0*/  ISETP.GE.AND P1, PT, R190, UR16, PT ;  /* 0x00000010be007c0c */ /* 0x000fe2000bf26270 */
[----:B------:R-:W-:Y:S01]  /*c0d0*/  ULDC.64 UR12, c[0x0][0xae8] ;  /* 0x0002ba00000c7ab9 */ /* 0x000fe20000000a00 */
[----:B------:R-:W-:Y:S01]  /*c0e0*/  LOP3.LUT R21, R76, 0x2, R21, 0xe2, !PT ;  /* 0x000000024c157812 */ /* 0x000fe200078ee215 */
[----:B------:R-:W5:Y:S01]  /*c0f0*/  LD.E.128 R60, desc[UR40][R60.64] ;  /* 0x000000283c3c7980 */ /* 0x000f62000c101d00 */
[----:B------:R-:W-:-:S02]  /*c100*/  SEL R76, RZ, 0xffffffff, P1 ;  /* 0xffffffffff4c7807 */ /* 0x000fc40000800000 */
[----:B------:R-:W-:Y:S01]  /*c110*/  ISETP.GE.AND P0, PT, R189, UR16, PT ;  /* 0x00000010bd007c0c */ /* 0x000fe2000bf06270 */
[----:B------:R-:W5:Y:S01]  /*c120*/  LD.E.128 R64, desc[UR40][R64.64] ;  /* 0x0000002840407980 */ /* 0x000f62000c101d00 */
[----:B------:R-:W-:Y:S01]  /*c130*/  LOP3.LUT R8, R8, R9, RZ, 0x3c, !PT ;  /* 0x0000000908087212 */ /* 0x000fe200078e3cff */
[----:B------:R-:W-:Y:S01]  /*c140*/  IMAD.X R9, RZ, RZ, R15, P3 ;  /* 0x000000ffff097224 */ /* 0x000fe200018e060f */
[----:B------:R-:W-:Y:S01]  /*c150*/  IADD3 R45, P3, R14, 0x8000, RZ ;  /* 0x000080000e2d7810 */ /* 0x000fe20007f7e0ff */
[----:B------:R-:W-:Y:S01]  /*c160*/  IMAD.SHL.U32 R76, R76, 0x4, RZ ;  /* 0x000000044c4c7824 */ /* 0x000fe200078e00ff */
[----:B------:R-:W-:Y:S01]  /*c170*/  SEL R0, RZ, 0xffffffff, P0 ;  /* 0xffffffffff007807 */ /* 0x000fe20000000000 */
[----:B------:R-:W5:Y:S01]  /*c180*/  LD.E.128 R68, desc[UR40][R68.64] ;  /* 0x0000002844447980 */ /* 0x000f62000c101d00 */
[----:B------:R-:W-:Y:S02]  /*c190*/  LOP3.LUT R44, R45, 0x380, RZ, 0xc0, !PT ;  /* 0x000003802d2c7812 */ /* 0x000fe400078ec0ff */
[----:B------:R-:W-:Y:S01]  /*c1a0*/  LOP3.LUT R21, R76, 0x4, R21, 0xe2, !PT ;  /* 0x000000044c157812 */ /* 0x000fe200078ee215 */
[----:B------:R-:W-:Y:S01]  /*c1b0*/  IMAD.SHL.U32 R76, R0, 0x8, RZ ;  /* 0x00000008004c7824 */ /* 0x000fe200078e00ff */
[----:B------:R-:W-:Y:S01]  /*c1c0*/  SHF.R.U64 R12, R12, 0x3, RZ ;  /* 0x000000030c0c7819 */ /* 0x000fe200000012ff */
[----:B------:R-:W-:Y:S01]  /*c1d0*/  IMAD R0, R20, 0x20, R3 ;  /* 0x0000002014007824 */ /* 0x000fe200078e0203 */
[----:B------:R-:W-:-:S02]  /*c1e0*/  SHF.R.U64 R24, R24, 0x3, RZ ;  /* 0x0000000318187819 */ /* 0x000fc400000012ff */
[----:B------:R-:W-:Y:S01]  /*c1f0*/  SHF.R.U64 R28, R28, 0x3, RZ ;  /* 0x000000031c1c7819 */ /* 0x000fe200000012ff */
[----:B------:R-:W-:Y:S01]  /*c200*/  UIMAD.WIDE.U32 UR10, UR42, UR12, UR10 ;  /* 0x0000000c2a0a72a5 */ /* 0x000fe2000f8e000a */
[----:B------:R-:W-:Y:S01]  /*c210*/  SHF.R.U64 R44, R44, 0x3, RZ ;  /* 0x000000032c2c7819 */ /* 0x000fe200000012ff */
[----:B------:R-:W-:Y:S01]  /*c220*/  VIADD R80, R0, UR39 ;  /* 0x0000002700507c36 */ /* 0x000fe20008000000 */
        /* <DEDUP_REMOVED lines=9> */
[----:B------:R-:W-:Y:S01]  /*c2c0*/  UIMAD UR11, UR42, UR13, UR11 ;  /* 0x0000000d2a0b72a4 */ /* 0x000fe2000f8e020b */
[C---:B------:R-:W-:Y:S01]  /*c2d0*/  IADD3 R53, P5, R14.reuse, 0xa000, RZ ;  /* 0x0000a0000e357810 */ /* 0x040fe20007fbe0ff */
[----:B------:R-:W5:Y:S01]  /*c2e0*/  LD.E.128 R8, desc[UR40][R8.64] ;  /* 0x0000002808087980 */ /* 0x000f62000c101d00 */
[----:B------:R-:W-:Y:S01]  /*c2f0*/  IADD3 R57, P6, R14, 0xb000, RZ ;  /* 0x0000b0000e397810 */ /* 0x000fe20007fde0ff */
[----:B------:R-:W-:Y:S01]  /*c300*/  ULDC.64 UR12, c[0x0][0xaf0] ;  /* 0x0002bc00000c7ab9 */ /* 0x000fe20000000a00 */
[----:B------:R-:W-:Y:S01]  /*c310*/  ISETP.GE.AND P0, PT, R188, UR16, PT ;  /* 0x00000010bc007c0c */ /* 0x000fe2000bf06270 */
[----:B0-----:R-:W-:Y:S01]  /*c320*/  @P2 IMAD.HI.U32 R0, R80, R77, RZ ;  /* 0x0000004d50002227 */ /* 0x001fe200078e00ff */
[----:B------:R-:W-:Y:S01]  /*c330*/  IADD3 R7, P3, R14, 0xf000, RZ ;  /* 0x0000f0000e077810 */ /* 0x000fe20007f7e0ff */
[----:B------:R-:W-:Y:S01]  /*c340*/  UIMAD UR4, UR4, UR12, URZ ;  /* 0x0000000c040472a4 */ /* 0x000fe2000f8e023f */
[----:B------:R-:W-:Y:S01]  /*c350*/  LOP3.LUT R48, R49, 0x380, RZ, 0xc0, !PT ;  /* 0x0000038031307812 */ /* 0x000fe200078ec0ff */
[----:B------:R-:W5:Y:S01]  /*c360*/  LD.E.128 R24, desc[UR40][R24.64] ;  /* 0x0000002818187980 */ /* 0x000f62000c101d00 */
[----:B------:R-:W-:-:S02]  /*c370*/  LOP3.LUT R52, R53, 0x380, RZ, 0xc0, !PT ;  /* 0x0000038035347812 */ /* 0x000fc400078ec0ff */
[----:B------:R-:W-:Y:S01]  /*c380*/  LOP3.LUT R56, R57, 0x380, RZ, 0xc0, !PT ;  /* 0x0000038039387812 */ /* 0x000fe200078ec0ff */
[----:B------:R-:W5:Y:S01]  /*c390*/  LD.E.128 R28, desc[UR40][R28.64] ;  /* 0x000000281c1c7980 */ /* 0x000f62000c101d00 */
[----:B------:R-:W-:Y:S02]  /*c3a0*/  LOP3.LUT R5, R14, 0x380, RZ, 0xc0, !PT ;  /* 0x000003800e057812 */ /* 0x000fe400078ec0ff */
[----:B------:R-:W-:Y:S01]  /*c3b0*/  SEL R20, RZ, 0xffffffff, P0 ;  /* 0xffffffffff147807 */ /* 0x000fe20000000000 */
[----:B------:R-:W-:Y:S01]  /*c3c0*/  IMAD.MOV.U32 R77, RZ, RZ, R80 ;  /* 0x000000ffff4d7224 */ /* 0x000fe200078e0050 */
[----:B------:R-:W-:Y:S01]  /*c3d0*/  LOP3.LUT R6, R7, 0x380, RZ, 0xc0, !PT ;  /* 0x0000038007067812 */ /* 0x000fe200078ec0ff */
[----:B------:R-:W-:Y:S01]  /*c3e0*/  UIMAD UR4, UR9, UR13, UR4 ;  /* 0x0000000d090472a4 */ /* 0x000fe2000f8e0204 */
[----:B-1----:R-:W-:Y:S01]  /*c3f0*/  @P2 SHF.R.U32.HI R77, RZ, R79, R0 ;  /* 0x0000004fff4d2219 */ /* 0x002fe20000011600 */
[----:B------:R-:W-:Y:S01]  /*c400*/  UIMAD.WIDE.U32 UR10, UR9, UR12, UR10 ;  /* 0x0000000c090a72a5 */ /* 0x000fe2000f8e000a */
[----:B------:R-:W-:Y:S01]  /*c410*/  SHF.R.U64 R48, R48, 0x3, RZ ;  /* 0x0000000330307819 */ /* 0x000fe200000012ff */
[----:B------:R-:W-:Y:S01]  /*c420*/  IMAD.SHL.U32 R20, R20, 0x10, RZ ;  /* 0x0000001014147824 */ /* 0x000fe200078e00ff */
[----:B------:R-:W-:Y:S01]  /*c430*/  SHF.R.U64 R52, R52, 0x3, RZ ;  /* 0x0000000334347819 */ /* 0x000fe200000012ff */
[----:B------:R-:W-:Y:S01]  /*c440*/  IMAD.X R73, RZ, RZ, R15, P3 ;  /* 0x000000ffff497224 */ /* 0x000fe200018e060f */
[----:B------:R-:W-:Y:S01]  /*c450*/  SHF.R.U64 R56, R56, 0x3, RZ ;  /* 0x0000000338387819 */ /* 0x000fe200000012ff */
[----:B------:R-:W5:Y:S01]  /*c460*/  LD.E.128 R44, desc[UR40][R44.64] ;  /* 0x000000282c2c7980 */ /* 0x000f62000c101d00 */
[----:B------:R-:W-:-:S02]  /*c470*/  SHF.R.U64 R5, R5, 0x3, RZ ;  /* 0x0000000305057819 */ /* 0x000fc400000012ff */
[----:B------:R-:W-:Y:S02]  /*c480*/  SHF.R.U64 R6, R6, 0x3, RZ ;  /* 0x0000000306067819 */ /* 0x000fe400000012ff */
[----:B------:R-:W-:Y:S01]  /*c490*/  LOP3.LUT R21, R76, 0x8, R21, 0xe2, !PT ;  /* 0x000000084c157812 */ /* 0x000fe200078ee215 */
[----:B------:R-:W-:Y:S01]  /*c4a0*/  UIADD3 UR4, UR11, UR4, URZ ;  /* 0x000000040b047290 */ /* 0x000fe2000fffe03f */
[----:B------:R-:W-:Y:S01]  /*c4b0*/  ISETP.GE.AND P0, PT, R187, UR16, PT ;  /* 0x00000010bb007c0c */ /* 0x000fe2000bf06270 */
        /* <DEDUP_REMOVED lines=9> */
[----:B------:R-:W-:-:S02]  /*c550*/  LOP3.LUT R72, R6, R7, RZ, 0x3c, !PT ;  /* 0x0000000706487212 */ /* 0x000fc400078e3cff */
[----:B------:R-:W-:Y:S02]  /*c560*/  SHF.R.S32.HI R78, RZ, 0x1f, R77 ;  /* 0x0000001fff4e7819 */ /* 0x000fe4000001144d */
[----:B------:R-:W-:Y:S01]  /*c570*/  LOP3.LUT R76, R20, 0x10, R21, 0xe2, !PT ;  /* 0x00000010144c7812 */ /* 0x000fe200078ee215 */
[----:B------:R-:W-:Y:S01]  /*c580*/  IMAD.U32 R20, RZ, RZ, UR10 ;  /* 0x0000000aff147e24 */ /* 0x000fe2000f8e00ff */
[----:B------:R-:W-:Y:S01]  /*c590*/  SEL R0, RZ, 0xffffffff, P0 ;  /* 0xffffffffff007807 */ /* 0x000fe20000000000 */
[----:B------:R-:W-:Y:S01]  /*c5a0*/  IMAD.U32 R21, RZ, RZ, UR11 ;  /* 0x0000000bff157e24 */ /* 0x000fe2000f8e00ff */
[----:B------:R-:W-:Y:S01]  /*c5b0*/  ULDC.64 UR10, c[0x0][0xae0] ;  /* 0x0002b800000a7ab9 */ /* 0x000fe20000000a00 */
[----:B------:R-:W-:Y:S01]  /*c5c0*/  IMAD R79, R82, R79, R80 ;  /* 0x0000004f524f7224 */ /* 0x000fe200078e0250 */
[----:B------:R-:W5:Y:S01]  /*c5d0*/  LD.E.128 R4, desc[UR40][R4.64] ;  /* 0x0000002804047980 */ /* 0x000f62000c101d00 */
[----:B------:R-:W-:Y:S02]  /*c5e0*/  IMAD.U32 R21, RZ, RZ, UR4 ;  /* 0x00000004ff157e24 */ /* 0x000fe4000f8e00ff */
[----:B------:R-:W-:Y:S01]  /*c5f0*/  IMAD R78, R78, UR10, RZ ;  /* 0x0000000a4e4e7c24 */ /* 0x000fe2000f8e02ff */
[----:B------:R-:W5:Y:S01]  /*c600*/  LD.E.128 R12, desc[UR40][R12.64] ;  /* 0x000000280c0c7980 */ /* 0x000f62000c101d00 */
[----:B------:R-:W-:Y:S01]  /*c610*/  IMAD.SHL.U32 R83, R0, 0x20, RZ ;  /* 0x0000002000537824 */ /* 0x000fe200078e00ff */
[----:B------:R-:W-:-:S02]  /*c620*/  ISETP.GE.AND P0, PT, R225, UR16, PT ;  /* 0x00000010e1007c0c */ /* 0x000fc4000bf06270 */
[----:B------:R-:W5:Y:S01]  /*c630*/  LD.E.128 R48, desc[UR40][R48.64] ;  /* 0x0000002830307980 */ /* 0x000f62000c101d00 */
[----:B------:R-:W-:-:S03]  /*c640*/  SHF.R.S32.HI R0, RZ, 0x1f, R79 ;  /* 0x0000001fff007819 */ /* 0x000fc6000001144f */
[----:B------:R-:W5:Y:S01]  /*c650*/  LD.E.128 R52, desc[UR40][R52.64] ;  /* 0x0000002834347980 */ /* 0x000f62000c101d00 */
[----:B------:R-:W-:-:S03]  /*c660*/  IMAD.WIDE.U32 R20, R77, UR10, R20 ;  /* 0x0000000a4d147c25 */ /* 0x000fc6000f8e0014 */
[----:B------:R-:W5:Y:S01]  /*c670*/  LD.E.128 R56, desc[UR40][R56.64] ;  /* 0x0000002838387980 */ /* 0x000f62000c101d00 */
[----:B------:R-:W-:Y:S01]  /*c680*/  IMAD R81, R77, UR11, R78 ;  /* 0x0000000b4d517c24 */ /* 0x000fe2000f8e024e */
[----:B------:R-:W-:Y:S02]  /*c690*/  ULDC.64 UR10, c[0x0][0xad8] ;  /* 0x0002b600000a7ab9 */ /* 0x000fe40000000a00 */
        /* <DEDUP_REMOVED lines=8> */
[----:B------:R-:W-:Y:S01]  /*c720*/  IMAD.IADD R21, R21, 0x1, R81 ;  /* 0x0000000115157824 */ /* 0x000fe200078e0251 */
[----:B------:R-:W-:Y:S01]  /*c730*/  SEL R77, RZ, 0x40, P0 ;  /* 0x00000040ff4d7807 */ /* 0x000fe20000000000 */
[----:B------:R-:W-:Y:S01]  /*c740*/  IMAD R78, R0, UR10, RZ ;  /* 0x0000000a004e7c24 */ /* 0x000fe2000f8e02ff */
[----:B------:R-:W-:Y:S01]  /*c750*/  ISETP.GE.AND P0, PT, R224, UR16, PT ;  /* 0x00000010e0007c0c */ /* 0x000fe2000bf06270 */
[----:B------:R-:W-:-:S02]  /*c760*/  IMAD R83, R82, UR8, RZ ;  /* 0x0000000852537c24 */ /* 0x000fc4000f8e02ff */
[----:B------:R-:W-:Y:S01]  /*c770*/  VIADD R82, R3, UR39 ;  /* 0x0000002703527c36 */ /* 0x000fe20008000000 */
        /* <DEDUP_REMOVED lines=14> */
[----:B------:R0:W3:Y:S01]  /*c860*/  SHFL.IDX PT, R21, R81, RZ, 0x181f ;  /* 0x00181fff51157589 */ /* 0x0000e200000e0000 */
[----:B------:R-:W-:Y:S02]  /*c870*/  LOP3.LUT R3, R0, R3, RZ, 0xfc, !PT ;  /* 0x0000000300037212 */ /* 0x000fe400078efcff */
[----:B--2---:R-:W-:Y:S01]  /*c880*/  SHF.R.S32.HI R152, RZ, 0x1f, R191 ;  /* 0x0000001fff987819 */ /* 0x004fe200000114bf */
        /* <DEDUP_REMOVED lines=9> */
[----:B---3--:R-:W-:-:S03]  /*c920*/  @!P0 IMAD.WIDE R78, R2, 0x2, R20 ;  /* 0x00000002024e8825 */ /* 0x008fc600078e0214 */
[----:B------:R-:W-:Y:S02]  /*c930*/  @!P1 LEA.HI.X R77, R191, R21, R152, 0x1, P2 ;  /* 0x00000015bf4d9211 */ /* 0x000fe400010f0c98 */
[----:B------:R-:W-:Y:S01]  /*c940*/  ISETP.GE.AND P2, PT, R188, UR16, PT ;  /* 0x00000010bc007c0c */ /* 0x000fe2000bf46270 */
[----:B-----5:R1:W-:Y:S01]  /*c950*/  @!P0 ST.E.128 desc[UR40][R78.64], R4 ;  /* 0x000000044e008985 */ /* 0x0203e2000c101d28 */
[----:B------:R-:W-:-:S03]  /*c960*/  LOP3.LUT P0, RZ, R0, 0x40, RZ, 0xc0, !PT ;  /* 0x0000004000ff7812 */ /* 0x000fc6000780c0ff */
[----:B------:R2:W-:Y:S01]  /*c970*/  @!P1 ST.E.128 desc[UR40][R76.64], R12 ;  /* 0x0000000c4c009985 */ /* 0x0005e2000c101d28 */
[----:B------:R-:W-:Y:S02]  /*c980*/  ISETP.GE.AND P1, PT, R187, UR16, PT ;  /* 0x00000010bb007c0c */ /* 0x000fe4000bf26270 */
[----:B-1----:R-:W-:Y:S02]  /*c990*/  SHF.R.S32.HI R4, RZ, 0x1f, R187 ;  /* 0x0000001fff047819 */ /* 0x002fe400000114bb */
[----:B------:R-:W-:Y:S02]  /*c9a0*/  SHF.R.S32.HI R5, RZ, 0x1f, R225 ;  /* 0x0000001fff057819 */ /* 0x000fe400000114e1 */
[CC--:B--2---:R-:W-:Y:S02]  /*c9b0*/  @!P4 LEA R76, P5, R190.reuse, R20.reuse, 0x1 ;  /* 0x00000014be4cc211 */ /* 0x0c4fe400078a08ff */
[----:B------:R-:W-:Y:S02]  /*c9c0*/  @!P3 LEA R14, P6, R189, R20, 0x1 ;  /* 0x00000014bd0eb211 */ /* 0x000fe400078c08ff */
[----:B------:R-:W-:-:S02]  /*c9d0*/  @!P4 LEA.HI.X R77, R190, R21, R85, 0x1, P5 ;  /* 0x00000015be4dc211 */ /* 0x000fc400028f0c55 */
[CC--:B------:R-:W-:Y:S02]  /*c9e0*/  @!P2 LEA R12, P5, R188.reuse, R20.reuse, 0x1 ;  /* 0x00000014bc0ca211 */ /* 0x0c0fe400078a08ff */
[-C--:B------:R-:W-:Y:S01]  /*c9f0*/  @!P3 LEA.HI.X R15, R189, R21.reuse, R84, 0x1, P6 ;  /* 0x00000015bd0fb211 */ /* 0x080fe200030f0c54 */
[----:B------:R2:W-:Y:S01]  /*ca00*/  @!P4 ST.E.128 desc[UR40][R76.64], R28 ;  /* 0x0000001c4c00c985 */ /* 0x0005e2000c101d28 */
[----:B------:R-:W-:Y:S02]  /*ca10*/  LOP3.LUT P6, RZ, R3, 0x80, RZ, 0xc0, !PT ;  /* 0x0000008003ff7812 */ /* 0x000fe400078cc0ff */
[-C--:B------:R-:W-:Y:S01]  /*ca20*/  @!P2 LEA.HI.X R13, R188, R21.reuse, R87, 0x1, P5 ;  /* 0x00000015bc0da211 */ /* 0x080fe200028f0c57 */
[----:B------:R2:W-:Y:S01]  /*ca30*/  @!P3 ST.E.128 desc[UR40][R14.64], R36 ;  /* 0x000000240e00b985 */ /* 0x0005e2000c101d28 */
[C---:B------:R-:W-:Y:S02]  /*ca40*/  @!P1 LEA R6, P5, R187.reuse, R20, 0x1 ;  /* 0x00000014bb069211 */ /* 0x040fe400078a08ff */
[----:B------:R-:W-:Y:S01]  /*ca50*/  SHF.R.S32.HI R79, RZ, 0x1f, R224 ;  /* 0x0000001fff4f7819 */ /* 0x000fe200000114e0 */
[----:B------:R2:W-:Y:S01]  /*ca60*/  @!P2 ST.E.128 desc[UR40][R12.64], R44 ;  /* 0x0000002c0c00a985 */ /* 0x0005e2000c101d28 */
[----:B------:R-:W-:-:S02]  /*ca70*/  @!P1 LEA.HI.X R7, R187, R21, R4, 0x1, P5 ;  /* 0x00000015bb079211 */ /* 0x000fc400028f0c04 */
[----:B------:R-:W-:-:S03]  /*ca80*/  @P0 LEA R4, P5, R225, R20, 0x1 ;  /* 0x00000014e1040211 */ /* 0x000fc600078a08ff */
[----:B------:R2:W-:Y:S01]  /*ca90*/  @!P1 ST.E.128 desc[UR40][R6.64], R52 ;  /* 0x0000003406009985 */ /* 0x0005e2000c101d28 */
[----:B------:R-:W-:Y:S02]  /*caa0*/  @P0 LEA.HI.X R5, R225, R21, R5, 0x1, P5 ;  /* 0x00000015e1050211 */ /* 0x000fe400028f0c05 */
[----:B------:R-:W-:-:S03]  /*cab0*/  @P6 LEA R20, P5, R224, R20, 0x1 ;  /* 0x00000014e0146211 */ /* 0x000fc600078a08ff */
[----:B------:R2:W-:Y:S01]  /*cac0*/  @P0 ST.E.128 desc[UR40][R4.64], R60 ;  /* 0x0000003c04000985 */ /* 0x0005e2000c101d28 */
[----:B------:R-:W-:-:S05]  /*cad0*/  @P6 LEA.HI.X R21, R224, R21, R79, 0x1, P5 ;  /* 0x00000015e0156211 */ /* 0x000fca00028f0c4f */
[----:B------:R2:W-:Y:S04]  /*cae0*/  @P6 ST.E.128 desc[UR40][R20.64], R68 ;  /* 0x0000004414006985 */ /* 0x0005e8000c101d28 */
.L_x_4632:
[----:B------:R-:W-:Y:S05]  /*caf0*/  BSYNC B1 ;  /* 0x0000000000017941 */ /* 0x000fea0003800000 */
.L_x_4631:
[----:B--2--5:R-:W-:Y:S01]  /*cb00*/  VIADD R6, R82, 0x20 ;  /* 0x0000002052067836 */ /* 0x024fe20000000000 */
[----:B------:R2:W4:Y:S04]  /*cb10*/  SHFL.IDX PT, R5, R81, 0x1, 0x181f ;  /* 0x00381f0051057f89 */ /* 0x00052800000e0000 */
[----:B------:R-:W-:Y:S01]  /*cb20*/  ISETP.GE.AND P0, PT, R6, R83, PT ;  /* 0x000000530600720c */ /* 0x000fe20003f06270 */
[----:B------:R2:W0:-:S12]  /*cb30*/  SHFL.IDX PT, R4, R80, 0x1, 0x181f ;  /* 0x00381f0050047f89 */ /* 0x00041800000e0000 */
[----:B--2---:R-:W-:Y:S05]  /*cb40*/  @P0 BRA `(.L_x_4633) ;  /* 0x0000002400e80947 */ /* 0x004fea0003800000 */
[----:B------:R-:W-:Y:S02]  /*cb50*/  ISETP.GE.AND P0, PT, R191, UR16, PT ;  /* 0x00000010bf007c0c */ /* 0x000fe4000bf06270 */
[----:B------:R-:W-:Y:S02]  /*cb60*/  ISETP.GE.AND P5, PT, R2, UR16, PT ;  /* 0x0000001002007c0c */ /* 0x000fe4000bfa6270 */
[----:B------:R-:W-:Y:S02]  /*cb70*/  ISETP.GE.AND P2, PT, R190, UR16, PT ;  /* 0x00000010be007c0c */ /* 0x000fe4000bf46270 */
[----:B------:R-:W-:Y:S02]  /*cb80*/  ISETP.GE.AND P1, PT, R189, UR16, PT ;  /* 0x00000010bd007c0c */ /* 0x000fe4000bf26270 */
[----:B------:R-:W-:Y:S02]  /*cb90*/  ISETP.GE.AND P3, PT, R188, UR16, PT ;  /* 0x00000010bc007c0c */ /* 0x000fe4000bf66270 */
[----:B------:R-:W-:-:S02]  /*cba0*/  SHF.R.S32.HI R15, RZ, 0x1f, R190 ;  /* 0x0000001fff0f7819 */ /* 0x000fc400000114be */
[----:B---3--:R-:W-:Y:S02]  /*cbb0*/  SHF.R.S32.HI R21, RZ, 0x1f, R189 ;  /* 0x0000001fff157819 */ /* 0x008fe400000114bd */
[C---:B0-----:R-:W-:Y:S01]  /*cbc0*/  @!P0 LEA R12, P4, R191.reuse, R4, 0x1 ;  /* 0x00000004bf0c8211 */ /* 0x041fe200078808ff */
        /* <DEDUP_REMOVED lines=31> */
.L_x_4630:
        /* <DEDUP_REMOVED lines=10> */
[----:B--2---:R-:W-:Y:S01]  /*ce60*/  SHF.R.S32.HI R152, RZ, 0x1f, R205 ;  /* 0x0000001fff987819 */ /* 0x004fe200000114cd */
        /* <DEDUP_REMOVED lines=49> */
[----:B------:R-:W-:Y:S01]  /*d180*/  IMAD.IADD R5, R5, 0x1, R9 ;  /* 0x0000000105057824 */ /* 0x000fe200078e0209 */
[----:B------:R-:W-:Y:S01]  /*d190*/  SHF.R.S32.HI R13, RZ, 0x1f, R220 ;  /* 0x0000001fff0d7819 */ /* 0x000fe200000114dc */
[C---:B------:R-:W-:Y:S01]  /*d1a0*/  IMAD R3, R7.reuse, UR11, R0 ;  /* 0x0000000b07037c24 */ /* 0x040fe2000f8e0200 */
[----:B------:R-:W-:Y:S01]  /*d1b0*/  SHF.R.S32.HI R167, RZ, 0x1f, R221 ;  /* 0x0000001fffa77819 */ /* 0x000fe200000114dd */
[----:B------:R-:W-:Y:S01]  /*d1c0*/  VIADD R0, R16, UR39 ;  /* 0x0000002710007c36 */ /* 0x000fe20008000000 */
[----:B------:R-:W-:Y:S01]  /*d1d0*/  SHF.R.S32.HI R168, RZ, 0x1f, R222 ;  /* 0x0000001fffa87819 */ /* 0x000fe200000114de */
[----:B------:R-:W-:Y:S01]  /*d1e0*/  IMAD.WIDE.U32 R4, R7, UR10, R4 ;  /* 0x0000000a07047c25 */ /* 0x000fe2000f8e0004 */
[----:B------:R-:W-:Y:S01]  /*d1f0*/  ULDC.64 UR10, c[0x0][0xb00] ;  /* 0x0002c000000a7ab9 */ /* 0x000fe20000000a00 */
[----:B------:R-:W-:-:S02]  /*d200*/  SHF.R.S32.HI R169, RZ, 0x1f, R17 ;  /* 0x0000001fffa97819 */ /* 0x000fc40000011411 */
[----:B------:R-:W-:Y:S01]  /*d210*/  ISETP.GE.AND P0, PT, R0, UR8, PT ;  /* 0x0000000800007c0c */ /* 0x000fe2000bf06270 */
[----:B------:R-:W-:Y:S01]  /*d220*/  IMAD.IADD R5, R5, 0x1, R3 ;  /* 0x0000000105057824 */ /* 0x000fe200078e0203 */
[----:B------:R-:W-:-:S04]  /*d230*/  LEA R3, P1, R4, UR10, 0x2 ;  /* 0x0000000a04037c11 */ /* 0x000fc8000f8210ff */
[----:B------:R-:W-:Y:S01]  /*d240*/  LEA.HI.X R10, R4, UR11, R5, 0x2, P1 ;  /* 0x0000000b040a7c11 */ /* 0x000fe200088f1405 */
[----:B------:R0:W1:Y:S04]  /*d250*/  SHFL.IDX PT, R11, R3, RZ, 0x1c1f ;  /* 0x001c1fff030b7589 */ /* 0x00006800000e0000 */
[----:B------:R0:W2:Y:S02]  /*d260*/  SHFL.IDX PT, R12, R10, RZ, 0x1c1f ;  /* 0x001c1fff0a0c7589 */ /* 0x0000a400000e0000 */
[----:B------:R-:W-:Y:S05]  /*d270*/  @P0 BRA `(.L_x_4635) ;  /* 0x0000000800040947 */ /* 0x000fea0003800000 */
[----:B------:R-:W-:Y:S02]  /*d280*/  ULDC UR4, c[0x0][0xac8] ;  /* 0x0002b20000047ab9 */ /* 0x000fe40000000800 */
[----:B------:R-:W-:Y:S02]  /*d290*/  ISETP.GE.AND P3, PT, R17, UR4, PT ;  /* 0x0000000411007c0c */ /* 0x000fe4000bf66270 */
[----:B------:R-:W-:Y:S02]  /*d2a0*/  ISETP.GE.AND P4, PT, R222, UR4, PT ;  /* 0x00000004de007c0c */ /* 0x000fe4000bf86270 */
[----:B------:R-:W-:Y:S02]  /*d2b0*/  ISETP.GE.AND P2, PT, R221, UR4, PT ;  /* 0x00000004dd007c0c */ /* 0x000fe4000bf46270 */
[----:B------:R-:W-:-:S07]  /*d2c0*/  ISETP.GE.AND P1, PT, R220, UR4, PT ;  /* 0x00000004dc007c0c */ /* 0x000fce000bf26270 */
[CC--:B-1----:R-:W-:Y:S02]  /*d2d0*/  @!P3 LEA R4, P0, R17.reuse, R11.reuse, 0x2 ;  /* 0x0000000b1104b211 */ /* 0x0c2fe400078010ff */
[C---:B------:R-:W-:Y:S02]  /*d2e0*/  @!P4 LEA R6, P5, R222.reuse, R11, 0x2 ;  /* 0x0000000bde06c211 */ /* 0x040fe400078a10ff */
        /* <DEDUP_REMOVED lines=122> */
.L_x_4635:
[----:B------:R-:W-:Y:S05]  /*da90*/  BSYNC B1 ;  /* 0x0000000000017941 */ /* 0x000fea0003800000 */
.L_x_4634:
[----:B------:R-:W-:Y:S01]  /*daa0*/  VIADD R0, R0, 0x8 ;  /* 0x0000000800007836 */ /* 0x000fe20000000000 */
[----:B------:R4:W1:Y:S04]  /*dab0*/  SHFL.IDX PT, R20, R10, 0x1, 0x1c1f ;  /* 0x003c1f000a147f89 */ /* 0x00086800000e0000 */
[----:B------:R-:W-:Y:S01]  /*dac0*/  ISETP.GE.AND P0, PT, R0, UR8, PT ;  /* 0x0000000800007c0c */ /* 0x000fe2000bf06270 */
[----:B0-----:R-:W0:-:S12]  /*dad0*/  SHFL.IDX PT, R3, R3, 0x1, 0x1c1f ;  /* 0x003c1f0003037f89 */ /* 0x001e1800000e0000 */
[----:B----4-:R-:W-:Y:S05]  /*dae0*/  @P0 BRA `(.L_x_4633) ;  /* 0x0000001800000947 */ /* 0x010fea0003800000 */
[----:B------:R-:W-:Y:S02]  /*daf0*/  ULDC UR4, c[0x0][0xac8] ;  /* 0x0002b20000047ab9 */ /* 0x000fe40000000800 */
[----:B------:R-:W-:Y:S02]  /*db00*/  ISETP.GE.AND P4, PT, R17, UR4, PT ;  /* 0x0000000411007c0c */ /* 0x000fe4000bf86270 */
[----:B------:R-:W-:Y:S02]  /*db10*/  ISETP.GE.AND P2, PT, R222, UR4, PT ;  /* 0x00000004de007c0c */ /* 0x000fe4000bf46270 */
[----:B------:R-:W-:Y:S02]  /*db20*/  ISETP.GE.AND P1, PT, R221, UR4, PT ;  /* 0x00000004dd007c0c */ /* 0x000fe4000bf26270 */
[----:B------:R-:W-:-:S07]  /*db30*/  ISETP.GE.AND P0, PT, R220, UR4, PT ;  /* 0x00000004dc007c0c */ /* 0x000fce000bf06270 */
[CC--:B0-----:R-:W-:Y:S02]  /*db40*/  @!P4 LEA R10, P3, R17.reuse, R3.reuse, 0x2 ;  /* 0x00000003110ac211 */ /* 0x0c1fe400078610ff */
[-C--:B---3--:R-:W-:Y:S02]  /*db50*/  @!P2 LEA R4, P6, R222, R3.reuse, 0x2 ;  /* 0x00000003de04a211 */ /* 0x088fe400078c10ff */
[----:B-1----:R-:W-:Y:S02]  /*db60*/  @!P4 LEA.HI.X R11, R17, R20, R169, 0x2, P3 ;  /* 0x00000014110bc211 */ /* 0x002fe400018f14a9 */
[----:B------:R-:W-:Y:S02]  /*db70*/  ISETP.GE.AND P3, PT, R219, UR4, PT ;  /* 0x00000004db007c0c */ /* 0x000fe4000bf66270 */
[----:B------:R-:W-:Y:S01]  /*db80*/  @!P1 LEA R6, P5, R221, R3, 0x2 ;  /* 0x00000003dd069211 */ /* 0x000fe200078a10ff */
[----:B------:R0:W-:Y:S01]  /*db90*/  @!P4 ST.E.64 desc[UR40][R10.64], R26 ;  /* 0x0000001a0a00c985 */ /* 0x0001e2000c101b28 */
[----:B------:R-:W-:-:S02]  /*dba0*/  ISETP.GE.AND P4, PT, R218, UR4, PT ;  /* 0x00000004da007c0c */ /* 0x000fc4000bf86270 */
[-C--:B------:R-:W-:Y:S02]  /*dbb0*/  @!P2 LEA.HI.X R5, R222, R20.reuse, R168, 0x2, P6 ;  /* 0x00000014de05a211 */ /* 0x080fe400030f14a8 */
[CC--:B------:R-:W-:Y:S02]  /*dbc0*/  @!P0 LEA R8, P6, R220.reuse, R3.reuse, 0x2 ;  /* 0x00000003dc088211 */ /* 0x0c0fe400078c10ff */
        /* <DEDUP_REMOVED lines=14> */
[-C--:B------:R-:W-:Y:S01]  /*dcb0*/  @!P5 LEA R14, P6, R217, R3.reuse, 0x2 ;  /* 0x00000003d90ed211 */ /* 0x080fe200078c10ff */
[----:B------:R4:W-:Y:S01]  /*dcc0*/  @!P4 ST.E.64 desc[UR40][R12.64], R46 ;  /* 0x0000002e0c00c985 */ /* 0x0009e2000c101b28 */
[----:B------:R-:W-:Y:S02]  /*dcd0*/  ISETP.GE.AND P3, PT, R213, UR4, PT ;  /* 0x00000004d5007c0c */ /* 0x000fe4000bf66270 */
[----:B------:R-:W-:Y:S02]  /*dce0*/  @!P5 LEA.HI.X R15, R217, R20, R164, 0x2, P6 ;  /* 0x00000014d90fd211 */ /* 0x000fe400030f14a4 */
[-C--:B-1----:R-:W-:Y:S02]  /*dcf0*/  @!P0 LEA R4, P6, R216, R3.reuse, 0x2 ;  /* 0x00000003d8048211 */ /* 0x082fe400078c10ff */
[----:B------:R-:W-:Y:S01]  /*dd00*/  ISETP.GE.AND P4, PT, R212, UR4, PT ;  /* 0x00000004d4007c0c */ /* 0x000fe2000bf86270 */
[----:B------:R1:W-:Y:S01]  /*dd10*/  @!P5 ST.E.64 desc[UR40][R14.64], R50 ;  /* 0x000000320e00d985 */ /* 0x0003e2000c101b28 */
[----:B---3--:R-:W-:-:S02]  /*dd20*/  @!P1 LEA R6, P5, R215, R3, 0x2 ;  /* 0x00000003d7069211 */ /* 0x008fc400078a10ff */
[-C--:B------:R-:W-:Y:S02]  /*dd30*/  @!P0 LEA.HI.X R5, R216, R20.reuse, R163, 0x2, P6 ;  /* 0x00000014d8058211 */ /* 0x080fe400030f14a3 */
        /* <DEDUP_REMOVED lines=9> */
[CC--:B----4-:R-:W-:Y:S02]  /*ddd0*/  @!P4 LEA R12, P2, R212.reuse, R3.reuse, 0x2 ;  /* 0x00000003d40cc211 */ /* 0x0d0fe400078410ff */
[----:B------:R-:W-:Y:S02]  /*dde0*/  ISETP.GE.AND P1, PT, R209, UR4, PT ;  /* 0x00000004d1007c0c */ /* 0x000fe4000bf26270 */
[-C--:B------:R-:W-:Y:S02]  /*ddf0*/  @!P3 LEA.HI.X R11, R213, R20.reuse, R160, 0x2, P6 ;  /* 0x00000014d50bb211 */ /* 0x080fe400030f14a0 */
[----:B------:R-:W-:Y:S02]  /*de00*/  @!P4 LEA.HI.X R13, R212, R20, R159, 0x2, P2 ;  /* 0x00000014d40dc211 */ /* 0x000fe400010f149f */
[----:B------:R-:W-:Y:S01]  /*de10*/  ISETP.GE.AND P2, PT, R208, UR4, PT ;  /* 0x00000004d0007c0c */ /* 0x000fe2000bf46270 */
[----:B------:R-:W-:Y:S01]  /*de20*/  @!P3 ST.E.64 desc[UR40][R10.64], R66 ;  /* 0x000000420a00b985 */ /* 0x000fe2000c101b28 */
[----:B-1----:R-:W-:-:S03]  /*de30*/  @!P5 LEA R14, P6, R211, R3, 0x2 ;  /* 0x00000003d30ed211 */ /* 0x002fc600078c10ff */
[----:B------:R1:W-:Y:S01]  /*de40*/  @!P4 ST.E.64 desc[UR40][R12.64], R70 ;  /* 0x000000460c00c985 */ /* 0x0003e2000c101b28 */
[-C--:B------:R-:W-:Y:S02]  /*de50*/  @!P5 LEA.HI.X R15, R211, R20.reuse, R158, 0x2, P6 ;  /* 0x00000014d30fd211 */ /* 0x080fe400030f149e */
[CC--:B0-----:R-:W-:Y:S02]  /*de60*/  @!P0 LEA R4, P4, R210.reuse, R3.reuse, 0x2 ;  /* 0x00000003d2048211 */ /* 0x0c1fe400078810ff */
[-C--:B---3--:R-:W-:Y:S01]  /*de70*/  @!P1 LEA R6, P3, R209, R3.reuse, 0x2 ;  /* 0x00000003d1069211 */ /* 0x088fe200078610ff */
        /* <DEDUP_REMOVED lines=14> */
[CC--:B------:R-:W-:Y:S02]  /*df60*/  @!P5 LEA R10, P6, R207.reuse, R3.reuse, 0x2 ;  /* 0x00000003cf0ad211 */ /* 0x0c0fe400078c10ff */
[-C--:B------:R-:W-:Y:S02]  /*df70*/  @!P4 LEA.HI.X R13, R206, R20.reuse, R153, 0x2, P0 ;  /* 0x00000014ce0dc211 */ /* 0x080fe400000f1499 */
[----:B------:R-:W-:Y:S02]  /*df80*/  @!P5 LEA.HI.X R11, R207, R20, R154, 0x2, P6 ;  /* 0x00000014cf0bd211 */ /* 0x000fe400030f149a */
[----:B------:R-:W-:Y:S02]  /*df90*/  ISETP.GE.AND P0, PT, R202, UR4, PT ;  /* 0x00000004ca007c0c */ /* 0x000fe4000bf06270 */
[----:B0-----:R-:W-:Y:S01]  /*dfa0*/  @!P3 LEA R14, P6, R205, R3, 0x2 ;  /* 0x00000003cd0eb211 */ /* 0x001fe200078c10ff */
[----:B------:R0:W-:Y:S01]  /*dfb0*/  @!P5 ST.E.64 desc[UR40][R10.64], R90 ;  /* 0x0000005a0a00d985 */ /* 0x0001e2000c101b28 */
[----:B------:R-:W-:-:S02]  /*dfc0*/  ISETP.GE.AND P5, PT, R201, UR4, PT ;  /* 0x00000004c9007c0c */ /* 0x000fc4000bfa6270 */
[-C--:B------:R-:W-:Y:S01]  /*dfd0*/  @!P3 LEA.HI.X R15, R205, R20.reuse, R152, 0x2, P6 ;  /* 0x00000014cd0fb211 */ /* 0x080fe200030f1498 */
[----:B------:R4:W-:Y:S01]  /*dfe0*/  @!P4 ST.E.64 desc[UR40][R12.64], R94 ;  /* 0x0000005e0c00c985 */ /* 0x0009e2000c101b28 */
[-C--:B---3--:R-:W-:Y:S02]  /*dff0*/  @!P2 LEA R4, P6, R204, R3.reuse, 0x2 ;  /* 0x00000003cc04a211 */ /* 0x088fe400078c10ff */
[----:B------:R-:W-:Y:S01]  /*e000*/  ISETP.GE.AND P4, PT, R200, UR4, PT ;  /* 0x00000004c8007c0c */ /* 0x000fe2000bf86270 */
[----:B------:R3:W-:Y:S01]  /*e010*/  @!P3 ST.E.64 desc[UR40][R14.64], R98 ;  /* 0x000000620e00b985 */ /* 0x0007e2000c101b28 */
[-C--:B--2---:R-:W-:Y:S02]  /*e020*/  @!P1 LEA R6, P3, R203, R3.reuse, 0x2 ;  /* 0x00000003cb069211 */ /* 0x084fe400078610ff */
        /* <DEDUP_REMOVED lines=11> */
[-C--:B------:R-:W-:Y:S02]  /*e0e0*/  @!P5 LEA.HI.X R11, R201, R20.reuse, R235, 0x2, P1 ;  /* 0x00000014c90bd211 */ /* 0x080fe400008f14eb */
        /* <DEDUP_REMOVED lines=8> */
[CC--:B-1----:R-:W-:Y:S01]  /*e170*/  @!P0 LEA R4, P5, R198.reuse, R3.reuse, 0x2 ;  /* 0x00000003c6048211 */ /* 0x0c2fe200078a10ff */
[----:B------:R1:W-:Y:S01]  /*e180*/  @!P3 ST.E.64 desc[UR40][R14.64], R122 ;  /* 0x0000007a0e00b985 */ /* 0x0003e2000c101b28 */
[----:B------:R-:W-:Y:S02]  /*e190*/  ISETP.GE.AND P3, PT, R195, UR4, PT ;  /* 0x00000004c3007c0c */ /* 0x000fe4000bf66270 */
[----:B------:R-:W-:Y:S02]  /*e1a0*/  @!P0 LEA.HI.X R5, R198, R20, R232, 0x2, P5 ;  /* 0x00000014c6058211 */ /* 0x000fe400028f14e8 */
[----:B------:R-:W-:Y:S02]  /*e1b0*/  ISETP.GE.AND P5, PT, R193, UR4, PT ;  /* 0x00000004c1007c0c */ /* 0x000fe4000bfa6270 */
[-C--:B--2---:R-:W-:Y:S01]  /*e1c0*/  @!P1 LEA R6, P6, R197, R3.reuse, 0x2 ;  /* 0x00000003c5069211 */ /* 0x084fe200078c10ff */
[----:B------:R2:W-:Y:S02]  /*e1d0*/  @!P0 ST.E.64 desc[UR40][R4.64], R126 ;  /* 0x0000007e04008985 */ /* 0x0005e4000c101b28 */
[----:B0-----:R-:W-:-:S02]  /*e1e0*/  @!P4 LEA R8, P0, R196, R3, 0x2 ;  /* 0x00000003c408c211 */ /* 0x001fc400078010ff */
[-C--:B------:R-:W-:Y:S02]  /*e1f0*/  @!P1 LEA.HI.X R7, R197, R20.reuse, R231, 0x2, P6 ;  /* 0x00000014c5079211 */ /* 0x080fe400030f14e7 */
[-C--:B---3--:R-:W-:Y:S02]  /*e200*/  @!P3 LEA R10, P6, R195, R3.reuse, 0x2 ;  /* 0x00000003c30ab211 */ /* 0x088fe400078c10ff */
[-C--:B------:R-:W-:Y:S01]  /*e210*/  @!P4 LEA.HI.X R9, R196, R20.reuse, R230, 0x2, P0 ;  /* 0x00000014c409c211 */ /* 0x080fe200000f14e6 */
        /* <DEDUP_REMOVED lines=16> */
.L_x_4627:
        /* <DEDUP_REMOVED lines=10> */
[----:B------:R-:W4:Y:S01]  /*e3c0*/  @P1 LDG.E R8, desc[UR40][R4.64] ;  /* 0x0000002804081981 */ /* 0x000f22000c1e1900 */
        /* <DEDUP_REMOVED lines=13> */
[----:B----4-:R-:W-:Y:S01]  /*e4a0*/  @P1 R2UR UR4, R8 ;  /* 0x00000000080412ca */ /* 0x010fe200000e0000 */
[----:B-1----:R-:W-:-:S05]  /*e4b0*/  VIADD R8, R3, 0xffffff80 ;  /* 0xffffff8003087836 */ /* 0x002fca0000000000 */
[----:B------:R-:W-:-:S07]  /*e4c0*/  ISETP.GT.AND P0, PT, R8, 0x3f, PT ;  /* 0x0000003f0800780c */ /* 0x000fce0003f04270 */
[----:B------:R-:W-:Y:S01]  /*e4d0*/  USHF.R.S32.HI UR22, URZ, 0x1f, UR4 ;  /* 0x0000001f3f167899 */ /* 0x000fe20008011404 */
[----:B0-----:R-:W-:Y:S11]  /*e4e0*/  @P2 BRA `(.L_x_4636) ;  /* 0x0000000000102947 */ /* 0x001ff60003800000 */
[----:B------:R-:W-:Y:S05]  /*e4f0*/  @!P1 BRA `(.L_x_4636) ;  /* 0x00000000000c9947 */ /* 0x000fea0003800000 */
[----:B------:R-:W4:Y:S04]  /*e500*/  LDG.E R3, desc[UR40][R4.64] ;  /* 0x0000002804037981 */ /* 0x000f28000c1e1900 */
[----:B-----5:R-:W4:Y:S02]  /*e510*/  LDG.E R0, desc[UR40][R4.64+0x4] ;  /* 0x0000042804007981 */ /* 0x020f24000c1e1900 */
[----:B----4-:R-:W-:-:S07]  /*e520*/  IMAD.IADD R0, R0, 0x1, -R3 ;  /* 0x0000000100007824 */ /* 0x010fce00078e0a03 */
.L_x_4636:
[----:B------:R-:W-:Y:S01]  /*e530*/  USEL UR45, UR45, URZ, !UP0 ;  /* 0x0000003f2d2d7287 */ /* 0x000fe2000c000000 */
[----:B------:R-:W-:Y:S01]  /*e540*/  BSSY B1, `(.L_x_4637) ;  /* 0x0000039000017945 */ /* 0x000fe20003800000 */
[----:B------:R-:W-:-:S03]  /*e550*/  USEL UR44, UR44, URZ, !UP0 ;  /* 0x0000003f2c2c7287 */ /* 0x000fc6000c000000 */
[----:B------:R-:W-:Y:S09]  /*e560*/  @P0 BRA `(.L_x_4638) ;  /* 0x0000000000d80947 */ /* 0x000ff20003800000 */
[----:B------:R-:W0:Y:S01]  /*e570*/  S2R R6, SR_TID.X ;  /* 0x0000000000067919 */ /* 0x000e220000002100 */
[----:B------:R-:W1:Y:S01]  /*e580*/  LDC R9, c[0x0][0xbe8] ;  /* 0x0002fa00ff097b82 */ /* 0x000e620000000800 */
[----:B------:R-:W-:Y:S02]  /*e590*/  IMAD.U32 R5, RZ, RZ, UR39 ;  /* 0x00000027ff057e24 */ /* 0x000fe4000f8e00ff */
[----:B-1---5:R-:W-:-:S03]  /*e5a0*/  IMAD R3, R0, R9, RZ ;  /* 0x0000000900037224 */ /* 0x022fc600078e02ff */
[----:B0-----:R-:W-:-:S04]  /*e5b0*/  IADD3 R6, R5, -0x80, R6 ;  /* 0xffffff8005067810 */ /* 0x001fc80007ffe006 */
        /* <DEDUP_REMOVED lines=34> */
[----:B------:R-:W-:Y:S01]  /*e7e0*/  ULDC.64 UR10, c[0x0][UR18+0x210] ;  /* 0x00008400120a7abb */ /* 0x000fe20008000a00 */
[----:B------:R-:W-:Y:S01]  /*e7f0*/  ULDC.64 UR12, c[0x0][0xba8] ;  /* 0x0002ea00000c7ab9 */ /* 0x000fe20000000a00 */
[----:B------:R-:W-:Y:S01]  /*e800*/  IMAD R7, R9, R7, R6 ;  /* 0x0000000709077224 */ /* 0x000fe200078e0206 */
[----:B------:R-:W-:Y:S01]  /*e810*/  IADD3.X R5, R5, UR8, R10, P0, P1 ;  /* 0x0000000805057c10 */ /* 0x000fe200087e240a */
[----:B------:R-:W-:Y:S01]  /*e820*/  @!UP0 ULDC UR12, c[0x0][0xb50] ;  /* 0x0002d400000c8ab9 */ /* 0x000fe20000000800 */
[----:B------:R-:W-:Y:S01]  /*e830*/  @!UP0 ULDC UR13, c[0x0][0xb54] ;  /* 0x0002d500000d8ab9 */ /* 0x000fe20000000800 */
[C---:B------:R-:W-:Y:S01]  /*e840*/  IMAD R6, R7.reuse, UR11, RZ ;  /* 0x0000000b07067c24 */ /* 0x040fe2000f8e02ff */
[----:B------:R-:W-:Y:S01]  /*e850*/  SHF.R.S32.HI R3, RZ, 0x1f, R7 ;  /* 0x0000001fff037819 */ /* 0x000fe20000011407 */
[----:B------:R-:W-:-:S04]  /*e860*/  IMAD.WIDE.U32 R4, R7, UR10, R4 ;  /* 0x0000000a07047c25 */ /* 0x000fc8000f8e0004 */
[----:B------:R-:W-:Y:S01]  /*e870*/  IMAD R3, R3, UR10, R6 ;  /* 0x0000000a03037c24 */ /* 0x000fe2000f8e0206 */
[----:B------:R-:W-:-:S03]  /*e880*/  LEA R6, P0, R4, UR12, 0x2 ;  /* 0x0000000c04067c11 */ /* 0x000fc6000f8010ff */
[----:B------:R-:W-:-:S05]  /*e890*/  IMAD.IADD R3, R5, 0x1, R3 ;  /* 0x0000000105037824 */ /* 0x000fca00078e0203 */
[----:B------:R-:W-:Y:S01]  /*e8a0*/  LEA.HI.X R7, R4, UR13, R3, 0x2, P0 ;  /* 0x0000000d04077c11 */ /* 0x000fe200080f1403 */
[----:B------:R-:W-:-:S05]  /*e8b0*/  IMAD.MOV.U32 R3, RZ, RZ, -0x800000 ;  /* 0xff800000ff037424 */ /* 0x000fca00078e00ff */
[----:B------:R0:W-:Y:S02]  /*e8c0*/  STG.E desc[UR40][R6.64], R3 ;  /* 0x0000000306007986 */ /* 0x0001e4000c101928 */
.L_x_4638:
[----:B------:R-:W-:Y:S05]  /*e8d0*/  BSYNC B1 ;  /* 0x0000000000017941 */ /* 0x000fea0003800000 */
.L_x_4637:
[----:B------:R-:W-:-:S06]  /*e8e0*/  UISETP.GT.AND UP0, UPT, UR9, 0x1, UPT ;  /* 0x000000010900788c */ /* 0x000fcc000bf04270 */
[----:B------:R-:W-:-:S13]  /*e8f0*/  PLOP3.LUT P0, PT, PT, PT, UP0, 0x80, 0x0 ;  /* 0x000000000000781c */ /* 0x000fda0003f0f008 */
[----:B------:R-:W-:Y:S05]  /*e900*/  @P0 BRA `(.L_x_4633) ;  /* 0x0000000800780947 */ /* 0x000fea0003800000 */
[----:B---3--:R-:W1:Y:S01]  /*e910*/  LDC R11, c[0x0][0xbe8] ;  /* 0x0002fa00ff0b7b82 */ /* 0x008e620000000800 */
        /* <DEDUP_REMOVED lines=15> */
[----:B------:R-:W-:Y:S01]  /*ea10*/  ISETP.GE.AND P1, PT, R190, UR12, PT ;  /* 0x0000000cbe007c0c */ /* 0x000fe2000bf26270 */
[----:B------:R-:W-:Y:S01]  /*ea20*/  UIMAD.WIDE.U32 UR8, UR42, UR10, UR8 ;  /* 0x0000000a2a0872a5 */ /* 0x000fe2000f8e0008 */
[----:B------:R-:W-:Y:S01]  /*ea30*/  IMAD R3, R9, 0x20, R26 ;  /* 0x0000002009037824 */ /* 0x000fe200078e021a */
[----:B------:R-:W-:Y:S01]  /*ea40*/  SEL R4, RZ, 0xffffffff, P2 ;  /* 0xffffffffff047807 */ /* 0x000fe20001000000 */
[----:B------:R-:W-:Y:S01]  /*ea50*/  VIADD R26, R26, UR39 ;  /* 0x000000271a1a7c36 */ /* 0x000fe20008000000 */
[----:B------:R-:W-:Y:S01]  /*ea60*/  ISETP.GE.AND P3, PT, R2, UR12, PT ;  /* 0x0000000c02007c0c */ /* 0x000fe2000bf66270 */
[----:B------:R-:W-:Y:S01]  /*ea70*/  VIADD R8, R3, UR39 ;  /* 0x0000002703087c36 */ /* 0x000fe20008000000 */
[----:B------:R-:W-:Y:S01]  /*ea80*/  UIMAD UR9, UR42, UR11, UR9 ;  /* 0x0000000b2a0972a4 */ /* 0x000fe2000f8e0209 */
[----:B-1----:R-:W-:Y:S01]  /*ea90*/  ISETP.NE.AND P0, PT, R11, 0x1, PT ;  /* 0x000000010b00780c */ /* 0x002fe20003f05270 */
[----:B------:R-:W-:Y:S01]  /*eaa0*/  IMAD.SHL.U32 R13, R4, 0x2, RZ ;  /* 0x00000002040d7824 */ /* 0x000fe200078e00ff */
[----:B------:R-:W-:Y:S01]  /*eab0*/  SEL R9, RZ, 0xffffffff, P1 ;  /* 0xffffffffff097807 */ /* 0x000fe20000800000 */
[----:B------:R-:W-:Y:S01]  /*eac0*/  ULDC.64 UR10, c[0x0][0xaf0] ;  /* 0x0002bc00000a7ab9 */ /* 0x000fe20000000a00 */
[----:B------:R-:W-:Y:S01]  /*ead0*/  SEL R6, RZ, 0x1, P3 ;  /* 0x00000001ff067807 */ /* 0x000fe20001800000 */
[----:B------:R-:W-:Y:S01]  /*eae0*/  UIMAD UR44, UR44, UR10, URZ ;  /* 0x0000000a2c2c72a4 */ /* 0x000fe2000f8e023f */
[----:B------:R-:W-:Y:S01]  /*eaf0*/  IMAD.MOV.U32 R3, RZ, RZ, R8 ;  /* 0x000000ffff037224 */ /* 0x000fe200078e0008 */
[----:B------:R-:W-:Y:S01]  /*eb00*/  UIMAD.WIDE.U32 UR8, UR45, UR10, UR8 ;  /* 0x0000000a2d0872a5 */ /* 0x000fe2000f8e0008 */
[----:B------:R-:W-:Y:S01]  /*eb10*/  IMAD.SHL.U32 R9, R9, 0x4, RZ ;  /* 0x0000000409097824 */ /* 0x000fe200078e00ff */
[----:B------:R-:W-:Y:S01]  /*eb20*/  LOP3.LUT R6, R13, 0x2, R6, 0xe2, !PT ;  /* 0x000000020d067812 */ /* 0x000fe200078ee206 */
[----:B------:R-:W-:Y:S01]  /*eb30*/  UIMAD UR4, UR45, UR11, UR44 ;  /* 0x0000000b2d0472a4 */ /* 0x000fe2000f8e022c */
[----:B-----5:R-:W-:Y:S01]  /*eb40*/  IMAD R25, R0, R11, RZ ;  /* 0x0000000b00197224 */ /* 0x020fe200078e02ff */
[----:B------:R-:W-:Y:S01]  /*eb50*/  ISETP.GE.AND P1, PT, R224, UR12, PT ;  /* 0x0000000ce0007c0c */ /* 0x000fe2000bf26270 */
[----:B------:R-:W0:Y:S01]  /*eb60*/  @P0 LDC R5, c[0x0][0xbec] ;  /* 0x0002fb00ff050b82 */ /* 0x000e220000000800 */
[----:B------:R-:W-:Y:S01]  /*eb70*/  LOP3.LUT R10, R9, 0x4, R6, 0xe2, !PT ;  /* 0x00000004090a7812 */ /* 0x000fe200078ee206 */
[----:B------:R-:W-:Y:S01]  /*eb80*/  UIADD3 UR4, UR9, UR4, URZ ;  /* 0x0000000409047290 */ /* 0x000fe2000fffe03f */
[----:B------:R-:W-:-:S02]  /*eb90*/  SEL R0, RZ, 0x80, P1 ;  /* 0x00000080ff007807 */ /* 0x000fc40000800000 */
[----:B------:R-:W-:Y:S02]  /*eba0*/  SHF.R.S32.HI R29, RZ, 0x1f, R188 ;  /* 0x0000001fff1d7819 */ /* 0x000fe400000114bc */
[----:B------:R-:W-:Y:S01]  /*ebb0*/  SHF.R.S32.HI R31, RZ, 0x1f, R224 ;  /* 0x0000001fff1f7819 */ /* 0x000fe200000114e0 */
[----:B------:R-:W1:Y:S01]  /*ebc0*/  @P0 LDC R7, c[0x0][0xbf0] ;  /* 0x0002fc00ff070b82 */ /* 0x000e620000000800 */
[----:B------:R-:W-:Y:S02]  /*ebd0*/  SHF.R.S32.HI R28, RZ, 0x1f, R189 ;  /* 0x0000001fff1c7819 */ /* 0x000fe400000114bd */
[----:B------:R-:W-:Y:S02]  /*ebe0*/  SHF.R.S32.HI R30, RZ, 0x1f, R225 ;  /* 0x0000001fff1e7819 */ /* 0x000fe400000114e1 */
        /* <DEDUP_REMOVED lines=27> */
[----:B------:R-:W-:Y:S02]  /*eda0*/  SEL R8, RZ, 0xffffffff, P0 ;  /* 0xffffffffff087807 */ /* 0x000fe40000000000 */
[----:B------:R-:W-:Y:S01]  /*edb0*/  ISETP.GE.AND P0, PT, R225, UR12, PT ;  /* 0x0000000ce1007c0c */ /* 0x000fe2000bf06270 */
[----:B------:R-:W-:Y:S01]  /*edc0*/  IMAD R3, R7, UR9, R6 ;  /* 0x0000000907037c24 */ /* 0x000fe2000f8e0206 */
[----:B------:R-:W-:Y:S01]  /*edd0*/  ULDC.64 UR8, c[0x0][0xa80] ;  /* 0x0002a00000087ab9 */ /* 0x000fe20000000a00 */
[----:B------:R-:W-:Y:S01]  /*ede0*/  IMAD.SHL.U32 R9, R8, 0x20, RZ ;  /* 0x0000002008097824 */ /* 0x000fe200078e00ff */
[----:B------:R-:W-:Y:S01]  /*edf0*/  SEL R7, RZ, 0x40, P0 ;  /* 0x00000040ff077807 */ /* 0x000fe20000000000 */
[----:B------:R-:W-:Y:S01]  /*ee00*/  IMAD.IADD R3, R5, 0x1, R3 ;  /* 0x0000000105037824 */ /* 0x000fe200078e0203 */
[----:B------:R-:W-:Y:S02]  /*ee10*/  LEA R20, P0, R4, UR8, 0x1 ;  /* 0x0000000804147c11 */ /* 0x000fe4000f8008ff */
[----:B------:R-:W-:-:S02]  /*ee20*/  LOP3.LUT R10, R13, 0x10, R10, 0xe2, !PT ;  /* 0x000000100d0a7812 */ /* 0x000fc400078ee20a */
[----:B------:R-:W-:Y:S01]  /*ee30*/  LEA.HI.X R3, R4, UR9, R3, 0x1, P0 ;  /* 0x0000000904037c11 */ /* 0x000fe200080f0c03 */
[----:B------:R0:W1:Y:S01]  /*ee40*/  SHFL.IDX PT, R6, R20, RZ, 0x181f ;  /* 0x00181fff14067589 */ /* 0x00006200000e0000 */
[----:B------:R-:W-:Y:S02]  /*ee50*/  ISETP.GE.AND P0, PT, R26, R25, PT ;  /* 0x000000191a00720c */ /* 0x000fe40003f06270 */
[----:B------:R-:W-:-:S04]  /*ee60*/  LOP3.LUT R10, R9, 0x20, R10, 0xe2, !PT ;  /* 0x00000020090a7812 */ /* 0x000fc800078ee20a */
[----:B------:R-:W-:Y:S02]  /*ee70*/  LOP3.LUT R21, R10, R7, RZ, 0xfc, !PT ;  /* 0x000000070a157212 */ /* 0x000fe400078efcff */
[----:B------:R0:W3:Y:S02]  /*ee80*/  SHFL.IDX PT, R7, R3, RZ, 0x181f ;  /* 0x00181fff03077589 */ /* 0x0000e400000e0000 */
[----:B------:R-:W-:-:S03]  /*ee90*/  LOP3.LUT R24, R21, R0, RZ, 0xfc, !PT ;  /* 0x0000000015187212 */ /* 0x000fc600078efcff */
[----:B------:R-:W-:Y:S05]  /*eea0*/  @P0 BRA `(.L_x_4640) ;  /* 0x00000000007c0947 */ /* 0x000fea0003800000 */
        /* <DEDUP_REMOVED lines=18> */
[----:B-1----:R-:W-:-:S02]  /*efd0*/  @!P1 LEA R8, P6, R187, R6, 0x1 ;  /* 0x00000006bb089211 */ /* 0x002fc400078c08ff */
        /* <DEDUP_REMOVED lines=12> */
.L_x_4640:
[----:B------:R-:W-:Y:S05]  /*f0a0*/  BSYNC B1 ;  /* 0x0000000000017941 */ /* 0x000fea0003800000 */
.L_x_4639:
[----:B------:R-:W-:Y:S01]  /*f0b0*/  VIADD R0, R26, 0x20 ;  /* 0x000000201a007836 */ /* 0x000fe20000000000 */
[----:B---34-:R4:W3:Y:S04]  /*f0c0*/  SHFL.IDX PT, R7, R3, 0x1, 0x181f ;  /* 0x00381f0003077f89 */ /* 0x0188e800000e0000 */
        /* <DEDUP_REMOVED lines=8> */
[----:B-1-3--:R-:W-:Y:S02]  /*f150*/  @!P1 IMAD.WIDE R4, R2, 0x2, R6 ;  /* 0x0000000202049825 */ /* 0x00afe400078e0206 */
        /* <DEDUP_REMOVED lines=15> */
[----:B-1----:R-:W-:-:S03]  /*f250*/  @!P1 LEA R4, P6, R187, R6, 0x1 ;  /* 0x00000006bb049211 */ /* 0x002fc600078c08ff */
        /* <DEDUP_REMOVED lines=9> */
.L_x_4633:
[----:B------:R-:W-:Y:S05]  /*f2f0*/  BSYNC B0 ;  /* 0x0000000000007941 */ /* 0x000fea0003800000 */
.L_x_4626:
[----:B------:R-:W-:Y:S02]  /*f300*/  ULDC UR4, c[0x0][0xc3c] ;  /* 0x00030f0000047ab9 */ /* 0x000fe40000000800 */
[----:B------:R-:W-:-:S06]  /*f310*/  UISETP.GE.AND UP0, UPT, UR7, UR4, UPT ;  /* 0x000000040700728c */ /* 0x000fcc000bf06270 */
[----:B------:R-:W-:-:S13]  /*f320*/  PLOP3.LUT P0, PT, PT, PT, UP0, 0x80, 0x0 ;  /* 0x000000000000781c */ /* 0x000fda0003f0f008 */
[----:B------:R-:W-:Y:S05]  /*f330*/  @!P0 BRA `(.L_x_4641) ;  /* 0xffffff2000288947 */ /* 0x000fea000383ffff */
[----:B------:R-:W-:Y:S05]  /*f340*/  EXIT ;  /* 0x000000000000794d */ /* 0x000fea0003800000 */
.L_x_4579:
        /* <DEDUP_REMOVED lines=18> */
.L_x_4642:
        /* <DEDUP_REMOVED lines=43> */
.L_x_4646:
        /* <DEDUP_REMOVED lines=39> */
.L_x_4644:
        /* <DEDUP_REMOVED lines=12> */
.L_x_4647:
        /* <DEDUP_REMOVED lines=63> */
.L_x_4648:
        /* <DEDUP_REMOVED lines=61> */
.L_x_4649:
[----:B01----:R-:W-:-:S05]  /*10210*/  LOP3.LUT R3, RZ, R2, RZ, 0x33, !PT ;  /* 0x00000002ff037212 */ /* 0x003fca00078e33ff */
[----:B------:R-:W-:-:S05]  /*10220*/  IMAD.IADD R2, R4, 0x1, R3 ;  /* 0x0000000104027824 */ /* 0x000fca00078e0203 */
[----:B------:R1:W-:Y:S01]  /*10230*/  STL [R1+0x4], R2 ;  /* 0x0000040201007387 */ /* 0x0003e20000100800 */
[----:B------:R-:W-:Y:S05]  /*10240*/  BRA `(.L_x_4650) ;  /* 0x0000000000107947 */ /* 0x000fea0003800000 */
.L_x_4645:
[----:B------:R-:W-:Y:S01]  /*10250*/  IMAD.U32 R2, RZ, RZ, UR6 ;  /* 0x00000006ff027e24 */ /* 0x000fe2000f8e00ff */
[----:B------:R0:W-:Y:S04]  /*10260*/  STL [R1+0x4], RZ ;  /* 0x000004ff01007387 */ /* 0x0001e80000100800 */
[----:B------:R0:W-:Y:S04]  /*10270*/  STL [R1+0x8], RZ ;  /* 0x000008ff01007387 */ /* 0x0001e80000100800 */
[----:B------:R0:W-:Y:S02]  /*10280*/  STL [R1], R2 ;  /* 0x0000000201007387 */ /* 0x0001e40000100800 */
.L_x_4650:
        /* <DEDUP_REMOVED lines=10> */
.L_x_4643:
        /* <DEDUP_REMOVED lines=30> */
.L_x_4771:
[----:B0-2---:R-:W2:Y:S01]  /*10510*/  LDL R0, [R1+0xc] ;  /* 0x00000c0001007983 */ /* 0x005ea20000100800 */
[----:B---3--:R-:W2:Y:S01]  /*10520*/  LDC.64 R2, c[0x0][0xc88] ;  /* 0x00032200ff027b82 */ /* 0x008ea20000000a00 */
[----:B------:R-:W-:Y:S05]  /*10530*/  YIELD ;  /* 0x0000000000007946 */ /* 0x000fea0003800000 */
[----:B------:R-:W-:Y:S01]  /*10540*/  ULDC.64 UR4, c[0x0][0xa28] ;  /* 0x00028a0000047ab9 */ /* 0x000fe20000000a00 */
[----:B-1----:R-:W-:Y:S01]  /*10550*/  IMAD.MOV.U32 R6, RZ, RZ, RZ ;  /* 0x000000ffff067224 */ /* 0x002fe200078e00ff */
[----:B------:R-:W-:Y:S01]  /*10560*/  ISETP.NE.U32.AND P0, PT, RZ, UR4, PT ;  /* 0x00000004ff007c0c */ /* 0x000fe2000bf05070 */
[----:B------:R-:W-:Y:S01]  /*10570*/  ULDC.64 UR8, c[0x0][0xa18] ;  /* 0x0002860000087ab9 */ /* 0x000fe20000000a00 */
[----:B------:R-:W-:Y:S01]  /*10580*/  ULDC.64 UR6, c[0x0][0xa08] ;  /* 0x0002820000067ab9 */ /* 0x000fe20000000a00 */
[----:B--2---:R-:W-:-:S05]  /*10590*/  IMAD.WIDE R2, R0, 0x4, R2 ;  /* 0x0000000400027825 */ /* 0x004fca00078e0202 */
[----:B------:R-:W2:Y:S01]  /*105a0*/  LDG.E R11, desc[UR40][R2.64] ;  /* 0x00000028020b7981 */ /* 0x000ea2000c1e1900 */
        /* <DEDUP_REMOVED lines=46> */
.L_x_4652:
[----:B------:R-:W2:Y:S01]  /*10890*/  LDL.LU R7, [R1+0x8] ;  /* 0x0000080001077983 */ /* 0x000ea20000300800 */
[----:B------:R-:W-:Y:S02]  /*108a0*/  ULDC.64 UR4, c[0x0][0xa20] ;  /* 0x0002880000047ab9 */ /* 0x000fe40000000a00 */
[----:B------:R-:W-:-:S04]  /*108b0*/  ISETP.NE.U32.AND P1, PT, RZ, UR4, PT ;  /* 0x00000004ff007c0c */ /* 0x000fc8000bf25070 */
[----:B------:R-:W-:Y:S02]  /*108c0*/  ISETP.NE.AND.EX P1, PT, RZ, UR5, PT, P1 ;  /* 0x00000005ff007c0c */ /* 0x000fe4000bf25310 */
[C---:B--2---:R-:W-:Y:S02]  /*108d0*/  LOP3.LUT R2, R7.reuse, 0xff000000, RZ, 0xc0, !PT ;  /* 0xff00000007027812 */ /* 0x044fe400078ec0ff */
        /* <DEDUP_REMOVED lines=10> */
[----:B--2---:R-:W-:-:S05]  /*10980*/  IADD3.X R7, R10, UR5, RZ, P0, !PT ;  /* 0x000000050a077c10 */ /* 0x004fca00087fe4ff */
[----:B------:R2:W5:Y:S01]  /*10990*/  LDG.E R6, desc[UR40][R6.64] ;  /* 0x0000002806067981 */ /* 0x000562000c1e1900 */
[----:B------:R-:W-:Y:S05]  /*109a0*/  BRA `(.L_x_4654) ;  /* 0x0000000000107947 */ /* 0x000fea0003800000 */
.L_x_4653:
[----:B------:R-:W-:Y:S05]  /*109b0*/  @!P0 BRA `(.L_x_4654) ;  /* 0x00000000000c8947 */ /* 0x000fea0003800000 */
[----:B------:R-:W3:Y:S04]  /*109c0*/  LDG.E R6, desc[UR40][R4.64] ;  /* 0x0000002804067981 */ /* 0x000ee8000c1e1900 */
[----:B------:R-:W3:Y:S02]  /*109d0*/  LDG.E R4, desc[UR40][R4.64+0x4] ;  /* 0x0000042804047981 */ /* 0x000ee4000c1e1900 */
[----:B---3--:R-:W-:-:S07]  /*109e0*/  IMAD.IADD R6, R4, 0x1, -R6 ;  /* 0x0000000104067824 */ /* 0x008fce00078e0a06 */
.L_x_4654:
[----:B------:R-:W3:Y:S01]  /*109f0*/  LDL R5, [R1+0x4] ;  /* 0x0000040001057983 */ /* 0x000ee20000100800 */
[----:B-----5:R-:W-:Y:S01]  /*10a00*/  IMAD.IADD R6, R6, 0x1, -R0 ;  /* 0x0000000106067824 */ /* 0x020fe200078e0a00 */
[----:B------:R-:W-:Y:S01]  /*10a10*/  BSSY B0, `(.L_x_4655) ;  /* 0x000003a000007945 */ /* 0x000fe20003800000 */
[----:B------:R-:W4:Y:S02]  /*10a20*/  LDC R0, c[0x0][0x448] ;  /* 0x00011200ff007b82 */ /* 0x000f240000000800 */
[----:B----4-:R-:W-:-:S13]  /*10a30*/  ISETP.NE.AND P0, PT, R0, 0x1, PT ;  /* 0x000000010000780c */ /* 0x010fda0003f05270 */
[----:B--2---:R-:W2:Y:S08]  /*10a40*/  @P0 LDC R3, c[0x0][0x44c] ;  /* 0x00011300ff030b82 */ /* 0x004eb00000000800 */
[----:B------:R-:W4:Y:S01]  /*10a50*/  @P0 LDC R4, c[0x0][0x450] ;  /* 0x00011400ff040b82 */ /* 0x000f220000000800 */
[----:B---3--:R-:W-:Y:S02]  /*10a60*/  IMAD.SHL.U32 R0, R5, 0x40, RZ ;  /* 0x0000004005007824 */ /* 0x008fe400078e00ff */
[----:B------:R-:W-:-:S02]  /*10a70*/  IMAD.MOV.U32 R5, RZ, RZ, RZ ;  /* 0x000000ffff057224 */ /* 0x000fc400078e00ff */
[----:B------:R-:W-:Y:S02]  /*10a80*/  VIADD R0, R0, 0x3f ;  /* 0x0000003f00007836 */ /* 0x000fe40000000000 */
[----:B------:R-:W-:Y:S02]  /*10a90*/  IMAD.MOV.U32 R10, RZ, RZ, R5 ;  /* 0x000000ffff0a7224 */ /* 0x000fe400078e0005 */
[----:B--2---:R-:W-:-:S05]  /*10aa0*/  @P0 IMAD.HI.U32 R3, R0, R3, RZ ;  /* 0x0000000300030227 */ /* 0x004fca00078e00ff */
[----:B----4-:R-:W-:Y:S01]  /*10ab0*/  @P0 SHF.R.U32.HI R0, RZ, R4, R3 ;  /* 0x00000004ff000219 */ /* 0x010fe20000011603 */
[C---:B------:R-:W-:Y:S01]  /*10ac0*/  VIADD R4, R6.reuse, 0x3f ;  /* 0x0000003f06047836 */ /* 0x040fe20000000000 */
[----:B------:R-:W-:Y:S02]  /*10ad0*/  IADD3 R3, R6, 0x40, -R9 ;  /* 0x0000004006037810 */ /* 0x000fe40007ffe809 */
[----:B01----:R-:W-:-:S03]  /*10ae0*/  LOP3.LUT R9, R2, 0xff, RZ, 0xc0, !PT ;  /* 0x000000ff02097812 */ /* 0x003fc600078ec0ff */
[----:B------:R-:W-:Y:S01]  /*10af0*/  IMAD.IADD R0, R3, 0x1, R0 ;  /* 0x0000000103007824 */ /* 0x000fe200078e0200 */
[----:B------:R-:W-:-:S04]  /*10b00*/  SHF.R.S32.HI R3, RZ, 0x1f, R4 ;  /* 0x0000001fff037819 */ /* 0x000fc80000011404 */
[----:B------:R-:W-:Y:S02]  /*10b10*/  LEA.HI R4, R3, R4, RZ, 0x6 ;  /* 0x0000000403047211 */ /* 0x000fe400078f30ff */
[----:B------:R-:W-:Y:S02]  /*10b20*/  SHF.R.S32.HI R3, RZ, 0x1f, R0 ;  /* 0x0000001fff037819 */ /* 0x000fe40000011400 */
[----:B------:R-:W-:Y:S02]  /*10b30*/  SHF.R.S32.HI R4, RZ, 0x6, R4 ;  /* 0x00000006ff047819 */ /* 0x000fe40000011404 */
[----:B------:R-:W-:Y:S02]  /*10b40*/  LEA.HI R3, R3, R0, RZ, 0x6 ;  /* 0x0000000003037211 */ /* 0x000fe400078f30ff */
[----:B------:R-:W-:Y:S02]  /*10b50*/  SHF.R.U32.HI R0, RZ, 0x10, R2 ;  /* 0x00000010ff007819 */ /* 0x000fe40000011602 */
[----:B------:R-:W-:-:S02]  /*10b60*/  SHF.R.S32.HI R3, RZ, 0x6, R3 ;  /* 0x00000006ff037819 */ /* 0x000fc40000011403 */
[----:B------:R-:W-:Y:S02]  /*10b70*/  ISETP.NE.AND P0, PT, R0, RZ, PT ;  /* 0x000000ff0000720c */ /* 0x000fe40003f05270 */
[----:B------:R-:W-:-:S04]  /*10b80*/  VIMNMX R8, R4, R3, PT ;  /* 0x0000000304087248 */ /* 0x000fc80003fe0100 */
[----:B------:R-:W-:Y:S01]  /*10b90*/  ISETP.GE.AND P1, PT, R8, 0x1, PT ;  /* 0x000000010800780c */ /* 0x000fe20003f26270 */
[----:B------:R0:W-:Y:S04]  /*10ba0*/  STL [R1+0x30], R8 ;  /* 0x0000300801007387 */ /* 0x0001e80000100800 */
[----:B------:R0:W-:Y:S02]  /*10bb0*/  STL [R1+0x3c], R5 ;  /* 0x00003c0501007387 */ /* 0x0001e40000100800 */
[----:B------:R-:W1:Y:S02]  /*10bc0*/  @!P0 LDC R0, c[0x0][0x9f0] ;  /* 0x00027c00ff008b82 */ /* 0x000e640000000800 */
[----:B------:R0:W-:Y:S04]  /*10bd0*/  STL [R1+0x54], R9 ;  /* 0x0000540901007387 */ /* 0x0001e80000100800 */
[----:B------:R-:W-:Y:S05]  /*10be0*/  @!P1 BRA `(.L_x_4656) ;  /* 0x0000000000709947 */ /* 0x000fea0003800000 */
[----:B-1----:R-:W-:-:S04]  /*10bf0*/  IABS R4, R0 ;  /* 0x0000000000047213 */ /* 0x002fc80000000000 */
[----:B------:R-:W1:Y:S08]  /*10c00*/  I2F.RP R2, R4 ;  /* 0x0000000400027306 */ /* 0x000e700000209400 */
[----:B-1----:R-:W1:Y:S02]  /*10c10*/  MUFU.RCP R2, R2 ;  /* 0x0000000200027308 */ /* 0x002e640000001000 */
[----:B-1----:R-:W-:-:S06]  /*10c20*/  VIADD R2, R2, 0xffffffe ;  /* 0x0ffffffe02027836 */ /* 0x002fcc0000000000 */
[----:B------:R-:W1:Y:S02]  /*10c30*/  F2I.FTZ.U32.TRUNC.NTZ R3, R2 ;  /* 0x0000000200037305 */ /* 0x000e64000021f000 */
[----:B-1----:R-:W-:-:S04]  /*10c40*/  IMAD.MOV R2, RZ, RZ, -R3 ;  /* 0x000000ffff027224 */ /* 0x002fc800078e0a03 */
[----:B0-----:R-:W-:Y:S02]  /*10c50*/  IMAD R5, R2, R4, RZ ;  /* 0x0000000402057224 */ /* 0x001fe400078e02ff */
[----:B------:R-:W-:-:S04]  /*10c60*/  IMAD.MOV.U32 R2, RZ, RZ, RZ ;  /* 0x000000ffff027224 */ /* 0x000fc800078e00ff */
[----:B------:R-:W-:Y:S01]  /*10c70*/  IMAD.HI.U32 R7, R3, R5, R2 ;  /* 0x0000000503077227 */ /* 0x000fe200078e0002 */
        /* <DEDUP_REMOVED lines=19> */
.L_x_4656:
[----:B------:R-:W-:Y:S05]  /*10db0*/  BSYNC B0 ;  /* 0x0000000000007941 */ /* 0x000fea0003800000 */
.L_x_4655:
[----:B-1----:R-:W-:Y:S01]  /*10dc0*/  IMAD.MOV.U32 R0, RZ, RZ, R10 ;  /* 0x000000ffff007224 */ /* 0x002fe200078e000a */
[----:B------:R-:W-:Y:S03]  /*10dd0*/  BSSY B7, `(.L_x_4657) ;  /* 0x00004b7000077945 */ /* 0x000fe60003800000 */
[----:B------:R-:W-:-:S05]  /*10de0*/  IMAD R2, R9, R0, RZ ;  /* 0x0000000009027224 */ /* 0x000fca00078e02ff */
[----:B------:R-:W-:Y:S01]  /*10df0*/  VIADDMNMX R0, R2, R0, R8, PT ;  /* 0x0000000002007246 */ /* 0x000fe20003800108 */
[----:B------:R1:W-:Y:S03]  /*10e00*/  STL [R1+0x20], R2 ;  /* 0x0000200201007387 */ /* 0x0003e60000100800 */
[----:B------:R-:W-:Y:S01]  /*10e10*/  ISETP.GT.AND P0, PT, R0, R2, PT ;  /* 0x000000020000720c */ /* 0x000fe20003f04270 */
[----:B------:R1:W-:-:S12]  /*10e20*/  STL [R1+0x34], R0 ;  /* 0x0000340001007387 */ /* 0x0003d80000100800 */
[----:B------:R-:W-:Y:S05]  /*10e30*/  @P0 BRA `(.L_x_4658) ;  /* 0x0000000000480947 */ /* 0x000fea0003800000 */
[----:B-1----:R-:W1:Y:S02]  /*10e40*/  S2R R0, SR_TID.X ;  /* 0x0000000000007919 */ /* 0x002e640000002100 */
[----:B-1----:R-:W-:-:S04]  /*10e50*/  LOP3.LUT R0, R0, 0x7f, RZ, 0xc0, !PT ;  /* 0x0000007f00007812 */ /* 0x002fc800078ec0ff */
[----:B------:R-:W-:-:S13]  /*10e60*/  ISETP.NE.AND P0, PT, R0, RZ, PT ;  /* 0x000000ff0000720c */ /* 0x000fda0003f05270 */
[----:B------:R-:W-:Y:S05]  /*10e70*/  @P0 BRA `(.L_x_4659) ;  /* 0x0000004800b00947 */ /* 0x000fea0003800000 */
[----:B0-----:R-:W0:Y:S01]  /*10e80*/  S2R R5, SR_LANEID ;  /* 0x0000000000057919 */ /* 0x001e220000000000 */
[----:B------:R-:W-:Y:S01]  /*10e90*/  VOTEU.ANY UR4, UPT, PT ;  /* 0x0000000000047886 */ /* 0x000fe200038e0100 */
[----:B------:R-:W1:Y:S01]  /*10ea0*/  LDC.64 R2, c[0x0][0xc60] ;  /* 0x00031800ff027b82 */ /* 0x000e620000000a00 */
[----:B------:R-:W0:Y:S02]  /*10eb0*/  FLO.U32 R0, UR4 ;  /* 0x0000000400007d00 */ /* 0x000e2400080e0000 */
[----:B0-----:R-:W-:-:S06]  /*10ec0*/  ISETP.EQ.U32.AND P0, PT, R0, R5, PT ;  /* 0x000000050000720c */ /* 0x001fcc0003f02070 */
[----:B------:R-:W1:Y:S07]  /*10ed0*/  POPC R5, UR4 ;  /* 0x0000000400057d09 */ /* 0x000e6e0008000000 */
[----:B-1----:R-:W3:Y:S01]  /*10ee0*/  @P0 ATOMG.E.ADD.STRONG.GPU PT, R3, desc[UR40][R2.64], R5 ;  /* 0x00000005020309a8 */ /* 0x002ee200081ee1e8 */
[----:B------:R-:W0:Y:S02]  /*10ef0*/  S2R R4, SR_LTMASK ;  /* 0x0000000000047919 */ /* 0x000e240000003900 */
[----:B0-----:R-:W-:-:S04]  /*10f00*/  LOP3.LUT R4, R4, UR4, RZ, 0xc0, !PT ;  /* 0x0000000404047c12 */ /* 0x001fc8000f8ec0ff */
[----:B------:R-:W0:Y:S01]  /*10f10*/  POPC R7, R4 ;  /* 0x0000000400077309 */ /* 0x000e220000000000 */
[----:B---3--:R-:W0:Y:S02]  /*10f20*/  SHFL.IDX PT, R0, R3, R0, 0x1f ;  /* 0x00001f0003007589 */ /* 0x008e2400000e0000 */
[----:B0-----:R-:W-:-:S05]  /*10f30*/  IADD3 R0, R0, UR37, R7 ;  /* 0x0000002500007c10 */ /* 0x001fca000fffe007 */
[----:B------:R1:W-:Y:S01]  /*10f40*/  STL [R1], R0 ;  /* 0x0000000001007387 */ /* 0x0003e20000100800 */
[----:B------:R-:W-:Y:S05]  /*10f50*/  BRA `(.L_x_4659) ;  /* 0x0000004800787947 */ /* 0x000fea0003800000 */
.L_x_4658:
[----:B-1----:R-:W-:Y:S01]  /*10f60*/  VIADD R0, R19, 0x22400 ;  /* 0x0002240013007836 */ /* 0x002fe20000000000 */
        /* <DEDUP_REMOVED lines=19> */
.L_x_4661:
[----:B------:R-:W-:Y:S05]  /*110a0*/  BSYNC B6 ;  /* 0x0000000000067941 */ /* 0x000fea0003800000 */
.L_x_4660:
        /* <DEDUP_REMOVED lines=9> */
[----:B------:R-:W-:Y:S02]  /*11140*/  IMAD.U32 R4, RZ, RZ, UR6 ;  /* 0x00000006ff047e24 */ /* 0x000fe4000f8e00ff */
[----:B0-----:R-:W-:Y:S02]  /*11150*/  IMAD.U32 R5, RZ, RZ, UR7 ;  /* 0x00000007ff057e24 */ /* 0x001fe4000f8e00ff */
[----:B------:R-:W-:Y:S02]  /*11160*/  IMAD.U32 R6, RZ, RZ, UR8 ;  /* 0x00000008ff067e24 */ /* 0x000fe4000f8e00ff */
[----:B------:R-:W-:-:S02]  /*11170*/  IMAD.U32 R7, RZ, RZ, UR9 ;  /* 0x00000009ff077e24 */ /* 0x000fc4000f8e00ff */
[----:B--2---:R-:W-:Y:S02]  /*11180*/  IMAD.U32 R10, RZ, RZ, UR4 ;  /* 0x00000004ff0a7e24 */ /* 0x004fe4000f8e00ff */
[----:B------:R-:W-:Y:S02]  /*11190*/  IMAD.U32 R11, RZ, RZ, UR5 ;  /* 0x00000005ff0b7e24 */ /* 0x000fe4000f8e00ff */
[----:B------:R-:W-:Y:S02]  /*111a0*/  IMAD.MOV.U32 R8, RZ, RZ, 0x70 ;  /* 0x00000070ff087424 */ /* 0x000fe400078e00ff */
[----:B------:R-:W-:Y:S02]  /*111b0*/  IMAD.MOV.U32 R12, RZ, RZ, 0x1 ;  /* 0x00000001ff0c7424 */ /* 0x000fe400078e00ff */
[----:B-1----:R-:W-:-:S07]  /*111c0*/  IMAD.MOV.U32 R13, RZ, RZ, RZ ;  /* 0x000000ffff0d7224 */ /* 0x002fce00078e00ff */
[----:B------:R-:W-:-:S07]  /*111d0*/  LEPC R20, `(.L_x_4664) ;  /* 0x000000001014794e */ /* 0x000fce0000000000 */
[----:B---3--:R-:W-:Y:S05]  /*111e0*/  CALL.ABS.NOINC R2 ;  /* 0x0000000002007343 */ /* 0x008fea0003c00000 */
.L_x_4664:
        /* <DEDUP_REMOVED lines=16> */
.L_x_4663:
[----:B------:R-:W-:Y:S05]  /*112f0*/  BSYNC B6 ;  /* 0x0000000000067941 */ /* 0x000fea0003800000 */
.L_x_4662:
[----:B------:R-:W3:Y:S01]  /*11300*/  LDL.LU R4, [R1+0x18] ;  /* 0x0000180001047983 */ /* 0x000ee20000300800 */
[----:B------:R-:W-:-:S03]  /*11310*/  ULDC.64 UR4, c[0x0][0x9f8] ;  /* 0x00027e0000047ab9 */ /* 0x000fc60000000a00 */
[----:B------:R-:W4:Y:S01]  /*11320*/  LDL R7, [R1+0x8] ;  /* 0x0000080001077983 */ /* 0x000f220000100800 */
[----:B------:R-:W-:-:S03]  /*11330*/  ISETP.NE.U32.AND P0, PT, RZ, UR4, PT ;  /* 0x00000004ff007c0c */ /* 0x000fc6000bf05070 */
[----:B------:R-:W5:Y:S01]  /*11340*/  LDL R0, [R1+0x34] ;  /* 0x0000340001007983 */ /* 0x000f620000100800 */
[----:B------:R-:W-:-:S13]  /*11350*/  ISETP.NE.AND.EX P0, PT, RZ, UR5, PT, P0 ;  /* 0x00000005ff007c0c */ /* 0x000fda000bf05300 */
[----:B------:R-:W-:-:S04]  /*11360*/  @P0 IADD3 R2, P1, R16, UR4, RZ ;  /* 0x0000000410020c10 */ /* 0x000fc8000ff3e0ff */
[----:B---3--:R-:W-:Y:S01]  /*11370*/  @P0 IADD3.X R3, R4, UR5, RZ, P1, !PT ;  /* 0x0000000504030c10 */ /* 0x008fe20008ffe4ff */
[----:B------:R-:W-:-:S04]  /*11380*/  ULDC.64 UR4, c[0x0][0xa08] ;  /* 0x0002820000047ab9 */ /* 0x000fc80000000a00 */
[----:B----4-:R1:W0:Y:S02]  /*11390*/  @P0 LDG.E R7, desc[UR40][R2.64] ;  /* 0x0000002802070981 */ /* 0x010224000c1e1900 */
[----:B-1----:R-:W1:Y:S01]  /*113a0*/  LDC.64 R2, c[0x0][0x418] ;  /* 0x00010600ff027b82 */ /* 0x002e620000000a00 */
[----:B-----5:R-:W-:Y:S01]  /*113b0*/  VIADD R0, R0, 0xffffffff ;  /* 0xffffffff00007836 */ /* 0x020fe20000000000 */
[----:B0-----:R-:W-:Y:S01]  /*113c0*/  SHF.R.S32.HI R8, RZ, 0x1f, R7 ;  /* 0x0000001fff087819 */ /* 0x001fe20000011407 */
[----:B------:R0:W-:Y:S04]  /*113d0*/  @P0 STL [R1+0x8], R7 ;  /* 0x0000080701000387 */ /* 0x0001e80000100800 */
[----:B------:R0:W-:Y:S01]  /*113e0*/  STL [R1+0x18], R8 ;  /* 0x0000180801007387 */ /* 0x0001e20000100800 */
[----:B-1----:R-:W-:Y:S01]  /*113f0*/  LOP3.LUT P0, RZ, R2, UR4, RZ, 0xfc, !PT ;  /* 0x0000000402ff7c12 */ /* 0x002fe2000f80fcff */
[----:B------:R-:W-:-:S03]  /*11400*/  UMOV UR4, 0xffffffff ;  /* 0xffffffff00047882 */ /* 0x000fc60000000000 */
[----:B------:R-:W-:-:S04]  /*11410*/  LOP3.LUT P0, RZ, R3, UR5, RZ, 0xfc, P0 ;  /* 0x0000000503ff7c12 */ /* 0x000fc8000800fcff */
[----:B------:R-:W-:Y:S01]  /*11420*/  SEL R16, R7, RZ, !P0 ;  /* 0x000000ff07107207 */ /* 0x000fe20004000000 */
[----:B0-----:R-:W-:Y:S08]  /*11430*/  BRA.DIV UR4, `(.L_x_4665) ;  /* 0x0000005e04787947 */ /* 0x001ff0000b800000 */
[----:B------:R-:W0:Y:S02]  /*11440*/  S2R R4, SR_TID.X ;  /* 0x0000000000047919 */ /* 0x000e240000002100 */
[----:B0-----:R-:W-:-:S04]  /*11450*/  SHF.R.U32.HI R4, RZ, 0x5, R4 ;  /* 0x00000005ff047819 */ /* 0x001fc80000011604 */
[----:B------:R-:W-:-:S05]  /*11460*/  LOP3.LUT R4, R4, 0x3, RZ, 0xc0, !PT ;  /* 0x0000000304047812 */ /* 0x000fca00078ec0ff */
[----:B------:R0:W1:Y:S02]  /*11470*/  SHFL.IDX PT, R14, R4, RZ, 0x1f ;  /* 0x00001fff040e7589 */ /* 0x00006400000e0000 */
.L_x_4788:
[----:B------:R3:W-:Y:S01]  /*11480*/  STL [R1+0x28], R0 ;  /* 0x0000280001007387 */ /* 0x0007e20000100800 */
[----:B-1----:R-:W-:Y:S02]  /*11490*/  ISETP.NE.AND P0, PT, R14, RZ, PT ;  /* 0x000000ff0e00720c */ /* 0x002fe40003f05270 */
[----:B------:R-:W-:Y:S02]  /*114a0*/  PLOP3.LUT P1, PT, PT, PT, PT, 0x8, 0x0 ;  /* 0x000000000000781c */ /* 0x000fe40003f2e170 */
[----:B------:R-:W-:-:S11]  /*114b0*/  LOP3.LUT R18, R18, 0xfffffffe, RZ, 0xc0, !PT ;  /* 0xfffffffe12127812 */ /* 0x000fd600078ec0ff */
[----:B------:R-:W-:Y:S01]  /*114c0*/  @P1 LOP3.LUT R18, R18, 0x1, RZ, 0xfc, !PT ;  /* 0x0000000112121812 */ /* 0x000fe200078efcff */
[----:B---3--:R-:W-:Y:S06]  /*114d0*/  @P0 BRA `(.L_x_4666) ;  /* 0x00000004000c0947 */ /* 0x008fec0003800000 */
[----:B------:R-:W-:-:S03]  /*114e0*/  UMOV UR4, 0xffffffff ;  /* 0xffffffff00047882 */ /* 0x000fc60000000000 */
[----:B------:R-:W-:Y:S05]  /*114f0*/  BRA.DIV UR4, `(.L_x_4667) ;  /* 0x0000005e047c7947 */ /* 0x000fea000b800000 */
[----:B------:R-:W-:-:S13]  /*11500*/  ELECT P6, URZ, PT ;  /* 0x00000000003f782f */ /* 0x000fda00038c0000 */
.L_x_4791:
[----:B------:R-:W-:Y:S05]  /*11510*/  @!P6 BRA `(.L_x_4666) ;  /* 0x0000000000fce947 */ /* 0x000fea0003800000 */
[----:B------:R-:W-:-:S04]  /*11520*/  ISETP.NE.U32.AND P0, PT, R2, RZ, PT ;  /* 0x000000ff0200720c */ /* 0x000fc80003f05070 */
[----:B------:R-:W-:-:S13]  /*11530*/  ISETP.NE.AND.EX P0, PT, R3, RZ, PT, P0 ;  /* 0x000000ff0300720c */ /* 0x000fda0003f05300 */
[----:B------:R-:W-:Y:S05]  /*11540*/  @!P0 BRA `(.L_x_4668) ;  /* 0x0000000000508947 */ /* 0x000fea0003800000 */
[----:B------:R-:W1:Y:S01]  /*11550*/  LDC R6, c[0x0][0x43c] ;  /* 0x00010f00ff067b82 */ /* 0x000e620000000800 */
[----:B------:R-:W-:Y:S01]  /*11560*/  IMAD.MOV.U32 R9, RZ, RZ, R0 ;  /* 0x000000ffff097224 */ /* 0x000fe200078e0000 */
[----:B------:R-:W-:-:S03]  /*11570*/  ULDC.64 UR4, c[0x0][0x428] ;  /* 0x00010a0000047ab9 */ /* 0x000fc60000000a00 */
[----:B------:R-:W-:Y:S01]  /*11580*/  IMAD.MOV.U32 R0, RZ, RZ, R9 ;  /* 0x000000ffff007224 */ /* 0x000fe200078e0009 */
[----:B-1----:R-:W-:-:S13]  /*11590*/  ISETP.NE.AND P0, PT, R6, 0x1, PT ;  /* 0x000000010600780c */ /* 0x002fda0003f05270 */
[----:B0-----:R-:W0:Y:S02]  /*115a0*/  @P0 LDC.64 R4, c[0x0][0x440] ;  /* 0x00011000ff040b82 */ /* 0x001e240000000a00 */
        /* <DEDUP_REMOVED lines=14> */
.L_x_4668:
[----:B------:R-:W3:Y:S04]  /*11690*/  LDL R0, [R1+0x10] ;  /* 0x0000100001007983 */ /* 0x000ee80000100800 */
[----:B-1----:R-:W4:Y:S01]  /*116a0*/  LDL R2, [R1+0x14] ;  /* 0x0000140001027983 */ /* 0x002f220000100800 */
[----:B---3--:R-:W-:Y:S01]  /*116b0*/  IMAD R0, R0, 0x8, R19 ;  /* 0x0000000800007824 */ /* 0x008fe200078e0213 */
[----:B----4-:R-:W-:-:S04]  /*116c0*/  SHF.L.U32 R2, R2, 0x1f, RZ ;  /* 0x0000001f02027819 */ /* 0x010fc800000006ff */
[----:B------:R-:W1:Y:S02]  /*116d0*/  SYNCS.PHASECHK.TRANS64.TRYWAIT P0, [R0+URZ+0x28c40], R2 ;  /* 0x028c4002000075a7 */ /* 0x000e64000800017f */
[----:B-1----:R-:W-:Y:S05]  /*116e0*/  @!P0 BRA `(.L_x_4669) ;  /* 0x0000005c00208947 */ /* 0x002fea0003800000 */
.L_x_4792:
        /* <DEDUP_REMOVED lines=11> */
.L_x_4670:
[----:B------:R-:W3:Y:S04]  /*117a0*/  LDL R3, [R1+0x10] ;  /* 0x0000100001037983 */ /* 0x000ee80000100800 */
[----:B0-----:R-:W4:Y:S04]  /*117b0*/  LDL R4, [R1+0x28] ;  /* 0x0000280001047983 */ /* 0x001f280000100800 */
[----:B-1----:R-:W2:Y:S01]  /*117c0*/  LDL R2, [R1+0x1c] ;  /* 0x00001c0001027983 */ /* 0x002ea20000100800 */
        /* <DEDUP_REMOVED lines=11> */
[----:B---3--:R-:W-:Y:S01]  /*11880*/  IMAD R0, R3, 0x2000, R19 ;  /* 0x0000200003007824 */ /* 0x008fe200078e0213 */
[----:B----4-:R-:W-:-:S04]  /*11890*/  R2UR UR11, R4 ;  /* 0x00000000040b72ca */ /* 0x010fc800000e0000 */
[----:B------:R-:W-:Y:S02]  /*118a0*/  R2UR UR8, R0 ;  /* 0x00000000000872ca */ /* 0x000fe400000e0000 */
[----:B--2---:R-:W-:-:S11]  /*118b0*/  R2UR UR4, R2 ;  /* 0x00000000020472ca */ /* 0x004fd600000e0000 */
[----:B------:R-:W-:Y:S02]  /*118c0*/  UIADD3 UR8, UR8, 0x22400, URZ ;  /* 0x0002240008087890 */ /* 0x000fe4000fffe03f */
[----:B------:R-:W-:-:S03]  /*118d0*/  ULEA UR11, UR11, UR4, 0x6 ;  /* 0x000000040b0b7291 */ /* 0x000fc6000f8e303f */
[----:B------:R-:W-:-:S06]  /*118e0*/  UMOV UR4, 0x0 ;  /* 0x0000000000047882 */ /* 0x000fcc0000000000 */
[----:B------:R1:W-:Y:S02]  /*118f0*/  UTMALDG.4D [UR8], [UR6], desc[UR4] ;  /* 0x00000408060075b4 */ /* 0x0003e40008019000 */
[----:B-1----:R-:W-:Y:S01]  /*11900*/  NOP ;  /* 0x0000000000007918 */ /* 0x002fe20000000000 */
.L_x_4666:
[----:B------:R-:W3:Y:S04]  /*11910*/  LDL.LU R3, [R1+0x38] ;  /* 0x0000380001037983 */ /* 0x000ee80000300800 */
[----:B------:R-:W4:Y:S04]  /*11920*/  LDL.LU R5, [R1+0x24] ;  /* 0x0000240001057983 */ /* 0x000f280000300800 */
[----:B0-----:R-:W5:Y:S01]  /*11930*/  LDL.LU R4, [R1+0x44] ;  /* 0x0000440001047983 */ /* 0x001f620000300800 */
        /* <DEDUP_REMOVED lines=9> */
[----:B---3--:R-:W-:Y:S02]  /*119d0*/  SHF.R.S32.HI R0, RZ, 0x1f, R3 ;  /* 0x0000001fff007819 */ /* 0x008fe40000011403 */
[----:B----4-:R-:W-:-:S03]  /*119e0*/  SEL R5, R5, RZ, !P0 ;  /* 0x000000ff05057207 */ /* 0x010fc60004000000 */
[----:B------:R-:W-:Y:S01]  /*119f0*/  IMAD R0, R0, UR4, RZ ;  /* 0x0000000400007c24 */ /* 0x000fe2000f8e02ff */
[----:B-----5:R-:W-:-:S03]  /*11a00*/  SEL R4, R4, RZ, !P0 ;  /* 0x000000ff04047207 */ /* 0x020fc60004000000 */
        /* <DEDUP_REMOVED lines=23> */
[----:B0-----:R-:W-:Y:S05]  /*11b80*/  CALL.ABS.NOINC R2 ;  /* 0x0000000002007343 */ /* 0x001fea0003c00000 */
.L_x_4672:
[----:B------:R-:W-:Y:S05]  /*11b90*/  BSYNC B6 ;  /* 0x0000000000067941 */ /* 0x000fea0003800000 */
.L_x_4671:
[----:B0-----:R-:W3:Y:S01]  /*11ba0*/  LDL.LU R0, [R1+0x44] ;  /* 0x0000440001007983 */ /* 0x001ee20000300800 */
[----:B------:R-:W-:Y:S01]  /*11bb0*/  ULDC.64 UR4, c[0x0][0x2d8] ;  /* 0x0000b60000047ab9 */ /* 0x000fe20000000a00 */
[----:B------:R-:W0:Y:S01]  /*11bc0*/  LDC R7, c[0x0][0x448] ;  /* 0x00011200ff077b82 */ /* 0x000e220000000800 */
[----:B------:R-:W-:Y:S01]  /*11bd0*/  ULDC UR6, c[0x0][0x2b8] ;  /* 0x0000ae0000067ab9 */ /* 0x000fe20000000800 */
[----:B------:R-:W4:Y:S04]  /*11be0*/  LDL.LU R4, [R1+0x38] ;  /* 0x0000380001047983 */ /* 0x000f280000300800 */
[----:B------:R-:W4:Y:S04]  /*11bf0*/  LDL.LU.64 R2, [R1+0x48] ;  /* 0x0000480001027983 */ /* 0x000f280000300a00 */
[----:B------:R-:W3:Y:S04]  /*11c00*/  LDL.LU R5, [R1+0x24] ;  /* 0x0000240001057983 */ /* 0x000ee80000300800 */
[----:B--2---:R-:W2:Y:S04]  /*11c10*/  LDL R10, [R1+0x4] ;  /* 0x00000400010a7983 */ /* 0x004ea80000100800 */
[----:B------:R1:W5:Y:S01]  /*11c20*/  LDL R8, [R1+0x58] ;  /* 0x0000580001087983 */ /* 0x0003620000100800 */
[----:B0-----:R-:W-:-:S13]  /*11c30*/  ISETP.NE.AND P0, PT, R7, 0x1, PT ;  /* 0x000000010700780c */ /* 0x001fda0003f05270 */
[----:B------:R-:W0:Y:S01]  /*11c40*/  @P0 LDC R6, c[0x0][0x450] ;  /* 0x00011400ff060b82 */ /* 0x000e220000000800 */
[----:B------:R-:W1:Y:S02]  /*11c50*/  S2R R9, SR_TID.X ;  /* 0x0000000000097919 */ /* 0x000e640000002100 */
[----:B-1----:R-:W-:-:S05]  /*11c60*/  IMAD.SHL.U32 R9, R9, 0x8, RZ ;  /* 0x0000000809097824 */ /* 0x002fca00078e00ff */
[----:B------:R-:W-:Y:S01]  /*11c70*/  LOP3.LUT R9, R9, 0x38, RZ, 0xc0, !PT ;  /* 0x0000003809097812 */ /* 0x000fe200078ec0ff */
[----:B----4-:R-:W-:Y:S02]  /*11c80*/  IMAD.MOV.U32 R3, RZ, RZ, R4 ;  /* 0x000000ffff037224 */ /* 0x010fe400078e0004 */
[----:B------:R-:W1:Y:S01]  /*11c90*/  S2R R4, SR_TID.X ;  /* 0x0000000000047919 */ /* 0x000e620000002100 */
[----:B------:R-:W-:-:S04]  /*11ca0*/  IMAD.WIDE.U32 R2, R17, UR4, R2 ;  /* 0x0000000411027c25 */ /* 0x000fc8000f8e0002 */
[----:B------:R-:W-:Y:S01]  /*11cb0*/  IMAD R3, R17, UR5, R3 ;  /* 0x0000000511037c24 */ /* 0x000fe2000f8e0203 */
[----:B------:R-:W-:Y:S02]  /*11cc0*/  ULDC.64 UR4, c[0x0][0x2e0] ;  /* 0x0000b80000047ab9 */ /* 0x000fe40000000a00 */
[----:B---3--:R-:W-:Y:S02]  /*11cd0*/  IMAD R0, R0, UR4, RZ ;  /* 0x0000000400007c24 */ /* 0x008fe4000f8e02ff */
[----:B------:R-:W-:-:S04]  /*11ce0*/  IMAD.WIDE.U32 R2, R5, UR4, R2 ;  /* 0x0000000405027c25 */ /* 0x000fc8000f8e0002 */
        /* <DEDUP_REMOVED lines=9> */
[----:B--2---:R-:W-:-:S04]  /*11d80*/  IMAD R4, R10, 0x40, R4 ;  /* 0x000000400a047824 */ /* 0x004fc800078e0204 */
        /* <DEDUP_REMOVED lines=27> */
[C---:B------:R-:W-:Y:S02]  /*11f40*/  VIADD R5, R3.reuse, 0x10 ;  /* 0x0000001003057836 */ /* 0x040fe40000000000 */
        /* <DEDUP_REMOVED lines=26> */
[----:B------:R-:W-:Y:S01]  /*120f0*/  @!P1 IMAD.MOV.U32 R6, RZ, RZ, R5 ;  /* 0x000000ffff069224 */ /* 0x000fe200078e0005 */
[----:B------:R-:W0:Y:S04]  /*12100*/  SHFL.IDX PT, R0, R0, 0x3, 0x181f ;  /* 0x00781f0000007f89 */ /* 0x000e2800000e0000 */
[----:B------:R1:W-:Y:S04]  /*12110*/  @!P1 LDGSTS.E.BYPASS.LTC128B.128 [R8+0x21400], desc[UR40][R6.64], !P0 ;  /* 0x2140000006089fae */ /* 0x0003e8000c101d68 */
[----:B------:R-:W2:Y:S02]  /*12120*/  SHFL.IDX PT, R4, R4, 0x3, 0x181f ;  /* 0x00781f0004047f89 */ /* 0x000ea400000e0000 */
.L_x_4801:
[----:B------:R-:W-:-:S05]  /*12130*/  VIADD R3, R3, 0x30 ;  /* 0x0000003003037836 */ /* 0x000fca0000000000 */
[----:B------:R-:W-:-:S13]  /*12140*/  ISETP.GE.AND P1, PT, R3, R2, PT ;  /* 0x000000020300720c */ /* 0x000fda0003f26270 */
[----:B--2---:R-:W-:-:S05]  /*12150*/  @!P1 LEA R2, P2, R9, R4, 0x1 ;  /* 0x0000000409029211 */ /* 0x004fca00078408ff */
[----:B0-----:R-:W-:-:S05]  /*12160*/  @!P1 IMAD.X R3, RZ, RZ, R0, P2 ;  /* 0x000000ffff039224 */ /* 0x001fca00010e0600 */
[----:B------:R-:W-:Y:S01]  /*12170*/  @!PT LDS RZ, [RZ] ;  /* 0x00000000fffff984 */ /* 0x000fe20000000800 */
[----:B------:R-:W-:Y:S01]  /*12180*/  @!PT LDS RZ, [RZ] ;  /* 0x00000000fffff984 */ /* 0x000fe20000000800 */
[----:B------:R-:W-:Y:S01]  /*12190*/  @!PT LDS RZ, [RZ] ;  /* 0x00000000fffff984 */ /* 0x000fe20000000800 */
[----:B------:R0:W-:Y:S01]  /*121a0*/  @!P1 LDGSTS.E.BYPASS.LTC128B.128 [R8+0x21c00], desc[UR40][R2.64], !P0 ;  /* 0x21c0000002089fae */ /* 0x0001e2000c101d68 */
[----:B------:R-:W-:Y:S01]  /*121b0*/  PLOP3.LUT P0, PT, PT, PT, PT, 0x80, 0x0 ;  /* 0x000000000000781c */ /* 0x000fe20003f0f070 */
[----:B------:R-:W-:-:S12]  /*121c0*/  NOP ;  /* 0x0000000000007918 */ /* 0x000fd80000000000 */
.L_x_4674:
        /* <DEDUP_REMOVED lines=18> */
.L_x_4802:
[----:B------:R-:W-:Y:S05]  /*122f0*/  BSYNC B0 ;  /* 0x0000000000007941 */ /* 0x000fea0003800000 */
.L_x_4675:
[----:B------:R-:W-:Y:S01]  /*12300*/  LOP3.LUT P0, RZ, R18, 0x1, RZ, 0xc0, !PT ;  /* 0x0000000112ff7812 */ /* 0x000fe2000780c0ff */
[----:B------:R-:W-:-:S12]  /*12310*/  BSSY B0, `(.L_x_4677) ;  /* 0x0000097000007945 */ /* 0x000fd80003800000 */
[----:B------:R-:W-:Y:S05]  /*12320*/  @!P0 BRA `(.L_x_4678) ;  /* 0x0000000800548947 */ /* 0x000fea0003800000 */
[----:B------:R-:W0:Y:S04]  /*12330*/  LDL R4, [R1+0x10] ;  /* 0x0000100001047983 */ /* 0x000e280000100800 */
[----:B------:R-:W2:Y:S01]  /*12340*/  LDL R2, [R1+0x14] ;  /* 0x0000140001027983 */ /* 0x000ea20000100800 */
[----:B------:R-:W-:Y:S01]  /*12350*/  BSSY B1, `(.L_x_4679) ;  /* 0x0000008000017945 */ /* 0x000fe20003800000 */
[----:B------:R-:W3:Y:S02]  /*12360*/  S2R R3, SR_TID.X ;  /* 0x0000000000037919 */ /* 0x000ee40000002100 */
[----:B---3--:R-:W-:-:S04]  /*12370*/  LOP3.LUT R3, R3, 0x7f, RZ, 0xc0, !PT ;  /* 0x0000007f03037812 */ /* 0x008fc800078ec0ff */
[----:B------:R-:W-:Y:S01]  /*12380*/  ISETP.NE.AND P1, PT, R3, RZ, PT ;  /* 0x000000ff0300720c */ /* 0x000fe20003f25270 */
[----:B0-----:R-:W-:Y:S01]  /*12390*/  IMAD R0, R4, 0x8, R19 ;  /* 0x0000000804007824 */ /* 0x001fe200078e0213 */
[----:B--2---:R-:W-:-:S04]  /*123a0*/  SHF.L.U32 R2, R2, 0x1f, RZ ;  /* 0x0000001f02027819 */ /* 0x004fc800000006ff */
[----:B------:R-:W0:Y:S02]  /*123b0*/  SYNCS.PHASECHK.TRANS64.TRYWAIT P0, [R0+URZ+0x28c60], R2 ;  /* 0x028c6002000075a7 */ /* 0x000e24000800017f */
[----:B0-----:R-:W-:Y:S05]  /*123c0*/  @!P0 BRA `(.L_x_4680) ;  /* 0x00000054005c8947 */ /* 0x001fea0003800000 */
.L_x_4803:
[----:B------:R-:W-:Y:S05]  /*123d0*/  BSYNC B1 ;  /* 0x0000000000017941 */ /* 0x000fea0003800000 */
.L_x_4679:
        /* <DEDUP_REMOVED lines=9> */
.L_x_4682:
[----:B------:R-:W-:Y:S05]  /*12470*/  BSYNC B1 ;  /* 0x0000000000017941 */ /* 0x000fea0003800000 */
.L_x_4681:
        /* <DEDUP_REMOVED lines=13> */
.L_x_4683:
        /* <DEDUP_REMOVED lines=15> */
.L_x_4684:
        /* <DEDUP_REMOVED lines=15> */
.L_x_4685:
        /* <DEDUP_REMOVED lines=15> */
.L_x_4686:
        /* <DEDUP_REMOVED lines=15> */
.L_x_4687:
        /* <DEDUP_REMOVED lines=15> */
.L_x_4688:
        /* <DEDUP_REMOVED lines=15> */
.L_x_4689:
        /* <DEDUP_REMOVED lines=15> */
.L_x_4690:
        /* <DEDUP_REMOVED lines=10> */
.L_x_4678:
[----:B------:R-:W-:Y:S05]  /*12c80*/  BSYNC B0 ;  /* 0x0000000000007941 */ /* 0x000fea0003800000 */
.L_x_4677:
[----:B------:R-:W0:Y:S04]  /*12c90*/  LDL R4, [R1+0x34] ;  /* 0x0000340001047983 */ /* 0x000e280000100800 */
[----:B------:R-:W2:Y:S01]  /*12ca0*/  LDL R5, [R1+0x20] ;  /* 0x0000200001057983 */ /* 0x000ea20000100800 */
[----:B------:R-:W-:Y:S01]  /*12cb0*/  BSSY B0, `(.L_x_4691) ;  /* 0x00002ac000007945 */ /* 0x000fe20003800000 */
[----:B0-----:R-:W-:-:S05]  /*12cc0*/  VIADD R0, R4, 0xfffffffe ;  /* 0xfffffffe04007836 */ /* 0x001fca0000000000 */
[----:B--2---:R-:W-:-:S13]  /*12cd0*/  ISETP.GE.AND P0, PT, R0, R5, PT ;  /* 0x000000050000720c */ /* 0x004fda0003f06270 */
[----:B------:R-:W-:Y:S05]  /*12ce0*/  @!P0 BRA `(.L_x_4692) ;  /* 0x0000002800a08947 */ /* 0x000fea0003800000 */
[----:B-1----:R-:W2:Y:S04]  /*12cf0*/  LDL.LU R7, [R1+0x54] ;  /* 0x0000540001077983 */ /* 0x002ea80000300800 */
        /* <DEDUP_REMOVED lines=48> */
.L_x_4697:
        /* <DEDUP_REMOVED lines=8> */
.L_x_4804:
[----:B------:R-:W-:Y:S05]  /*13080*/  BSYNC B3 ;  /* 0x0000000000037941 */ /* 0x000fea0003800000 */
.L_x_4698:
        /* <DEDUP_REMOVED lines=9> */
.L_x_4701:
[----:B------:R-:W-:Y:S05]  /*13120*/  BSYNC B3 ;  /* 0x0000000000037941 */ /* 0x000fea0003800000 */
.L_x_4700:
        /* <DEDUP_REMOVED lines=13> */
.L_x_4702:
        /* <DEDUP_REMOVED lines=13> */
.L_x_4805:
[----:B------:R-:W-:Y:S05]  /*132d0*/  BSYNC B3 ;  /* 0x0000000000037941 */ /* 0x000fea0003800000 */
.L_x_4703:
        /* <DEDUP_REMOVED lines=11> */
.L_x_4706:
[----:B------:R-:W-:Y:S05]  /*13390*/  BSYNC B3 ;  /* 0x0000000000037941 */ /* 0x000fea0003800000 */
.L_x_4705:
        /* <DEDUP_REMOVED lines=10> */
.L_x_4707:
        /* <DEDUP_REMOVED lines=15> */
.L_x_4708:
        /* <DEDUP_REMOVED lines=15> */
.L_x_4709:
        /* <DEDUP_REMOVED lines=15> */
.L_x_4710:
        /* <DEDUP_REMOVED lines=15> */
.L_x_4711:
        /* <DEDUP_REMOVED lines=15> */
.L_x_4712:
        /* <DEDUP_REMOVED lines=15> */
.L_x_4713:
        /* <DEDUP_REMOVED lines=15> */
.L_x_4714:
        /* <DEDUP_REMOVED lines=10> */
.L_x_4696:
[----:B------:R-:W-:Y:S05]  /*13b70*/  BSYNC B1 ;  /* 0x0000000000017941 */ /* 0x000fea0003800000 */
.L_x_4695:
[----:B------:R-:W2:Y:S02]  /*13b80*/  LDL.LU R6, [R1+0x34] ;  /* 0x0000340001067983 */ /* 0x000ea40000300800 */
[----:B--2---:R-:W-:-:S07]  /*13b90*/  VIADD R0, R6, 0xfffffffd ;  /* 0xfffffffd06007836 */ /* 0x004fce0000000000 */
.L_x_4694:
[----:B------:R-:W-:Y:S05]  /*13ba0*/  BSYNC B2 ;  /* 0x0000000000027941 */ /* 0x000fea0003800000 */
.L_x_4693:
[----:B------:R-:W-:Y:S01]  /*13bb0*/  VIADD R5, R5, 0xfffffffe ;  /* 0xfffffffe05057836 */ /* 0x000fe20000000000 */
[----:B------:R-:W-:-:S04]  /*13bc0*/  LOP3.LUT R4, RZ, R4, RZ, 0x33, !PT ;  /* 0x00000004ff047212 */ /* 0x000fc800078e33ff */
[----:B------:R-:W-:-:S13]  /*13bd0*/  ISETP.NE.AND P0, PT, R5, R4, PT ;  /* 0x000000040500720c */ /* 0x000fda0003f05270 */
[----:B------:R-:W-:Y:S05]  /*13be0*/  @!P0 BRA `(.L_x_4692) ;  /* 0x0000001800e08947 */ /* 0x000fea0003800000 */
.L_x_4755:
        /* <DEDUP_REMOVED lines=35> */
.L_x_4717:
        /* <DEDUP_REMOVED lines=8> */
.L_x_4806:
[----:B------:R-:W-:Y:S05]  /*13ea0*/  BSYNC B2 ;  /* 0x0000000000027941 */ /* 0x000fea0003800000 */
.L_x_4718:
        /* <DEDUP_REMOVED lines=9> */
.L_x_4721:
[----:B------:R-:W-:Y:S05]  /*13f40*/  BSYNC B2 ;  /* 0x0000000000027941 */ /* 0x000fea0003800000 */
.L_x_4720:
        /* <DEDUP_REMOVED lines=12> */
.L_x_4722:
        /* <DEDUP_REMOVED lines=13> */
.L_x_4807:
[----:B------:R-:W-:Y:S05]  /*140e0*/  BSYNC B2 ;  /* 0x0000000000027941 */ /* 0x000fea0003800000 */
.L_x_4723:
        /* <DEDUP_REMOVED lines=11> */
.L_x_4726:
[----:B------:R-:W-:Y:S05]  /*141a0*/  BSYNC B2 ;  /* 0x0000000000027941 */ /* 0x000fea0003800000 */
.L_x_4725:
        /* <DEDUP_REMOVED lines=9> */
.L_x_4727:
        /* <DEDUP_REMOVED lines=15> */
.L_x_4728:
        /* <DEDUP_REMOVED lines=15> */
.L_x_4729:
        /* <DEDUP_REMOVED lines=15> */
.L_x_4730:
        /* <DEDUP_REMOVED lines=15> */
.L_x_4731:
        /* <DEDUP_REMOVED lines=15> */
.L_x_4732:
        /* <DEDUP_REMOVED lines=15> */
.L_x_4733:
        /* <DEDUP_REMOVED lines=15> */
.L_x_4734:
        /* <DEDUP_REMOVED lines=10> */
.L_x_4716:
[----:B------:R-:W-:Y:S05]  /*14970*/  BSYNC B1 ;  /* 0x0000000000017941 */ /* 0x000fea0003800000 */
.L_x_4715:
        /* <DEDUP_REMOVED lines=35> */
.L_x_4737:
        /* <DEDUP_REMOVED lines=8> */
.L_x_4808:
[----:B------:R-:W-:Y:S05]  /*14c30*/  BSYNC B2 ;  /* 0x0000000000027941 */ /* 0x000fea0003800000 */
.L_x_4738:
        /* <DEDUP_REMOVED lines=9> */
.L_x_4741:
[----:B------:R-:W-:Y:S05]  /*14cd0*/  BSYNC B2 ;  /* 0x0000000000027941 */ /* 0x000fea0003800000 */
.L_x_4740:
        /* <DEDUP_REMOVED lines=13> */
.L_x_4742:
        /* <DEDUP_REMOVED lines=13> */
.L_x_4809:
[----:B------:R-:W-:Y:S05]  /*14e80*/  BSYNC B2 ;  /* 0x0000000000027941 */ /* 0x000fea0003800000 */
.L_x_4743:
        /* <DEDUP_REMOVED lines=11> */
.L_x_4746:
[----:B------:R-:W-:Y:S05]  /*14f40*/  BSYNC B2 ;  /* 0x0000000000027941 */ /* 0x000fea0003800000 */
.L_x_4745:
        /* <DEDUP_REMOVED lines=10> */
.L_x_4747:
        /* <DEDUP_REMOVED lines=15> */
.L_x_4748:
        /* <DEDUP_REMOVED lines=15> */
.L_x_4749:
        /* <DEDUP_REMOVED lines=15> */
.L_x_4750:
        /* <DEDUP_REMOVED lines=15> */
.L_x_4751:
        /* <DEDUP_REMOVED lines=15> */
.L_x_4752:
        /* <DEDUP_REMOVED lines=15> */
.L_x_4753:
        /* <DEDUP_REMOVED lines=15> */
.L_x_4754:
        /* <DEDUP_REMOVED lines=10> */
.L_x_4736:
[----:B------:R-:W-:Y:S05]  /*15720*/  BSYNC B1 ;  /* 0x0000000000017941 */ /* 0x000fea0003800000 */
.L_x_4735:
[----:B------:R-:W2:Y:S01]  /*15730*/  LDL R2, [R1+0x20] ;  /* 0x0000200001027983 */ /* 0x000ea20000100800 */
[----:B------:R-:W-:Y:S01]  /*15740*/  VIADD R0, R0, 0xfffffffe ;  /* 0xfffffffe00007836 */ /* 0x000fe20000000000 */
[----:B--2---:R-:W-:-:S13]  /*15750*/  ISETP.GT.AND P0, PT, R6, R2, PT ;  /* 0x000000020600720c */ /* 0x004fda0003f04270 */
[----:B------:R-:W-:Y:S05]  /*15760*/  @P0 BRA `(.L_x_4755) ;  /* 0xffffffe400200947 */ /* 0x000fea000383ffff */
.L_x_4692:
[----:B------:R-:W-:Y:S05]  /*15770*/  BSYNC B0 ;  /* 0x0000000000007941 */ /* 0x000fea0003800000 */
.L_x_4691:
[----:B------:R-:W2:Y:S04]  /*15780*/  LDL.LU R4, [R1+0x10] ;  /* 0x0000100001047983 */ /* 0x000ea80000300800 */
[----:B------:R-:W3:Y:S01]  /*15790*/  LDL.LU R3, [R1+0x14] ;  /* 0x0000140001037983 */ /* 0x000ee20000300800 */
[----:B------:R-:W4:Y:S01]  /*157a0*/  S2R R2, SR_TID.X ;  /* 0x0000000000027919 */ /* 0x000f220000002100 */
[----:B------:R-:W-:Y:S01]  /*157b0*/  BSSY B0, `(.L_x_4756) ;  /* 0x0000016000007945 */ /* 0x000fe20003800000 */
[----:B----4-:R-:W-:-:S04]  /*157c0*/  LOP3.LUT R2, R2, 0x7f, RZ, 0xc0, !PT ;  /* 0x0000007f02027812 */ /* 0x010fc800078ec0ff */
[----:B------:R-:W-:Y:S01]  /*157d0*/  ISETP.NE.AND P1, PT, R2, RZ, PT ;  /* 0x000000ff0200720c */ /* 0x000fe20003f25270 */
[----:B--2---:R-:W-:-:S05]  /*157e0*/  VIADD R0, R4, 0x1 ;  /* 0x0000000104007836 */ /* 0x004fca0000000000 */
[----:B------:R-:W-:-:S04]  /*157f0*/  ISETP.NE.AND P0, PT, R0, 0x2, PT ;  /* 0x000000020000780c */ /* 0x000fc80003f05270 */
[----:B------:R-:W-:-:S04]  /*15800*/  SEL R2, RZ, 0x1, P0 ;  /* 0x00000001ff027807 */ /* 0x000fc80000000000 */
[----:B---3--:R-:W-:-:S05]  /*15810*/  LOP3.LUT R3, R3, R2, RZ, 0x3c, !PT ;  /* 0x0000000203037212 */ /* 0x008fca00078e3cff */
[----:B------:R2:W-:Y:S01]  /*15820*/  STL [R1+0x14], R3 ;  /* 0x0000140301007387 */ /* 0x0005e20000100800 */
[----:B------:R-:W-:Y:S05]  /*15830*/  @P1 BRA `(.L_x_4757) ;  /* 0x0000000000341947 */ /* 0x000fea0003800000 */
[----:B------:R-:W3:Y:S01]  /*15840*/  S2R R5, SR_LANEID ;  /* 0x0000000000057919 */ /* 0x000ee20000000000 */
[----:B------:R-:W-:Y:S01]  /*15850*/  VOTEU.ANY UR4, UPT, PT ;  /* 0x0000000000047886 */ /* 0x000fe200038e0100 */
[----:B--2---:R-:W2:Y:S01]  /*15860*/  LDC.64 R2, c[0x0][0xc60] ;  /* 0x00031800ff027b82 */ /* 0x004ea20000000a00 */
[----:B------:R-:W3:Y:S02]  /*15870*/  FLO.U32 R4, UR4 ;  /* 0x0000000400047d00 */ /* 0x000ee400080e0000 */
[----:B---3--:R-:W-:-:S06]  /*15880*/  ISETP.EQ.U32.AND P1, PT, R4, R5, PT ;  /* 0x000000050400720c */ /* 0x008fcc0003f22070 */
[----:B------:R-:W2:Y:S07]  /*15890*/  POPC R5, UR4 ;  /* 0x0000000400057d09 */ /* 0x000eae0008000000 */
[----:B--2---:R-:W2:Y:S01]  /*158a0*/  @P1 ATOMG.E.ADD.STRONG.GPU PT, R3, desc[UR40][R2.64], R5 ;  /* 0x00000005020319a8 */ /* 0x004ea200081ee1e8 */
[----:B-1----:R-:W1:Y:S02]  /*158b0*/  S2R R6, SR_LTMASK ;  /* 0x0000000000067919 */ /* 0x002e640000003900 */
[----:B-1----:R-:W-:-:S04]  /*158c0*/  LOP3.LUT R6, R6, UR4, RZ, 0xc0, !PT ;  /* 0x0000000406067c12 */ /* 0x002fc8000f8ec0ff */
[----:B------:R-:W1:Y:S01]  /*158d0*/  POPC R7, R6 ;  /* 0x0000000600077309 */ /* 0x000e620000000000 */
[----:B--2---:R-:W1:Y:S02]  /*158e0*/  SHFL.IDX PT, R4, R3, R4, 0x1f ;  /* 0x00001f0403047589 */ /* 0x004e6400000e0000 */
[----:B-1----:R-:W-:-:S05]  /*158f0*/  IADD3 R2, R4, UR37, R7 ;  /* 0x0000002504027c10 */ /* 0x002fca000fffe007 */
[----:B------:R3:W-:Y:S02]  /*15900*/  STL [R1], R2 ;  /* 0x0000000201007387 */ /* 0x0007e40000100800 */
.L_x_4757:
[----:B------:R-:W-:Y:S05]  /*15910*/  BSYNC B0 ;  /* 0x0000000000007941 */ /* 0x000fea0003800000 */
.L_x_4756:
[----:B------:R-:W-:-:S05]  /*15920*/  SEL R0, R0, RZ, P0 ;  /* 0x000000ff00007207 */ /* 0x000fca0000000000 */
[----:B------:R4:W-:Y:S02]  /*15930*/  STL [R1+0x10], R0 ;  /* 0x0000100001007387 */ /* 0x0009e40000100800 */
.L_x_4659:
[----:B------:R-:W-:Y:S05]  /*15940*/  BSYNC B7 ;  /* 0x0000000000077941 */ /* 0x000fea0003800000 */
.L_x_4657:
        /* <DEDUP_REMOVED lines=13> */
.L_x_4758:
[----:B------:R-:W5:Y:S01]  /*15a20*/  S2R R16, SR_TID.X ;  /* 0x0000000000107919 */ /* 0x000f620000002100 */
[----:B------:R-:W-:Y:S01]  /*15a30*/  UMOV UR4, 0xffffffff ;  /* 0xffffffff00047882 */ /* 0x000fe20000000000 */
[----:B-----5:R-:W-:-:S04]  /*15a40*/  LOP3.LUT R16, R16, 0x1f, RZ, 0xc0, !PT ;  /* 0x0000001f10107812 */ /* 0x020fc800078ec0ff */
[----:B------:R-:W-:Y:S01]  /*15a50*/  ISETP.NE.AND P0, PT, R16, 0x1f, PT ;  /* 0x0000001f1000780c */ /* 0x000fe20003f05270 */
[----:B------:R-:W-:-:S12]  /*15a60*/  BRA.DIV UR4, `(.L_x_4760) ;  /* 0x0000002204407947 */ /* 0x000fd8000b800000 */
[----:B--2---:R-:W2:Y:S01]  /*15a70*/  LDL.LU R3, [R1] ;  /* 0x0000000001037983 */ /* 0x004ea20000300800 */
[----:B------:R-:W-:-:S03]  /*15a80*/  ULDC UR4, c[0x0][0xc3c] ;  /* 0x00030f0000047ab9 */ /* 0x000fc60000000800 */
[----:B01----:R-:W4:Y:S01]  /*15a90*/  LDL R8, [R1+0xc] ;  /* 0x00000c0001087983 */ /* 0x003f220000100800 */
[----:B--2---:R-:W-:Y:S02]  /*15aa0*/  IMAD.MOV.U32 R10, RZ, RZ, R3 ;  /* 0x000000ffff0a7224 */ /* 0x004fe400078e0003 */
[----:B----4-:R-:W-:-:S05]  /*15ab0*/  IMAD.IADD R0, R8, 0x1, R16 ;  /* 0x0000000108007824 */ /* 0x010fca00078e0210 */
[----:B------:R-:W-:-:S13]  /*15ac0*/  ISETP.GE.OR P1, PT, R0, UR4, !P0 ;  /* 0x0000000400007c0c */ /* 0x000fda000c726670 */
[----:B---3--:R-:W0:Y:S08]  /*15ad0*/  @!P1 LDC.64 R2, c[0x0][0xc80] ;  /* 0x00032000ff029b82 */ /* 0x008e300000000a00 */
        /* <DEDUP_REMOVED lines=34> */
.L_x_4819:
[----:B------:R-:W-:Y:S02]  /*15d00*/  ULDC UR4, c[0x0][0xc38] ;  /* 0x00030e0000047ab9 */ /* 0x000fe40000000800 */
[----:B------:R-:W-:-:S04]  /*15d10*/  IMAD.U32 R8, RZ, RZ, UR4 ;  /* 0x00000004ff087e24 */ /* 0x000fc8000f8e00ff */
[----:B-1----:R-:W-:-:S04]  /*15d20*/  IMAD R9, R14, R8, RZ ;  /* 0x000000080e097224 */ /* 0x002fc800078e02ff */
[----:B------:R-:W-:-:S05]  /*15d30*/  IMAD.IADD R0, R0, 0x1, R9 ;  /* 0x0000000100007824 */ /* 0x000fca00078e0209 */
[----:B------:R-:W-:-:S13]  /*15d40*/  ISETP.GT.AND P6, PT, R0, R4, PT ;  /* 0x000000040000720c */ /* 0x000fda0003fc4270 */
[----:B------:R-:W-:Y:S05]  /*15d50*/  @P6 BRA `(.L_x_4761) ;  /* 0x0000000000ac6947 */ /* 0x000fea0003800000 */
.L_x_4764:
        /* <DEDUP_REMOVED lines=37> */
.L_x_4827:
[----:B------:R-:W-:Y:S02]  /*15fb0*/  ULDC UR4, c[0x0][0xc38] ;  /* 0x00030e0000047ab9 */ /* 0x000fe40000000800 */
[----:B------:R-:W-:-:S04]  /*15fc0*/  IMAD.U32 R8, RZ, RZ, UR4 ;  /* 0x00000004ff087e24 */ /* 0x000fc8000f8e00ff */
[----:B-1----:R-:W-:-:S04]  /*15fd0*/  IMAD R9, R14, R8, RZ ;  /* 0x000000080e097224 */ /* 0x002fc800078e02ff */
[----:B------:R-:W-:-:S05]  /*15fe0*/  IMAD.IADD R0, R9, 0x1, R0 ;  /* 0x0000000109007824 */ /* 0x000fca00078e0200 */
[----:B------:R-:W-:-:S13]  /*15ff0*/  ISETP.GT.AND P6, PT, R0, R4, PT ;  /* 0x000000040000720c */ /* 0x000fda0003fc4270 */
[----:B------:R-:W-:Y:S05]  /*16000*/  @!P6 BRA `(.L_x_4764) ;  /* 0xfffffffc0054e947 */ /* 0x000fea000383ffff */
.L_x_4761:
        /* <DEDUP_REMOVED lines=12> */
.L_x_4832:
[----:B------:R-:W-:-:S13]  /*160d0*/  ISETP.NE.AND P0, PT, R3, RZ, PT ;  /* 0x000000ff0300720c */ /* 0x000fda0003f05270 */
[----:B------:R-:W-:Y:S05]  /*160e0*/  @!P0 BRA `(.L_x_4766) ;  /* 0x0000000000108947 */ /* 0x000fea0003800000 */
[----:B------:R-:W-:Y:S01]  /*160f0*/  UMOV UR4, 0xffffffff ;  /* 0xffffffff00047882 */ /* 0x000fe20000000000 */
[----:B------:R-:W-:Y:S02]  /*16100*/  VIADD R12, R10, 0xffffffff ;  /* 0xffffffff0a0c7836 */ /* 0x000fe40000000000 */
[----:B------:R-:W-:Y:S05]  /*16110*/  BRA.DIV UR4, `(.L_x_4767) ;  /* 0x0000002604047947 */ /* 0x000fea000b800000 */
[----:B------:R1:W2:Y:S02]  /*16120*/  SHFL.IDX PT, R6, R2, R12, 0x1f ;  /* 0x00001f0c02067589 */ /* 0x0002a400000e0000 */
.L_x_4766:
[----:B--2---:R-:W-:Y:S01]  /*16130*/  IMAD R3, R6, R8, R9 ;  /* 0x0000000806037224 */ /* 0x004fe200078e0209 */
[----:B------:R-:W-:-:S03]  /*16140*/  ISETP.NE.AND P0, PT, R7, 0x1, PT ;  /* 0x000000010700780c */ /* 0x000fc60003f05270 */
[----:B------:R-:W-:Y:S01]  /*16150*/  IMAD.IADD R4, R4, 0x1, -R3 ;  /* 0x0000000104047824 */ /* 0x000fe200078e0a03 */
[----:B------:R2:W-:Y:S09]  /*16160*/  STL [R1], R3 ;  /* 0x0000000301007387 */ /* 0x0005f20000100800 */
[----:B------:R-:W-:Y:S05]  /*16170*/  @!P0 BRA `(.L_x_4768) ;  /* 0x0000000000e48947 */ /* 0x000fea0003800000 */
[----:B0--3--:R-:W-:-:S04]  /*16180*/  IABS R5, R0 ;  /* 0x0000000000057213 */ /* 0x009fc80000000000 */
[----:B------:R-:W0:Y:S08]  /*16190*/  I2F.RP R6, R5 ;  /* 0x0000000500067306 */ /* 0x000e300000209400 */
[----:B0-----:R-:W0:Y:S02]  /*161a0*/  MUFU.RCP R6, R6 ;  /* 0x0000000600067308 */ /* 0x001e240000001000 */
[----:B0-----:R-:W-:-:S06]  /*161b0*/  VIADD R9, R6, 0xffffffe ;  /* 0x0ffffffe06097836 */ /* 0x001fcc0000000000 */
[----:B--2---:R-:W1:Y:S02]  /*161c0*/  F2I.FTZ.U32.TRUNC.NTZ R3, R9 ;  /* 0x0000000900037305 */ /* 0x004e64000021f000 */
[----:B-1----:R-:W-:-:S04]  /*161d0*/  IMAD.MOV R2, RZ, RZ, -R3 ;  /* 0x000000ffff027224 */ /* 0x002fc800078e0a03 */
        /* <DEDUP_REMOVED lines=51> */
.L_x_4768:
[----:B0--3--:R-:W3:Y:S01]  /*16510*/  LDL R5, [R1+0xc] ;  /* 0x00000c0001057983 */ /* 0x009ee20000100800 */
[----:B-12---:R-:W3:Y:S02]  /*16520*/  LDC.64 R2, c[0x0][0xc90] ;  /* 0x00032400ff027b82 */ /* 0x006ee40000000a00 */
        /* <DEDUP_REMOVED lines=61> */
.L_x_4769:
[----:B0-----:R-:W-:-:S05]  /*16900*/  LOP3.LUT R3, RZ, R4, RZ, 0x33, !PT ;  /* 0x00000004ff037212 */ /* 0x001fca00078e33ff */
[----:B------:R-:W-:-:S05]  /*16910*/  IMAD.IADD R0, R0, 0x1, R3 ;  /* 0x0000000100007824 */ /* 0x000fca00078e0203 */
[----:B------:R2:W-:Y:S01]  /*16920*/  STL [R1+0x4], R0 ;  /* 0x0000040001007387 */ /* 0x0005e20000100800 */
[----:B------:R-:W-:Y:S05]  /*16930*/  BRA `(.L_x_4770) ;  /* 0x0000000000287947 */ /* 0x000fea0003800000 */
.L_x_4762:
        /* <DEDUP_REMOVED lines=10> */
.L_x_4770:
[----:B0-----:R-:W3:Y:S04]  /*169e0*/  LDL R3, [R1+0x8] ;  /* 0x0000080001037983 */ /* 0x001ee80000100800 */
[----:B-1----:R-:W4:Y:S04]  /*169f0*/  LDL R2, [R1+0xc] ;  /* 0x00000c0001027983 */ /* 0x002f280000100800 */
[----:B------:R-:W5:Y:S04]  /*16a00*/  LDL R5, [R1+0x4] ;  /* 0x0000040001057983 */ /* 0x000f680000100800 */
[----:B------:R-:W5:Y:S01]  /*16a10*/  LDL R4, [R1] ;  /* 0x0000000001047983 */ /* 0x000f620000100800 */
[----:B--2---:R-:W0:Y:S01]  /*16a20*/  S2R R0, SR_TID.X ;  /* 0x0000000000007919 */ /* 0x004e220000002100 */
[----:B------:R-:W-:Y:S05]  /*16a30*/  WARPSYNC.ALL ;  /* 0x0000000000007948 */ /* 0x000fea0003800000 */
[----:B0-----:R-:W-:Y:S01]  /*16a40*/  LOP3.LUT R0, R0, 0x1f, RZ, 0xc0, !PT ;  /* 0x0000001f00007812 */ /* 0x001fe200078ec0ff */
[----:B------:R-:W-:Y:S03]  /*16a50*/  BAR.SYNC.DEFER_BLOCKING 0x4, 0x180 ;  /* 0x0106000000007b1d */ /* 0x000fe60000010000 */
[----:B------:R-:W-:-:S13]  /*16a60*/  ISETP.NE.AND P0, PT, R0, RZ, PT ;  /* 0x000000ff0000720c */ /* 0x000fda0003f05270 */
[----:B------:R-:W-:Y:S01]  /*16a70*/  @!P0 MOV R0, 0x400 ;  /* 0x0000040000008802 */ /* 0x000fe20000000f00 */
[----:B---3--:R-:W-:Y:S02]  /*16a80*/  IMAD.MOV.U32 R6, RZ, RZ, R3 ;  /* 0x000000ffff067224 */ /* 0x008fe400078e0003 */
[----:B------:R-:W0:Y:S01]  /*16a90*/  @!P0 S2R R3, SR_CgaCtaId ;  /* 0x0000000000038919 */ /* 0x000e220000008800 */
[----:B----4-:R-:W-:Y:S01]  /*16aa0*/  IMAD.MOV.U32 R7, RZ, RZ, R2 ;  /* 0x000000ffff077224 */ /* 0x010fe200078e0002 */
[----:B0-----:R-:W-:-:S05]  /*16ab0*/  @!P0 LEA R19, R3, R0, 0x18 ;  /* 0x0000000003138211 */ /* 0x001fca00078ec0ff */
[----:B-----5:R1:W-:Y:S01]  /*16ac0*/  @!P0 STS.128 [R19+0x28cd0], R4 ;  /* 0x028cd00413008388 */ /* 0x0203e20000000c00 */
[----:B------:R-:W-:Y:S06]  /*16ad0*/  BAR.ARV 0x5, 0x180 ;  /* 0x0146000000007b1d */ /* 0x000fec0000002000 */
.L_x_4759:
[----:B----4-:R-:W4:Y:S01]  /*16ae0*/  LDL R0, [R1+0xc] ;  /* 0x00000c0001007983 */ /* 0x010f220000100800 */
[----:B------:R-:W-:Y:S02]  /*16af0*/  ULDC UR4, c[0x0][0xc3c] ;  /* 0x00030f0000047ab9 */ /* 0x000fe40000000800 */
[----:B----4-:R-:W-:-:S13]  /*16b00*/  ISETP.GE.AND P0, PT, R0, UR4, PT ;  /* 0x0000000400007c0c */ /* 0x010fda000bf06270 */
[----:B------:R-:W-:Y:S05]  /*16b10*/  @!P0 BRA `(.L_x_4771) ;  /* 0xffffff98007c8947 */ /* 0x000fea000383ffff */
[----:B------:R-:W-:Y:S05]  /*16b20*/  BSYNC B8 ;  /* 0x0000000000087941 */ /* 0x000fea0003800000 */
.L_x_4651:
[----:B---3--:R-:W3:Y:S01]  /*16b30*/  LDL.LU R0, [R1+0x50] ;  /* 0x0000500001007983 */ /* 0x008ee20000300800 */
[----:B------:R-:W-:Y:S01]  /*16b40*/  BSSY B0, `(.L_x_4772) ;  /* 0x000000b000007945 */ /* 0x000fe20003800000 */
[----:B01----:R-:W0:Y:S01]  /*16b50*/  S2R R5, SR_CgaCtaId ;  /* 0x0000000000057919 */ /* 0x003e220000008800 */
[----:B---3--:R-:W-:-:S05]  /*16b60*/  VIADD R0, R0, 0x1 ;  /* 0x0000000100007836 */ /* 0x008fca0000000000 */
[----:B------:R-:W-:-:S04]  /*16b70*/  LEA.HI R2, R0, R0, RZ, 0x1 ;  /* 0x0000000000027211 */ /* 0x000fc800078f08ff */
[----:B--2---:R-:W-:-:S05]  /*16b80*/  LOP3.LUT R3, R2, 0xfffffffe, RZ, 0xc0, !PT ;  /* 0xfffffffe02037812 */ /* 0x004fca00078ec0ff */
[----:B------:R-:W-:Y:S01]  /*16b90*/  IMAD.IADD R3, R0, 0x1, -R3 ;  /* 0x0000000100037824 */ /* 0x000fe200078e0a03 */
[----:B------:R-:W-:-:S04]  /*16ba0*/  MOV R0, 0x400 ;  /* 0x0000040000007802 */ /* 0x000fc80000000f00 */
[----:B0-----:R-:W-:Y:S02]  /*16bb0*/  LEA R0, R5, R0, 0x18 ;  /* 0x0000000005007211 */ /* 0x001fe400078ec0ff */
[----:B------:R-:W-:-:S04]  /*16bc0*/  SHF.L.U32 R3, R3, 0x1f, RZ ;  /* 0x0000001f03037819 */ /* 0x000fc800000006ff */
[----:B------:R-:W0:Y:S02]  /*16bd0*/  SYNCS.PHASECHK.TRANS64.TRYWAIT P0, [R0+URZ+0x28c20], R3 ;  /* 0x028c2003000075a7 */ /* 0x000e24000800017f */
[----:B0-----:R-:W-:Y:S05]  /*16be0*/  @!P0 BRA `(.L_x_4773) ;  /* 0x0000001800788947 */ /* 0x001fea0003800000 */
.L_x_4835:
[----:B------:R-:W-:Y:S05]  /*16bf0*/  BSYNC B0 ;  /* 0x0000000000007941 */ /* 0x000fea0003800000 */
.L_x_4772:
[----:B------:R-:W-:-:S03]  /*16c00*/  UMOV UR4, 0xffffffff ;  /* 0xffffffff00047882 */ /* 0x000fc60000000000 */
[----:B------:R-:W-:Y:S05]  /*16c10*/  BRA.DIV UR4, `(.L_x_4774) ;  /* 0x0000001a04807947 */ /* 0x000fea000b800000 */
[----:B------:R-:W1:Y:S02]  /*16c20*/  S2R R2, SR_TID.X ;  /* 0x0000000000027919 */ /* 0x000e640000002100 */
[----:B-1----:R-:W-:-:S04]  /*16c30*/  SHF.R.U32.HI R2, RZ, 0x5, R2 ;  /* 0x00000005ff027819 */ /* 0x002fc80000011602 */
[----:B------:R-:W-:-:S05]  /*16c40*/  LOP3.LUT R2, R2, 0x3, RZ, 0xc0, !PT ;  /* 0x0000000302027812 */ /* 0x000fca00078ec0ff */
[----:B------:R1:W2:Y:S02]  /*16c50*/  SHFL.IDX PT, R14, R2, RZ, 0x1f ;  /* 0x00001fff020e7589 */ /* 0x0002a400000e0000 */
.L_x_4838:
[----:B--2---:R-:W-:Y:S01]  /*16c60*/  ISETP.NE.AND P0, PT, R14, RZ, PT ;  /* 0x000000ff0e00720c */ /* 0x004fe20003f05270 */
[----:B------:R-:W-:-:S12]  /*16c70*/  BSSY B0, `(.L_x_4775) ;  /* 0x0000027000007945 */ /* 0x000fd80003800000 */
[----:B------:R-:W-:Y:S05]  /*16c80*/  @P0 BRA `(.L_x_4776) ;  /* 0x0000000000940947 */ /* 0x000fea0003800000 */
[----:B------:R-:W-:-:S03]  /*16c90*/  UMOV UR4, 0xffffffff ;  /* 0xffffffff00047882 */ /* 0x000fc60000000000 */
[----:B------:R-:W-:Y:S05]  /*16ca0*/  BRA.DIV UR4, `(.L_x_4777) ;  /* 0x0000001a04907947 */ /* 0x000fea000b800000 */
[----:B------:R-:W-:-:S13]  /*16cb0*/  ELECT P6, URZ, PT ;  /* 0x00000000003f782f */ /* 0x000fda00038c0000 */
.L_x_4841:
[----:B------:R-:W-:Y:S05]  /*16cc0*/  @!P6 BRA `(.L_x_4776) ;  /* 0x000000000084e947 */ /* 0x000fea0003800000 */
[----:B------:R-:W-:-:S06]  /*16cd0*/  ULOP3.LUT UR4, UR36, 0x2, URZ, 0xfc, !UPT ;  /* 0x0000000224047892 */ /* 0x000fcc000f8efc3f */
[----:B-1----:R-:W-:-:S05]  /*16ce0*/  IMAD.U32 R2, RZ, RZ, UR4 ;  /* 0x00000004ff027e24 */ /* 0x002fca000f8e00ff */
[----:B------:R-:W-:-:S13]  /*16cf0*/  ISETP.NE.AND P2, PT, R2, 0x3, PT ;  /* 0x000000030200780c */ /* 0x000fda0003f45270 */
[----:B------:R-:W-:Y:S05]  /*16d00*/  @!P2 BRA `(.L_x_4778) ;  /* 0x000000000004a947 */ /* 0x000fea0003800000 */
[----:B------:R-:W-:Y:S01]  /*16d10*/  BPT.TRAP 0x1 ;  /* 0x000000040000795c */ /* 0x000fe20000300000 */
.L_x_4778:
        /* <DEDUP_REMOVED lines=14> */
.L_x_4842:
[----:B------:R-:W1:Y:S02]  /*16e00*/  SYNCS.PHASECHK.TRANS64.TRYWAIT P0, [R7+URZ], R2 ;  /* 0x00000002070075a7 */ /* 0x000e64000800017f */
[----:B-1----:R-:W-:Y:S05]  /*16e10*/  @!P0 BRA `(.L_x_4780) ;  /* 0x0000001800688947 */ /* 0x002fea0003800000 */
.L_x_4843:
[----:B------:R-:W-:Y:S05]  /*16e20*/  @!P2 BRA `(.L_x_4781) ;  /* 0x000000000004a947 */ /* 0x000fea0003800000 */
[----:B------:R-:W-:Y:S01]  /*16e30*/  BPT.TRAP 0x1 ;  /* 0x000000040000795c */ /* 0x000fe20000300000 */
.L_x_4781:
[----:B------:R-:W2:Y:S01]  /*16e40*/  LDL.LU R4, [R1+0x10] ;  /* 0x0000100001047983 */ /* 0x000ea20000300800 */
[----:B------:R-:W-:-:S04]  /*16e50*/  VIADD R0, R0, 0x28c60 ;  /* 0x00028c6000007836 */ /* 0x000fc80000000000 */
[----:B--2---:R-:W-:-:S04]  /*16e60*/  IMAD R4, R4, 0x8, R0 ;  /* 0x0000000804047824 */ /* 0x004fc800078e0200 */
[----:B------:R-:W2:Y:S02]  /*16e70*/  SYNCS.PHASECHK.TRANS64.TRYWAIT P0, [R4+URZ], R5 ;  /* 0x00000005040075a7 */ /* 0x000ea4000800017f */
[----:B--2---:R-:W-:Y:S05]  /*16e80*/  @!P0 BRA `(.L_x_4782) ;  /* 0x0000001800608947 */ /* 0x004fea0003800000 */
.L_x_4844:
[----:B------:R-:W-:-:S07]  /*16e90*/  IMAD R3, R3, 0x8, R0 ;  /* 0x0000000803037824 */ /* 0x000fce00078e0200 */
.L_x_4783:
[----:B---3--:R3:W4:Y:S02]  /*16ea0*/  SYNCS.PHASECHK.TRANS64.TRYWAIT P0, [R3+URZ], R2 ;  /* 0x00000002030075a7 */ /* 0x008724000800017f */
[----:B----4-:R-:W-:Y:S05]  /*16eb0*/  @!P0 NANOSLEEP.SYNCS 0x989680 ;  /* 0x009896800000895d */ /* 0x010fea0003900000 */
[----:B------:R-:W4:Y:S02]  /*16ec0*/  @!P0 SYNCS.PHASECHK.TRANS64 P0, [R3+URZ], R2 ;  /* 0x00000002030085a7 */ /* 0x000f24000800007f */
[----:B----4-:R-:W-:Y:S05]  /*16ed0*/  @!P0 BRA `(.L_x_4783) ;  /* 0xfffffffc00f08947 */ /* 0x010fea000383ffff */
.L_x_4776:
[----:B------:R-:W-:Y:S05]  /*16ee0*/  BSYNC B0 ;  /* 0x0000000000007941 */ /* 0x000fea0003800000 */
.L_x_4775:
[----:B------:R-:W-:Y:S05]  /*16ef0*/  EXIT ;  /* 0x000000000000794d */ /* 0x000fea0003800000 */
.L_x_4588:
[----:B0-----:R-:W-:-:S04]  /*16f00*/  IMAD.U32 R3, RZ, RZ, UR23 ;  /* 0x00000017ff037e24 */ /* 0x001fc8000f8e00ff */
[----:B------:R0:W1:Y:S03]  /*16f10*/  SYNCS.PHASECHK.TRANS64.TRYWAIT P1, [R3+URZ+0x28c50], R0 ;  /* 0x028c5000030075a7 */ /* 0x000066000802017f */
[----:B-1----:R-:W-:Y:S05]  /*16f20*/  @!P1 NANOSLEEP.SYNCS 0x989680 ;  /* 0x009896800000995d */ /* 0x002fea0003900000 */
[----:B------:R-:W1:Y:S02]  /*16f30*/  @!P1 SYNCS.PHASECHK.TRANS64 P1, [R3+URZ+0x28c50], R0 ;  /* 0x028c5000030095a7 */ /* 0x000e64000802007f */
[----:B-1----:R-:W-:Y:S05]  /*16f40*/  @!P1 BRA `(.L_x_4588) ;  /* 0xfffffffc00ec9947 */ /* 0x002fea000383ffff */
[----:B------:R-:W-:Y:S05]  /*16f50*/  BRA `(.L_x_4784) ;  /* 0xfffffeb000dc7947 */ /* 0x000fea000383ffff */
.L_x_4593:
[----:B-1----:R-:W-:-:S04]  /*16f60*/  IMAD.U32 R3, RZ, RZ, UR23 ;  /* 0x00000017ff037e24 */ /* 0x002fc8000f8e00ff */
[----:B------:R1:W2:Y:S03]  /*16f70*/  SYNCS.PHASECHK.TRANS64.TRYWAIT P1, [R3+URZ+0x28c50], R0 ;  /* 0x028c5000030075a7 */ /* 0x0002a6000802017f */
[----:B--2---:R-:W-:Y:S05]  /*16f80*/  @!P1 NANOSLEEP.SYNCS 0x989680 ;  /* 0x009896800000995d */ /* 0x004fea0003900000 */
[----:B------:R-:W2:Y:S02]  /*16f90*/  @!P1 SYNCS.PHASECHK.TRANS64 P1, [R3+URZ+0x28c50], R0 ;  /* 0x028c5000030095a7 */ /* 0x000ea4000802007f */
[----:B--2---:R-:W-:Y:S05]  /*16fa0*/  @!P1 BRA `(.L_x_4593) ;  /* 0xfffffffc00ec9947 */ /* 0x004fea000383ffff */
[----:B------:R-:W-:Y:S05]  /*16fb0*/  BRA `(.L_x_4592) ;  /* 0xfffffebc00e07947 */ /* 0x000fea000383ffff */
.L_x_4597:
[----:B0-----:R-:W-:-:S04]  /*16fc0*/  IMAD.U32 R3, RZ, RZ, UR46 ;  /* 0x0000002eff037e24 */ /* 0x001fc8000f8e00ff */
[----:B------:R0:W1:Y:S03]  /*16fd0*/  SYNCS.PHASECHK.TRANS64.TRYWAIT P1, [R3+URZ+0x28c00], R0 ;  /* 0x028c0000030075a7 */ /* 0x000066000802017f */
[----:B-1----:R-:W-:Y:S05]  /*16fe0*/  @!P1 NANOSLEEP.SYNCS 0x989680 ;  /* 0x009896800000995d */ /* 0x002fea0003900000 */
[----:B------:R-:W1:Y:S02]  /*16ff0*/  @!P1 SYNCS.PHASECHK.TRANS64 P1, [R3+URZ+0x28c00], R0 ;  /* 0x028c0000030095a7 */ /* 0x000e64000802007f */
[----:B-1----:R-:W-:Y:S05]  /*17000*/  @!P1 BRA `(.L_x_4597) ;  /* 0xfffffffc00ec9947 */ /* 0x002fea000383ffff */
[----:B------:R-:W-:Y:S05]  /*17010*/  BRA `(.L_x_4785) ;  /* 0xfffffed400287947 */ /* 0x000fea000383ffff */
.L_x_4601:
[----:B--2---:R2:W3:Y:S02]  /*17020*/  SYNCS.PHASECHK.TRANS64.TRYWAIT P1, [R7+URZ+0x28c30], R8 ;  /* 0x028c3008070075a7 */ /* 0x0044e4000802017f */
[----:B---3--:R-:W-:Y:S05]  /*17030*/  @!P1 NANOSLEEP.SYNCS 0x989680 ;  /* 0x009896800000995d */ /* 0x008fea0003900000 */
[----:B------:R-:W3:Y:S02]  /*17040*/  @!P1 SYNCS.PHASECHK.TRANS64 P1, [R7+URZ+0x28c30], R8 ;  /* 0x028c3008070095a7 */ /* 0x000ee4000802007f */
[----:B---3--:R-:W-:Y:S05]  /*17050*/  @!P1 BRA `(.L_x_4601) ;  /* 0xfffffffc00f09947 */ /* 0x008fea000383ffff */
[----:B------:R-:W-:Y:S05]  /*17060*/  BRA `(.L_x_4600) ;  /* 0xfffffed400447947 */ /* 0x000fea000383ffff */
.L_x_4605:
[----:B---3--:R3:W4:Y:S02]  /*17070*/  SYNCS.PHASECHK.TRANS64.TRYWAIT P2, [R7+URZ+0x28c50], R8 ;  /* 0x028c5008070075a7 */ /* 0x008724000804017f */
[----:B----4-:R-:W-:Y:S05]  /*17080*/  @!P2 NANOSLEEP.SYNCS 0x989680 ;  /* 0x009896800000a95d */ /* 0x010fea0003900000 */
[----:B------:R-:W4:Y:S02]  /*17090*/  @!P2 SYNCS.PHASECHK.TRANS64 P2, [R7+URZ+0x28c50], R8 ;  /* 0x028c50080700a5a7 */ /* 0x000f24000804007f */
[----:B----4-:R-:W-:Y:S05]  /*170a0*/  @!P2 BRA `(.L_x_4605) ;  /* 0xfffffffc00f0a947 */ /* 0x010fea000383ffff */
[----:B------:R-:W-:Y:S05]  /*170b0*/  BRA `(.L_x_4604) ;  /* 0xfffffee800d87947 */ /* 0x000fea000383ffff */
.L_x_4610:
[----:B--2---:R-:W-:-:S04]  /*170c0*/  IMAD.U32 R0, RZ, RZ, UR25 ;  /* 0x00000019ff007e24 */ /* 0x004fc8000f8e00ff */
[----:B------:R2:W3:Y:S03]  /*170d0*/  SYNCS.PHASECHK.TRANS64.TRYWAIT P2, [R0+URZ+0x28c30], R7 ;  /* 0x028c3007000075a7 */ /* 0x0004e6000804017f */
[----:B---3--:R-:W-:Y:S05]  /*170e0*/  @!P2 NANOSLEEP.SYNCS 0x989680 ;  /* 0x009896800000a95d */ /* 0x008fea0003900000 */
[----:B------:R-:W3:Y:S02]  /*170f0*/  @!P2 SYNCS.PHASECHK.TRANS64 P2, [R0+URZ+0x28c30], R7 ;  /* 0x028c30070000a5a7 */ /* 0x000ee4000804007f */
[----:B---3--:R-:W-:Y:S05]  /*17100*/  @!P2 BRA `(.L_x_4610) ;  /* 0xfffffffc00eca947 */ /* 0x008fea000383ffff */
[----:B------:R-:W-:Y:S05]  /*17110*/  BRA `(.L_x_4609) ;  /* 0xfffffeec00e07947 */ /* 0x000fea000383ffff */
.L_x_4614:
[----:B---3--:R3:W4:Y:S02]  /*17120*/  SYNCS.PHASECHK.TRANS64.TRYWAIT P2, [R11+URZ+0x28c50], R7 ;  /* 0x028c50070b0075a7 */ /* 0x008724000804017f */
[----:B----4-:R-:W-:Y:S05]  /*17130*/  @!P2 NANOSLEEP.SYNCS 0x989680 ;  /* 0x009896800000a95d */ /* 0x010fea0003900000 */
[----:B------:R-:W4:Y:S02]  /*17140*/  @!P2 SYNCS.PHASECHK.TRANS64 P2, [R11+URZ+0x28c50], R7 ;  /* 0x028c50070b00a5a7 */ /* 0x000f24000804007f */
[----:B----4-:R-:W-:Y:S05]  /*17150*/  @!P2 BRA `(.L_x_4614) ;  /* 0xfffffffc00f0a947 */ /* 0x010fea000383ffff */
[----:B------:R-:W-:Y:S05]  /*17160*/  BRA `(.L_x_4613) ;  /* 0xffffff0c00807947 */ /* 0x000fea000383ffff */
.L_x_4620:
[----:B-1----:R-:W-:-:S04]  /*17170*/  IMAD.U32 R0, RZ, RZ, UR24 ;  /* 0x00000018ff007e24 */ /* 0x002fc8000f8e00ff */
[----:B------:R1:W4:Y:S03]  /*17180*/  SYNCS.PHASECHK.TRANS64.TRYWAIT P2, [R0+URZ+0x28c30], R7 ;  /* 0x028c3007000075a7 */ /* 0x000326000804017f */
[----:B----4-:R-:W-:Y:S05]  /*17190*/  @!P2 NANOSLEEP.SYNCS 0x989680 ;  /* 0x009896800000a95d */ /* 0x010fea0003900000 */
[----:B------:R-:W4:Y:S02]  /*171a0*/  @!P2 SYNCS.PHASECHK.TRANS64 P2, [R0+URZ+0x28c30], R7 ;  /* 0x028c30070000a5a7 */ /* 0x000f24000804007f */
[----:B----4-:R-:W-:Y:S05]  /*171b0*/  @!P2 BRA `(.L_x_4620) ;  /* 0xfffffffc00eca947 */ /* 0x010fea000383ffff */
[----:B------:R-:W-:Y:S05]  /*171c0*/  BRA `(.L_x_4619) ;  /* 0xffffff1000707947 */ /* 0x000fea000383ffff */
.L_x_4624:
[----:B--2---:R2:W3:Y:S02]  /*171d0*/  SYNCS.PHASECHK.TRANS64.TRYWAIT P2, [R9+URZ+0x28c50], R7 ;  /* 0x028c5007090075a7 */ /* 0x0044e4000804017f */
[----:B---3--:R-:W-:Y:S05]  /*171e0*/  @!P2 NANOSLEEP.SYNCS 0x989680 ;  /* 0x009896800000a95d */ /* 0x008fea0003900000 */
[----:B------:R-:W3:Y:S02]  /*171f0*/  @!P2 SYNCS.PHASECHK.TRANS64 P2, [R9+URZ+0x28c50], R7 ;  /* 0x028c50070900a5a7 */ /* 0x000ee4000804007f */
[----:B---3--:R-:W-:Y:S05]  /*17200*/  @!P2 BRA `(.L_x_4624) ;  /* 0xfffffffc00f0a947 */ /* 0x008fea000383ffff */
[----:B------:R-:W-:Y:S05]  /*17210*/  BRA `(.L_x_4623) ;  /* 0xffffff2800907947 */ /* 0x000fea000383ffff */
.L_x_4665:
[----:B------:R-:W0:Y:S01]  /*17220*/  S2R R4, SR_TID.X ;  /* 0x0000000000047919 */ /* 0x000e220000002100 */
[----:B------:R-:W-:Y:S01]  /*17230*/  BSSY B0, `(.L_x_4786) ;  /* 0x000000a000007945 */ /* 0x000fe20003800000 */
[----:B------:R-:W-:Y:S02]  /*17240*/  IMAD.MOV.U32 R12, RZ, RZ, RZ ;  /* 0x000000ffff0c7224 */ /* 0x000fe400078e00ff */
[----:B------:R-:W-:Y:S02]  /*17250*/  IMAD.MOV.U32 R11, RZ, RZ, 0x1f ;  /* 0x0000001fff0b7424 */ /* 0x000fe400078e00ff */
[----:B------:R-:W-:Y:S01]  /*17260*/  IMAD.MOV.U32 R15, RZ, RZ, -0x1 ;  /* 0xffffffffff0f7424 */ /* 0x000fe200078e00ff */
[----:B0-----:R-:W-:-:S04]  /*17270*/  SHF.R.U32.HI R4, RZ, 0x5, R4 ;  /* 0x00000005ff047819 */ /* 0x001fc80000011604 */
[----:B------:R-:W-:-:S05]  /*17280*/  LOP3.LUT R4, R4, 0x3, RZ, 0xc0, !PT ;  /* 0x0000000304047812 */ /* 0x000fca00078ec0ff */
[----:B------:R-:W-:-:S07]  /*17290*/  IMAD.MOV.U32 R13, RZ, RZ, R4 ;  /* 0x000000ffff0d7224 */ /* 0x000fce00078e0004 */
[----:B--2---:R-:W-:Y:S05]  /*172a0*/  WARPSYNC.COLLECTIVE R15, `(.L_x_4787) ;  /* 0x000000000f087348 */ /* 0x004fea0003c00000 */
[----:B------:R0:W1:Y:S02]  /*172b0*/  SHFL.IDX P6, R14, R13, R12, R11 ;  /* 0x0000000c0d0e7389 */ /* 0x00006400000c000b */
[----:B012---:R-:W-:Y:S01]  /*172c0*/  ENDCOLLECTIVE ;  /* 0x000000000000791b */ /* 0x007fe20003800000 */
.L_x_4787:
[----:B------:R-:W-:Y:S05]  /*172d0*/  BSYNC B0 ;  /* 0x0000000000007941 */ /* 0x000fea0003800000 */
.L_x_4786:
[----:B------:R-:W-:Y:S05]  /*172e0*/  BRA `(.L_x_4788) ;  /* 0xffffffa000647947 */ /* 0x000fea000383ffff */
.L_x_4667:
[----:B------:R-:W-:Y:S01]  /*172f0*/  BSSY B0, `(.L_x_4789) ;  /* 0x0000006000007945 */ /* 0x000fe20003800000 */
[----:B------:R-:W-:-:S07]  /*17300*/  IMAD.MOV.U32 R15, RZ, RZ, -0x1 ;  /* 0xffffffffff0f7424 */ /* 0x000fce00078e00ff */
[----:B0-2---:R-:W-:Y:S05]  /*17310*/  WARPSYNC.COLLECTIVE R15, `(.L_x_4790) ;  /* 0x000000000f0c7348 */ /* 0x005fea0003c00000 */
[----:B------:R-:W-:Y:S02]  /*17320*/  ELECT P6, UR62, PT ;  /* 0x00000000003e782f */ /* 0x000fe400038c0000 */
[----:B------:R-:W-:Y:S01]  /*17330*/  MOV R14, UR62 ;  /* 0x0000003e000e7c02 */ /* 0x000fe20008000f00 */
[----:B0-2---:R-:W-:Y:S10]  /*17340*/  ENDCOLLECTIVE ;  /* 0x000000000000791b */ /* 0x005ff40003800000 */
.L_x_4790:
[----:B------:R-:W-:Y:S05]  /*17350*/  BSYNC B0 ;  /* 0x0000000000007941 */ /* 0x000fea0003800000 */
.L_x_4789:
[----:B------:R-:W-:Y:S05]  /*17360*/  BRA `(.L_x_4791) ;  /* 0xffffffa000687947 */ /* 0x000fea000383ffff */
.L_x_4669:
[----:B-1----:R1:W3:Y:S02]  /*17370*/  SYNCS.PHASECHK.TRANS64.TRYWAIT P0, [R0+URZ+0x28c40], R2 ;  /* 0x028c4002000075a7 */ /* 0x0022e4000800017f */
[----:B---3--:R-:W-:Y:S05]  /*17380*/  @!P0 NANOSLEEP.SYNCS 0x989680 ;  /* 0x009896800000895d */ /* 0x008fea0003900000 */
[----:B------:R-:W3:Y:S02]  /*17390*/  @!P0 SYNCS.PHASECHK.TRANS64 P0, [R0+URZ+0x28c40], R2 ;  /* 0x028c4002000085a7 */ /* 0x000ee4000800007f */
[----:B---3--:R-:W-:Y:S05]  /*173a0*/  @!P0 BRA `(.L_x_4669) ;  /* 0xfffffffc00f08947 */ /* 0x008fea000383ffff */
[----:B------:R-:W-:Y:S05]  /*173b0*/  BRA `(.L_x_4792) ;  /* 0xffffffa000cc7947 */ /* 0x000fea000383ffff */
.L_x_4673:
        /* <DEDUP_REMOVED lines=15> */
.L_x_4793:
[----:B------:R-:W-:Y:S02]  /*174b0*/  IMAD.MOV.U32 R13, RZ, RZ, R4 ;  /* 0x000000ffff0d7224 */ /* 0x000fe400078e0004 */
[----:B------:R-:W-:-:S07]  /*174c0*/  IMAD.MOV.U32 R6, RZ, RZ, R14 ;  /* 0x000000ffff067224 */ /* 0x000fce00078e000e */
[----:B------:R-:W-:Y:S05]  /*174d0*/  WARPSYNC.COLLECTIVE R15, `(.L_x_4794) ;  /* 0x000000000f087348 */ /* 0x000fea0003c00000 */
[----:B------:R0:W1:Y:S02]  /*174e0*/  SHFL.IDX P6, R14, R13, R12, R11 ;  /* 0x0000000c0d0e7389 */ /* 0x00006400000c000b */
[----:B01----:R-:W-:Y:S01]  /*174f0*/  ENDCOLLECTIVE ;  /* 0x000000000000791b */ /* 0x003fe20003800000 */
.L_x_4794:
[----:B------:R-:W-:Y:S02]  /*17500*/  IMAD.MOV.U32 R13, RZ, RZ, R0 ;  /* 0x000000ffff0d7224 */ /* 0x000fe400078e0000 */
[----:B------:R-:W-:Y:S02]  /*17510*/  IMAD.MOV.U32 R12, RZ, RZ, 0x1 ;  /* 0x00000001ff0c7424 */ /* 0x000fe400078e00ff */
[----:B------:R-:W-:-:S07]  /*17520*/  IMAD.MOV.U32 R7, RZ, RZ, R14 ;  /* 0x000000ffff077224 */ /* 0x000fce00078e000e */
[----:B------:R-:W-:Y:S05]  /*17530*/  WARPSYNC.COLLECTIVE R15, `(.L_x_4795) ;  /* 0x000000000f087348 */ /* 0x000fea0003c00000 */
[----:B------:R0:W1:Y:S02]  /*17540*/  SHFL.IDX P6, R14, R13, R12, R11 ;  /* 0x0000000c0d0e7389 */ /* 0x00006400000c000b */
[----:B01----:R-:W-:Y:S01]  /*17550*/  ENDCOLLECTIVE ;  /* 0x000000000000791b */ /* 0x003fe20003800000 */
.L_x_4795:
        /* <DEDUP_REMOVED lines=15> */
.L_x_4796:
[----:B------:R-:W-:Y:S02]  /*17650*/  IMAD.MOV.U32 R13, RZ, RZ, R0 ;  /* 0x000000ffff0d7224 */ /* 0x000fe400078e0000 */
[----:B------:R-:W-:Y:S02]  /*17660*/  IMAD.MOV.U32 R12, RZ, RZ, 0x2 ;  /* 0x00000002ff0c7424 */ /* 0x000fe400078e00ff */
[----:B------:R-:W-:-:S07]  /*17670*/  IMAD.MOV.U32 R5, RZ, RZ, R14 ;  /* 0x000000ffff057224 */ /* 0x000fce00078e000e */
[----:B------:R-:W-:Y:S05]  /*17680*/  WARPSYNC.COLLECTIVE R15, `(.L_x_4797) ;  /* 0x000000000f087348 */ /* 0x000fea0003c00000 */
[----:B------:R0:W1:Y:S02]  /*17690*/  SHFL.IDX P6, R14, R13, R12, R11 ;  /* 0x0000000c0d0e7389 */ /* 0x00006400000c000b */
[----:B01----:R-:W-:Y:S01]  /*176a0*/  ENDCOLLECTIVE ;  /* 0x000000000000791b */ /* 0x003fe20003800000 */
.L_x_4797:
        /* <DEDUP_REMOVED lines=15> */
.L_x_4798:
[----:B------:R-:W-:Y:S02]  /*177a0*/  IMAD.MOV.U32 R13, RZ, RZ, R0 ;  /* 0x000000ffff0d7224 */ /* 0x000fe400078e0000 */
[----:B------:R-:W-:Y:S02]  /*177b0*/  IMAD.MOV.U32 R12, RZ, RZ, 0x3 ;  /* 0x00000003ff0c7424 */ /* 0x000fe400078e00ff */
[----:B------:R-:W-:-:S07]  /*177c0*/  IMAD.MOV.U32 R5, RZ, RZ, R14 ;  /* 0x000000ffff057224 */ /* 0x000fce00078e000e */
[----:B------:R-:W-:Y:S05]  /*177d0*/  WARPSYNC.COLLECTIVE R15, `(.L_x_4799) ;  /* 0x000000000f087348 */ /* 0x000fea0003c00000 */
[----:B------:R0:W1:Y:S02]  /*177e0*/  SHFL.IDX P6, R14, R13, R12, R11 ;  /* 0x0000000c0d0e7389 */ /* 0x00006400000c000b */
[----:B01----:R-:W-:Y:S01]  /*177f0*/  ENDCOLLECTIVE ;  /* 0x000000000000791b */ /* 0x003fe20003800000 */
.L_x_4799:
        /* <DEDUP_REMOVED lines=13> */
.L_x_4800:
[----:B------:R-:W-:Y:S01]  /*178d0*/  IMAD.MOV.U32 R4, RZ, RZ, R14 ;  /* 0x000000ffff047224 */ /* 0x000fe200078e000e */
[----:B------:R-:W-:Y:S06]  /*178e0*/  BRA `(.L_x_4801) ;  /* 0xffffffa800107947 */ /* 0x000fec000383ffff */
.L_x_4676:
[----:B0-----:R0:W2:Y:S02]  /*178f0*/  SYNCS.PHASECHK.TRANS64.TRYWAIT P0, [R19+URZ+0x28c20], R0 ;  /* 0x028c2000130075a7 */ /* 0x0010a4000800017f */
[----:B--2---:R-:W-:Y:S05]  /*17900*/  @!P0 NANOSLEEP.SYNCS 0x989680 ;  /* 0x009896800000895d */ /* 0x004fea0003900000 */
[----:B------:R-:W2:Y:S02]  /*17910*/  @!P0 SYNCS.PHASECHK.TRANS64 P0, [R19+URZ+0x28c20], R0 ;  /* 0x028c2000130085a7 */ /* 0x000ea4000800007f */
[----:B--2---:R-:W-:Y:S05]  /*17920*/  @!P0 BRA `(.L_x_4676) ;  /* 0xfffffffc00f08947 */ /* 0x004fea000383ffff */
[----:B------:R-:W-:Y:S05]  /*17930*/  BRA `(.L_x_4802) ;  /* 0xffffffa8006c7947 */ /* 0x000fea000383ffff */
.L_x_4680:
[----:B0-----:R0:W2:Y:S02]  /*17940*/  SYNCS.PHASECHK.TRANS64.TRYWAIT P0, [R0+URZ+0x28c60], R2 ;  /* 0x028c6002000075a7 */ /* 0x0010a4000800017f */
[----:B--2---:R-:W-:Y:S05]  /*17950*/  @!P0 NANOSLEEP.SYNCS 0x989680 ;  /* 0x009896800000895d */ /* 0x004fea0003900000 */
[----:B------:R-:W2:Y:S02]  /*17960*/  @!P0 SYNCS.PHASECHK.TRANS64 P0, [R0+URZ+0x28c60], R2 ;  /* 0x028c6002000085a7 */ /* 0x000ea4000800007f */
[----:B--2---:R-:W-:Y:S05]  /*17970*/  @!P0 BRA `(.L_x_4680) ;  /* 0xfffffffc00f08947 */ /* 0x004fea000383ffff */
[----:B------:R-:W-:Y:S05]  /*17980*/  BRA `(.L_x_4803) ;  /* 0xffffffa800907947 */ /* 0x000fea000383ffff */
.L_x_4699:
[----:B-1----:R1:W2:Y:S02]  /*17990*/  SYNCS.PHASECHK.TRANS64.TRYWAIT P0, [R3+URZ+0x28c40], R2 ;  /* 0x028c4002030075a7 */ /* 0x0022a4000800017f */
[----:B--2---:R-:W-:Y:S05]  /*179a0*/  @!P0 NANOSLEEP.SYNCS 0x989680 ;  /* 0x009896800000895d */ /* 0x004fea0003900000 */
[----:B------:R-:W2:Y:S02]  /*179b0*/  @!P0 SYNCS.PHASECHK.TRANS64 P0, [R3+URZ+0x28c40], R2 ;  /* 0x028c4002030085a7 */ /* 0x000ea4000800007f */
[----:B--2---:R-:W-:Y:S05]  /*179c0*/  @!P0 BRA `(.L_x_4699) ;  /* 0xfffffffc00f08947 */ /* 0x004fea000383ffff */
[----:B------:R-:W-:Y:S05]  /*179d0*/  BRA `(.L_x_4804) ;  /* 0xffffffb400a87947 */ /* 0x000fea000383ffff */
.L_x_4704:
[----:B--2---:R2:W3:Y:S02]  /*179e0*/  SYNCS.PHASECHK.TRANS64.TRYWAIT P0, [R3+URZ+0x28c60], R2 ;  /* 0x028c6002030075a7 */ /* 0x0044e4000800017f */
[----:B---3--:R-:W-:Y:S05]  /*179f0*/  @!P0 NANOSLEEP.SYNCS 0x989680 ;  /* 0x009896800000895d */ /* 0x008fea0003900000 */
[----:B------:R-:W3:Y:S02]  /*17a00*/  @!P0 SYNCS.PHASECHK.TRANS64 P0, [R3+URZ+0x28c60], R2 ;  /* 0x028c6002030085a7 */ /* 0x000ee4000800007f */
[----:B---3--:R-:W-:Y:S05]  /*17a10*/  @!P0 BRA `(.L_x_4704) ;  /* 0xfffffffc00f08947 */ /* 0x008fea000383ffff */
[----:B------:R-:W-:Y:S05]  /*17a20*/  BRA `(.L_x_4805) ;  /* 0xffffffb800287947 */ /* 0x000fea000383ffff */
.L_x_4719:
[----:B0-----:R0:W1:Y:S02]  /*17a30*/  SYNCS.PHASECHK.TRANS64.TRYWAIT P0, [R4+URZ+0x28c40], R2 ;  /* 0x028c4002040075a7 */ /* 0x001064000800017f */
[----:B-1----:R-:W-:Y:S05]  /*17a40*/  @!P0 NANOSLEEP.SYNCS 0x989680 ;  /* 0x009896800000895d */ /* 0x002fea0003900000 */
[----:B------:R-:W1:Y:S02]  /*17a50*/  @!P0 SYNCS.PHASECHK.TRANS64 P0, [R4+URZ+0x28c40], R2 ;  /* 0x028c4002040085a7 */ /* 0x000e64000800007f */
[----:B-1----:R-:W-:Y:S05]  /*17a60*/  @!P0 BRA `(.L_x_4719) ;  /* 0xfffffffc00f08947 */ /* 0x002fea000383ffff */
[----:B------:R-:W-:Y:S05]  /*17a70*/  BRA `(.L_x_4806) ;  /* 0xffffffc400087947 */ /* 0x000fea000383ffff */
.L_x_4724:
[----:B-1----:R1:W2:Y:S02]  /*17a80*/  SYNCS.PHASECHK.TRANS64.TRYWAIT P0, [R4+URZ+0x28c60], R2 ;  /* 0x028c6002040075a7 */ /* 0x0022a4000800017f */
[----:B--2---:R-:W-:Y:S05]  /*17a90*/  @!P0 NANOSLEEP.SYNCS 0x989680 ;  /* 0x009896800000895d */ /* 0x004fea0003900000 */
[----:B------:R-:W2:Y:S02]  /*17aa0*/  @!P0 SYNCS.PHASECHK.TRANS64 P0, [R4+URZ+0x28c60], R2 ;  /* 0x028c6002040085a7 */ /* 0x000ea4000800007f */
[----:B--2---:R-:W-:Y:S05]  /*17ab0*/  @!P0 BRA `(.L_x_4724) ;  /* 0xfffffffc00f08947 */ /* 0x004fea000383ffff */
[----:B------:R-:W-:Y:S05]  /*17ac0*/  BRA `(.L_x_4807) ;  /* 0xffffffc400847947 */ /* 0x000fea000383ffff */
.L_x_4739:
[----:B-1----:R1:W2:Y:S02]  /*17ad0*/  SYNCS.PHASECHK.TRANS64.TRYWAIT P0, [R4+URZ+0x28c40], R2 ;  /* 0x028c4002040075a7 */ /* 0x0022a4000800017f */
[----:B--2---:R-:W-:Y:S05]  /*17ae0*/  @!P0 NANOSLEEP.SYNCS 0x989680 ;  /* 0x009896800000895d */ /* 0x004fea0003900000 */
[----:B------:R-:W2:Y:S02]  /*17af0*/  @!P0 SYNCS.PHASECHK.TRANS64 P0, [R4+URZ+0x28c40], R2 ;  /* 0x028c4002040085a7 */ /* 0x000ea4000800007f */
[----:B--2---:R-:W-:Y:S05]  /*17b00*/  @!P0 BRA `(.L_x_4739) ;  /* 0xfffffffc00f08947 */ /* 0x004fea000383ffff */
[----:B------:R-:W-:Y:S05]  /*17b10*/  BRA `(.L_x_4808) ;  /* 0xffffffd000447947 */ /* 0x000fea000383ffff */
.L_x_4744:
[----:B0-----:R0:W2:Y:S02]  /*17b20*/  SYNCS.PHASECHK.TRANS64.TRYWAIT P0, [R4+URZ+0x28c60], R2 ;  /* 0x028c6002040075a7 */ /* 0x0010a4000800017f */
[----:B--2---:R-:W-:Y:S05]  /*17b30*/  @!P0 NANOSLEEP.SYNCS 0x989680 ;  /* 0x009896800000895d */ /* 0x004fea0003900000 */
[----:B------:R-:W2:Y:S02]  /*17b40*/  @!P0 SYNCS.PHASECHK.TRANS64 P0, [R4+URZ+0x28c60], R2 ;  /* 0x028c6002040085a7 */ /* 0x000ea4000800007f */
[----:B--2---:R-:W-:Y:S05]  /*17b50*/  @!P0 BRA `(.L_x_4744) ;  /* 0xfffffffc00f08947 */ /* 0x004fea000383ffff */
[----:B------:R-:W-:Y:S05]  /*17b60*/  BRA `(.L_x_4809) ;  /* 0xffffffd000c47947 */ /* 0x000fea000383ffff */
.L_x_4760:
[----:B-1--4-:R-:W4:Y:S01]  /*17b70*/  LDL R0, [R1] ;  /* 0x0000000001007983 */ /* 0x012f220000100800 */
[----:B------:R-:W-:Y:S01]  /*17b80*/  BSSY B0, `(.L_x_4810) ;  /* 0x0000008000007945 */ /* 0x000fe20003800000 */
[----:B------:R-:W-:Y:S02]  /*17b90*/  IMAD.MOV.U32 R12, RZ, RZ, RZ ;  /* 0x000000ffff0c7224 */ /* 0x000fe400078e00ff */
[----:B------:R-:W-:Y:S02]  /*17ba0*/  IMAD.MOV.U32 R11, RZ, RZ, 0x1f ;  /* 0x0000001fff0b7424 */ /* 0x000fe400078e00ff */
[----:B------:R-:W-:Y:S02]  /*17bb0*/  IMAD.MOV.U32 R15, RZ, RZ, -0x1 ;  /* 0xffffffffff0f7424 */ /* 0x000fe400078e00ff */
[----:B----4-:R-:W-:-:S07]  /*17bc0*/  IMAD.MOV.U32 R13, RZ, RZ, R0 ;  /* 0x000000ffff0d7224 */ /* 0x010fce00078e0000 */
[----:B0-23--:R-:W-:Y:S05]  /*17bd0*/  WARPSYNC.COLLECTIVE R15, `(.L_x_4811) ;  /* 0x000000000f087348 */ /* 0x00dfea0003c00000 */
[----:B------:R1:W4:Y:S02]  /*17be0*/  SHFL.IDX P6, R14, R13, R12, R11 ;  /* 0x0000000c0d0e7389 */ /* 0x00032400000c000b */
[----:B01234-:R-:W-:Y:S01]  /*17bf0*/  ENDCOLLECTIVE ;  /* 0x000000000000791b */ /* 0x01ffe20003800000 */
.L_x_4811:
[----:B------:R-:W-:Y:S05]  /*17c00*/  BSYNC B0 ;  /* 0x0000000000007941 */ /* 0x000fea0003800000 */
.L_x_4810:
        /* <DEDUP_REMOVED lines=9> */
.L_x_4812:
        /* <DEDUP_REMOVED lines=26> */
.L_x_4813:
[----:B------:R-:W-:Y:S01]  /*17e40*/  IMAD.MOV.U32 R12, RZ, RZ, 0x2 ;  /* 0x00000002ff0c7424 */ /* 0x000fe200078e00ff */
[----:B------:R-:W-:-:S05]  /*17e50*/  SEL R3, R14, RZ, P1 ;  /* 0x000000ff0e037207 */ /* 0x000fca0000800000 */
[----:B------:R-:W-:-:S04]  /*17e60*/  IMAD.IADD R2, R2, 0x1, R3 ;  /* 0x0000000102027824 */ /* 0x000fc800078e0203 */
[----:B------:R-:W-:-:S07]  /*17e70*/  IMAD.MOV.U32 R13, RZ, RZ, R2 ;  /* 0x000000ffff0d7224 */ /* 0x000fce00078e0002 */
[----:B------:R-:W-:Y:S05]  /*17e80*/  WARPSYNC.COLLECTIVE R15, `(.L_x_4814) ;  /* 0x000000000f087348 */ /* 0x000fea0003c00000 */
[----:B------:R0:W1:Y:S02]  /*17e90*/  SHFL.UP P6, R14, R13, R12, R11 ;  /* 0x0400000c0d0e7389 */ /* 0x00006400000c000b */
[----:B01----:R-:W-:Y:S01]  /*17ea0*/  ENDCOLLECTIVE ;  /* 0x000000000000791b */ /* 0x003fe20003800000 */
.L_x_4814:
[----:B------:R-:W-:Y:S01]  /*17eb0*/  IMAD.MOV.U32 R12, RZ, RZ, 0x4 ;  /* 0x00000004ff0c7424 */ /* 0x000fe200078e00ff */
[----:B------:R-:W-:-:S05]  /*17ec0*/  SEL R3, R14, RZ, P2 ;  /* 0x000000ff0e037207 */ /* 0x000fca0001000000 */
[----:B------:R-:W-:-:S04]  /*17ed0*/  IMAD.IADD R2, R2, 0x1, R3 ;  /* 0x0000000102027824 */ /* 0x000fc800078e0203 */
[----:B------:R-:W-:-:S07]  /*17ee0*/  IMAD.MOV.U32 R13, RZ, RZ, R2 ;  /* 0x000000ffff0d7224 */ /* 0x000fce00078e0002 */
[----:B------:R-:W-:Y:S05]  /*17ef0*/  WARPSYNC.COLLECTIVE R15, `(.L_x_4815) ;  /* 0x000000000f087348 */ /* 0x000fea0003c00000 */
[----:B------:R0:W1:Y:S02]  /*17f00*/  SHFL.UP P6, R14, R13, R12, R11 ;  /* 0x0400000c0d0e7389 */ /* 0x00006400000c000b */
[----:B01----:R-:W-:Y:S01]  /*17f10*/  ENDCOLLECTIVE ;  /* 0x000000000000791b */ /* 0x003fe20003800000 */
.L_x_4815:
[----:B------:R-:W-:Y:S01]  /*17f20*/  IMAD.MOV.U32 R12, RZ, RZ, 0x8 ;  /* 0x00000008ff0c7424 */ /* 0x000fe200078e00ff */
[----:B------:R-:W-:-:S05]  /*17f30*/  SEL R3, R14, RZ, P3 ;  /* 0x000000ff0e037207 */ /* 0x000fca0001800000 */
[----:B------:R-:W-:-:S04]  /*17f40*/  IMAD.IADD R2, R2, 0x1, R3 ;  /* 0x0000000102027824 */ /* 0x000fc800078e0203 */
[----:B------:R-:W-:-:S07]  /*17f50*/  IMAD.MOV.U32 R13, RZ, RZ, R2 ;  /* 0x000000ffff0d7224 */ /* 0x000fce00078e0002 */
[----:B------:R-:W-:Y:S05]  /*17f60*/  WARPSYNC.COLLECTIVE R15, `(.L_x_4816) ;  /* 0x000000000f087348 */ /* 0x000fea0003c00000 */
[----:B------:R0:W1:Y:S02]  /*17f70*/  SHFL.UP P6, R14, R13, R12, R11 ;  /* 0x0400000c0d0e7389 */ /* 0x00006400000c000b */
[----:B01----:R-:W-:Y:S01]  /*17f80*/  ENDCOLLECTIVE ;  /* 0x000000000000791b */ /* 0x003fe20003800000 */
.L_x_4816:
[----:B------:R-:W-:Y:S01]  /*17f90*/  IMAD.MOV.U32 R12, RZ, RZ, 0x10 ;  /* 0x00000010ff0c7424 */ /* 0x000fe200078e00ff */
[----:B------:R-:W-:-:S05]  /*17fa0*/  SEL R3, R14, RZ, P4 ;  /* 0x000000ff0e037207 */ /* 0x000fca0002000000 */
[----:B------:R-:W-:-:S04]  /*17fb0*/  IMAD.IADD R2, R2, 0x1, R3 ;  /* 0x0000000102027824 */ /* 0x000fc800078e0203 */
[----:B------:R-:W-:-:S07]  /*17fc0*/  IMAD.MOV.U32 R13, RZ, RZ, R2 ;  /* 0x000000ffff0d7224 */ /* 0x000fce00078e0002 */
[----:B------:R-:W-:Y:S05]  /*17fd0*/  WARPSYNC.COLLECTIVE R15, `(.L_x_4817) ;  /* 0x000000000f087348 */ /* 0x000fea0003c00000 */
[----:B------:R0:W1:Y:S02]  /*17fe0*/  SHFL.UP P6, R14, R13, R12, R11 ;  /* 0x0400000c0d0e7389 */ /* 0x00006400000c000b */
[----:B01----:R-:W-:Y:S01]  /*17ff0*/  ENDCOLLECTIVE ;  /* 0x000000000000791b */ /* 0x003fe20003800000 */
.L_x_4817:
        /* <DEDUP_REMOVED lines=8> */
.L_x_4818:
[----:B------:R-:W-:Y:S05]  /*18080*/  BRA `(.L_x_4819) ;  /* 0xffffffdc001c7947 */ /* 0x000fea000383ffff */
.L_x_4763:
        /* <DEDUP_REMOVED lines=8> */
.L_x_4821:
[----:B------:R-:W-:Y:S05]  /*18110*/  BSYNC B0 ;  /* 0x0000000000007941 */ /* 0x000fea0003800000 */
.L_x_4820:
        /* <DEDUP_REMOVED lines=9> */
.L_x_4822:
[----:B------:R-:W-:Y:S01]  /*181b0*/  IMAD.MOV.U32 R12, RZ, RZ, 0x4 ;  /* 0x00000004ff0c7424 */ /* 0x000fe200078e00ff */
[----:B------:R-:W-:-:S05]  /*181c0*/  SEL R3, R14, RZ, P2 ;  /* 0x000000ff0e037207 */ /* 0x000fca0001000000 */
[----:B------:R-:W-:-:S04]  /*181d0*/  IMAD.IADD R2, R2, 0x1, R3 ;  /* 0x0000000102027824 */ /* 0x000fc800078e0203 */
[----:B------:R-:W-:-:S07]  /*181e0*/  IMAD.MOV.U32 R13, RZ, RZ, R2 ;  /* 0x000000ffff0d7224 */ /* 0x000fce00078e0002 */
[----:B------:R-:W-:Y:S05]  /*181f0*/  WARPSYNC.COLLECTIVE R15, `(.L_x_4823) ;  /* 0x000000000f087348 */ /* 0x000fea0003c00000 */
[----:B------:R0:W1:Y:S02]  /*18200*/  SHFL.UP P6, R14, R13, R12, R11 ;  /* 0x0400000c0d0e7389 */ /* 0x00006400000c000b */
[----:B01----:R-:W-:Y:S01]  /*18210*/  ENDCOLLECTIVE ;  /* 0x000000000000791b */ /* 0x003fe20003800000 */
.L_x_4823:
[----:B------:R-:W-:Y:S01]  /*18220*/  IMAD.MOV.U32 R12, RZ, RZ, 0x8 ;  /* 0x00000008ff0c7424 */ /* 0x000fe200078e00ff */
[----:B------:R-:W-:-:S05]  /*18230*/  SEL R3, R14, RZ, P3 ;  /* 0x000000ff0e037207 */ /* 0x000fca0001800000 */
[----:B------:R-:W-:-:S04]  /*18240*/  IMAD.IADD R2, R2, 0x1, R3 ;  /* 0x0000000102027824 */ /* 0x000fc800078e0203 */
[----:B------:R-:W-:-:S07]  /*18250*/  IMAD.MOV.U32 R13, RZ, RZ, R2 ;  /* 0x000000ffff0d7224 */ /* 0x000fce00078e0002 */
[----:B------:R-:W-:Y:S05]  /*18260*/  WARPSYNC.COLLECTIVE R15, `(.L_x_4824) ;  /* 0x000000000f087348 */ /* 0x000fea0003c00000 */
[----:B------:R0:W1:Y:S02]  /*18270*/  SHFL.UP P6, R14, R13, R12, R11 ;  /* 0x0400000c0d0e7389 */ /* 0x00006400000c000b */
[----:B01----:R-:W-:Y:S01]  /*18280*/  ENDCOLLECTIVE ;  /* 0x000000000000791b */ /* 0x003fe20003800000 */
.L_x_4824:
[----:B------:R-:W-:Y:S01]  /*18290*/  IMAD.MOV.U32 R12, RZ, RZ, 0x10 ;  /* 0x00000010ff0c7424 */ /* 0x000fe200078e00ff */
[----:B------:R-:W-:-:S05]  /*182a0*/  SEL R3, R14, RZ, P4 ;  /* 0x000000ff0e037207 */ /* 0x000fca0002000000 */
[----:B------:R-:W-:-:S04]  /*182b0*/  IMAD.IADD R2, R2, 0x1, R3 ;  /* 0x0000000102027824 */ /* 0x000fc800078e0203 */
[----:B------:R-:W-:-:S07]  /*182c0*/  IMAD.MOV.U32 R13, RZ, RZ, R2 ;  /* 0x000000ffff0d7224 */ /* 0x000fce00078e0002 */
[----:B------:R-:W-:Y:S05]  /*182d0*/  WARPSYNC.COLLECTIVE R15, `(.L_x_4825) ;  /* 0x000000000f087348 */ /* 0x000fea0003c00000 */
[----:B------:R0:W1:Y:S02]  /*182e0*/  SHFL.UP P6, R14, R13, R12, R11 ;  /* 0x0400000c0d0e7389 */ /* 0x00006400000c000b */
[----:B01----:R-:W-:Y:S01]  /*182f0*/  ENDCOLLECTIVE ;  /* 0x000000000000791b */ /* 0x003fe20003800000 */
.L_x_4825:
        /* <DEDUP_REMOVED lines=8> */
.L_x_4826:
[----:B------:R-:W-:Y:S05]  /*18380*/  BRA `(.L_x_4827) ;  /* 0xffffffdc00087947 */ /* 0x000fea000383ffff */
.L_x_4765:
[----:B------:R-:W-:Y:S01]  /*18390*/  BSSY B0, `(.L_x_4828) ;  /* 0x0000006000007945 */ /* 0x000fe20003800000 */
[----:B------:R-:W-:Y:S01]  /*183a0*/  PLOP3.LUT P6, PT, P6, PT, PT, 0x8, 0x0 ;  /* 0x000000000000781c */ /* 0x000fe200037ce170 */
[----:B------:R-:W-:-:S12]  /*183b0*/  IMAD.MOV.U32 R15, RZ, RZ, -0x1 ;  /* 0xffffffffff0f7424 */ /* 0x000fd800078e00ff */
[----:B0-----:R-:W-:Y:S05]  /*183c0*/  WARPSYNC.COLLECTIVE R15, `(.L_x_4829) ;  /* 0x000000000f087348 */ /* 0x001fea0003c00000 */
[----:B------:R-:W-:Y:S01]  /*183d0*/  VOTE.ANY R14, PT, P6 ;  /* 0x00000000000e7806 */ /* 0x000fe200030e0100 */
[----:B0-----:R-:W-:Y:S06]  /*183e0*/  ENDCOLLECTIVE ;  /* 0x000000000000791b */ /* 0x001fec0003800000 */
.L_x_4829:
[----:B------:R-:W-:Y:S05]  /*183f0*/  BSYNC B0 ;  /* 0x0000000000007941 */ /* 0x000fea0003800000 */
.L_x_4828:
        /* <DEDUP_REMOVED lines=10> */
.L_x_4830:
[----:B------:R-:W-:Y:S02]  /*184a0*/  IMAD.MOV.U32 R13, RZ, RZ, R7 ;  /* 0x000000ffff0d7224 */ /* 0x000fe400078e0007 */
[----:B------:R-:W-:-:S07]  /*184b0*/  IMAD.MOV.U32 R0, RZ, RZ, R14 ;  /* 0x000000ffff007224 */ /* 0x000fce00078e000e */
[----:B------:R-:W-:Y:S05]  /*184c0*/  WARPSYNC.COLLECTIVE R15, `(.L_x_4831) ;  /* 0x000000000f087348 */ /* 0x000fea0003c00000 */
[----:B------:R0:W1:Y:S02]  /*184d0*/  SHFL.IDX P6, R14, R13, R12, R11 ;  /* 0x0000000c0d0e7389 */ /* 0x00006400000c000b */
[----:B01----:R-:W-:Y:S01]  /*184e0*/  ENDCOLLECTIVE ;  /* 0x000000000000791b */ /* 0x003fe20003800000 */
.L_x_4831:
[----:B------:R-:W-:Y:S02]  /*184f0*/  IMAD.MOV.U32 R7, RZ, RZ, R14 ;  /* 0x000000ffff077224 */ /* 0x000fe400078e000e */
[----:B------:R-:W-:-:S05]  /*18500*/  IMAD.IADD R5, R10, 0x1, R16 ;  /* 0x000000010a057824 */ /* 0x000fca00078e0210 */
[----:B------:R0:W-:Y:S01]  /*18510*/  STL [R1+0xc], R5 ;  /* 0x00000c0501007387 */ /* 0x0001e20000100800 */
[----:B------:R-:W-:Y:S05]  /*18520*/  BRA `(.L_x_4832) ;  /* 0xffffffd800e87947 */ /* 0x000fea000383ffff */
.L_x_4767:
[----:B------:R-:W-:Y:S01]  /*18530*/  BSSY B0, `(.L_x_4833) ;  /* 0x0000007000007945 */ /* 0x000fe20003800000 */
[----:B------:R-:W-:Y:S02]  /*18540*/  IMAD.MOV.U32 R13, RZ, RZ, R2 ;  /* 0x000000ffff0d7224 */ /* 0x000fe400078e0002 */
[----:B------:R-:W-:Y:S02]  /*18550*/  IMAD.MOV.U32 R11, RZ, RZ, 0x1f ;  /* 0x0000001fff0b7424 */ /* 0x000fe400078e00ff */
[----:B------:R-:W-:-:S07]  /*18560*/  IMAD.MOV.U32 R15, RZ, RZ, -0x1 ;  /* 0xffffffffff0f7424 */ /* 0x000fce00078e00ff */
[----:B0--3--:R-:W-:Y:S05]  /*18570*/  WARPSYNC.COLLECTIVE R15, `(.L_x_4834) ;  /* 0x000000000f087348 */ /* 0x009fea0003c00000 */
[----:B------:R1:W2:Y:S02]  /*18580*/  SHFL.IDX P6, R14, R13, R12, R11 ;  /* 0x0000000c0d0e7389 */ /* 0x0002a400000c000b */
[----:B0123--:R-:W-:Y:S01]  /*18590*/  ENDCOLLECTIVE ;  /* 0x000000000000791b */ /* 0x00ffe20003800000 */
.L_x_4834:
[----:B------:R-:W-:Y:S05]  /*185a0*/  BSYNC B0 ;  /* 0x0000000000007941 */ /* 0x000fea0003800000 */
.L_x_4833:
[----:B------:R-:W-:Y:S01]  /*185b0*/  IMAD.MOV.U32 R6, RZ, RZ, R14 ;  /* 0x000000ffff067224 */ /* 0x000fe200078e000e */
[----:B------:R-:W-:Y:S06]  /*185c0*/  BRA `(.L_x_4766) ;  /* 0xffffffd800d87947 */ /* 0x000fec000383ffff */
.L_x_4773:
[----:B0-----:R0:W1:Y:S02]  /*185d0*/  SYNCS.PHASECHK.TRANS64.TRYWAIT P0, [R0+URZ+0x28c20], R3 ;  /* 0x028c2003000075a7 */ /* 0x001064000800017f */
[----:B-1----:R-:W-:Y:S05]  /*185e0*/  @!P0 NANOSLEEP.SYNCS 0x989680 ;  /* 0x009896800000895d */ /* 0x002fea0003900000 */
[----:B------:R-:W1:Y:S02]  /*185f0*/  @!P0 SYNCS.PHASECHK.TRANS64 P0, [R0+URZ+0x28c20], R3 ;  /* 0x028c2003000085a7 */ /* 0x000e64000800007f */
[----:B-1----:R-:W-:Y:S05]  /*18600*/  @!P0 BRA `(.L_x_4773) ;  /* 0xfffffffc00f08947 */ /* 0x002fea000383ffff */
[----:B------:R-:W-:Y:S05]  /*18610*/  BRA `(.L_x_4835) ;  /* 0xffffffe400747947 */ /* 0x000fea000383ffff */
.L_x_4774:
        /* <DEDUP_REMOVED lines=11> */
.L_x_4837:
[----:B------:R-:W-:Y:S05]  /*186d0*/  BSYNC B0 ;  /* 0x0000000000007941 */ /* 0x000fea0003800000 */
.L_x_4836:
[----:B------:R-:W-:Y:S05]  /*186e0*/  BRA `(.L_x_4838) ;  /* 0xffffffe4005c7947 */ /* 0x000fea000383ffff */
.L_x_4777:
[----:B------:R-:W-:Y:S01]  /*186f0*/  BSSY B1, `(.L_x_4839) ;  /* 0x0000006000017945 */ /* 0x000fe20003800000 */
[----:B------:R-:W-:-:S07]  /*18700*/  IMAD.MOV.U32 R15, RZ, RZ, -0x1 ;  /* 0xffffffffff0f7424 */ /* 0x000fce00078e00ff */
[----:B01----:R-:W-:Y:S05]  /*18710*/  WARPSYNC.COLLECTIVE R15, `(.L_x_4840) ;  /* 0x000000000f0c7348 */ /* 0x003fea0003c00000 */
[----:B------:R-:W-:Y:S02]  /*18720*/  ELECT P6, UR62, PT ;  /* 0x00000000003e782f */ /* 0x000fe400038c0000 */
[----:B------:R-:W-:Y:S01]  /*18730*/  MOV R14, UR62 ;  /* 0x0000003e000e7c02 */ /* 0x000fe20008000f00 */
[----:B01----:R-:W-:Y:S10]  /*18740*/  ENDCOLLECTIVE ;  /* 0x000000000000791b */ /* 0x003ff40003800000 */
.L_x_4840:
[----:B------:R-:W-:Y:S05]  /*18750*/  BSYNC B1 ;  /* 0x0000000000017941 */ /* 0x000fea0003800000 */
.L_x_4839:
[----:B------:R-:W-:Y:S05]  /*18760*/  BRA `(.L_x_4841) ;  /* 0xffffffe400547947 */ /* 0x000fea000383ffff */
.L_x_4779:
[----:B0-----:R0:W1:Y:S02]  /*18770*/  SYNCS.PHASECHK.TRANS64.TRYWAIT P0, [R6+URZ], R5 ;  /* 0x00000005060075a7 */ /* 0x001064000800017f */
[----:B-1----:R-:W-:Y:S05]  /*18780*/  @!P0 NANOSLEEP.SYNCS 0x989680 ;  /* 0x009896800000895d */ /* 0x002fea0003900000 */
[----:B------:R-:W1:Y:S02]  /*18790*/  @!P0 SYNCS.PHASECHK.TRANS64 P0, [R6+URZ], R5 ;  /* 0x00000005060085a7 */ /* 0x000e64000800007f */
[----:B-1----:R-:W-:Y:S05]  /*187a0*/  @!P0 BRA `(.L_x_4779) ;  /* 0xfffffffc00f08947 */ /* 0x002fea000383ffff */
[----:B------:R-:W-:Y:S05]  /*187b0*/  BRA `(.L_x_4842) ;  /* 0xffffffe400907947 */ /* 0x000fea000383ffff */
.L_x_4780:
[----:B-1----:R1:W2:Y:S02]  /*187c0*/  SYNCS.PHASECHK.TRANS64.TRYWAIT P0, [R7+URZ], R2 ;  /* 0x00000002070075a7 */ /* 0x0022a4000800017f */
[----:B--2---:R-:W-:Y:S05]  /*187d0*/  @!P0 NANOSLEEP.SYNCS 0x989680 ;  /* 0x009896800000895d */ /* 0x004fea0003900000 */
[----:B------:R-:W2:Y:S02]  /*187e0*/  @!P0 SYNCS.PHASECHK.TRANS64 P0, [R7+URZ], R2 ;  /* 0x00000002070085a7 */ /* 0x000ea4000800007f */
[----:B--2---:R-:W-:Y:S05]  /*187f0*/  @!P0 BRA `(.L_x_4780) ;  /* 0xfffffffc00f08947 */ /* 0x004fea000383ffff */
[----:B------:R-:W-:Y:S05]  /*18800*/  BRA `(.L_x_4843) ;  /* 0xffffffe400847947 */ /* 0x000fea000383ffff */
.L_x_4782:
[----:B--2---:R2:W3:Y:S02]  /*18810*/  SYNCS.PHASECHK.TRANS64.TRYWAIT P0, [R4+URZ], R5 ;  /* 0x00000005040075a7 */ /* 0x0044e4000800017f */
[----:B---3--:R-:W-:Y:S05]  /*18820*/  @!P0 NANOSLEEP.SYNCS 0x989680 ;  /* 0x009896800000895d */ /* 0x008fea0003900000 */
[----:B------:R-:W3:Y:S02]  /*18830*/  @!P0 SYNCS.PHASECHK.TRANS64 P0, [R4+URZ], R5 ;  /* 0x00000005040085a7 */ /* 0x000ee4000800007f */
[----:B---3--:R-:W-:Y:S05]  /*18840*/  @!P0 BRA `(.L_x_4782) ;  /* 0xfffffffc00f08947 */ /* 0x008fea000383ffff */
[----:B------:R-:W-:Y:S05]  /*18850*/  BRA `(.L_x_4844) ;  /* 0xffffffe4008c7947 */ /* 0x000fea000383ffff */
.L_x_4845:
        /* <DEDUP_REMOVED lines=10> */
.L_x_6055:


//--------------------- .text._ZN7cutlass13device_kernelIN5flash11enable_sm90INS1_16FlashAttnFwdSm90INS1_25CollectiveMainloopFwdSm90ILi2EN4cute5tupleIJNS5_1CILi1EEES8_S8_EEENS6_IJNS7_ILi64EEESA_SA_EEELi512ENS_10bfloat16_tEfNS_4arch4Sm90ELb1ELb0ELb1ELb1ELb0ELb1ELb0ELb0ELb0ELb1ELb1ELb0EEENS1_21CollectiveEpilogueFwdINS6_IJSA_NS7_ILi512EEESA_EEES9_SC_SE_Li256ELb1ELb1ELb1ELb0EEENS1_36VarlenDynamicPersistentTileSchedulerILi64ELi64ELi256ELi128ELb1ELb1ELb1ELb1ELb1ELb1EEEEEEEEEvNT_6ParamsE --------------------------
	.section	.text._ZN7cutlass13device_kernelIN5flash11enable_sm90INS1_16FlashAttnFwdSm90INS1_25CollectiveMainloopFwdSm90ILi2EN4cute5tupleIJNS5_1CILi1EEES8_S8_EEENS6_IJNS7_ILi64EEESA_SA_EEELi512ENS_10bfloat16_tEfNS_4arch4Sm90ELb1ELb0ELb1ELb1ELb0ELb1ELb0ELb0ELb0ELb1ELb1ELb0EEENS1_21CollectiveEpilogueFwdINS6_IJSA_NS7_ILi512EEESA_EEES9_SC_SE_Li256ELb1ELb1ELb1ELb0EEENS1_36VarlenDynamicPersistentTileSchedulerILi64ELi64ELi256ELi128ELb1ELb1ELb1ELb1ELb1ELb1EEEEEEEEEvNT_6ParamsE,"ax",@progbits
	.align	128
.text._ZN7cutlass13device_kernelIN5flash11enable_sm90INS1_16FlashAttnFwdSm90INS1_25CollectiveMainloopFwdSm90ILi2EN4cute5tupleIJNS5_1CILi1EEES8_S8_EEENS6_IJNS7_ILi64EEESA_SA_EEELi512ENS_10bfloat16_tEfNS_4arch4Sm90ELb1ELb0ELb1ELb1ELb0ELb1ELb0ELb0ELb0ELb1ELb1ELb0EEENS1_21CollectiveEpilogueFwdINS6_IJSA_NS7_ILi512EEESA_EEES9_SC_SE_Li256ELb1ELb1ELb1ELb0EEENS1_36VarlenDynamicPersistentTileSchedulerILi64ELi64ELi256ELi128ELb1ELb1ELb1ELb1ELb1ELb1EEEEEEEEEvNT_6ParamsE:
        .type           _ZN7cutlass13device_kernelIN5flash11enable_sm90INS1_16FlashAttnFwdSm90INS1_25CollectiveMainloopFwdSm90ILi2EN4cute5tupleIJNS5_1CILi1EEES8_S8_EEENS6_IJNS7_ILi64EEESA_SA_EEELi512ENS_10bfloat16_tEfNS_4arch4Sm90ELb1ELb0ELb1ELb1ELb0ELb1ELb0ELb0ELb0ELb1ELb1ELb0EEENS1_21CollectiveEpilogueFwdINS6_IJSA_NS7_ILi512EEESA_EEES9_SC_SE_Li256ELb1ELb1ELb1ELb0EEENS1_36VarlenDynamicPersistentTileSchedulerILi64ELi64ELi256ELi128ELb1ELb1ELb1ELb1ELb1ELb1EEEEEEEEEvNT_6ParamsE,@function
        .size           _ZN7cutlass13device_kernelIN5flash11enable_sm90INS1_16FlashAttnFwdSm90INS1_25CollectiveMainloopFwdSm90ILi2EN4cute5tupleIJNS5_1CILi1EEES8_S8_EEENS6_IJNS7_ILi64EEESA_SA_EEELi512ENS_10bfloat16_tEfNS_4arch4Sm90ELb1ELb0ELb1ELb1ELb0ELb1ELb0ELb0ELb0ELb1ELb1ELb0EEENS1_21CollectiveEpilogueFwdINS6_IJSA_NS7_ILi512EEESA_EEES9_SC_SE_Li256ELb1ELb1ELb1ELb0EEENS1_36VarlenDynamicPersistentTileSchedulerILi64ELi64ELi256ELi128ELb1ELb1ELb1ELb1ELb1ELb1EEEEEEEEEvNT_6ParamsE,(.L_x_6056 - _ZN7cutlass13device_kernelIN5flash11enable_sm90INS1_16FlashAttnFwdSm90INS1_25CollectiveMainloopFwdSm90ILi2EN4cute5tupleIJNS5_1CILi1EEES8_S8_EEENS6_IJNS7_ILi64EEESA_SA_EEELi512ENS_10bfloat16_tEfNS_4arch4Sm90ELb1ELb0ELb1ELb1ELb0ELb1ELb0ELb0ELb0ELb1ELb1ELb0EEENS1_21CollectiveEpilogueFwdINS6_IJSA_NS7_ILi512EEESA_EEES9_SC_SE_Li256ELb1ELb1ELb1ELb0EEENS1_36VarlenDynamicPersistentTileSchedulerILi64ELi64ELi256ELi128ELb1ELb1ELb1ELb1ELb1ELb1EEEEEEEEEvNT_6ParamsE)
        .other          _ZN7cutlass13device_kernelIN5flash11enable_sm90INS1_16FlashAttnFwdSm90INS1_25CollectiveMainloopFwdSm90ILi2EN4cute5tupleIJNS5_1CILi1EEES8_S8_EEENS6_IJNS7_ILi64EEESA_SA_EEELi512ENS_10bfloat16_tEfNS_4arch4Sm90ELb1ELb0ELb1ELb1ELb0ELb1ELb0ELb0ELb0ELb1ELb1ELb0EEENS1_21CollectiveEpilogueFwdINS6_IJSA_NS7_ILi512EEESA_EEES9_SC_SE_Li256ELb1ELb1ELb1ELb0EEENS1_36VarlenDynamicPersistentTileSchedulerILi64ELi64ELi256ELi128ELb1ELb1ELb1ELb1ELb1ELb1EEEEEEEEEvNT_6ParamsE,@"STO_CUDA_ENTRY STV_DEFAULT"
_ZN7cutlass13device_kernelIN5flash11enable_sm90INS1_16FlashAttnFwdSm90INS1_25CollectiveMainloopFwdSm90ILi2EN4cute5tupleIJNS5_1CILi1EEES8_S8_EEENS6_IJNS7_ILi64EEESA_SA_EEELi512ENS_10bfloat16_tEfNS_4arch4Sm90ELb1ELb0ELb1ELb1ELb0ELb1ELb0ELb0ELb0ELb1ELb1ELb0EEENS1_21CollectiveEpilogueFwdINS6_IJSA_NS7_ILi512EEESA_EEES9_SC_SE_Li256ELb1ELb1ELb1ELb0EEENS1_36VarlenDynamicPersistentTileSchedulerILi64ELi64ELi256ELi128ELb1ELb1ELb1ELb1ELb1ELb1EEEEEEEEEvNT_6ParamsE:
        /* <DEDUP_REMOVED lines=24> */
.L_x_4847:
[----:B------:R-:W-:Y:S05]  /*0180*/  BSYNC B0 ;  /* 0x0000000000007941 */ /* 0x000fea0003800000 */
.L_x_4846:
        /* <DEDUP_REMOVED lines=37> */
.L_x_4848:
        /* <DEDUP_REMOVED lines=22> */
.L_x_4849:
        /* <DEDUP_REMOVED lines=18> */
.L_x_4850:
        /* <DEDUP_REMOVED lines=22> */
.L_x_4851:
        /* <DEDUP_REMOVED lines=22> */
.L_x_4852:
        /* <DEDUP_REMOVED lines=8> */
.L_x_4855:
        /* <DEDUP_REMOVED lines=24> */
[----:B------:R-:W-:-:S03]  /*0b20*/  IMAD.MOV.U32 R22, RZ, RZ, RZ ;  /* 0x000000ffff167224 */ /* 0x000fc600078e00ff */
[CC--:B------:R-:W-:Y:S02]  /*0b30*/  LEA.HI R4, R3.reuse, R6.reuse, RZ, 0x4 ;  /* 0x0000000603047211 */ /* 0x0c0fe400078f20ff */
[CC--:B------:R-:W-:Y:S02]  /*0b40*/  LEA.HI R5, R3.reuse, R6.reuse, RZ, 0x5 ;  /* 0x0000000603057211 */ /* 0x0c0fe400078f28ff */
[CC--:B------:R-:W-:Y:S02]  /*0b50*/  LEA.HI R0, R3.reuse, R6.reuse, RZ, 0x7 ;  /* 0x0000000603007211 */ /* 0x0c0fe400078f38ff */
[CC--:B------:R-:W-:Y:S02]  /*0b60*/  LEA.HI R13, R3.reuse, R6.reuse, RZ, 0x2 ;  /* 0x00000006030d7211 */ /* 0x0c0fe400078f10ff */
[----:B------:R-:W-:Y:S02]  /*0b70*/  LEA.HI R3, R3, R6, RZ, 0x3 ;  /* 0x0000000603037211 */ /* 0x000fe400078f18ff */
[----:B------:R-:W-:-:S02]  /*0b80*/  SHF.R.S32.HI R202, RZ, 0x5, R5 ;  /* 0x00000005ffca7819 */ /* 0x000fc40000011405 */
[----:B------:R-:W-:Y:S02]  /*0b90*/  LOP3.LUT R15, R3, 0xfffffff8, RZ, 0xc0, !PT ;  /* 0xfffffff8030f7812 */ /* 0x000fe400078ec0ff */
[----:B------:R-:W-:Y:S02]  /*0ba0*/  LOP3.LUT R3, R4, 0xfffffff0, RZ, 0xc0, !PT ;  /* 0xfffffff004037812 */ /* 0x000fe400078ec0ff */
[----:B------:R-:W-:Y:S01]  /*0bb0*/  SHF.R.S32.HI R5, RZ, 0x1f, R5 ;  /* 0x0000001fff057819 */ /* 0x000fe20000011405 */
[C---:B------:R-:W-:Y:S01]  /*0bc0*/  IMAD.IADD R15, R6.reuse, 0x1, -R15 ;  /* 0x00000001060f7824 */ /* 0x040fe200078e0a0f */
[----:B------:R-:W-:Y:S01]  /*0bd0*/  SHF.R.S32.HI R7, RZ, 0x4, R4 ;  /* 0x00000004ff077819 */ /* 0x000fe20000011404 */
[----:B------:R-:W-:Y:S01]  /*0be0*/  IMAD.IADD R3, R6, 0x1, -R3 ;  /* 0x0000000106037824 */ /* 0x000fe200078e0a03 */
[----:B------:R-:W-:Y:S01]  /*0bf0*/  LOP3.LUT R9, R0, 0xffffff80, RZ, 0xc0, !PT ;  /* 0xffffff8000097812 */ /* 0x000fe200078ec0ff */
[----:B------:R-:W-:Y:S01]  /*0c00*/  IMAD.SHL.U32 R188, R15, 0x8, RZ ;  /* 0x000000080fbc7824 */ /* 0x000fe200078e00ff */
[----:B------:R-:W-:-:S02]  /*0c10*/  LEA.HI R5, R5, R202, RZ, 0x2 ;  /* 0x000000ca05057211 */ /* 0x000fc400078f10ff */
[----:B------:R-:W-:Y:S01]  /*0c20*/  LEA.HI R4, R4, R7, RZ, 0x1 ;  /* 0x0000000704047211 */ /* 0x000fe200078f08ff */
[----:B------:R-:W-:Y:S01]  /*0c30*/  IMAD.IADD R9, R6, 0x1, -R9 ;  /* 0x0000000106097824 */ /* 0x000fe200078e0a09 */
[----:B------:R-:W-:Y:S01]  /*0c40*/  LOP3.LUT R11, R13, 0xfffffffc, RZ, 0xc0, !PT ;  /* 0xfffffffc0d0b7812 */ /* 0x000fe200078ec0ff */
[C---:B------:R-:W-:Y:S01]  /*0c50*/  VIADD R213, R188.reuse, 0x80 ;  /* 0x00000080bcd57836 */ /* 0x040fe20000000000 */
[----:B------:R-:W-:Y:S01]  /*0c60*/  SHF.R.S32.HI R24, RZ, 0x7, R0 ;  /* 0x00000007ff187819 */ /* 0x000fe20000011400 */
[----:B------:R-:W-:Y:S01]  /*0c70*/  VIADD R211, R188, 0x100 ;  /* 0x00000100bcd37836 */ /* 0x000fe20000000000 */
[----:B------:R-:W-:Y:S01]  /*0c80*/  SHF.R.S32.HI R8, RZ, 0x1f, R3 ;  /* 0x0000001fff087819 */ /* 0x000fe20000011403 */
[----:B------:R-:W-:Y:S01]  /*0c90*/  IMAD.IADD R186, R6, 0x1, -R11 ;  /* 0x0000000106ba7824 */ /* 0x000fe200078e0a0b */
[----:B------:R-:W-:Y:S01]  /*0ca0*/  LOP3.LUT R5, R5, 0x3ffffc, RZ, 0xc0, !PT ;  /* 0x003ffffc05057812 */ /* 0x000fe200078ec0ff */
[----:B------:R-:W-:Y:S01]  /*0cb0*/  IMAD R14, R24, 0x100, R3 ;  /* 0x00000100180e7824 */ /* 0x000fe200078e0203 */
[----:B------:R-:W-:Y:S01]  /*0cc0*/  LOP3.LUT R4, R4, 0x1ffffffe, RZ, 0xc0, !PT ;  /* 0x1ffffffe04047812 */ /* 0x000fe200078ec0ff */
[----:B------:R-:W-:Y:S01]  /*0cd0*/  STL [R1+0x44], R24 ;  /* 0x0000441801007387 */ /* 0x000fe20000100800 */
[----:B------:R-:W-:Y:S01]  /*0ce0*/  SHF.R.S32.HI R6, RZ, 0x1f, R9 ;  /* 0x0000001fff067819 */ /* 0x000fe20000011409 */
[----:B------:R-:W-:Y:S01]  /*0cf0*/  IMAD.IADD R5, R202, 0x1, -R5 ;  /* 0x00000001ca057824 */ /* 0x000fe200078e0a05 */
[----:B------:R-:W-:Y:S01]  /*0d00*/  LEA.HI R10, R8, R3, RZ, 0x3 ;  /* 0x00000003080a7211 */ /* 0x000fe200078f18ff */
[----:B------:R-:W-:Y:S01]  /*0d10*/  IMAD.IADD R4, R7, 0x1, -R4 ;  /* 0x0000000107047824 */ /* 0x000fe200078e0a04 */
[----:B------:R-:W-:Y:S01]  /*0d20*/  SHF.R.S32.HI R23, RZ, 0x2, R13 ;  /* 0x00000002ff177819 */ /* 0x000fe2000001140d */
[----:B------:R-:W-:Y:S01]  /*0d30*/  IMAD R21, R5, 0x10, R14 ;  /* 0x0000001005157824 */ /* 0x000fe200078e020e */
[-C--:B------:R-:W-:Y:S01]  /*0d40*/  LEA.HI R7, R6, R9.reuse, RZ, 0x2 ;  /* 0x0000000906077211 */ /* 0x080fe200078f10ff */
[----:B------:R-:W-:Y:S01]  /*0d50*/  IMAD.SHL.U32 R4, R4, 0x8, RZ ;  /* 0x0000000804047824 */ /* 0x000fe200078e00ff */
[C---:B------:R-:W-:Y:S01]  /*0d60*/  LOP3.LUT R12, R10.reuse, 0xfffffff8, RZ, 0xc0, !PT ;  /* 0xfffffff80a0c7812 */ /* 0x040fe200078ec0ff */
[----:B------:R-:W-:Y:S01]  /*0d70*/  VIADD R5, R23, 0x20 ;  /* 0x0000002017057836 */ /* 0x000fe20000000000 */
[--C-:B------:R-:W-:Y:S01]  /*0d80*/  SHF.R.S32.HI R8, RZ, 0x2, R7.reuse ;  /* 0x00000002ff087819 */ /* 0x100fe20000011407 */
[----:B------:R-:W-:Y:S01]  /*0d90*/  IMAD.SHL.U32 R10, R10, 0x40, RZ ;  /* 0x000000400a0a7824 */ /* 0x000fe200078e00ff */
[----:B------:R-:W-:Y:S01]  /*0da0*/  SHF.R.S32.HI R11, RZ, 0x1f, R7 ;  /* 0x0000001fff0b7819 */ /* 0x000fe20000011407 */
[----:B------:R-:W-:Y:S01]  /*0db0*/  IMAD.IADD R12, R3, 0x1, -R12 ;  /* 0x00000001030c7824 */ /* 0x000fe200078e0a0c */
[----:B------:R-:W-:Y:S01]  /*0dc0*/  LOP3.LUT R14, R7, 0x7ffffffc, RZ, 0xc0, !PT ;  /* 0x7ffffffc070e7812 */ /* 0x000fe200078ec0ff */
[----:B------:R-:W-:Y:S01]  /*0dd0*/  VIADD R214, R188, 0x40 ;  /* 0x00000040bcd67836 */ /* 0x000fe20000000000 */
[----:B------:R-:W-:Y:S01]  /*0de0*/  LEA.HI R11, R11, R8, RZ, 0x3 ;  /* 0x000000080b0b7211 */ /* 0x000fe200078f18ff */
[----:B------:R-:W-:Y:S01]  /*0df0*/  IMAD.SHL.U32 R3, R12, 0x40, RZ ;  /* 0x000000400c037824 */ /* 0x000fe200078e00ff */
[----:B------:R-:W-:Y:S01]  /*0e00*/  SHF.R.S32.HI R16, RZ, 0x1f, R5 ;  /* 0x0000001fff107819 */ /* 0x000fe20000011405 */
[----:B------:R-:W-:Y:S01]  /*0e10*/  IMAD.IADD R14, R9, 0x1, -R14 ;  /* 0x00000001090e7824 */ /* 0x000fe200078e0a0e */
[----:B------:R-:W-:Y:S01]  /*0e20*/  LEA.HI R6, R6, R9, RZ, 0x5 ;  /* 0x0000000906067211 */ /* 0x000fe200078f28ff */
[----:B------:R-:W-:Y:S01]  /*0e30*/  VIADD R212, R188, 0xc0 ;  /* 0x000000c0bcd47836 */ /* 0x000fe20000000000 */
[----:B------:R-:W-:Y:S01]  /*0e40*/  LOP3.LUT R11, R11, 0xfffffff8, RZ, 0xc0, !PT ;  /* 0xfffffff80b0b7812 */ /* 0x000fe200078ec0ff */
[----:B------:R-:W-:Y:S01]  /*0e50*/  IMAD.SHL.U32 R203, R14, 0x2, RZ ;  /* 0x000000020ecb7824 */ /* 0x000fe200078e00ff */
[----:B------:R-:W-:Y:S01]  /*0e60*/  LEA.HI R9, R16, R5, RZ, 0x3 ;  /* 0x0000000510097211 */ /* 0x000fe200078f18ff */
[----:B------:R-:W-:Y:S01]  /*0e70*/  IMAD.SHL.U32 R5, R5, 0x40, RZ ;  /* 0x0000004005057824 */ /* 0x000fe200078e00ff */
[----:B------:R-:W-:Y:S01]  /*0e80*/  LOP3.LUT R3, R3, 0x1c0, RZ, 0xc0, !PT ;  /* 0x000001c003037812 */ /* 0x000fe200078ec0ff */
[----:B------:R-:W-:Y:S01]  /*0e90*/  IMAD.IADD R11, R8, 0x1, -R11 ;  /* 0x00000001080b7824 */ /* 0x000fe200078e0a0b */
[----:B------:R-:W-:Y:S01]  /*0ea0*/  LEA.HI R0, R0, R24, RZ, 0x1 ;  /* 0x0000001800007211 */ /* 0x000fe200078f08ff */
[--C-:B------:R-:W-:Y:S01]  /*0eb0*/  IMAD.U32 R8, R21, 0x40, R4.reuse ;  /* 0x0000004015087824 */ /* 0x100fe200078e0004 */
[----:B------:R-:W-:Y:S01]  /*0ec0*/  LOP3.LUT R7, R5, 0x1c0, RZ, 0xc0, !PT ;  /* 0x000001c005077812 */ /* 0x000fe200078ec0ff */
[----:B------:R-:W-:Y:S01]  /*0ed0*/  IMAD.SHL.U32 R16, R186, 0x8, RZ ;  /* 0x00000008ba107824 */ /* 0x000fe200078e00ff */
[----:B------:R-:W-:Y:S01]  /*0ee0*/  LOP3.LUT R4, R3, 0x8, R4, 0xf8, !PT ;  /* 0x0000000803047812 */ /* 0x000fe200078ef804 */
[----:B------:R-:W-:Y:S01]  /*0ef0*/  IMAD.SHL.U32 R9, R9, 0x40, RZ ;  /* 0x0000004009097824 */ /* 0x000fe200078e00ff */
[----:B------:R-:W-:Y:S01]  /*0f00*/  SHF.R.U32.HI R5, RZ, 0x3, R3 ;  /* 0x00000003ff057819 */ /* 0x000fe20000011603 */
[----:B------:R0:W-:Y:S01]  /*0f10*/  STL [R1+0x6c], R8 ;  /* 0x00006c0801007387 */ /* 0x0001e20000100800 */
[----:B------:R-:W-:Y:S01]  /*0f20*/  LOP3.LUT R3, R10, 0x7ffffe00, RZ, 0xc0, !PT ;  /* 0x7ffffe000a037812 */ /* 0x000fe200078ec0ff */
[----:B------:R-:W-:Y:S01]  /*0f30*/  VIADD R210, R188, 0x140 ;  /* 0x00000140bcd27836 */ /* 0x000fe20000000000 */
[----:B------:R-:W-:Y:S01]  /*0f40*/  LOP3.LUT R4, R4, R5, RZ, 0x3c, !PT ;  /* 0x0000000504047212 */ /* 0x000fe200078e3cff */
[----:B------:R-:W-:Y:S01]  /*0f50*/  IMAD.MOV.U32 R5, RZ, RZ, R17 ;  /* 0x000000ffff057224 */ /* 0x000fe200078e0011 */
[----:B------:R-:W-:Y:S01]  /*0f60*/  SHF.R.U32.HI R20, RZ, 0x3, R7 ;  /* 0x00000003ff147819 */ /* 0x000fe20000011607 */
[----:B------:R-:W-:Y:S01]  /*0f70*/  IMAD R3, R202, 0x400, R3 ;  /* 0x00000400ca037824 */ /* 0x000fe200078e0203 */
[----:B------:R-:W-:-:S02]  /*0f80*/  LOP3.LUT R7, R7, 0x38, R16, 0xf8, !PT ;  /* 0x0000003807077812 */ /* 0x000fc400078ef810 */
[----:B------:R-:W-:Y:S01]  /*0f90*/  LOP3.LUT R0, R0, 0xfffffe, RZ, 0xc0, !PT ;  /* 0x00fffffe00007812 */ /* 0x000fe200078ec0ff */
[----:B------:R-:W-:Y:S01]  /*0fa0*/  IMAD.IADD R3, R3, 0x1, R4 ;  /* 0x0000000103037824 */ /* 0x000fe200078e0204 */
[----:B------:R-:W-:Y:S02]  /*0fb0*/  SHF.R.S32.HI R4, RZ, 0x1f, R13 ;  /* 0x0000001fff047819 */ /* 0x000fe4000001140d */
[----:B0-----:R-:W-:Y:S01]  /*0fc0*/  LOP3.LUT R8, R9, 0xfffffe00, RZ, 0xc0, !PT ;  /* 0xfffffe0009087812 */ /* 0x001fe200078ec0ff */
[----:B------:R-:W-:Y:S01]  /*0fd0*/  IMAD.IADD R0, R24, 0x1, -R0 ;  /* 0x0000000118007824 */ /* 0x000fe200078e0a00 */
[----:B------:R-:W-:Y:S01]  /*0fe0*/  LEA.HI R4, R4, R23, RZ, 0x3 ;  /* 0x0000001704047211 */ /* 0x000fe200078f18ff */
[----:B------:R-:W-:Y:S01]  /*0ff0*/  IMAD R197, R3, 0x2, R2 ;  /* 0x0000000203c57824 */ /* 0x000fe200078e0202 */
[----:B------:R-:W-:Y:S01]  /*1000*/  LOP3.LUT R21, R8, R7, R20, 0xf6, !PT ;  /* 0x0000000708157212 */ /* 0x000fe200078ef614 */
[----:B------:R-:W-:Y:S01]  /*1010*/  IMAD.MOV.U32 R7, RZ, RZ, R19 ;  /* 0x000000ffff077224 */ /* 0x000fe200078e0013 */
[----:B------:R-:W-:Y:S01]  /*1020*/  LEA.HI R8, R186, R186, RZ, 0x1 ;  /* 0x000000baba087211 */ /* 0x000fe200078f08ff */
[C---:B------:R-:W-:Y:S01]  /*1030*/  VIADD R200, R197.reuse, 0x26800 ;  /* 0x00026800c5c87836 */ /* 0x040fe20000000000 */
[----:B------:R-:W-:Y:S01]  /*1040*/  LOP3.LUT R4, R4, 0xfffffff8, RZ, 0xc0, !PT ;  /* 0xfffffff804047812 */ /* 0x000fe200078ec0ff */
[----:B------:R-:W-:Y:S01]  /*1050*/  VIADD R198, R197, 0x26820 ;  /* 0x00026820c5c67836 */ /* 0x000fe20000000000 */
[----:B------:R-:W-:Y:S01]  /*1060*/  LOP3.LUT R9, R8, 0x1ffffffe, RZ, 0xc0, !PT ;  /* 0x1ffffffe08097812 */ /* 0x000fe200078ec0ff */
[----:B------:R-:W-:Y:S01]  /*1070*/  IMAD.SHL.U32 R8, R0, 0x100, RZ ;  /* 0x0000010000087824 */ /* 0x000fe200078e00ff */
[----:B------:R-:W-:Y:S01]  /*1080*/  R2P PR, R12, 0x6 ;  /* 0x000000060c007804 */ /* 0x000fe20000000000 */
[----:B------:R-:W-:Y:S01]  /*1090*/  IMAD.IADD R190, R23, 0x1, -R4 ;  /* 0x0000000117be7824 */ /* 0x000fe200078e0a04 */
[----:B------:R-:W-:Y:S01]  /*10a0*/  SHF.R.S32.HI R4, RZ, 0x1f, R213 ;  /* 0x0000001fff047819 */ /* 0x000fe200000114d5 */
[----:B------:R-:W-:Y:S01]  /*10b0*/  IMAD.IADD R193, R203, 0x1, R8 ;  /* 0x00000001cbc17824 */ /* 0x000fe200078e0208 */
[----:B------:R-:W-:Y:S01]  /*10c0*/  SHF.R.S32.HI R4, RZ, 0x1f, R211 ;  /* 0x0000001fff047819 */ /* 0x000fe200000114d3 */
[----:B------:R-:W-:Y:S01]  /*10d0*/  IMAD R4, R21, 0x2, R2 ;  /* 0x0000000215047824 */ /* 0x000fe200078e0202 */
[----:B------:R-:W-:Y:S01]  /*10e0*/  SHF.R.S32.HI R0, RZ, 0x1f, R214 ;  /* 0x0000001fff007819 */ /* 0x000fe200000114d6 */
[----:B------:R0:W-:Y:S01]  /*10f0*/  STL [R1+0x68], R8 ;  /* 0x0000680801007387 */ /* 0x0001e20000100800 */
[----:B------:R-:W-:Y:S01]  /*1100*/  SHF.R.S32.HI R0, RZ, 0x1f, R212 ;  /* 0x0000001fff007819 */ /* 0x000fe200000114d4 */
[C---:B------:R-:W-:Y:S01]  /*1110*/  VIADD R235, R193.reuse, 0xa0 ;  /* 0x000000a0c1eb7836 */ /* 0x040fe20000000000 */
[----:B------:R-:W-:Y:S01]  /*1120*/  SHF.R.S32.HI R0, RZ, 0x1f, R210 ;  /* 0x0000001fff007819 */ /* 0x000fe200000114d2 */
[----:B------:R1:W-:Y:S01]  /*1130*/  STL [R1+0x64], R4 ;  /* 0x0000640401007387 */ /* 0x0003e20000100800 */
[----:B------:R-:W-:Y:S01]  /*1140*/  SHF.R.S32.HI R6, RZ, 0x5, R6 ;  /* 0x00000005ff067819 */ /* 0x000fe20000011406 */
[C---:B------:R-:W-:Y:S01]  /*1150*/  VIADD R236, R193.reuse, 0x98 ;  /* 0x00000098c1ec7836 */ /* 0x040fe20000000000 */
[----:B------:R-:W-:Y:S01]  /*1160*/  SHF.R.S32.HI R0, RZ, 0x1f, R193 ;  /* 0x0000001fff007819 */ /* 0x000fe200000114c1 */
[----:B------:R-:W-:Y:S01]  /*1170*/  VIADD R0, R193, 0x88 ;  /* 0x00000088c1007836 */ /* 0x000fe20000000000 */
[----:B------:R-:W-:Y:S01]  /*1180*/  SEL R199, R199, 0xffffffc0, !P2 ;  /* 0xffffffc0c7c77807 */ /* 0x000fe20005000000 */
[----:B------:R-:W-:-:S02]  /*1190*/  VIADD R231, R193, 0xb8 ;  /* 0x000000b8c1e77836 */ /* 0x000fc40000000000 */
[C---:B0-----:R-:W-:Y:S01]  /*11a0*/  VIADD R8, R193.reuse, 0x78 ;  /* 0x00000078c1087836 */ /* 0x041fe20000000000 */
[----:B------:R-:W-:Y:S01]  /*11b0*/  SHF.R.S32.HI R0, RZ, 0x1f, R0 ;  /* 0x0000001fff007819 */ /* 0x000fe20000011400 */
[C---:B-1----:R-:W-:Y:S01]  /*11c0*/  VIADD R4, R193.reuse, 0x80 ;  /* 0x00000080c1047836 */ /* 0x042fe20000000000 */
[----:B------:R-:W-:Y:S01]  /*11d0*/  SHF.R.S32.HI R0, RZ, 0x1f, R235 ;  /* 0x0000001fff007819 */ /* 0x000fe200000114eb */
[C---:B------:R-:W-:Y:S01]  /*11e0*/  VIADD R232, R193.reuse, 0xb0 ;  /* 0x000000b0c1e87836 */ /* 0x040fe20000000000 */
[----:B------:R-:W-:Y:S01]  /*11f0*/  SHF.R.S32.HI R0, RZ, 0x1f, R231 ;  /* 0x0000001fff007819 */ /* 0x000fe200000114e7 */
[C---:B------:R-:W-:Y:S01]  /*1200*/  VIADD R229, R193.reuse, 0xc8 ;  /* 0x000000c8c1e57836 */ /* 0x040fe20000000000 */
[----:B------:R-:W-:Y:S01]  /*1210*/  SHF.R.S32.HI R4, RZ, 0x1f, R4 ;  /* 0x0000001fff047819 */ /* 0x000fe20000011404 */
[C---:B------:R-:W-:Y:S01]  /*1220*/  VIADD R225, R193.reuse, 0xd0 ;  /* 0x000000d0c1e17836 */ /* 0x040fe20000000000 */
[----:B------:R-:W-:Y:S01]  /*1230*/  SHF.R.S32.HI R4, RZ, 0x1f, R236 ;  /* 0x0000001fff047819 */ /* 0x000fe200000114ec */
[----:B------:R-:W-:Y:S01]  /*1240*/  IMAD R189, R6, 0x10, R11 ;  /* 0x0000001006bd7824 */ /* 0x000fe200078e020b */
[----:B------:R-:W-:Y:S01]  /*1250*/  SHF.R.S32.HI R8, RZ, 0x1f, R8 ;  /* 0x0000001fff087819 */ /* 0x000fe20000011408 */
[C---:B------:R-:W-:Y:S01]  /*1260*/  IMAD.IADD R204, R186.reuse, 0x1, -R9 ;  /* 0x00000001bacc7824 */ /* 0x040fe200078e0a09 */
        /* <DEDUP_REMOVED lines=45> */
[----:B------:R-:W-:Y:S01]  /*1540*/  IMAD.SHL.U32 R186, R186, 0x4, RZ ;  /* 0x00000004baba7824 */ /* 0x000fe200078e00ff */
[----:B------:R-:W-:Y:S01]  /*1550*/  SHF.R.S32.HI R3, RZ, 0x1f, R221 ;  /* 0x0000001fff037819 */ /* 0x000fe200000114dd */
[----:B------:R-:W-:Y:S01]  /*1560*/  @P1 VIADD R198, R200, 0xffffffe0 ;  /* 0xffffffe0c8c61836 */ /* 0x000fe20000000000 */
[----:B------:R-:W-:Y:S01]  /*1570*/  SHF.R.S32.HI R0, RZ, 0x1f, R220 ;  /* 0x0000001fff007819 */ /* 0x000fe200000114dc */
[----:B------:R-:W-:-:S02]  /*1580*/  IMAD.MOV.U32 R6, RZ, RZ, R18 ;  /* 0x000000ffff067224 */ /* 0x000fc400078e0012 */
[----:B------:R-:W-:Y:S02]  /*1590*/  IMAD.IADD R200, R200, 0x1, R199 ;  /* 0x00000001c8c87824 */ /* 0x000fe400078e02c7 */
[----:B------:R-:W-:Y:S02]  /*15a0*/  IMAD.MOV.U32 R18, RZ, RZ, RZ ;  /* 0x000000ffff127224 */ /* 0x000fe400078e00ff */
[----:B------:R-:W-:Y:S02]  /*15b0*/  VIADD R192, R186, 0x10 ;  /* 0x00000010bac07836 */ /* 0x000fe40000000000 */
[----:B------:R-:W-:Y:S02]  /*15c0*/  IMAD R204, R204, 0x8, R189 ;  /* 0x00000008cccc7824 */ /* 0x000fe400078e02bd */
[----:B------:R-:W-:-:S07]  /*15d0*/  IMAD.IADD R199, R199, 0x1, R198 ;  /* 0x00000001c7c77824 */ /* 0x000fce00078e02c6 */
.L_x_5003:
[----:B01-34-:R-:W0:Y:S01]  /*15e0*/  LDC.64 R8, c[0x0][0xc88] ;  /* 0x00032200ff087b82 */ /* 0x01be220000000a00 */
[----:B------:R-:W-:Y:S01]  /*15f0*/  ULDC.64 UR4, c[0x0][0xa28] ;  /* 0x00028a0000047ab9 */ /* 0x000fe20000000a00 */
[----:B------:R-:W-:Y:S01]  /*1600*/  ULDC.64 UR8, c[0x0][0xa18] ;  /* 0x0002860000087ab9 */ /* 0x000fe20000000a00 */
[----:B------:R-:W-:Y:S01]  /*1610*/  ULDC.64 UR6, c[0x0][0xa08] ;  /* 0x0002820000067ab9 */ /* 0x000fe20000000a00 */
[----:B0-----:R-:W-:-:S05]  /*1620*/  IMAD.WIDE R8, R7, 0x4, R8 ;  /* 0x0000000407087825 */ /* 0x001fca00078e0208 */
[----:B--2---:R-:W2:Y:S01]  /*1630*/  LDG.E R207, desc[UR42][R8.64] ;  /* 0x0000002a08cf7981 */ /* 0x004ea2000c1e1900 */
[----:B------:R-:W-:Y:S01]  /*1640*/  ISETP.NE.U32.AND P2, PT, RZ, UR4, PT ;  /* 0x00000004ff007c0c */ /* 0x000fe2000bf45070 */
[----:B-----5:R-:W-:Y:S01]  /*1650*/  IMAD.MOV.U32 R15, RZ, RZ, RZ ;  /* 0x000000ffff0f7224 */ /* 0x020fe200078e00ff */
        /* <DEDUP_REMOVED lines=35> */
[----:B------:R-:W-:Y:S02]  /*1890*/  LEA.HI R206, R0, R3, RZ, 0x10 ;  /* 0x0000000300ce7211 */ /* 0x000fe400078f80ff */
        /* <DEDUP_REMOVED lines=11> */
.L_x_4857:
[----:B------:R-:W-:Y:S02]  /*1950*/  IMAD.U32 R40, RZ, RZ, UR5 ;  /* 0x00000005ff287e24 */ /* 0x000fe4000f8e00ff */
[----:B------:R-:W-:Y:S01]  /*1960*/  IMAD.U32 R24, RZ, RZ, UR4 ;  /* 0x00000004ff187e24 */ /* 0x000fe2000f8e00ff */
[----:B------:R-:W-:Y:S06]  /*1970*/  @!P2 BRA `(.L_x_4858) ;  /* 0x000000000010a947 */ /* 0x000fec0003800000 */
[----:B------:R-:W-:-:S04]  /*1980*/  IADD3 R6, P0, R208, UR8, RZ ;  /* 0x00000008d0067c10 */ /* 0x000fc8000ff1e0ff */
[----:B------:R-:W-:-:S05]  /*1990*/  IADD3.X R7, R209, UR9, RZ, P0, !PT ;  /* 0x00000009d1077c10 */ /* 0x000fca00087fe4ff */
[----:B------:R0:W5:Y:S01]  /*19a0*/  LDG.E R24, desc[UR42][R6.64] ;  /* 0x0000002a06187981 */ /* 0x000162000c1e1900 */
[----:B------:R-:W-:Y:S05]  /*19b0*/  BRA `(.L_x_4859) ;  /* 0x0000000000107947 */ /* 0x000fea0003800000 */
.L_x_4858:
[----:B------:R-:W-:Y:S05]  /*19c0*/  @!P0 BRA `(.L_x_4859) ;  /* 0x00000000000c8947 */ /* 0x000fea0003800000 */
[----:B------:R-:W2:Y:S04]  /*19d0*/  LDG.E R3, desc[UR42][R8.64] ;  /* 0x0000002a08037981 */ /* 0x000ea8000c1e1900 */
[----:B------:R-:W2:Y:S02]  /*19e0*/  LDG.E R24, desc[UR42][R8.64+0x4] ;  /* 0x0000042a08187981 */ /* 0x000ea4000c1e1900 */
[----:B--2---:R-:W-:-:S07]  /*19f0*/  IMAD.IADD R24, R24, 0x1, -R3 ;  /* 0x0000000118187824 */ /* 0x004fce00078e0a03 */
.L_x_4859:
[----:B------:R-:W-:Y:S01]  /*1a00*/  ULDC.64 UR4, c[0x0][0xa10] ;  /* 0x0002840000047ab9 */ /* 0x000fe20000000a00 */
[----:B------:R-:W1:Y:S01]  /*1a10*/  LDC R4, c[0x0][0x448] ;  /* 0x00011200ff047b82 */ /* 0x000e620000000800 */
[----:B------:R-:W-:-:S04]  /*1a20*/  ISETP.NE.U32.AND P0, PT, RZ, UR4, PT ;  /* 0x00000004ff007c0c */ /* 0x000fc8000bf05070 */
[----:B------:R-:W-:Y:S01]  /*1a30*/  ISETP.NE.AND.EX P0, PT, RZ, UR5, PT, P0 ;  /* 0x00000005ff007c0c */ /* 0x000fe2000bf05300 */
[----:B------:R-:W-:-:S12]  /*1a40*/  ULDC.64 UR4, c[0x0][0xa30] ;  /* 0x00028c0000047ab9 */ /* 0x000fd80000000a00 */
[----:B0-----:R-:W0:Y:S02]  /*1a50*/  @P0 LDC.64 R6, c[0x0][0xa10] ;  /* 0x00028400ff060b82 */ /* 0x001e240000000a00 */
[----:B0-----:R-:W-:-:S05]  /*1a60*/  @P0 IMAD.WIDE R6, R207, 0x4, R6 ;  /* 0x00000004cf060825 */ /* 0x001fca00078e0206 */
[----:B------:R-:W2:Y:S04]  /*1a70*/  @P0 LDG.E R0, desc[UR42][R6.64] ;  /* 0x0000002a06000981 */ /* 0x000ea8000c1e1900 */
[----:B------:R0:W2:Y:S01]  /*1a80*/  @P0 LDG.E R3, desc[UR42][R6.64+0x4] ;  /* 0x0000042a06030981 */ /* 0x0000a2000c1e1900 */
[----:B------:R-:W-:Y:S01]  /*1a90*/  ISETP.NE.U32.AND P1, PT, RZ, UR4, PT ;  /* 0x00000004ff007c0c */ /* 0x000fe2000bf25070 */
[----:B-----5:R-:W-:-:S03]  /*1aa0*/  IMAD.MOV.U32 R152, RZ, RZ, R24 ;  /* 0x000000ffff987224 */ /* 0x020fc600078e0018 */
[----:B------:R-:W-:-:S13]  /*1ab0*/  ISETP.NE.AND.EX P1, PT, RZ, UR5, PT, P1 ;  /* 0x00000005ff007c0c */ /* 0x000fda000bf25310 */
[----:B------:R-:W-:-:S04]  /*1ac0*/  @P1 IADD3 R8, P2, R208, UR4, RZ ;  /* 0x00000004d0081c10 */ /* 0x000fc8000ff5e0ff */
[----:B------:R-:W-:-:S05]  /*1ad0*/  @P1 IADD3.X R9, R209, UR5, RZ, P2, !PT ;  /* 0x00000005d1091c10 */ /* 0x000fca00097fe4ff */
[----:B------:R3:W5:Y:S01]  /*1ae0*/  @P1 LDG.E R152, desc[UR42][R8.64] ;  /* 0x0000002a08981981 */ /* 0x000762000c1e1900 */
[----:B-1----:R-:W-:Y:S01]  /*1af0*/  ISETP.NE.AND P1, PT, R4, 0x1, PT ;  /* 0x000000010400780c */ /* 0x002fe20003f25270 */
[----:B------:R-:W-:Y:S01]  /*1b00*/  IMAD.SHL.U32 R195, R5, 0x40, RZ ;  /* 0x0000004005c37824 */ /* 0x000fe200078e00ff */
[----:B------:R-:W-:Y:S01]  /*1b10*/  BSSY B0, `(.L_x_4860) ;  /* 0x0000035000007945 */ /* 0x000fe20003800000 */
[----:B------:R-:W-:Y:S01]  /*1b20*/  IMAD.IADD R15, R24, 0x1, -R15 ;  /* 0x00000001180f7824 */ /* 0x000fe200078e0a0f */
[----:B------:R-:W-:Y:S01]  /*1b30*/  LOP3.LUT R219, R206, 0xff, RZ, 0xc0, !PT ;  /* 0x000000ffcedb7812 */ /* 0x000fe200078ec0ff */
[----:B------:R-:W-:Y:S01]  /*1b40*/  VIADD R4, R195, 0x3f ;  /* 0x0000003fc3047836 */ /* 0x000fe20000000000 */
[----:B------:R-:W-:-:S07]  /*1b50*/  SHF.R.U32.HI R206, RZ, 0x10, R206 ;  /* 0x00000010ffce7819 */ /* 0x000fce00000116ce */
[----:B------:R-:W1:Y:S08]  /*1b60*/  @P1 LDC R11, c[0x0][0x44c] ;  /* 0x00011300ff0b1b82 */ /* 0x000e700000000800 */
[----:B0-----:R-:W0:Y:S01]  /*1b70*/  @P1 LDC R7, c[0x0][0x450] ;  /* 0x00011400ff071b82 */ /* 0x001e220000000800 */
[----:B--2---:R-:W-:Y:S02]  /*1b80*/  @P0 IMAD.IADD R40, R3, 0x1, -R0 ;  /* 0x0000000103280824 */ /* 0x004fe400078e0a00 */
[----:B-1----:R-:W-:-:S04]  /*1b90*/  @P1 IMAD.HI.U32 R0, R4, R11, RZ ;  /* 0x0000000b04001227 */ /* 0x002fc800078e00ff */
[----:B------:R-:W-:Y:S01]  /*1ba0*/  IMAD.IADD R196, R15, 0x1, R40 ;  /* 0x000000010fc47824 */ /* 0x000fe200078e0228 */
[----:B0-----:R-:W-:-:S03]  /*1bb0*/  @P1 SHF.R.U32.HI R4, RZ, R7, R0 ;  /* 0x00000007ff041219 */ /* 0x001fc60000011600 */
[C---:B------:R-:W-:Y:S01]  /*1bc0*/  VIADD R0, R196.reuse, 0x3f ;  /* 0x0000003fc4007836 */ /* 0x040fe20000000000 */
[----:B------:R-:W-:-:S04]  /*1bd0*/  IADD3 R44, R196, 0x40, -R194 ;  /* 0x00000040c42c7810 */ /* 0x000fc80007ffe8c2 */
[----:B------:R-:W-:Y:S01]  /*1be0*/  SHF.R.S32.HI R3, RZ, 0x1f, R0 ;  /* 0x0000001fff037819 */ /* 0x000fe20000011400 */
[----:B------:R-:W-:-:S03]  /*1bf0*/  IMAD.IADD R4, R44, 0x1, R4 ;  /* 0x000000012c047824 */ /* 0x000fc600078e0204 */
[----:B------:R-:W-:Y:S02]  /*1c00*/  LEA.HI R3, R3, R0, RZ, 0x6 ;  /* 0x0000000003037211 */ /* 0x000fe400078f30ff */
[----:B------:R-:W-:Y:S02]  /*1c10*/  SHF.R.S32.HI R5, RZ, 0x1f, R4 ;  /* 0x0000001fff057819 */ /* 0x000fe40000011404 */
[----:B------:R-:W-:Y:S02]  /*1c20*/  SHF.R.S32.HI R43, RZ, 0x6, R3 ;  /* 0x00000006ff2b7819 */ /* 0x000fe40000011403 */
[----:B------:R-:W-:-:S04]  /*1c30*/  LEA.HI R5, R5, R4, RZ, 0x6 ;  /* 0x0000000405057211 */ /* 0x000fc800078f30ff */
[----:B------:R-:W-:-:S04]  /*1c40*/  SHF.R.S32.HI R0, RZ, 0x6, R5 ;  /* 0x00000006ff007819 */ /* 0x000fc80000011405 */
[----:B---3--:R-:W-:Y:S01]  /*1c50*/  VIMNMX R9, R43, R0, PT ;  /* 0x000000002b097248 */ /* 0x008fe20003fe0100 */
[----:B------:R-:W-:-:S03]  /*1c60*/  IMAD.MOV.U32 R0, RZ, RZ, RZ ;  /* 0x000000ffff007224 */ /* 0x000fc600078e00ff */
[----:B------:R-:W-:-:S13]  /*1c70*/  ISETP.GE.AND P0, PT, R9, 0x1, PT ;  /* 0x000000010900780c */ /* 0x000fda0003f06270 */
        /* <DEDUP_REMOVED lines=30> */
.L_x_4861:
[----:B------:R-:W-:Y:S05]  /*1e60*/  BSYNC B0 ;  /* 0x0000000000007941 */ /* 0x000fea0003800000 */
.L_x_4860:
[----:B------:R-:W-:Y:S01]  /*1e70*/  IMAD R3, R219, R0, RZ ;  /* 0x00000000db037224 */ /* 0x000fe200078e02ff */
        /* <DEDUP_REMOVED lines=35> */
.L_x_4864:
[----:B------:R-:W-:Y:S05]  /*20b0*/  BSYNC B6 ;  /* 0x0000000000067941 */ /* 0x000fea0003800000 */
.L_x_4863:
        /* <DEDUP_REMOVED lines=20> */
.L_x_4866:
[----:B------:R-:W-:Y:S05]  /*2200*/  BSYNC B6 ;  /* 0x0000000000067941 */ /* 0x000fea0003800000 */
.L_x_4865:
[----:B------:R-:W-:Y:S01]  /*2210*/  ULDC.64 UR4, c[0x0][0x9f8] ;  /* 0x00027e0000047ab9 */ /* 0x000fe20000000a00 */
[----:B------:R-:W-:Y:S01]  /*2220*/  IMAD.MOV.U32 R0, RZ, RZ, R207 ;  /* 0x000000ffff007224 */ /* 0x000fe200078e00cf */
[----:B------:R-:W-:Y:S01]  /*2230*/  ISETP.NE.U32.AND P0, PT, RZ, UR4, PT ;  /* 0x00000004ff007c0c */ /* 0x000fe2000bf05070 */
[----:B------:R-:W0:Y:S01]  /*2240*/  LDC.64 R6, c[0x0][0x300] ;  /* 0x0000c000ff067b82 */ /* 0x000e220000000a00 */
[----:B------:R-:W-:Y:S01]  /*2250*/  IMAD.IADD R38, R25, 0x1, R24 ;  /* 0x0000000119267824 */ /* 0x000fe200078e0218 */
[----:B------:R-:W-:Y:S01]  /*2260*/  ULDC.64 UR6, c[0x0][0xa08] ;  /* 0x0002820000067ab9 */ /* 0x000fe20000000a00 */
[----:B------:R-:W-:-:S05]  /*2270*/  ISETP.NE.AND.EX P0, PT, RZ, UR5, PT, P0 ;  /* 0x00000005ff007c0c */ /* 0x000fca000bf05300 */
[----:B------:R-:W1:Y:S08]  /*2280*/  LDC.64 R4, c[0x0][0x3f8] ;  /* 0x0000fe00ff047b82 */ /* 0x000e700000000a00 */
[----:B------:R-:W-:Y:S01]  /*2290*/  @P0 IADD3 R10, P1, R208, UR4, RZ ;  /* 0x00000004d00a0c10 */ /* 0x000fe2000ff3e0ff */
[----:B------:R-:W2:Y:S03]  /*22a0*/  LDC R15, c[0x0][0x3f4] ;  /* 0x0000fd00ff0f7b82 */ /* 0x000ea60000000800 */
[----:B------:R-:W-:Y:S01]  /*22b0*/  @P0 IADD3.X R11, R209, UR5, RZ, P1, !PT ;  /* 0x00000005d10b0c10 */ /* 0x000fe20008ffe4ff */
[----:B------:R-:W-:-:S04]  /*22c0*/  ULDC.64 UR4, c[0x0][0x308] ;  /* 0x0000c20000047ab9 */ /* 0x000fc80000000a00 */
[----:B------:R3:W4:Y:S01]  /*22d0*/  @P0 LDG.E R0, desc[UR42][R10.64] ;  /* 0x0000002a0a000981 */ /* 0x000722000c1e1900 */
[----:B------:R-:W-:Y:S01]  /*22e0*/  SHF.R.S32.HI R12, RZ, 0x1f, R38 ;  /* 0x0000001fff0c7819 */ /* 0x000fe20000011426 */
[-C--:B0-----:R-:W-:Y:S01]  /*22f0*/  IMAD.WIDE.U32 R8, R38, R6.reuse, RZ ;  /* 0x0000000626087225 */ /* 0x081fe200078e00ff */
[----:B------:R-:W-:Y:S01]  /*2300*/  ISETP.NE.U32.AND P0, PT, RZ, UR6, PT ;  /* 0x00000006ff007c0c */ /* 0x000fe2000bf05070 */
[----:B------:R-:W0:Y:S01]  /*2310*/  LDC.64 R56, c[0x0][0x408] ;  /* 0x00010200ff387b82 */ /* 0x000e220000000a00 */
[----:B------:R-:W-:Y:S01]  /*2320*/  SHF.R.S32.HI R17, RZ, 0x1f, R16 ;  /* 0x0000001fff117819 */ /* 0x000fe20000011410 */
[-C--:B------:R-:W-:Y:S01]  /*2330*/  IMAD R3, R12, R6.reuse, RZ ;  /* 0x000000060c037224 */ /* 0x080fe200078e02ff */
[----:B------:R-:W-:Y:S01]  /*2340*/  ISETP.NE.AND.EX P0, PT, RZ, UR7, PT, P0 ;  /* 0x00000007ff007c0c */ /* 0x000fe2000bf05300 */
[----:B------:R-:W0:Y:S01]  /*2350*/  S2R R53, SR_TID.X ;  /* 0x0000000000357919 */ /* 0x000e220000002100 */
[----:B------:R-:W-:Y:S01]  /*2360*/  SHF.R.S32.HI R73, RZ, 0x1f, R23 ;  /* 0x0000001fff497819 */ /* 0x000fe20000011417 */
[----:B------:R-:W-:Y:S01]  /*2370*/  IMAD R3, R38, R7, R3 ;  /* 0x0000000726037224 */ /* 0x000fe200078e0203 */
[----:B------:R-:W-:Y:S01]  /*2380*/  SHF.R.S32.HI R187, RZ, 0x1f, R186 ;  /* 0x0000001fffbb7819 */ /* 0x000fe200000114ba */
[----:B------:R-:W-:Y:S01]  /*2390*/  IMAD.SHL.U32 R58, R190, 0x40, RZ ;  /* 0x00000040be3a7824 */ /* 0x000fe200078e00ff */
[----:B------:R-:W-:Y:S01]  /*23a0*/  SHF.L.U64.HI R62, R6, 0x6, R7 ;  /* 0x00000006063e7819 */ /* 0x000fe20000010207 */
[----:B------:R-:W-:Y:S01]  /*23b0*/  IMAD.IADD R9, R9, 0x1, R3 ;  /* 0x0000000109097824 */ /* 0x000fe200078e0203 */
[----:B-1----:R-:W-:Y:S01]  /*23c0*/  SHF.L.U64.HI R60, R4, 0x6, R5 ;  /* 0x00000006043c7819 */ /* 0x002fe20000010205 */
[----:B------:R-:W-:Y:S01]  /*23d0*/  IMAD R14, R73, R6, RZ ;  /* 0x00000006490e7224 */ /* 0x000fe200078e02ff */
[----:B--2---:R-:W-:Y:S01]  /*23e0*/  ISETP.GE.AND P2, PT, R16, R15, PT ;  /* 0x0000000f1000720c */ /* 0x004fe20003f46270 */
[----:B------:R-:W-:Y:S01]  /*23f0*/  IMAD.WIDE.U32 R20, R205, UR4, R8 ;  /* 0x00000004cd147c25 */ /* 0x000fe2000f8e0008 */
[----:B------:R-:W-:-:S02]  /*2400*/  LOP3.LUT R58, R58, 0x1c0, RZ, 0xc0, !PT ;  /* 0x000001c03a3a7812 */ /* 0x000fc400078ec0ff */
[----:B------:R-:W-:Y:S01]  /*2410*/  P2R R74, PR, RZ, 0x4 ;  /* 0x00000004ff4a7803 */ /* 0x000fe20000000000 */
[----:B------:R-:W-:Y:S01]  /*2420*/  IMAD R21, R205, UR5, R21 ;  /* 0x00000005cd157c24 */ /* 0x000fe2000f8e0215 */
[----:B------:R-:W-:Y:S01]  /*2430*/  ULDC.64 UR4, c[0x0][0x330] ;  /* 0x0000cc0000047ab9 */ /* 0x000fe20000000a00 */
[----:B------:R-:W-:Y:S01]  /*2440*/  IMAD R8, R73, R4, RZ ;  /* 0x0000000449087224 */ /* 0x000fe200078e02ff */
[----:B------:R-:W-:Y:S01]  /*2450*/  SHF.R.U32.HI R54, RZ, 0x3, R58 ;  /* 0x00000003ff367819 */ /* 0x000fe2000001163a */
[----:B------:R-:W-:-:S04]  /*2460*/  IMAD.WIDE.U32 R28, R205, UR4, R16 ;  /* 0x00000004cd1c7c25 */ /* 0x000fc8000f8e0010 */
[----:B------:R-:W-:Y:S01]  /*2470*/  IMAD R29, R205, UR5, R29 ;  /* 0x00000005cd1d7c24 */ /* 0x000fe2000f8e021d */
[----:B------:R-:W-:Y:S01]  /*2480*/  ULDC.64 UR4, c[0x0][0x310] ;  /* 0x0000c40000047ab9 */ /* 0x000fe20000000a00 */
[C---:B---3--:R-:W-:Y:S02]  /*2490*/  IMAD R11, R23.reuse, R5, R8 ;  /* 0x00000005170b7224 */ /* 0x048fe400078e0208 */
[----:B------:R-:W-:-:S04]  /*24a0*/  IMAD.WIDE.U32 R8, R23, R6, R16 ;  /* 0x0000000617087225 */ /* 0x000fc800078e0010 */
[C---:B------:R-:W-:Y:S02]  /*24b0*/  IMAD R14, R23.reuse, R7, R14 ;  /* 0x00000007170e7224 */ /* 0x040fe400078e020e */
[----:B0-----:R-:W-:Y:S01]  /*24c0*/  IMAD.WIDE.U32 R34, R23, R56, R186 ;  /* 0x0000003817227225 */ /* 0x001fe200078e00ba */
[----:B------:R-:W-:-:S03]  /*24d0*/  LEA.HI R53, R53, 0x8, RZ, 0x19 ;  /* 0x0000000835357811 */ /* 0x000fc600078fc8ff */
[----:B------:R-:W-:-:S04]  /*24e0*/  IMAD.WIDE.U32 R36, R23, R56, R16 ;  /* 0x0000003817247225 */ /* 0x000fc800078e0010 */
[----:B------:R-:W-:-:S04]  /*24f0*/  IMAD.WIDE.U32 R30, R23, R4, R186 ;  /* 0x00000004171e7225 */ /* 0x000fc800078e00ba */
[----:B------:R-:W-:-:S04]  /*2500*/  IMAD.WIDE.U32 R32, R23, R4, R16 ;  /* 0x0000000417207225 */ /* 0x000fc800078e0010 */
[----:B------:R-:W-:Y:S02]  /*2510*/  IMAD.IADD R31, R31, 0x1, R11 ;  /* 0x000000011f1f7824 */ /* 0x000fe400078e020b */
[----:B------:R-:W-:Y:S02]  /*2520*/  IMAD.IADD R33, R11, 0x1, R33 ;  /* 0x000000010b217824 */ /* 0x000fe400078e0221 */
[----:B-----5:R-:W-:-:S04]  /*2530*/  IMAD.WIDE.U32 R30, R152, R4, R30 ;  /* 0x00000004981e7225 */ /* 0x020fc800078e001e */
[----:B------:R-:W-:Y:S02]  /*2540*/  VIADD R55, R16, 0x20 ;  /* 0x0000002010377836 */ /* 0x000fe40000000000 */
[----:B------:R-:W-:-:S04]  /*2550*/  IMAD.WIDE.U32 R32, R152, R4, R32 ;  /* 0x0000000498207225 */ /* 0x000fc800078e0020 */
[----:B------:R-:W-:Y:S02]  /*2560*/  IMAD.SHL.U32 R61, R6, 0x40, RZ ;  /* 0x00000040063d7824 */ /* 0x000fe400078e00ff */
[----:B------:R-:W-:Y:S02]  /*2570*/  IMAD.SHL.U32 R59, R4, 0x40, RZ ;  /* 0x00000040043b7824 */ /* 0x000fe400078e00ff */
[----:B------:R-:W-:Y:S01]  /*2580*/  IMAD.SHL.U32 R52, R15, 0x2, RZ ;  /* 0x000000020f347824 */ /* 0x000fe200078e00ff */
[----:B----4-:R-:W-:-:S04]  /*2590*/  SHF.R.S32.HI R3, RZ, 0x1f, R0 ;  /* 0x0000001fff037819 */ /* 0x010fc80000011400 */
[----:B------:R-:W-:Y:S02]  /*25a0*/  SEL R10, R3, RZ, !P0 ;  /* 0x000000ff030a7207 */ /* 0x000fe40004000000 */
[----:B------:R-:W-:-:S03]  /*25b0*/  SEL R3, R0, RZ, !P0 ;  /* 0x000000ff00037207 */ /* 0x000fc60004000000 */
[----:B------:R-:W-:Y:S02]  /*25c0*/  IMAD R0, R10, UR4, RZ ;  /* 0x000000040a007c24 */ /* 0x000fe4000f8e02ff */
[----:B------:R-:W-:-:S04]  /*25d0*/  IMAD.WIDE.U32 R20, R3, UR4, R20 ;  /* 0x0000000403147c25 */ /* 0x000fc8000f8e0014 */
[C---:B------:R-:W-:Y:S01]  /*25e0*/  IMAD R65, R3.reuse, UR5, R0 ;  /* 0x0000000503417c24 */ /* 0x040fe2000f8e0200 */
[----:B------:R-:W-:Y:S01]  /*25f0*/  ULDC.64 UR4, c[0x0][0x338] ;  /* 0x0000ce0000047ab9 */ /* 0x000fe20000000a00 */
[----:B------:R-:W-:Y:S01]  /*2600*/  IADD3 R72, P0, R20, R8, RZ ;  /* 0x0000000814487210 */ /* 0x000fe20007f1e0ff */
[----:B------:R-:W-:Y:S02]  /*2610*/  IMAD R10, R10, UR4, RZ ;  /* 0x000000040a0a7c24 */ /* 0x000fe4000f8e02ff */
[----:B------:R-:W-:Y:S01]  /*2620*/  IMAD.WIDE.U32 R28, R3, UR4, R28 ;  /* 0x00000004031c7c25 */ /* 0x000fe2000f8e001c */
[----:B------:R-:W-:Y:S02]  /*2630*/  ULDC UR4, c[0x0][0x2f4] ;  /* 0x0000bd0000047ab9 */ /* 0x000fe40000000800 */
[----:B------:R-:W-:Y:S01]  /*2640*/  ISETP.GE.AND P1, PT, R55, UR4, PT ;  /* 0x0000000437007c0c */ /* 0x000fe2000bf26270 */
[----:B------:R-:W-:Y:S01]  /*2650*/  IMAD R13, R3, UR5, R10 ;  /* 0x00000005030d7c24 */ /* 0x000fe2000f8e020a */
[----:B------:R-:W-:Y:S01]  /*2660*/  SEL R3, R15, RZ, P2 ;  /* 0x000000ff0f037207 */ /* 0x000fe20001000000 */
[----:B------:R-:W-:Y:S01]  /*2670*/  IMAD.IADD R65, R21, 0x1, R65 ;  /* 0x0000000115417824 */ /* 0x000fe200078e0241 */
[----:B------:R-:W-:Y:S01]  /*2680*/  IADD3 R38, P2, R23, R38, RZ ;  /* 0x0000002617267210 */ /* 0x000fe20007f5e0ff */
[----:B------:R-:W-:-:S02]  /*2690*/  IMAD R0, R73, R56, RZ ;  /* 0x0000003849007224 */ /* 0x000fc400078e02ff */
[C---:B------:R-:W-:Y:S01]  /*26a0*/  IMAD.IADD R3, R16.reuse, 0x1, R3 ;  /* 0x0000000110037824 */ /* 0x040fe200078e0203 */
[----:B------:R-:W-:Y:S01]  /*26b0*/  IADD3.X R64, R65, R9, R14, P0, !PT ;  /* 0x0000000941407210 */ /* 0x000fe200007fe40e */
[----:B------:R-:W-:Y:S01]  /*26c0*/  IMAD R9, R23, R57, R0 ;  /* 0x0000003917097224 */ /* 0x000fe200078e0200 */
[----:B------:R-:W-:Y:S01]  /*26d0*/  ISETP.GE.AND P0, PT, R16, UR4, PT ;  /* 0x0000000410007c0c */ /* 0x000fe2000bf06270 */
[----:B------:R-:W-:Y:S01]  /*26e0*/  IMAD.X R39, R12, 0x1, R73, P2 ;  /* 0x000000010c277824 */ /* 0x000fe200010e0649 */
[----:B------:R-:W-:Y:S01]  /*26f0*/  SHF.R.S32.HI R0, RZ, 0x1f, R3 ;  /* 0x0000001fff007819 */ /* 0x000fe20000011403 */
[----:B------:R-:W-:Y:S02]  /*2700*/  IMAD.IADD R35, R35, 0x1, R9 ;  /* 0x0000000123237824 */ /* 0x000fe400078e0209 */
[----:B------:R-:W-:Y:S01]  /*2710*/  IMAD.IADD R37, R9, 0x1, R37 ;  /* 0x0000000109257824 */ /* 0x000fe200078e0225 */
[----:B------:R-:W-:Y:S01]  /*2720*/  LEA.HI R63, R0, R3, RZ, 0x3 ;  /* 0x00000003003f7211 */ /* 0x000fe200078f18ff */
[----:B------:R-:W-:Y:S01]  /*2730*/  IMAD.WIDE.U32 R34, R152, R56, R34 ;  /* 0x0000003898227225 */ /* 0x000fe200078e0022 */
[----:B------:R-:W-:-:S02]  /*2740*/  LOP3.LUT R3, R58, 0x18, R16, 0xf8, !PT ;  /* 0x000000183a037812 */ /* 0x000fc400078ef810 */
[----:B------:R-:W-:Y:S01]  /*2750*/  SHF.R.S32.HI R9, RZ, 0x1f, R152 ;  /* 0x0000001fff097819 */ /* 0x000fe20000011498 */
[----:B------:R-:W-:Y:S01]  /*2760*/  IMAD.WIDE.U32 R36, R152, R56, R36 ;  /* 0x0000003898247225 */ /* 0x000fe200078e0024 */
[----:B------:R-:W-:Y:S02]  /*2770*/  LOP3.LUT R3, R3, R54, RZ, 0x3c, !PT ;  /* 0x0000003603037212 */ /* 0x000fe400078e3cff */
[----:B------:R-:W-:Y:S01]  /*2780*/  LOP3.LUT R48, R63, 0xfffffff8, RZ, 0xc0, !PT ;  /* 0xfffffff83f307812 */ /* 0x000fe200078ec0ff */
[C---:B------:R-:W-:Y:S02]  /*2790*/  IMAD R0, R9.reuse, R4, RZ ;  /* 0x0000000409007224 */ /* 0x040fe400078e02ff */
[----:B------:R-:W-:Y:S01]  /*27a0*/  IMAD R51, R202, 0x200, R3 ;  /* 0x00000200ca337824 */ /* 0x000fe200078e0203 */
[----:B------:R-:W-:Y:S01]  /*27b0*/  LOP3.LUT R3, R58, 0x38, R63, 0xf8, !PT ;  /* 0x000000383a037812 */ /* 0x000fe200078ef83f */
[----:B------:R-:W-:Y:S01]  /*27c0*/  IMAD R9, R9, R56, RZ ;  /* 0x0000003809097224 */ /* 0x000fe200078e02ff */
[----:B------:R-:W-:Y:S01]  /*27d0*/  SHF.R.S32.HI R45, RZ, 0x1f, R48 ;  /* 0x0000001fff2d7819 */ /* 0x000fe20000011430 */
[C---:B------:R-:W-:Y:S01]  /*27e0*/  IMAD R49, R152.reuse, R5, R0 ;  /* 0x0000000598317224 */ /* 0x040fe200078e0200 */
[----:B------:R-:W-:Y:S01]  /*27f0*/  LOP3.LUT R3, R3, R54, RZ, 0x3c, !PT ;  /* 0x0000003603037212 */ /* 0x000fe200078e3cff */
[----:B------:R-:W-:Y:S01]  /*2800*/  IMAD R9, R152, R57, R9 ;  /* 0x0000003998097224 */ /* 0x000fe200078e0209 */
[----:B------:R-:W-:Y:S01]  /*2810*/  SHF.L.U64.HI R57, R56, 0x6, R57 ;  /* 0x0000000638397819 */ /* 0x000fe20000010239 */
[----:B------:R-:W-:-:S02]  /*2820*/  IMAD.IADD R50, R31, 0x1, R49 ;  /* 0x000000011f327824 */ /* 0x000fc400078e0231 */
[----:B------:R-:W-:Y:S02]  /*2830*/  IMAD.SHL.U32 R56, R56, 0x40, RZ ;  /* 0x0000004038387824 */ /* 0x000fe400078e00ff */
[----:B------:R-:W-:Y:S02]  /*2840*/  IMAD.IADD R49, R49, 0x1, R33 ;  /* 0x0000000131317824 */ /* 0x000fe400078e0221 */
[----:B------:R-:W-:Y:S02]  /*2850*/  IMAD.IADD R47, R35, 0x1, R9 ;  /* 0x00000001232f7824 */ /* 0x000fe400078e0209 */
[----:B------:R-:W-:Y:S02]  /*2860*/  IMAD.IADD R46, R9, 0x1, R37 ;  /* 0x00000001092e7824 */ /* 0x000fe400078e0225 */
[----:B------:R-:W-:Y:S02]  /*2870*/  IMAD R3, R202, 0x200, R3 ;  /* 0x00000200ca037824 */ /* 0x000fe400078e0203 */
[----:B------:R-:W-:-:S07]  /*2880*/  IMAD.IADD R0, R29, 0x1, R13 ;  /* 0x000000011d007824 */ /* 0x000fce00078e020d */
.L_x_4896:
        /* <DEDUP_REMOVED lines=36> */
[----:B------:R-:W-:Y:S01]  /*2ad0*/  IMAD.MOV.U32 R6, RZ, RZ, R34 ;  /* 0x000000ffff067224 */ /* 0x000fe200078e0022 */
[----:B------:R-:W-:Y:S01]  /*2ae0*/  ULDC.64 UR4, c[0x0][0x3e8] ;  /* 0x0000fa0000047ab9 */ /* 0x000fe20000000a00 */
[----:B------:R-:W-:Y:S01]  /*2af0*/  IMAD.MOV.U32 R7, RZ, RZ, R47 ;  /* 0x000000ffff077224 */ /* 0x000fe200078e002f */
[----:B------:R-:W-:Y:S01]  /*2b00*/  ULDC.64 UR6, c[0x0][0x400] ;  /* 0x0001000000067ab9 */ /* 0x000fe20000000a00 */
[----:B------:R-:W-:Y:S02]  /*2b10*/  IMAD R5, R57, R41, RZ ;  /* 0x0000002939057224 */ /* 0x000fe400078e02ff */
[----:B------:R-:W-:Y:S01]  /*2b20*/  IMAD.WIDE.U32 R8, R41, R56, R6 ;  /* 0x0000003829087225 */ /* 0x000fe200078e0006 */
[----:B------:R-:W-:-:S03]  /*2b30*/  IADD3 R7, P3, R30, R4, RZ ;  /* 0x000000041e077210 */ /* 0x000fc60007f7e0ff */
[----:B------:R-:W-:Y:S01]  /*2b40*/  IMAD R5, R69, R56, R5 ;  /* 0x0000003845057224 */ /* 0x000fe200078e0205 */
[----:B------:R-:W-:Y:S01]  /*2b50*/  LEA R4, P5, R8, UR6, 0x1 ;  /* 0x0000000608047c11 */ /* 0x000fe2000f8a08ff */
[----:B------:R-:W-:Y:S01]  /*2b60*/  IMAD.X R10, R70, 0x1, R50, P3 ;  /* 0x00000001460a7824 */ /* 0x000fe200018e0632 */
[----:B------:R-:W-:Y:S01]  /*2b70*/  LEA R6, P3, R7, UR4, 0x1 ;  /* 0x0000000407067c11 */ /* 0x000fe2000f8608ff */
[----:B------:R-:W-:-:S03]  /*2b80*/  IMAD.IADD R5, R9, 0x1, R5 ;  /* 0x0000000109057824 */ /* 0x000fc600078e0205 */
[----:B------:R-:W-:Y:S02]  /*2b90*/  LEA.HI.X R7, R7, UR5, R10, 0x1, P3 ;  /* 0x0000000507077c11 */ /* 0x000fe400098f0c0a */
[----:B------:R-:W-:Y:S02]  /*2ba0*/  CS2R R10, SRZ ;  /* 0x00000000000a7805 */ /* 0x000fe4000001ff00 */
[----:B------:R-:W-:Y:S02]  /*2bb0*/  LEA.HI.X R5, R8, UR7, R5, 0x1, P5 ;  /* 0x0000000708057c11 */ /* 0x000fe4000a8f0c05 */
[----:B------:R-:W-:Y:S02]  /*2bc0*/  CS2R R8, SRZ ;  /* 0x0000000000087805 */ /* 0x000fe4000001ff00 */
[-C--:B------:R-:W-:Y:S02]  /*2bd0*/  ISETP.GE.AND P5, PT, R186, R27.reuse, PT ;  /* 0x0000001bba00720c */ /* 0x080fe40003fa6270 */
[----:B------:R-:W-:-:S11]  /*2be0*/  ISETP.GE.AND P3, PT, R192, R27, PT ;  /* 0x0000001bc000720c */ /* 0x000fd60003f66270 */
[----:B------:R0:W5:Y:S04]  /*2bf0*/  @!P5 LDG.E.64 R14, desc[UR42][R6.64] ;  /* 0x0000002a060ed981 */ /* 0x000168000c1e1b00 */
[----:B------:R0:W5:Y:S04]  /*2c00*/  @!P3 LDG.E.64 R8, desc[UR42][R6.64+0x20] ;  /* 0x0000202a0608b981 */ /* 0x000168000c1e1b00 */
[----:B------:R0:W5:Y:S04]  /*2c10*/  @!P5 LDG.E.64 R24, desc[UR42][R4.64] ;  /* 0x0000002a0418d981 */ /* 0x000168000c1e1b00 */
[----:B------:R0:W5:Y:S02]  /*2c20*/  @!P3 LDG.E.64 R10, desc[UR42][R4.64+0x20] ;  /* 0x0000202a040ab981 */ /* 0x000164000c1e1b00 */
.L_x_4871:
[----:B------:R-:W-:Y:S05]  /*2c30*/  BSYNC B1 ;  /* 0x0000000000017941 */ /* 0x000fea0003800000 */
.L_x_4870:
        /* <DEDUP_REMOVED lines=18> */
[----:B------:R-:W-:Y:S06]  /*2d60*/  @!P3 BRA `(.L_x_4872) ;  /* 0x000000000004b947 */ /* 0x000fec0003800000 */
[----:B------:R-:W-:Y:S01]  /*2d70*/  BPT.TRAP 0x1 ;  /* 0x000000040000795c */ /* 0x000fe20000300000 */
.L_x_4872:
[----:B------:R-:W-:Y:S01]  /*2d80*/  IMAD R75, R184, 0x8, R2 ;  /* 0x00000008b84b7824 */ /* 0x000fe200078e0202 */
[----:B------:R-:W-:Y:S01]  /*2d90*/  SHF.L.U32 R78, R185, 0x1f, RZ ;  /* 0x0000001fb94e7819 */ /* 0x000fe200000006ff */
[----:B------:R-:W-:Y:S03]  /*2da0*/  BSSY B1, `(.L_x_4873) ;  /* 0x0000003000017945 */ /* 0x000fe60003800000 */
[----:B------:R-:W0:Y:S02]  /*2db0*/  SYNCS.PHASECHK.TRANS64.TRYWAIT P5, [R75+URZ+0x28c90], R78 ;  /* 0x028c904e4b0075a7 */ /* 0x000e2400080a017f */
[----:B0-----:R-:W-:Y:S05]  /*2dc0*/  @!P5 BRA `(.L_x_4874) ;  /* 0x000001c40054d947 */ /* 0x001fea0003800000 */
.L_x_5192:
[----:B------:R-:W-:Y:S05]  /*2dd0*/  BSYNC B1 ;  /* 0x0000000000017941 */ /* 0x000fea0003800000 */
.L_x_4873:
        /* <DEDUP_REMOVED lines=53> */
.L_x_4879:
[----:B------:R-:W-:Y:S05]  /*3130*/  BSYNC B2 ;  /* 0x0000000000027941 */ /* 0x000fea0003800000 */
.L_x_4878:
[----:B--2---:R1:W-:Y:S02]  /*3140*/  STG.E.128 desc[UR42][R12.64], R4 ;  /* 0x000000040c007986 */ /* 0x0043e4000c101d2a */
.L_x_4877:
[----:B------:R-:W-:Y:S05]  /*3150*/  BSYNC B1 ;  /* 0x0000000000017941 */ /* 0x000fea0003800000 */
.L_x_4876:
        /* <DEDUP_REMOVED lines=56> */
.L_x_4881:
[----:B------:R-:W-:Y:S05]  /*34e0*/  BSYNC B1 ;  /* 0x0000000000017941 */ /* 0x000fea0003800000 */
.L_x_4880:
[----:B-1----:R2:W-:Y:S01]  /*34f0*/  STG.E.128 desc[UR42][R12.64+0x40], R4 ;  /* 0x000040040c007986 */ /* 0x0025e2000c101d2a */
[----:B------:R-:W-:Y:S05]  /*3500*/  BRA `(.L_x_4875) ;  /* 0x0000000c00487947 */ /* 0x000fea0003800000 */
.L_x_4869:
        /* <DEDUP_REMOVED lines=44> */
.L_x_4882:
[----:B------:R-:W-:Y:S01]  /*37d0*/  IMAD R75, R184, 0x8, R2 ;  /* 0x00000008b84b7824 */ /* 0x000fe200078e0202 */
[----:B------:R-:W-:Y:S01]  /*37e0*/  SHF.L.U32 R78, R185, 0x1f, RZ ;  /* 0x0000001fb94e7819 */ /* 0x000fe200000006ff */
[----:B------:R-:W-:Y:S03]  /*37f0*/  BSSY B1, `(.L_x_4883) ;  /* 0x0000003000017945 */ /* 0x000fe60003800000 */
[----:B------:R-:W0:Y:S02]  /*3800*/  SYNCS.PHASECHK.TRANS64.TRYWAIT P5, [R75+URZ+0x28c90], R78 ;  /* 0x028c904e4b0075a7 */ /* 0x000e2400080a017f */
[----:B0-----:R-:W-:Y:S05]  /*3810*/  @!P5 BRA `(.L_x_4884) ;  /* 0x000001b800d4d947 */ /* 0x001fea0003800000 */
.L_x_5193:
[----:B------:R-:W-:Y:S05]  /*3820*/  BSYNC B1 ;  /* 0x0000000000017941 */ /* 0x000fea0003800000 */
.L_x_4883:
        /* <DEDUP_REMOVED lines=43> */
[----:B------:R-:W-:Y:S01]  /*3ae0*/  IMAD.U32 R9, R24, 0x10000, RZ ;  /* 0x0001000018097824 */ /* 0x000fe200078e00ff */
[--C-:B------:R-:W-:Y:S01]  /*3af0*/  SHF.R.U64 R89, R10, 0x10, R11.reuse ;  /* 0x000000100a597819 */ /* 0x100fe2000000120b */
[----:B-1----:R-:W-:Y:S01]  /*3b00*/  IMAD.U32 R4, R14, 0x10000, RZ ;  /* 0x000100000e047824 */ /* 0x002fe200078e00ff */
[----:B------:R-:W-:Y:S01]  /*3b10*/  SHF.R.U32.HI R91, RZ, 0x10, R11 ;  /* 0x00000010ff5b7819 */ /* 0x000fe2000001160b */
[----:B------:R-:W-:Y:S01]  /*3b20*/  IMAD.U32 R11, R13, 0x10000, RZ ;  /* 0x000100000d0b7824 */ /* 0x000fe200078e00ff */
[----:B------:R-:W-:Y:S01]  /*3b30*/  PRMT R8, R90, 0x5432, R84 ;  /* 0x000054325a087816 */ /* 0x000fe20000000054 */
[----:B------:R-:W-:Y:S01]  /*3b40*/  IMAD.U32 R84, R83, 0x10000, RZ ;  /* 0x0001000053547824 */ /* 0x000fe200078e00ff */
[----:B------:R-:W-:-:S02]  /*3b50*/  PRMT R82, R92, 0x5432, R82 ;  /* 0x000054325c527816 */ /* 0x000fc40000000052 */
[----:B------:R-:W-:Y:S01]  /*3b60*/  PRMT R87, R92, 0x5410, R87 ;  /* 0x000054105c577816 */ /* 0x000fe20000000057 */
[----:B------:R-:W-:Y:S01]  /*3b70*/  FMUL.FTZ R92, R5, R88 ;  /* 0x00000058055c7220 */ /* 0x000fe20000410000 */
[----:B------:R-:W-:Y:S02]  /*3b80*/  PRMT R89, R90, 0x5410, R89 ;  /* 0x000054105a597816 */ /* 0x000fe40000000059 */
[----:B------:R-:W-:Y:S01]  /*3b90*/  SHF.R.U32.HI R85, RZ, 0x10, R7 ;  /* 0x00000010ff557819 */ /* 0x000fe20000011607 */
[----:B------:R-:W-:Y:S01]  /*3ba0*/  IMAD.U32 R7, R12, 0x10000, RZ ;  /* 0x000100000c077824 */ /* 0x000fe200078e00ff */
        /* <DEDUP_REMOVED lines=15> */
[-C--:B------:R-:W-:Y:S01]  /*3ca0*/  FMUL.FTZ R96, R81, R84.reuse ;  /* 0x0000005451607220 */ /* 0x080fe20000410000 */
[----:B------:R-:W-:Y:S01]  /*3cb0*/  FFMA.FTZ R94, R13, R84, -R94 ;  /* 0x000000540d5e7223 */ /* 0x000fe2000001085e */
[----:B------:R-:W-:-:S02]  /*3cc0*/  IMAD.U32 R86, R85, 0x10000, RZ ;  /* 0x0001000055567824 */ /* 0x000fc400078e00ff */
[----:B------:R-:W-:Y:S01]  /*3cd0*/  FMUL.FTZ R84, R15, R92 ;  /* 0x0000005c0f547220 */ /* 0x000fe20000410000 */
[----:B------:R-:W-:Y:S01]  /*3ce0*/  LOP3.LUT R91, R91, 0xffff0000, RZ, 0xc0, !PT ;  /* 0xffff00005b5b7812 */ /* 0x000fe200078ec0ff */
[----:B------:R-:W-:Y:S01]  /*3cf0*/  FFMA.FTZ R81, R13, R90, R96 ;  /* 0x0000005a0d517223 */ /* 0x000fe20000010060 */
[-C--:B------:R-:W-:Y:S01]  /*3d00*/  FMUL.FTZ R15, R15, R86.reuse ;  /* 0x000000560f0f7220 */ /* 0x080fe20000410000 */
[----:B------:R-:W-:Y:S01]  /*3d10*/  FFMA.FTZ R83, R25, R86, -R84 ;  /* 0x0000005619537223 */ /* 0x000fe20000010854 */
[----:B------:R-:W-:Y:S01]  /*3d20*/  LOP3.LUT R85, R85, 0xffff0000, RZ, 0xc0, !PT ;  /* 0xffff000055557812 */ /* 0x000fe200078ec0ff */
[----:B------:R-:W-:Y:S01]  /*3d30*/  FMUL.FTZ R11, R27, R91 ;  /* 0x0000005b1b0b7220 */ /* 0x000fe20000410000 */
[C---:B------:R-:W-:Y:S01]  /*3d40*/  IMAD.U32 R86, R87.reuse, 0x10000, RZ ;  /* 0x0001000057567824 */ /* 0x040fe200078e00ff */
[----:B------:R-:W-:Y:S01]  /*3d50*/  LOP3.LUT R24, R24, 0xffff0000, RZ, 0xc0, !PT ;  /* 0xffff000018187812 */ /* 0x000fe200078ec0ff */
[----:B------:R-:W-:Y:S01]  /*3d60*/  IMAD.U32 R84, R82, 0x10000, RZ ;  /* 0x0001000052547824 */ /* 0x000fe200078e00ff */
[----:B------:R-:W-:Y:S01]  /*3d70*/  LOP3.LUT R87, R87, 0xffff0000, RZ, 0xc0, !PT ;  /* 0xffff000057577812 */ /* 0x000fe200078ec0ff */
[----:B------:R-:W-:Y:S01]  /*3d80*/  FFMA.FTZ R90, R10, R85, -R11 ;  /* 0x000000550a5a7223 */ /* 0x000fe2000001080b */
[----:B------:R-:W-:Y:S01]  /*3d90*/  LOP3.LUT R12, R12, 0xffff0000, RZ, 0xc0, !PT ;  /* 0xffff00000c0c7812 */ /* 0x000fe200078ec0ff */
[----:B------:R-:W-:Y:S01]  /*3da0*/  FFMA.FTZ R92, R25, R92, R15 ;  /* 0x0000005c195c7223 */ /* 0x000fe2000001000f */
[----:B------:R-:W-:Y:S01]  /*3db0*/  LOP3.LUT R11, R82, 0xffff0000, RZ, 0xc0, !PT ;  /* 0xffff0000520b7812 */ /* 0x000fe200078ec0ff */
[C---:B------:R-:W-:Y:S01]  /*3dc0*/  FMUL.FTZ R82, R9.reuse, R86 ;  /* 0x0000005609527220 */ /* 0x040fe20000410000 */
[----:B------:R-:W-:Y:S01]  /*3dd0*/  FMUL.FTZ R13, R24, R87 ;  /* 0x00000057180d7220 */ /* 0x000fe20000410000 */
[-C--:B------:R-:W-:Y:S01]  /*3de0*/  FMUL.FTZ R9, R9, R84.reuse ;  /* 0x0000005409097220 */ /* 0x080fe20000410000 */
[----:B------:R-:W-:Y:S01]  /*3df0*/  LOP3.LUT R26, R26, 0xffff0000, RZ, 0xc0, !PT ;  /* 0xffff00001a1a7812 */ /* 0x000fe200078ec0ff */
[-C--:B------:R-:W-:Y:S01]  /*3e00*/  FMUL.FTZ R15, R24, R11.reuse ;  /* 0x0000000b180f7220 */ /* 0x080fe20000410000 */
[----:B------:R-:W-:Y:S01]  /*3e10*/  FFMA.FTZ R13, R12, R11, -R13 ;  /* 0x0000000b0c0d7223 */ /* 0x000fe2000001080d */
[C---:B------:R-:W-:Y:S01]  /*3e20*/  FFMA.FTZ R82, R7.reuse, R84, -R82 ;  /* 0x0000005407527223 */ /* 0x040fe20000010852 */
[----:B------:R-:W-:Y:S01]  /*3e30*/  FFMA.FTZ R86, R7, R86, R9 ;  /* 0x0000005607567223 */ /* 0x000fe20000010009 */
[----:B------:R-:W-:-:S02]  /*3e40*/  IMAD.U32 R11, R89, 0x10000, RZ ;  /* 0x00010000590b7824 */ /* 0x000fc400078e00ff */
[----:B------:R-:W-:Y:S01]  /*3e50*/  FMUL.FTZ R27, R27, R85 ;  /* 0x000000551b1b7220 */ /* 0x000fe20000410000 */
[----:B------:R-:W-:Y:S01]  /*3e60*/  IMAD.U32 R7, R8, 0x10000, RZ ;  /* 0x0001000008077824 */ /* 0x000fe200078e00ff */
[----:B------:R-:W-:Y:S01]  /*3e70*/  LOP3.LUT R89, R89, 0xffff0000, RZ, 0xc0, !PT ;  /* 0xffff000059597812 */ /* 0x000fe200078ec0ff */
[----:B------:R-:W-:Y:S01]  /*3e80*/  FMUL.FTZ R25, R6, R11 ;  /* 0x0000000b06197220 */ /* 0x000fe20000410000 */
[----:B------:R-:W-:Y:S01]  /*3e90*/  LOP3.LUT R9, R8, 0xffff0000, RZ, 0xc0, !PT ;  /* 0xffff000008097812 */ /* 0x000fe200078ec0ff */
[----:B------:R-:W-:Y:S01]  /*3ea0*/  FFMA.FTZ R91, R10, R91, R27 ;  /* 0x0000005b0a5b7223 */ /* 0x000fe2000001001b */
        /* <DEDUP_REMOVED lines=18> */
[----:B------:R-:W-:-:S02]  /*3fd0*/  F2FP.BF16.F32.PACK_AB R27, R91, R92 ;  /* 0x0000005c5b1b723e */ /* 0x000fc400000010ff */
[----:B------:R-:W-:-:S07]  /*3fe0*/  F2FP.BF16.F32.PACK_AB R26, R89, R6 ;  /* 0x00000006591a723e */ /* 0x000fce00000010ff */
.L_x_4886:
[----:B------:R-:W-:Y:S05]  /*3ff0*/  BSYNC B1 ;  /* 0x0000000000017941 */ /* 0x000fea0003800000 */
.L_x_4885:
        /* <DEDUP_REMOVED lines=10> */
.L_x_4868:
[----:B------:R-:W-:-:S06]  /*40a0*/  UISETP.NE.AND UP0, UPT, UR37, 0x3, UPT ;  /* 0x000000032500788c */ /* 0x000fcc000bf05270 */
[----:B------:R-:W-:-:S13]  /*40b0*/  PLOP3.LUT P3, PT, PT, PT, UP0, 0x80, 0x0 ;  /* 0x000000000000781c */ /* 0x000fda0003f6f008 */
[----:B------:R-:W-:Y:S05]  /*40c0*/  @!P3 BRA `(.L_x_4887) ;  /* 0x000000000004b947 */ /* 0x000fea0003800000 */
[----:B------:R-:W-:Y:S01]  /*40d0*/  BPT.TRAP 0x1 ;  /* 0x000000040000795c */ /* 0x000fe20000300000 */
.L_x_4887:
        /* <DEDUP_REMOVED lines=8> */
.L_x_5194:
[----:B------:R-:W-:Y:S05]  /*4160*/  BSYNC B1 ;  /* 0x0000000000017941 */ /* 0x000fea0003800000 */
.L_x_4888:
        /* <DEDUP_REMOVED lines=12> */
.L_x_4875:
[----:B------:R-:W-:Y:S05]  /*4230*/  BSYNC B0 ;  /* 0x0000000000007941 */ /* 0x000fea0003800000 */
.L_x_4867:
        /* <DEDUP_REMOVED lines=17> */
.L_x_4891:
[----:B------:R-:W-:Y:S05]  /*4350*/  BSYNC B0 ;  /* 0x0000000000007941 */ /* 0x000fea0003800000 */
.L_x_4890:
[----:B------:R-:W2:Y:S01]  /*4360*/  SYNCS.PHASECHK.TRANS64.TRYWAIT P5, [R75+URZ+0x28cb0], R78 ;  /* 0x028cb04e4b0075a7 */ /* 0x000ea200080a017f */
[----:B------:R-:W-:Y:S01]  /*4370*/  BSSY B0, `(.L_x_4892) ;  /* 0x0000003000007945 */ /* 0x000fe20003800000 */
[----:B------:R-:W-:-:S03]  /*4380*/  ISETP.GE.AND P3, PT, R23, R76, PT ;  /* 0x0000004c1700720c */ /* 0x000fc60003f66270 */
[----:B--2---:R-:W-:Y:S10]  /*4390*/  @!P5 BRA `(.L_x_4893) ;  /* 0x000001b0001cd947 */ /* 0x004ff40003800000 */
.L_x_5195:
[----:B------:R-:W-:Y:S05]  /*43a0*/  BSYNC B0 ;  /* 0x0000000000007941 */ /* 0x000fea0003800000 */
.L_x_4892:
        /* <DEDUP_REMOVED lines=20> */
[----:B----4-:R-:W-:Y:S01]  /*44f0*/  IMAD R25, R9, 0x2, R2 ;  /* 0x0000000209197824 */ /* 0x010fe200078e0202 */
[----:B------:R-:W-:Y:S01]  /*4500*/  ISETP.GE.AND P3, PT, R6, UR4, PT ;  /* 0x0000000406007c0c */ /* 0x000fe2000bf66270 */
[----:B------:R-:W-:-:S02]  /*4510*/  VIADD R14, R16, 0x80 ;  /* 0x00000080100e7836 */ /* 0x000fc40000000000 */
[----:B------:R-:W-:-:S08]  /*4520*/  VIADD R24, R16, 0xc0 ;  /* 0x000000c010187836 */ /* 0x000fd00000000000 */
[----:B------:R-:W1:Y:S04]  /*4530*/  @!P5 LDS.128 R4, [R25+0x400] ;  /* 0x000400001904d984 */ /* 0x000e680000000c00 */
[----:B------:R-:W3:Y:S04]  /*4540*/  @!P3 LDS.128 R8, [R25+0x2400] ;  /* 0x002400001908b984 */ /* 0x000ee80000000c00 */
[----:B-1----:R-:W-:Y:S01]  /*4550*/  @!P5 STG.E.128 desc[UR42][R12.64], R4 ;  /* 0x000000040c00d986 */ /* 0x002fe2000c101d2a */
[----:B------:R-:W-:Y:S01]  /*4560*/  ISETP.GE.AND P5, PT, R14, UR4, PT ;  /* 0x000000040e007c0c */ /* 0x000fe2000bfa6270 */
[----:B------:R-:W-:-:S02]  /*4570*/  VIADD R14, R16, 0x100 ;  /* 0x00000100100e7836 */ /* 0x000fc40000000000 */
[----:B---3--:R-:W-:Y:S01]  /*4580*/  @!P3 STG.E.128 desc[UR42][R12.64+0x80], R8 ;  /* 0x000080080c00b986 */ /* 0x008fe2000c101d2a */
[----:B------:R-:W-:Y:S01]  /*4590*/  ISETP.GE.AND P3, PT, R24, UR4, PT ;  /* 0x0000000418007c0c */ /* 0x000fe2000bf66270 */
        /* <DEDUP_REMOVED lines=16> */
[----:B------:R-:W-:Y:S02]  /*46a0*/  IMAD R24, R15, 0x2, R2 ;  /* 0x000000020f187824 */ /* 0x000fe400078e0202 */
[----:B------:R-:W-:-:S06]  /*46b0*/  VIADD R15, R16, 0xe0 ;  /* 0x000000e0100f7836 */ /* 0x000fcc0000000000 */
[----:B------:R-:W1:Y:S04]  /*46c0*/  @!P5 LDS.128 R4, [R25+0xc400] ;  /* 0x00c400001904d984 */ /* 0x000e680000000c00 */
[----:B------:R-:W3:Y:S04]  /*46d0*/  @!P3 LDS.128 R8, [R25+0xe400] ;  /* 0x00e400001908b984 */ /* 0x000ee80000000c00 */
[----:B-1----:R-:W-:Y:S01]  /*46e0*/  @!P5 STG.E.128 desc[UR42][R12.64+0x300], R4 ;  /* 0x000300040c00d986 */ /* 0x002fe2000c101d2a */
[----:B------:R-:W-:-:S03]  /*46f0*/  ISETP.GE.AND P5, PT, R55, UR4, PT ;  /* 0x0000000437007c0c */ /* 0x000fc6000bfa6270 */
        /* <DEDUP_REMOVED lines=22> */
[----:B------:R-:W-:-:S03]  /*4860*/  ISETP.GE.AND P5, PT, R14, UR4, PT ;  /* 0x000000040e007c0c */ /* 0x000fc6000bfa6270 */
[----:B---3--:R-:W-:Y:S01]  /*4870*/  @!P3 STG.E.128 desc[UR42][R12.64+0x2c0], R8 ;  /* 0x0002c0080c00b986 */ /* 0x008fe2000c101d2a */
[----:B------:R-:W-:-:S09]  /*4880*/  ISETP.GE.AND P3, PT, R15, UR4, PT ;  /* 0x000000040f007c0c */ /* 0x000fd2000bf66270 */
[----:B------:R-:W1:Y:S04]  /*4890*/  @!P5 LDS.128 R4, [R24+0xc400] ;  /* 0x00c400001804d984 */ /* 0x000e680000000c00 */
[----:B------:R-:W3:Y:S04]  /*48a0*/  @!P3 LDS.128 R8, [R24+0xe400] ;  /* 0x00e400001808b984 */ /* 0x000ee80000000c00 */
[----:B-1----:R1:W-:Y:S04]  /*48b0*/  @!P5 STG.E.128 desc[UR42][R12.64+0x340], R4 ;  /* 0x000340040c00d986 */ /* 0x0023e8000c101d2a */
[----:B---3--:R1:W-:Y:S02]  /*48c0*/  @!P3 STG.E.128 desc[UR42][R12.64+0x3c0], R8 ;  /* 0x0003c0080c00b986 */ /* 0x0083e4000c101d2a */
.L_x_4895:
[----:B------:R-:W-:Y:S05]  /*48d0*/  BSYNC B0 ;  /* 0x0000000000007941 */ /* 0x000fea0003800000 */
.L_x_4894:
        /* <DEDUP_REMOVED lines=17> */
.L_x_4862:
[----:B------:R-:W-:Y:S04]  /*49f0*/  BSSY B0, `(.L_x_4897) ;  /* 0x0000004000007945 */ /* 0x000fe80003800000 */
[----:B------:R-:W-:Y:S05]  /*4a00*/  @P3 BRA `(.L_x_4898) ;  /* 0x0000000000083947 */ /* 0x000fea0003800000 */
[----:B------:R-:W0:Y:S02]  /*4a10*/  FENCE.VIEW.ASYNC.G ;  /* 0x00000000000073c6 */ /* 0x000e240000000100 */
[----:B0-----:R-:W-:Y:S06]  /*4a20*/  BAR.ARV 0xc, 0x180 ;  /* 0x0306000000007b1d */ /* 0x001fec0000002000 */
.L_x_4898:
[----:B------:R-:W-:Y:S05]  /*4a30*/  BSYNC B0 ;  /* 0x0000000000007941 */ /* 0x000fea0003800000 */
.L_x_4897:
[----:B------:R-:W-:Y:S01]  /*4a40*/  UISETP.NE.AND UP0, UPT, UR38, 0x1, UPT ;  /* 0x000000012600788c */ /* 0x000fe2000bf05270 */
[----:B------:R-:W-:Y:S05]  /*4a50*/  BSSY B7, `(.L_x_4899) ;  /* 0x0000c3a000077945 */ /* 0x000fea0003800000 */
[----:B------:R-:W-:-:S13]  /*4a60*/  PLOP3.LUT P0, PT, PT, PT, UP0, 0x80, 0x0 ;  /* 0x000000000000781c */ /* 0x000fda0003f0f008 */
[----:B------:R-:W-:Y:S05]  /*4a70*/  @!P0 BRA `(.L_x_4900) ;  /* 0x0000002000708947 */ /* 0x000fea0003800000 */
[----:B------:R-:W0:Y:S01]  /*4a80*/  LDC R0, c[0x0][0x448] ;  /* 0x00011200ff007b82 */ /* 0x000e220000000800 */
[----:B------:R-:W-:Y:S01]  /*4a90*/  VIADD R3, R195, 0x3f ;  /* 0x0000003fc3037836 */ /* 0x000fe20000000000 */
[----:B------:R-:W-:Y:S01]  /*4aa0*/  BSSY B0, `(.L_x_4901) ;  /* 0x000002b000007945 */ /* 0x000fe20003800000 */
[----:B------:R-:W-:Y:S01]  /*4ab0*/  IMAD.MOV.U32 R4, RZ, RZ, RZ ;  /* 0x000000ffff047224 */ /* 0x000fe200078e00ff */
[----:B0-----:R-:W-:-:S13]  /*4ac0*/  ISETP.NE.AND P0, PT, R0, 0x1, PT ;  /* 0x000000010000780c */ /* 0x001fda0003f05270 */
[----:B------:R-:W0:Y:S08]  /*4ad0*/  @P0 LDC R0, c[0x0][0x44c] ;  /* 0x00011300ff000b82 */ /* 0x000e300000000800 */
[----:B------:R-:W1:Y:S01]  /*4ae0*/  @P0 LDC R5, c[0x0][0x450] ;  /* 0x00011400ff050b82 */ /* 0x000e620000000800 */
[----:B0-----:R-:W-:-:S05]  /*4af0*/  @P0 IMAD.HI.U32 R0, R3, R0, RZ ;  /* 0x0000000003000227 */ /* 0x001fca00078e00ff */
        /* <DEDUP_REMOVED lines=37> */
.L_x_4902:
[----:B------:R-:W-:Y:S05]  /*4d50*/  BSYNC B0 ;  /* 0x0000000000007941 */ /* 0x000fea0003800000 */
.L_x_4901:
        /* <DEDUP_REMOVED lines=71> */
[----:B------:R-:W2:Y:S04]  /*51d0*/  LDL R5, [R1+0x44] ;  /* 0x0000440001057983 */ /* 0x000ea80000100800 */
[----:B--2---:R-:W0:Y:S02]  /*51e0*/  SHFL.IDX PT, R3, R5, RZ, 0x1f ;  /* 0x00001fff05037589 */ /* 0x004e2400000e0000 */
[----:B0-----:R-:W-:-:S04]  /*51f0*/  LEA.HI R5, R3, R3, RZ, 0x1 ;  /* 0x0000000303057211 */ /* 0x001fc800078f08ff */
[----:B------:R-:W-:Y:S01]  /*5200*/  LOP3.LUT R6, R5, 0x1fffe, RZ, 0xc0, !PT ;  /* 0x0001fffe05067812 */ /* 0x000fe200078ec0ff */
[----:B------:R-:W-:-:S04]  /*5210*/  IMAD.U32 R5, RZ, RZ, UR37 ;  /* 0x00000025ff057e24 */ /* 0x000fc8000f8e00ff */
[----:B------:R-:W-:Y:S01]  /*5220*/  IMAD.IADD R3, R3, 0x1, -R6 ;  /* 0x0000000103037824 */ /* 0x000fe200078e0a06 */
[----:B------:R-:W-:-:S03]  /*5230*/  ISETP.NE.AND P0, PT, R5, 0x3, PT ;  /* 0x000000030500780c */ /* 0x000fc60003f05270 */
[----:B------:R-:W-:-:S04]  /*5240*/  IMAD R3, R3, 0x8000, R2 ;  /* 0x0000800003037824 */ /* 0x000fc800078e0202 */
[----:B------:R-:W-:-:S05]  /*5250*/  VIADD R3, R3, 0x400 ;  /* 0x0000040003037836 */ /* 0x000fca0000000000 */
[----:B------:R-:W-:-:S04]  /*5260*/  SHF.R.U32.HI R3, RZ, 0x4, R3 ;  /* 0x00000004ff037819 */ /* 0x000fc80000011603 */
[----:B------:R-:W-:-:S04]  /*5270*/  LOP3.LUT R3, R3, 0x3fff, RZ, 0xc0, !PT ;  /* 0x00003fff03037812 */ /* 0x000fc800078ec0ff */
[----:B------:R-:W-:Y:S01]  /*5280*/  LOP3.LUT R3, R3, 0x2000000, RZ, 0xfc, !PT ;  /* 0x0200000003037812 */ /* 0x000fe200078efcff */
[----:B------:R-:W-:Y:S06]  /*5290*/  @!P0 BRA `(.L_x_4904) ;  /* 0x0000000000048947 */ /* 0x000fec0003800000 */
[----:B------:R-:W-:Y:S01]  /*52a0*/  BPT.TRAP 0x1 ;  /* 0x000000040000795c */ /* 0x000fe20000300000 */
.L_x_4904:
        /* <DEDUP_REMOVED lines=11> */
.L_x_5196:
[----:B------:R-:W-:Y:S05]  /*5360*/  BSYNC B0 ;  /* 0x0000000000007941 */ /* 0x000fea0003800000 */
.L_x_4905:
        /* <DEDUP_REMOVED lines=56> */
.L_x_4914:
        /* <DEDUP_REMOVED lines=143> */
.L_x_4909:
[----:B------:R-:W-:Y:S01]  /*5fe0*/  IMAD R21, R18, 0x8, R2 ;  /* 0x0000000812157824 */ /* 0x000fe200078e0202 */
[----:B------:R-:W-:-:S04]  /*5ff0*/  SHF.L.U32 R4, R22, 0x1f, RZ ;  /* 0x0000001f16047819 */ /* 0x000fc800000006ff */
[----:B------:R0:W1:Y:S01]  /*6000*/  SYNCS.PHASECHK.TRANS64.TRYWAIT P2, [R21+URZ+0x28c50], R4 ;  /* 0x028c5004150075a7 */ /* 0x000062000804017f */
[----:B------:R-:W-:Y:S05]  /*6010*/  @!P0 BRA `(.L_x_4910) ;  /* 0x0000000000048947 */ /* 0x000fea0003800000 */
[----:B------:R-:W-:Y:S01]  /*6020*/  BPT.TRAP 0x1 ;  /* 0x000000040000795c */ /* 0x000fe20000300000 */
.L_x_4910:
[----:B------:R-:W-:Y:S04]  /*6030*/  BSSY B1, `(.L_x_4911) ;  /* 0x0000004000017945 */ /* 0x000fe80003800000 */
[----:B-1----:R-:W-:Y:S05]  /*6040*/  @P2 BRA `(.L_x_4912) ;  /* 0x0000000000082947 */ /* 0x002fea0003800000 */
[----:B------:R-:W1:Y:S02]  /*6050*/  SYNCS.PHASECHK.TRANS64.TRYWAIT P2, [R21+URZ+0x28c50], R4 ;  /* 0x028c5004150075a7 */ /* 0x000e64000804017f */
[----:B-1----:R-:W-:Y:S05]  /*6060*/  @!P2 BRA `(.L_x_4913) ;  /* 0x000001940010a947 */ /* 0x002fea0003800000 */
.L_x_4912:
[----:B------:R-:W-:Y:S05]  /*6070*/  BSYNC B1 ;  /* 0x0000000000017941 */ /* 0x000fea0003800000 */
.L_x_4911:
        /* <DEDUP_REMOVED lines=44> */
.L_x_4908:
[----:B------:R-:W-:Y:S05]  /*6340*/  BSYNC B0 ;  /* 0x0000000000007941 */ /* 0x000fea0003800000 */
.L_x_4907:
        /* <DEDUP_REMOVED lines=143> */
.L_x_4900:
        /* <DEDUP_REMOVED lines=45> */
.L_x_4916:
[----:B------:R-:W-:Y:S05]  /*6f10*/  BSYNC B0 ;  /* 0x0000000000007941 */ /* 0x000fea0003800000 */
.L_x_4915:
        /* <DEDUP_REMOVED lines=101> */
.L_x_4918:
[----:B------:R-:W-:Y:S05]  /*7570*/  BSYNC B6 ;  /* 0x0000000000067941 */ /* 0x000fea0003800000 */
.L_x_4917:
        /* <DEDUP_REMOVED lines=12> */
.L_x_4922:
[----:B-1----:R1:W2:Y:S02]  /*7640*/  SYNCS.PHASECHK.TRANS64.TRYWAIT P0, [R2+URZ+0x28c00], R3 ;  /* 0x028c0003020075a7 */ /* 0x0022a4000800017f */
[----:B--2---:R-:W-:Y:S05]  /*7650*/  @!P0 NANOSLEEP.SYNCS 0x989680 ;  /* 0x009896800000895d */ /* 0x004fea0003900000 */
[----:B------:R-:W2:Y:S02]  /*7660*/  @!P0 SYNCS.PHASECHK.TRANS64 P0, [R2+URZ+0x28c00], R3 ;  /* 0x028c0003020085a7 */ /* 0x000ea4000800007f */
[----:B--2---:R-:W-:Y:S05]  /*7670*/  @!P0 BRA `(.L_x_4922) ;  /* 0xfffffffc00f08947 */ /* 0x004fea000383ffff */
.L_x_4921:
[----:B------:R-:W-:Y:S05]  /*7680*/  BSYNC B0 ;  /* 0x0000000000007941 */ /* 0x000fea0003800000 */
.L_x_4920:
[----:B------:R-:W-:Y:S05]  /*7690*/  BRA `(.L_x_4923) ;  /* 0x0000002c00987947 */ /* 0x000fea0003800000 */
.L_x_4919:
        /* <DEDUP_REMOVED lines=31> */
.L_x_4925:
[----:B------:R-:W-:Y:S05]  /*7890*/  BSYNC B6 ;  /* 0x0000000000067941 */ /* 0x000fea0003800000 */
.L_x_4924:
[----:B------:R-:W0:Y:S01]  /*78a0*/  S2R R0, SR_TID.X ;  /* 0x0000000000007919 */ /* 0x000e220000002100 */
[----:B------:R-:W-:Y:S01]  /*78b0*/  ULDC.U8 UR4, c[0x0][0x410] ;  /* 0x0001040000047ab9 */ /* 0x000fe20000000000 */
[----:B------:R-:W-:Y:S01]  /*78c0*/  BSSY B0, `(.L_x_4926) ;  /* 0x00002bb000007945 */ /* 0x000fe20003800000 */
[----:B------:R-:W-:Y:S01]  /*78d0*/  ISETP.NE.AND P0, PT, RZ, UR4, PT ;  /* 0x00000004ff007c0c */ /* 0x000fe2000bf05270 */
        /* <DEDUP_REMOVED lines=41> */
.L_x_5202:
        /* <DEDUP_REMOVED lines=9> */
[----:B-1----:R-:W-:Y:S01]  /*7c00*/  IMAD.MOV.U32 R5, RZ, RZ, R3 ;  /* 0x000000ffff057224 */ /* 0x002fe200078e0003 */
[----:B------:R-:W-:Y:S02]  /*7c10*/  ISETP.GE.AND P3, PT, R192, UR4, PT ;  /* 0x00000004c0007c0c */ /* 0x000fe4000bf66270 */
[----:B------:R-:W-:Y:S02]  /*7c20*/  CS2R R28, SRZ ;  /* 0x00000000001c7805 */ /* 0x000fe4000001ff00 */
[----:B------:R-:W-:Y:S01]  /*7c30*/  ISETP.GE.AND P2, PT, R186, UR4, PT ;  /* 0x00000004ba007c0c */ /* 0x000fe2000bf46270 */
[----:B---3--:R-:W-:Y:S01]  /*7c40*/  IMAD.MOV.U32 R9, RZ, RZ, R0 ;  /* 0x000000ffff097224 */ /* 0x008fe200078e0000 */
[----:B------:R-:W-:-:S07]  /*7c50*/  CS2R R26, SRZ ;  /* 0x00000000001a7805 */ /* 0x000fce000001ff00 */
[C---:B------:R-:W-:Y:S01]  /*7c60*/  @!P3 IMAD.SHL.U32 R7, R192.reuse, 0x2, RZ ;  /* 0x00000002c007b824 */ /* 0x040fe200078e00ff */
[----:B------:R-:W-:-:S03]  /*7c70*/  @!P3 SHF.L.U64.HI R12, R192, 0x1, R39 ;  /* 0x00000001c00cb819 */ /* 0x000fc60000010227 */
[----:B--2---:R-:W-:Y:S01]  /*7c80*/  @!P2 IMAD.WIDE R10, R186, 0x2, R4 ;  /* 0x00000002ba0aa825 */ /* 0x004fe200078e0204 */
[-C--:B------:R-:W-:Y:S02]  /*7c90*/  @!P3 IADD3 R4, P0, R4, R7.reuse, RZ ;  /* 0x000000070404b210 */ /* 0x080fe40007f1e0ff */
[----:B----4-:R-:W-:Y:S02]  /*7ca0*/  @!P3 IADD3 R6, P1, R8, R7, RZ ;  /* 0x000000070806b210 */ /* 0x010fe40007f3e0ff */
[----:B------:R-:W-:Y:S02]  /*7cb0*/  CS2R R20, SRZ ;  /* 0x0000000000147805 */ /* 0x000fe4000001ff00 */
[----:B------:R-:W-:Y:S01]  /*7cc0*/  CS2R R24, SRZ ;  /* 0x0000000000187805 */ /* 0x000fe2000001ff00 */
[----:B------:R-:W-:Y:S01]  /*7cd0*/  @!P2 IMAD.WIDE R8, R186, 0x2, R8 ;  /* 0x00000002ba08a825 */ /* 0x000fe200078e0208 */
[----:B------:R1:W5:Y:S03]  /*7ce0*/  @!P2 LD.E.64 R28, desc[UR42][R10.64] ;  /* 0x0000002a0a1ca980 */ /* 0x000366000c101b00 */
[--C-:B------:R-:W-:Y:S01]  /*7cf0*/  @!P3 IMAD.X R5, R3, 0x1, R12.reuse, P0 ;  /* 0x000000010305b824 */ /* 0x100fe200000e060c */
[----:B------:R1:W5:Y:S01]  /*7d00*/  @!P2 LD.E.64 R26, desc[UR42][R8.64] ;  /* 0x0000002a081aa980 */ /* 0x000362000c101b00 */
[----:B------:R-:W-:-:S03]  /*7d10*/  @!P3 IMAD.X R7, R0, 0x1, R12, P1 ;  /* 0x000000010007b824 */ /* 0x000fc600008e060c */
[----:B------:R1:W5:Y:S04]  /*7d20*/  @!P3 LD.E.64 R20, desc[UR42][R4.64] ;  /* 0x0000002a0414b980 */ /* 0x000368000c101b00 */
[----:B------:R1:W5:Y:S02]  /*7d30*/  @!P3 LD.E.64 R24, desc[UR42][R6.64] ;  /* 0x0000002a0618b980 */ /* 0x000364000c101b00 */
.L_x_4930:
[----:B------:R-:W-:Y:S05]  /*7d40*/  BSYNC B1 ;  /* 0x0000000000017941 */ /* 0x000fea0003800000 */
.L_x_4929:
[----:B---3-5:R-:W-:Y:S01]  /*7d50*/  IMAD.MOV.U32 R0, RZ, RZ, R26 ;  /* 0x000000ffff007224 */ /* 0x028fe200078e001a */
[----:B------:R-:W-:Y:S01]  /*7d60*/  UMOV UR4, 0xffffffff ;  /* 0xffffffff00047882 */ /* 0x000fe20000000000 */
[----:B-1----:R-:W-:Y:S01]  /*7d70*/  IMAD.MOV.U32 R3, RZ, RZ, R27 ;  /* 0x000000ffff037224 */ /* 0x002fe200078e001b */
[----:B----4-:R-:W-:Y:S01]  /*7d80*/  CS2R R8, SRZ ;  /* 0x0000000000087805 */ /* 0x010fe2000001ff00 */
[----:B--2---:R-:W-:Y:S02]  /*7d90*/  IMAD.MOV.U32 R4, RZ, RZ, R24 ;  /* 0x000000ffff047224 */ /* 0x004fe400078e0018 */
[----:B------:R-:W-:Y:S01]  /*7da0*/  IMAD.MOV.U32 R5, RZ, RZ, R25 ;  /* 0x000000ffff057224 */ /* 0x000fe200078e0019 */
[----:B------:R-:W-:Y:S01]  /*7db0*/  PRMT R40, R3, 0x5410, R0 ;  /* 0x0000541003287816 */ /* 0x000fe20000000000 */
[----:B------:R-:W-:Y:S01]  /*7dc0*/  IMAD.MOV.U32 R0, RZ, RZ, R28 ;  /* 0x000000ffff007224 */ /* 0x000fe200078e001c */
[----:B------:R-:W-:Y:S01]  /*7dd0*/  PRMT R44, R4, 0x7610, R44 ;  /* 0x00007610042c7816 */ /* 0x000fe2000000002c */
[----:B------:R-:W-:Y:S01]  /*7de0*/  IMAD.MOV.U32 R3, RZ, RZ, R29 ;  /* 0x000000ffff037224 */ /* 0x000fe200078e001d */
[----:B------:R-:W-:Y:S01]  /*7df0*/  PRMT R45, R5, 0x7610, R45 ;  /* 0x00007610052d7816 */ /* 0x000fe2000000002d */
[----:B------:R-:W-:-:S02]  /*7e00*/  IMAD.MOV.U32 R4, RZ, RZ, R20 ;  /* 0x000000ffff047224 */ /* 0x000fc400078e0014 */
[----:B------:R-:W-:Y:S01]  /*7e10*/  IMAD.MOV.U32 R5, RZ, RZ, R21 ;  /* 0x000000ffff057224 */ /* 0x000fe200078e0015 */
[----:B------:R-:W-:Y:S02]  /*7e20*/  PRMT R41, R0, 0x5410, R3 ;  /* 0x0000541000297816 */ /* 0x000fe40000000003 */
[----:B------:R-:W-:Y:S02]  /*7e30*/  PRMT R44, R44, 0x5410, R4 ;  /* 0x000054102c2c7816 */ /* 0x000fe40000000004 */
[----:B------:R-:W-:Y:S01]  /*7e40*/  PRMT R46, R5, 0x7610, R46 ;  /* 0x00007610052e7816 */ /* 0x000fe2000000002e */
[----:B------:R-:W-:Y:S06]  /*7e50*/  BRA.DIV UR4, `(.L_x_4931) ;  /* 0x0000017a041c7947 */ /* 0x000fec000b800000 */
[----:B------:R1:W2:Y:S04]  /*7e60*/  SHFL.IDX PT, R0, R32, 0x1, 0x1c1f ;  /* 0x003c1f0020007f89 */ /* 0x0002a800000e0000 */
[----:B------:R1:W3:Y:S04]  /*7e70*/  SHFL.IDX PT, R3, R31, 0x1, 0x1c1f ;  /* 0x003c1f001f037f89 */ /* 0x0002e800000e0000 */
[----:B------:R1:W4:Y:S04]  /*7e80*/  SHFL.IDX PT, R7, R33, 0x1, 0x1c1f ;  /* 0x003c1f0021077f89 */ /* 0x00032800000e0000 */
[----:B0-----:R-:W0:Y:S02]  /*7e90*/  SHFL.IDX PT, R30, R30, 0x1, 0x1c1f ;  /* 0x003c1f001e1e7f89 */ /* 0x001e2400000e0000 */
.L_x_5208:
[----:B------:R-:W-:Y:S01]  /*7ea0*/  VIADD R34, R34, 0x20 ;  /* 0x0000002022227836 */ /* 0x000fe20000000000 */
[----:B------:R-:W-:Y:S01]  /*7eb0*/  LEA.HI R4, R218, R218, RZ, 0x1 ;  /* 0x000000dada047211 */ /* 0x000fe200078f08ff */
[----:B------:R-:W-:Y:S01]  /*7ec0*/  BSSY B1, `(.L_x_4932) ;  /* 0x0000021000017945 */ /* 0x000fe20003800000 */
[----:B-1----:R-:W-:Y:S01]  /*7ed0*/  IMAD.SHL.U32 R33, R190, 0x40, RZ ;  /* 0x00000040be217824 */ /* 0x002fe200078e00ff */
        /* <DEDUP_REMOVED lines=9> */
[----:B---3--:R-:W-:Y:S01]  /*7f70*/  IMAD.MOV.U32 R4, RZ, RZ, R3 ;  /* 0x000000ffff047224 */ /* 0x008fe200078e0003 */
[----:B------:R-:W-:Y:S01]  /*7f80*/  ISETP.GE.AND P2, PT, R186, UR4, PT ;  /* 0x00000004ba007c0c */ /* 0x000fe2000bf46270 */
[----:B--2---:R-:W-:Y:S01]  /*7f90*/  IMAD.MOV.U32 R5, RZ, RZ, R0 ;  /* 0x000000ffff057224 */ /* 0x004fe200078e0000 */
[----:B------:R-:W-:Y:S02]  /*7fa0*/  ISETP.GE.AND P3, PT, R192, UR4, PT ;  /* 0x00000004c0007c0c */ /* 0x000fe4000bf66270 */
[----:B------:R-:W-:Y:S01]  /*7fb0*/  CS2R R14, SRZ ;  /* 0x00000000000e7805 */ /* 0x000fe2000001ff00 */
[----:B0-----:R-:W-:Y:S02]  /*7fc0*/  IMAD.MOV.U32 R10, RZ, RZ, R30 ;  /* 0x000000ffff0a7224 */ /* 0x001fe400078e001e */
[----:B----4-:R-:W-:-:S06]  /*7fd0*/  IMAD.MOV.U32 R11, RZ, RZ, R7 ;  /* 0x000000ffff0b7224 */ /* 0x010fcc00078e0007 */
[----:B------:R-:W-:Y:S02]  /*7fe0*/  @!P2 IMAD.WIDE R4, R186, 0x2, R4 ;  /* 0x00000002ba04a825 */ /* 0x000fe400078e0204 */
[C---:B------:R-:W-:Y:S02]  /*7ff0*/  @!P3 SHF.L.U64.HI R32, R192.reuse, 0x1, R39 ;  /* 0x00000001c020b819 */ /* 0x040fe40000010227 */
[----:B------:R-:W-:Y:S01]  /*8000*/  @!P3 IMAD.SHL.U32 R6, R192, 0x2, RZ ;  /* 0x00000002c006b824 */ /* 0x000fe200078e00ff */
[----:B------:R0:W5:Y:S01]  /*8010*/  @!P2 LD.E.64 R14, desc[UR42][R4.64] ;  /* 0x0000002a040ea980 */ /* 0x000162000c101b00 */
[----:B------:R-:W-:Y:S02]  /*8020*/  CS2R R8, SRZ ;  /* 0x0000000000087805 */ /* 0x000fe4000001ff00 */
[----:B------:R-:W-:Y:S02]  /*8030*/  CS2R R12, SRZ ;  /* 0x00000000000c7805 */ /* 0x000fe4000001ff00 */
[----:B0-----:R-:W-:-:S02]  /*8040*/  @!P3 IADD3 R4, P0, R3, R6, RZ ;  /* 0x000000060304b210 */ /* 0x001fc40007f1e0ff */
[----:B------:R-:W-:Y:S01]  /*8050*/  @!P3 IADD3 R6, P1, R30, R6, RZ ;  /* 0x000000061e06b210 */ /* 0x000fe20007f3e0ff */
[----:B------:R-:W-:Y:S01]  /*8060*/  @!P2 IMAD.WIDE R30, R186, 0x2, R10 ;  /* 0x00000002ba1ea825 */ /* 0x000fe200078e020a */
[----:B------:R-:W-:-:S03]  /*8070*/  CS2R R10, SRZ ;  /* 0x00000000000a7805 */ /* 0x000fc6000001ff00 */
[--C-:B------:R-:W-:Y:S01]  /*8080*/  @!P3 IMAD.X R5, R0, 0x1, R32.reuse, P0 ;  /* 0x000000010005b824 */ /* 0x100fe200000e0620 */
[----:B------:R1:W5:Y:S01]  /*8090*/  @!P2 LD.E.64 R8, desc[UR42][R30.64] ;  /* 0x0000002a1e08a980 */ /* 0x000362000c101b00 */
[----:B------:R-:W-:-:S03]  /*80a0*/  @!P3 IMAD.X R7, R7, 0x1, R32, P1 ;  /* 0x000000010707b824 */ /* 0x000fc600008e0620 */
[----:B------:R1:W5:Y:S04]  /*80b0*/  @!P3 LD.E.64 R12, desc[UR42][R4.64] ;  /* 0x0000002a040cb980 */ /* 0x000368000c101b00 */
[----:B------:R1:W5:Y:S02]  /*80c0*/  @!P3 LD.E.64 R10, desc[UR42][R6.64] ;  /* 0x0000002a060ab980 */ /* 0x000364000c101b00 */
.L_x_4933:
[----:B------:R-:W-:Y:S05]  /*80d0*/  BSYNC B1 ;  /* 0x0000000000017941 */ /* 0x000fea0003800000 */
.L_x_4932:
[----:B------:R-:W4:Y:S01]  /*80e0*/  SYNCS.PHASECHK.TRANS64.TRYWAIT P0, [R2+URZ+0x28c00], R35 ;  /* 0x028c0023020075a7 */ /* 0x000f22000800017f */
[----:B------:R-:W-:Y:S01]  /*80f0*/  LOP3.LUT R33, R33, 0x1c0, RZ, 0xc0, !PT ;  /* 0x000001c021217812 */ /* 0x000fe200078ec0ff */
[----:B---3-5:R-:W-:Y:S01]  /*8100*/  IMAD.MOV.U32 R3, RZ, RZ, R8 ;  /* 0x000000ffff037224 */ /* 0x028fe200078e0008 */
[----:B01----:R-:W-:Y:S01]  /*8110*/  VIADDMNMX R30, R37, -R195, 0x40, PT ;  /* 0x00000040251e7446 */ /* 0x003fe200038009c3 */
[----:B------:R-:W-:Y:S01]  /*8120*/  IMAD.MOV.U32 R5, RZ, RZ, R14 ;  /* 0x000000ffff057224 */ /* 0x000fe200078e000e */
[----:B--2---:R-:W-:Y:S01]  /*8130*/  LOP3.LUT R0, R33, 0x18, R16, 0xf8, !PT ;  /* 0x0000001821007812 */ /* 0x004fe200078ef810 */
        /* <DEDUP_REMOVED lines=9> */
[----:B------:R-:W-:Y:S01]  /*81d0*/  IMAD R3, R202, 0x200, R33 ;  /* 0x00000200ca037824 */ /* 0x000fe200078e0221 */
[----:B------:R-:W-:Y:S01]  /*81e0*/  PRMT R31, R4, 0x5410, R0 ;  /* 0x00005410041f7816 */ /* 0x000fe20000000000 */
[----:B------:R-:W-:Y:S01]  /*81f0*/  IMAD.MOV.U32 R0, RZ, RZ, R15 ;  /* 0x000000ffff007224 */ /* 0x000fe200078e000f */
[----:B------:R-:W-:Y:S01]  /*8200*/  ISETP.GE.AND P1, PT, R23, R30, PT ;  /* 0x0000001e1700720c */ /* 0x000fe20003f26270 */
[----:B------:R-:W-:Y:S02]  /*8210*/  IMAD.MOV.U32 R4, RZ, RZ, R12 ;  /* 0x000000ffff047224 */ /* 0x000fe400078e000c */
[----:B------:R-:W-:Y:S01]  /*8220*/  IMAD R3, R3, 0x2, R2 ;  /* 0x0000000203037824 */ /* 0x000fe200078e0202 */
[----:B------:R-:W-:Y:S01]  /*8230*/  PRMT R48, R0, 0x7610, R48 ;  /* 0x0000761000307816 */ /* 0x000fe20000000030 */
[----:B------:R-:W-:Y:S01]  /*8240*/  IMAD.MOV.U32 R5, RZ, RZ, R13 ;  /* 0x000000ffff057224 */ /* 0x000fe200078e000d */
[----:B------:R-:W-:Y:S01]  /*8250*/  PRMT R33, R4, 0x7610, R33 ;  /* 0x0000761004217816 */ /* 0x000fe20000000021 */
[----:B------:R-:W-:-:S02]  /*8260*/  VIADD R4, R3, 0x20400 ;  /* 0x0002040003047836 */ /* 0x000fc40000000000 */
[----:B------:R-:W-:Y:S01]  /*8270*/  VIADD R0, R3, 0x20440 ;  /* 0x0002044003007836 */ /* 0x000fe20000000000 */
[----:B----4-:R-:W-:Y:S06]  /*8280*/  @!P0 BRA `(.L_x_4935) ;  /* 0x0000017400848947 */ /* 0x010fec0003800000 */
.L_x_5209:
[----:B------:R-:W-:Y:S05]  /*8290*/  BSYNC B1 ;  /* 0x0000000000017941 */ /* 0x000fea0003800000 */
.L_x_4934:
        /* <DEDUP_REMOVED lines=9> */
[----:B------:R-:W1:Y:S01]  /*8330*/  LDS.128 R4, [R3+0x20400] ;  /* 0x0204000003047984 */ /* 0x000e620000000c00 */
[----:B------:R-:W-:Y:S02]  /*8340*/  SHF.R.U32.HI R39, RZ, 0x10, R27 ;  /* 0x00000010ff277819 */ /* 0x000fe4000001161b */
[----:B------:R-:W-:Y:S02]  /*8350*/  SHF.R.U32.HI R36, RZ, 0x10, R29 ;  /* 0x00000010ff247819 */ /* 0x000fe4000001161d */
[----:B------:R-:W-:Y:S02]  /*8360*/  SHF.R.U64 R38, R26, 0x10, R27 ;  /* 0x000000101a267819 */ /* 0x000fe4000000121b */
[----:B------:R-:W-:Y:S02]  /*8370*/  PRMT R39, R40, 0x5410, R39 ;  /* 0x0000541028277816 */ /* 0x000fe40000000027 */
[----:B------:R-:W-:Y:S02]  /*8380*/  PRMT R36, R41, 0x5432, R36 ;  /* 0x0000543229247816 */ /* 0x000fe40000000024 */
[----:B0-----:R-:W-:-:S02]  /*8390*/  SHF.R.U64 R35, R28, 0x10, R29 ;  /* 0x000000101c237819 */ /* 0x001fc4000000121d */
[----:B------:R-:W-:Y:S01]  /*83a0*/  PRMT R38, R40, 0x5432, R38 ;  /* 0x0000543228267816 */ /* 0x000fe20000000026 */
[----:B------:R-:W-:Y:S01]  /*83b0*/  IMAD.U32 R40, R39, 0x10000, RZ ;  /* 0x0001000027287824 */ /* 0x000fe200078e00ff */
[----:B------:R-:W-:Y:S01]  /*83c0*/  PRMT R35, R41, 0x5410, R35 ;  /* 0x0000541029237816 */ /* 0x000fe20000000023 */
[C---:B------:R-:W-:Y:S01]  /*83d0*/  IMAD.U32 R37, R36.reuse, 0x10000, RZ ;  /* 0x0001000024257824 */ /* 0x040fe200078e00ff */
[----:B------:R-:W-:Y:S02]  /*83e0*/  LOP3.LUT R39, R39, 0xffff0000, RZ, 0xc0, !PT ;  /* 0xffff000027277812 */ /* 0x000fe400078ec0ff */
[----:B------:R-:W-:Y:S02]  /*83f0*/  LOP3.LUT R36, R36, 0xffff0000, RZ, 0xc0, !PT ;  /* 0xffff000024247812 */ /* 0x000fe400078ec0ff */
[C---:B-1----:R-:W-:Y:S01]  /*8400*/  LOP3.LUT R27, R6.reuse, 0xffff0000, RZ, 0xc0, !PT ;  /* 0xffff0000061b7812 */ /* 0x042fe200078ec0ff */
[----:B------:R-:W-:Y:S01]  /*8410*/  IMAD.U32 R26, R6, 0x10000, RZ ;  /* 0x00010000061a7824 */ /* 0x000fe200078e00ff */
[C---:B------:R-:W-:Y:S01]  /*8420*/  LOP3.LUT R29, R7.reuse, 0xffff0000, RZ, 0xc0, !PT ;  /* 0xffff0000071d7812 */ /* 0x040fe200078ec0ff */
[----:B------:R-:W-:-:S02]  /*8430*/  IMAD.U32 R28, R7, 0x10000, RZ ;  /* 0x00010000071c7824 */ /* 0x000fc400078e00ff */
[C---:B------:R-:W-:Y:S01]  /*8440*/  FMUL.FTZ R41, R27.reuse, R40 ;  /* 0x000000281b297220 */ /* 0x040fe20000410000 */
[----:B------:R-:W-:Y:S01]  /*8450*/  FMUL.FTZ R27, R27, R37 ;  /* 0x000000251b1b7220 */ /* 0x000fe20000410000 */
[C---:B------:R-:W-:Y:S01]  /*8460*/  FMUL.FTZ R43, R29.reuse, R39 ;  /* 0x000000271d2b7220 */ /* 0x040fe20000410000 */
[----:B------:R-:W-:Y:S02]  /*8470*/  IMAD.U32 R6, R4, 0x10000, RZ ;  /* 0x0001000004067824 */ /* 0x000fe400078e00ff */
[C---:B------:R-:W-:Y:S01]  /*8480*/  FFMA.FTZ R41, R26.reuse, R37, -R41 ;  /* 0x000000251a297223 */ /* 0x040fe20000010829 */
[----:B------:R-:W-:Y:S01]  /*8490*/  FMUL.FTZ R37, R29, R36 ;  /* 0x000000241d257220 */ /* 0x000fe20000410000 */
[----:B------:R-:W-:Y:S02]  /*84a0*/  IMAD.U32 R7, R5, 0x10000, RZ ;  /* 0x0001000005077824 */ /* 0x000fe400078e00ff */
[----:B------:R-:W-:Y:S01]  /*84b0*/  FFMA.FTZ R40, R26, R40, R27 ;  /* 0x000000281a287223 */ /* 0x000fe2000001001b */
[----:B------:R-:W-:Y:S01]  /*84c0*/  IMAD.U32 R29, R38, 0x10000, RZ ;  /* 0x00010000261d7824 */ /* 0x000fe200078e00ff */
        /* <DEDUP_REMOVED lines=9> */
[----:B------:R-:W-:-:S02]  /*8560*/  FMUL.FTZ R36, R5, R38 ;  /* 0x0000002605247220 */ /* 0x000fc40000410000 */
[-C--:B------:R-:W-:Y:S01]  /*8570*/  FMUL.FTZ R37, R5, R26.reuse ;  /* 0x0000001a05257220 */ /* 0x080fe20000410000 */
[C---:B------:R-:W-:Y:S01]  /*8580*/  FFMA.FTZ R4, R6.reuse, R27, -R35 ;  /* 0x0000001b06047223 */ /* 0x040fe20000010823 */
[----:B------:R-:W-:Y:S01]  /*8590*/  FFMA.FTZ R29, R6, R29, R28 ;  /* 0x0000001d061d7223 */ /* 0x000fe2000001001c */
[C---:B------:R-:W-:Y:S01]  /*85a0*/  FFMA.FTZ R5, R7.reuse, R26, -R36 ;  /* 0x0000001a07057223 */ /* 0x040fe20000010824 */
[----:B------:R-:W-:Y:S01]  /*85b0*/  FFMA.FTZ R38, R7, R38, R37 ;  /* 0x0000002607267223 */ /* 0x000fe20000010025 */
[----:B------:R-:W-:Y:S02]  /*85c0*/  F2FP.BF16.F32.PACK_AB R6, R40, R41 ;  /* 0x000000292806723e */ /* 0x000fe400000010ff */
[----:B------:R-:W-:Y:S02]  /*85d0*/  F2FP.BF16.F32.PACK_AB R7, R42, R43 ;  /* 0x0000002b2a07723e */ /* 0x000fe400000010ff */
[----:B------:R-:W-:Y:S02]  /*85e0*/  F2FP.BF16.F32.PACK_AB R4, R29, R4 ;  /* 0x000000041d04723e */ /* 0x000fe400000010ff */
[----:B------:R-:W-:-:S05]  /*85f0*/  F2FP.BF16.F32.PACK_AB R5, R38, R5 ;  /* 0x000000052605723e */ /* 0x000fca00000010ff */
[----:B------:R1:W-:Y:S02]  /*8600*/  STS.128 [R3+0x20400], R4 ;  /* 0x0204000403007388 */ /* 0x0003e40000000c00 */
.L_x_4939:
[----:B------:R-:W-:Y:S05]  /*8610*/  BSYNC B2 ;  /* 0x0000000000027941 */ /* 0x000fea0003800000 */
.L_x_4938:
[----:B------:R-:W-:Y:S05]  /*8620*/  @P1 BRA `(.L_x_4937) ;  /* 0x0000000000b81947 */ /* 0x000fea0003800000 */
[----:B-1----:R-:W1:Y:S01]  /*8630*/  LDS.128 R4, [R0] ;  /* 0x0000000000047984 */ /* 0x002e620000000c00 */
        /* <DEDUP_REMOVED lines=8> */
[----:B------:R-:W-:-:S02]  /*86c0*/  PRMT R26, R44, 0x5432, R26 ;  /* 0x000054322c1a7816 */ /* 0x000fc4000000001a */
[----:B------:R-:W-:Y:S02]  /*86d0*/  LOP3.LUT R35, R35, 0xffff0000, RZ, 0xc0, !PT ;  /* 0xffff000023237812 */ /* 0x000fe400078ec0ff */
[----:B------:R-:W-:Y:S02]  /*86e0*/  LOP3.LUT R27, R27, 0xffff0000, RZ, 0xc0, !PT ;  /* 0xffff00001b1b7812 */ /* 0x000fe400078ec0ff */
[----:B------:R-:W-:Y:S02]  /*86f0*/  PRMT R29, R44, 0x5410, R29 ;  /* 0x000054102c1d7816 */ /* 0x000fe4000000001d */
[C---:B-1----:R-:W-:Y:S01]  /*8700*/  LOP3.LUT R21, R6.reuse, 0xffff0000, RZ, 0xc0, !PT ;  /* 0xffff000006157812 */ /* 0x042fe200078ec0ff */
[----:B------:R-:W-:Y:S01]  /*8710*/  IMAD.U32 R20, R6, 0x10000, RZ ;  /* 0x0001000006147824 */ /* 0x000fe200078e00ff */
[C---:B------:R-:W-:Y:S01]  /*8720*/  LOP3.LUT R25, R7.reuse, 0xffff0000, RZ, 0xc0, !PT ;  /* 0xffff000007197812 */ /* 0x040fe200078ec0ff */
[----:B------:R-:W-:Y:S02]  /*8730*/  IMAD.U32 R24, R7, 0x10000, RZ ;  /* 0x0001000007187824 */ /* 0x000fe400078e00ff */
[C---:B------:R-:W-:Y:S01]  /*8740*/  FMUL.FTZ R37, R21.reuse, R36 ;  /* 0x0000002415257220 */ /* 0x040fe20000410000 */
[----:B------:R-:W-:Y:S01]  /*8750*/  FMUL.FTZ R21, R21, R28 ;  /* 0x0000001c15157220 */ /* 0x000fe20000410000 */
[C---:B------:R-:W-:Y:S01]  /*8760*/  IMAD.U32 R6, R4.reuse, 0x10000, RZ ;  /* 0x0001000004067824 */ /* 0x040fe200078e00ff */
[----:B------:R-:W-:Y:S01]  /*8770*/  LOP3.LUT R4, R4, 0xffff0000, RZ, 0xc0, !PT ;  /* 0xffff000004047812 */ /* 0x000fe200078ec0ff */
[----:B------:R-:W-:-:S02]  /*8780*/  IMAD.U32 R7, R5, 0x10000, RZ ;  /* 0x0001000005077824 */ /* 0x000fc400078e00ff */
[C---:B------:R-:W-:Y:S01]  /*8790*/  FFMA.FTZ R36, R20.reuse, R36, R21 ;  /* 0x0000002414247223 */ /* 0x040fe20000010015 */
[----:B------:R-:W-:Y:S01]  /*87a0*/  FFMA.FTZ R37, R20, R28, -R37 ;  /* 0x0000001c14257223 */ /* 0x000fe20000010825 */
[C---:B------:R-:W-:Y:S01]  /*87b0*/  IMAD.U32 R21, R26.reuse, 0x10000, RZ ;  /* 0x000100001a157824 */ /* 0x040fe200078e00ff */
[----:B------:R-:W-:Y:S01]  /*87c0*/  LOP3.LUT R5, R5, 0xffff0000, RZ, 0xc0, !PT ;  /* 0xffff000005057812 */ /* 0x000fe200078ec0ff */
[C---:B------:R-:W-:Y:S01]  /*87d0*/  FMUL.FTZ R39, R25.reuse, R35 ;  /* 0x0000002319277220 */ /* 0x040fe20000410000 */
[-C--:B------:R-:W-:Y:S01]  /*87e0*/  FMUL.FTZ R41, R25, R27.reuse ;  /* 0x0000001b19297220 */ /* 0x080fe20000410000 */
[C---:B------:R-:W-:Y:S01]  /*87f0*/  LOP3.LUT R20, R29.reuse, 0xffff0000, RZ, 0xc0, !PT ;  /* 0xffff00001d147812 */ /* 0x040fe200078ec0ff */
[----:B------:R-:W-:Y:S01]  /*8800*/  IMAD.U32 R25, R29, 0x10000, RZ ;  /* 0x000100001d197824 */ /* 0x000fe200078e00ff */
[----:B------:R-:W-:Y:S01]  /*8810*/  LOP3.LUT R26, R26, 0xffff0000, RZ, 0xc0, !PT ;  /* 0xffff00001a1a7812 */ /* 0x000fe200078ec0ff */
        /* <DEDUP_REMOVED lines=15> */
.L_x_4937:
[----:B------:R-:W-:Y:S05]  /*8910*/  BSYNC B1 ;  /* 0x0000000000017941 */ /* 0x000fea0003800000 */
.L_x_4936:
        /* <DEDUP_REMOVED lines=36> */
[----:B0-----:R-:W-:Y:S01]  /*8b60*/  FMUL.FTZ R35, R15, R21 ;  /* 0x000000150f237220 */ /* 0x001fe20000410000 */
        /* <DEDUP_REMOVED lines=17> */
.L_x_4942:
[----:B------:R-:W-:Y:S05]  /*8c80*/  BSYNC B1 ;  /* 0x0000000000017941 */ /* 0x000fea0003800000 */
.L_x_4941:
[----:B------:R-:W-:Y:S05]  /*8c90*/  @P1 BRA `(.L_x_4940) ;  /* 0x0000001400f41947 */ /* 0x000fea0003800000 */
[----:B-1----:R-:W1:Y:S01]  /*8ca0*/  LDS.128 R4, [R0+0x1000] ;  /* 0x0010000000047984 */ /* 0x002e620000000c00 */
        /* <DEDUP_REMOVED lines=25> */
[C---:B------:R-:W-:Y:S01]  /*8e40*/  IMAD.U32 R8, R32.reuse, 0x10000, RZ ;  /* 0x0001000020087824 */ /* 0x040fe200078e00ff */
[----:B------:R-:W-:Y:S01]  /*8e50*/  LOP3.LUT R5, R5, 0xffff0000, RZ, 0xc0, !PT ;  /* 0xffff000005057812 */ /* 0x000fe200078ec0ff */
[C---:B------:R-:W-:Y:S01]  /*8e60*/  IMAD.U32 R7, R33.reuse, 0x10000, RZ ;  /* 0x0001000021077824 */ /* 0x040fe200078e00ff */
[----:B------:R-:W-:Y:S01]  /*8e70*/  LOP3.LUT R32, R32, 0xffff0000, RZ, 0xc0, !PT ;  /* 0xffff000020207812 */ /* 0x000fe200078ec0ff */
[C---:B------:R-:W-:Y:S01]  /*8e80*/  FFMA.FTZ R21, R10.reuse, R34, -R21 ;  /* 0x000000220a157223 */ /* 0x040fe20000010815 */
        /* <DEDUP_REMOVED lines=16> */
.L_x_4927:
        /* <DEDUP_REMOVED lines=19> */
[----:B------:R-:W-:-:S04]  /*90c0*/  IMAD.WIDE.U32 R6, R3, UR6, R6 ;  /* 0x0000000603067c25 */ /* 0x000fc8000f8e0006 */
[----:B------:R-:W-:Y:S01]  /*90d0*/  IMAD R11, R3, UR7, R0 ;  /* 0x00000007030b7c24 */ /* 0x000fe2000f8e0200 */
[----:B------:R-:W-:Y:S01]  /*90e0*/  ULDC.64 UR6, c[0x0][0x400] ;  /* 0x0001000000067ab9 */ /* 0x000fe20000000a00 */
[----:B------:R-:W-:Y:S01]  /*90f0*/  IMAD.IADD R5, R5, 0x1, R9 ;  /* 0x0000000105057824 */ /* 0x000fe200078e0209 */
[----:B------:R-:W-:Y:S01]  /*9100*/  LEA R3, P0, R4, UR4, 0x1 ;  /* 0x0000000404037c11 */ /* 0x000fe2000f8008ff */
[----:B------:R-:W-:Y:S01]  /*9110*/  IMAD.IADD R9, R7, 0x1, R11 ;  /* 0x0000000107097824 */ /* 0x000fe200078e020b */
[----:B------:R-:W-:Y:S01]  /*9120*/  LEA R8, P1, R6, UR6, 0x1 ;  /* 0x0000000606087c11 */ /* 0x000fe2000f8208ff */
[----:B------:R-:W-:Y:S01]  /*9130*/  UMOV UR4, 0xffffffff ;  /* 0xffffffff00047882 */ /* 0x000fe20000000000 */
[----:B------:R-:W-:Y:S02]  /*9140*/  LEA.HI.X R0, R4, UR5, R5, 0x1, P0 ;  /* 0x0000000504007c11 */ /* 0x000fe400080f0c05 */
[----:B------:R-:W-:Y:S01]  /*9150*/  LEA.HI.X R9, R6, UR7, R9, 0x1, P1 ;  /* 0x0000000706097c11 */ /* 0x000fe200088f0c09 */
[----:B------:R-:W-:Y:S08]  /*9160*/  BRA.DIV UR4, `(.L_x_4943) ;  /* 0x0000016604e07947 */ /* 0x000ff0000b800000 */
[----:B------:R0:W1:Y:S04]  /*9170*/  SHFL.IDX PT, R5, R0, RZ, 0x1c1f ;  /* 0x001c1fff00057589 */ /* 0x00006800000e0000 */
[----:B------:R0:W2:Y:S04]  /*9180*/  SHFL.IDX PT, R4, R3, RZ, 0x1c1f ;  /* 0x001c1fff03047589 */ /* 0x0000a800000e0000 */
[----:B------:R0:W3:Y:S04]  /*9190*/  SHFL.IDX PT, R7, R9, RZ, 0x1c1f ;  /* 0x001c1fff09077589 */ /* 0x0000e800000e0000 */
[----:B------:R0:W4:Y:S02]  /*91a0*/  SHFL.IDX PT, R6, R8, RZ, 0x1c1f ;  /* 0x001c1fff08067589 */ /* 0x00012400000e0000 */
.L_x_5215:
        /* <DEDUP_REMOVED lines=15> */
.L_x_4945:
[----:B------:R-:W-:Y:S05]  /*92a0*/  BSYNC B1 ;  /* 0x0000000000017941 */ /* 0x000fea0003800000 */
.L_x_4944:
[----:B-12--5:R-:W-:Y:S01]  /*92b0*/  IMAD.MOV.U32 R4, RZ, RZ, R28 ;  /* 0x000000ffff047224 */ /* 0x026fe200078e001c */
[----:B------:R-:W-:Y:S01]  /*92c0*/  UMOV UR4, 0xffffffff ;  /* 0xffffffff00047882 */ /* 0x000fe20000000000 */
[----:B------:R-:W-:Y:S02]  /*92d0*/  IMAD.MOV.U32 R5, RZ, RZ, R29 ;  /* 0x000000ffff057224 */ /* 0x000fe400078e001d */
[----:B----4-:R-:W-:Y:S02]  /*92e0*/  IMAD.MOV.U32 R6, RZ, RZ, R30 ;  /* 0x000000ffff067224 */ /* 0x010fe400078e001e */
        /* <DEDUP_REMOVED lines=20> */
.L_x_5221:
        /* <DEDUP_REMOVED lines=23> */
.L_x_4948:
[----:B------:R-:W-:Y:S05]  /*95a0*/  BSYNC B1 ;  /* 0x0000000000017941 */ /* 0x000fea0003800000 */
.L_x_4947:
[----:B------:R-:W2:Y:S01]  /*95b0*/  SYNCS.PHASECHK.TRANS64.TRYWAIT P1, [R2+URZ+0x28c00], R33 ;  /* 0x028c0021020075a7 */ /* 0x000ea2000802017f */
[----:B-1----:R-:W-:Y:S01]  /*95c0*/  VIADDMNMX R12, R21, -R195, 0x40, PT ;  /* 0x00000040150c7446 */ /* 0x002fe200038009c3 */
[----:B-----5:R-:W-:Y:S01]  /*95d0*/  IMAD.MOV.U32 R13, RZ, RZ, R4 ;  /* 0x000000ffff0d7224 */ /* 0x020fe200078e0004 */
[----:B0-----:R-:W-:Y:S01]  /*95e0*/  ISETP.GE.AND P0, PT, R16, R3, PT ;  /* 0x000000031000720c */ /* 0x001fe20003f06270 */
[----:B----4-:R-:W-:Y:S01]  /*95f0*/  IMAD.MOV.U32 R14, RZ, RZ, R5 ;  /* 0x000000ffff0e7224 */ /* 0x010fe200078e0005 */
[----:B------:R-:W-:Y:S01]  /*9600*/  BSSY B1, `(.L_x_4949) ;  /* 0x0000010000017945 */ /* 0x000fe20003800000 */
[C---:B------:R-:W-:Y:S01]  /*9610*/  VIADD R0, R23.reuse, 0x20 ;  /* 0x0000002017007836 */ /* 0x040fe20000000000 */
[-C--:B------:R-:W-:Y:S01]  /*9620*/  ISETP.GE.OR P2, PT, R23, R12.reuse, P0 ;  /* 0x0000000c1700720c */ /* 0x080fe20000746670 */
[----:B------:R-:W-:Y:S01]  /*9630*/  IMAD.MOV.U32 R15, RZ, RZ, R9 ;  /* 0x000000ffff0f7224 */ /* 0x000fe200078e0009 */
[----:B------:R-:W-:Y:S01]  /*9640*/  PRMT R51, R51, 0x5410, R13 ;  /* 0x0000541033337816 */ /* 0x000fe2000000000d */
[----:B------:R-:W-:Y:S01]  /*9650*/  IMAD.MOV.U32 R13, RZ, RZ, R7 ;  /* 0x000000ffff0d7224 */ /* 0x000fe200078e0007 */
        /* <DEDUP_REMOVED lines=10> */
.L_x_5222:
[----:B------:R-:W-:Y:S05]  /*9700*/  BSYNC B1 ;  /* 0x0000000000017941 */ /* 0x000fea0003800000 */
.L_x_4949:
        /* <DEDUP_REMOVED lines=8> */
[----:B0-----:R-:W-:Y:S02]  /*9790*/  SHF.R.U32.HI R33, RZ, 0x3, R15 ;  /* 0x00000003ff217819 */ /* 0x001fe4000001160f */
[----:B------:R-:W-:-:S02]  /*97a0*/  LOP3.LUT R14, R15, 0x38, R14, 0xf8, !PT ;  /* 0x000000380f0e7812 */ /* 0x000fc400078ef80e */
[----:B------:R-:W-:Y:S02]  /*97b0*/  LOP3.LUT R12, R15, 0x38, R16, 0xf8, !PT ;  /* 0x000000380f0c7812 */ /* 0x000fe400078ef810 */
[-C--:B------:R-:W-:Y:S02]  /*97c0*/  LOP3.LUT R15, R14, R33.reuse, RZ, 0x3c, !PT ;  /* 0x000000210e0f7212 */ /* 0x080fe400078e3cff */
[----:B------:R-:W-:Y:S02]  /*97d0*/  LOP3.LUT R13, R12, R33, RZ, 0x3c, !PT ;  /* 0x000000210c0d7212 */ /* 0x000fe400078e3cff */
[----:B------:R-:W-:Y:S01]  /*97e0*/  SHF.R.U32.HI R48, RZ, 0x10, R31 ;  /* 0x00000010ff307819 */ /* 0x000fe2000001161f */
[----:B------:R-:W-:Y:S01]  /*97f0*/  IMAD R37, R202, 0x200, R15 ;  /* 0x00000200ca257824 */ /* 0x000fe200078e020f */
[----:B------:R-:W-:Y:S01]  /*9800*/  PRMT R44, R38, 0x5432, R44 ;  /* 0x00005432262c7816 */ /* 0x000fe2000000002c */
[----:B------:R-:W-:Y:S01]  /*9810*/  IMAD R13, R202, 0x200, R13 ;  /* 0x00000200ca0d7824 */ /* 0x000fe200078e020d */
[----:B------:R-:W-:Y:S01]  /*9820*/  SHF.R.U32.HI R46, RZ, 0x10, R29 ;  /* 0x00000010ff2e7819 */ /* 0x000fe2000001161d */
[--C-:B------:R-:W-:Y:S01]  /*9830*/  IMAD R37, R37, 0x2, R2.reuse ;  /* 0x0000000225257824 */ /* 0x100fe200078e0202 */
[----:B------:R-:W-:Y:S01]  /*9840*/  PRMT R39, R41, 0x5410, R39 ;  /* 0x0000541029277816 */ /* 0x000fe20000000027 */
[----:B------:R-:W-:Y:S01]  /*9850*/  IMAD R36, R13, 0x2, R2 ;  /* 0x000000020d247824 */ /* 0x000fe200078e0202 */
[----:B------:R-:W-:-:S02]  /*9860*/  SHF.R.U32.HI R40, RZ, 0x10, R25 ;  /* 0x00000010ff287819 */ /* 0x000fc40000011619 */
[----:B------:R-:W0:Y:S01]  /*9870*/  LDS.128 R32, [R37+0x20400] ;  /* 0x0204000025207984 */ /* 0x000e220000000c00 */
[----:B------:R-:W-:Y:S02]  /*9880*/  SHF.R.U64 R47, R30, 0x10, R31 ;  /* 0x000000101e2f7819 */ /* 0x000fe4000000121f */
[C---:B------:R-:W-:Y:S01]  /*9890*/  PRMT R43, R45.reuse, 0x5410, R43 ;  /* 0x000054102d2b7816 */ /* 0x040fe2000000002b */
[----:B------:R-:W1:Y:S01]  /*98a0*/  LDS.128 R12, [R36+0x20400] ;  /* 0x02040000240c7984 */ /* 0x000e620000000c00 */
[----:B------:R-:W-:Y:S01]  /*98b0*/  PRMT R48, R45, 0x5432, R48 ;  /* 0x000054322d307816 */ /* 0x000fe20000000030 */
[----:B------:R-:W-:Y:S01]  /*98c0*/  IMAD.U32 R45, R44, 0x10000, RZ ;  /* 0x000100002c2d7824 */ /* 0x000fe200078e00ff */
[----:B------:R-:W-:Y:S01]  /*98d0*/  PRMT R46, R41, 0x5432, R46 ;  /* 0x00005432292e7816 */ /* 0x000fe2000000002e */
[----:B------:R-:W-:Y:S01]  /*98e0*/  IMAD.U32 R41, R39, 0x10000, RZ ;  /* 0x0001000027297824 */ /* 0x000fe200078e00ff */
[----:B------:R-:W-:Y:S02]  /*98f0*/  PRMT R40, R49, 0x5432, R40 ;  /* 0x0000543231287816 */ /* 0x000fe40000000028 */
[----:B------:R-:W-:-:S02]  /*9900*/  PRMT R47, R38, 0x5410, R47 ;  /* 0x00005410262f7816 */ /* 0x000fc4000000002f */
        /* <DEDUP_REMOVED lines=10> */
[----:B-1----:R-:W-:-:S02]  /*99b0*/  IMAD.U32 R24, R12, 0x10000, RZ ;  /* 0x000100000c187824 */ /* 0x002fc400078e00ff */
[C---:B------:R-:W-:Y:S01]  /*99c0*/  FMUL.FTZ R49, R28.reuse, R45 ;  /* 0x0000002d1c317220 */ /* 0x040fe20000410000 */
[C---:B------:R-:W-:Y:S01]  /*99d0*/  IMAD.U32 R38, R35.reuse, 0x10000, RZ ;  /* 0x0001000023267824 */ /* 0x040fe200078e00ff */
[----:B------:R-:W-:Y:S01]  /*99e0*/  LOP3.LUT R34, R35, 0xffff0000, RZ, 0xc0, !PT ;  /* 0xffff000023227812 */ /* 0x000fe200078ec0ff */
[-C--:B------:R-:W-:Y:S01]  /*99f0*/  FMUL.FTZ R35, R28, R41.reuse ;  /* 0x000000291c237220 */ /* 0x080fe20000410000 */
[----:B------:R-:W-:Y:S01]  /*9a00*/  LOP3.LUT R12, R12, 0xffff0000, RZ, 0xc0, !PT ;  /* 0xffff00000c0c7812 */ /* 0x000fe200078ec0ff */
[----:B------:R-:W-:Y:S01]  /*9a10*/  FFMA.FTZ R49, R24, R41, -R49 ;  /* 0x0000002918317223 */ /* 0x000fe20000010831 */
[----:B------:R-:W-:Y:S02]  /*9a20*/  IMAD.U32 R28, R46, 0x10000, RZ ;  /* 0x000100002e1c7824 */ /* 0x000fe400078e00ff */
[----:B------:R-:W-:Y:S01]  /*9a30*/  FMUL.FTZ R41, R29, R44 ;  /* 0x0000002c1d297220 */ /* 0x000fe20000410000 */
[----:B------:R-:W-:Y:S01]  /*9a40*/  FFMA.FTZ R35, R24, R45, R35 ;  /* 0x0000002d18237223 */ /* 0x000fe20000010023 */
[----:B------:R-:W-:-:S02]  /*9a50*/  IMAD.U32 R24, R40, 0x10000, RZ ;  /* 0x0001000028187824 */ /* 0x000fc400078e00ff */
[-C--:B------:R-:W-:Y:S01]  /*9a60*/  FMUL.FTZ R29, R29, R39.reuse ;  /* 0x000000271d1d7220 */ /* 0x080fe20000410000 */
[C---:B------:R-:W-:Y:S02]  /*9a70*/  IMAD.U32 R25, R13.reuse, 0x10000, RZ ;  /* 0x000100000d197824 */ /* 0x040fe400078e00ff */
[----:B------:R-:W-:Y:S01]  /*9a80*/  FFMA.FTZ R50, R12, R39, -R41 ;  /* 0x000000270c327223 */ /* 0x000fe20000010829 */
[----:B------:R-:W-:Y:S01]  /*9a90*/  FMUL.FTZ R52, R30, R28 ;  /* 0x0000001c1e347220 */ /* 0x000fe20000410000 */
[----:B------:R-:W-:Y:S01]  /*9aa0*/  LOP3.LUT R46, R46, 0xffff0000, RZ, 0xc0, !PT ;  /* 0xffff00002e2e7812 */ /* 0x000fe200078ec0ff */
[-C--:B------:R-:W-:Y:S01]  /*9ab0*/  FMUL.FTZ R39, R30, R24.reuse ;  /* 0x000000181e277220 */ /* 0x080fe20000410000 */
[----:B------:R-:W-:Y:S01]  /*9ac0*/  LOP3.LUT R13, R13, 0xffff0000, RZ, 0xc0, !PT ;  /* 0xffff00000d0d7812 */ /* 0x000fe200078ec0ff */
[C---:B------:R-:W-:Y:S01]  /*9ad0*/  FFMA.FTZ R52, R25.reuse, R24, -R52 ;  /* 0x0000001819347223 */ /* 0x040fe20000010834 */
[----:B------:R-:W-:Y:S01]  /*9ae0*/  LOP3.LUT R40, R40, 0xffff0000, RZ, 0xc0, !PT ;  /* 0xffff000028287812 */ /* 0x000fe200078ec0ff */
        /* <DEDUP_REMOVED lines=44> */
.L_x_4952:
[----:B------:R-:W-:Y:S05]  /*9db0*/  BSYNC B1 ;  /* 0x0000000000017941 */ /* 0x000fea0003800000 */
.L_x_4951:
        /* <DEDUP_REMOVED lines=12> */
[----:B------:R-:W-:Y:S02]  /*9e80*/  SHF.R.U64 R21, R8, 0x10, R9 ;  /* 0x0000001008157819 */ /* 0x000fe40000001209 */
[----:B------:R-:W-:Y:S02]  /*9e90*/  LOP3.LUT R0, R0, R3, RZ, 0x3c, !PT ;  /* 0x0000000300007212 */ /* 0x000fe400078e3cff */
[----:B------:R-:W-:Y:S02]  /*9ea0*/  LOP3.LUT R3, R13, 0xfffffe00, RZ, 0xc0, !PT ;  /* 0xfffffe000d037812 */ /* 0x000fe400078ec0ff */
[----:B------:R-:W-:Y:S02]  /*9eb0*/  PRMT R32, R51, 0x5432, R32 ;  /* 0x0000543233207816 */ /* 0x000fe40000000020 */
[----:B------:R-:W-:Y:S01]  /*9ec0*/  PRMT R21, R54, 0x5410, R21 ;  /* 0x0000541036157816 */ /* 0x000fe20000000015 */
[----:B------:R-:W-:Y:S01]  /*9ed0*/  IMAD.IADD R3, R3, 0x1, R0 ;  /* 0x0000000103037824 */ /* 0x000fe200078e0200 */
[----:B------:R-:W-:Y:S01]  /*9ee0*/  SHF.R.U32.HI R28, RZ, 0x10, R9 ;  /* 0x00000010ff1c7819 */ /* 0x000fe20000011609 */
[----:B0-----:R-:W-:Y:S01]  /*9ef0*/  IMAD.U32 R33, R32, 0x10000, RZ ;  /* 0x0001000020217824 */ /* 0x001fe200078e00ff */
        /* <DEDUP_REMOVED lines=87> */
.L_x_4940:
[----:B------:R-:W-:Y:S05]  /*a470*/  BSYNC B0 ;  /* 0x0000000000007941 */ /* 0x000fea0003800000 */
.L_x_4926:
        /* <DEDUP_REMOVED lines=8> */
.L_x_4923:
[----:B--2---:R-:W-:-:S05]  /*a500*/  IMAD.U32 R0, RZ, RZ, UR37 ;  /* 0x00000025ff007e24 */ /* 0x004fca000f8e00ff */
[----:B------:R-:W-:-:S13]  /*a510*/  ISETP.NE.AND P0, PT, R0, 0x3, PT ;  /* 0x000000030000780c */ /* 0x000fda0003f05270 */
[----:B------:R-:W-:Y:S05]  /*a520*/  @!P0 BRA `(.L_x_4953) ;  /* 0x0000000000048947 */ /* 0x000fea0003800000 */
[----:B------:R-:W-:Y:S01]  /*a530*/  BPT.TRAP 0x1 ;  /* 0x000000040000795c */ /* 0x000fe20000300000 */
.L_x_4953:
[----:B------:R-:W-:Y:S01]  /*a540*/  IMAD R20, R18, 0x8, R2 ;  /* 0x0000000812147824 */ /* 0x000fe200078e0202 */
[----:B------:R-:W-:-:S04]  /*a550*/  SHF.L.U32 R21, R22, 0x1f, RZ ;  /* 0x0000001f16157819 */ /* 0x000fc800000006ff */
[----:B------:R2:W4:Y:S01]  /*a560*/  SYNCS.PHASECHK.TRANS64.TRYWAIT P2, [R20+URZ+0x28c30], R21 ;  /* 0x028c3015140075a7 */ /* 0x000522000804017f */
[----:B------:R-:W-:Y:S05]  /*a570*/  @!P0 BRA `(.L_x_4954) ;  /* 0x0000000000048947 */ /* 0x000fea0003800000 */
[----:B------:R-:W-:Y:S01]  /*a580*/  BPT.TRAP 0x1 ;  /* 0x000000040000795c */ /* 0x000fe20000300000 */
.L_x_4954:
[----:B01-3--:R-:W0:Y:S01]  /*a590*/  S2R R3, SR_TID.X ;  /* 0x0000000000037919 */ /* 0x00be220000002100 */
[----:B------:R-:W-:-:S05]  /*a5a0*/  VIADD R0, R2, 0x22400 ;  /* 0x0002240002007836 */ /* 0x000fca0000000000 */
[----:B------:R-:W-:-:S04]  /*a5b0*/  SHF.R.U32.HI R0, RZ, 0x4, R0 ;  /* 0x00000004ff007819 */ /* 0x000fc80000011600 */
[----:B------:R-:W-:Y:S02]  /*a5c0*/  LOP3.LUT R0, R0, 0x3fff, RZ, 0xc0, !PT ;  /* 0x00003fff00007812 */ /* 0x000fe400078ec0ff */
[----:B0-----:R-:W-:-:S04]  /*a5d0*/  LOP3.LUT R3, R3, 0x7f, RZ, 0xc0, !PT ;  /* 0x0000007f03037812 */ /* 0x001fc800078ec0ff */
[----:B------:R-:W-:Y:S01]  /*a5e0*/  ISETP.NE.AND P1, PT, R3, RZ, PT ;  /* 0x000000ff0300720c */ /* 0x000fe20003f25270 */
[----:B----4-:R-:W-:-:S12]  /*a5f0*/  @P2 BRA `(.L_x_4955) ;  /* 0x0000000000082947 */ /* 0x010fd80003800000 */
[----:B------:R-:W0:Y:S02]  /*a600*/  SYNCS.PHASECHK.TRANS64.TRYWAIT P2, [R20+URZ+0x28c30], R21 ;  /* 0x028c3015140075a7 */ /* 0x000e24000804017f */
[----:B0-----:R-:W-:Y:S05]  /*a610*/  @!P2 BRA `(.L_x_4956) ;  /* 0x0000015400b4a947 */ /* 0x001fea0003800000 */
.L_x_4955:
[----:B------:R-:W-:Y:S05]  /*a620*/  WARPSYNC.ALL ;  /* 0x0000000000007948 */ /* 0x000fea0003800000 */
[----:B------:R-:W-:Y:S01]  /*a630*/  LOP3.LUT R12, R0, 0x10000, RZ, 0xfc, !PT ;  /* 0x00010000000c7812 */ /* 0x000fe200078efcff */
[----:B------:R-:W-:Y:S01]  /*a640*/  VIADD R0, R2, 0x20400 ;  /* 0x0002040002007836 */ /* 0x000fe20000000000 */
[----:B------:R-:W-:-:S03]  /*a650*/  WARPGROUP.ARRIVE ;  /* 0x00000000000079c5 */ /* 0x000fc60000000000 */
[----:B------:R-:W-:Y:S01]  /*a660*/  IMAD R6, R18, 0x200, R12 ;  /* 0x0000020012067824 */ /* 0x000fe200078e020c */
[----:B------:R-:W1:Y:S01]  /*a670*/  LDC R3, c[0x0][0x448] ;  /* 0x00011200ff037b82 */ /* 0x000e620000000800 */
[----:B------:R-:W-:Y:S01]  /*a680*/  IMAD.MOV.U32 R7, RZ, RZ, 0x40000040 ;  /* 0x40000040ff077424 */ /* 0x000fe200078e00ff */
        /* <DEDUP_REMOVED lines=14> */
[----:B------:R-:W-:Y:S01]  /*a770*/  LOP3.LUT R19, R19, 0xf7ffffff, RZ, 0xc0, !PT ;  /* 0xf7ffffff13137812 */ /* 0x000fe200078ec0ff */
[----:B------:R-:W-:-:S02]  /*a780*/  IMAD.MOV.U32 R7, RZ, RZ, 0x40000040 ;  /* 0x40000040ff077424 */ /* 0x000fc400078e00ff */
[----:B------:R-:W-:-:S04]  /*a790*/  IMAD.IADD R0, R204, 0x1, R195 ;  /* 0x00000001cc007824 */ /* 0x000fc800078e02c3 */
[----:B------:R-:W-:Y:S01]  /*a7a0*/  IMAD.MOV.U32 R13, RZ, RZ, R0 ;  /* 0x000000ffff0d7224 */ /* 0x000fe200078e0000 */
[----:B-1----:R-:W-:-:S03]  /*a7b0*/  ISETP.NE.AND P6, PT, R3, 0x1, PT ;  /* 0x000000010300780c */ /* 0x002fc60003fc5270 */
[----:B------:R-:W-:Y:S01]  /*a7c0*/  HGMMA.64x64x16.F32.BF16 R24, gdesc[UR4], RZ, !UPT, gsb0 ;  /* 0x00e00000041879f0 */ /* 0x000fe2000c0018ff */
[----:B------:R-:W-:Y:S01]  /*a7d0*/  R2UR UR6, R8 ;  /* 0x00000000080672ca */ /* 0x000fe200000e0000 */
[----:B------:R-:W-:Y:S01]  /*a7e0*/  VIADD R8, R4, 0x4 ;  /* 0x0000000404087836 */ /* 0x000fe20000000000 */
[----:B------:R-:W-:Y:S01]  /*a7f0*/  R2UR UR7, R9 ;  /* 0x00000000090772ca */ /* 0x000fe200000e0000 */
[----:B------:R-:W-:Y:S01]  /*a800*/  IMAD.MOV.U32 R9, RZ, RZ, 0x40000040 ;  /* 0x40000040ff097424 */ /* 0x000fe200078e00ff */
[----:B------:R-:W-:Y:S02]  /*a810*/  R2UR UR4, R10 ;  /* 0x000000000a0472ca */ /* 0x000fe400000e0000 */
[----:B------:R-:W-:-:S03]  /*a820*/  R2UR UR5, R11 ;  /* 0x000000000b0572ca */ /* 0x000fc600000e0000 */
[----:B------:R-:W1:Y:S01]  /*a830*/  @P6 LDC R3, c[0x0][0x44c] ;  /* 0x00011300ff036b82 */ /* 0x000e620000000800 */
[----:B------:R-:W-:Y:S01]  /*a840*/  @P6 LOP3.LUT R19, R19, 0x8000000, RZ, 0xfc, !PT ;  /* 0x0800000013136812 */ /* 0x000fe200078efcff */
[----:B-1----:R-:W-:Y:S01]  /*a850*/  @P6 IMAD.HI.U32 R3, R0, R3, RZ ;  /* 0x0000000300036227 */ /* 0x002fe200078e00ff */
[----:B------:R-:W-:Y:S02]  /*a860*/  WARPGROUP.DEPBAR.LE gsb0, 0x0 ;  /* 0x00008000000079c5 */ /* 0x000fe40000010000 */
[----:B------:R-:W-:-:S06]  /*a870*/  WARPGROUP.ARRIVE ;  /* 0x00000000000079c5 */ /* 0x000fcc0000000000 */
        /* <DEDUP_REMOVED lines=12> */
[----:B------:R-:W-:Y:S01]  /*a940*/  R2UR UR7, R15 ;  /* 0x000000000f0772ca */ /* 0x000fe200000e0000 */
[----:B------:R-:W1:Y:S01]  /*a950*/  @P6 LDC R14, c[0x0][0x450] ;  /* 0x00011400ff0e6b82 */ /* 0x000e620000000800 */
[----:B------:R-:W-:Y:S02]  /*a960*/  R2UR UR4, R6 ;  /* 0x00000000060472ca */ /* 0x000fe400000e0000 */
[----:B------:R-:W-:Y:S02]  /*a970*/  R2UR UR5, R7 ;  /* 0x00000000070572ca */ /* 0x000fe400000e0000 */
[----:B-1----:R-:W-:Y:S01]  /*a980*/  @P6 SHF.R.U32.HI R13, RZ, R14, R3 ;  /* 0x0000000eff0d6219 */ /* 0x002fe20000011603 */
[----:B------:R-:W-:-:S04]  /*a990*/  IMAD.MOV.U32 R3, RZ, RZ, -0x40 ;  /* 0xffffffc0ff037424 */ /* 0x000fc800078e00ff */
[----:B------:R-:W1:Y:S01]  /*a9a0*/  SHFL.IDX PT, R14, R13, 0x1, 0x1c1f ;  /* 0x003c1f000d0e7f89 */ /* 0x000e6200000e0000 */
[----:B------:R-:W-:-:S03]  /*a9b0*/  IMAD R3, R168, R3, 0x40 ;  /* 0x00000040a8037424 */ /* 0x000fc600078e0203 */
[----:B------:R-:W3:Y:S02]  /*a9c0*/  SHFL.IDX PT, R13, R13, RZ, 0x1c1f ;  /* 0x001c1fff0d0d7589 */ /* 0x000ee400000e0000 */
[----:B------:R-:W-:Y:S02]  /*a9d0*/  IADD3 R0, R196, 0x1, R3 ;  /* 0x00000001c4007810 */ /* 0x000fe40007ffe003 */
[----:B------:R-:W-:Y:S02]  /*a9e0*/  IADD3 R15, -R203, R3, R196 ;  /* 0x00000003cb0f7210 */ /* 0x000fe40007ffe1c4 */
[----:B------:R-:W-:Y:S01]  /*a9f0*/  IADD3 R66, -R194, R0, -R203 ;  /* 0x00000000c2427210 */ /* 0x000fe20007ffe9cb */
        /* <DEDUP_REMOVED lines=19> */
[----:B-1----:R-:W-:Y:S01]  /*ab30*/  VIADDMNMX R27, R14, R66, R15, PT ;  /* 0x000000420e1b7246 */ /* 0x002fe2000380010f */
[----:B------:R-:W-:Y:S01]  /*ab40*/  FMUL.FTZ R50, R50, UR4 ;  /* 0x0000000432327c20 */ /* 0x000fe20008410000 */
[----:B------:R-:W-:Y:S01]  /*ab50*/  FMUL.FTZ R51, R51, UR4 ;  /* 0x0000000433337c20 */ /* 0x000fe20008410000 */
[----:B------:R-:W-:Y:S01]  /*ab60*/  FMUL.FTZ R54, R54, UR4 ;  /* 0x0000000436367c20 */ /* 0x000fe20008410000 */
[----:B------:R-:W-:Y:S01]  /*ab70*/  ISETP.GT.AND P2, PT, R27, RZ, PT ;  /* 0x000000ff1b00720c */ /* 0x000fe20003f44270 */
[----:B------:R-:W-:Y:S01]  /*ab80*/  FMUL.FTZ R55, R55, UR4 ;  /* 0x0000000437377c20 */ /* 0x000fe20008410000 */
[C---:B------:R-:W-:Y:S01]  /*ab90*/  ISETP.GT.AND P3, PT, R27.reuse, 0x1, PT ;  /* 0x000000011b00780c */ /* 0x040fe20003f64270 */
[----:B------:R-:W1:Y:S01]  /*aba0*/  MUFU.TANH R30, R30 ;  /* 0x0000001e001e7308 */ /* 0x000e620000002400 */
[----:B------:R-:W-:Y:S01]  /*abb0*/  ISETP.GT.AND P4, PT, R27, 0x8, PT ;  /* 0x000000081b00780c */ /* 0x000fe20003f84270 */
[----:B------:R-:W-:Y:S01]  /*abc0*/  FMUL.FTZ R24, R24, UR4 ;  /* 0x0000000418187c20 */ /* 0x000fe20008410000 */
[----:B------:R-:W-:Y:S01]  /*abd0*/  FMUL.FTZ R25, R25, UR4 ;  /* 0x0000000419197c20 */ /* 0x000fe20008410000 */
[----:B------:R-:W-:Y:S01]  /*abe0*/  FMUL.FTZ R28, R28, UR4 ;  /* 0x000000041c1c7c20 */ /* 0x000fe20008410000 */
[----:B------:R-:W-:Y:S01]  /*abf0*/  FMUL.FTZ R29, R29, UR4 ;  /* 0x000000041d1d7c20 */ /* 0x000fe20008410000 */
[----:B------:R-:W-:Y:S01]  /*ac00*/  FMUL.FTZ R32, R32, UR4 ;  /* 0x0000000420207c20 */ /* 0x000fe20008410000 */
[----:B------:R-:W-:Y:S01]  /*ac10*/  FMUL.FTZ R33, R33, UR4 ;  /* 0x0000000421217c20 */ /* 0x000fe20008410000 */
[----:B------:R-:W0:Y:S01]  /*ac20*/  MUFU.TANH R57, R31 ;  /* 0x0000001f00397308 */ /* 0x000e220000002400 */
[----:B----4-:R-:W-:Y:S01]  /*ac30*/  FSEL R3, R26, -INF , P2 ;  /* 0xff8000001a037808 */ /* 0x010fe20001000000 */
[----:B------:R-:W-:Y:S01]  /*ac40*/  FMUL.FTZ R36, R36, UR4 ;  /* 0x0000000424247c20 */ /* 0x000fe20008410000 */
[----:B------:R-:W-:Y:S01]  /*ac50*/  ISETP.GT.AND P2, PT, R27, 0x9, PT ;  /* 0x000000091b00780c */ /* 0x000fe20003f44270 */
[----:B------:R-:W-:Y:S01]  /*ac60*/  FMUL.FTZ R37, R37, UR4 ;  /* 0x0000000425257c20 */ /* 0x000fe20008410000 */
[----:B------:R-:W-:Y:S01]  /*ac70*/  FMUL.FTZ R40, R40, UR4 ;  /* 0x0000000428287c20 */ /* 0x000fe20008410000 */
[----:B------:R-:W-:Y:S01]  /*ac80*/  FMUL.FTZ R41, R41, UR4 ;  /* 0x0000000429297c20 */ /* 0x000fe20008410000 */
[----:B------:R-:W-:Y:S01]  /*ac90*/  FMUL.FTZ R45, R45, UR4 ;  /* 0x000000042d2d7c20 */ /* 0x000fe20008410000 */
[----:B------:R-:W4:Y:S01]  /*aca0*/  MUFU.TANH R34, R34 ;  /* 0x0000002200227308 */ /* 0x000f220000002400 */
[----:B-1----:R-:W-:Y:S01]  /*acb0*/  FSEL R0, R30, -INF , P4 ;  /* 0xff8000001e007808 */ /* 0x002fe20002000000 */
[----:B------:R-:W-:Y:S01]  /*acc0*/  FMUL.FTZ R48, R48, UR4 ;  /* 0x0000000430307c20 */ /* 0x000fe20008410000 */
[----:B------:R-:W-:Y:S01]  /*acd0*/  FMUL.FTZ R49, R49, UR4 ;  /* 0x0000000431317c20 */ /* 0x000fe20008410000 */
[----:B------:R-:W-:-:S04]  /*ace0*/  FMUL.FTZ R53, R53, UR4 ;  /* 0x0000000435357c20 */ /* 0x000fc80008410000 */
[----:B------:R-:W1:Y:S01]  /*acf0*/  MUFU.TANH R35, R35 ;  /* 0x0000002300237308 */ /* 0x000e620000002400 */
[----:B0-----:R-:W-:Y:S02]  /*ad00*/  FSEL R14, R57, -INF , P2 ;  /* 0xff800000390e7808 */ /* 0x001fe40001000000 */
[----:B------:R-:W-:-:S05]  /*ad10*/  ISETP.GT.AND P2, PT, R27, 0x11, PT ;  /* 0x000000111b00780c */ /* 0x000fca0003f44270 */
[----:B------:R0:W2:Y:S08]  /*ad20*/  MUFU.TANH R58, R38 ;  /* 0x00000026003a7308 */ /* 0x0000b00000002400 */
[----:B------:R-:W3:Y:S01]  /*ad30*/  MUFU.TANH R39, R39 ;  /* 0x0000002700277308 */ /* 0x000ee20000002400 */
[----:B0-----:R-:W-:Y:S02]  /*ad40*/  FSEL R38, R56, -INF , P3 ;  /* 0xff80000038267808 */ /* 0x001fe40001800000 */
[----:B------:R-:W-:-:S02]  /*ad50*/  ISETP.GT.AND P3, PT, R27, 0x10, PT ;  /* 0x000000101b00780c */ /* 0x000fc40003f64270 */
[----:B------:R-:W-:Y:S02]  /*ad60*/  FMNMX.FTZ R31, R3, R38, !PT ;  /* 0x00000026031f7209 */ /* 0x000fe40007810000 */
[----:B----4-:R-:W-:Y:S01]  /*ad70*/  FSEL R26, R34, -INF , P3 ;  /* 0xff800000221a7808 */ /* 0x010fe20001800000 */
[----:B------:R3:W0:Y:S01]  /*ad80*/  MUFU.TANH R59, R42 ;  /* 0x0000002a003b7308 */ /* 0x0006220000002400 */
[----:B------:R-:W-:Y:S02]  /*ad90*/  FMNMX.FTZ R31, R0, R31, !PT ;  /* 0x0000001f001f7209 */ /* 0x000fe40007810000 */
[----:B------:R-:W-:Y:S02]  /*ada0*/  ISETP.GT.AND P3, PT, R27, 0x18, PT ;  /* 0x000000181b00780c */ /* 0x000fe40003f64270 */
[----:B------:R-:W-:Y:S02]  /*adb0*/  FMNMX.FTZ R31, R14, R31, !PT ;  /* 0x0000001f0e1f7209 */ /* 0x000fe40007810000 */
[----:B-1----:R-:W-:Y:S01]  /*adc0*/  FSEL R30, R35, -INF , P2 ;  /* 0xff800000231e7808 */ /* 0x002fe20001000000 */
[----:B------:R-:W-:Y:S01]  /*add0*/  MUFU.TANH R43, R43 ;  /* 0x0000002b002b7308 */ /* 0x000fe20000002400 */
[----:B------:R-:W-:-:S02]  /*ade0*/  FMNMX.FTZ R31, R26, R31, !PT ;  /* 0x0000001f1a1f7209 */ /* 0x000fc40007810000 */
[C---:B------:R-:W-:Y:S02]  /*adf0*/  ISETP.GT.AND P2, PT, R27.reuse, 0x19, PT ;  /* 0x000000191b00780c */ /* 0x040fe40003f44270 */
[----:B--2---:R-:W-:Y:S02]  /*ae00*/  FSEL R34, R58, -INF , P3 ;  /* 0xff8000003a227808 */ /* 0x004fe40001800000 */
[----:B------:R-:W-:Y:S01]  /*ae10*/  FMNMX.FTZ R31, R30, R31, !PT ;  /* 0x0000001f1e1f7209 */ /* 0x000fe20007810000 */
[----:B------:R0:W1:Y:S01]  /*ae20*/  MUFU.TANH R60, R46 ;  /* 0x0000002e003c7308 */ /* 0x0000620000002400 */
[----:B------:R-:W-:Y:S02]  /*ae30*/  ISETP.GT.AND P3, PT, R27, 0x20, PT ;  /* 0x000000201b00780c */ /* 0x000fe40003f64270 */
[----:B---3--:R-:W-:Y:S02]  /*ae40*/  FSEL R42, R39, -INF , P2 ;  /* 0xff800000272a7808 */ /* 0x008fe40001000000 */
[----:B------:R-:W-:-:S02]  /*ae50*/  FMNMX.FTZ R31, R34, R31, !PT ;  /* 0x0000001f221f7209 */ /* 0x000fc40007810000 */
[----:B------:R-:W-:Y:S01]  /*ae60*/  ISETP.GT.AND P2, PT, R27, 0x21, PT ;  /* 0x000000211b00780c */ /* 0x000fe20003f44270 */
[----:B------:R-:W2:Y:S01]  /*ae70*/  MUFU.TANH R47, R47 ;  /* 0x0000002f002f7308 */ /* 0x000ea20000002400 */
[----:B0-----:R-:W-:Y:S02]  /*ae80*/  FSEL R46, R59, -INF , P3 ;  /* 0xff8000003b2e7808 */ /* 0x001fe40001800000 */
[----:B------:R-:W-:Y:S02]  /*ae90*/  FMNMX.FTZ R31, R42, R31, !PT ;  /* 0x0000001f2a1f7209 */ /* 0x000fe40007810000 */
[----:B------:R-:W-:Y:S02]  /*aea0*/  ISETP.GT.AND P3, PT, R27, 0x28, PT ;  /* 0x000000281b00780c */ /* 0x000fe40003f64270 */
[----:B------:R-:W-:Y:S01]  /*aeb0*/  FMNMX.FTZ R31, R46, R31, !PT ;  /* 0x0000001f2e1f7209 */ /* 0x000fe20007810000 */
[----:B------:R0:W3:Y:S01]  /*aec0*/  MUFU.TANH R57, R50 ;  /* 0x0000003200397308 */ /* 0x0000e20000002400 */
[----:B-1----:R-:W-:-:S02]  /*aed0*/  FSEL R56, R60, -INF , P3 ;  /* 0xff8000003c387808 */ /* 0x002fc40001800000 */
[----:B------:R-:W-:-:S05]  /*aee0*/  ISETP.GT.AND P3, PT, R27, 0x30, PT ;  /* 0x000000301b00780c */ /* 0x000fca0003f64270 */
[----:B------:R-:W1:Y:S01]  /*aef0*/  MUFU.TANH R51, R51 ;  /* 0x0000003300337308 */ /* 0x000e620000002400 */
[----:B0-----:R-:W-:Y:S02]  /*af00*/  FSEL R50, R43, -INF , P2 ;  /* 0xff8000002b327808 */ /* 0x001fe40001000000 */
[----:B------:R-:W-:Y:S02]  /*af10*/  ISETP.GT.AND P2, PT, R27, 0x29, PT ;  /* 0x000000291b00780c */ /* 0x000fe40003f44270 */
[----:B------:R-:W-:Y:S02]  /*af20*/  FMNMX.FTZ R31, R50, R31, !PT ;  /* 0x0000001f321f7209 */ /* 0x000fe40007810000 */
[----:B--2---:R-:W-:Y:S01]  /*af30*/  FSEL R62, R47, -INF , P2 ;  /* 0xff8000002f3e7808 */ /* 0x004fe20001000000 */
[----:B------:R-:W0:Y:S01]  /*af40*/  MUFU.TANH R54, R54 ;  /* 0x0000003600367308 */ /* 0x000e220000002400 */
[----:B------:R-:W-:Y:S02]  /*af50*/  FMNMX.FTZ R31, R56, R31, !PT ;  /* 0x0000001f381f7209 */ /* 0x000fe40007810000 */
[----:B------:R-:W-:-:S02]  /*af60*/  ISETP.GT.AND P2, PT, R27, 0x31, PT ;  /* 0x000000311b00780c */ /* 0x000fc40003f44270 */
[----:B---3--:R-:W-:Y:S02]  /*af70*/  FSEL R60, R57, -INF , P3 ;  /* 0xff800000393c7808 */ /* 0x008fe40001800000 */
[----:B------:R-:W-:Y:S01]  /*af80*/  FMNMX.FTZ R31, R62, R31, !PT ;  /* 0x0000001f3e1f7209 */ /* 0x000fe20007810000 */
[----:B------:R-:W2:Y:S01]  /*af90*/  MUFU.TANH R55, R55 ;  /* 0x0000003700377308 */ /* 0x000ea20000002400 */
[----:B------:R-:W-:Y:S02]  /*afa0*/  ISETP.GT.AND P3, PT, R27, 0x38, PT ;  /* 0x000000381b00780c */ /* 0x000fe40003f64270 */
[----:B-1----:R-:W-:Y:S02]  /*afb0*/  FSEL R58, R51, -INF , P2 ;  /* 0xff800000333a7808 */ /* 0x002fe40001000000 */
[----:B------:R-:W-:Y:S02]  /*afc0*/  FMNMX.FTZ R31, R60, R31, !PT ;  /* 0x0000001f3c1f7209 */ /* 0x000fe40007810000 */
[----:B------:R-:W-:Y:S01]  /*afd0*/  ISETP.GT.AND P2, PT, R27, 0x39, PT ;  /* 0x000000391b00780c */ /* 0x000fe20003f44270 */
[----:B------:R1:W3:Y:S01]  /*afe0*/  MUFU.TANH R35, R24 ;  /* 0x0000001800237308 */ /* 0x0002e20000002400 */
[----:B0-----:R-:W-:-:S02]  /*aff0*/  FSEL R64, R54, -INF , P3 ;  /* 0xff80000036407808 */ /* 0x001fc40001800000 */
[----:B------:R-:W-:-:S04]  /*b000*/  FMNMX.FTZ R31, R58, R31, !PT ;  /* 0x0000001f3a1f7209 */ /* 0x000fc80007810000 */
[----:B------:R-:W-:Y:S01]  /*b010*/  FMNMX.FTZ R31, R64, R31, !PT ;  /* 0x0000001f401f7209 */ /* 0x000fe20007810000 */
[----:B------:R0:W-:Y:S01]  /*b020*/  MUFU.TANH R39, R25 ;  /* 0x0000001900277308 */ /* 0x0001e20000002400 */
[----:B--2---:R-:W-:Y:S01]  /*b030*/  FSEL R54, R55, -INF , P2 ;  /* 0xff80000037367808 */ /* 0x004fe20001000000 */
[----:B-1----:R-:W-:-:S03]  /*b040*/  FMUL.FTZ R24, R52, UR4 ;  /* 0x0000000434187c20 */ /* 0x002fc60008410000 */
[----:B------:R-:W-:-:S03]  /*b050*/  FMNMX.FTZ R31, R54, R31, !PT ;  /* 0x0000001f361f7209 */ /* 0x000fc60007810000 */
[----:B------:R-:W-:Y:S01]  /*b060*/  MUFU.TANH R28, R28 ;  /* 0x0000001c001c7308 */ /* 0x000fe20000002400 */
[----:B0-----:R-:W-:Y:S01]  /*b070*/  VIADDMNMX R25, R13, R66, R15, PT ;  /* 0x000000420d197246 */ /* 0x001fe2000380010f */
[----:B------:R-:W0:Y:S01]  /*b080*/  SHFL.BFLY PT, R68, R31, 0x2, 0x1f ;  /* 0x0c401f001f447f89 */ /* 0x000e2200000e0000 */
[----:B------:R-:W-:Y:S01]  /*b090*/  FMUL.FTZ R13, R44, UR4 ;  /* 0x000000042c0d7c20 */ /* 0x000fe20008410000 */
[----:B------:R-:W-:Y:S01]  /*b0a0*/  ULDC UR4, c[0x0][0x988] ;  /* 0x0002620000047ab9 */ /* 0x000fe20000000800 */
[C---:B------:R-:W-:Y:S02]  /*b0b0*/  ISETP.GT.AND P2, PT, R25.reuse, RZ, PT ;  /* 0x000000ff1900720c */ /* 0x040fe40003f44270 */
[C---:B------:R-:W-:Y:S01]  /*b0c0*/  ISETP.GT.AND P3, PT, R25.reuse, 0x1, PT ;  /* 0x000000011900780c */ /* 0x040fe20003f64270 */
[----:B------:R3:W1:Y:S01]  /*b0d0*/  MUFU.TANH R43, R29 ;  /* 0x0000001d002b7308 */ /* 0x0006620000002400 */
[C---:B------:R-:W-:Y:S02]  /*b0e0*/  ISETP.GT.AND P4, PT, R25.reuse, 0x8, PT ;  /* 0x000000081900780c */ /* 0x040fe40003f84270 */
[----:B------:R-:W-:-:S05]  /*b0f0*/  ISETP.GT.AND P5, PT, R25, 0x20, PT ;  /* 0x000000201900780c */ /* 0x000fca0003fa4270 */
[----:B------:R-:W-:Y:S01]  /*b100*/  MUFU.TANH R32, R32 ;  /* 0x0000002000207308 */ /* 0x000fe20000002400 */
[----:B---3--:R-:W-:Y:S02]  /*b110*/  FSEL R29, R35, -INF , P2 ;  /* 0xff800000231d7808 */ /* 0x008fe40001000000 */
[----:B------:R-:W-:-:S05]  /*b120*/  ISETP.GT.AND P2, PT, R25, 0x9, PT ;  /* 0x000000091900780c */ /* 0x000fca0003f44270 */
[----:B------:R-:W2:Y:S01]  /*b130*/  MUFU.TANH R33, R33 ;  /* 0x0000002100217308 */ /* 0x000ea20000002400 */
[----:B-1----:R-:W-:Y:S02]  /*b140*/  FSEL R44, R43, -INF , P2 ;  /* 0xff8000002b2c7808 */ /* 0x002fe40001000000 */
[----:B0-----:R-:W-:Y:S02]  /*b150*/  FMNMX.FTZ R68, R31, R68, !PT ;  /* 0x000000441f447209 */ /* 0x001fe40007810000 */
[----:B------:R-:W-:-:S03]  /*b160*/  ISETP.GT.AND P2, PT, R25, 0x11, PT ;  /* 0x000000111900780c */ /* 0x000fc60003f44270 */
[----:B------:R-:W0:Y:S01]  /*b170*/  SHFL.BFLY PT, R27, R68, 0x1, 0x1f ;  /* 0x0c201f00441b7f89 */ /* 0x000e2200000e0000 */
[----:B------:R1:W3:Y:S08]  /*b180*/  MUFU.TANH R31, R36 ;  /* 0x00000024001f7308 */ /* 0x0002f00000002400 */
[----:B------:R-:W4:Y:S01]  /*b190*/  MUFU.TANH R37, R37 ;  /* 0x0000002500257308 */ /* 0x000f220000002400 */
[----:B-1----:R-:W-:-:S02]  /*b1a0*/  FSEL R36, R28, -INF , P4 ;  /* 0xff8000001c247808 */ /* 0x002fc40002000000 */
[----:B--2---:R-:W-:Y:S02]  /*b1b0*/  FSEL R66, R33, -INF , P2 ;  /* 0xff80000021427808 */ /* 0x004fe40001000000 */
[C---:B------:R-:W-:Y:S02]  /*b1c0*/  ISETP.GT.AND P2, PT, R25.reuse, 0x19, PT ;  /* 0x000000191900780c */ /* 0x040fe40003f44270 */
[----:B------:R-:W-:Y:S01]  /*b1d0*/  ISETP.GT.AND P4, PT, R25, 0x21, PT ;  /* 0x000000211900780c */ /* 0x000fe20003f84270 */
[----:B------:R1:W2:Y:S01]  /*b1e0*/  MUFU.TANH R72, R40 ;  /* 0x0000002800487308 */ /* 0x0002a20000002400 */
[----:B0-----:R-:W-:-:S07]  /*b1f0*/  FMNMX.FTZ R15, R68, R27, !PT ;  /* 0x0000001b440f7209 */ /* 0x001fce0007810000 */
[----:B------:R-:W0:Y:S01]  /*b200*/  MUFU.TANH R41, R41 ;  /* 0x0000002900297308 */ /* 0x000e220000002400 */
[----:B------:R-:W-:Y:S02]  /*b210*/  FSEL R68, R39, -INF , P3 ;  /* 0xff80000027447808 */ /* 0x000fe40001800000 */
[----:B------:R-:W-:Y:S02]  /*b220*/  ISETP.GT.AND P3, PT, R25, 0x10, PT ;  /* 0x000000101900780c */ /* 0x000fe40003f64270 */
[----:B------:R-:W-:Y:S02]  /*b230*/  FMNMX.FTZ R27, R29, R68, !PT ;  /* 0x000000441d1b7209 */ /* 0x000fe40007810000 */
[----:B-1----:R-:W-:Y:S01]  /*b240*/  FSEL R40, R32, -INF , P3 ;  /* 0xff80000020287808 */ /* 0x002fe20001800000 */
[----:B------:R1:W0:Y:S01]  /*b250*/  MUFU.TANH R76, R13 ;  /* 0x0000000d004c7308 */ /* 0x0002220000002400 */
[----:B------:R-:W-:Y:S02]  /*b260*/  FMNMX.FTZ R27, R36, R27, !PT ;  /* 0x0000001b241b7209 */ /* 0x000fe40007810000 */
[----:B------:R-:W-:-:S02]  /*b270*/  ISETP.GT.AND P3, PT, R25, 0x18, PT ;  /* 0x000000181900780c */ /* 0x000fc40003f64270 */
[----:B------:R-:W-:Y:S02]  /*b280*/  FMNMX.FTZ R27, R44, R27, !PT ;  /* 0x0000001b2c1b7209 */ /* 0x000fe40007810000 */
[----:B---3--:R-:W-:Y:S01]  /*b290*/  FSEL R52, R31, -INF , P3 ;  /* 0xff8000001f347808 */ /* 0x008fe20001800000 */
[----:B------:R-:W3:Y:S01]  /*b2a0*/  MUFU.TANH R45, R45 ;  /* 0x0000002d002d7308 */ /* 0x000ee20000002400 */
[----:B------:R-:W-:Y:S01]  /*b2b0*/  FMNMX.FTZ R27, R40, R27, !PT ;  /* 0x0000001b281b7209 */ /* 0x000fe20007810000 */
[----:B-1----:R-:W-:Y:S01]  /*b2c0*/  IMAD.U32 R13, RZ, RZ, UR4 ;  /* 0x00000004ff0d7e24 */ /* 0x002fe2000f8e00ff */
[----:B----4-:R-:W-:Y:S02]  /*b2d0*/  FSEL R70, R37, -INF , P2 ;  /* 0xff80000025467808 */ /* 0x010fe40001000000 */
[----:B------:R-:W-:Y:S01]  /*b2e0*/  FMNMX.FTZ R27, R66, R27, !PT ;  /* 0x0000001b421b7209 */ /* 0x000fe20007810000 */
[----:B------:R-:W-:Y:S01]  /*b2f0*/  FMUL.FTZ R28, R15, R13 ;  /* 0x0000000d0f1c7220 */ /* 0x000fe20000410000 */
[----:B--2---:R-:W-:Y:S01]  /*b300*/  FSEL R72, R72, -INF , P5 ;  /* 0xff80000048487808 */ /* 0x004fe20002800000 */
[----:B------:R-:W1:Y:S01]  /*b310*/  MUFU.TANH R48, R48 ;  /* 0x0000003000307308 */ /* 0x000e620000002400 */
[----:B------:R-:W-:-:S02]  /*b320*/  FMNMX.FTZ R27, R52, R27, !PT ;  /* 0x0000001b341b7209 */ /* 0x000fc40007810000 */
[----:B------:R-:W-:Y:S02]  /*b330*/  ISETP.GT.AND P3, PT, R25, 0x28, PT ;  /* 0x000000281900780c */ /* 0x000fe40003f64270 */
[----:B------:R-:W-:Y:S02]  /*b340*/  FMNMX.FTZ R27, R70, R27, !PT ;  /* 0x0000001b461b7209 */ /* 0x000fe40007810000 */
[----:B0-----:R-:W-:Y:S01]  /*b350*/  FSEL R74, R41, -INF , P4 ;  /* 0xff800000294a7808 */ /* 0x001fe20002000000 */
[----:B------:R-:W0:Y:S01]  /*b360*/  MUFU.TANH R49, R49 ;  /* 0x0000003100317308 */ /* 0x000e220000002400 */
[----:B------:R-:W-:Y:S02]  /*b370*/  FMNMX.FTZ R27, R72, R27, !PT ;  /* 0x0000001b481b7209 */ /* 0x000fe40007810000 */
[----:B------:R-:W-:Y:S02]  /*b380*/  ISETP.GT.AND P2, PT, R25, 0x29, PT ;  /* 0x000000291900780c */ /* 0x000fe40003f44270 */
[----:B------:R-:W-:-:S02]  /*b390*/  FSEL R76, R76, -INF , P3 ;  /* 0xff8000004c4c7808 */ /* 0x000fc40001800000 */
[----:B------:R-:W-:Y:S01]  /*b3a0*/  FMNMX.FTZ R27, R74, R27, !PT ;  /* 0x0000001b4a1b7209 */ /* 0x000fe20007810000 */
[----:B------:R-:W2:Y:S01]  /*b3b0*/  MUFU.TANH R24, R24 ;  /* 0x0000001800187308 */ /* 0x000ea20000002400 */
[----:B------:R-:W-:Y:S02]  /*b3c0*/  ISETP.GT.AND P5, PT, R25, 0x30, PT ;  /* 0x000000301900780c */ /* 0x000fe40003fa4270 */
[----:B---3--:R-:W-:Y:S02]  /*b3d0*/  FSEL R78, R45, -INF , P2 ;  /* 0xff8000002d4e7808 */ /* 0x008fe40001000000 */
[----:B------:R-:W-:Y:S02]  /*b3e0*/  FMNMX.FTZ R27, R76, R27, !PT ;  /* 0x0000001b4c1b7209 */ /* 0x000fe40007810000 */
[----:B------:R-:W-:Y:S01]  /*b3f0*/  ISETP.GT.AND P2, PT, R25, 0x31, PT ;  /* 0x000000311900780c */ /* 0x000fe20003f44270 */
[----:B------:R-:W3:Y:S01]  /*b400*/  MUFU.TANH R32, R53 ;  /* 0x0000003500207308 */ /* 0x000ee20000002400 */
[----:B-1----:R-:W-:-:S02]  /*b410*/  FSEL R80, R48, -INF , P5 ;  /* 0xff80000030507808 */ /* 0x002fc40002800000 */
[----:B------:R-:W-:Y:S02]  /*b420*/  FMNMX.FTZ R27, R78, R27, !PT ;  /* 0x0000001b4e1b7209 */ /* 0x000fe40007810000 */
[----:B------:R-:W-:Y:S02]  /*b430*/  ISETP.GT.AND P3, PT, R25, 0x38, PT ;  /* 0x000000381900780c */ /* 0x000fe40003f64270 */
[----:B0-----:R-:W-:Y:S02]  /*b440*/  FSEL R48, R49, -INF , P2 ;  /* 0xff80000031307808 */ /* 0x001fe40001000000 */
[----:B------:R-:W-:Y:S02]  /*b450*/  FMNMX.FTZ R27, R80, R27, !PT ;  /* 0x0000001b501b7209 */ /* 0x000fe40007810000 */
[----:B------:R-:W-:Y:S02]  /*b460*/  ISETP.GT.AND P2, PT, R25, 0x39, PT ;  /* 0x000000391900780c */ /* 0x000fe40003f44270 */
[----:B--2---:R-:W-:-:S02]  /*b470*/  FSEL R24, R24, -INF , P3 ;  /* 0xff80000018187808 */ /* 0x004fc40001800000 */
[----:B------:R-:W-:Y:S02]  /*b480*/  FMNMX.FTZ R27, R48, R27, !PT ;  /* 0x0000001b301b7209 */ /* 0x000fe40007810000 */
[----:B------:R-:W-:Y:S02]  /*b490*/  FSETP.NEU.FTZ.AND P4, PT, R15, -INF , PT ;  /* 0xff8000000f00780b */ /* 0x000fe40003f9d000 */
[----:B---3--:R-:W-:Y:S02]  /*b4a0*/  FSEL R32, R32, -INF , P2 ;  /* 0xff80000020207808 */ /* 0x008fe40001000000 */
[----:B------:R-:W-:Y:S02]  /*b4b0*/  FMNMX.FTZ R27, R24, R27, !PT ;  /* 0x0000001b181b7209 */ /* 0x000fe40007810000 */
[----:B------:R-:W-:Y:S02]  /*b4c0*/  FSEL R33, R28, RZ, P4 ;  /* 0x000000ff1c217208 */ /* 0x000fe40002000000 */
[----:B------:R-:W-:-:S03]  /*b4d0*/  FMNMX.FTZ R27, R32, R27, !PT ;  /* 0x0000001b201b7209 */ /* 0x000fc60007810000 */
[-CC-:B------:R-:W-:Y:S01]  /*b4e0*/  FFMA.FTZ R155, R0, R13.reuse, -R33.reuse ;  /* 0x0000000d009b7223 */ /* 0x180fe20000010821 */
[-CC-:B------:R-:W-:Y:S01]  /*b4f0*/  FFMA.FTZ R0, R14, R13.reuse, -R33.reuse ;  /* 0x0000000d0e007223 */ /* 0x180fe20000010821 */
[-CC-:B------:R-:W-:Y:S01]  /*b500*/  FFMA.FTZ R153, R3, R13.reuse, -R33.reuse ;  /* 0x0000000d03997223 */ /* 0x180fe20000010821 */
[----:B------:R-:W0:Y:S01]  /*b510*/  SHFL.BFLY PT, R14, R27, 0x2, 0x1f ;  /* 0x0c401f001b0e7f89 */ /* 0x000e2200000e0000 */
        /* <DEDUP_REMOVED lines=10> */
[----:B------:R-:W-:-:S02]  /*b5c0*/  FFMA.FTZ R58, R58, R13, -R33 ;  /* 0x0000000d3a3a7223 */ /* 0x000fc40000010821 */
[----:B------:R2:W-:Y:S01]  /*b5d0*/  MUFU.EX2 R159, R34 ;  /* 0x00000022009f7308 */ /* 0x0005e20000000800 */
[----:B-1----:R-:W-:-:S07]  /*b5e0*/  FFMA.FTZ R3, R62, R13, -R33 ;  /* 0x0000000d3e037223 */ /* 0x002fce0000010821 */
[----:B------:R-:W-:Y:S01]  /*b5f0*/  MUFU.EX2 R153, R153 ;  /* 0x0000009900997308 */ /* 0x000fe20000000800 */
[----:B--2---:R-:W-:Y:S01]  /*b600*/  FFMA.FTZ R34, R54, R13, -R33 ;  /* 0x0000000d36227223 */ /* 0x004fe20000010821 */
[----:B0-----:R-:W-:-:S05]  /*b610*/  FMNMX.FTZ R30, R27, R14, !PT ;  /* 0x0000000e1b1e7209 */ /* 0x001fca0007810000 */
[----:B------:R-:W0:Y:S01]  /*b620*/  SHFL.BFLY PT, R27, R30, 0x1, 0x1f ;  /* 0x0c201f001e1b7f89 */ /* 0x000e2200000e0000 */
[----:B------:R-:W-:Y:S08]  /*b630*/  MUFU.EX2 R28, R28 ;  /* 0x0000001c001c7308 */ /* 0x000ff00000000800 */
[----:B------:R-:W-:Y:S08]  /*b640*/  MUFU.EX2 R155, R155 ;  /* 0x0000009b009b7308 */ /* 0x000ff00000000800 */
[----:B------:R-:W-:Y:S01]  /*b650*/  MUFU.EX2 R0, R0 ;  /* 0x0000000000007308 */ /* 0x000fe20000000800 */
[----:B0-----:R-:W-:Y:S01]  /*b660*/  FMNMX.FTZ R14, R30, R27, !PT ;  /* 0x0000001b1e0e7209 */ /* 0x001fe20007810000 */
[----:B------:R-:W-:-:S06]  /*b670*/  FFMA.FTZ R27, R64, R13, -R33 ;  /* 0x0000000d401b7223 */ /* 0x000fcc0000010821 */
[----:B------:R-:W-:Y:S01]  /*b680*/  MUFU.EX2 R157, R157 ;  /* 0x0000009d009d7308 */ /* 0x000fe20000000800 */
[C---:B------:R-:W-:Y:S01]  /*b690*/  FSETP.NEU.FTZ.AND P2, PT, R14.reuse, -INF , PT ;  /* 0xff8000000e00780b */ /* 0x040fe20003f5d000 */
[----:B------:R-:W-:-:S05]  /*b6a0*/  FMUL.FTZ R31, R14, R13 ;  /* 0x0000000d0e1f7220 */ /* 0x000fca0000410000 */
[----:B------:R-:W-:Y:S01]  /*b6b0*/  FSEL R31, R31, RZ, P2 ;  /* 0x000000ff1f1f7208 */ /* 0x000fe20001000000 */
[----:B------:R-:W-:Y:S04]  /*b6c0*/  MUFU.EX2 R42, R42 ;  /* 0x0000002a002a7308 */ /* 0x000fe80000000800 */
[-CC-:B------:R-:W-:Y:S01]  /*b6d0*/  FFMA.FTZ R29, R29, R13.reuse, -R31.reuse ;  /* 0x0000000d1d1d7223 */ /* 0x180fe2000001081f */
[-CC-:B------:R-:W-:Y:S01]  /*b6e0*/  FFMA.FTZ R68, R68, R13.reuse, -R31.reuse ;  /* 0x0000000d44447223 */ /* 0x180fe2000001081f */
[-CC-:B------:R-:W-:Y:S01]  /*b6f0*/  FFMA.FTZ R36, R36, R13.reuse, -R31.reuse ;  /* 0x0000000d24247223 */ /* 0x180fe2000001081f */
[-CC-:B------:R-:W-:Y:S01]  /*b700*/  FFMA.FTZ R44, R44, R13.reuse, -R31.reuse ;  /* 0x0000000d2c2c7223 */ /* 0x180fe2000001081f */
[----:B-----5:R0:W-:Y:S01]  /*b710*/  MUFU.EX2 R152, R29 ;  /* 0x0000001d00987308 */ /* 0x0201e20000000800 */
        /* <DEDUP_REMOVED lines=10> */
[-CC-:B------:R-:W-:Y:S01]  /*b7c0*/  FFMA.FTZ R48, R48, R13.reuse, -R31.reuse ;  /* 0x0000000d30307223 */ /* 0x180fe2000001081f */
[-CC-:B------:R-:W-:Y:S01]  /*b7d0*/  FFMA.FTZ R24, R24, R13.reuse, -R31.reuse ;  /* 0x0000000d18187223 */ /* 0x180fe2000001081f */
[----:B------:R-:W-:Y:S01]  /*b7e0*/  FFMA.FTZ R31, R32, R13, -R31 ;  /* 0x0000000d201f7223 */ /* 0x000fe2000001081f */
[----:B0-----:R-:W-:-:S02]  /*b7f0*/  @!P1 VIADD R29, R20, 0x28c40 ;  /* 0x00028c40141d9836 */ /* 0x001fc40000000000 */
[----:B------:R-:W0:Y:S03]  /*b800*/  MUFU.EX2 R36, R36 ;  /* 0x0000002400247308 */ /* 0x000e260000000800 */
[----:B------:R-:W-:-:S04]  /*b810*/  @!P1 PRMT R29, RZ, 0x654, R29 ;  /* 0x00000654ff1d9816 */ /* 0x000fc8000000001d */
[----:B------:R2:W-:Y:S01]  /*b820*/  @!P1 SYNCS.ARRIVE.TRANS64.RED.A1T0 RZ, [R29+URZ], RZ ;  /* 0x000000ff1dff99a7 */ /* 0x0005e2000810043f */
[----:B------:R3:W4:Y:S01]  /*b830*/  MUFU.EX2 R35, R44 ;  /* 0x0000002c00237308 */ /* 0x0007220000000800 */
[----:B-1----:R-:W-:Y:S01]  /*b840*/  FADD.FTZ R45, R152, R33 ;  /* 0x00000021982d7221 */ /* 0x002fe20000010000 */
[----:B------:R-:W-:-:S06]  /*b850*/  F2FP.BF16.F32.PACK_AB R152, R33, R152 ;  /* 0x000000982198723e */ /* 0x000fcc00000010ff */
[----:B------:R-:W1:Y:S01]  /*b860*/  MUFU.EX2 R40, R40 ;  /* 0x0000002800287308 */ /* 0x000e620000000800 */
[----:B---3--:R-:W-:Y:S01]  /*b870*/  FADD.FTZ R44, R153, R28 ;  /* 0x0000001c992c7221 */ /* 0x008fe20000010000 */
[----:B------:R-:W-:-:S03]  /*b880*/  F2FP.BF16.F32.PACK_AB R153, R28, R153 ;  /* 0x000000991c99723e */ /* 0x000fc600000010ff */
[----:B------:R-:W-:Y:S01]  /*b890*/  FADD.FTZ R47, R155, R44 ;  /* 0x0000002c9b2f7221 */ /* 0x000fe20000010000 */
[----:B0-----:R-:W-:Y:S01]  /*b8a0*/  FADD.FTZ R44, R36, R45 ;  /* 0x0000002d242c7221 */ /* 0x001fe20000010000 */
[----:B------:R-:W-:Y:S01]  /*b8b0*/  F2FP.BF16.F32.PACK_AB R155, R0, R155 ;  /* 0x0000009b009b723e */ /* 0x000fe200000010ff */
[----:B------:R-:W0:Y:S01]  /*b8c0*/  MUFU.EX2 R37, R66 ;  /* 0x0000004200257308 */ /* 0x000e220000000800 */
[C---:B----4-:R-:W-:Y:S01]  /*b8d0*/  F2FP.BF16.F32.PACK_AB R154, R35.reuse, R36 ;  /* 0x00000024239a723e */ /* 0x050fe200000010ff */
[----:B------:R-:W-:Y:S01]  /*b8e0*/  FADD.FTZ R45, R35, R44 ;  /* 0x0000002c232d7221 */ /* 0x000fe20000010000 */
[----:B------:R-:W-:Y:S06]  /*b8f0*/  BAR.SYNC.DEFER_BLOCKING 0xf, 0x100 ;  /* 0x03c4000000007b1d */ /* 0x000fec0000010000 */
[----:B------:R-:W3:Y:S01]  /*b900*/  MUFU.EX2 R52, R52 ;  /* 0x0000003400347308 */ /* 0x000ee20000000800 */
[----:B-1----:R-:W-:-:S07]  /*b910*/  FADD.FTZ R32, R40, R45 ;  /* 0x0000002d28207221 */ /* 0x002fce0000010000 */
[----:B------:R1:W-:Y:S01]  /*b920*/  MUFU.EX2 R161, R50 ;  /* 0x0000003200a17308 */ /* 0x0003e20000000800 */
[C---:B0-----:R-:W-:Y:S01]  /*b930*/  FADD.FTZ R45, R37.reuse, R32 ;  /* 0x00000020252d7221 */ /* 0x041fe20000010000 */
[----:B------:R-:W-:-:S06]  /*b940*/  F2FP.BF16.F32.PACK_AB R156, R37, R40 ;  /* 0x00000028259c723e */ /* 0x000fcc00000010ff */
[----:B------:R-:W0:Y:S01]  /*b950*/  MUFU.EX2 R39, R70 ;  /* 0x0000004600277308 */ /* 0x000e220000000800 */
[----:B-1----:R-:W-:Y:S01]  /*b960*/  FADD.FTZ R50, R0, R47 ;  /* 0x0000002f00327221 */ /* 0x002fe20000010000 */
[----:B---3--:R-:W-:Y:S01]  /*b970*/  FADD.FTZ R0, R52, R45 ;  /* 0x0000002d34007221 */ /* 0x008fe20000010000 */
[----:B------:R1:W-:Y:S02]  /*b980*/  STSM.16.M88.4 [R197+0x26800], R152 ;  /* 0x02680098c5007844 */ /* 0x0003e40000000200 */
[----:B------:R-:W-:Y:S01]  /*b990*/  FADD.FTZ R47, R157, R50 ;  /* 0x000000329d2f7221 */ /* 0x000fe20000010000 */
[C---:B------:R-:W-:Y:S02]  /*b9a0*/  F2FP.BF16.F32.PACK_AB R157, R38.reuse, R157 ;  /* 0x0000009d269d723e */ /* 0x040fe400000010ff */
[----:B------:R-:W3:Y:S01]  /*b9b0*/  MUFU.EX2 R46, R46 ;  /* 0x0000002e002e7308 */ /* 0x000ee20000000800 */
[----:B------:R-:W-:-:S04]  /*b9c0*/  FADD.FTZ R44, R38, R47 ;  /* 0x0000002f262c7221 */ /* 0x000fc80000010000 */
[----:B------:R-:W-:Y:S01]  /*b9d0*/  FADD.FTZ R47, R159, R44 ;  /* 0x0000002c9f2f7221 */ /* 0x000fe20000010000 */
[C---:B------:R-:W-:Y:S02]  /*b9e0*/  F2FP.BF16.F32.PACK_AB R159, R42.reuse, R159 ;  /* 0x0000009f2a9f723e */ /* 0x040fe400000010ff */
[----:B------:R-:W4:Y:S01]  /*b9f0*/  MUFU.EX2 R72, R72 ;  /* 0x0000004800487308 */ /* 0x000f220000000800 */
[----:B------:R-:W-:Y:S01]  /*ba00*/  FADD.FTZ R47, R42, R47 ;  /* 0x0000002f2a2f7221 */ /* 0x000fe20000010000 */
[C---:B0-----:R-:W-:Y:S01]  /*ba10*/  FADD.FTZ R45, R39.reuse, R0 ;  /* 0x00000000272d7221 */ /* 0x041fe20000010000 */
[----:B------:R-:W-:-:S05]  /*ba20*/  F2FP.BF16.F32.PACK_AB R158, R39, R52 ;  /* 0x00000034279e723e */ /* 0x000fca00000010ff */
[----:B------:R-:W0:Y:S01]  /*ba30*/  MUFU.EX2 R41, R74 ;  /* 0x0000004a00297308 */ /* 0x000e220000000800 */
[----:B---3--:R-:W-:Y:S01]  /*ba40*/  FADD.FTZ R28, R46, R47 ;  /* 0x0000002f2e1c7221 */ /* 0x008fe20000010000 */
[----:B------:R1:W-:Y:S03]  /*ba50*/  STSM.16.M88.4 [R198], R156 ;  /* 0x0000009cc6007844 */ /* 0x0003e60000000200 */
[C---:B------:R-:W-:Y:S01]  /*ba60*/  FADD.FTZ R47, R161.reuse, R28 ;  /* 0x0000001ca12f7221 */ /* 0x040fe20000010000 */
[----:B------:R-:W-:Y:S02]  /*ba70*/  F2FP.BF16.F32.PACK_AB R161, R161, R46 ;  /* 0x0000002ea1a1723e */ /* 0x000fe400000010ff */
[----:B------:R-:W3:Y:S01]  /*ba80*/  MUFU.EX2 R26, R26 ;  /* 0x0000001a001a7308 */ /* 0x000ee20000000800 */
[----:B----4-:R-:W-:-:S07]  /*ba90*/  FADD.FTZ R0, R72, R45 ;  /* 0x0000002d48007221 */ /* 0x010fce0000010000 */
[----:B------:R-:W4:Y:S01]  /*baa0*/  MUFU.EX2 R76, R76 ;  /* 0x0000004c004c7308 */ /* 0x000f220000000800 */
[C---:B0-----:R-:W-:Y:S01]  /*bab0*/  FADD.FTZ R33, R41.reuse, R0 ;  /* 0x0000000029217221 */ /* 0x041fe20000010000 */
[----:B------:R-:W-:-:S06]  /*bac0*/  F2FP.BF16.F32.PACK_AB R160, R41, R72 ;  /* 0x0000004829a0723e */ /* 0x000fcc00000010ff */
[----:B------:R-:W0:Y:S01]  /*bad0*/  MUFU.EX2 R43, R78 ;  /* 0x0000004e002b7308 */ /* 0x000e220000000800 */
[----:B---3--:R-:W-:-:S07]  /*bae0*/  FADD.FTZ R28, R26, R47 ;  /* 0x0000002f1a1c7221 */ /* 0x008fce0000010000 */
[----:B------:R-:W3:Y:S01]  /*baf0*/  MUFU.EX2 R3, R3 ;  /* 0x0000000300037308 */ /* 0x000ee20000000800 */
[----:B----4-:R-:W-:-:S07]  /*bb00*/  FADD.FTZ R0, R76, R33 ;  /* 0x000000214c007221 */ /* 0x010fce0000010000 */
[----:B------:R-:W-:Y:S01]  /*bb10*/  MUFU.EX2 R25, R25 ;  /* 0x0000001900197308 */ /* 0x000fe20000000800 */
[C---:B0-----:R-:W-:Y:S01]  /*bb20*/  F2FP.BF16.F32.PACK_AB R162, R43.reuse, R76 ;  /* 0x0000004c2ba2723e */ /* 0x041fe200000010ff */
[----:B------:R-:W-:-:S06]  /*bb30*/  FADD.FTZ R43, R43, R0 ;  /* 0x000000002b2b7221 */ /* 0x000fcc0000010000 */
[----:B------:R-:W0:Y:S01]  /*bb40*/  MUFU.EX2 R30, R58 ;  /* 0x0000003a001e7308 */ /* 0x000e220000000800 */
[C---:B---3--:R-:W-:Y:S01]  /*bb50*/  FADD.FTZ R28, R3.reuse, R28 ;  /* 0x0000001c031c7221 */ /* 0x048fe20000010000 */
[----:B------:R-:W-:-:S05]  /*bb60*/  F2FP.BF16.F32.PACK_AB R163, R3, R26 ;  /* 0x0000001a03a3723e */ /* 0x000fca00000010ff */
[----:B------:R1:W-:Y:S01]  /*bb70*/  STSM.16.M88.4 [R200], R160 ;  /* 0x000000a0c8007844 */ /* 0x0003e20000000200 */
[----:B------:R-:W-:Y:S08]  /*bb80*/  MUFU.EX2 R80, R80 ;  /* 0x0000005000507308 */ /* 0x000ff00000000800 */
[----:B--2---:R-:W2:Y:S01]  /*bb90*/  MUFU.EX2 R29, R48 ;  /* 0x00000030001d7308 */ /* 0x004ea20000000800 */
[----:B0-----:R-:W-:Y:S01]  /*bba0*/  F2FP.BF16.F32.PACK_AB R165, R30, R25 ;  /* 0x000000191ea5723e */ /* 0x001fe200000010ff */
[----:B------:R-:W-:-:S04]  /*bbb0*/  FADD.FTZ R25, R25, R28 ;  /* 0x0000001c19197221 */ /* 0x000fc80000010000 */
[----:B------:R-:W-:Y:S02]  /*bbc0*/  FADD.FTZ R30, R30, R25 ;  /* 0x000000191e1e7221 */ /* 0x000fe40000010000 */
[----:B------:R-:W0:Y:S08]  /*bbd0*/  MUFU.EX2 R27, R27 ;  /* 0x0000001b001b7308 */ /* 0x000e300000000800 */
[----:B------:R-:W3:Y:S01]  /*bbe0*/  MUFU.EX2 R34, R34 ;  /* 0x0000002200227308 */ /* 0x000ee20000000800 */
[----:B--2---:R-:W-:Y:S01]  /*bbf0*/  F2FP.BF16.F32.PACK_AB R164, R29, R80 ;  /* 0x000000501da4723e */ /* 0x004fe200000010ff */
[----:B------:R-:W-:-:S04]  /*bc00*/  FADD.FTZ R80, R80, R43 ;  /* 0x0000002b50507221 */ /* 0x000fc80000010000 */
[----:B------:R-:W-:Y:S02]  /*bc10*/  FADD.FTZ R29, R29, R80 ;  /* 0x000000501d1d7221 */ /* 0x000fe40000010000 */
[----:B------:R-:W2:Y:S01]  /*bc20*/  MUFU.EX2 R24, R24 ;  /* 0x0000001800187308 */ /* 0x000ea20000000800 */
[----:B0-----:R-:W-:-:S07]  /*bc30*/  FADD.FTZ R3, R27, R30 ;  /* 0x0000001e1b037221 */ /* 0x001fce0000010000 */
[----:B------:R-:W0:Y:S01]  /*bc40*/  MUFU.EX2 R31, R31 ;  /* 0x0000001f001f7308 */ /* 0x000e220000000800 */
[C---:B---3--:R-:W-:Y:S01]  /*bc50*/  F2FP.BF16.F32.PACK_AB R167, R34.reuse, R27 ;  /* 0x0000001b22a7723e */ /* 0x048fe200000010ff */
[----:B------:R-:W-:Y:S01]  /*bc60*/  FADD.FTZ R3, R34, R3 ;  /* 0x0000000322037221 */ /* 0x000fe20000010000 */
[----:B--2---:R-:W-:Y:S01]  /*bc70*/  FADD.FTZ R0, R24, R29 ;  /* 0x0000001d18007221 */ /* 0x004fe20000010000 */
[----:B0-----:R-:W-:-:S03]  /*bc80*/  F2FP.BF16.F32.PACK_AB R166, R31, R24 ;  /* 0x000000181fa6723e */ /* 0x001fc600000010ff */
[----:B------:R-:W-:Y:S02]  /*bc90*/  FADD.FTZ R0, R31, R0 ;  /* 0x000000001f007221 */ /* 0x000fe40000010000 */
[----:B------:R1:W-:Y:S01]  /*bca0*/  STSM.16.M88.4 [R199], R164 ;  /* 0x000000a4c7007844 */ /* 0x0003e20000000200 */
[----:B------:R-:W-:Y:S05]  /*bcb0*/  @!P0 BRA `(.L_x_4957) ;  /* 0x0000000000048947 */ /* 0x000fea0003800000 */
[----:B------:R-:W-:Y:S01]  /*bcc0*/  BPT.TRAP 0x1 ;  /* 0x000000040000795c */ /* 0x000fe20000300000 */
.L_x_4957:
[----:B------:R0:W2:Y:S01]  /*bcd0*/  SYNCS.PHASECHK.TRANS64.TRYWAIT P2, [R20+URZ+0x28c50], R21 ;  /* 0x028c5015140075a7 */ /* 0x0000a2000804017f */
[----:B------:R-:W-:Y:S05]  /*bce0*/  @!P0 BRA `(.L_x_4958) ;  /* 0x0000000000048947 */ /* 0x000fea0003800000 */
[----:B------:R-:W-:Y:S01]  /*bcf0*/  BPT.TRAP 0x1 ;  /* 0x000000040000795c */ /* 0x000fe20000300000 */
.L_x_4958:
        /* <DEDUP_REMOVED lines=11> */
.L_x_4960:
[----:B------:R-:W-:Y:S05]  /*bdb0*/  BSYNC B0 ;  /* 0x0000000000007941 */ /* 0x000fea0003800000 */
.L_x_4959:
[----:B------:R-:W5:Y:S01]  /*bdc0*/  LDC R24, c[0x0][0x448] ;  /* 0x00011200ff187b82 */ /* 0x000f620000000800 */
[----:B------:R-:W-:Y:S01]  /*bdd0*/  IMAD.MOV.U32 R25, RZ, RZ, 0x40000040 ;  /* 0x40000040ff197424 */ /* 0x000fe200078e00ff */
[----:B------:R-:W-:Y:S01]  /*bde0*/  BSSY B0, `(.L_x_4962) ;  /* 0x0000276000007945 */ /* 0x000fe20003800000 */
[----:B0-2---:R-:W-:Y:S02]  /*bdf0*/  IMAD.MOV.U32 R21, RZ, RZ, R195 ;  /* 0x000000ffff157224 */ /* 0x005fe400078e00c3 */
[----:B------:R-:W-:Y:S01]  /*be00*/  IMAD.MOV.U32 R29, RZ, RZ, 0x40000040 ;  /* 0x40000040ff1d7424 */ /* 0x000fe200078e00ff */
[C---:B------:R-:W-:Y:S01]  /*be10*/  R2UR UR7, R25.reuse ;  /* 0x00000000190772ca */ /* 0x040fe200000e0000 */
[----:B------:R-:W-:Y:S01]  /*be20*/  VIADD R216, R168, 0xfffffffe ;  /* 0xfffffffea8d87836 */ /* 0x000fe20000000000 */
[----:B------:R-:W-:Y:S01]  /*be30*/  R2UR UR11, R25 ;  /* 0x00000000190b72ca */ /* 0x000fe200000e0000 */
[----:B------:R-:W-:Y:S01]  /*be40*/  @!P1 VIADD R20, R20, 0x28c60 ;  /* 0x00028c6014149836 */ /* 0x000fe20000000000 */
[----:B------:R-:W-:-:S04]  /*be50*/  R2UR UR19, R29 ;  /* 0x000000001d1372ca */ /* 0x000fc800000e0000 */
[----:B------:R-:W-:Y:S02]  /*be60*/  @!P1 PRMT R20, RZ, 0x654, R20 ;  /* 0x00000654ff149816 */ /* 0x000fe40000000014 */
[----:B-----5:R-:W-:Y:S01]  /*be70*/  ISETP.NE.AND P2, PT, R24, 0x1, PT ;  /* 0x000000011800780c */ /* 0x020fe20003f45270 */
[----:B------:R-:W-:-:S05]  /*be80*/  IMAD.MOV.U32 R24, RZ, RZ, R28 ;  /* 0x000000ffff187224 */ /* 0x000fca00078e001c */
[----:B------:R-:W-:Y:S01]  /*be90*/  R2UR UR6, R24 ;  /* 0x00000000180672ca */ /* 0x000fe200000e0000 */
[----:B------:R-:W-:-:S05]  /*bea0*/  VIADD R24, R28, 0x80 ;  /* 0x000000801c187836 */ /* 0x000fca0000000000 */
[----:B------:R-:W-:Y:S01]  /*beb0*/  R2UR UR10, R24 ;  /* 0x00000000180a72ca */ /* 0x000fe200000e0000 */
[----:B---3--:R-:W-:-:S04]  /*bec0*/  @P2 IMAD.HI.U32 R27, R195, R26, RZ ;  /* 0x0000001ac31b2227 */ /* 0x008fc800078e00ff */
[C---:B------:R-:W-:Y:S01]  /*bed0*/  VIADD R26, R28.reuse, 0x100 ;  /* 0x000001001c1a7836 */ /* 0x040fe20000000000 */
[----:B----4-:R-:W-:Y:S01]  /*bee0*/  @P2 SHF.R.U32.HI R21, RZ, R30, R27 ;  /* 0x0000001eff152219 */ /* 0x010fe2000001161b */
[----:B------:R-:W-:Y:S02]  /*bef0*/  VIADD R28, R28, 0x180 ;  /* 0x000001801c1c7836 */ /* 0x000fe40000000000 */
[----:B------:R-:W-:Y:S01]  /*bf00*/  IMAD.MOV.U32 R27, RZ, RZ, 0x40000040 ;  /* 0x40000040ff1b7424 */ /* 0x000fe200078e00ff */
[----:B------:R-:W-:Y:S02]  /*bf10*/  R2UR UR14, R26 ;  /* 0x000000001a0e72ca */ /* 0x000fe400000e0000 */
[----:B------:R-:W-:Y:S02]  /*bf20*/  R2UR UR18, R28 ;  /* 0x000000001c1272ca */ /* 0x000fe400000e0000 */
[----:B------:R-:W-:Y:S02]  /*bf30*/  R2UR UR15, R27 ;  /* 0x000000001b0f72ca */ /* 0x000fe400000e0000 */
[----:B------:R-:W-:Y:S01]  /*bf40*/  WARPGROUP.ARRIVE ;  /* 0x00000000000079c5 */ /* 0x000fe20000000000 */
[----:B------:R-:W-:-:S05]  /*bf50*/  IADD3 R21, R21, R196, -R194 ;  /* 0x000000c415157210 */ /* 0x000fca0007ffe8c2 */
[----:B------:R-:W-:Y:S03]  /*bf60*/  HGMMA.64x256x16.F32.BF16 R24, R152, gdesc[UR4].tnspB, RZ, !UPT, gsb0 ;  /* 0x43e0000498187df0 */ /* 0x000fe6000c0018ff */
[----:B------:R-:W-:Y:S02]  /*bf70*/  WARPGROUP.DEPBAR.LE gsb0, 0x0 ;  /* 0x00008000000079c5 */ /* 0x000fe40000010000 */
[----:B------:R-:W-:Y:S01]  /*bf80*/  WARPGROUP.ARRIVE ;  /* 0x00000000000079c5 */ /* 0x000fe20000000000 */
[----:B-1----:R-:W-:-:S04]  /*bf90*/  SHF.R.S32.HI R152, RZ, 0x1f, R21 ;  /* 0x0000001fff987819 */ /* 0x002fc80000011415 */
[----:B------:R-:W-:-:S15]  /*bfa0*/  LEA.HI R152, R152, R21, RZ, 0x6 ;  /* 0x0000001598987211 */ /* 0x000fde00078f30ff */
[----:B------:R-:W-:-:S03]  /*bfb0*/  NOP ;  /* 0x0000000000007918 */ /* 0x000fc60000000000 */
[----:B------:R-:W-:Y:S01]  /*bfc0*/  HGMMA.64x256x16.F32.BF16 R24, R156, gdesc[UR8].tnspB, R24, gsb0 ;  /* 0x43e000089c187df0 */ /* 0x000fe20008001818 */
[----:B------:R-:W-:-:S04]  /*bfd0*/  SHF.R.S32.HI R152, RZ, 0x6, R152 ;  /* 0x00000006ff987819 */ /* 0x000fc80000011498 */
[----:B------:R-:W-:-:S04]  /*bfe0*/  VIMNMX R215, R201, R152, !PT ;  /* 0x00000098c9d77248 */ /* 0x000fc80007fe0100 */
[----:B------:R-:W-:Y:S01]  /*bff0*/  ISETP.GE.AND P2, PT, R216, R215, PT ;  /* 0x000000d7d800720c */ /* 0x000fe20003f46270 */
[----:B------:R-:W-:Y:S02]  /*c000*/  WARPGROUP.DEPBAR.LE gsb0, 0x0 ;  /* 0x00008000000079c5 */ /* 0x000fe40000010000 */
[----:B------:R-:W-:-:S15]  /*c010*/  WARPGROUP.ARRIVE ;  /* 0x00000000000079c5 */ /* 0x000fde0000000000 */
[----:B------:R-:W-:-:S01]  /*c020*/  NOP ;  /* 0x0000000000007918 */ /* 0x000fc20000000000 */
        /* <DEDUP_REMOVED lines=16> */
[----:B------:R-:W-:Y:S01]  /*c130*/  BSSY B1, `(.L_x_4963) ;  /* 0x0000240000017945 */ /* 0x000fe20003800000 */
[----:B------:R-:W-:Y:S02]  /*c140*/  IMAD.MOV.U32 R227, RZ, RZ, R15 ;  /* 0x000000ffffe37224 */ /* 0x000fe400078e000f */
[----:B------:R-:W-:Y:S02]  /*c150*/  IMAD.MOV.U32 R21, RZ, RZ, R14 ;  /* 0x000000ffff157224 */ /* 0x000fe400078e000e */
[----:B------:R-:W-:-:S07]  /*c160*/  IMAD.MOV.U32 R226, RZ, RZ, R18 ;  /* 0x000000ffffe27224 */ /* 0x000fce00078e0012 */
.L_x_4974:
[----:B------:R-:W-:-:S05]  /*c170*/  VIADD R18, R226, 0x1 ;  /* 0x00000001e2127836 */ /* 0x000fca0000000000 */
[----:B------:R-:W-:-:S04]  /*c180*/  ISETP.NE.AND P2, PT, R18, 0x2, PT ;  /* 0x000000021200780c */ /* 0x000fc80003f45270 */
[----:B------:R-:W-:Y:S02]  /*c190*/  SEL R13, RZ, 0x1, P2 ;  /* 0x00000001ff0d7807 */ /* 0x000fe40001000000 */
[----:B------:R-:W-:Y:S02]  /*c1a0*/  SEL R18, R18, RZ, P2 ;  /* 0x000000ff12127207 */ /* 0x000fe40001000000 */
[----:B------:R-:W-:Y:S01]  /*c1b0*/  LOP3.LUT R22, R22, R13, RZ, 0x3c, !PT ;  /* 0x0000000d16167212 */ /* 0x000fe200078e3cff */
[----:B-1----:R-:W-:Y:S06]  /*c1c0*/  @!P0 BRA `(.L_x_4964) ;  /* 0x0000000000048947 */ /* 0x002fec0003800000 */
[----:B------:R-:W-:Y:S01]  /*c1d0*/  BPT.TRAP 0x1 ;  /* 0x000000040000795c */ /* 0x000fe20000300000 */
.L_x_4964:
[----:B------:R-:W-:Y:S01]  /*c1e0*/  IMAD R217, R18, 0x8, R2 ;  /* 0x0000000812d97824 */ /* 0x000fe200078e0202 */
[----:B0-----:R-:W-:-:S04]  /*c1f0*/  SHF.L.U32 R20, R22, 0x1f, RZ ;  /* 0x0000001f16147819 */ /* 0x001fc800000006ff */
[----:B------:R0:W1:Y:S01]  /*c200*/  SYNCS.PHASECHK.TRANS64.TRYWAIT P2, [R217+URZ+0x28c30], R20 ;  /* 0x028c3014d90075a7 */ /* 0x000062000804017f */
[----:B------:R-:W-:Y:S05]  /*c210*/  @!P0 BRA `(.L_x_4965) ;  /* 0x0000000000048947 */ /* 0x000fea0003800000 */
[----:B------:R-:W-:Y:S01]  /*c220*/  BPT.TRAP 0x1 ;  /* 0x000000040000795c */ /* 0x000fe20000300000 */
.L_x_4965:
[----:B------:R-:W2:Y:S01]  /*c230*/  LDC R13, c[0x0][0x448] ;  /* 0x00011200ff0d7b82 */ /* 0x000ea20000000800 */
[----:B------:R-:W-:Y:S01]  /*c240*/  BSSY B2, `(.L_x_4966) ;  /* 0x000000a000027945 */ /* 0x000fe20003800000 */
[----:B--2---:R-:W-:Y:S01]  /*c250*/  ISETP.NE.AND P3, PT, R13, 0x1, PT ;  /* 0x000000010d00780c */ /* 0x004fe20003f65270 */
[----:B------:R-:W-:-:S12]  /*c260*/  IMAD.IADD R13, R204, 0x1, R195 ;  /* 0x00000001cc0d7824 */ /* 0x000fd800078e02c3 */
[----:B------:R-:W2:Y:S08]  /*c270*/  @P3 LDC R15, c[0x0][0x44c] ;  /* 0x00011300ff0f3b82 */ /* 0x000eb00000000800 */
[----:B------:R-:W3:Y:S01]  /*c280*/  @P3 LDC R14, c[0x0][0x450] ;  /* 0x00011400ff0e3b82 */ /* 0x000ee20000000800 */
[----:B--2---:R-:W-:-:S05]  /*c290*/  @P3 IMAD.HI.U32 R15, R13, R15, RZ ;  /* 0x0000000f0d0f3227 */ /* 0x004fca00078e00ff */
[----:B---3--:R-:W-:Y:S01]  /*c2a0*/  @P3 SHF.R.U32.HI R13, RZ, R14, R15 ;  /* 0x0000000eff0d3219 */ /* 0x008fe2000001160f */
[----:B-1----:R-:W-:Y:S06]  /*c2b0*/  @P2 BRA `(.L_x_4967) ;  /* 0x0000000000082947 */ /* 0x002fec0003800000 */
[----:B------:R-:W1:Y:S02]  /*c2c0*/  SYNCS.PHASECHK.TRANS64.TRYWAIT P2, [R217+URZ+0x28c30], R20 ;  /* 0x028c3014d90075a7 */ /* 0x000e64000804017f */
[----:B-1----:R-:W-:Y:S05]  /*c2d0*/  @!P2 BRA `(.L_x_4968) ;  /* 0x0000013800aca947 */ /* 0x002fea0003800000 */
.L_x_4967:
[----:B------:R-:W-:Y:S05]  /*c2e0*/  BSYNC B2 ;  /* 0x0000000000027941 */ /* 0x000fea0003800000 */
.L_x_4966:
[----:B------:R-:W-:Y:S01]  /*c2f0*/  IMAD.MOV.U32 R14, RZ, RZ, -0x40 ;  /* 0xffffffc0ff0e7424 */ /* 0x000fe200078e00ff */
[----:B------:R-:W-:Y:S01]  /*c300*/  R2UR UR4, R4 ;  /* 0x00000000040472ca */ /* 0x000fe200000e0000 */
[----:B------:R-:W-:Y:S01]  /*c310*/  IMAD R154, R18, 0x200, R12 ;  /* 0x00000200129a7824 */ /* 0x000fe200078e020c */
[----:B------:R-:W-:Y:S01]  /*c320*/  R2UR UR5, R5 ;  /* 0x00000000050572ca */ /* 0x000fe200000e0000 */
[----:B------:R-:W-:Y:S01]  /*c330*/  IMAD R14, R216, R14, 0x1 ;  /* 0x00000001d80e7424 */ /* 0x000fe200078e020e */
[----:B------:R-:W-:Y:S01]  /*c340*/  R2UR UR8, R10 ;  /* 0x000000000a0872ca */ /* 0x000fe200000e0000 */
[----:B------:R-:W-:Y:S01]  /*c350*/  IMAD.MOV.U32 R155, RZ, RZ, 0x40000040 ;  /* 0x40000040ff9b7424 */ /* 0x000fe200078e00ff */
[C---:B------:R-:W-:Y:S01]  /*c360*/  R2UR UR6, R154.reuse ;  /* 0x000000009a0672ca */ /* 0x040fe200000e0000 */
[----:B------:R-:W-:Y:S01]  /*c370*/  VIADD R152, R154, 0x2 ;  /* 0x000000029a987836 */ /* 0x000fe20000000000 */
[----:B------:R-:W-:Y:S01]  /*c380*/  IADD3 R14, R196, R14, -R203 ;  /* 0x0000000ec40e7210 */ /* 0x000fe20007ffe8cb */
[----:B------:R-:W-:Y:S01]  /*c390*/  IMAD.MOV.U32 R153, RZ, RZ, 0x40000040 ;  /* 0x40000040ff997424 */ /* 0x000fe200078e00ff */
[----:B------:R-:W-:Y:S01]  /*c3a0*/  R2UR UR7, R155 ;  /* 0x000000009b0772ca */ /* 0x000fe200000e0000 */
[----:B------:R-:W2:Y:S01]  /*c3b0*/  SHFL.IDX PT, R228, R13, RZ, 0x1c1f ;  /* 0x001c1fff0de47589 */ /* 0x000ea200000e0000 */
[----:B------:R-:W-:Y:S01]  /*c3c0*/  R2UR UR10, R152 ;  /* 0x00000000980a72ca */ /* 0x000fe200000e0000 */
[----:B------:R-:W-:Y:S01]  /*c3d0*/  IMAD.IADD R15, R14, 0x1, -R194 ;  /* 0x000000010e0f7824 */ /* 0x000fe200078e0ac2 */
[----:B------:R-:W-:Y:S01]  /*c3e0*/  R2UR UR11, R153 ;  /* 0x00000000990b72ca */ /* 0x000fe200000e0000 */
[C---:B------:R-:W-:Y:S01]  /*c3f0*/  VIADD R14, R154.reuse, 0x4 ;  /* 0x000000049a0e7836 */ /* 0x040fe20000000000 */
[----:B------:R-:W-:Y:S01]  /*c400*/  R2UR UR19, R155 ;  /* 0x000000009b1372ca */ /* 0x000fe200000e0000 */
[----:B------:R-:W-:Y:S01]  /*c410*/  VIADD R154, R154, 0x6 ;  /* 0x000000069a9a7836 */ /* 0x000fe20000000000 */
[----:B------:R-:W-:Y:S01]  /*c420*/  R2UR UR9, R11 ;  /* 0x000000000b0972ca */ /* 0x000fe200000e0000 */
[----:B------:R-:W3:Y:S01]  /*c430*/  SHFL.IDX PT, R13, R13, 0x1, 0x1c1f ;  /* 0x003c1f000d0d7f89 */ /* 0x000ee200000e0000 */
        /* <DEDUP_REMOVED lines=8> */
[----:B------:R-:W-:Y:S01]  /*c4c0*/  LOP3.LUT R19, R19, 0xdfffffff, RZ, 0xc0, !PT ;  /* 0xdfffffff13137812 */ /* 0x000fe200078ec0ff */
[----:B--2---:R-:W-:-:S03]  /*c4d0*/  IMAD.IADD R228, R15, 0x1, R228 ;  /* 0x000000010fe47824 */ /* 0x004fc600078e02e4 */
[----:B------:R-:W-:-:S04]  /*c4e0*/  @P1 LOP3.LUT R19, R19, 0x20000000, RZ, 0xfc, !PT ;  /* 0x2000000013131812 */ /* 0x000fc800078efcff */
[----:B------:R-:W-:Y:S01]  /*c4f0*/  LOP3.LUT R19, R19, 0xefffffff, RZ, 0xc0, !PT ;  /* 0xefffffff13137812 */ /* 0x000fe200078ec0ff */
[----:B---3--:R-:W-:Y:S02]  /*c500*/  IMAD.IADD R13, R15, 0x1, R13 ;  /* 0x000000010f0d7824 */ /* 0x008fe400078e020d */
[----:B------:R-:W-:Y:S01]  /*c510*/  IMAD.MOV.U32 R15, RZ, RZ, 0x40000040 ;  /* 0x40000040ff0f7424 */ /* 0x000fe200078e00ff */
[----:B------:R-:W-:Y:S02]  /*c520*/  @P0 LOP3.LUT R19, R19, 0x10000000, RZ, 0xfc, !PT ;  /* 0x1000000013130812 */ /* 0x000fe400078efcff */
[----:B------:R-:W-:Y:S02]  /*c530*/  ISETP.GT.AND P1, PT, R13, 0x21, PT ;  /* 0x000000210d00780c */ /* 0x000fe40003f24270 */
[----:B------:R-:W-:Y:S02]  /*c540*/  R2UR UR15, R15 ;  /* 0x000000000f0f72ca */ /* 0x000fe400000e0000 */
[----:B------:R-:W-:-:S02]  /*c550*/  ISETP.GT.AND P0, PT, R13, 0x28, PT ;  /* 0x000000280d00780c */ /* 0x000fc40003f04270 */
[----:B------:R-:W-:Y:S02]  /*c560*/  LOP3.LUT R19, R19, 0xbfffffff, RZ, 0xc0, !PT ;  /* 0xbfffffff13137812 */ /* 0x000fe400078ec0ff */
[C---:B------:R-:W-:Y:S02]  /*c570*/  ISETP.GT.AND P2, PT, R13.reuse, 0x29, PT ;  /* 0x000000290d00780c */ /* 0x040fe40003f44270 */
[C---:B------:R-:W-:Y:S02]  /*c580*/  ISETP.GT.AND P3, PT, R13.reuse, 0x30, PT ;  /* 0x000000300d00780c */ /* 0x040fe40003f64270 */
[----:B------:R-:W-:Y:S02]  /*c590*/  ISETP.GT.AND P4, PT, R13, 0x31, PT ;  /* 0x000000310d00780c */ /* 0x000fe40003f84270 */
[----:B------:R-:W-:Y:S02]  /*c5a0*/  @P1 LOP3.LUT R19, R19, 0x40000000, RZ, 0xfc, !PT ;  /* 0x4000000013131812 */ /* 0x000fe400078efcff */
[----:B------:R-:W-:-:S02]  /*c5b0*/  ISETP.GT.AND P1, PT, R228, 0x1, PT ;  /* 0x00000001e400780c */ /* 0x000fc40003f24270 */
[----:B------:R-:W-:Y:S02]  /*c5c0*/  LOP3.LUT R19, R19, 0x7fffffff, RZ, 0xc0, !PT ;  /* 0x7fffffff13137812 */ /* 0x000fe400078ec0ff */
[----:B------:R-:W-:Y:S02]  /*c5d0*/  ISETP.GT.AND P5, PT, R13, 0x38, PT ;  /* 0x000000380d00780c */ /* 0x000fe40003fa4270 */
[----:B------:R-:W-:Y:S02]  /*c5e0*/  @P0 LOP3.LUT R19, R19, 0x80000000, RZ, 0xfc, !PT ;  /* 0x8000000013130812 */ /* 0x000fe400078efcff */
[----:B------:R-:W-:Y:S02]  /*c5f0*/  ISETP.GT.AND P0, PT, R228, RZ, PT ;  /* 0x000000ffe400720c */ /* 0x000fe40003f04270 */
[----:B------:R-:W-:Y:S01]  /*c600*/  ISETP.GT.AND P6, PT, R13, 0x39, PT ;  /* 0x000000390d00780c */ /* 0x000fe20003fc4270 */
        /* <DEDUP_REMOVED lines=35> */
[----:B------:R-:W-:Y:S01]  /*c840*/  ISETP.GT.AND P0, PT, R228, 0x8, PT ;  /* 0x00000008e400780c */ /* 0x000fe20003f04270 */
[----:B------:R-:W-:Y:S01]  /*c850*/  FMUL.FTZ R174, R174, UR44 ;  /* 0x0000002caeae7c20 */ /* 0x000fe20008410000 */
[----:B------:R-:W-:Y:S01]  /*c860*/  FMUL.FTZ R175, R175, UR44 ;  /* 0x0000002cafaf7c20 */ /* 0x000fe20008410000 */
[----:B------:R-:W-:Y:S01]  /*c870*/  FMUL.FTZ R178, R178, UR44 ;  /* 0x0000002cb2b27c20 */ /* 0x000fe20008410000 */
[----:B------:R-:W-:Y:S01]  /*c880*/  FMUL.FTZ R179, R179, UR44 ;  /* 0x0000002cb3b37c20 */ /* 0x000fe20008410000 */
[----:B------:R-:W2:Y:S01]  /*c890*/  MUFU.TANH R157, R157 ;  /* 0x0000009d009d7308 */ /* 0x000ea20000002400 */
[----:B---3--:R-:W-:Y:S01]  /*c8a0*/  FSEL R233, R153, -INF , P1 ;  /* 0xff80000099e97808 */ /* 0x008fe20000800000 */
[----:B------:R-:W-:Y:S01]  /*c8b0*/  FMUL.FTZ R182, R182, UR44 ;  /* 0x0000002cb6b67c20 */ /* 0x000fe20008410000 */
[----:B------:R-:W-:Y:S01]  /*c8c0*/  ISETP.GT.AND P1, PT, R228, 0x9, PT ;  /* 0x00000009e400780c */ /* 0x000fe20003f24270 */
[----:B------:R-:W-:Y:S01]  /*c8d0*/  FMUL.FTZ R183, R183, UR44 ;  /* 0x0000002cb7b77c20 */ /* 0x000fe20008410000 */
[----:B------:R-:W-:-:S03]  /*c8e0*/  FMUL.FTZ R173, R173, UR44 ;  /* 0x0000002cadad7c20 */ /* 0x000fc60008410000 */
[----:B------:R-:W3:Y:S01]  /*c8f0*/  MUFU.TANH R160, R160 ;  /* 0x000000a000a07308 */ /* 0x000ee20000002400 */
[----:B----4-:R-:W-:Y:S02]  /*c900*/  FSEL R156, R156, -INF , P0 ;  /* 0xff8000009c9c7808 */ /* 0x010fe40000000000 */
[----:B------:R-:W-:-:S05]  /*c910*/  ISETP.GT.AND P0, PT, R228, 0x10, PT ;  /* 0x00000010e400780c */ /* 0x000fca0003f04270 */
[----:B------:R-:W4:Y:S01]  /*c920*/  MUFU.TANH R161, R161 ;  /* 0x000000a100a17308 */ /* 0x000f220000002400 */
[----:B--2---:R-:W-:Y:S02]  /*c930*/  FSEL R157, R157, -INF , P1 ;  /* 0xff8000009d9d7808 */ /* 0x004fe40000800000 */
[----:B------:R-:W-:-:S05]  /*c940*/  ISETP.GT.AND P1, PT, R228, 0x11, PT ;  /* 0x00000011e400780c */ /* 0x000fca0003f24270 */
[----:B------:R-:W2:Y:S01]  /*c950*/  MUFU.TANH R164, R164 ;  /* 0x000000a400a47308 */ /* 0x000ea20000002400 */
[----:B---3--:R-:W-:Y:S02]  /*c960*/  FSEL R160, R160, -INF , P0 ;  /* 0xff800000a0a07808 */ /* 0x008fe40000000000 */
[----:B------:R-:W-:-:S05]  /*c970*/  ISETP.GT.AND P0, PT, R228, 0x18, PT ;  /* 0x00000018e400780c */ /* 0x000fca0003f04270 */
        /* <DEDUP_REMOVED lines=14> */
[----:B------:R-:W-:-:S05]  /*ca60*/  ISETP.GT.AND P1, PT, R13, RZ, PT ;  /* 0x000000ff0d00720c */ /* 0x000fca0003f24270 */
        /* <DEDUP_REMOVED lines=23> */
[----:B------:R-:W-:Y:S02]  /*cbe0*/  ISETP.GT.AND P1, PT, R13, 0x20, PT ;  /* 0x000000200d00780c */ /* 0x000fe40003f24270 */
[----:B------:R-:W-:-:S03]  /*cbf0*/  FMNMX.FTZ R13, R14, R227, !PT ;  /* 0x000000e30e0d7209 */ /* 0x000fc60007810000 */
[----:B------:R-:W4:Y:S01]  /*cc00*/  MUFU.TANH R167, R171 ;  /* 0x000000ab00a77308 */ /* 0x000f220000002400 */
[----:B------:R-:W-:Y:S02]  /*cc10*/  FMNMX.FTZ R13, R153, R13, !PT ;  /* 0x0000000d990d7209 */ /* 0x000fe40007810000 */
[----:B--2---:R-:W-:Y:S02]  /*cc20*/  FSEL R163, R163, -INF , P0 ;  /* 0xff800000a3a37808 */ /* 0x004fe40000000000 */
[----:B------:R-:W-:Y:S02]  /*cc30*/  FMNMX.FTZ R13, R154, R13, !PT ;  /* 0x0000000d9a0d7209 */ /* 0x000fe40007810000 */
[----:B------:R-:W-:Y:S01]  /*cc40*/  LOP3.LUT P0, RZ, R19, 0x80000000, RZ, 0xc0, !PT ;  /* 0x8000000013ff7812 */ /* 0x000fe2000780c0ff */
[----:B------:R-:W2:Y:S01]  /*cc50*/  MUFU.TANH R170, R174 ;  /* 0x000000ae00aa7308 */ /* 0x000ea20000002400 */
[----:B------:R-:W-:Y:S02]  /*cc60*/  FMNMX.FTZ R13, R155, R13, !PT ;  /* 0x0000000d9b0d7209 */ /* 0x000fe40007810000 */
[----:B---3--:R-:W-:-:S02]  /*cc70*/  FSEL R166, R166, -INF , P1 ;  /* 0xff800000a6a67808 */ /* 0x008fc40000800000 */
[----:B------:R-:W-:Y:S02]  /*cc80*/  FMNMX.FTZ R13, R158, R13, !PT ;  /* 0x0000000d9e0d7209 */ /* 0x000fe40007810000 */
[----:B------:R-:W-:Y:S01]  /*cc90*/  LOP3.LUT P1, RZ, R19, 0x40000000, RZ, 0xc0, !PT ;  /* 0x4000000013ff7812 */ /* 0x000fe2000782c0ff */
[----:B------:R-:W3:Y:S01]  /*cca0*/  MUFU.TANH R171, R175 ;  /* 0x000000af00ab7308 */ /* 0x000ee20000002400 */
[----:B------:R-:W-:Y:S02]  /*ccb0*/  FMNMX.FTZ R13, R159, R13, !PT ;  /* 0x0000000d9f0d7209 */ /* 0x000fe40007810000 */
[----:B----4-:R-:W-:Y:S02]  /*ccc0*/  FSEL R167, R167, -INF , P1 ;  /* 0xff800000a7a77808 */ /* 0x010fe40000800000 */
[----:B------:R-:W-:Y:S02]  /*ccd0*/  FMNMX.FTZ R13, R162, R13, !PT ;  /* 0x0000000da20d7209 */ /* 0x000fe40007810000 */
[----:B------:R-:W-:Y:S01]  /*cce0*/  LOP3.LUT P1, RZ, R19, 0x20000000, RZ, 0xc0, !PT ;  /* 0x2000000013ff7812 */ /* 0x000fe2000782c0ff */
[----:B------:R-:W4:Y:S01]  /*ccf0*/  MUFU.TANH R174, R178 ;  /* 0x000000b200ae7308 */ /* 0x000f220000002400 */
[----:B------:R-:W-:-:S02]  /*cd00*/  FMNMX.FTZ R13, R163, R13, !PT ;  /* 0x0000000da30d7209 */ /* 0x000fc40007810000 */
[----:B--2---:R-:W-:Y:S02]  /*cd10*/  FSEL R170, R170, -INF , P0 ;  /* 0xff800000aaaa7808 */ /* 0x004fe40000000000 */
[----:B------:R-:W-:Y:S02]  /*cd20*/  FMNMX.FTZ R13, R166, R13, !PT ;  /* 0x0000000da60d7209 */ /* 0x000fe40007810000 */
[----:B------:R-:W-:Y:S01]  /*cd30*/  LOP3.LUT P0, RZ, R19, 0x10000000, RZ, 0xc0, !PT ;  /* 0x1000000013ff7812 */ /* 0x000fe2000780c0ff */
[----:B------:R-:W2:Y:S01]  /*cd40*/  MUFU.TANH R175, R179 ;  /* 0x000000b300af7308 */ /* 0x000ea20000002400 */
[----:B------:R-:W-:Y:S02]  /*cd50*/  FMNMX.FTZ R13, R167, R13, !PT ;  /* 0x0000000da70d7209 */ /* 0x000fe40007810000 */
[----:B---3--:R-:W-:Y:S02]  /*cd60*/  FSEL R171, R171, -INF , P2 ;  /* 0xff800000abab7808 */ /* 0x008fe40001000000 */
[----:B------:R-:W-:-:S03]  /*cd70*/  FMNMX.FTZ R13, R170, R13, !PT ;  /* 0x0000000daa0d7209 */ /* 0x000fc60007810000 */
[----:B------:R-:W3:Y:S01]  /*cd80*/  MUFU.TANH R178, R182 ;  /* 0x000000b600b27308 */ /* 0x000ee20000002400 */
[----:B----4-:R-:W-:Y:S02]  /*cd90*/  FSEL R174, R174, -INF , P3 ;  /* 0xff800000aeae7808 */ /* 0x010fe40001800000 */
[----:B------:R-:W-:Y:S02]  /*cda0*/  FMNMX.FTZ R13, R171, R13, !PT ;  /* 0x0000000dab0d7209 */ /* 0x000fe40007810000 */
[----:B------:R-:W-:Y:S02]  /*cdb0*/  ISETP.GT.AND P3, PT, R228, 0x29, PT ;  /* 0x00000029e400780c */ /* 0x000fe40003f64270 */
[----:B------:R-:W-:Y:S01]  /*cdc0*/  FMNMX.FTZ R13, R174, R13, !PT ;  /* 0x0000000dae0d7209 */ /* 0x000fe20007810000 */
[----:B------:R-:W4:Y:S01]  /*cdd0*/  MUFU.TANH R179, R183 ;  /* 0x000000b700b37308 */ /* 0x000f220000002400 */
[----:B--2---:R-:W-:Y:S02]  /*cde0*/  FSEL R175, R175, -INF , P4 ;  /* 0xff800000afaf7808 */ /* 0x004fe40002000000 */
[----:B------:R-:W-:-:S02]  /*cdf0*/  ISETP.GT.AND P4, PT, R228, 0x30, PT ;  /* 0x00000030e400780c */ /* 0x000fc40003f84270 */
[----:B------:R-:W-:-:S03]  /*ce00*/  FMNMX.FTZ R13, R175, R13, !PT ;  /* 0x0000000daf0d7209 */ /* 0x000fc60007810000 */
[----:B------:R-:W2:Y:S01]  /*ce10*/  MUFU.TANH R173, R173 ;  /* 0x000000ad00ad7308 */ /* 0x000ea20000002400 */
[----:B---3--:R-:W-:-:S04]  /*ce20*/  FSEL R178, R178, -INF , P5 ;  /* 0xff800000b2b27808 */ /* 0x008fc80002800000 */
[----:B------:R-:W-:Y:S02]  /*ce30*/  FMNMX.FTZ R13, R178, R13, !PT ;  /* 0x0000000db20d7209 */ /* 0x000fe40007810000 */
[----:B----4-:R-:W-:-:S04]  /*ce40*/  FSEL R179, R179, -INF , P6 ;  /* 0xff800000b3b37808 */ /* 0x010fc80003000000 */
[----:B------:R-:W-:Y:S02]  /*ce50*/  FMNMX.FTZ R13, R179, R13, !PT ;  /* 0x0000000db30d7209 */ /* 0x000fe40007810000 */
[----:B--2---:R-:W-:-:S03]  /*ce60*/  FSEL R173, R173, -INF , P3 ;  /* 0xff800000adad7808 */ /* 0x004fc60001800000 */
[----:B------:R-:W2:Y:S01]  /*ce70*/  SHFL.BFLY PT, R15, R13, 0x2, 0x1f ;  /* 0x0c401f000d0f7f89 */ /* 0x000ea200000e0000 */
[----:B------:R-:W-:Y:S02]  /*ce80*/  ISETP.GT.AND P3, PT, R228, 0x31, PT ;  /* 0x00000031e400780c */ /* 0x000fe40003f64270 */
[----:B--2---:R-:W-:-:S05]  /*ce90*/  FMNMX.FTZ R15, R13, R15, !PT ;  /* 0x0000000f0d0f7209 */ /* 0x004fca0007810000 */
[----:B------:R-:W2:Y:S02]  /*cea0*/  SHFL.BFLY PT, R13, R15, 0x1, 0x1f ;  /* 0x0c201f000f0d7f89 */ /* 0x000ea400000e0000 */
[----:B--2---:R-:W-:Y:S01]  /*ceb0*/  FMNMX.FTZ R15, R15, R13, !PT ;  /* 0x0000000d0f0f7209 */ /* 0x004fe20007810000 */
[----:B------:R-:W-:-:S03]  /*cec0*/  IMAD.U32 R13, RZ, RZ, UR40 ;  /* 0x00000028ff0d7e24 */ /* 0x000fc6000f8e00ff */
[C---:B------:R-:W-:Y:S01]  /*ced0*/  FSETP.NEU.FTZ.AND P2, PT, R15.reuse, -INF , PT ;  /* 0xff8000000f00780b */ /* 0x040fe20003f5d000 */
[----:B------:R-:W-:-:S03]  /*cee0*/  FMUL.FTZ R182, R15, R13 ;  /* 0x0000000d0fb67220 */ /* 0x000fc60000410000 */
[----:B------:R-:W-:Y:S02]  /*cef0*/  FSEL R183, R15, RZ, P2 ;  /* 0x000000ff0fb77208 */ /* 0x000fe40001000000 */
[----:B------:R-:W-:Y:S02]  /*cf00*/  FSEL R182, R182, RZ, P2 ;  /* 0x000000ffb6b67208 */ /* 0x000fe40001000000 */
[----:B------:R-:W-:Y:S01]  /*cf10*/  ISETP.NE.AND P2, PT, R193, RZ, PT ;  /* 0x000000ffc100720c */ /* 0x000fe20003f45270 */
[----:B------:R-:W-:Y:S02]  /*cf20*/  FADD.FTZ R183, -R183, R227 ;  /* 0x000000e3b7b77221 */ /* 0x000fe40000010100 */
[-CC-:B------:R-:W-:Y:S01]  /*cf30*/  FFMA.FTZ R227, R170, R13.reuse, -R182.reuse ;  /* 0x0000000daae37223 */ /* 0x180fe200000108b6 */
[-CC-:B------:R-:W-:Y:S01]  /*cf40*/  FFMA.FTZ R14, R14, R13.reuse, -R182.reuse ;  /* 0x0000000d0e0e7223 */ /* 0x180fe200000108b6 */
        /* <DEDUP_REMOVED lines=16> */
[----:B------:R-:W-:Y:S01]  /*d050*/  FFMA.FTZ R179, R179, R13, -R182 ;  /* 0x0000000db3b37223 */ /* 0x000fe200000108b6 */
[----:B------:R-:W-:-:S04]  /*d060*/  @!P2 IMAD R182, R226, 0x40, R189 ;  /* 0x00000040e2b6a824 */ /* 0x000fc800078e02bd */
[----:B------:R-:W3:Y:S01]  /*d070*/  MUFU.EX2 R153, R153 ;  /* 0x0000009900997308 */ /* 0x000ee20000000800 */
[----:B------:R-:W-:-:S07]  /*d080*/  @!P2 IMAD R182, R182, 0x4, R2 ;  /* 0x00000004b6b6a824 */ /* 0x000fce00078e0202 */
[----:B------:R-:W4:Y:S01]  /*d090*/  MUFU.EX2 R154, R154 ;  /* 0x0000009a009a7308 */ /* 0x000f220000000800 */
[----:B--2---:R-:W-:Y:S01]  /*d0a0*/  FFMA.FTZ R3, R170, R3, R14 ;  /* 0x00000003aa037223 */ /* 0x004fe2000001000e */
        /* <DEDUP_REMOVED lines=9> */
[----:B------:R-:W-:-:S02]  /*d140*/  @!P1 VIADD R14, R217, 0x28c40 ;  /* 0x00028c40d90e9836 */ /* 0x000fc40000000000 */
[-C--:B------:R-:W-:Y:S01]  /*d150*/  FMUL.FTZ R38, R38, R170.reuse ;  /* 0x000000aa26267220 */ /* 0x080fe20000410000 */
[-C--:B------:R-:W-:Y:S01]  /*d160*/  FMUL.FTZ R39, R39, R170.reuse ;  /* 0x000000aa27277220 */ /* 0x080fe20000410000 */
[-C--:B------:R-:W-:Y:S01]  /*d170*/  FMUL.FTZ R42, R42, R170.reuse ;  /* 0x000000aa2a2a7220 */ /* 0x080fe20000410000 */
[-C--:B------:R-:W-:Y:S01]  /*d180*/  FMUL.FTZ R43, R43, R170.reuse ;  /* 0x000000aa2b2b7220 */ /* 0x080fe20000410000 */
[----:B------:R-:W-:Y:S01]  /*d190*/  @!P1 PRMT R14, RZ, 0x654, R14 ;  /* 0x00000654ff0e9816 */ /* 0x000fe2000000000e */
[----:B----4-:R-:W-:Y:S01]  /*d1a0*/  FADD.FTZ R3, R154, R3 ;  /* 0x000000039a037221 */ /* 0x010fe20000010000 */
[----:B------:R-:W3:Y:S01]  /*d1b0*/  MUFU.EX2 R158, R158 ;  /* 0x0000009e009e7308 */ /* 0x000ee20000000800 */
[-C--:B------:R-:W-:Y:S01]  /*d1c0*/  FMUL.FTZ R46, R46, R170.reuse ;  /* 0x000000aa2e2e7220 */ /* 0x080fe20000410000 */
[----:B------:R4:W-:Y:S01]  /*d1d0*/  @!P1 SYNCS.ARRIVE.TRANS64.RED.A1T0 RZ, [R14+URZ], RZ ;  /* 0x000000ff0eff99a7 */ /* 0x0009e2000810043f */
[----:B------:R-:W-:Y:S01]  /*d1e0*/  @!P2 STS [R182+0x28820], R170 ;  /* 0x028820aab600a388 */ /* 0x000fe20000000800 */
[-C--:B------:R-:W-:Y:S01]  /*d1f0*/  FMUL.FTZ R47, R47, R170.reuse ;  /* 0x000000aa2f2f7220 */ /* 0x080fe20000410000 */
[-C--:B------:R-:W-:Y:S01]  /*d200*/  FMUL.FTZ R50, R50, R170.reuse ;  /* 0x000000aa32327220 */ /* 0x080fe20000410000 */
[----:B------:R-:W-:Y:S01]  /*d210*/  FMUL.FTZ R51, R51, R170 ;  /* 0x000000aa33337220 */ /* 0x000fe20000410000 */
[C---:B--2---:R-:W-:Y:S01]  /*d220*/  FADD.FTZ R3, R155.reuse, R3 ;  /* 0x000000039b037221 */ /* 0x044fe20000010000 */
[----:B------:R-:W-:Y:S01]  /*d230*/  F2FP.BF16.F32.PACK_AB R155, R155, R154 ;  /* 0x0000009a9b9b723e */ /* 0x000fe200000010ff */
[----:B------:R-:W-:Y:S01]  /*d240*/  FMUL.FTZ R154, R176, UR44 ;  /* 0x0000002cb09a7c20 */ /* 0x000fe20008410000 */
[----:B----4-:R-:W-:Y:S01]  /*d250*/  FMNMX.FTZ R14, R152, R21, !PT ;  /* 0x00000015980e7209 */ /* 0x010fe20007810000 */
[----:B------:R-:W-:Y:S01]  /*d260*/  FMUL.FTZ R176, R177, UR44 ;  /* 0x0000002cb1b07c20 */ /* 0x000fe20008410000 */
[----:B------:R-:W-:Y:S01]  /*d270*/  FMUL.FTZ R177, R180, UR44 ;  /* 0x0000002cb4b17c20 */ /* 0x000fe20008410000 */
[----:B------:R-:W-:Y:S01]  /*d280*/  FMUL.FTZ R180, R181, UR44 ;  /* 0x0000002cb5b47c20 */ /* 0x000fe20008410000 */
[----:B------:R-:W-:Y:S01]  /*d290*/  FMNMX.FTZ R14, R233, R14, !PT ;  /* 0x0000000ee90e7209 */ /* 0x000fe20007810000 */
[----:B------:R-:W2:Y:S01]  /*d2a0*/  MUFU.TANH R154, R154 ;  /* 0x0000009a009a7308 */ /* 0x000ea20000002400 */
[----:B------:R-:W-:Y:S01]  /*d2b0*/  FMUL.FTZ R54, R54, R170 ;  /* 0x000000aa36367220 */ /* 0x000fe20000410000 */
[----:B---3--:R-:W-:Y:S01]  /*d2c0*/  FADD.FTZ R3, R158, R3 ;  /* 0x000000039e037221 */ /* 0x008fe20000010000 */
[----:B------:R-:W-:Y:S01]  /*d2d0*/  FMNMX.FTZ R14, R156, R14, !PT ;  /* 0x0000000e9c0e7209 */ /* 0x000fe20007810000 */
[-C--:B------:R-:W-:Y:S01]  /*d2e0*/  FMUL.FTZ R55, R55, R170.reuse ;  /* 0x000000aa37377220 */ /* 0x080fe20000410000 */
[-C--:B------:R-:W-:Y:S01]  /*d2f0*/  FMUL.FTZ R58, R58, R170.reuse ;  /* 0x000000aa3a3a7220 */ /* 0x080fe20000410000 */
[----:B------:R-:W-:Y:S01]  /*d300*/  FMUL.FTZ R59, R59, R170 ;  /* 0x000000aa3b3b7220 */ /* 0x000fe20000410000 */
[----:B------:R-:W-:Y:S01]  /*d310*/  FMNMX.FTZ R14, R157, R14, !PT ;  /* 0x0000000e9d0e7209 */ /* 0x000fe20007810000 */
[----:B------:R-:W3:Y:S01]  /*d320*/  MUFU.TANH R176, R176 ;  /* 0x000000b000b07308 */ /* 0x000ee20000002400 */
        /* <DEDUP_REMOVED lines=8> */
[----:B--2---:R-:W-:Y:S01]  /*d3b0*/  FSEL R154, R154, -INF , P4 ;  /* 0xff8000009a9a7808 */ /* 0x004fe20002000000 */
[----:B------:R-:W-:Y:S01]  /*d3c0*/  FMUL.FTZ R71, R71, R170 ;  /* 0x000000aa47477220 */ /* 0x000fe20000410000 */
[----:B------:R-:W-:Y:S01]  /*d3d0*/  FMNMX.FTZ R14, R164, R14, !PT ;  /* 0x0000000ea40e7209 */ /* 0x000fe20007810000 */
[-C--:B------:R-:W-:Y:S01]  /*d3e0*/  FMUL.FTZ R74, R74, R170.reuse ;  /* 0x000000aa4a4a7220 */ /* 0x080fe20000410000 */
[----:B------:R-:W-:Y:S01]  /*d3f0*/  ISETP.GT.AND P4, PT, R228, 0x38, PT ;  /* 0x00000038e400780c */ /* 0x000fe20003f84270 */
[----:B------:R-:W-:Y:S01]  /*d400*/  FMUL.FTZ R75, R75, R170 ;  /* 0x000000aa4b4b7220 */ /* 0x000fe20000410000 */
[----:B------:R-:W-:Y:S01]  /*d410*/  FMNMX.FTZ R14, R165, R14, !PT ;  /* 0x0000000ea50e7209 */ /* 0x000fe20007810000 */
[----:B------:R-:W2:Y:S01]  /*d420*/  MUFU.TANH R180, R180 ;  /* 0x000000b400b47308 */ /* 0x000ea20000002400 */
[----:B---3--:R-:W-:Y:S01]  /*d430*/  FSEL R176, R176, -INF , P3 ;  /* 0xff800000b0b07808 */ /* 0x008fe20001800000 */
[----:B------:R-:W-:Y:S01]  /*d440*/  FMUL.FTZ R78, R78, R170 ;  /* 0x000000aa4e4e7220 */ /* 0x000fe20000410000 */
[----:B------:R-:W-:Y:S01]  /*d450*/  FMNMX.FTZ R14, R168, R14, !PT ;  /* 0x0000000ea80e7209 */ /* 0x000fe20007810000 */
[-C--:B------:R-:W-:Y:S01]  /*d460*/  FMUL.FTZ R79, R79, R170.reuse ;  /* 0x000000aa4f4f7220 */ /* 0x080fe20000410000 */
[----:B------:R-:W-:Y:S01]  /*d470*/  ISETP.GT.AND P3, PT, R228, 0x39, PT ;  /* 0x00000039e400780c */ /* 0x000fe20003f64270 */
[----:B------:R-:W-:Y:S01]  /*d480*/  FMUL.FTZ R82, R82, R170 ;  /* 0x000000aa52527220 */ /* 0x000fe20000410000 */
[----:B------:R-:W-:Y:S01]  /*d490*/  FMNMX.FTZ R14, R169, R14, !PT ;  /* 0x0000000ea90e7209 */ /* 0x000fe20007810000 */
[----:B------:R-:W3:Y:S01]  /*d4a0*/  MUFU.EX2 R159, R159 ;  /* 0x0000009f009f7308 */ /* 0x000ee20000000800 */
[----:B----4-:R-:W-:Y:S01]  /*d4b0*/  FSEL R177, R177, -INF , P4 ;  /* 0xff800000b1b17808 */ /* 0x010fe20002000000 */
[----:B------:R-:W-:Y:S01]  /*d4c0*/  FMUL.FTZ R83, R83, R170 ;  /* 0x000000aa53537220 */ /* 0x000fe20000410000 */
[----:B------:R-:W-:Y:S01]  /*d4d0*/  FMNMX.FTZ R14, R172, R14, !PT ;  /* 0x0000000eac0e7209 */ /* 0x000fe20007810000 */
[-C--:B------:R-:W-:Y:S01]  /*d4e0*/  FMUL.FTZ R86, R86, R170.reuse ;  /* 0x000000aa56567220 */ /* 0x080fe20000410000 */
[-C--:B------:R-:W-:Y:S01]  /*d4f0*/  FMUL.FTZ R87, R87, R170.reuse ;  /* 0x000000aa57577220 */ /* 0x080fe20000410000 */
[----:B------:R-:W-:Y:S01]  /*d500*/  FMUL.FTZ R90, R90, R170 ;  /* 0x000000aa5a5a7220 */ /* 0x000fe20000410000 */
[----:B------:R-:W-:Y:S01]  /*d510*/  FMNMX.FTZ R14, R173, R14, !PT ;  /* 0x0000000ead0e7209 */ /* 0x000fe20007810000 */
[----:B------:R-:W4:Y:S01]  /*d520*/  MUFU.EX2 R162, R162 ;  /* 0x000000a200a27308 */ /* 0x000f220000000800 */
[----:B--2---:R-:W-:Y:S01]  /*d530*/  FSEL R180, R180, -INF , P3 ;  /* 0xff800000b4b47808 */ /* 0x004fe20001800000 */
        /* <DEDUP_REMOVED lines=14> */
[----:B------:R-:W-:Y:S01]  /*d620*/  MUFU.EX2 R167, R167 ;  /* 0x000000a700a77308 */ /* 0x000fe20000000800 */
[----:B----4-:R-:W-:Y:S01]  /*d630*/  FADD.FTZ R3, R162, R3 ;  /* 0x00000003a2037221 */ /* 0x010fe20000010000 */
[-C--:B------:R-:W-:Y:S01]  /*d640*/  FMUL.FTZ R107, R107, R170.reuse ;  /* 0x000000aa6b6b7220 */ /* 0x080fe20000410000 */
[-C--:B------:R-:W-:Y:S01]  /*d650*/  FMUL.FTZ R110, R110, R170.reuse ;  /* 0x000000aa6e6e7220 */ /* 0x080fe20000410000 */
[----:B------:R-:W2:Y:S01]  /*d660*/  SHFL.BFLY PT, R181, R14, 0x2, 0x1f ;  /* 0x0c401f000eb57f89 */ /* 0x000ea200000e0000 */
        /* <DEDUP_REMOVED lines=23> */
[----:B--2---:R-:W-:Y:S01]  /*d7e0*/  FMNMX.FTZ R14, R14, R181, !PT ;  /* 0x000000b50e0e7209 */ /* 0x004fe20007810000 */
[----:B------:R-:W-:-:S03]  /*d7f0*/  FMUL.FTZ R151, R151, R170 ;  /* 0x000000aa97977220 */ /* 0x000fc60000410000 */
[----:B------:R-:W-:Y:S01]  /*d800*/  MUFU.EX2 R178, R178 ;  /* 0x000000b200b27308 */ /* 0x000fe20000000800 */
[----:B------:R-:W2:Y:S02]  /*d810*/  SHFL.BFLY PT, R181, R14, 0x1, 0x1f ;  /* 0x0c201f000eb57f89 */ /* 0x000ea400000e0000 */
[----:B--2---:R-:W-:-:S05]  /*d820*/  FMNMX.FTZ R14, R14, R181, !PT ;  /* 0x000000b50e0e7209 */ /* 0x004fca0007810000 */
[----:B------:R2:W-:Y:S01]  /*d830*/  MUFU.EX2 R181, R163 ;  /* 0x000000a300b57308 */ /* 0x0005e20000000800 */
[----:B------:R-:W-:-:S04]  /*d840*/  FSETP.NEU.FTZ.AND P3, PT, R14, -INF , PT ;  /* 0xff8000000e00780b */ /* 0x000fc80003f7d000 */
[----:B--2---:R-:W-:-:S05]  /*d850*/  FSEL R163, R14, RZ, P3 ;  /* 0x000000ff0ea37208 */ /* 0x004fca0001800000 */
[----:B------:R-:W-:-:S04]  /*d860*/  FADD.FTZ R163, -R163, R21 ;  /* 0x00000015a3a37221 */ /* 0x000fc80000010100 */
[----:B------:R-:W-:Y:S02]  /*d870*/  FMUL.FTZ R21, R163, R13 ;  /* 0x0000000da3157220 */ /* 0x000fe40000410000 */
[----:B------:R-:W-:Y:S08]  /*d880*/  MUFU.EX2 R163, R227 ;  /* 0x000000e300a37308 */ /* 0x000ff00000000800 */
[----:B------:R-:W2:Y:S02]  /*d890*/  MUFU.EX2 R21, R21 ;  /* 0x0000001500157308 */ /* 0x000ea40000000800 */
        /* <DEDUP_REMOVED lines=10> */
[----:B--2---:R-:W-:Y:S01]  /*d940*/  FMUL.FTZ R182, R14, R13 ;  /* 0x0000000d0eb67220 */ /* 0x004fe20000410000 */
[-C--:B------:R-:W-:Y:S01]  /*d950*/  FMUL.FTZ R41, R41, R21.reuse ;  /* 0x0000001529297220 */ /* 0x080fe20000410000 */
[-C--:B------:R-:W-:Y:S01]  /*d960*/  FMUL.FTZ R44, R44, R21.reuse ;  /* 0x000000152c2c7220 */ /* 0x080fe20000410000 */
[-C--:B------:R-:W-:Y:S01]  /*d970*/  FMUL.FTZ R45, R45, R21.reuse ;  /* 0x000000152d2d7220 */ /* 0x080fe20000410000 */
[-C--:B------:R-:W-:Y:S01]  /*d980*/  FMUL.FTZ R48, R48, R21.reuse ;  /* 0x0000001530307220 */ /* 0x080fe20000410000 */
[----:B------:R-:W-:Y:S01]  /*d990*/  FSEL R182, R182, RZ, P3 ;  /* 0x000000ffb6b67208 */ /* 0x000fe20001800000 */
[-C--:B------:R-:W-:Y:S01]  /*d9a0*/  FMUL.FTZ R49, R49, R21.reuse ;  /* 0x0000001531317220 */ /* 0x080fe20000410000 */
[-C--:B------:R-:W-:Y:S01]  /*d9b0*/  FMUL.FTZ R52, R52, R21.reuse ;  /* 0x0000001534347220 */ /* 0x080fe20000410000 */
[-C--:B------:R-:W-:Y:S01]  /*d9c0*/  FMUL.FTZ R53, R53, R21.reuse ;  /* 0x0000001535357220 */ /* 0x080fe20000410000 */
[----:B------:R-:W-:Y:S01]  /*d9d0*/  FMUL.FTZ R56, R56, R21 ;  /* 0x0000001538387220 */ /* 0x000fe20000410000 */
        /* <DEDUP_REMOVED lines=17> */
[----:B------:R-:W-:Y:S01]  /*daf0*/  FFMA.FTZ R180, R180, R13, -R182 ;  /* 0x0000000db4b47223 */ /* 0x000fe200000108b6 */
        /* <DEDUP_REMOVED lines=21> */
[----:B-----5:R-:W-:Y:S01]  /*dc50*/  F2FP.BF16.F32.PACK_AB R157, R159, R158 ;  /* 0x0000009e9f9d723e */ /* 0x020fe200000010ff */
[----:B--2---:R-:W-:Y:S01]  /*dc60*/  FFMA.FTZ R158, R21, R0, R152 ;  /* 0x00000000159e7223 */ /* 0x004fe20000010098 */
[C---:B------:R-:W-:Y:S01]  /*dc70*/  FADD.FTZ R0, R181.reuse, R3 ;  /* 0x00000003b5007221 */ /* 0x040fe20000010000 */
[----:B------:R-:W-:Y:S01]  /*dc80*/  F2FP.BF16.F32.PACK_AB R159, R181, R162 ;  /* 0x000000a2b59f723e */ /* 0x000fe200000010ff */
[-C--:B------:R-:W-:Y:S01]  /*dc90*/  FMUL.FTZ R93, R93, R21.reuse ;  /* 0x000000155d5d7220 */ /* 0x080fe20000410000 */
[C---:B---3--:R-:W-:Y:S01]  /*dca0*/  FADD.FTZ R158, R233.reuse, R158 ;  /* 0x0000009ee99e7221 */ /* 0x048fe20000010000 */
[----:B------:R-:W-:Y:S01]  /*dcb0*/  F2FP.BF16.F32.PACK_AB R152, R233, R152 ;  /* 0x00000098e998723e */ /* 0x000fe200000010ff */
[----:B------:R-:W2:Y:S01]  /*dcc0*/  MUFU.EX2 R161, R161 ;  /* 0x000000a100a17308 */ /* 0x000ea20000000800 */
[-C--:B------:R-:W-:Y:S01]  /*dcd0*/  FMUL.FTZ R96, R96, R21.reuse ;  /* 0x0000001560607220 */ /* 0x080fe20000410000 */
[----:B----4-:R-:W-:Y:S01]  /*dce0*/  FADD.FTZ R158, R156, R158 ;  /* 0x0000009e9c9e7221 */ /* 0x010fe20000010000 */
[-C--:B------:R-:W-:Y:S01]  /*dcf0*/  FMUL.FTZ R97, R97, R21.reuse ;  /* 0x0000001561617220 */ /* 0x080fe20000410000 */
[-C--:B------:R-:W-:Y:S01]  /*dd00*/  FMUL.FTZ R100, R100, R21.reuse ;  /* 0x0000001564647220 */ /* 0x080fe20000410000 */
[-C--:B------:R-:W-:Y:S01]  /*dd10*/  FMUL.FTZ R101, R101, R21.reuse ;  /* 0x0000001565657220 */ /* 0x080fe20000410000 */
[----:B0-----:R-:W-:Y:S01]  /*dd20*/  FADD.FTZ R158, R182, R158 ;  /* 0x0000009eb69e7221 */ /* 0x001fe20000010000 */
[-C--:B------:R-:W-:Y:S01]  /*dd30*/  FMUL.FTZ R104, R104, R21.reuse ;  /* 0x0000001568687220 */ /* 0x080fe20000410000 */
[----:B------:R-:W0:Y:S01]  /*dd40*/  MUFU.EX2 R164, R164 ;  /* 0x000000a400a47308 */ /* 0x000e220000000800 */
[-C--:B------:R-:W-:Y:S01]  /*dd50*/  FMUL.FTZ R105, R105, R21.reuse ;  /* 0x0000001569697220 */ /* 0x080fe20000410000 */
[----:B-1----:R-:W-:Y:S01]  /*dd60*/  FADD.FTZ R158, R160, R158 ;  /* 0x0000009ea09e7221 */ /* 0x002fe20000010000 */
        /* <DEDUP_REMOVED lines=26> */
[----:B------:R-:W-:-:S03]  /*df10*/  FMUL.FTZ R149, R149, R21 ;  /* 0x0000001595957220 */ /* 0x000fc60000410000 */
[----:B------:R-:W3:Y:S08]  /*df20*/  MUFU.EX2 R172, R172 ;  /* 0x000000ac00ac7308 */ /* 0x000ef00000000800 */
[----:B------:R4:W-:Y:S08]  /*df30*/  MUFU.EX2 R3, R154 ;  /* 0x0000009a00037308 */ /* 0x0009f00000000800 */
[----:B------:R-:W5:Y:S01]  /*df40*/  MUFU.EX2 R162, R173 ;  /* 0x000000ad00a27308 */ /* 0x000f620000000800 */
[----:B----4-:R-:W-:Y:S01]  /*df50*/  F2FP.BF16.F32.PACK_AB R154, R182, R156 ;  /* 0x0000009cb69a723e */ /* 0x010fe200000010ff */
[----:B------:R-:W-:Y:S01]  /*df60*/  BAR.SYNC.DEFER_BLOCKING 0xf, 0x100 ;  /* 0x03c4000000007b1d */ /* 0x000fe20000010000 */
[----:B------:R-:W-:Y:S01]  /*df70*/  F2FP.BF16.F32.PACK_AB R156, R161, R160 ;  /* 0x000000a0a19c723e */ /* 0x000fe200000010ff */
[C---:B-1----:R-:W-:Y:S01]  /*df80*/  FADD.FTZ R160, R165.reuse, R158 ;  /* 0x0000009ea5a07221 */ /* 0x042fe20000010000 */
[----:B------:R-:W-:Y:S01]  /*df90*/  FADD.FTZ R161, R166, R0 ;  /* 0x00000000a6a17221 */ /* 0x000fe20000010000 */
[----:B------:R-:W-:-:S02]  /*dfa0*/  F2FP.BF16.F32.PACK_AB R158, R165, R164 ;  /* 0x000000a4a59e723e */ /* 0x000fc400000010ff */
[----:B--2---:R-:W-:Y:S01]  /*dfb0*/  FADD.FTZ R160, R168, R160 ;  /* 0x000000a0a8a07221 */ /* 0x004fe20000010000 */
[----:B------:R-:W1:Y:S01]  /*dfc0*/  MUFU.EX2 R176, R176 ;  /* 0x000000b000b07308 */ /* 0x000e620000000800 */
[C---:B------:R-:W-:Y:S01]  /*dfd0*/  FADD.FTZ R164, R167.reuse, R161 ;  /* 0x000000a1a7a47221 */ /* 0x040fe20000010000 */
[----:B------:R-:W-:Y:S01]  /*dfe0*/  F2FP.BF16.F32.PACK_AB R161, R167, R166 ;  /* 0x000000a6a7a1723e */ /* 0x000fe200000010ff */
[C---:B0-----:R-:W-:Y:S01]  /*dff0*/  FADD.FTZ R0, R169.reuse, R160 ;  /* 0x000000a0a9007221 */ /* 0x041fe20000010000 */
[----:B------:R-:W-:Y:S01]  /*e000*/  F2FP.BF16.F32.PACK_AB R160, R169, R168 ;  /* 0x000000a8a9a0723e */ /* 0x000fe200000010ff */
[----:B------:R-:W-:Y:S01]  /*e010*/  FADD.FTZ R164, R163, R164 ;  /* 0x000000a4a3a47221 */ /* 0x000fe20000010000 */
[C---:B------:R-:W-:Y:S01]  /*e020*/  F2FP.BF16.F32.PACK_AB R163, R171.reuse, R163 ;  /* 0x000000a3aba3723e */ /* 0x040fe200000010ff */
[----:B---3--:R-:W-:Y:S01]  /*e030*/  FADD.FTZ R0, R172, R0 ;  /* 0x00000000ac007221 */ /* 0x008fe20000010000 */
[----:B------:R-:W0:Y:S01]  /*e040*/  MUFU.EX2 R177, R177 ;  /* 0x000000b100b17308 */ /* 0x000e220000000800 */
[----:B------:R-:W-:-:S02]  /*e050*/  FADD.FTZ R164, R171, R164 ;  /* 0x000000a4aba47221 */ /* 0x000fc40000010000 */
[C---:B-----5:R-:W-:Y:S01]  /*e060*/  FADD.FTZ R0, R162.reuse, R0 ;  /* 0x00000000a2007221 */ /* 0x060fe20000010000 */
[----:B------:R-:W-:Y:S01]  /*e070*/  F2FP.BF16.F32.PACK_AB R162, R162, R172 ;  /* 0x000000aca2a2723e */ /* 0x000fe200000010ff */
[----:B------:R-:W-:Y:S02]  /*e080*/  FADD.FTZ R165, R174, R164 ;  /* 0x000000a4aea57221 */ /* 0x000fe40000010000 */
[----:B------:R-:W-:Y:S01]  /*e090*/  FADD.FTZ R0, R3, R0 ;  /* 0x0000000003007221 */ /* 0x000fe20000010000 */
[----:B------:R-:W2:Y:S01]  /*e0a0*/  MUFU.EX2 R166, R180 ;  /* 0x000000b400a67308 */ /* 0x000ea20000000800 */
[C---:B-1----:R-:W-:Y:S01]  /*e0b0*/  F2FP.BF16.F32.PACK_AB R164, R176.reuse, R3 ;  /* 0x00000003b0a4723e */ /* 0x042fe200000010ff */
[C---:B------:R-:W-:Y:S01]  /*e0c0*/  FADD.FTZ R3, R175.reuse, R165 ;  /* 0x000000a5af037221 */ /* 0x040fe20000010000 */
[----:B------:R-:W-:Y:S01]  /*e0d0*/  FADD.FTZ R0, R176, R0 ;  /* 0x00000000b0007221 */ /* 0x000fe20000010000 */
[----:B------:R-:W-:Y:S01]  /*e0e0*/  F2FP.BF16.F32.PACK_AB R165, R175, R174 ;  /* 0x000000aeafa5723e */ /* 0x000fe200000010ff */
[----:B------:R1:W-:Y:S01]  /*e0f0*/  STSM.16.M88.4 [R197+0x26800], R152 ;  /* 0x02680098c5007844 */ /* 0x0003e20000000200 */
[----:B------:R-:W-:-:S02]  /*e100*/  FADD.FTZ R3, R178, R3 ;  /* 0x00000003b2037221 */ /* 0x000fc40000010000 */
[----:B------:R-:W3:Y:S01]  /*e110*/  MUFU.EX2 R167, R179 ;  /* 0x000000b300a77308 */ /* 0x000ee20000000800 */
[----:B0-----:R-:W-:Y:S01]  /*e120*/  FADD.FTZ R0, R177, R0 ;  /* 0x00000000b1007221 */ /* 0x001fe20000010000 */
[----:B------:R1:W-:Y:S04]  /*e130*/  STSM.16.M88.4 [R198], R156 ;  /* 0x0000009cc6007844 */ /* 0x0003e80000000200 */
[----:B------:R1:W-:Y:S01]  /*e140*/  STSM.16.M88.4 [R200], R160 ;  /* 0x000000a0c8007844 */ /* 0x0003e20000000200 */
[C---:B--2---:R-:W-:Y:S01]  /*e150*/  FADD.FTZ R0, R166.reuse, R0 ;  /* 0x00000000a6007221 */ /* 0x044fe20000010000 */
[----:B------:R-:W-:Y:S01]  /*e160*/  F2FP.BF16.F32.PACK_AB R166, R166, R177 ;  /* 0x000000b1a6a6723e */ /* 0x000fe200000010ff */
[C---:B---3--:R-:W-:Y:S01]  /*e170*/  FADD.FTZ R3, R167.reuse, R3 ;  /* 0x00000003a7037221 */ /* 0x048fe20000010000 */
[----:B------:R-:W-:-:S05]  /*e180*/  F2FP.BF16.F32.PACK_AB R167, R167, R178 ;  /* 0x000000b2a7a7723e */ /* 0x000fca00000010ff */
[----:B------:R1:W-:Y:S01]  /*e190*/  STSM.16.M88.4 [R199], R164 ;  /* 0x000000a4c7007844 */ /* 0x0003e20000000200 */
[----:B------:R-:W-:Y:S05]  /*e1a0*/  @!P0 BRA `(.L_x_4969) ;  /* 0x0000000000048947 */ /* 0x000fea0003800000 */
[----:B------:R-:W-:Y:S01]  /*e1b0*/  BPT.TRAP 0x1 ;  /* 0x000000040000795c */ /* 0x000fe20000300000 */
.L_x_4969:
[----:B------:R0:W2:Y:S01]  /*e1c0*/  SYNCS.PHASECHK.TRANS64.TRYWAIT P2, [R217+URZ+0x28c50], R20 ;  /* 0x028c5014d90075a7 */ /* 0x0000a2000804017f */
[----:B------:R-:W-:Y:S05]  /*e1d0*/  @!P0 BRA `(.L_x_4970) ;  /* 0x0000000000048947 */ /* 0x000fea0003800000 */
[----:B------:R-:W-:Y:S01]  /*e1e0*/  BPT.TRAP 0x1 ;  /* 0x000000040000795c */ /* 0x000fe20000300000 */
.L_x_4970:
[----:B------:R-:W-:Y:S04]  /*e1f0*/  BSSY B2, `(.L_x_4971) ;  /* 0x0000004000027945 */ /* 0x000fe80003800000 */
[----:B--2---:R-:W-:Y:S05]  /*e200*/  @P2 BRA `(.L_x_4972) ;  /* 0x0000000000082947 */ /* 0x004fea0003800000 */
[----:B------:R-:W2:Y:S02]  /*e210*/  SYNCS.PHASECHK.TRANS64.TRYWAIT P2, [R217+URZ+0x28c50], R20 ;  /* 0x028c5014d90075a7 */ /* 0x000ea4000804017f */
[----:B--2---:R-:W-:Y:S05]  /*e220*/  @!P2 BRA `(.L_x_4973) ;  /* 0x0000011800eca947 */ /* 0x004fea0003800000 */
.L_x_4972:
[----:B------:R-:W-:Y:S05]  /*e230*/  BSYNC B2 ;  /* 0x0000000000027941 */ /* 0x000fea0003800000 */
.L_x_4971:
[----:B0-2---:R-:W-:Y:S01]  /*e240*/  IMAD R20, R18, 0x1000, R191 ;  /* 0x0000100012147824 */ /* 0x005fe200078e02bf */
[----:B------:R-:W-:Y:S01]  /*e250*/  WARPGROUP.ARRIVE ;  /* 0x00000000000079c5 */ /* 0x000fe20000000000 */
[----:B------:R-:W-:Y:S01]  /*e260*/  IMAD.MOV.U32 R21, RZ, RZ, 0x40000040 ;  /* 0x40000040ff157424 */ /* 0x000fe200078e00ff */
[----:B------:R-:W-:Y:S01]  /*e270*/  ISETP.GT.AND P2, PT, R216, R215, PT ;  /* 0x000000d7d800720c */ /* 0x000fe20003f44270 */
[----:B------:R-:W-:Y:S01]  /*e280*/  @!P1 VIADD R217, R217, 0x28c60 ;  /* 0x00028c60d9d99836 */ /* 0x000fe20000000000 */
[----:B------:R-:W-:Y:S01]  /*e290*/  R2UR UR6, R20 ;  /* 0x00000000140672ca */ /* 0x000fe200000e0000 */
[----:B------:R-:W-:Y:S01]  /*e2a0*/  VIADD R216, R216, 0xffffffff ;  /* 0xffffffffd8d87836 */ /* 0x000fe20000000000 */
[----:B------:R-:W-:Y:S01]  /*e2b0*/  R2UR UR7, R21 ;  /* 0x00000000150772ca */ /* 0x000fe200000e0000 */
[----:B------:R-:W-:Y:S01]  /*e2c0*/  IMAD.MOV.U32 R21, RZ, RZ, 0x40000040 ;  /* 0x40000040ff157424 */ /* 0x000fe200078e00ff */
[----:B------:R-:W-:Y:S01]  /*e2d0*/  @!P1 PRMT R217, RZ, 0x654, R217 ;  /* 0x00000654ffd99816 */ /* 0x000fe200000000d9 */
[----:B------:R-:W-:-:S02]  /*e2e0*/  IMAD.MOV.U32 R227, RZ, RZ, R15 ;  /* 0x000000ffffe37224 */ /* 0x000fc400078e000f */
[----:B------:R-:W-:-:S08]  /*e2f0*/  IMAD.MOV.U32 R226, RZ, RZ, R18 ;  /* 0x000000ffffe27224 */ /* 0x000fd000078e0012 */
[----:B------:R-:W-:Y:S03]  /*e300*/  HGMMA.64x256x16.F32.BF16 R24, R152, gdesc[UR4].tnspB, R24, gsb0 ;  /* 0x43e0000498187df0 */ /* 0x000fe60008001818 */
[----:B------:R-:W-:Y:S02]  /*e310*/  WARPGROUP.DEPBAR.LE gsb0, 0x0 ;  /* 0x00008000000079c5 */ /* 0x000fe40000010000 */
[----:B-1----:R-:W-:Y:S01]  /*e320*/  VIADD R152, R20, 0x80 ;  /* 0x0000008014987836 */ /* 0x002fe20000000000 */
        /* <DEDUP_REMOVED lines=33> */
.L_x_4963:
[----:B------:R-:W-:Y:S05]  /*e540*/  BSYNC B0 ;  /* 0x0000000000007941 */ /* 0x000fea0003800000 */
.L_x_4962:
[----:B------:R-:W-:Y:S01]  /*e550*/  ISETP.GE.AND P2, PT, R216, R201, PT ;  /* 0x000000c9d800720c */ /* 0x000fe20003f46270 */
[----:B------:R-:W-:-:S12]  /*e560*/  BSSY B0, `(.L_x_4975) ;  /* 0x00001e1000007945 */ /* 0x000fd80003800000 */
[----:B------:R-:W-:Y:S05]  /*e570*/  @!P2 BRA `(.L_x_4976) ;  /* 0x0000001c007ca947 */ /* 0x000fea0003800000 */
[----:B------:R-:W-:Y:S02]  /*e580*/  IMAD.MOV.U32 R21, RZ, RZ, R15 ;  /* 0x000000ffff157224 */ /* 0x000fe400078e000f */
[----:B------:R-:W-:Y:S02]  /*e590*/  IMAD.MOV.U32 R215, RZ, RZ, R14 ;  /* 0x000000ffffd77224 */ /* 0x000fe400078e000e */
[----:B------:R-:W-:-:S07]  /*e5a0*/  IMAD.MOV.U32 R196, RZ, RZ, R18 ;  /* 0x000000ffffc47224 */ /* 0x000fce00078e0012 */
.L_x_4987:
[----:B------:R-:W-:-:S05]  /*e5b0*/  VIADD R18, R196, 0x1 ;  /* 0x00000001c4127836 */ /* 0x000fca0000000000 */
[----:B------:R-:W-:-:S04]  /*e5c0*/  ISETP.NE.AND P2, PT, R18, 0x2, PT ;  /* 0x000000021200780c */ /* 0x000fc80003f45270 */
[----:B------:R-:W-:Y:S02]  /*e5d0*/  SEL R13, RZ, 0x1, P2 ;  /* 0x00000001ff0d7807 */ /* 0x000fe40001000000 */
[----:B------:R-:W-:Y:S02]  /*e5e0*/  SEL R18, R18, RZ, P2 ;  /* 0x000000ff12127207 */ /* 0x000fe40001000000 */
[----:B------:R-:W-:Y:S01]  /*e5f0*/  LOP3.LUT R22, R22, R13, RZ, 0x3c, !PT ;  /* 0x0000000d16167212 */ /* 0x000fe200078e3cff */
[----:B--2---:R-:W-:Y:S06]  /*e600*/  @!P0 BRA `(.L_x_4977) ;  /* 0x0000000000048947 */ /* 0x004fec0003800000 */
[----:B------:R-:W-:Y:S01]  /*e610*/  BPT.TRAP 0x1 ;  /* 0x000000040000795c */ /* 0x000fe20000300000 */
.L_x_4977:
[----:B------:R-:W-:Y:S01]  /*e620*/  IMAD R194, R18, 0x8, R2 ;  /* 0x0000000812c27824 */ /* 0x000fe200078e0202 */
[----:B0-----:R-:W-:-:S04]  /*e630*/  SHF.L.U32 R20, R22, 0x1f, RZ ;  /* 0x0000001f16147819 */ /* 0x001fc800000006ff */
[----:B------:R0:W2:Y:S01]  /*e640*/  SYNCS.PHASECHK.TRANS64.TRYWAIT P2, [R194+URZ+0x28c30], R20 ;  /* 0x028c3014c20075a7 */ /* 0x0000a2000804017f */
[----:B------:R-:W-:Y:S05]  /*e650*/  @!P0 BRA `(.L_x_4978) ;  /* 0x0000000000048947 */ /* 0x000fea0003800000 */
[----:B------:R-:W-:Y:S01]  /*e660*/  BPT.TRAP 0x1 ;  /* 0x000000040000795c */ /* 0x000fe20000300000 */
.L_x_4978:
[----:B------:R-:W-:Y:S01]  /*e670*/  BSSY B1, `(.L_x_4979) ;  /* 0x0000006000017945 */ /* 0x000fe20003800000 */
[----:B------:R-:W-:Y:S02]  /*e680*/  IMAD R154, R18, 0x200, R12 ;  /* 0x00000200129a7824 */ /* 0x000fe400078e020c */
[----:B------:R-:W-:Y:S01]  /*e690*/  IMAD.MOV.U32 R155, RZ, RZ, 0x40000040 ;  /* 0x40000040ff9b7424 */ /* 0x000fe200078e00ff */
[----:B--2---:R-:W-:Y:S06]  /*e6a0*/  @P2 BRA `(.L_x_4980) ;  /* 0x0000000000082947 */ /* 0x004fec0003800000 */
[----:B------:R-:W2:Y:S02]  /*e6b0*/  SYNCS.PHASECHK.TRANS64.TRYWAIT P2, [R194+URZ+0x28c30], R20 ;  /* 0x028c3014c20075a7 */ /* 0x000ea4000804017f */
[----:B--2---:R-:W-:Y:S05]  /*e6c0*/  @!P2 BRA `(.L_x_4981) ;  /* 0x0000011400d8a947 */ /* 0x004fea0003800000 */
.L_x_4980:
[----:B------:R-:W-:Y:S05]  /*e6d0*/  BSYNC B1 ;  /* 0x0000000000017941 */ /* 0x000fea0003800000 */
.L_x_4979:
        /* <DEDUP_REMOVED lines=58> */
[----:B---3--:R-:W-:Y:S01]  /*ea80*/  FMNMX.FTZ R13, R15, R215, !PT ;  /* 0x000000d70f0d7209 */ /* 0x008fe20007810000 */
[----:B------:R-:W-:Y:S01]  /*ea90*/  FMUL.FTZ R159, R159, UR41 ;  /* 0x000000299f9f7c20 */ /* 0x000fe20008410000 */
[----:B------:R-:W-:Y:S01]  /*eaa0*/  FMUL.FTZ R162, R162, UR41 ;  /* 0x00000029a2a27c20 */ /* 0x000fe20008410000 */
[----:B------:R-:W-:Y:S01]  /*eab0*/  FMUL.FTZ R163, R163, UR41 ;  /* 0x00000029a3a37c20 */ /* 0x000fe20008410000 */
[----:B------:R-:W-:Y:S01]  /*eac0*/  FMUL.FTZ R167, R167, UR41 ;  /* 0x00000029a7a77c20 */ /* 0x000fe20008410000 */
[----:B------:R-:W-:Y:S01]  /*ead0*/  FMUL.FTZ R170, R170, UR41 ;  /* 0x00000029aaaa7c20 */ /* 0x000fe20008410000 */
[----:B------:R-:W-:Y:S01]  /*eae0*/  FMUL.FTZ R171, R171, UR41 ;  /* 0x00000029abab7c20 */ /* 0x000fe20008410000 */
[----:B------:R-:W3:Y:S01]  /*eaf0*/  MUFU.TANH R156, R156 ;  /* 0x0000009c009c7308 */ /* 0x000ee20000002400 */
[----:B----4-:R-:W-:Y:S01]  /*eb00*/  FMNMX.FTZ R13, R152, R13, !PT ;  /* 0x0000000d980d7209 */ /* 0x010fe20007810000 */
[----:B------:R-:W-:Y:S01]  /*eb10*/  FMUL.FTZ R174, R174, UR41 ;  /* 0x00000029aeae7c20 */ /* 0x000fe20008410000 */
[----:B------:R-:W-:Y:S01]  /*eb20*/  FMUL.FTZ R175, R175, UR41 ;  /* 0x00000029afaf7c20 */ /* 0x000fe20008410000 */
[----:B------:R-:W-:Y:S01]  /*eb30*/  FMUL.FTZ R178, R178, UR41 ;  /* 0x00000029b2b27c20 */ /* 0x000fe20008410000 */
[----:B------:R-:W-:Y:S01]  /*eb40*/  FMUL.FTZ R179, R179, UR41 ;  /* 0x00000029b3b37c20 */ /* 0x000fe20008410000 */
[----:B------:R-:W-:Y:S01]  /*eb50*/  FMUL.FTZ R182, R182, UR41 ;  /* 0x00000029b6b67c20 */ /* 0x000fe20008410000 */
[----:B------:R-:W-:Y:S01]  /*eb60*/  FMUL.FTZ R183, R183, UR41 ;  /* 0x00000029b7b77c20 */ /* 0x000fe20008410000 */
[----:B------:R-:W4:Y:S01]  /*eb70*/  MUFU.TANH R157, R157 ;  /* 0x0000009d009d7308 */ /* 0x000f220000002400 */
[----:B-----5:R-:W-:-:S07]  /*eb80*/  FMNMX.FTZ R13, R153, R13, !PT ;  /* 0x0000000d990d7209 */ /* 0x020fce0007810000 */
[----:B------:R-:W5:Y:S01]  /*eb90*/  MUFU.TANH R160, R160 ;  /* 0x000000a000a07308 */ /* 0x000f620000002400 */
[----:B---3--:R-:W-:-:S07]  /*eba0*/  FMNMX.FTZ R13, R156, R13, !PT ;  /* 0x0000000d9c0d7209 */ /* 0x008fce0007810000 */
[----:B------:R-:W3:Y:S01]  /*ebb0*/  MUFU.TANH R161, R161 ;  /* 0x000000a100a17308 */ /* 0x000ee20000002400 */
[----:B----4-:R-:W-:-:S07]  /*ebc0*/  FMNMX.FTZ R13, R157, R13, !PT ;  /* 0x0000000d9d0d7209 */ /* 0x010fce0007810000 */
        /* <DEDUP_REMOVED lines=18> */
[----:B------:R-:W-:Y:S01]  /*ecf0*/  MUFU.TANH R154, R154 ;  /* 0x0000009a009a7308 */ /* 0x000fe20000002400 */
[----:B-----5:R-:W-:-:S07]  /*ed00*/  FMNMX.FTZ R13, R177, R13, !PT ;  /* 0x0000000db10d7209 */ /* 0x020fce0007810000 */
[----:B------:R-:W-:Y:S01]  /*ed10*/  MUFU.TANH R155, R155 ;  /* 0x0000009b009b7308 */ /* 0x000fe20000002400 */
[----:B---3--:R-:W-:-:S05]  /*ed20*/  FMNMX.FTZ R14, R180, R13, !PT ;  /* 0x0000000db40e7209 */ /* 0x008fca0007810000 */
[----:B------:R-:W3:Y:S02]  /*ed30*/  SHFL.BFLY PT, R13, R14, 0x2, 0x1f ;  /* 0x0c401f000e0d7f89 */ /* 0x000ee400000e0000 */
[----:B------:R-:W-:Y:S08]  /*ed40*/  MUFU.TANH R158, R158 ;  /* 0x0000009e009e7308 */ /* 0x000ff00000002400 */
[----:B------:R-:W-:Y:S08]  /*ed50*/  MUFU.TANH R159, R159 ;  /* 0x0000009f009f7308 */ /* 0x000ff00000002400 */
[----:B------:R-:W-:Y:S01]  /*ed60*/  MUFU.TANH R162, R162 ;  /* 0x000000a200a27308 */ /* 0x000fe20000002400 */
[----:B---3--:R-:W-:-:S07]  /*ed70*/  FMNMX.FTZ R14, R14, R13, !PT ;  /* 0x0000000d0e0e7209 */ /* 0x008fce0007810000 */
[----:B------:R-:W-:Y:S01]  /*ed80*/  MUFU.TANH R163, R163 ;  /* 0x000000a300a37308 */ /* 0x000fe20000002400 */
[----:B------:R-:W3:Y:S07]  /*ed90*/  SHFL.BFLY PT, R13, R14, 0x1, 0x1f ;  /* 0x0c201f000e0d7f89 */ /* 0x000eee00000e0000 */
[----:B------:R-:W-:Y:S08]  /*eda0*/  MUFU.TANH R167, R167 ;  /* 0x000000a700a77308 */ /* 0x000ff00000002400 */
[----:B------:R-:W-:Y:S08]  /*edb0*/  MUFU.TANH R170, R170 ;  /* 0x000000aa00aa7308 */ /* 0x000ff00000002400 */
[----:B------:R-:W-:Y:S01]  /*edc0*/  MUFU.TANH R171, R171 ;  /* 0x000000ab00ab7308 */ /* 0x000fe20000002400 */
[----:B---3--:R-:W-:Y:S01]  /*edd0*/  FMNMX.FTZ R14, R14, R13, !PT ;  /* 0x0000000d0e0e7209 */ /* 0x008fe20007810000 */
        /* <DEDUP_REMOVED lines=18> */
[----:B------:R-:W4:Y:S01]  /*ef00*/  MUFU.EX2 R15, R15 ;  /* 0x0000000f000f7308 */ /* 0x000f220000000800 */
[-CC-:B------:R-:W-:Y:S01]  /*ef10*/  FFMA.FTZ R173, R173, R13.reuse, -R181.reuse ;  /* 0x0000000dadad7223 */ /* 0x180fe200000108b5 */
[-CC-:B------:R-:W-:Y:S01]  /*ef20*/  FFMA.FTZ R176, R176, R13.reuse, -R181.reuse ;  /* 0x0000000db0b07223 */ /* 0x180fe200000108b5 */
[-CC-:B------:R-:W-:Y:S01]  /*ef30*/  FFMA.FTZ R177, R177, R13.reuse, -R181.reuse ;  /* 0x0000000db1b17223 */ /* 0x180fe200000108b5 */
[----:B------:R-:W-:-:S04]  /*ef40*/  FFMA.FTZ R180, R180, R13, -R181 ;  /* 0x0000000db4b47223 */ /* 0x000fc800000108b5 */
[----:B------:R-:W5:Y:S01]  /*ef50*/  MUFU.EX2 R152, R152 ;  /* 0x0000009800987308 */ /* 0x000f620000000800 */
[-C--:B---3--:R-:W-:Y:S01]  /*ef60*/  FMUL.FTZ R24, R24, R215.reuse ;  /* 0x000000d718187220 */ /* 0x088fe20000410000 */
[-C--:B------:R-:W-:Y:S01]  /*ef70*/  FMUL.FTZ R25, R25, R215.reuse ;  /* 0x000000d719197220 */ /* 0x080fe20000410000 */
[-C--:B------:R-:W-:Y:S01]  /*ef80*/  FMUL.FTZ R28, R28, R215.reuse ;  /* 0x000000d71c1c7220 */ /* 0x080fe20000410000 */
[-C--:B------:R-:W-:Y:S01]  /*ef90*/  FMUL.FTZ R29, R29, R215.reuse ;  /* 0x000000d71d1d7220 */ /* 0x080fe20000410000 */
[-C--:B------:R-:W-:Y:S01]  /*efa0*/  FMUL.FTZ R32, R32, R215.reuse ;  /* 0x000000d720207220 */ /* 0x080fe20000410000 */
[-C--:B------:R-:W-:Y:S01]  /*efb0*/  FMUL.FTZ R33, R33, R215.reuse ;  /* 0x000000d721217220 */ /* 0x080fe20000410000 */
[-C--:B------:R-:W-:Y:S01]  /*efc0*/  FMUL.FTZ R36, R36, R215.reuse ;  /* 0x000000d724247220 */ /* 0x080fe20000410000 */
[----:B------:R-:W-:Y:S01]  /*efd0*/  MUFU.TANH R175, R175 ;  /* 0x000000af00af7308 */ /* 0x000fe20000002400 */
[----:B----4-:R-:W-:Y:S01]  /*efe0*/  FFMA.FTZ R181, R215, R0, R15 ;  /* 0x00000000d7b57223 */ /* 0x010fe2000001000f */
[-C--:B------:R-:W-:Y:S01]  /*eff0*/  FMUL.FTZ R37, R37, R215.reuse ;  /* 0x000000d725257220 */ /* 0x080fe20000410000 */
[-C--:B------:R-:W-:Y:S01]  /*f000*/  FMUL.FTZ R40, R40, R215.reuse ;  /* 0x000000d728287220 */ /* 0x080fe20000410000 */
[-C--:B------:R-:W-:Y:S01]  /*f010*/  FMUL.FTZ R41, R41, R215.reuse ;  /* 0x000000d729297220 */ /* 0x080fe20000410000 */
[-C--:B------:R-:W-:Y:S01]  /*f020*/  FMUL.FTZ R44, R44, R215.reuse ;  /* 0x000000d72c2c7220 */ /* 0x080fe20000410000 */
[-C--:B------:R-:W-:Y:S01]  /*f030*/  FMUL.FTZ R45, R45, R215.reuse ;  /* 0x000000d72d2d7220 */ /* 0x080fe20000410000 */
[-C--:B------:R-:W-:Y:S01]  /*f040*/  FMUL.FTZ R48, R48, R215.reuse ;  /* 0x000000d730307220 */ /* 0x080fe20000410000 */
[----:B------:R5:W3:Y:S01]  /*f050*/  MUFU.TANH R0, R166 ;  /* 0x000000a600007308 */ /* 0x000ae20000002400 */
[-C--:B------:R-:W-:Y:S01]  /*f060*/  FMUL.FTZ R49, R49, R215.reuse ;  /* 0x000000d731317220 */ /* 0x080fe20000410000 */
[-C--:B------:R-:W-:Y:S01]  /*f070*/  FMUL.FTZ R52, R52, R215.reuse ;  /* 0x000000d734347220 */ /* 0x080fe20000410000 */
[-C--:B------:R-:W-:Y:S01]  /*f080*/  FMUL.FTZ R53, R53, R215.reuse ;  /* 0x000000d735357220 */ /* 0x080fe20000410000 */
[-C--:B------:R-:W-:Y:S01]  /*f090*/  FMUL.FTZ R56, R56, R215.reuse ;  /* 0x000000d738387220 */ /* 0x080fe20000410000 */
[-C--:B------:R-:W-:Y:S01]  /*f0a0*/  FMUL.FTZ R57, R57, R215.reuse ;  /* 0x000000d739397220 */ /* 0x080fe20000410000 */
[-C--:B------:R-:W-:Y:S01]  /*f0b0*/  FMUL.FTZ R60, R60, R215.reuse ;  /* 0x000000d73c3c7220 */ /* 0x080fe20000410000 */
[----:B------:R-:W-:Y:S01]  /*f0c0*/  FMUL.FTZ R61, R61, R215 ;  /* 0x000000d73d3d7220 */ /* 0x000fe20000410000 */
[----:B------:R-:W4:Y:S01]  /*f0d0*/  MUFU.TANH R178, R178 ;  /* 0x000000b200b27308 */ /* 0x000f220000002400 */
[C---:B-----5:R-:W-:Y:S01]  /*f0e0*/  FADD.FTZ R166, R152.reuse, R181 ;  /* 0x000000b598a67221 */ /* 0x060fe20000010000 */
[----:B------:R-:W-:Y:S01]  /*f0f0*/  F2FP.BF16.F32.PACK_AB R152, R152, R15 ;  /* 0x0000000f9898723e */ /* 0x000fe200000010ff */
[----:B------:R-:W-:-:S02]  /*f100*/  @!P1 VIADD R15, R194, 0x28c40 ;  /* 0x00028c40c20f9836 */ /* 0x000fc40000000000 */
[-C--:B------:R-:W-:Y:S01]  /*f110*/  FMUL.FTZ R64, R64, R215.reuse ;  /* 0x000000d740407220 */ /* 0x080fe20000410000 */
[----:B------:R-:W-:Y:S02]  /*f120*/  @!P2 IMAD R181, R196, 0x40, R189 ;  /* 0x00000040c4b5a824 */ /* 0x000fe400078e02bd */
[-C--:B------:R-:W-:Y:S01]  /*f130*/  FMUL.FTZ R65, R65, R215.reuse ;  /* 0x000000d741417220 */ /* 0x080fe20000410000 */
[-C--:B------:R-:W-:Y:S01]  /*f140*/  FMUL.FTZ R68, R68, R215.reuse ;  /* 0x000000d744447220 */ /* 0x080fe20000410000 */
[----:B------:R-:W-:Y:S01]  /*f150*/  @!P1 PRMT R15, RZ, 0x654, R15 ;  /* 0x00000654ff0f9816 */ /* 0x000fe2000000000f */
[----:B------:R-:W5:Y:S01]  /*f160*/  MUFU.TANH R179, R179 ;  /* 0x000000b300b37308 */ /* 0x000f620000002400 */
[----:B------:R-:W-:Y:S02]  /*f170*/  @!P2 IMAD R181, R181, 0x4, R2 ;  /* 0x00000004b5b5a824 */ /* 0x000fe400078e0202 */
[-C--:B------:R-:W-:Y:S01]  /*f180*/  FMUL.FTZ R69, R69, R215.reuse ;  /* 0x000000d745457220 */ /* 0x080fe20000410000 */
[----:B------:R0:W-:Y:S01]  /*f190*/  @!P1 SYNCS.ARRIVE.TRANS64.RED.A1T0 RZ, [R15+URZ], RZ ;  /* 0x000000ff0fff99a7 */ /* 0x0001e2000810043f */
[-C--:B------:R-:W-:Y:S01]  /*f1a0*/  FMUL.FTZ R72, R72, R215.reuse ;  /* 0x000000d748487220 */ /* 0x080fe20000410000 */
[-C--:B------:R-:W-:Y:S01]  /*f1b0*/  FMUL.FTZ R73, R73, R215.reuse ;  /* 0x000000d749497220 */ /* 0x080fe20000410000 */
[----:B------:R-:W-:Y:S01]  /*f1c0*/  @!P2 STS [R181+0x28800], R215 ;  /* 0x028800d7b500a388 */ /* 0x000fe20000000800 */
[-C--:B------:R-:W-:Y:S01]  /*f1d0*/  FMUL.FTZ R76, R76, R215.reuse ;  /* 0x000000d74c4c7220 */ /* 0x080fe20000410000 */
[----:B------:R-:W1:Y:S01]  /*f1e0*/  MUFU.TANH R182, R182 ;  /* 0x000000b600b67308 */ /* 0x000e620000002400 */
[-C--:B------:R-:W-:Y:S01]  /*f1f0*/  FMUL.FTZ R77, R77, R215.reuse ;  /* 0x000000d74d4d7220 */ /* 0x080fe20000410000 */
[----:B------:R-:W-:Y:S01]  /*f200*/  FMUL.FTZ R80, R80, R215 ;  /* 0x000000d750507220 */ /* 0x000fe20000410000 */
[----:B0-----:R-:W-:Y:S01]  /*f210*/  FMNMX.FTZ R15, R154, R21, !PT ;  /* 0x000000159a0f7209 */ /* 0x001fe20007810000 */
        /* <DEDUP_REMOVED lines=23> */
[----:B---3--:R-:W-:Y:S01]  /*f390*/  FMNMX.FTZ R15, R0, R15, !PT ;  /* 0x0000000f000f7209 */ /* 0x008fe20007810000 */
[-C--:B------:R-:W-:Y:S01]  /*f3a0*/  FMUL.FTZ R112, R112, R215.reuse ;  /* 0x000000d770707220 */ /* 0x080fe20000410000 */
[-C--:B------:R-:W-:Y:S01]  /*f3b0*/  FMUL.FTZ R113, R113, R215.reuse ;  /* 0x000000d771717220 */ /* 0x080fe20000410000 */
[----:B------:R-:W-:Y:S01]  /*f3c0*/  FMUL.FTZ R116, R116, R215 ;  /* 0x000000d774747220 */ /* 0x000fe20000410000 */
[----:B------:R-:W-:Y:S01]  /*f3d0*/  FMNMX.FTZ R15, R167, R15, !PT ;  /* 0x0000000fa70f7209 */ /* 0x000fe20007810000 */
[----:B------:R-:W3:Y:S01]  /*f3e0*/  MUFU.EX2 R157, R157 ;  /* 0x0000009d009d7308 */ /* 0x000ee20000000800 */
        /* <DEDUP_REMOVED lines=18> */
[----:B----4-:R-:W-:Y:S01]  /*f510*/  FMNMX.FTZ R15, R178, R15, !PT ;  /* 0x0000000fb20f7209 */ /* 0x010fe20007810000 */
[-C--:B------:R-:W-:Y:S01]  /*f520*/  FMUL.FTZ R141, R141, R215.reuse ;  /* 0x000000d78d8d7220 */ /* 0x080fe20000410000 */
[-C--:B------:R-:W-:Y:S01]  /*f530*/  FMUL.FTZ R144, R144, R215.reuse ;  /* 0x000000d790907220 */ /* 0x080fe20000410000 */
[----:B------:R-:W-:Y:S01]  /*f540*/  FMUL.FTZ R145, R145, R215 ;  /* 0x000000d791917220 */ /* 0x000fe20000410000 */
[----:B-----5:R-:W-:Y:S01]  /*f550*/  FMNMX.FTZ R15, R179, R15, !PT ;  /* 0x0000000fb30f7209 */ /* 0x020fe20007810000 */
[----:B------:R-:W4:Y:S01]  /*f560*/  MUFU.EX2 R164, R164 ;  /* 0x000000a400a47308 */ /* 0x000f220000000800 */
[-C--:B------:R-:W-:Y:S01]  /*f570*/  FMUL.FTZ R148, R148, R215.reuse ;  /* 0x000000d794947220 */ /* 0x080fe20000410000 */
[----:B------:R-:W-:Y:S01]  /*f580*/  FMUL.FTZ R149, R149, R215 ;  /* 0x000000d795957220 */ /* 0x000fe20000410000 */
[----:B-1----:R-:W-:Y:S01]  /*f590*/  FMNMX.FTZ R15, R182, R15, !PT ;  /* 0x0000000fb60f7209 */ /* 0x002fe20007810000 */
[----:B0-----:R-:W-:-:S03]  /*f5a0*/  FADD.FTZ R166, R153, R166 ;  /* 0x000000a699a67221 */ /* 0x001fc60000010000 */
[----:B------:R-:W-:Y:S01]  /*f5b0*/  FMNMX.FTZ R15, R183, R15, !PT ;  /* 0x0000000fb70f7209 */ /* 0x000fe20007810000 */
[----:B--2---:R-:W-:Y:S01]  /*f5c0*/  FADD.FTZ R166, R156, R166 ;  /* 0x000000a69ca67221 */ /* 0x004fe20000010000 */
[----:B------:R-:W0:Y:S03]  /*f5d0*/  MUFU.EX2 R165, R165 ;  /* 0x000000a500a57308 */ /* 0x000e260000000800 */
[----:B------:R-:W1:Y:S01]  /*f5e0*/  SHFL.BFLY PT, R196, R15, 0x2, 0x1f ;  /* 0x0c401f000fc47f89 */ /* 0x000e6200000e0000 */
[----:B---3--:R-:W-:-:S04]  /*f5f0*/  FADD.FTZ R166, R157, R166 ;  /* 0x000000a69da67221 */ /* 0x008fc80000010000 */
[----:B------:R-:W2:Y:S01]  /*f600*/  MUFU.EX2 R168, R168 ;  /* 0x000000a800a87308 */ /* 0x000ea20000000800 */
[----:B------:R-:W-:-:S04]  /*f610*/  FADD.FTZ R166, R160, R166 ;  /* 0x000000a6a0a67221 */ /* 0x000fc80000010000 */
[----:B------:R-:W-:-:S03]  /*f620*/  FADD.FTZ R166, R161, R166 ;  /* 0x000000a6a1a67221 */ /* 0x000fc60000010000 */
[----:B------:R-:W3:Y:S01]  /*f630*/  MUFU.EX2 R169, R169 ;  /* 0x000000a900a97308 */ /* 0x000ee20000000800 */
[----:B----4-:R-:W-:-:S04]  /*f640*/  FADD.FTZ R166, R164, R166 ;  /* 0x000000a6a4a67221 */ /* 0x010fc80000010000 */
[----:B0-----:R-:W-:-:S03]  /*f650*/  FADD.FTZ R166, R165, R166 ;  /* 0x000000a6a5a67221 */ /* 0x001fc60000010000 */
[----:B------:R-:W0:Y:S01]  /*f660*/  MUFU.EX2 R172, R172 ;  /* 0x000000ac00ac7308 */ /* 0x000e220000000800 */
[----:B--2---:R-:W-:Y:S01]  /*f670*/  FADD.FTZ R166, R168, R166 ;  /* 0x000000a6a8a67221 */ /* 0x004fe20000010000 */
[----:B-1----:R-:W-:-:S05]  /*f680*/  FMNMX.FTZ R15, R15, R196, !PT ;  /* 0x000000c40f0f7209 */ /* 0x002fca0007810000 */
[----:B------:R-:W1:Y:S01]  /*f690*/  SHFL.BFLY PT, R196, R15, 0x1, 0x1f ;  /* 0x0c201f000fc47f89 */ /* 0x000e6200000e0000 */
[----:B------:R-:W2:Y:S01]  /*f6a0*/  MUFU.EX2 R173, R173 ;  /* 0x000000ad00ad7308 */ /* 0x000ea20000000800 */
[----:B---3--:R-:W-:-:S07]  /*f6b0*/  FADD.FTZ R166, R169, R166 ;  /* 0x000000a6a9a67221 */ /* 0x008fce0000010000 */
[----:B------:R-:W3:Y:S01]  /*f6c0*/  MUFU.EX2 R176, R176 ;  /* 0x000000b000b07308 */ /* 0x000ee20000000800 */
[----:B0-----:R-:W-:-:S07]  /*f6d0*/  FADD.FTZ R166, R172, R166 ;  /* 0x000000a6aca67221 */ /* 0x001fce0000010000 */
[----:B------:R-:W0:Y:S01]  /*f6e0*/  MUFU.EX2 R177, R177 ;  /* 0x000000b100b17308 */ /* 0x000e220000000800 */
[----:B--2---:R-:W-:Y:S01]  /*f6f0*/  FADD.FTZ R166, R173, R166 ;  /* 0x000000a6ada67221 */ /* 0x004fe20000010000 */
[----:B-1----:R-:W-:-:S06]  /*f700*/  FMNMX.FTZ R15, R15, R196, !PT ;  /* 0x000000c40f0f7209 */ /* 0x002fcc0007810000 */
[----:B------:R-:W-:Y:S01]  /*f710*/  MUFU.EX2 R180, R180 ;  /* 0x000000b400b47308 */ /* 0x000fe20000000800 */
[----:B---3--:R-:W-:Y:S01]  /*f720*/  FADD.FTZ R166, R176, R166 ;  /* 0x000000a6b0a67221 */ /* 0x008fe20000010000 */
[----:B------:R-:W-:-:S04]  /*f730*/  FADD.FTZ R21, -R15, R21 ;  /* 0x000000150f157221 */ /* 0x000fc80000010100 */
[----:B------:R-:W-:Y:S01]  /*f740*/  FMUL.FTZ R21, R21, R13 ;  /* 0x0000000d15157220 */ /* 0x000fe20000410000 */
[----:B0-----:R-:W-:-:S05]  /*f750*/  FADD.FTZ R166, R177, R166 ;  /* 0x000000a6b1a67221 */ /* 0x001fca0000010000 */
        /* <DEDUP_REMOVED lines=11> */
[----:B0-----:R-:W-:Y:S01]  /*f810*/  FMUL.FTZ R181, R15, R13 ;  /* 0x0000000d0fb57220 */ /* 0x001fe20000410000 */
        /* <DEDUP_REMOVED lines=27> */
[----:B------:R0:W1:Y:S01]  /*f9d0*/  MUFU.EX2 R183, R154 ;  /* 0x0000009a00b77308 */ /* 0x0000620000000800 */
[-C--:B------:R-:W-:Y:S01]  /*f9e0*/  FMUL.FTZ R63, R63, R21.reuse ;  /* 0x000000153f3f7220 */ /* 0x080fe20000410000 */
[-C--:B------:R-:W-:Y:S01]  /*f9f0*/  FMUL.FTZ R66, R66, R21.reuse ;  /* 0x0000001542427220 */ /* 0x080fe20000410000 */
[-C--:B------:R-:W-:Y:S01]  /*fa00*/  FMUL.FTZ R67, R67, R21.reuse ;  /* 0x0000001543437220 */ /* 0x080fe20000410000 */
[-C--:B------:R-:W-:Y:S01]  /*fa10*/  FMUL.FTZ R70, R70, R21.reuse ;  /* 0x0000001546467220 */ /* 0x080fe20000410000 */
[-C--:B------:R-:W-:Y:S01]  /*fa20*/  FMUL.FTZ R71, R71, R21.reuse ;  /* 0x0000001547477220 */ /* 0x080fe20000410000 */
[-C--:B------:R-:W-:Y:S01]  /*fa30*/  FMUL.FTZ R74, R74, R21.reuse ;  /* 0x000000154a4a7220 */ /* 0x080fe20000410000 */
[----:B------:R-:W-:Y:S01]  /*fa40*/  FMUL.FTZ R75, R75, R21 ;  /* 0x000000154b4b7220 */ /* 0x000fe20000410000 */
[----:B------:R2:W3:Y:S01]  /*fa50*/  MUFU.EX2 R196, R158 ;  /* 0x0000009e00c47308 */ /* 0x0004e20000000800 */
[----:B0-----:R-:W-:Y:S01]  /*fa60*/  F2FP.BF16.F32.PACK_AB R154, R156, R153 ;  /* 0x000000999c9a723e */ /* 0x001fe200000010ff */
[----:B------:R-:W-:Y:S01]  /*fa70*/  FMUL.FTZ R78, R78, R21 ;  /* 0x000000154e4e7220 */ /* 0x000fe20000410000 */
[----:B------:R-:W-:Y:S01]  /*fa80*/  F2FP.BF16.F32.PACK_AB R156, R160, R157 ;  /* 0x0000009da09c723e */ /* 0x000fe200000010ff */
[----:B------:R-:W-:Y:S01]  /*fa90*/  FMUL.FTZ R79, R79, R21 ;  /* 0x000000154f4f7220 */ /* 0x000fe20000410000 */
[----:B------:R-:W-:Y:S01]  /*faa0*/  F2FP.BF16.F32.PACK_AB R160, R168, R165 ;  /* 0x000000a5a8a0723e */ /* 0x000fe200000010ff */
[-C--:B------:R-:W-:Y:S01]  /*fab0*/  FMUL.FTZ R82, R82, R21.reuse ;  /* 0x0000001552527220 */ /* 0x080fe20000410000 */
[----:B------:R-:W-:Y:S01]  /*fac0*/  FMUL.FTZ R83, R83, R21 ;  /* 0x0000001553537220 */ /* 0x000fe20000410000 */
[----:B------:R-:W0:Y:S01]  /*fad0*/  MUFU.EX2 R159, R159 ;  /* 0x0000009f009f7308 */ /* 0x000e220000000800 */
[----:B-1----:R-:W-:Y:S01]  /*fae0*/  FFMA.FTZ R3, R21, R3, R183 ;  /* 0x0000000315037223 */ /* 0x002fe200000100b7 */
[----:B--2---:R-:W-:Y:S01]  /*faf0*/  F2FP.BF16.F32.PACK_AB R158, R164, R161 ;  /* 0x000000a1a49e723e */ /* 0x004fe200000010ff */
[----:B------:R-:W-:Y:S01]  /*fb00*/  FMUL.FTZ R86, R86, R21 ;  /* 0x0000001556567220 */ /* 0x000fe20000410000 */
[C---:B------:R-:W-:Y:S01]  /*fb10*/  F2FP.BF16.F32.PACK_AB R153, R155.reuse, R183 ;  /* 0x000000b79b99723e */ /* 0x040fe200000010ff */
[----:B------:R-:W-:Y:S01]  /*fb20*/  FADD.FTZ R3, R155, R3 ;  /* 0x000000039b037221 */ /* 0x000fe20000010000 */
[----:B------:R-:W-:Y:S01]  /*fb30*/  F2FP.BF16.F32.PACK_AB R164, R176, R173 ;  /* 0x000000adb0a4723e */ /* 0x000fe200000010ff */
        /* <DEDUP_REMOVED lines=13> */
[----:B-1----:R-:W-:Y:S01]  /*fc10*/  F2FP.BF16.F32.PACK_AB R162, R172, R169 ;  /* 0x000000a9aca2723e */ /* 0x002fe200000010ff */
[-C--:B------:R-:W-:Y:S01]  /*fc20*/  FMUL.FTZ R102, R102, R21.reuse ;  /* 0x0000001566667220 */ /* 0x080fe20000410000 */
[-C--:B------:R-:W-:Y:S01]  /*fc30*/  FMUL.FTZ R103, R103, R21.reuse ;  /* 0x0000001567677220 */ /* 0x080fe20000410000 */
        /* <DEDUP_REMOVED lines=13> */
[C---:B0-----:R-:W-:Y:S01]  /*fd10*/  FADD.FTZ R0, R180.reuse, R166 ;  /* 0x000000a6b4007221 */ /* 0x041fe20000010000 */
        /* <DEDUP_REMOVED lines=21> */
[----:B0-----:R-:W-:Y:S01]  /*fe70*/  FADD.FTZ R3, R161, R3 ;  /* 0x00000003a1037221 */ /* 0x001fe20000010000 */
[-C--:B------:R-:W-:Y:S01]  /*fe80*/  FMUL.FTZ R146, R146, R21.reuse ;  /* 0x0000001592927220 */ /* 0x080fe20000410000 */
[-C--:B------:R-:W-:Y:S01]  /*fe90*/  FMUL.FTZ R147, R147, R21.reuse ;  /* 0x0000001593937220 */ /* 0x080fe20000410000 */
[-C--:B------:R-:W-:Y:S01]  /*fea0*/  FMUL.FTZ R150, R150, R21.reuse ;  /* 0x0000001596967220 */ /* 0x080fe20000410000 */
[----:B------:R-:W-:-:S03]  /*feb0*/  FMUL.FTZ R151, R151, R21 ;  /* 0x0000001597977220 */ /* 0x000fc60000410000 */
[----:B------:R-:W0:Y:S01]  /*fec0*/  MUFU.EX2 R175, R175 ;  /* 0x000000af00af7308 */ /* 0x000e220000000800 */
[C---:B---3--:R-:W-:Y:S01]  /*fed0*/  FADD.FTZ R3, R171.reuse, R3 ;  /* 0x00000003ab037221 */ /* 0x048fe20000010000 */
[----:B------:R-:W-:-:S06]  /*fee0*/  F2FP.BF16.F32.PACK_AB R161, R171, R161 ;  /* 0x000000a1aba1723e */ /* 0x000fcc00000010ff */
[----:B------:R-:W3:Y:S01]  /*fef0*/  MUFU.EX2 R165, R178 ;  /* 0x000000b200a57308 */ /* 0x000ee20000000800 */
[----:B--2---:R-:W-:-:S07]  /*ff00*/  FADD.FTZ R3, R174, R3 ;  /* 0x00000003ae037221 */ /* 0x004fce0000010000 */
[----:B------:R-:W2:Y:S01]  /*ff10*/  MUFU.EX2 R179, R179 ;  /* 0x000000b300b37308 */ /* 0x000ea20000000800 */
[C---:B0-----:R-:W-:Y:S01]  /*ff20*/  FADD.FTZ R3, R175.reuse, R3 ;  /* 0x00000003af037221 */ /* 0x041fe20000010000 */
[----:B------:R-:W-:-:S05]  /*ff30*/  F2FP.BF16.F32.PACK_AB R163, R175, R174 ;  /* 0x000000aeafa3723e */ /* 0x000fca00000010ff */
[----:B------:R1:W-:Y:S01]  /*ff40*/  STSM.16.M88.4 [R200], R160 ;  /* 0x000000a0c8007844 */ /* 0x0003e20000000200 */
[----:B------:R-:W0:Y:S01]  /*ff50*/  MUFU.EX2 R182, R182 ;  /* 0x000000b600b67308 */ /* 0x000e220000000800 */
[----:B---3--:R-:W-:-:S07]  /*ff60*/  FADD.FTZ R3, R165, R3 ;  /* 0x00000003a5037221 */ /* 0x008fce0000010000 */
[----:B------:R-:W3:Y:S01]  /*ff70*/  MUFU.EX2 R181, R181 ;  /* 0x000000b500b57308 */ /* 0x000ee20000000800 */
[C---:B--2---:R-:W-:Y:S01]  /*ff80*/  FADD.FTZ R3, R179.reuse, R3 ;  /* 0x00000003b3037221 */ /* 0x044fe20000010000 */
[----:B------:R-:W-:-:S03]  /*ff90*/  F2FP.BF16.F32.PACK_AB R165, R179, R165 ;  /* 0x000000a5b3a5723e */ /* 0x000fc600000010ff */
[----:B0-----:R-:W-:Y:S01]  /*ffa0*/  FADD.FTZ R3, R182, R3 ;  /* 0x00000003b6037221 */ /* 0x001fe20000010000 */
[----:B---3--:R-:W-:-:S03]  /*ffb0*/  F2FP.BF16.F32.PACK_AB R167, R181, R182 ;  /* 0x000000b6b5a7723e */ /* 0x008fc600000010ff */
[----:B------:R-:W-:Y:S02]  /*ffc0*/  FADD.FTZ R3, R181, R3 ;  /* 0x00000003b5037221 */ /* 0x000fe40000010000 */
[----:B------:R1:W-:Y:S01]  /*ffd0*/  STSM.16.M88.4 [R199], R164 ;  /* 0x000000a4c7007844 */ /* 0x0003e20000000200 */
[----:B------:R-:W-:Y:S05]  /*ffe0*/  @!P0 BRA `(.L_x_4982) ;  /* 0x0000000000048947 */ /* 0x000fea0003800000 */
[----:B------:R-:W-:Y:S01]  /*fff0*/  BPT.TRAP 0x1 ;  /* 0x000000040000795c */ /* 0x000fe20000300000 */
.L_x_4982:
[----:B------:R0:W2:Y:S01]  /*10000*/  SYNCS.PHASECHK.TRANS64.TRYWAIT P2, [R194+URZ+0x28c50], R20 ;  /* 0x028c5014c20075a7 */ /* 0x0000a2000804017f */
[----:B------:R-:W-:Y:S05]  /*10010*/  @!P0 BRA `(.L_x_4983) ;  /* 0x0000000000048947 */ /* 0x000fea0003800000 */
[----:B------:R-:W-:Y:S01]  /*10020*/  BPT.TRAP 0x1 ;  /* 0x000000040000795c */ /* 0x000fe20000300000 */
.L_x_4983:
[----:B------:R-:W-:Y:S04]  /*10030*/  BSSY B1, `(.L_x_4984) ;  /* 0x0000004000017945 */ /* 0x000fe80003800000 */
[----:B--2---:R-:W-:Y:S05]  /*10040*/  @P2 BRA `(.L_x_4985) ;  /* 0x0000000000082947 */ /* 0x004fea0003800000 */
[----:B------:R-:W2:Y:S02]  /*10050*/  SYNCS.PHASECHK.TRANS64.TRYWAIT P2, [R194+URZ+0x28c50], R20 ;  /* 0x028c5014c20075a7 */ /* 0x000ea4000804017f */
[----:B--2---:R-:W-:Y:S05]  /*10060*/  @!P2 BRA `(.L_x_4986) ;  /* 0x000000fc0084a947 */ /* 0x004fea0003800000 */
.L_x_4985:
[----:B------:R-:W-:Y:S05]  /*10070*/  BSYNC B1 ;  /* 0x0000000000017941 */ /* 0x000fea0003800000 */
.L_x_4984:
        /* <DEDUP_REMOVED lines=47> */
.L_x_4976:
[----:B------:R-:W-:Y:S05]  /*10370*/  BSYNC B0 ;  /* 0x0000000000007941 */ /* 0x000fea0003800000 */
.L_x_4975:
[----:B------:R-:W3:Y:S01]  /*10380*/  SHFL.BFLY PT, R4, R0, 0x2, 0x1f ;  /* 0x0c401f0000047f89 */ /* 0x000ee200000e0000 */
[----:B------:R-:W-:Y:S02]  /*10390*/  IMAD.MOV.U32 R154, RZ, RZ, -0x800000 ;  /* 0xff800000ff9a7424 */ /* 0x000fe400078e00ff */
[----:B------:R-:W-:Y:S01]  /*103a0*/  VIADD R218, R218, 0x1 ;  /* 0x00000001dada7836 */ /* 0x000fe20000000000 */
[----:B------:R-:W-:Y:S08]  /*103b0*/  BAR.ARV 0x8, 0x100 ;  /* 0x0204000000007b1d */ /* 0x000ff00000002000 */
[----:B------:R-:W-:Y:S01]  /*103c0*/  BAR.SYNC.DEFER_BLOCKING 0xf, 0x100 ;  /* 0x03c4000000007b1d */ /* 0x000fe20000010000 */
[----:B---3--:R-:W-:-:S05]  /*103d0*/  FADD.FTZ R4, R4, R0 ;  /* 0x0000000004047221 */ /* 0x008fca0000010000 */
[----:B------:R-:W3:Y:S02]  /*103e0*/  SHFL.BFLY PT, R0, R4, 0x1, 0x1f ;  /* 0x0c201f0004007f89 */ /* 0x000ee400000e0000 */
[----:B---3--:R-:W-:Y:S01]  /*103f0*/  FADD.FTZ R0, R4, R0 ;  /* 0x0000000004007221 */ /* 0x008fe20000010000 */
[----:B------:R-:W-:-:S04]  /*10400*/  IMAD.MOV.U32 R4, RZ, RZ, RZ ;  /* 0x000000ffff047224 */ /* 0x000fc800078e00ff */
[----:B------:R-:W-:-:S13]  /*10410*/  FSETP.NE.FTZ.AND P0, PT, R0, RZ, PT ;  /* 0x000000ff0000720b */ /* 0x000fda0003f15000 */
[----:B------:R-:W3:Y:S01]  /*10420*/  @P0 MUFU.RCP R4, R0 ;  /* 0x0000000000040308 */ /* 0x000ee20000001000 */
[----:B------:R-:W-:-:S07]  /*10430*/  @P0 FMUL.FTZ R5, R13, 0.69314718246459960938 ;  /* 0x3f3172180d050820 */ /* 0x000fce0000410000 */
[----:B------:R-:W4:Y:S01]  /*10440*/  @P0 MUFU.LG2 R0, R0 ;  /* 0x0000000000000308 */ /* 0x000f220000000c00 */
        /* <DEDUP_REMOVED lines=8> */
[----:B----4-:R-:W-:Y:S01]  /*104d0*/  @P0 FMUL.FTZ R0, R0, 0.69314718246459960938 ;  /* 0x3f31721800000820 */ /* 0x010fe20000410000 */
[-C--:B------:R-:W-:Y:S01]  /*104e0*/  FMUL.FTZ R40, R40, R4.reuse ;  /* 0x0000000428287220 */ /* 0x080fe20000410000 */
[-C--:B------:R-:W-:Y:S01]  /*104f0*/  FMUL.FTZ R41, R41, R4.reuse ;  /* 0x0000000429297220 */ /* 0x080fe20000410000 */
[----:B------:R-:W-:Y:S01]  /*10500*/  FMUL.FTZ R44, R44, R4 ;  /* 0x000000042c2c7220 */ /* 0x000fe20000410000 */
[----:B------:R-:W-:Y:S01]  /*10510*/  @P0 FFMA.FTZ R154, R5, R14, R0 ;  /* 0x0000000e059a0223 */ /* 0x000fe20000010000 */
        /* <DEDUP_REMOVED lines=57> */
[----:B------:R-:W-:Y:S01]  /*108b0*/  FMUL.FTZ R149, R149, R4 ;  /* 0x0000000495957220 */ /* 0x000fe20000410000 */
        /* <DEDUP_REMOVED lines=11> */
[----:B------:R-:W-:Y:S01]  /*10970*/  FMUL.FTZ R39, R39, R0 ;  /* 0x0000000027277220 */ /* 0x000fe20000410000 */
[----:B----4-:R-:W-:Y:S01]  /*10980*/  @P0 FMUL.FTZ R5, R3, 0.69314718246459960938 ;  /* 0x3f31721803050820 */ /* 0x010fe20000410000 */
        /* <DEDUP_REMOVED lines=70> */
.L_x_4903:
[----:B------:R-:W-:Y:S05]  /*10df0*/  BSYNC B7 ;  /* 0x0000000000077941 */ /* 0x000fea0003800000 */
.L_x_4899:
[----:B------:R-:W3:Y:S08]  /*10e00*/  S2UR UR5, SR_CgaCtaId ;  /* 0x00000000000579c3 */ /* 0x000ef00000008800 */
[----:B------:R-:W-:Y:S06]  /*10e10*/  BAR.SYNC.DEFER_BLOCKING 0x5, 0x180 ;  /* 0x0146000000007b1d */ /* 0x000fec0000010000 */
[----:B------:R-:W-:Y:S01]  /*10e20*/  UMOV UR4, 0x400 ;  /* 0x0000040000047882 */ /* 0x000fe20000000000 */
[----:B------:R-:W-:Y:S01]  /*10e30*/  BSSY B0, `(.L_x_4988) ;  /* 0x0000499000007945 */ /* 0x000fe20003800000 */
[----:B---3--:R-:W-:-:S06]  /*10e40*/  ULEA UR4, UR5, UR4, 0x18 ;  /* 0x0000000405047291 */ /* 0x008fcc000f8ec03f */
[----:B------:R-:W-:-:S05]  /*10e50*/  IMAD.U32 R2, RZ, RZ, UR4 ;  /* 0x00000004ff027e24 */ /* 0x000fca000f8e00ff */
[----:B0-----:R0:W3:Y:S01]  /*10e60*/  LDS.128 R4, [R2+0x28cd0] ;  /* 0x028cd00002047984 */ /* 0x0010e20000000c00 */
        /* <DEDUP_REMOVED lines=15> */
[----:B----45:R-:W-:-:S04]  /*10f60*/  IMAD.WIDE R152, R8, 0x2, R20 ;  /* 0x0000000208987825 */ /* 0x030fc800078e0214 */
        /* <DEDUP_REMOVED lines=158> */
[----:B---3--:R-:W-:Y:S02]  /*11950*/  MOV R4, R8 ;  /* 0x0000000800047202 */ /* 0x008fe40000000f00 */
[----:B------:R-:W-:Y:S01]  /*11960*/  F2FP.BF16.F32.PACK_AB R8, R137, R136 ;  /* 0x000000888908723e */ /* 0x000fe200000010ff */
[----:B------:R-:W-:Y:S01]  /*11970*/  IMAD.X R153, RZ, RZ, R153, P0 ;  /* 0x000000ffff997224 */ /* 0x000fe200000e0699 */
[----:B------:R-:W-:-:S02]  /*11980*/  F2FP.BF16.F32.PACK_AB R9, R139, R138 ;  /* 0x0000008a8b09723e */ /* 0x000fc400000010ff */
[----:B------:R-:W-:Y:S02]  /*11990*/  F2FP.BF16.F32.PACK_AB R15, R151, R150 ;  /* 0x00000096970f723e */ /* 0x000fe400000010ff */
[----:B------:R-:W-:Y:S01]  /*119a0*/  ISETP.NE.U32.AND P1, PT, RZ, UR6, PT ;  /* 0x00000006ff007c0c */ /* 0x000fe2000bf25070 */
[----:B------:R1:W-:Y:S03]  /*119b0*/  STSM.16.M88.4 [R4], R8 ;  /* 0x0000000804007844 */ /* 0x0003e60000000200 */
[----:B------:R-:W-:Y:S02]  /*119c0*/  ISETP.NE.AND.EX P1, PT, RZ, UR7, PT, P1 ;  /* 0x00000007ff007c0c */ /* 0x000fe4000bf25310 */
[----:B-1----:R-:W-:Y:S02]  /*119d0*/  LOP3.LUT R4, R0, 0x380, RZ, 0xc0, !PT ;  /* 0x0000038000047812 */ /* 0x002fe400078ec0ff */
[----:B------:R-:W-:-:S02]  /*119e0*/  IADD3 R8, P0, R208, UR6, RZ ;  /* 0x00000006d0087c10 */ /* 0x000fc4000ff1e0ff */
[----:B------:R-:W-:Y:S02]  /*119f0*/  SHF.R.U64 R4, R4, 0x3, RZ ;  /* 0x0000000304047819 */ /* 0x000fe400000012ff */
[----:B------:R-:W-:Y:S02]  /*11a00*/  IADD3.X R9, R209, UR7, RZ, P0, !PT ;  /* 0x00000007d1097c10 */ /* 0x000fe400087fe4ff */
[----:B------:R-:W-:Y:S01]  /*11a10*/  LOP3.LUT R152, R4, R0, RZ, 0x3c, !PT ;  /* 0x0000000004987212 */ /* 0x000fe200078e3cff */
[----:B------:R-:W-:-:S03]  /*11a20*/  IMAD.MOV.U32 R0, RZ, RZ, RZ ;  /* 0x000000ffff007224 */ /* 0x000fc600078e00ff */
[----:B------:R-:W-:Y:S02]  /*11a30*/  MOV R152, R152 ;  /* 0x0000009800987202 */ /* 0x000fe40000000f00 */
[----:B------:R-:W-:-:S03]  /*11a40*/  ISETP.NE.U32.AND P0, PT, RZ, UR4, PT ;  /* 0x00000004ff007c0c */ /* 0x000fc6000bf05070 */
[----:B------:R1:W-:Y:S01]  /*11a50*/  STSM.16.M88.4 [R152], R12 ;  /* 0x0000000c98007844 */ /* 0x0003e20000000200 */
[----:B------:R-:W-:Y:S01]  /*11a60*/  BAR.SYNC.DEFER_BLOCKING 0x1, 0x100 ;  /* 0x0044000000007b1d */ /* 0x000fe20000010000 */
[----:B------:R-:W-:-:S13]  /*11a70*/  ISETP.NE.AND.EX P0, PT, RZ, UR5, PT, P0 ;  /* 0x00000005ff007c0c */ /* 0x000fda000bf05300 */
[----:B------:R-:W-:Y:S01]  /*11a80*/  @P0 IADD3 R208, P2, R208, UR4, RZ ;  /* 0x00000004d0d00c10 */ /* 0x000fe2000ff5e0ff */
        /* <DEDUP_REMOVED lines=10> */
.L_x_4990:
[----:B-1----:R-:W3:Y:S01]  /*11b30*/  LDL R8, [R1+0x44] ;  /* 0x0000440001087983 */ /* 0x002ee20000100800 */
[----:B------:R-:W-:Y:S01]  /*11b40*/  ISETP.NE.AND P1, PT, R206, RZ, PT ;  /* 0x000000ffce00720c */ /* 0x000fe20003f25270 */
[----:B------:R-:W-:-:S03]  /*11b50*/  ULDC UR4, c[0x0][0xad4] ;  /* 0x0002b50000047ab9 */ /* 0x000fc60000000800 */
[----:B------:R-:W-:Y:S01]  /*11b60*/  SEL R206, R206, UR4, P1 ;  /* 0x00000004cece7c07 */ /* 0x000fe20008800000 */
[----:B---3--:R-:W1:Y:S02]  /*11b70*/  SHFL.IDX PT, R8, R8, RZ, 0x1f ;  /* 0x00001fff08087589 */ /* 0x008e6400000e0000 */
[----:B-1----:R-:W-:Y:S02]  /*11b80*/  ISETP.NE.AND P0, PT, R8, RZ, PT ;  /* 0x000000ff0800720c */ /* 0x002fe40003f05270 */
[----:B-----5:R-:W-:-:S11]  /*11b90*/  SHF.R.S32.HI R8, RZ, 0x1f, R0 ;  /* 0x0000001fff087819 */ /* 0x020fd60000011400 */
[----:B------:R-:W-:Y:S05]  /*11ba0*/  @P0 BRA `(.L_x_4991) ;  /* 0x0000000000f80947 */ /* 0x000fea0003800000 */
[----:B------:R-:W3:Y:S01]  /*11bb0*/  LDL.LU R14, [R1+0x40] ;  /* 0x00004000010e7983 */ /* 0x000ee20000300800 */
[----:B------:R-:W-:Y:S01]  /*11bc0*/  IMAD.MOV.U32 R9, RZ, RZ, 0x9b8 ;  /* 0x000009b8ff097424 */ /* 0x000fe200078e00ff */
[----:B------:R-:W-:Y:S01]  /*11bd0*/  ISETP.GT.AND P1, PT, R206, 0x1, PT ;  /* 0x00000001ce00780c */ /* 0x000fe20003f24270 */
[----:B------:R-:W1:Y:S01]  /*11be0*/  LDC R156, c[0x0][0xbe8] ;  /* 0x0002fa00ff9c7b82 */ /* 0x000e620000000800 */
[----:B------:R-:W4:Y:S01]  /*11bf0*/  LDL R157, [R1+0x68] ;  /* 0x00006800019d7983 */ /* 0x000f220000100800 */
[----:B------:R-:W-:Y:S02]  /*11c00*/  ISETP.NE.U32.AND P0, PT, RZ, UR6, PT ;  /* 0x00000006ff007c0c */ /* 0x000fe4000bf05070 */
[----:B------:R-:W-:Y:S02]  /*11c10*/  SEL R9, R9, 0x978, P1 ;  /* 0x0000097809097807 */ /* 0x000fe40000800000 */
[----:B------:R-:W-:Y:S02]  /*11c20*/  ISETP.NE.AND.EX P0, PT, RZ, UR7, PT, P0 ;  /* 0x00000007ff007c0c */ /* 0x000fe4000bf05300 */
[----:B------:R-:W5:Y:S02]  /*11c30*/  LDC.64 R12, c[0x0][R9+0x220] ;  /* 0x00008800090c7b82 */ /* 0x000f640000000a00 */
[----:B------:R-:W-:-:S06]  /*11c40*/  SEL R15, R207, RZ, !P0 ;  /* 0x000000ffcf0f7207 */ /* 0x000fcc0004000000 */
[----:B------:R-:W0:Y:S01]  /*11c50*/  LDC.64 R10, c[0x0][R9+0x218] ;  /* 0x00008600090a7b82 */ /* 0x000e220000000a00 */
[----:B------:R-:W-:Y:S02]  /*11c60*/  IMAD.IADD R153, R204, 0x1, R195 ;  /* 0x00000001cc997824 */ /* 0x000fe400078e02c3 */
[----:B-----5:R-:W-:Y:S01]  /*11c70*/  IMAD R13, R13, R15, RZ ;  /* 0x0000000f0d0d7224 */ /* 0x020fe200078e02ff */
[----:B------:R-:W-:Y:S02]  /*11c80*/  SEL R155, R219, RZ, P1 ;  /* 0x000000ffdb9b7207 */ /* 0x000fe40000800000 */
[----:B---3--:R-:W-:Y:S02]  /*11c90*/  SEL R14, R14, RZ, !P0 ;  /* 0x000000ff0e0e7207 */ /* 0x008fe40004000000 */
[----:B-1----:R-:W-:-:S03]  /*11ca0*/  ISETP.NE.AND P0, PT, R156, 0x1, PT ;  /* 0x000000019c00780c */ /* 0x002fc60003f05270 */
        /* <DEDUP_REMOVED lines=31> */
[----:B------:R-:W-:Y:S01]  /*11ea0*/  IMAD.IADD R14, R189, 0x1, R195 ;  /* 0x00000001bd0e7824 */ /* 0x000fe200078e02c3 */
[----:B0-----:R-:W-:Y:S01]  /*11eb0*/  LEA R13, P0, R12, R10, 0x2 ;  /* 0x0000000a0c0d7211 */ /* 0x001fe200078010ff */
[----:B----4-:R-:W-:-:S03]  /*11ec0*/  IMAD.MOV R10, RZ, RZ, -R157 ;  /* 0x000000ffff0a7224 */ /* 0x010fc600078e0a9d */
[----:B-1----:R-:W-:Y:S02]  /*11ed0*/  LEA.HI.X R9, R12, R11, R9, 0x2, P0 ;  /* 0x0000000b0c097211 */ /* 0x002fe400000f1409 */
[----:B------:R-:W-:Y:S01]  /*11ee0*/  ISETP.NE.AND P0, PT, R203, R10, PT ;  /* 0x0000000acb00720c */ /* 0x000fe20003f05270 */
[----:B------:R-:W-:Y:S04]  /*11ef0*/  SHFL.IDX PT, R12, R13, 0x1, 0x1c1f ;  /* 0x003c1f000d0c7f89 */ /* 0x000fe800000e0000 */
[----:B------:R-:W-:Y:S04]  /*11f00*/  SHFL.IDX PT, R10, R13, RZ, 0x1c1f ;  /* 0x001c1fff0d0a7589 */ /* 0x000fe800000e0000 */
        /* <DEDUP_REMOVED lines=8> */
.L_x_4991:
[----:B------:R-:W-:Y:S02]  /*11f90*/  ISETP.GT.AND P1, PT, R206, 0x1, PT ;  /* 0x00000001ce00780c */ /* 0x000fe40003f24270 */
[----:B------:R-:W-:-:S04]  /*11fa0*/  ISETP.NE.U32.AND P0, PT, RZ, UR6, PT ;  /* 0x00000006ff007c0c */ /* 0x000fc8000bf05070 */
[----:B------:R-:W-:-:S04]  /*11fb0*/  ISETP.NE.AND.EX P0, PT, RZ, UR7, PT, P0 ;  /* 0x00000007ff007c0c */ /* 0x000fc8000bf05300 */
[----:B------:R-:W-:-:S03]  /*11fc0*/  SEL R207, R207, RZ, !P0 ;  /* 0x000000ffcfcf7207 */ /* 0x000fc60004000000 */
[----:B------:R-:W-:Y:S06]  /*11fd0*/  @P1 BRA `(.L_x_4992) ;  /* 0x0000001000381947 */ /* 0x000fec0003800000 */
[----:B-1----:R-:W1:Y:S01]  /*11fe0*/  S2R R11, SR_TID.X ;  /* 0x00000000000b7919 */ /* 0x002e620000002100 */
[----:B------:R-:W3:Y:S01]  /*11ff0*/  LDC R87, c[0x0][0xbe8] ;  /* 0x0002fa00ff577b82 */ /* 0x000ee20000000800 */
[----:B------:R-:W-:Y:S01]  /*12000*/  ULDC.64 UR4, c[0x0][0xaa0] ;  /* 0x0002a80000047ab9 */ /* 0x000fe20000000a00 */
[----:B-1----:R-:W-:-:S05]  /*12010*/  VIADD R11, R11, 0xffffff80 ;  /* 0xffffff800b0b7836 */ /* 0x002fca0000000000 */
[----:B------:R-:W-:-:S04]  /*12020*/  SHF.R.S32.HI R84, RZ, 0x1f, R11 ;  /* 0x0000001fff547819 */ /* 0x000fc8000001140b */
[----:B------:R-:W-:-:S04]  /*12030*/  LEA.HI R84, R84, R11, RZ, 0x3 ;  /* 0x0000000b54547211 */ /* 0x000fc800078f18ff */
[----:B------:R-:W-:-:S05]  /*12040*/  SHF.R.S32.HI R10, RZ, 0x3, R84 ;  /* 0x00000003ff0a7819 */ /* 0x000fca0000011454 */
[----:B------:R-:W-:-:S04]  /*12050*/  IMAD R3, R10, 0x40, R188 ;  /* 0x000000400a037824 */ /* 0x000fc800078e02bc */
        /* <DEDUP_REMOVED lines=11> */
[C---:B------:R-:W-:Y:S01]  /*12110*/  IADD3 R45, P1, R20.reuse, 0x6000, RZ ;  /* 0x00006000142d7810 */ /* 0x040fe20007f3e0ff */
[----:B------:R-:W5:Y:S01]  /*12120*/  LD.E.128 R24, desc[UR42][R24.64] ;  /* 0x0000002a18187980 */ /* 0x000f62000c101d00 */
        /* <DEDUP_REMOVED lines=17> */
[----:B------:R-:W-:Y:S02]  /*12240*/  IADD3 R14, P3, R20, 0xf000, RZ ;  /* 0x0000f000140e7810 */ /* 0x000fe40007f7e0ff */
        /* <DEDUP_REMOVED lines=12> */
[C---:B------:R-:W-:Y:S01]  /*12310*/  IADD3 R57, P4, R20.reuse, 0x9000, RZ ;  /* 0x0000900014397810 */ /* 0x040fe20007f9e0ff */
[----:B------:R-:W-:Y:S01]  /*12320*/  IMAD.X R81, RZ, RZ, R21, P3 ;  /* 0x000000ffff517224 */ /* 0x000fe200018e0615 */
        /* <DEDUP_REMOVED lines=10> */
[----:B------:R-:W5:Y:S01]  /*123d0*/  LD.E.128 R40, desc[UR42][R40.64] ;  /* 0x0000002a28287980 */ /* 0x000f62000c101d00 */
[----:B------:R-:W-:-:S02]  /*123e0*/  LOP3.LUT R60, R61, 0x380, RZ, 0xc0, !PT ;  /* 0x000003803d3c7812 */ /* 0x000fc400078ec0ff */
[----:B------:R-:W-:Y:S01]  /*123f0*/  LOP3.LUT R64, R65, 0x380, RZ, 0xc0, !PT ;  /* 0x0000038041407812 */ /* 0x000fe200078ec0ff */
[----:B------:R-:W5:Y:S01]  /*12400*/  LD.E.128 R44, desc[UR42][R44.64] ;  /* 0x0000002a2c2c7980 */ /* 0x000f62000c101d00 */
[----:B------:R-:W-:Y:S02]  /*12410*/  LOP3.LUT R68, R69, 0x380, RZ, 0xc0, !PT ;  /* 0x0000038045447812 */ /* 0x000fe400078ec0ff */
[----:B------:R-:W-:Y:S01]  /*12420*/  LOP3.LUT R72, R73, 0x380, RZ, 0xc0, !PT ;  /* 0x0000038049487812 */ /* 0x000fe200078ec0ff */
[----:B------:R-:W5:Y:S01]  /*12430*/  LD.E.128 R48, desc[UR42][R48.64] ;  /* 0x0000002a30307980 */ /* 0x000f62000c101d00 */
[----:B------:R-:W-:Y:S02]  /*12440*/  LOP3.LUT R76, R77, 0x380, RZ, 0xc0, !PT ;  /* 0x000003804d4c7812 */ /* 0x000fe400078ec0ff */
[----:B------:R-:W-:Y:S01]  /*12450*/  LOP3.LUT R13, R20, 0x380, RZ, 0xc0, !PT ;  /* 0x00000380140d7812 */ /* 0x000fe200078ec0ff */
[----:B------:R-:W5:Y:S01]  /*12460*/  LD.E.128 R52, desc[UR42][R52.64] ;  /* 0x0000002a34347980 */ /* 0x000f62000c101d00 */
[----:B------:R-:W-:-:S02]  /*12470*/  SHF.R.U64 R3, R3, 0x3, RZ ;  /* 0x0000000303037819 */ /* 0x000fc400000012ff */
        /* <DEDUP_REMOVED lines=8> */
[----:B------:R-:W-:Y:S01]  /*12500*/  IMAD R3, R8, UR4, RZ ;  /* 0x0000000408037c24 */ /* 0x000fe2000f8e02ff */
        /* <DEDUP_REMOVED lines=14> */
[----:B---3--:R-:W-:Y:S01]  /*125f0*/  ISETP.NE.AND P3, PT, R87, 0x1, PT ;  /* 0x000000015700780c */ /* 0x008fe20003f65270 */
[----:B------:R-:W-:Y:S01]  /*12600*/  IMAD R21, R0, UR5, R3 ;  /* 0x0000000500157c24 */ /* 0x000fe2000f8e0203 */
[----:B------:R-:W-:Y:S01]  /*12610*/  LOP3.LUT R84, R84, 0xfffffff8, RZ, 0xc0, !PT ;  /* 0xfffffff854547812 */ /* 0x000fe200078ec0ff */
[----:B------:R-:W1:Y:S01]  /*12620*/  LDC R3, c[0x0][0xac8] ;  /* 0x0002b200ff037b82 */ /* 0x000e620000000800 */
[----:B------:R-:W-:Y:S01]  /*12630*/  IMAD.WIDE.U32 R8, R0, UR4, RZ ;  /* 0x0000000400087c25 */ /* 0x000fe2000f8e00ff */
[----:B------:R-:W-:Y:S01]  /*12640*/  ULDC.64 UR4, c[0x0][0xae8] ;  /* 0x0002ba0000047ab9 */ /* 0x000fe20000000a00 */
[----:B------:R-:W5:Y:S02]  /*12650*/  LD.E.128 R12, desc[UR42][R12.64] ;  /* 0x0000002a0c0c7980 */ /* 0x000f64000c101d00 */
[----:B------:R-:W-:-:S02]  /*12660*/  IMAD.IADD R9, R9, 0x1, R21 ;  /* 0x0000000109097824 */ /* 0x000fc400078e0215 */
[----:B------:R-:W5:Y:S03]  /*12670*/  LD.E.128 R56, desc[UR42][R56.64] ;  /* 0x0000002a38387980 */ /* 0x000f66000c101d00 */
[----:B------:R-:W3:Y:S01]  /*12680*/  @P3 LDC R89, c[0x0][0xbec] ;  /* 0x0002fb00ff593b82 */ /* 0x000ee20000000800 */
[----:B------:R-:W-:Y:S01]  /*12690*/  IMAD.WIDE.U32 R8, R205, UR4, R8 ;  /* 0x00000004cd087c25 */ /* 0x000fe2000f8e0008 */
[----:B------:R-:W5:Y:S03]  /*126a0*/  LD.E.128 R60, desc[UR42][R60.64] ;  /* 0x0000002a3c3c7980 */ /* 0x000f66000c101d00 */
[----:B------:R-:W-:Y:S01]  /*126b0*/  IMAD.IADD R21, R11, 0x1, -R84 ;  /* 0x000000010b157824 */ /* 0x000fe200078e0a54 */
[----:B------:R-:W5:Y:S02]  /*126c0*/  LD.E.128 R64, desc[UR42][R64.64] ;  /* 0x0000002a40407980 */ /* 0x000f64000c101d00 */
[----:B------:R-:W4:Y:S01]  /*126d0*/  @P3 LDC R91, c[0x0][0xbf0] ;  /* 0x0002fc00ff5b3b82 */ /* 0x000f220000000800 */
[----:B------:R-:W-:Y:S01]  /*126e0*/  SHF.R.S32.HI R11, RZ, 0x1f, R207 ;  /* 0x0000001fff0b7819 */ /* 0x000fe200000114cf */
[----:B------:R-:W-:Y:S01]  /*126f0*/  IMAD R9, R205, UR5, R9 ;  /* 0x00000005cd097c24 */ /* 0x000fe2000f8e0209 */
[----:B------:R-:W-:Y:S01]  /*12700*/  ULDC.64 UR4, c[0x0][0xaf0] ;  /* 0x0002bc0000047ab9 */ /* 0x000fe20000000a00 */
[----:B------:R-:W-:Y:S01]  /*12710*/  IMAD R20, R21, 0x20, R10 ;  /* 0x0000002015147824 */ /* 0x000fe200078e020a */
[----:B------:R-:W5:Y:S01]  /*12720*/  LD.E.128 R68, desc[UR42][R68.64] ;  /* 0x0000002a44447980 */ /* 0x000f62000c101d00 */
[----:B------:R-:W-:Y:S01]  /*12730*/  IMAD.IADD R0, R10, 0x1, R195 ;  /* 0x000000010a007824 */ /* 0x000fe200078e02c3 */
[-C--:B-1----:R-:W-:Y:S01]  /*12740*/  ISETP.GE.AND P1, PT, R214, R3.reuse, PT ;  /* 0x00000003d600720c */ /* 0x082fe20003f26270 */
[----:B------:R-:W-:Y:S01]  /*12750*/  IMAD R10, R11, UR4, RZ ;  /* 0x000000040b0a7c24 */ /* 0x000fe2000f8e02ff */
[----:B------:R-:W5:Y:S03]  /*12760*/  LD.E.128 R72, desc[UR42][R72.64] ;  /* 0x0000002a48487980 */ /* 0x000f66000c101d00 */
[----:B------:R-:W-:Y:S01]  /*12770*/  IMAD R85, R207, UR5, R10 ;  /* 0x00000005cf557c24 */ /* 0x000fe2000f8e020a */
[----:B------:R-:W-:Y:S01]  /*12780*/  SEL R10, RZ, 0xffffffff, P1 ;  /* 0xffffffffff0a7807 */ /* 0x000fe20000800000 */
[----:B------:R-:W-:Y:S01]  /*12790*/  IMAD.IADD R84, R195, 0x1, R20 ;  /* 0x00000001c3547824 */ /* 0x000fe200078e0214 */
[----:B------:R-:W-:Y:S01]  /*127a0*/  ISETP.GE.AND P0, PT, R213, R3, PT ;  /* 0x00000003d500720c */ /* 0x000fe20003f06270 */
[----:B------:R-:W5:Y:S02]  /*127b0*/  LD.E.128 R76, desc[UR42][R76.64] ;  /* 0x0000002a4c4c7980 */ /* 0x000f64000c101d00 */
[----:B------:R-:W-:Y:S01]  /*127c0*/  IMAD.SHL.U32 R93, R10, 0x2, RZ ;  /* 0x000000020a5d7824 */ /* 0x000fe200078e00ff */
[----:B------:R-:W-:Y:S01]  /*127d0*/  SEL R21, RZ, 0xffffffff, P0 ;  /* 0xffffffffff157807 */ /* 0x000fe20000000000 */
[----:B---3--:R-:W-:Y:S01]  /*127e0*/  @P3 IMAD.HI.U32 R10, R84, R89, RZ ;  /* 0x00000059540a3227 */ /* 0x008fe200078e00ff */
[-C--:B------:R-:W-:Y:S01]  /*127f0*/  ISETP.GE.AND P2, PT, R188, R3.reuse, PT ;  /* 0x00000003bc00720c */ /* 0x080fe20003f46270 */
[----:B------:R-:W5:Y:S01]  /*12800*/  LD.E.128 R80, desc[UR42][R80.64] ;  /* 0x0000002a50507980 */ /* 0x000f62000c101d00 */
[----:B------:R-:W-:Y:S01]  /*12810*/  ISETP.GE.AND P0, PT, R212, R3, PT ;  /* 0x00000003d400720c */ /* 0x000fe20003f06270 */
[----:B------:R-:W-:Y:S01]  /*12820*/  IMAD.MOV.U32 R11, RZ, RZ, R84 ;  /* 0x000000ffff0b7224 */ /* 0x000fe200078e0054 */
[----:B----4-:R-:W-:Y:S01]  /*12830*/  @P3 SHF.R.U32.HI R11, RZ, R91, R10 ;  /* 0x0000005bff0b3219 */ /* 0x010fe2000001160a */
[----:B------:R-:W-:Y:S01]  /*12840*/  IMAD.WIDE.U32 R8, R207, UR4, R8 ;  /* 0x00000004cf087c25 */ /* 0x000fe2000f8e0008 */
[----:B------:R-:W-:Y:S01]  /*12850*/  SEL R20, RZ, 0x1, P2 ;  /* 0x00000001ff147807 */ /* 0x000fe20001000000 */
[----:B------:R-:W-:Y:S01]  /*12860*/  ULDC.64 UR4, c[0x0][0xae0] ;  /* 0x0002b80000047ab9 */ /* 0x000fe20000000a00 */
[----:B------:R-:W-:Y:S01]  /*12870*/  SEL R10, RZ, 0xffffffff, P0 ;  /* 0xffffffffff0a7807 */ /* 0x000fe20000000000 */
[----:B------:R-:W-:Y:S01]  /*12880*/  IMAD.SHL.U32 R21, R21, 0x4, RZ ;  /* 0x0000000415157824 */ /* 0x000fe200078e00ff */
[----:B------:R-:W-:Y:S01]  /*12890*/  LOP3.LUT R20, R93, 0x2, R20, 0xe2, !PT ;  /* 0x000000025d147812 */ /* 0x000fe200078ee214 */
[----:B------:R-:W-:Y:S01]  /*128a0*/  IMAD.IADD R9, R9, 0x1, R85 ;  /* 0x0000000109097824 */ /* 0x000fe200078e0255 */
[----:B------:R-:W-:Y:S01]  /*128b0*/  ISETP.GE.AND P0, PT, R211, R3, PT ;  /* 0x00000003d300720c */ /* 0x000fe20003f06270 */
[----:B------:R-:W-:Y:S01]  /*128c0*/  IMAD.SHL.U32 R85, R10, 0x8, RZ ;  /* 0x000000080a557824 */ /* 0x000fe200078e00ff */
[--C-:B------:R-:W-:Y:S01]  /*128d0*/  SHF.R.S32.HI R10, RZ, 0x1f, R11.reuse ;  /* 0x0000001fff0a7819 */ /* 0x100fe2000001140b */
[----:B------:R-:W-:Y:S01]  /*128e0*/  IMAD R89, R4, R87, RZ ;  /* 0x0000005704597224 */ /* 0x000fe200078e02ff */
[----:B------:R-:W-:Y:S01]  /*128f0*/  LOP3.LUT R20, R21, 0x4, R20, 0xe2, !PT ;  /* 0x0000000415147812 */ /* 0x000fe200078ee214 */
[----:B------:R-:W-:Y:S01]  /*12900*/  IMAD.MOV R21, RZ, RZ, -R11 ;  /* 0x000000ffff157224 */ /* 0x000fe200078e0a0b */
[----:B------:R-:W-:Y:S01]  /*12910*/  SEL R4, RZ, 0xffffffff, P0 ;  /* 0xffffffffff047807 */ /* 0x000fe20000000000 */
[----:B------:R-:W-:Y:S01]  /*12920*/  IMAD R10, R10, UR4, RZ ;  /* 0x000000040a0a7c24 */ /* 0x000fe2000f8e02ff */
[----:B------:R-:W-:Y:S01]  /*12930*/  ISETP.GE.AND P0, PT, R210, R3, PT ;  /* 0x00000003d200720c */ /* 0x000fe20003f06270 */
[----:B------:R-:W-:Y:S01]  /*12940*/  IMAD R21, R87, R21, R84 ;  /* 0x0000001557157224 */ /* 0x000fe200078e0254 */
[----:B------:R-:W-:Y:S01]  /*12950*/  LOP3.LUT R20, R85, 0x8, R20, 0xe2, !PT ;  /* 0x0000000855147812 */ /* 0x000fe200078ee214 */
[----:B------:R-:W-:Y:S01]  /*12960*/  IMAD.SHL.U32 R85, R4, 0x10, RZ ;  /* 0x0000001004557824 */ /* 0x000fe200078e00ff */
[----:B------:R-:W-:Y:S01]  /*12970*/  SEL R4, RZ, 0xffffffff, P0 ;  /* 0xffffffffff047807 */ /* 0x000fe20000000000 */
[C---:B------:R-:W-:Y:S01]  /*12980*/  IMAD.WIDE.U32 R8, R11.reuse, UR4, R8 ;  /* 0x000000040b087c25 */ /* 0x040fe2000f8e0008 */
[----:B------:R-:W-:Y:S01]  /*12990*/  @!PT LDS RZ, [RZ] ;  /* 0x00000000fffff984 */ /* 0x000fe20000000800 */
[----:B------:R-:W-:Y:S01]  /*129a0*/  @!PT LDS RZ, [RZ] ;  /* 0x00000000fffff984 */ /* 0x000fe20000000800 */
[----:B------:R-:W-:Y:S01]  /*129b0*/  @!PT LDS RZ, [RZ] ;  /* 0x00000000fffff984 */ /* 0x000fe20000000800 */
[----:B------:R-:W-:Y:S01]  /*129c0*/  @!PT LDS RZ, [RZ] ;  /* 0x00000000fffff984 */ /* 0x000fe20000000800 */
[----:B------:R1:W-:Y:S06]  /*129d0*/  MEMBAR.ALL.CTA ;  /* 0x0000000000007992 */ /* 0x0003ec0000008000 */
[----:B-1----:R-:W1:Y:S01]  /*129e0*/  FENCE.VIEW.ASYNC.S ;  /* 0x00000000000073c6 */ /* 0x002e620000000000 */
[----:B------:R-:W-:Y:S01]  /*129f0*/  IMAD R11, R11, UR5, R10 ;  /* 0x000000050b0b7c24 */ /* 0x000fe2000f8e020a */
[----:B------:R-:W-:Y:S01]  /*12a00*/  SHF.R.S32.HI R10, RZ, 0x1f, R21 ;  /* 0x0000001fff0a7819 */ /* 0x000fe20000011415 */
[----:B------:R-:W-:Y:S01]  /*12a10*/  VIADD R93, R188, 0x180 ;  /* 0x00000180bc5d7836 */ /* 0x000fe20000000000 */
[----:B------:R-:W-:Y:S01]  /*12a20*/  LOP3.LUT R20, R85, 0x10, R20, 0xe2, !PT ;  /* 0x0000001055147812 */ /* 0x000fe200078ee214 */
[----:B------:R-:W-:Y:S01]  /*12a30*/  IMAD.IADD R9, R9, 0x1, R11 ;  /* 0x0000000109097824 */ /* 0x000fe200078e020b */
[----:B------:R-:W-:Y:S01]  /*12a40*/  ULDC.64 UR4, c[0x0][0xad8] ;  /* 0x0002b60000047ab9 */ /* 0x000fe20000000a00 */
[----:B------:R-:W-:Y:S01]  /*12a50*/  IMAD.SHL.U32 R11, R4, 0x20, RZ ;  /* 0x00000020040b7824 */ /* 0x000fe200078e00ff */
[----:B------:R-:W-:Y:S01]  /*12a60*/  ISETP.GE.AND P0, PT, R93, R3, PT ;  /* 0x000000035d00720c */ /* 0x000fe20003f06270 */
[----:B------:R-:W-:-:S02]  /*12a70*/  IMAD R10, R10, UR4, RZ ;  /* 0x000000040a0a7c24 */ /* 0x000fc4000f8e02ff */
[----:B------:R-:W-:Y:S01]  /*12a80*/  VIADD R91, R188, 0x1c0 ;  /* 0x000001c0bc5b7836 */ /* 0x000fe20000000000 */
        /* <DEDUP_REMOVED lines=14> */
[----:B-1----:R1:W-:Y:S01]  /*12b70*/  SYNCS.ARRIVE.TRANS64.RED.A1T0 RZ, [R4+URZ], RZ ;  /* 0x000000ff04ff79a7 */ /* 0x0023e2000810043f */
[----:B------:R3:W4:Y:S01]  /*12b80*/  SHFL.IDX PT, R8, R87, RZ, 0x181f ;  /* 0x00181fff57087589 */ /* 0x00072200000e0000 */
[----:B------:R-:W-:Y:S01]  /*12b90*/  BSSY B1, `(.L_x_4993) ;  /* 0x000002a000017945 */ /* 0x000fe20003800000 */
[----:B------:R-:W-:Y:S02]  /*12ba0*/  SHF.R.S32.HI R152, RZ, 0x1f, R210 ;  /* 0x0000001fff987819 */ /* 0x000fe400000114d2 */
[----:B-1----:R-:W-:-:S02]  /*12bb0*/  LOP3.LUT R4, R86, R9, RZ, 0xfc, !PT ;  /* 0x0000000956047212 */ /* 0x002fc400078efcff */
[----:B------:R3:W1:Y:S01]  /*12bc0*/  SHFL.IDX PT, R9, R88, RZ, 0x181f ;  /* 0x00181fff58097589 */ /* 0x00066200000e0000 */
        /* <DEDUP_REMOVED lines=25> */
[CC--:B---3--:R-:W-:Y:S02]  /*12d60*/  @!P0 LEA R10, P5, R212.reuse, R8.reuse, 0x1 ;  /* 0x00000008d40a8211 */ /* 0x0c8fe400078a08ff */
        /* <DEDUP_REMOVED lines=12> */
.L_x_4994:
[----:B------:R-:W-:Y:S05]  /*12e30*/  BSYNC B1 ;  /* 0x0000000000017941 */ /* 0x000fea0003800000 */
.L_x_4993:
[----:B------:R-:W-:Y:S01]  /*12e40*/  VIADD R0, R0, 0x20 ;  /* 0x0000002000007836 */ /* 0x000fe20000000000 */
[----:B-1--4-:R1:W3:Y:S04]  /*12e50*/  SHFL.IDX PT, R9, R88, 0x1, 0x181f ;  /* 0x00381f0058097f89 */ /* 0x0122e800000e0000 */
[----:B------:R-:W-:Y:S01]  /*12e60*/  ISETP.GE.AND P0, PT, R0, R89, PT ;  /* 0x000000590000720c */ /* 0x000fe20003f06270 */
[----:B------:R1:W4:-:S12]  /*12e70*/  SHFL.IDX PT, R8, R87, 0x1, 0x181f ;  /* 0x00381f0057087f89 */ /* 0x00031800000e0000 */
[----:B-1----:R-:W-:Y:S05]  /*12e80*/  @P0 BRA `(.L_x_4995) ;  /* 0x00000028004c0947 */ /* 0x002fea0003800000 */
[-C--:B------:R-:W-:Y:S02]  /*12e90*/  ISETP.GE.AND P5, PT, R214, R3.reuse, PT ;  /* 0x00000003d600720c */ /* 0x080fe40003fa6270 */
[-C--:B------:R-:W-:Y:S02]  /*12ea0*/  ISETP.GE.AND P6, PT, R188, R3.reuse, PT ;  /* 0x00000003bc00720c */ /* 0x080fe40003fc6270 */
[-C--:B------:R-:W-:Y:S02]  /*12eb0*/  ISETP.GE.AND P4, PT, R213, R3.reuse, PT ;  /* 0x00000003d500720c */ /* 0x080fe40003f86270 */
[-C--:B------:R-:W-:Y:S02]  /*12ec0*/  ISETP.GE.AND P2, PT, R211, R3.reuse, PT ;  /* 0x00000003d300720c */ /* 0x080fe40003f46270 */
[----:B------:R-:W-:Y:S02]  /*12ed0*/  ISETP.GE.AND P3, PT, R212, R3, PT ;  /* 0x00000003d400720c */ /* 0x000fe40003f66270 */
[----:B------:R-:W-:-:S02]  /*12ee0*/  LOP3.LUT P0, RZ, R86, 0x40, RZ, 0xc0, !PT ;  /* 0x0000004056ff7812 */ /* 0x000fc4000780c0ff */
[----:B------:R-:W-:Y:S02]  /*12ef0*/  SHF.R.S32.HI R0, RZ, 0x1f, R93 ;  /* 0x0000001fff007819 */ /* 0x000fe4000001145d */
[----:B----45:R-:W-:Y:S01]  /*12f00*/  @!P5 LEA R12, P1, R214, R8, 0x1 ;  /* 0x00000008d60cd211 */ /* 0x030fe200078208ff */
[----:B---3--:R-:W-:-:S03]  /*12f10*/  @!P6 IMAD.WIDE R10, R188, 0x2, R8 ;  /* 0x00000002bc0ae825 */ /* 0x008fc600078e0208 */
[----:B------:R-:W-:Y:S02]  /*12f20*/  @!P5 LEA.HI.X R13, R214, R9, R156, 0x1, P1 ;  /* 0x00000009d60dd211 */ /* 0x000fe400008f0c9c */
[----:B------:R-:W-:Y:S01]  /*12f30*/  ISETP.GE.AND P1, PT, R210, R3, PT ;  /* 0x00000003d200720c */ /* 0x000fe20003f26270 */
[----:B------:R1:W-:Y:S04]  /*12f40*/  @!P6 ST.E.128 desc[UR42][R10.64], R24 ;  /* 0x000000180a00e985 */ /* 0x0003e8000c101d2a */
[----:B------:R3:W-:Y:S01]  /*12f50*/  @!P5 ST.E.128 desc[UR42][R12.64], R32 ;  /* 0x000000200c00d985 */ /* 0x0007e2000c101d2a */
[----:B-1----:R-:W-:-:S04]  /*12f60*/  @!P4 LEA R10, P6, R213, R8, 0x1 ;  /* 0x00000008d50ac211 */ /* 0x002fc800078c08ff */
[-C--:B------:R-:W-:Y:S02]  /*12f70*/  @!P4 LEA.HI.X R11, R213, R9.reuse, R155, 0x1, P6 ;  /* 0x00000009d50bc211 */ /* 0x080fe400030f0c9b */
[CC--:B------:R-:W-:Y:S02]  /*12f80*/  @!P2 LEA R14, P6, R211.reuse, R8.reuse, 0x1 ;  /* 0x00000008d30ea211 */ /* 0x0c0fe400078c08ff */
[CC--:B---3--:R-:W-:Y:S01]  /*12f90*/  @!P3 LEA R12, P5, R212.reuse, R8.reuse, 0x1 ;  /* 0x00000008d40cb211 */ /* 0x0c8fe200078a08ff */
[----:B------:R1:W-:Y:S01]  /*12fa0*/  @!P4 ST.E.128 desc[UR42][R10.64], R40 ;  /* 0x000000280a00c985 */ /* 0x0003e2000c101d2a */
[-C--:B------:R-:W-:Y:S02]  /*12fb0*/  @!P2 LEA.HI.X R15, R211, R9.reuse, R153, 0x1, P6 ;  /* 0x00000009d30fa211 */ /* 0x080fe400030f0c99 */
[----:B------:R-:W-:Y:S02]  /*12fc0*/  @!P3 LEA.HI.X R13, R212, R9, R154, 0x1, P5 ;  /* 0x00000009d40db211 */ /* 0x000fe400028f0c9a */
[----:B------:R-:W-:-:S02]  /*12fd0*/  @!P1 LEA R24, P6, R210, R8, 0x1 ;  /* 0x00000008d2189211 */ /* 0x000fc400078c08ff */
[C---:B------:R-:W-:Y:S01]  /*12fe0*/  @P0 LEA R20, P5, R93.reuse, R8, 0x1 ;  /* 0x000000085d140211 */ /* 0x040fe200078a08ff */
        /* <DEDUP_REMOVED lines=13> */
.L_x_4992:
[----:B-1----:R-:W1:Y:S01]  /*130c0*/  LDC R10, c[0x0][0xbe8] ;  /* 0x0002fa00ff0a7b82 */ /* 0x002e620000000800 */
[----:B------:R-:W-:Y:S01]  /*130d0*/  ULDC.64 UR4, c[0x0][0xb08] ;  /* 0x0002c20000047ab9 */ /* 0x000fe20000000a00 */
[----:B------:R-:W-:Y:S01]  /*130e0*/  IMAD.IADD R11, R204, 0x1, R195 ;  /* 0x00000001cc0b7824 */ /* 0x000fe200078e02c3 */
[----:B------:R-:W-:Y:S01]  /*130f0*/  BSSY B1, `(.L_x_4996) ;  /* 0x00000f4000017945 */ /* 0x000fe20003800000 */
[----:B------:R-:W-:Y:S01]  /*13100*/  IMAD R3, R8, UR4, RZ ;  /* 0x0000000408037c24 */ /* 0x000fe2000f8e02ff */
[----:B------:R-:W-:Y:S01]  /*13110*/  SHF.R.S32.HI R152, RZ, 0x1f, R220 ;  /* 0x0000001fff987819 */ /* 0x000fe200000114dc */
[C---:B------:R-:W-:Y:S01]  /*13120*/  IMAD.WIDE.U32 R8, R0.reuse, UR4, RZ ;  /* 0x0000000400087c25 */ /* 0x040fe2000f8e00ff */
[----:B------:R-:W-:Y:S02]  /*13130*/  SHF.R.S32.HI R153, RZ, 0x1f, R221 ;  /* 0x0000001fff997819 */ /* 0x000fe400000114dd */
        /* <DEDUP_REMOVED lines=14> */
[----:B-1----:R-:W-:Y:S01]  /*13220*/  ISETP.NE.AND P0, PT, R10, 0x1, PT ;  /* 0x000000010a00780c */ /* 0x002fe20003f05270 */
[----:B------:R-:W-:Y:S01]  /*13230*/  ULDC.64 UR4, c[0x0][0xb40] ;  /* 0x0002d00000047ab9 */ /* 0x000fe20000000a00 */
[----:B------:R-:W-:Y:S01]  /*13240*/  IMAD R4, R4, R10, RZ ;  /* 0x0000000a04047224 */ /* 0x000fe200078e02ff */
        /* <DEDUP_REMOVED lines=33> */
[----:B-1----:R-:W-:Y:S01]  /*13460*/  @P0 IMAD.HI.U32 R12, R11, R12, RZ ;  /* 0x0000000c0b0c0227 */ /* 0x002fe200078e00ff */
[----:B------:R-:W-:-:S02]  /*13470*/  SHF.R.S32.HI R181, RZ, 0x1f, R181 ;  /* 0x0000001fffb57819 */ /* 0x000fc400000114b5 */
[----:B------:R-:W-:Y:S01]  /*13480*/  SHF.R.S32.HI R183, RZ, 0x1f, R183 ;  /* 0x0000001fffb77819 */ /* 0x000fe200000114b7 */
[C---:B--2---:R-:W-:Y:S02]  /*13490*/  VIADD R194, R193.reuse, 0x40 ;  /* 0x00000040c1c27836 */ /* 0x044fe40000000000 */
[C---:B------:R-:W-:Y:S01]  /*134a0*/  VIADD R201, R193.reuse, 0x38 ;  /* 0x00000038c1c97836 */ /* 0x040fe20000000000 */
[----:B---3--:R-:W-:Y:S01]  /*134b0*/  @P0 SHF.R.U32.HI R3, RZ, R0, R12 ;  /* 0x00000000ff030219 */ /* 0x008fe2000001160c */
[C---:B------:R-:W-:Y:S01]  /*134c0*/  VIADD R208, R193.reuse, 0x30 ;  /* 0x00000030c1d07836 */ /* 0x040fe20000000000 */
[----:B------:R-:W-:Y:S01]  /*134d0*/  SHF.R.S32.HI R194, RZ, 0x1f, R194 ;  /* 0x0000001fffc27819 */ /* 0x000fe200000114c2 */
[----:B------:R-:W-:Y:S01]  /*134e0*/  VIADD R215, R193, 0x28 ;  /* 0x00000028c1d77836 */ /* 0x000fe20000000000 */
[----:B------:R-:W-:Y:S01]  /*134f0*/  SHF.R.S32.HI R201, RZ, 0x1f, R201 ;  /* 0x0000001fffc97819 */ /* 0x000fe200000114c9 */
[----:B------:R-:W-:Y:S01]  /*13500*/  IMAD.MOV R0, RZ, RZ, -R3 ;  /* 0x000000ffff007224 */ /* 0x000fe200078e0a03 */
[----:B------:R-:W-:Y:S01]  /*13510*/  SHF.R.S32.HI R208, RZ, 0x1f, R208 ;  /* 0x0000001fffd07819 */ /* 0x000fe200000114d0 */
[----:B------:R-:W-:Y:S01]  /*13520*/  IMAD.WIDE.U32 R8, R3, UR4, R8 ;  /* 0x0000000403087c25 */ /* 0x000fe2000f8e0008 */
[----:B------:R-:W-:-:S03]  /*13530*/  SHF.R.S32.HI R215, RZ, 0x1f, R215 ;  /* 0x0000001fffd77819 */ /* 0x000fc600000114d7 */
[----:B------:R-:W-:Y:S01]  /*13540*/  IMAD R0, R10, R0, R11 ;  /* 0x000000000a007224 */ /* 0x000fe200078e020b */
[----:B------:R-:W-:Y:S01]  /*13550*/  SHF.R.S32.HI R10, RZ, 0x1f, R3 ;  /* 0x0000001fff0a7819 */ /* 0x000fe20000011403 */
[C---:B------:R-:W-:Y:S02]  /*13560*/  VIADD R217, R193.reuse, 0x20 ;  /* 0x00000020c1d97836 */ /* 0x040fe40000000000 */
[C---:B------:R-:W-:Y:S02]  /*13570*/  VIADD R227, R193.reuse, 0x18 ;  /* 0x00000018c1e37836 */ /* 0x040fe40000000000 */
[----:B------:R-:W-:Y:S01]  /*13580*/  IMAD R10, R10, UR4, RZ ;  /* 0x000000040a0a7c24 */ /* 0x000fe2000f8e02ff */
[----:B------:R-:W-:Y:S01]  /*13590*/  SHF.R.S32.HI R217, RZ, 0x1f, R217 ;  /* 0x0000001fffd97819 */ /* 0x000fe200000114d9 */
[----:B------:R-:W-:Y:S01]  /*135a0*/  VIADD R233, R193, 0x10 ;  /* 0x00000010c1e97836 */ /* 0x000fe20000000000 */
[----:B------:R-:W-:Y:S01]  /*135b0*/  SHF.R.S32.HI R227, RZ, 0x1f, R227 ;  /* 0x0000001fffe37819 */ /* 0x000fe200000114e3 */
[----:B------:R-:W-:Y:S01]  /*135c0*/  IMAD R10, R3, UR5, R10 ;  /* 0x00000005030a7c24 */ /* 0x000fe2000f8e020a */
[----:B------:R-:W-:Y:S01]  /*135d0*/  SHF.R.S32.HI R3, RZ, 0x1f, R0 ;  /* 0x0000001fff037819 */ /* 0x000fe20000011400 */
[----:B------:R-:W-:Y:S01]  /*135e0*/  ULDC.64 UR4, c[0x0][0xb28] ;  /* 0x0002ca0000047ab9 */ /* 0x000fe20000000a00 */
[----:B------:R-:W-:Y:S01]  /*135f0*/  VIADD R207, R193, 0x8 ;  /* 0x00000008c1cf7836 */ /* 0x000fe20000000000 */
[----:B------:R-:W-:Y:S01]  /*13600*/  SHF.R.S32.HI R233, RZ, 0x1f, R233 ;  /* 0x0000001fffe97819 */ /* 0x000fe200000114e9 */
[----:B------:R-:W-:-:S02]  /*13610*/  IMAD.IADD R9, R9, 0x1, R10 ;  /* 0x0000000109097824 */ /* 0x000fc400078e020a */
[----:B------:R-:W-:Y:S01]  /*13620*/  IMAD R3, R3, UR4, RZ ;  /* 0x0000000403037c24 */ /* 0x000fe2000f8e02ff */
[----:B------:R-:W-:Y:S01]  /*13630*/  SHF.R.S32.HI R207, RZ, 0x1f, R207 ;  /* 0x0000001fffcf7819 */ /* 0x000fe200000114cf */
[----:B------:R-:W-:-:S04]  /*13640*/  IMAD.WIDE.U32 R8, R0, UR4, R8 ;  /* 0x0000000400087c25 */ /* 0x000fc8000f8e0008 */
[----:B------:R-:W-:Y:S01]  /*13650*/  IMAD R3, R0, UR5, R3 ;  /* 0x0000000500037c24 */ /* 0x000fe2000f8e0203 */
[----:B------:R-:W-:Y:S01]  /*13660*/  ULDC.64 UR4, c[0x0][0xb00] ;  /* 0x0002c00000047ab9 */ /* 0x000fe20000000a00 */
[----:B------:R-:W-:Y:S01]  /*13670*/  VIADD R166, R193, 0x88 ;  /* 0x00000088c1a67836 */ /* 0x000fe20000000000 */
[C---:B------:R-:W-:Y:S01]  /*13680*/  LEA R0, P0, R8.reuse, UR4, 0x2 ;  /* 0x0000000408007c11 */ /* 0x040fe2000f8010ff */
[----:B------:R-:W-:Y:S02]  /*13690*/  IMAD.IADD R3, R9, 0x1, R3 ;  /* 0x0000000109037824 */ /* 0x000fe400078e0203 */
[----:B------:R-:W-:Y:S02]  /*136a0*/  VIADD R168, R193, 0x80 ;  /* 0x00000080c1a87836 */ /* 0x000fe40000000000 */
[----:B------:R1:W2:Y:S01]  /*136b0*/  SHFL.IDX PT, R15, R0, RZ, 0x1c1f ;  /* 0x001c1fff000f7589 */ /* 0x0002a200000e0000 */
[----:B------:R-:W-:Y:S01]  /*136c0*/  LEA.HI.X R3, R8, UR5, R3, 0x2, P0 ;  /* 0x0000000508037c11 */ /* 0x000fe200080f1403 */
[----:B------:R-:W-:Y:S01]  /*136d0*/  VIADD R8, R2, 0x28c20 ;  /* 0x00028c2002087836 */ /* 0x000fe20000000000 */
[----:B------:R-:W-:Y:S01]  /*136e0*/  ISETP.GE.AND P0, PT, R195, R4, PT ;  /* 0x00000004c300720c */ /* 0x000fe20003f06270 */
[----:B------:R-:W-:-:S02]  /*136f0*/  VIADD R170, R193, 0x78 ;  /* 0x00000078c1aa7836 */ /* 0x000fc40000000000 */
[----:B------:R1:W3:Y:S01]  /*13700*/  SHFL.IDX PT, R14, R3, RZ, 0x1c1f ;  /* 0x001c1fff030e7589 */ /* 0x0002e200000e0000 */
[----:B------:R-:W-:Y:S01]  /*13710*/  PRMT R8, RZ, 0x654, R8 ;  /* 0x00000654ff087816 */ /* 0x000fe20000000008 */
[C---:B------:R-:W-:Y:S02]  /*13720*/  VIADD R172, R193.reuse, 0x70 ;  /* 0x00000070c1ac7836 */ /* 0x040fe40000000000 */
[C---:B------:R-:W-:Y:S01]  /*13730*/  VIADD R174, R193.reuse, 0x68 ;  /* 0x00000068c1ae7836 */ /* 0x040fe20000000000 */
[----:B------:R1:W-:Y:S01]  /*13740*/  SYNCS.ARRIVE.TRANS64.RED.A1T0 RZ, [R8+URZ], RZ ;  /* 0x000000ff08ff79a7 */ /* 0x0003e2000810043f */
[C---:B------:R-:W-:Y:S02]  /*13750*/  VIADD R176, R193.reuse, 0x60 ;  /* 0x00000060c1b07836 */ /* 0x040fe40000000000 */
[C---:B------:R-:W-:Y:S02]  /*13760*/  VIADD R178, R193.reuse, 0x58 ;  /* 0x00000058c1b27836 */ /* 0x040fe40000000000 */
[----:B------:R-:W-:-:S02]  /*13770*/  VIADD R180, R193, 0x50 ;  /* 0x00000050c1b47836 */ /* 0x000fc40000000000 */
[C---:B------:R-:W-:Y:S02]  /*13780*/  VIADD R182, R193.reuse, 0x48 ;  /* 0x00000048c1b67836 */ /* 0x040fe40000000000 */
[C---:B------:R-:W-:Y:S02]  /*13790*/  VIADD R191, R193.reuse, 0x40 ;  /* 0x00000040c1bf7836 */ /* 0x040fe40000000000 */
[C---:B------:R-:W-:Y:S02]  /*137a0*/  VIADD R196, R193.reuse, 0x38 ;  /* 0x00000038c1c47836 */ /* 0x040fe40000000000 */
[C---:B------:R-:W-:Y:S02]  /*137b0*/  VIADD R206, R193.reuse, 0x30 ;  /* 0x00000030c1ce7836 */ /* 0x040fe40000000000 */
[C---:B------:R-:W-:Y:S02]  /*137c0*/  VIADD R209, R193.reuse, 0x28 ;  /* 0x00000028c1d17836 */ /* 0x040fe40000000000 */
[----:B------:R-:W-:-:S02]  /*137d0*/  VIADD R216, R193, 0x20 ;  /* 0x00000020c1d87836 */ /* 0x000fc40000000000 */
[C---:B------:R-:W-:Y:S02]  /*137e0*/  VIADD R226, R193.reuse, 0x18 ;  /* 0x00000018c1e27836 */ /* 0x040fe40000000000 */
[C---:B------:R-:W-:Y:S02]  /*137f0*/  VIADD R228, R193.reuse, 0x10 ;  /* 0x00000010c1e47836 */ /* 0x040fe40000000000 */
[----:B------:R-:W-:Y:S01]  /*13800*/  VIADD R205, R193, 0x8 ;  /* 0x00000008c1cd7836 */ /* 0x000fe20000000000 */
[----:B-123--:R-:W-:Y:S06]  /*13810*/  @P0 BRA `(.L_x_4997) ;  /* 0x0000000800040947 */ /* 0x00efec0003800000 */
[----:B------:R-:W-:Y:S02]  /*13820*/  ULDC UR4, c[0x0][0xac8] ;  /* 0x0002b20000047ab9 */ /* 0x000fe40000000800 */
[----:B------:R-:W-:Y:S02]  /*13830*/  ISETP.GE.AND P0, PT, R193, UR4, PT ;  /* 0x00000004c1007c0c */ /* 0x000fe4000bf06270 */
[----:B------:R-:W-:Y:S02]  /*13840*/  ISETP.GE.AND P4, PT, R176, UR4, PT ;  /* 0x00000004b0007c0c */ /* 0x000fe4000bf86270 */
[----:B------:R-:W-:-:S09]  /*13850*/  ISETP.GE.AND P5, PT, R174, UR4, PT ;  /* 0x00000004ae007c0c */ /* 0x000fd2000bfa6270 */
[----:B------:R-:W-:-:S04]  /*13860*/  @!P0 LEA R8, P1, R193, R15, 0x2 ;  /* 0x0000000fc1088211 */ /* 0x000fc800078210ff */
[----:B------:R-:W-:-:S05]  /*13870*/  @!P0 LEA.HI.X R9, R193, R14, R219, 0x2, P1 ;  /* 0x0000000ec1098211 */ /* 0x000fca00008f14db */
        /* <DEDUP_REMOVED lines=25> */
[----:B------:R-:W-:-:S03]  /*13a10*/  ISETP.GE.AND P2, PT, R191, UR4, PT ;  /* 0x00000004bf007c0c */ /* 0x000fc6000bf46270 */
[----:B------:R1:W-:Y:S02]  /*13a20*/  @!P0 ST.E.64 desc[UR42][R8.64], R48 ;  /* 0x0000003008008985 */ /* 0x0003e4000c101b2a */
[----:B-1----:R-:W-:-:S04]  /*13a30*/  @!P1 LEA R8, P0, R196, R15, 0x2 ;  /* 0x0000000fc4089211 */ /* 0x002fc800078010ff */
[----:B------:R-:W-:Y:S02]  /*13a40*/  @!P1 LEA.HI.X R9, R196, R14, R201, 0x2, P0 ;  /* 0x0000000ec4099211 */ /* 0x000fe400000f14c9 */
[----:B------:R-:W-:-:S03]  /*13a50*/  ISETP.GE.AND P0, PT, R182, UR4, PT ;  /* 0x00000004b6007c0c */ /* 0x000fc6000bf06270 */
[----:B------:R1:W-:Y:S01]  /*13a60*/  @!P1 ST.E.64 desc[UR42][R8.64], R52 ;  /* 0x0000003408009985 */ /* 0x0003e2000c101b2a */
[----:B------:R-:W-:Y:S02]  /*13a70*/  ISETP.GE.AND P1, PT, R180, UR4, PT ;  /* 0x00000004b4007c0c */ /* 0x000fe4000bf26270 */
[----:B-1----:R-:W-:-:S11]  /*13a80*/  @!P2 LEA R8, P3, R191, R15, 0x2 ;  /* 0x0000000fbf08a211 */ /* 0x002fd600078610ff */
[-C--:B------:R-:W-:Y:S02]  /*13a90*/  @!P1 LEA R10, P6, R180, R15.reuse, 0x2 ;  /* 0x0000000fb40a9211 */ /* 0x080fe400078c10ff */
[-C--:B------:R-:W-:Y:S02]  /*13aa0*/  @!P2 LEA.HI.X R9, R191, R14.reuse, R194, 0x2, P3 ;  /* 0x0000000ebf09a211 */ /* 0x080fe400018f14c2 */
[----:B------:R-:W-:Y:S02]  /*13ab0*/  ISETP.GE.AND P3, PT, R178, UR4, PT ;  /* 0x00000004b2007c0c */ /* 0x000fe4000bf66270 */
[----:B------:R-:W-:Y:S01]  /*13ac0*/  @!P1 LEA.HI.X R11, R180, R14, R181, 0x2, P6 ;  /* 0x0000000eb40b9211 */ /* 0x000fe200030f14b5 */
[----:B------:R1:W-:Y:S02]  /*13ad0*/  @!P2 ST.E.64 desc[UR42][R8.64], R56 ;  /* 0x000000380800a985 */ /* 0x0003e4000c101b2a */
[----:B-1----:R-:W-:-:S04]  /*13ae0*/  @!P0 LEA R8, P2, R182, R15, 0x2 ;  /* 0x0000000fb6088211 */ /* 0x002fc800078410ff */
[----:B------:R-:W-:-:S05]  /*13af0*/  @!P0 LEA.HI.X R9, R182, R14, R183, 0x2, P2 ;  /* 0x0000000eb6098211 */ /* 0x000fca00010f14b7 */
[----:B------:R1:W-:Y:S01]  /*13b00*/  @!P0 ST.E.64 desc[UR42][R8.64], R60 ;  /* 0x0000003c08008985 */ /* 0x0003e2000c101b2a */
[----:B------:R-:W-:-:S03]  /*13b10*/  ISETP.GE.AND P0, PT, R172, UR4, PT ;  /* 0x00000004ac007c0c */ /* 0x000fc6000bf06270 */
[----:B------:R2:W-:Y:S01]  /*13b20*/  @!P1 ST.E.64 desc[UR42][R10.64], R64 ;  /* 0x000000400a009985 */ /* 0x0005e2000c101b2a */
[----:B------:R-:W-:Y:S02]  /*13b30*/  ISETP.GE.AND P1, PT, R170, UR4, PT ;  /* 0x00000004aa007c0c */ /* 0x000fe4000bf26270 */
[-C--:B-1----:R-:W-:Y:S02]  /*13b40*/  @!P3 LEA R8, P6, R178, R15.reuse, 0x2 ;  /* 0x0000000fb208b211 */ /* 0x082fe400078c10ff */
[-C--:B--2---:R-:W-:Y:S02]  /*13b50*/  @!P4 LEA R10, P2, R176, R15.reuse, 0x2 ;  /* 0x0000000fb00ac211 */ /* 0x084fe400078410ff */
[-C--:B------:R-:W-:Y:S02]  /*13b60*/  @!P3 LEA.HI.X R9, R178, R14.reuse, R179, 0x2, P6 ;  /* 0x0000000eb209b211 */ /* 0x080fe400030f14b3 */
[----:B------:R-:W-:Y:S02]  /*13b70*/  @!P4 LEA.HI.X R11, R176, R14, R177, 0x2, P2 ;  /* 0x0000000eb00bc211 */ /* 0x000fe400010f14b1 */
[----:B------:R-:W-:Y:S01]  /*13b80*/  ISETP.GE.AND P2, PT, R168, UR4, PT ;  /* 0x00000004a8007c0c */ /* 0x000fe2000bf46270 */
[----:B------:R1:W-:Y:S01]  /*13b90*/  @!P3 ST.E.64 desc[UR42][R8.64], R68 ;  /* 0x000000440800b985 */ /* 0x0003e2000c101b2a */
[----:B------:R-:W-:-:S02]  /*13ba0*/  @!P5 LEA R12, P6, R174, R15, 0x2 ;  /* 0x0000000fae0cd211 */ /* 0x000fc400078c10ff */
[----:B------:R-:W-:Y:S01]  /*13bb0*/  ISETP.GE.AND P3, PT, R166, UR4, PT ;  /* 0x00000004a6007c0c */ /* 0x000fe2000bf66270 */
[----:B------:R2:W-:Y:S01]  /*13bc0*/  @!P4 ST.E.64 desc[UR42][R10.64], R72 ;  /* 0x000000480a00c985 */ /* 0x0005e2000c101b2a */
[----:B------:R-:W-:-:S05]  /*13bd0*/  @!P5 LEA.HI.X R13, R174, R14, R175, 0x2, P6 ;  /* 0x0000000eae0dd211 */ /* 0x000fca00030f14af */
[----:B------:R3:W-:Y:S01]  /*13be0*/  @!P5 ST.E.64 desc[UR42][R12.64], R76 ;  /* 0x0000004c0c00d985 */ /* 0x0007e2000c101b2a */
[----:B-1----:R-:W-:-:S04]  /*13bf0*/  @!P0 LEA R8, P4, R172, R15, 0x2 ;  /* 0x0000000fac088211 */ /* 0x002fc800078810ff */
[-C--:B------:R-:W-:Y:S02]  /*13c00*/  @!P0 LEA.HI.X R9, R172, R14.reuse, R173, 0x2, P4 ;  /* 0x0000000eac098211 */ /* 0x080fe400020f14ad */
[----:B------:R-:W-:Y:S02]  /*13c10*/  ISETP.GE.AND P4, PT, R237, UR4, PT ;  /* 0x00000004ed007c0c */ /* 0x000fe4000bf86270 */
[-C--:B--2---:R-:W-:Y:S01]  /*13c20*/  @!P1 LEA R10, P5, R170, R15.reuse, 0x2 ;  /* 0x0000000faa0a9211 */ /* 0x084fe200078a10ff */
        /* <DEDUP_REMOVED lines=15> */
[-C--:B---3--:R-:W-:Y:S01]  /*13d20*/  @!P5 LEA R12, P6, R236, R15.reuse, 0x2 ;  /* 0x0000000fec0cd211 */ /* 0x088fe200078c10ff */
        /* <DEDUP_REMOVED lines=23> */
[-C--:B--2---:R-:W-:Y:S01]  /*13ea0*/  @!P3 LEA R12, P6, R229, R15.reuse, 0x2 ;  /* 0x0000000fe50cb211 */ /* 0x084fe200078c10ff */
        /* <DEDUP_REMOVED lines=24> */
.L_x_4997:
[----:B------:R-:W-:Y:S05]  /*14030*/  BSYNC B1 ;  /* 0x0000000000017941 */ /* 0x000fea0003800000 */
.L_x_4996:
[----:B------:R-:W-:Y:S01]  /*14040*/  VIADD R195, R195, 0x8 ;  /* 0x00000008c3c37836 */ /* 0x000fe20000000000 */
[----:B------:R2:W3:Y:S04]  /*14050*/  SHFL.IDX PT, R28, R3, 0x1, 0x1c1f ;  /* 0x003c1f00031c7f89 */ /* 0x0004e800000e0000 */
[----:B------:R-:W-:Y:S01]  /*14060*/  ISETP.GE.AND P0, PT, R195, R4, PT ;  /* 0x00000004c300720c */ /* 0x000fe20003f06270 */
[----:B------:R-:W4:-:S12]  /*14070*/  SHFL.IDX PT, R0, R0, 0x1, 0x1c1f ;  /* 0x003c1f0000007f89 */ /* 0x000f1800000e0000 */
[----:B--2---:R-:W-:Y:S05]  /*14080*/  @P0 BRA `(.L_x_4995) ;  /* 0x0000001400cc0947 */ /* 0x004fea0003800000 */
[----:B------:R-:W-:Y:S02]  /*14090*/  ULDC UR4, c[0x0][0xac8] ;  /* 0x0002b20000047ab9 */ /* 0x000fe40000000800 */
[----:B------:R-:W-:Y:S02]  /*140a0*/  ISETP.GE.AND P4, PT, R193, UR4, PT ;  /* 0x00000004c1007c0c */ /* 0x000fe4000bf86270 */
[----:B------:R-:W-:Y:S02]  /*140b0*/  ISETP.GE.AND P2, PT, R205, UR4, PT ;  /* 0x00000004cd007c0c */ /* 0x000fe4000bf46270 */
[----:B------:R-:W-:Y:S02]  /*140c0*/  ISETP.GE.AND P1, PT, R228, UR4, PT ;  /* 0x00000004e4007c0c */ /* 0x000fe4000bf26270 */
[----:B------:R-:W-:-:S07]  /*140d0*/  ISETP.GE.AND P0, PT, R226, UR4, PT ;  /* 0x00000004e2007c0c */ /* 0x000fce000bf06270 */
[----:B-1--4-:R-:W-:-:S04]  /*140e0*/  @!P4 LEA R8, P3, R193, R0, 0x2 ;  /* 0x00000000c108c211 */ /* 0x012fc800078610ff */
[----:B---3--:R-:W-:Y:S02]  /*140f0*/  @!P4 LEA.HI.X R9, R193, R28, R219, 0x2, P3 ;  /* 0x0000001cc109c211 */ /* 0x008fe400018f14db */
[----:B------:R-:W-:Y:S02]  /*14100*/  ISETP.GE.AND P3, PT, R216, UR4, PT ;  /* 0x00000004d8007c0c */ /* 0x000fe4000bf66270 */
[C---:B------:R-:W-:Y:S01]  /*14110*/  @!P1 LEA R10, P5, R228.reuse, R0, 0x2 ;  /* 0x00000000e40a9211 */ /* 0x040fe200078a10ff */
[----:B------:R1:W-:Y:S01]  /*14120*/  @!P4 ST.E.64 desc[UR42][R8.64], R26 ;  /* 0x0000001a0800c985 */ /* 0x0003e2000c101b2a */
[----:B------:R-:W-:Y:S02]  /*14130*/  ISETP.GE.AND P4, PT, R209, UR4, PT ;  /* 0x00000004d1007c0c */ /* 0x000fe4000bf86270 */
[----:B------:R-:W-:Y:S02]  /*14140*/  @!P1 LEA.HI.X R11, R228, R28, R233, 0x2, P5 ;  /* 0x0000001ce40b9211 */ /* 0x000fe400028f14e9 */
[----:B------:R-:W-:-:S02]  /*14150*/  ISETP.GE.AND P5, PT, R206, UR4, PT ;  /* 0x00000004ce007c0c */ /* 0x000fc4000bfa6270 */
        /* <DEDUP_REMOVED lines=8> */
[CC--:B-1----:R-:W-:Y:S02]  /*141e0*/  @!P3 LEA R8, P1, R216.reuse, R0.reuse, 0x2 ;  /* 0x00000000d808b211 */ /* 0x0c2fe400078210ff */
[----:B--2---:R-:W-:Y:S02]  /*141f0*/  @!P4 LEA R10, P2, R209, R0, 0x2 ;  /* 0x00000000d10ac211 */ /* 0x004fe400078410ff */
[----:B------:R-:W-:-:S02]  /*14200*/  @!P3 LEA.HI.X R9, R216, R28, R217, 0x2, P1 ;  /* 0x0000001cd809b211 */ /* 0x000fc400008f14d9 */
[----:B------:R-:W-:Y:S02]  /*14210*/  ISETP.GE.AND P1, PT, R191, UR4, PT ;  /* 0x00000004bf007c0c */ /* 0x000fe4000bf26270 */
[----:B------:R-:W-:Y:S01]  /*14220*/  @!P4 LEA.HI.X R11, R209, R28, R215, 0x2, P2 ;  /* 0x0000001cd10bc211 */ /* 0x000fe200010f14d7 */
[----:B------:R1:W-:Y:S01]  /*14230*/  @!P3 ST.E.64 desc[UR42][R8.64], R42 ;  /* 0x0000002a0800b985 */ /* 0x0003e2000c101b2a */
[----:B------:R-:W-:Y:S02]  /*14240*/  ISETP.GE.AND P2, PT, R182, UR4, PT ;  /* 0x00000004b6007c0c */ /* 0x000fe4000bf46270 */
[----:B---3--:R-:W-:Y:S01]  /*14250*/  @!P5 LEA R12, P6, R206, R0, 0x2 ;  /* 0x00000000ce0cd211 */ /* 0x008fe200078c10ff */
[----:B------:R2:W-:Y:S01]  /*14260*/  @!P4 ST.E.64 desc[UR42][R10.64], R46 ;  /* 0x0000002e0a00c985 */ /* 0x0005e2000c101b2a */
[----:B------:R-:W-:Y:S02]  /*14270*/  ISETP.GE.AND P3, PT, R180, UR4, PT ;  /* 0x00000004b4007c0c */ /* 0x000fe4000bf66270 */
[----:B------:R-:W-:-:S02]  /*14280*/  @!P5 LEA.HI.X R13, R206, R28, R208, 0x2, P6 ;  /* 0x0000001cce0dd211 */ /* 0x000fc400030f14d0 */
[----:B------:R-:W-:-:S03]  /*14290*/  ISETP.GE.AND P4, PT, R178, UR4, PT ;  /* 0x00000004b2007c0c */ /* 0x000fc6000bf86270 */
[----:B------:R3:W-:Y:S01]  /*142a0*/  @!P5 ST.E.64 desc[UR42][R12.64], R50 ;  /* 0x000000320c00d985 */ /* 0x0007e2000c101b2a */
[CC--:B-1----:R-:W-:Y:S02]  /*142b0*/  @!P0 LEA R8, P6, R196.reuse, R0.reuse, 0x2 ;  /* 0x00000000c4088211 */ /* 0x0c2fe400078c10ff */
[C---:B--2---:R-:W-:Y:S02]  /*142c0*/  @!P1 LEA R10, P5, R191.reuse, R0, 0x2 ;  /* 0x00000000bf0a9211 */ /* 0x044fe400078a10ff */
        /* <DEDUP_REMOVED lines=10> */
[-C--:B-1----:R-:W-:Y:S02]  /*14370*/  @!P3 LEA R8, P6, R180, R0.reuse, 0x2 ;  /* 0x00000000b408b211 */ /* 0x082fe400078c10ff */
[----:B--2---:R-:W-:Y:S02]  /*14380*/  @!P4 LEA R10, P2, R178, R0, 0x2 ;  /* 0x00000000b20ac211 */ /* 0x004fe400078410ff */
        /* <DEDUP_REMOVED lines=10> */
[----:B------:R-:W-:Y:S02]  /*14430*/  @!P0 LEA.HI.X R9, R174, R28, R175, 0x2, P4 ;  /* 0x0000001cae098211 */ /* 0x000fe400020f14af */
        /* <DEDUP_REMOVED lines=16> */
[----:B------:R-:W-:Y:S02]  /*14540*/  @!P4 LEA.HI.X R11, R166, R28, R167, 0x2, P0 ;  /* 0x0000001ca60bc211 */ /* 0x000fe400000f14a7 */
[----:B------:R-:W-:Y:S02]  /*14550*/  ISETP.GE.AND P0, PT, R234, UR4, PT ;  /* 0x00000004ea007c0c */ /* 0x000fe4000bf06270 */
[----:B---3--:R-:W-:Y:S01]  /*14560*/  @!P3 LEA R12, P6, R237, R0, 0x2 ;  /* 0x00000000ed0cb211 */ /* 0x008fe200078c10ff */
[----:B------:R2:W-:Y:S01]  /*14570*/  @!P4 ST.E.64 desc[UR42][R10.64], R94 ;  /* 0x0000005e0a00c985 */ /* 0x0005e2000c101b2a */
[----:B------:R-:W-:Y:S02]  /*14580*/  ISETP.GE.AND P4, PT, R231, UR4, PT ;  /* 0x00000004e7007c0c */ /* 0x000fe4000bf86270 */
[----:B------:R-:W-:-:S02]  /*14590*/  @!P3 LEA.HI.X R13, R237, R28, R165, 0x2, P6 ;  /* 0x0000001ced0db211 */ /* 0x000fc400030f14a5 */
[----:B------:R-:W-:-:S03]  /*145a0*/  @!P2 LEA R14, P6, R236, R0, 0x2 ;  /* 0x00000000ec0ea211 */ /* 0x000fc600078c10ff */
[----:B------:R3:W-:Y:S01]  /*145b0*/  @!P3 ST.E.64 desc[UR42][R12.64], R98 ;  /* 0x000000620c00b985 */ /* 0x0007e2000c101b2a */
[C---:B------:R-:W-:Y:S02]  /*145c0*/  @!P1 LEA R20, P3, R235.reuse, R0, 0x2 ;  /* 0x00000000eb149211 */ /* 0x040fe400078610ff */
[----:B------:R-:W-:Y:S02]  /*145d0*/  @!P2 LEA.HI.X R15, R236, R28, R164, 0x2, P6 ;  /* 0x0000001cec0fa211 */ /* 0x000fe400030f14a4 */
[----:B------:R-:W-:Y:S02]  /*145e0*/  @!P0 LEA R24, P6, R234, R0, 0x2 ;  /* 0x00000000ea188211 */ /* 0x000fe400078c10ff */
[-C--:B------:R-:W-:Y:S01]  /*145f0*/  @!P1 LEA.HI.X R21, R235, R28.reuse, R163, 0x2, P3 ;  /* 0x0000001ceb159211 */ /* 0x080fe200018f14a3 */
[----:B------:R4:W-:Y:S01]  /*14600*/  @!P2 ST.E.64 desc[UR42][R14.64], R102 ;  /* 0x000000660e00a985 */ /* 0x0009e2000c101b2a */
[----:B------:R-:W-:Y:S02]  /*14610*/  ISETP.GE.AND P3, PT, R230, UR4, PT ;  /* 0x00000004e6007c0c */ /* 0x000fe4000bf66270 */
[----:B------:R-:W-:Y:S01]  /*14620*/  @!P0 LEA.HI.X R25, R234, R28, R162, 0x2, P6 ;  /* 0x0000001cea198211 */ /* 0x000fe200030f14a2 */
[----:B------:R5:W-:Y:S01]  /*14630*/  @!P1 ST.E.64 desc[UR42][R20.64], R106 ;  /* 0x0000006a14009985 */ /* 0x000be2000c101b2a */
[----:B-1----:R-:W-:-:S02]  /*14640*/  @!P5 LEA R8, P1, R232, R0, 0x2 ;  /* 0x00000000e808d211 */ /* 0x002fc400078210ff */
[----:B--2---:R-:W-:Y:S01]  /*14650*/  @!P4 LEA R10, P2, R231, R0, 0x2 ;  /* 0x00000000e70ac211 */ /* 0x004fe200078410ff */
[----:B------:R-:W-:Y:S01]  /*14660*/  @!P0 ST.E.64 desc[UR42][R24.64], R110 ;  /* 0x0000006e18008985 */ /* 0x000fe2000c101b2a */
[----:B------:R-:W-:Y:S02]  /*14670*/  ISETP.GE.AND P0, PT, R229, UR4, PT ;  /* 0x00000004e5007c0c */ /* 0x000fe4000bf06270 */
[----:B------:R-:W-:Y:S02]  /*14680*/  @!P5 LEA.HI.X R9, R232, R28, R161, 0x2, P1 ;  /* 0x0000001ce809d211 */ /* 0x000fe400008f14a1 */
[----:B------:R-:W-:Y:S02]  /*14690*/  ISETP.GE.AND P1, PT, R225, UR4, PT ;  /* 0x00000004e1007c0c */ /* 0x000fe4000bf26270 */
[----:B---3--:R-:W-:Y:S01]  /*146a0*/  @!P3 LEA R12, P6, R230, R0, 0x2 ;  /* 0x00000000e60cb211 */ /* 0x008fe200078c10ff */
[----:B------:R1:W-:Y:S01]  /*146b0*/  @!P5 ST.E.64 desc[UR42][R8.64], R114 ;  /* 0x000000720800d985 */ /* 0x0003e2000c101b2a */
[----:B------:R-:W-:-:S02]  /*146c0*/  @!P4 LEA.HI.X R11, R231, R28, R160, 0x2, P2 ;  /* 0x0000001ce70bc211 */ /* 0x000fc400010f14a0 */
[----:B------:R-:W-:Y:S02]  /*146d0*/  @!P3 LEA.HI.X R13, R230, R28, R159, 0x2, P6 ;  /* 0x0000001ce60db211 */ /* 0x000fe400030f149f */
[----:B------:R-:W-:Y:S01]  /*146e0*/  ISETP.GE.AND P2, PT, R222, UR4, PT ;  /* 0x00000004de007c0c */ /* 0x000fe2000bf46270 */
[----:B------:R2:W-:Y:S01]  /*146f0*/  @!P4 ST.E.64 desc[UR42][R10.64], R118 ;  /* 0x000000760a00c985 */ /* 0x0005e2000c101b2a */
[----:B------:R-:W-:Y:S02]  /*14700*/  ISETP.GE.AND P4, PT, R224, UR4, PT ;  /* 0x00000004e0007c0c */ /* 0x000fe4000bf86270 */
[----:B----4-:R-:W-:Y:S01]  /*14710*/  @!P0 LEA R14, P5, R229, R0, 0x2 ;  /* 0x00000000e50e8211 */ /* 0x010fe200078a10ff */
[----:B------:R3:W-:Y:S01]  /*14720*/  @!P3 ST.E.64 desc[UR42][R12.64], R122 ;  /* 0x0000007a0c00b985 */ /* 0x0007e2000c101b2a */
[----:B------:R-:W-:Y:S02]  /*14730*/  ISETP.GE.AND P3, PT, R223, UR4, PT ;  /* 0x00000004df007c0c */ /* 0x000fe4000bf66270 */
[----:B------:R-:W-:-:S02]  /*14740*/  @!P0 LEA.HI.X R15, R229, R28, R158, 0x2, P5 ;  /* 0x0000001ce50f8211 */ /* 0x000fc400028f149e */
[----:B------:R-:W-:Y:S02]  /*14750*/  ISETP.GE.AND P5, PT, R221, UR4, PT ;  /* 0x00000004dd007c0c */ /* 0x000fe4000bfa6270 */
[CC--:B-----5:R-:W-:Y:S01]  /*14760*/  @!P1 LEA R20, P6, R225.reuse, R0.reuse, 0x2 ;  /* 0x00000000e1149211 */ /* 0x0e0fe200078c10ff */
[----:B------:R4:W-:Y:S02]  /*14770*/  @!P0 ST.E.64 desc[UR42][R14.64], R126 ;  /* 0x0000007e0e008985 */ /* 0x0009e4000c101b2a */
[C---:B-1----:R-:W-:Y:S02]  /*14780*/  @!P4 LEA R8, P0, R224.reuse, R0, 0x2 ;  /* 0x00000000e008c211 */ /* 0x042fe400078010ff */
[----:B------:R-:W-:Y:S02]  /*14790*/  @!P1 LEA.HI.X R21, R225, R28, R157, 0x2, P6 ;  /* 0x0000001ce1159211 */ /* 0x000fe400030f149d */
[----:B--2---:R-:W-:Y:S02]  /*147a0*/  @!P3 LEA R10, P6, R223, R0, 0x2 ;  /* 0x00000000df0ab211 */ /* 0x004fe400078c10ff */
[----:B------:R-:W-:Y:S01]  /*147b0*/  @!P4 LEA.HI.X R9, R224, R28, R156, 0x2, P0 ;  /* 0x0000001ce009c211 */ /* 0x000fe200000f149c */
[----:B------:R4:W-:Y:S01]  /*147c0*/  @!P1 ST.E.64 desc[UR42][R20.64], R130 ;  /* 0x0000008214009985 */ /* 0x0009e2000c101b2a */
[----:B---3--:R-:W-:-:S02]  /*147d0*/  @!P2 LEA R12, P1, R222, R0, 0x2 ;  /* 0x00000000de0ca211 */ /* 0x008fc400078210ff */
[----:B------:R-:W-:Y:S01]  /*147e0*/  @!P5 LEA R24, P0, R221, R0, 0x2 ;  /* 0x00000000dd18d211 */ /* 0x000fe200078010ff */
        /* <DEDUP_REMOVED lines=13> */
.L_x_4989:
        /* <DEDUP_REMOVED lines=16> */
[----:B---3--:R-:W3:-:S12]  /*149c0*/  S2R R4, SR_TID.X ;  /* 0x0000000000047919 */ /* 0x008ed80000002100 */
[----:B------:R-:W1:Y:S01]  /*149d0*/  @!P2 LDC R206, c[0x0][0xad4] ;  /* 0x0002b500ffceab82 */ /* 0x000e620000000800 */
[----:B---3--:R-:W-:Y:S01]  /*149e0*/  VIADD R32, R4, 0xffffff80 ;  /* 0xffffff8004207836 */ /* 0x008fe20000000000 */
[----:B-1----:R-:W-:-:S04]  /*149f0*/  ISETP.GT.AND P2, PT, R206, 0x1, PT ;  /* 0x00000001ce00780c */ /* 0x002fc80003f44270 */
[----:B------:R-:W-:Y:S01]  /*14a00*/  ISETP.GT.AND P3, PT, R32, 0x3f, PT ;  /* 0x0000003f2000780c */ /* 0x000fe20003f64270 */
[----:B----4-:R-:W-:-:S12]  /*14a10*/  @P1 BRA `(.L_x_4998) ;  /* 0x0000000000101947 */ /* 0x010fd80003800000 */
[----:B------:R-:W-:Y:S05]  /*14a20*/  @!P0 BRA `(.L_x_4998) ;  /* 0x00000000000c8947 */ /* 0x000fea0003800000 */
[----:B------:R-:W3:Y:S04]  /*14a30*/  LDG.E R11, desc[UR42][R8.64] ;  /* 0x0000002a080b7981 */ /* 0x000ee8000c1e1900 */
[----:B-----5:R-:W3:Y:S02]  /*14a40*/  LDG.E R0, desc[UR42][R8.64+0x4] ;  /* 0x0000042a08007981 */ /* 0x020ee4000c1e1900 */
[----:B---3--:R-:W-:-:S07]  /*14a50*/  IMAD.IADD R0, R0, 0x1, -R11 ;  /* 0x0000000100007824 */ /* 0x008fce00078e0a0b */
.L_x_4998:
[----:B------:R-:W3:Y:S01]  /*14a60*/  LDL.LU R4, [R1+0x40] ;  /* 0x0000400001047983 */ /* 0x000ee20000300800 */
[----:B------:R-:W-:Y:S01]  /*14a70*/  BSSY B1, `(.L_x_4999) ;  /* 0x0000036000017945 */ /* 0x000fe20003800000 */
[----:B------:R-:W-:Y:S02]  /*14a80*/  SEL R207, R207, RZ, !P0 ;  /* 0x000000ffcfcf7207 */ /* 0x000fe40004000000 */
[----:B-----5:R-:W-:Y:S02]  /*14a90*/  SHF.R.S32.HI R28, RZ, 0x1f, R3 ;  /* 0x0000001fff1c7819 */ /* 0x020fe40000011403 */
[----:B---3--:R-:W-:Y:S01]  /*14aa0*/  SEL R30, R4, RZ, !P0 ;  /* 0x000000ff041e7207 */ /* 0x008fe20004000000 */
[----:B------:R-:W-:Y:S06]  /*14ab0*/  @P3 BRA `(.L_x_5000) ;  /* 0x0000000000c43947 */ /* 0x000fec0003800000 */
[----:B------:R-:W1:Y:S01]  /*14ac0*/  S2R R8, SR_TID.X ;  /* 0x0000000000087919 */ /* 0x000e620000002100 */
[----:B------:R-:W3:Y:S02]  /*14ad0*/  LDC R33, c[0x0][0xbe8] ;  /* 0x0002fa00ff217b82 */ /* 0x000ee40000000800 */
[----:B---3--:R-:W-:Y:S01]  /*14ae0*/  IMAD R4, R0, R33, RZ ;  /* 0x0000002100047224 */ /* 0x008fe200078e02ff */
[----:B-1----:R-:W-:-:S04]  /*14af0*/  IADD3 R31, R195, -0x80, R8 ;  /* 0xffffff80c31f7810 */ /* 0x002fc80007ffe008 */
        /* <DEDUP_REMOVED lines=36> */
[-C--:B0-----:R-:W-:Y:S01]  /*14d40*/  IMAD R4, R11, R15.reuse, RZ ;  /* 0x0000000f0b047224 */ /* 0x081fe200078e02ff */
[----:B------:R-:W-:Y:S01]  /*14d50*/  SHF.R.S32.HI R21, RZ, 0x1f, R15 ;  /* 0x0000001fff157819 */ /* 0x000fe2000001140f */
[----:B------:R-:W-:Y:S02]  /*14d60*/  IMAD.MOV.U32 R11, RZ, RZ, -0x800000 ;  /* 0xff800000ff0b7424 */ /* 0x000fe400078e00ff */
[----:B------:R-:W-:-:S04]  /*14d70*/  IMAD.WIDE.U32 R12, R10, R15, R12 ;  /* 0x0000000f0a0c7225 */ /* 0x000fc800078e000c */
[----:B------:R-:W-:Y:S01]  /*14d80*/  IMAD R21, R10, R21, R4 ;  /* 0x000000150a157224 */ /* 0x000fe200078e0204 */
[----:B-1----:R-:W-:-:S03]  /*14d90*/  LEA R8, P0, R12, R8, 0x2 ;  /* 0x000000080c087211 */ /* 0x002fc600078010ff */
[----:B------:R-:W-:-:S05]  /*14da0*/  IMAD.IADD R4, R13, 0x1, R21 ;  /* 0x000000010d047824 */ /* 0x000fca00078e0215 */
[----:B--2---:R-:W-:-:S05]  /*14db0*/  LEA.HI.X R9, R12, R9, R4, 0x2, P0 ;  /* 0x000000090c097211 */ /* 0x004fca00000f1404 */
[----:B------:R1:W-:Y:S02]  /*14dc0*/  STG.E desc[UR42][R8.64], R11 ;  /* 0x0000000b08007986 */ /* 0x0003e4000c10192a */
.L_x_5000:
[----:B------:R-:W-:Y:S05]  /*14dd0*/  BSYNC B1 ;  /* 0x0000000000017941 */ /* 0x000fea0003800000 */
.L_x_4999:
        /* <DEDUP_REMOVED lines=12> */
[C---:B------:R-:W-:Y:S01]  /*14ea0*/  VIADD R31, R188.reuse, 0x180 ;  /* 0x00000180bc1f7836 */ /* 0x040fe20000000000 */
[----:B------:R-:W-:Y:S01]  /*14eb0*/  SHF.R.S32.HI R35, RZ, 0x1f, R210 ;  /* 0x0000001fff237819 */ /* 0x000fe200000114d2 */
[----:B------:R-:W-:Y:S01]  /*14ec0*/  IMAD.IADD R9, R9, 0x1, R3 ;  /* 0x0000000109097824 */ /* 0x000fe200078e0203 */
[----:B------:R-:W-:Y:S01]  /*14ed0*/  LOP3.LUT R3, R11, 0xfffffff8, RZ, 0xc0, !PT ;  /* 0xfffffff80b037812 */ /* 0x000fe200078ec0ff */
[----:B------:R-:W-:Y:S01]  /*14ee0*/  VIADD R33, R188, 0x1c0 ;  /* 0x000001c0bc217836 */ /* 0x000fe20000000000 */
        /* <DEDUP_REMOVED lines=10> */
[----:B------:R-:W-:Y:S01]  /*14f90*/  IMAD R29, R0, R13, RZ ;  /* 0x0000000d001d7224 */ /* 0x000fe200078e02ff */
[----:B------:R-:W-:Y:S01]  /*14fa0*/  SHF.R.S32.HI R38, RZ, 0x1f, R213 ;  /* 0x0000001fff267819 */ /* 0x000fe200000114d5 */
[----:B------:R-:W-:Y:S01]  /*14fb0*/  IMAD.IADD R10, R195, 0x1, R4 ;  /* 0x00000001c30a7824 */ /* 0x000fe200078e0204 */
[----:B------:R-:W-:Y:S01]  /*14fc0*/  SHF.R.S32.HI R39, RZ, 0x1f, R214 ;  /* 0x0000001fff277819 */ /* 0x000fe200000114d6 */
[----:B------:R-:W-:Y:S01]  /*14fd0*/  IMAD R3, R30, UR4, RZ ;  /* 0x000000041e037c24 */ /* 0x000fe2000f8e02ff */
[-C--:B-1----:R-:W-:Y:S01]  /*14fe0*/  ISETP.GE.AND P1, PT, R214, R27.reuse, PT ;  /* 0x0000001bd600720c */ /* 0x082fe20003f26270 */
[----:B------:R-:W-:Y:S01]  /*14ff0*/  IMAD.WIDE.U32 R8, R207, UR4, R8 ;  /* 0x00000004cf087c25 */ /* 0x000fe2000f8e0008 */
[----:B------:R-:W-:-:S03]  /*15000*/  ISETP.GE.AND P2, PT, R188, R27, PT ;  /* 0x0000001bbc00720c */ /* 0x000fc60003f46270 */
[----:B------:R-:W1:Y:S01]  /*15010*/  @P0 LDC R15, c[0x0][0xbec] ;  /* 0x0002fb00ff0f0b82 */ /* 0x000e620000000800 */
[----:B------:R-:W-:Y:S01]  /*15020*/  IMAD R11, R207, UR5, R3 ;  /* 0x00000005cf0b7c24 */ /* 0x000fe2000f8e0203 */
[----:B------:R-:W-:Y:S01]  /*15030*/  ULDC.64 UR4, c[0x0][0xae0] ;  /* 0x0002b80000047ab9 */ /* 0x000fe20000000a00 */
[----:B------:R-:W-:Y:S01]  /*15040*/  IMAD.MOV.U32 R3, RZ, RZ, R10 ;  /* 0x000000ffff037224 */ /* 0x000fe200078e000a */
[----:B------:R-:W-:Y:S01]  /*15050*/  SEL R0, RZ, 0x1, P2 ;  /* 0x00000001ff007807 */ /* 0x000fe20001000000 */
[----:B------:R-:W-:Y:S01]  /*15060*/  IMAD.IADD R9, R9, 0x1, R11 ;  /* 0x0000000109097824 */ /* 0x000fe200078e020b */
[----:B------:R-:W-:Y:S01]  /*15070*/  ISETP.GE.AND P2, PT, R33, R27, PT ;  /* 0x0000001b2100720c */ /* 0x000fe20003f46270 */
[----:B------:R-:W-:Y:S01]  /*15080*/  IMAD.IADD R30, R12, 0x1, R195 ;  /* 0x000000010c1e7824 */ /* 0x000fe200078e02c3 */
[----:B------:R-:W3:Y:S01]  /*15090*/  @P0 LDC R21, c[0x0][0xbf0] ;  /* 0x0002fc00ff150b82 */ /* 0x000ee20000000800 */
        /* <DEDUP_REMOVED lines=12> */
[----:B------:R-:W-:Y:S01]  /*15160*/  ISETP.GE.AND P0, PT, R212, R27, PT ;  /* 0x0000001bd400720c */ /* 0x000fe20003f06270 */
[----:B------:R-:W-:Y:S02]  /*15170*/  IMAD.SHL.U32 R15, R10, 0x2, RZ ;  /* 0x000000020a0f7824 */ /* 0x000fe400078e00ff */
[----:B------:R-:W-:Y:S01]  /*15180*/  IMAD.SHL.U32 R3, R3, 0x4, RZ ;  /* 0x0000000403037824 */ /* 0x000fe200078e00ff */
[----:B------:R-:W-:Y:S01]  /*15190*/  SEL R4, RZ, 0xffffffff, P0 ;  /* 0xffffffffff047807 */ /* 0x000fe20000000000 */
[----:B------:R-:W-:Y:S01]  /*151a0*/  IMAD.IADD R9, R9, 0x1, R13 ;  /* 0x0000000109097824 */ /* 0x000fe200078e020d */
[----:B------:R-:W-:-:S02]  /*151b0*/  LOP3.LUT R0, R15, 0x2, R0, 0xe2, !PT ;  /* 0x000000020f007812 */ /* 0x000fc400078ee200 */
[-C--:B------:R-:W-:Y:S01]  /*151c0*/  ISETP.GE.AND P0, PT, R211, R27.reuse, PT ;  /* 0x0000001bd300720c */ /* 0x080fe20003f06270 */
[----:B------:R-:W-:Y:S01]  /*151d0*/  IMAD.SHL.U32 R10, R4, 0x8, RZ ;  /* 0x00000008040a7824 */ /* 0x000fe200078e00ff */
[----:B------:R-:W-:Y:S01]  /*151e0*/  LOP3.LUT R3, R3, 0x4, R0, 0xe2, !PT ;  /* 0x0000000403037812 */ /* 0x000fe200078ee200 */
[----:B------:R-:W-:Y:S01]  /*151f0*/  IMAD.WIDE.U32 R8, R11, UR4, R8 ;  /* 0x000000040b087c25 */ /* 0x000fe2000f8e0008 */
[----:B------:R-:W-:Y:S02]  /*15200*/  SEL R4, RZ, 0xffffffff, P0 ;  /* 0xffffffffff047807 */ /* 0x000fe40000000000 */
[----:B------:R-:W-:Y:S02]  /*15210*/  ISETP.GE.AND P0, PT, R210, R27, PT ;  /* 0x0000001bd200720c */ /* 0x000fe40003f06270 */
[----:B------:R-:W-:Y:S01]  /*15220*/  SHF.R.S32.HI R0, RZ, 0x1f, R11 ;  /* 0x0000001fff007819 */ /* 0x000fe2000001140b */
[----:B------:R-:W-:Y:S01]  /*15230*/  IMAD.SHL.U32 R4, R4, 0x10, RZ ;  /* 0x0000001004047824 */ /* 0x000fe200078e00ff */
        /* <DEDUP_REMOVED lines=24> */
[-C--:B---3--:R-:W-:Y:S02]  /*153c0*/  @!P2 LEA R12, P0, R214, R8.reuse, 0x1 ;  /* 0x00000008d60ca211 */ /* 0x088fe400078008ff */
        /* <DEDUP_REMOVED lines=26> */
.L_x_5002:
[----:B------:R-:W-:Y:S05]  /*15570*/  BSYNC B1 ;  /* 0x0000000000017941 */ /* 0x000fea0003800000 */
.L_x_5001:
        /* <DEDUP_REMOVED lines=10> */
[-C--:B---3--:R-:W-:Y:S02]  /*15620*/  @!P5 LEA R12, P3, R214, R8.reuse, 0x1 ;  /* 0x00000008d60cd211 */ /* 0x088fe400078608ff */
        /* <DEDUP_REMOVED lines=12> */
[-C--:B0-----:R-:W-:Y:S02]  /*156f0*/  @!P3 LEA R10, P6, R211, R8.reuse, 0x1 ;  /* 0x00000008d30ab211 */ /* 0x081fe400078c08ff */
[-C--:B------:R-:W-:Y:S01]  /*15700*/  @P2 LEA R24, P0, R31, R8.reuse, 0x1 ;  /* 0x000000081f182211 */ /* 0x080fe200078008ff */
[----:B------:R4:W-:Y:S01]  /*15710*/  @!P1 ST.E.128 desc[UR42][R20.64], RZ ;  /* 0x000000ff14009985 */ /* 0x0009e2000c101d2a */
[-C--:B------:R-:W-:Y:S02]  /*15720*/  @!P3 LEA.HI.X R11, R211, R9.reuse, R36, 0x1, P6 ;  /* 0x00000009d30bb211 */ /* 0x080fe400030f0c24 */
[----:B------:R-:W-:Y:S02]  /*15730*/  @P2 LEA.HI.X R25, R31, R9, R32, 0x1, P0 ;  /* 0x000000091f192211 */ /* 0x000fe400000f0c20 */
[-C--:B------:R-:W-:Y:S01]  /*15740*/  @P4 LEA R26, P6, R33, R8.reuse, 0x1 ;  /* 0x00000008211a4211 */ /* 0x080fe200078c08ff */
[----:B------:R4:W-:Y:S01]  /*15750*/  @!P3 ST.E.128 desc[UR42][R10.64], RZ ;  /* 0x000000ff0a00b985 */ /* 0x0009e2000c101d2a */
[----:B------:R-:W-:-:S02]  /*15760*/  @!P5 LEA R8, P0, R210, R8, 0x1 ;  /* 0x00000008d208d211 */ /* 0x000fc400078008ff */
[-C--:B------:R-:W-:Y:S02]  /*15770*/  @P4 LEA.HI.X R27, R33, R9.reuse, R34, 0x1, P6 ;  /* 0x00000009211b4211 */ /* 0x080fe400030f0c22 */
[----:B------:R-:W-:-:S05]  /*15780*/  @!P5 LEA.HI.X R9, R210, R9, R35, 0x1, P0 ;  /* 0x00000009d209d211 */ /* 0x000fca00000f0c23 */
[----:B------:R4:W-:Y:S04]  /*15790*/  @!P5 ST.E.128 desc[UR42][R8.64], RZ ;  /* 0x000000ff0800d985 */ /* 0x0009e8000c101d2a */
[----:B------:R4:W-:Y:S04]  /*157a0*/  @P2 ST.E.128 desc[UR42][R24.64], RZ ;  /* 0x000000ff18002985 */ /* 0x0009e8000c101d2a */
[----:B------:R4:W-:Y:S02]  /*157b0*/  @P4 ST.E.128 desc[UR42][R26.64], RZ ;  /* 0x000000ff1a004985 */ /* 0x0009e4000c101d2a */
.L_x_4995:
[----:B------:R-:W-:Y:S05]  /*157c0*/  BSYNC B0 ;  /* 0x0000000000007941 */ /* 0x000fea0003800000 */
.L_x_4988:
[----:B------:R-:W-:Y:S02]  /*157d0*/  ULDC UR4, c[0x0][0xc3c] ;  /* 0x00030f0000047ab9 */ /* 0x000fe40000000800 */
[----:B------:R-:W-:-:S13]  /*157e0*/  ISETP.GE.AND P0, PT, R7, UR4, PT ;  /* 0x0000000407007c0c */ /* 0x000fda000bf06270 */
[----:B------:R-:W-:Y:S05]  /*157f0*/  @!P0 BRA `(.L_x_5003) ;  /* 0xfffffebc00788947 */ /* 0x000fea000383ffff */
[----:B------:R-:W-:Y:S05]  /*15800*/  BRA `(.L_x_4856) ;  /* 0x0000009800bc7947 */ /* 0x000fea0003800000 */
.L_x_4854:
        /* <DEDUP_REMOVED lines=18> */
.L_x_5004:
        /* <DEDUP_REMOVED lines=43> */
.L_x_5008:
        /* <DEDUP_REMOVED lines=39> */
.L_x_5006:
        /* <DEDUP_REMOVED lines=12> */
.L_x_5009:
        /* <DEDUP_REMOVED lines=63> */
.L_x_5010:
        /* <DEDUP_REMOVED lines=61> */
.L_x_5011:
[----:B01----:R-:W-:-:S05]  /*166d0*/  LOP3.LUT R3, RZ, R2, RZ, 0x33, !PT ;  /* 0x00000002ff037212 */ /* 0x003fca00078e33ff */
[----:B------:R-:W-:-:S05]  /*166e0*/  IMAD.IADD R2, R4, 0x1, R3 ;  /* 0x0000000104027824 */ /* 0x000fca00078e0203 */
[----:B------:R1:W-:Y:S01]  /*166f0*/  STL [R1+0x4], R2 ;  /* 0x0000040201007387 */ /* 0x0003e20000100800 */
[----:B------:R-:W-:Y:S05]  /*16700*/  BRA `(.L_x_5012) ;  /* 0x0000000000107947 */ /* 0x000fea0003800000 */
.L_x_5007:
[----:B------:R-:W-:Y:S01]  /*16710*/  IMAD.U32 R2, RZ, RZ, UR6 ;  /* 0x00000006ff027e24 */ /* 0x000fe2000f8e00ff */
[----:B------:R0:W-:Y:S04]  /*16720*/  STL [R1+0x4], RZ ;  /* 0x000004ff01007387 */ /* 0x0001e80000100800 */
[----:B------:R0:W-:Y:S04]  /*16730*/  STL [R1+0x8], RZ ;  /* 0x000008ff01007387 */ /* 0x0001e80000100800 */
[----:B------:R0:W-:Y:S02]  /*16740*/  STL [R1], R2 ;  /* 0x0000000201007387 */ /* 0x0001e40000100800 */
.L_x_5012:
        /* <DEDUP_REMOVED lines=10> */
.L_x_5005:
        /* <DEDUP_REMOVED lines=13> */
[----:B------:R-:W-:Y:S01]  /*168c0*/  ULDC.64 UR40, c[0x0][0x198] ;  /* 0x0000660000287ab9 */ /* 0x000fe20000000a00 */
[----:B------:R-:W-:Y:S01]  /*168d0*/  LOP3.LUT R3, R0, 0x1f8, RZ, 0xc0, !PT ;  /* 0x000001f800037812 */ /* 0x000fe200078ec0ff */
[----:B01----:R-:W-:Y:S01]  /*168e0*/  IMAD.SHL.U32 R2, R4, 0x8, RZ ;  /* 0x0000000804027824 */ /* 0x003fe200078e00ff */
[----:B------:R-:W-:Y:S01]  /*168f0*/  ULDC UR37, c[0x0][0xc] ;  /* 0x0000030000257ab9 */ /* 0x000fe20000000800 */
        /* <DEDUP_REMOVED lines=12> */
[----:B------:R0:W-:Y:S04]  /*169c0*/  STL [R1+0x14], RZ ;  /* 0x000014ff01007387 */ /* 0x0001e80000100800 */
[----:B------:R0:W-:Y:S04]  /*169d0*/  STL [R1+0x10], RZ ;  /* 0x000010ff01007387 */ /* 0x0001e80000100800 */
[----:B------:R0:W-:Y:S02]  /*169e0*/  STL [R1+0x18], R0 ;  /* 0x0000180001007387 */ /* 0x0001e40000100800 */
.L_x_5181:
[----:B0-2---:R-:W2:Y:S01]  /*169f0*/  LDL R0, [R1+0xc] ;  /* 0x00000c0001007983 */ /* 0x005ea20000100800 */
[----:B-1----:R-:W2:Y:S01]  /*16a00*/  LDC.64 R2, c[0x0][0xc88] ;  /* 0x00032200ff027b82 */ /* 0x002ea20000000a00 */
        /* <DEDUP_REMOVED lines=30> */
[----:B------:R-:W-:Y:S02]  /*16bf0*/  IADD3.X R3, R15, UR5, RZ, P4, !PT ;  /* 0x000000050f037c10 */ /* 0x000fe4000a7fe4ff */
        /* <DEDUP_REMOVED lines=9> */
[----:B------:R0:W5:Y:S04]  /*16c90*/  @P0 LDG.E R12, desc[UR42][R6.64] ;  /* 0x0000002a060c0981 */ /* 0x000168000c1e1900 */
[----:B------:R0:W5:Y:S04]  /*16ca0*/  @P1 LDG.E R0, desc[UR42][R4.64] ;  /* 0x0000002a04001981 */ /* 0x000168000c1e1900 */
[----:B--2---:R1:W-:Y:S02]  /*16cb0*/  STL [R1+0x40], R9 ;  /* 0x0000400901007387 */ /* 0x0043e40000100800 */
[----:B-1----:R-:W-:Y:S01]  /*16cc0*/  IMAD.U32 R9, RZ, RZ, UR4 ;  /* 0x00000004ff097e24 */ /* 0x002fe2000f8e00ff */
        /* <DEDUP_REMOVED lines=12> */
[----:B-1----:R-:W-:Y:S01]  /*16d90*/  IMAD.U32 R9, RZ, RZ, UR4 ;  /* 0x00000004ff097e24 */ /* 0x002fe2000f8e00ff */
[----:B0-----:R-:W-:Y:S06]  /*16da0*/  @P3 BRA `(.L_x_5014) ;  /* 0x0000000000143947 */ /* 0x001fec0003800000 */
[----:B------:R-:W-:Y:S05]  /*16db0*/  @!P2 BRA `(.L_x_5014) ;  /* 0x000000000010a947 */ /* 0x000fea0003800000 */
[----:B------:R-:W2:Y:S04]  /*16dc0*/  LDG.E R10, desc[UR42][R2.64] ;  /* 0x0000002a020a7981 */ /* 0x000ea8000c1e1900 */
[----:B------:R-:W2:Y:S02]  /*16dd0*/  LDG.E R2, desc[UR42][R2.64+0x4] ;  /* 0x0000042a02027981 */ /* 0x000ea4000c1e1900 */
[----:B--2--5:R-:W-:-:S05]  /*16de0*/  IMAD.IADD R14, R2, 0x1, -R10 ;  /* 0x00000001020e7824 */ /* 0x024fca00078e0a0a */
[----:B------:R0:W-:Y:S02]  /*16df0*/  STL [R1+0x44], R14 ;  /* 0x0000440e01007387 */ /* 0x0001e40000100800 */
.L_x_5014:
[----:B------:R-:W2:Y:S01]  /*16e00*/  LDL.LU R3, [R1+0x8] ;  /* 0x0000080001037983 */ /* 0x000ea20000300800 */
[----:B------:R-:W-:Y:S02]  /*16e10*/  ULDC.64 UR4, c[0x0][0xa20] ;  /* 0x0002880000047ab9 */ /* 0x000fe40000000a00 */
[----:B------:R-:W-:Y:S01]  /*16e20*/  ISETP.NE.U32.AND P2, PT, RZ, UR4, PT ;  /* 0x00000004ff007c0c */ /* 0x000fe2000bf45070 */
[----:B------:R1:W-:Y:S03]  /*16e30*/  STL [R1+0x8], R13 ;  /* 0x0000080d01007387 */ /* 0x0003e60000100800 */
[----:B------:R-:W-:Y:S02]  /*16e40*/  ISETP.NE.AND.EX P2, PT, RZ, UR5, PT, P2 ;  /* 0x00000005ff007c0c */ /* 0x000fe4000bf45320 */
[C---:B--2---:R-:W-:Y:S02]  /*16e50*/  LOP3.LUT R10, R3.reuse, 0xff000000, RZ, 0xc0, !PT ;  /* 0xff000000030a7812 */ /* 0x044fe400078ec0ff */
[----:B------:R-:W-:-:S02]  /*16e60*/  LOP3.LUT R2, R3, 0xff0000, RZ, 0xc0, !PT ;  /* 0x00ff000003027812 */ /* 0x000fc400078ec0ff */
        /* <DEDUP_REMOVED lines=10> */
.L_x_5015:
[----:B------:R-:W-:Y:S05]  /*16f10*/  @!P0 BRA `(.L_x_5016) ;  /* 0x00000000000c8947 */ /* 0x000fea0003800000 */
[----:B------:R-:W2:Y:S04]  /*16f20*/  LDG.E R9, desc[UR42][R6.64] ;  /* 0x0000002a06097981 */ /* 0x000ea8000c1e1900 */
[----:B------:R-:W2:Y:S02]  /*16f30*/  LDG.E R6, desc[UR42][R6.64+0x4] ;  /* 0x0000042a06067981 */ /* 0x000ea4000c1e1900 */
[----:B--2---:R-:W-:-:S07]  /*16f40*/  IMAD.IADD R9, R6, 0x1, -R9 ;  /* 0x0000000106097824 */ /* 0x004fce00078e0a09 */
.L_x_5016:
[----:B------:R-:W3:Y:S01]  /*16f50*/  LDL R7, [R1+0x4] ;  /* 0x0000040001077983 */ /* 0x000ee20000100800 */
[----:B--2---:R-:W2:Y:S03]  /*16f60*/  LDC R3, c[0x0][0x448] ;  /* 0x00011200ff037b82 */ /* 0x004ea60000000800 */
[----:B-1----:R-:W4:Y:S04]  /*16f70*/  @P1 LDG.E R2, desc[UR42][R4.64] ;  /* 0x0000002a04021981 */ /* 0x002f28000c1e1900 */
[----:B------:R1:W4:Y:S01]  /*16f80*/  @P1 LDG.E R4, desc[UR42][R4.64+0x4] ;  /* 0x0000042a04041981 */ /* 0x000322000c1e1900 */
[----:B------:R-:W-:Y:S01]  /*16f90*/  LOP3.LUT R12, R10, 0xff, RZ, 0xc0, !PT ;  /* 0x000000ff0a0c7812 */ /* 0x000fe200078ec0ff */
[----:B------:R-:W-:Y:S01]  /*16fa0*/  BSSY B0, `(.L_x_5017) ;  /* 0x0000037000007945 */ /* 0x000fe20003800000 */
[----:B------:R-:W-:-:S03]  /*16fb0*/  SHF.R.U32.HI R10, RZ, 0x10, R10 ;  /* 0x00000010ff0a7819 */ /* 0x000fc6000001160a */
[----:B------:R0:W-:Y:S01]  /*16fc0*/  STL [R1+0x58], R12 ;  /* 0x0000580c01007387 */ /* 0x0001e20000100800 */
[----:B--2---:R-:W-:-:S13]  /*16fd0*/  ISETP.NE.AND P0, PT, R3, 0x1, PT ;  /* 0x000000010300780c */ /* 0x004fda0003f05270 */
[----:B-1----:R-:W1:Y:S08]  /*16fe0*/  @P0 LDC R5, c[0x0][0x44c] ;  /* 0x00011300ff050b82 */ /* 0x002e700000000800 */
[----:B------:R-:W2:Y:S01]  /*16ff0*/  @P0 LDC R6, c[0x0][0x450] ;  /* 0x00011400ff060b82 */ /* 0x000ea20000000800 */
[----:B---3--:R-:W-:Y:S02]  /*17000*/  IMAD.SHL.U32 R3, R7, 0x40, RZ ;  /* 0x0000004007037824 */ /* 0x008fe400078e00ff */
[----:B-----5:R-:W-:-:S02]  /*17010*/  IMAD.IADD R7, R9, 0x1, -R8 ;  /* 0x0000000109077824 */ /* 0x020fc400078e0a08 */
[----:B------:R-:W-:Y:S02]  /*17020*/  VIADD R3, R3, 0x3f ;  /* 0x0000003f03037836 */ /* 0x000fe40000000000 */
[----:B----4-:R-:W-:Y:S02]  /*17030*/  @P1 IMAD.IADD R11, R4, 0x1, -R2 ;  /* 0x00000001040b1824 */ /* 0x010fe400078e0a02 */
[----:B-1----:R-:W-:-:S05]  /*17040*/  @P0 IMAD.HI.U32 R2, R3, R5, RZ ;  /* 0x0000000503020227 */ /* 0x002fca00078e00ff */
[----:B--2---:R-:W-:Y:S01]  /*17050*/  @P0 SHF.R.U32.HI R3, RZ, R6, R2 ;  /* 0x00000006ff030219 */ /* 0x004fe20000011602 */
[----:B------:R-:W-:-:S04]  /*17060*/  IMAD.IADD R2, R7, 0x1, R11 ;  /* 0x0000000107027824 */ /* 0x000fc800078e020b */
[C---:B------:R-:W-:Y:S01]  /*17070*/  VIADD R4, R2.reuse, 0x3f ;  /* 0x0000003f02047836 */ /* 0x040fe20000000000 */
[----:B------:R-:W-:-:S05]  /*17080*/  IADD3 R21, R2, 0x40, -R14 ;  /* 0x0000004002157810 */ /* 0x000fca0007ffe80e */
[----:B------:R-:W-:Y:S01]  /*17090*/  IMAD.IADD R2, R21, 0x1, R3 ;  /* 0x0000000115027824 */ /* 0x000fe200078e0203 */
[----:B------:R-:W-:-:S04]  /*170a0*/  SHF.R.S32.HI R3, RZ, 0x1f, R4 ;  /* 0x0000001fff037819 */ /* 0x000fc80000011404 */
[----:B------:R-:W-:Y:S02]  /*170b0*/  SHF.R.S32.HI R6, RZ, 0x1f, R2 ;  /* 0x0000001fff067819 */ /* 0x000fe40000011402 */
[----:B------:R-:W-:Y:S01]  /*170c0*/  LEA.HI R3, R3, R4, RZ, 0x6 ;  /* 0x0000000403037211 */ /* 0x000fe200078f30ff */
[----:B------:R-:W-:Y:S01]  /*170d0*/  IMAD.MOV.U32 R4, RZ, RZ, RZ ;  /* 0x000000ffff047224 */ /* 0x000fe200078e00ff */
[----:B------:R-:W-:Y:S02]  /*170e0*/  LEA.HI R6, R6, R2, RZ, 0x6 ;  /* 0x0000000206067211 */ /* 0x000fe400078f30ff */
[----:B------:R-:W-:Y:S02]  /*170f0*/  SHF.R.S32.HI R20, RZ, 0x6, R3 ;  /* 0x00000006ff147819 */ /* 0x000fe40000011403 */
[----:B------:R-:W-:-:S04]  /*17100*/  SHF.R.S32.HI R6, RZ, 0x6, R6 ;  /* 0x00000006ff067819 */ /* 0x000fc80000011406 */
[----:B------:R-:W-:-:S04]  /*17110*/  VIMNMX R6, R20, R6, PT ;  /* 0x0000000614067248 */ /* 0x000fc80003fe0100 */
[----:B------:R-:W-:-:S13]  /*17120*/  ISETP.GE.AND P0, PT, R6, 0x1, PT ;  /* 0x000000010600780c */ /* 0x000fda0003f06270 */
[----:B0-----:R-:W-:Y:S05]  /*17130*/  @!P0 BRA `(.L_x_5018) ;  /* 0x0000000000748947 */ /* 0x001fea0003800000 */
        /* <DEDUP_REMOVED lines=29> */
.L_x_5018:
[----:B------:R-:W-:Y:S05]  /*17310*/  BSYNC B0 ;  /* 0x0000000000007941 */ /* 0x000fea0003800000 */
.L_x_5017:
        /* <DEDUP_REMOVED lines=23> */
[----:B------:R0:W1:Y:S02]  /*17490*/  SHFL.IDX PT, R14, R4, RZ, 0x1f ;  /* 0x00001fff040e7589 */ /* 0x00006400000e0000 */
.L_x_5225:
[----:B-1----:R-:W-:Y:S02]  /*174a0*/  ISETP.NE.AND P0, PT, R14, RZ, PT ;  /* 0x000000ff0e00720c */ /* 0x002fe40003f05270 */
[----:B------:R-:W-:-:S11]  /*174b0*/  PLOP3.LUT P6, PT, PT, PT, PT, 0x8, 0x0 ;  /* 0x000000000000781c */ /* 0x000fd60003fce170 */
[----:B------:R-:W-:Y:S05]  /*174c0*/  @P0 BRA `(.L_x_5022) ;  /* 0x00000000000c0947 */ /* 0x000fea0003800000 */
[----:B------:R-:W-:-:S03]  /*174d0*/  UMOV UR4, 0xffffffff ;  /* 0xffffffff00047882 */ /* 0x000fc60000000000 */
[----:B------:R-:W-:Y:S05]  /*174e0*/  BRA.DIV UR4, `(.L_x_5023) ;  /* 0x0000008a04ac7947 */ /* 0x000fea000b800000 */
[----:B------:R-:W-:-:S13]  /*174f0*/  ELECT P6, URZ, PT ;  /* 0x00000000003f782f */ /* 0x000fda00038c0000 */
.L_x_5022:
        /* <DEDUP_REMOVED lines=9> */
.L_x_5228:
[----:B------:R-:W-:Y:S05]  /*17590*/  BSYNC B1 ;  /* 0x0000000000017941 */ /* 0x000fea0003800000 */
.L_x_5024:
        /* <DEDUP_REMOVED lines=12> */
.L_x_5229:
[----:B------:R-:W-:Y:S05]  /*17660*/  BSYNC B2 ;  /* 0x0000000000027941 */ /* 0x000fea0003800000 */
.L_x_5028:
        /* <DEDUP_REMOVED lines=9> */
.L_x_5031:
[----:B------:R-:W-:Y:S05]  /*17700*/  BSYNC B2 ;  /* 0x0000000000027941 */ /* 0x000fea0003800000 */
.L_x_5030:
        /* <DEDUP_REMOVED lines=13> */
.L_x_5032:
        /* <DEDUP_REMOVED lines=13> */
.L_x_5230:
[----:B------:R-:W-:Y:S05]  /*178b0*/  BSYNC B2 ;  /* 0x0000000000027941 */ /* 0x000fea0003800000 */
.L_x_5033:
        /* <DEDUP_REMOVED lines=11> */
.L_x_5036:
[----:B------:R-:W-:Y:S05]  /*17970*/  BSYNC B2 ;  /* 0x0000000000027941 */ /* 0x000fea0003800000 */
.L_x_5035:
        /* <DEDUP_REMOVED lines=10> */
.L_x_5037:
        /* <DEDUP_REMOVED lines=15> */
.L_x_5038:
        /* <DEDUP_REMOVED lines=15> */
.L_x_5039:
        /* <DEDUP_REMOVED lines=15> */
.L_x_5040:
        /* <DEDUP_REMOVED lines=15> */
.L_x_5041:
        /* <DEDUP_REMOVED lines=15> */
.L_x_5042:
        /* <DEDUP_REMOVED lines=15> */
.L_x_5043:
        /* <DEDUP_REMOVED lines=15> */
.L_x_5044:
        /* <DEDUP_REMOVED lines=10> */
.L_x_5027:
[----:B------:R-:W-:Y:S05]  /*18150*/  BSYNC B1 ;  /* 0x0000000000017941 */ /* 0x000fea0003800000 */
.L_x_5026:
        /* <DEDUP_REMOVED lines=13> */
.L_x_5064:
        /* <DEDUP_REMOVED lines=13> */
.L_x_5231:
[----:B------:R-:W-:Y:S05]  /*18300*/  BSYNC B2 ;  /* 0x0000000000027941 */ /* 0x000fea0003800000 */
.L_x_5047:
        /* <DEDUP_REMOVED lines=9> */
.L_x_5050:
[----:B------:R-:W-:Y:S05]  /*183a0*/  BSYNC B2 ;  /* 0x0000000000027941 */ /* 0x000fea0003800000 */
.L_x_5049:
        /* <DEDUP_REMOVED lines=12> */
.L_x_5051:
        /* <DEDUP_REMOVED lines=13> */
.L_x_5232:
[----:B------:R-:W-:Y:S05]  /*18540*/  BSYNC B2 ;  /* 0x0000000000027941 */ /* 0x000fea0003800000 */
.L_x_5052:
        /* <DEDUP_REMOVED lines=11> */
.L_x_5055:
[----:B------:R-:W-:Y:S05]  /*18600*/  BSYNC B2 ;  /* 0x0000000000027941 */ /* 0x000fea0003800000 */
.L_x_5054:
        /* <DEDUP_REMOVED lines=10> */
.L_x_5056:
        /* <DEDUP_REMOVED lines=15> */
.L_x_5057:
        /* <DEDUP_REMOVED lines=15> */
.L_x_5058:
        /* <DEDUP_REMOVED lines=15> */
.L_x_5059:
        /* <DEDUP_REMOVED lines=15> */
.L_x_5060:
        /* <DEDUP_REMOVED lines=15> */
.L_x_5061:
        /* <DEDUP_REMOVED lines=15> */
.L_x_5062:
        /* <DEDUP_REMOVED lines=15> */
.L_x_5063:
        /* <DEDUP_REMOVED lines=10> */
.L_x_5046:
[----:B------:R-:W-:Y:S05]  /*18de0*/  BSYNC B1 ;  /* 0x0000000000017941 */ /* 0x000fea0003800000 */
.L_x_5045:
        /* <DEDUP_REMOVED lines=12> */
.L_x_5020:
[----:B------:R-:W-:Y:S05]  /*18eb0*/  BSYNC B0 ;  /* 0x0000000000007941 */ /* 0x000fea0003800000 */
.L_x_5019:
[----:B01----:R-:W2:Y:S01]  /*18ec0*/  LDL R5, [R1+0x4] ;  /* 0x0000040001057983 */ /* 0x003ea20000100800 */
[----:B------:R-:W0:Y:S01]  /*18ed0*/  LDC R0, c[0x0][0x448] ;  /* 0x00011200ff007b82 */ /* 0x000e220000000800 */
[----:B------:R-:W-:Y:S01]  /*18ee0*/  ISETP.NE.AND P2, PT, R10, RZ, PT ;  /* 0x000000ff0a00720c */ /* 0x000fe20003f45270 */
[----:B------:R-:W-:Y:S05]  /*18ef0*/  @!P0 WARPSYNC.ALL ;  /* 0x0000000000008948 */ /* 0x000fea0003800000 */
[----:B------:R-:W-:Y:S07]  /*18f00*/  BSSY B0, `(.L_x_5065) ;  /* 0x000002d000007945 */ /* 0x000fee0003800000 */
[----:B------:R-:W1:Y:S08]  /*18f10*/  @!P2 LDC R10, c[0x0][0x9f0] ;  /* 0x00027c00ff0aab82 */ /* 0x000e700000000800 */
[----:B------:R-:W-:Y:S01]  /*18f20*/  @!P0 BAR.SYNC.DEFER_BLOCKING 0xc, 0x180 ;  /* 0x0306000000008b1d */ /* 0x000fe20000010000 */
[----:B0-----:R-:W-:-:S13]  /*18f30*/  ISETP.NE.AND P1, PT, R0, 0x1, PT ;  /* 0x000000010000780c */ /* 0x001fda0003f25270 */
[----:B------:R-:W0:Y:S08]  /*18f40*/  @P1 LDC R2, c[0x0][0x44c] ;  /* 0x00011300ff021b82 */ /* 0x000e300000000800 */
[----:B------:R-:W3:Y:S01]  /*18f50*/  @P1 LDC R3, c[0x0][0x450] ;  /* 0x00011400ff031b82 */ /* 0x000ee20000000800 */
[----:B--2---:R-:W-:-:S05]  /*18f60*/  LEA R0, R5, 0x3f, 0x6 ;  /* 0x0000003f05007811 */ /* 0x004fca00078e30ff */
[----:B0-----:R-:W-:-:S05]  /*18f70*/  @P1 IMAD.HI.U32 R2, R0, R2, RZ ;  /* 0x0000000200021227 */ /* 0x001fca00078e00ff */
[----:B---3--:R-:W-:-:S05]  /*18f80*/  @P1 SHF.R.U32.HI R0, RZ, R3, R2 ;  /* 0x00000003ff001219 */ /* 0x008fca0000011602 */
[----:B------:R-:W-:-:S05]  /*18f90*/  IMAD.IADD R0, R21, 0x1, R0 ;  /* 0x0000000115007824 */ /* 0x000fca00078e0200 */
[----:B------:R-:W-:-:S04]  /*18fa0*/  SHF.R.S32.HI R2, RZ, 0x1f, R0 ;  /* 0x0000001fff027819 */ /* 0x000fc80000011400 */
[----:B------:R-:W-:-:S04]  /*18fb0*/  LEA.HI R0, R2, R0, RZ, 0x6 ;  /* 0x0000000002007211 */ /* 0x000fc800078f30ff */
[----:B------:R-:W-:-:S04]  /*18fc0*/  SHF.R.S32.HI R0, RZ, 0x6, R0 ;  /* 0x00000006ff007819 */ /* 0x000fc80000011400 */
[----:B------:R-:W-:-:S04]  /*18fd0*/  VIMNMX R7, R20, R0, PT ;  /* 0x0000000014077248 */ /* 0x000fc80003fe0100 */
[----:B------:R-:W-:Y:S01]  /*18fe0*/  ISETP.GE.AND P1, PT, R7, 0x1, PT ;  /* 0x000000010700780c */ /* 0x000fe20003f26270 */
[----:B------:R0:W-:Y:S04]  /*18ff0*/  STL [R1+0x38], R7 ;  /* 0x0000380701007387 */ /* 0x0001e80000100800 */
[----:B------:R0:W-:Y:S08]  /*19000*/  STL [R1+0x3c], RZ ;  /* 0x00003cff01007387 */ /* 0x0001f00000100800 */
[----:B01----:R-:W-:Y:S05]  /*19010*/  @!P1 BRA `(.L_x_5066) ;  /* 0x00000000006c9947 */ /* 0x003fea0003800000 */
        /* <DEDUP_REMOVED lines=27> */
.L_x_5066:
[----:B------:R-:W-:Y:S05]  /*191d0*/  BSYNC B0 ;  /* 0x0000000000007941 */ /* 0x000fea0003800000 */
.L_x_5065:
[----:B------:R-:W2:Y:S04]  /*191e0*/  LDL R0, [R1+0x3c] ;  /* 0x00003c0001007983 */ /* 0x000ea80000100800 */
[----:B0-----:R-:W2:Y:S01]  /*191f0*/  LDL R2, [R1+0x58] ;  /* 0x0000580001027983 */ /* 0x001ea20000100800 */
[----:B------:R-:W-:Y:S01]  /*19200*/  BSSY B7, `(.L_x_5067) ;  /* 0x00004b7000077945 */ /* 0x000fe20003800000 */
[----:B--2---:R-:W-:-:S05]  /*19210*/  IMAD R2, R2, R0, RZ ;  /* 0x0000000002027224 */ /* 0x004fca00078e02ff */
[----:B------:R-:W-:Y:S01]  /*19220*/  VIADDMNMX R0, R2, R0, R7, PT ;  /* 0x0000000002007246 */ /* 0x000fe20003800107 */
[----:B------:R0:W-:Y:S03]  /*19230*/  STL [R1+0x28], R2 ;  /* 0x0000280201007387 */ /* 0x0001e60000100800 */
[----:B------:R-:W-:Y:S01]  /*19240*/  ISETP.GT.AND P0, PT, R0, R2, PT ;  /* 0x000000020000720c */ /* 0x000fe20003f04270 */
[----:B------:R0:W-:-:S12]  /*19250*/  STL [R1+0x34], R0 ;  /* 0x0000340001007387 */ /* 0x0001d80000100800 */
[----:B0-----:R-:W-:Y:S05]  /*19260*/  @P0 BRA `(.L_x_5068) ;  /* 0x0000000000480947 */ /* 0x001fea0003800000 */
[----:B------:R-:W0:Y:S02]  /*19270*/  S2R R0, SR_TID.X ;  /* 0x0000000000007919 */ /* 0x000e240000002100 */
[----:B0-----:R-:W-:-:S04]  /*19280*/  LOP3.LUT R0, R0, 0x7f, RZ, 0xc0, !PT ;  /* 0x0000007f00007812 */ /* 0x001fc800078ec0ff */
[----:B------:R-:W-:-:S13]  /*19290*/  ISETP.NE.AND P0, PT, R0, RZ, PT ;  /* 0x000000ff0000720c */ /* 0x000fda0003f05270 */
[----:B------:R-:W-:Y:S05]  /*192a0*/  @P0 BRA `(.L_x_5069) ;  /* 0x0000004800b00947 */ /* 0x000fea0003800000 */
[----:B------:R-:W0:Y:S01]  /*192b0*/  S2R R5, SR_LANEID ;  /* 0x0000000000057919 */ /* 0x000e220000000000 */
[----:B------:R-:W-:Y:S01]  /*192c0*/  VOTEU.ANY UR4, UPT, PT ;  /* 0x0000000000047886 */ /* 0x000fe200038e0100 */
[----:B------:R-:W1:Y:S01]  /*192d0*/  LDC.64 R2, c[0x0][0xc60] ;  /* 0x00031800ff027b82 */ /* 0x000e620000000a00 */
[----:B------:R-:W0:Y:S02]  /*192e0*/  FLO.U32 R0, UR4 ;  /* 0x0000000400007d00 */ /* 0x000e2400080e0000 */
[----:B0-----:R-:W-:-:S06]  /*192f0*/  ISETP.EQ.U32.AND P0, PT, R0, R5, PT ;  /* 0x000000050000720c */ /* 0x001fcc0003f02070 */
[----:B------:R-:W1:Y:S07]  /*19300*/  POPC R5, UR4 ;  /* 0x0000000400057d09 */ /* 0x000e6e0008000000 */
[----:B-1----:R-:W2:Y:S01]  /*19310*/  @P0 ATOMG.E.ADD.STRONG.GPU PT, R3, desc[UR42][R2.64], R5 ;  /* 0x00000005020309a8 */ /* 0x002ea200081ee1ea */
[----:B------:R-:W0:Y:S02]  /*19320*/  S2R R4, SR_LTMASK ;  /* 0x0000000000047919 */ /* 0x000e240000003900 */
[----:B0-----:R-:W-:-:S04]  /*19330*/  LOP3.LUT R4, R4, UR4, RZ, 0xc0, !PT ;  /* 0x0000000404047c12 */ /* 0x001fc8000f8ec0ff */
[----:B------:R-:W0:Y:S01]  /*19340*/  POPC R7, R4 ;  /* 0x0000000400077309 */ /* 0x000e220000000000 */
[----:B--2---:R-:W0:Y:S02]  /*19350*/  SHFL.IDX PT, R0, R3, R0, 0x1f ;  /* 0x00001f0003007589 */ /* 0x004e2400000e0000 */
[----:B0-----:R-:W-:-:S05]  /*19360*/  IADD3 R0, R0, UR37, R7 ;  /* 0x0000002500007c10 */ /* 0x001fca000fffe007 */
[----:B------:R4:W-:Y:S01]  /*19370*/  STL [R1], R0 ;  /* 0x0000000001007387 */ /* 0x0009e20000100800 */
[----:B------:R-:W-:Y:S05]  /*19380*/  BRA `(.L_x_5069) ;  /* 0x0000004800787947 */ /* 0x000fea0003800000 */
.L_x_5068:
        /* <DEDUP_REMOVED lines=20> */
.L_x_5071:
[----:B------:R-:W-:Y:S05]  /*194d0*/  BSYNC B6 ;  /* 0x0000000000067941 */ /* 0x000fea0003800000 */
.L_x_5070:
        /* <DEDUP_REMOVED lines=20> */
.L_x_5074:
        /* <DEDUP_REMOVED lines=16> */
.L_x_5073:
[----:B------:R-:W-:Y:S05]  /*19720*/  BSYNC B6 ;  /* 0x0000000000067941 */ /* 0x000fea0003800000 */
.L_x_5072:
        /* <DEDUP_REMOVED lines=10> */
[----:B0-----:R-:W0:Y:S01]  /*197d0*/  LDC.64 R2, c[0x0][0x418] ;  /* 0x00010600ff027b82 */ /* 0x001e220000000a00 */
[----:B----4-:R-:W-:Y:S01]  /*197e0*/  VIADD R0, R0, 0xffffffff ;  /* 0xffffffff00007836 */ /* 0x010fe20000000000 */
        /* <DEDUP_REMOVED lines=11> */
[----:B------:R0:W1:Y:S02]  /*198a0*/  SHFL.IDX PT, R14, R4, RZ, 0x1f ;  /* 0x00001fff040e7589 */ /* 0x00006400000e0000 */
.L_x_5235:
        /* <DEDUP_REMOVED lines=9> */
.L_x_5238:
        /* <DEDUP_REMOVED lines=24> */
.L_x_5078:
[----:B------:R-:W2:Y:S04]  /*19ac0*/  LDL R0, [R1+0x10] ;  /* 0x0000100001007983 */ /* 0x000ea80000100800 */
[----:B-1----:R-:W3:Y:S01]  /*19ad0*/  LDL R2, [R1+0x18] ;  /* 0x0000180001027983 */ /* 0x002ee20000100800 */
[----:B--2---:R-:W-:Y:S01]  /*19ae0*/  IMAD R0, R0, 0x8, R18 ;  /* 0x0000000800007824 */ /* 0x004fe200078e0212 */
[----:B---3--:R-:W-:-:S04]  /*19af0*/  SHF.L.U32 R2, R2, 0x1f, RZ ;  /* 0x0000001f02027819 */ /* 0x008fc800000006ff */
[----:B------:R-:W1:Y:S02]  /*19b00*/  SYNCS.PHASECHK.TRANS64.TRYWAIT P0, [R0+URZ+0x28c40], R2 ;  /* 0x028c4002000075a7 */ /* 0x000e64000800017f */
[----:B-1----:R-:W-:Y:S05]  /*19b10*/  @!P0 BRA `(.L_x_5079) ;  /* 0x0000006400f88947 */ /* 0x002fea0003800000 */
.L_x_5239:
        /* <DEDUP_REMOVED lines=11> */
.L_x_5080:
[----:B------:R-:W2:Y:S04]  /*19bd0*/  LDL R3, [R1+0x10] ;  /* 0x0000100001037983 */ /* 0x000ea80000100800 */
[----:B0-----:R-:W3:Y:S04]  /*19be0*/  LDL R4, [R1+0x30] ;  /* 0x0000300001047983 */ /* 0x001ee80000100800 */
[----:B-1----:R-:W4:Y:S01]  /*19bf0*/  LDL R2, [R1+0x24] ;  /* 0x0000240001027983 */ /* 0x002f220000100800 */
        /* <DEDUP_REMOVED lines=11> */
[----:B--2---:R-:W-:Y:S01]  /*19cb0*/  IMAD R0, R3, 0x2000, R18 ;  /* 0x0000200003007824 */ /* 0x004fe200078e0212 */
[----:B---3--:R-:W-:-:S04]  /*19cc0*/  R2UR UR11, R4 ;  /* 0x00000000040b72ca */ /* 0x008fc800000e0000 */
[----:B------:R-:W-:Y:S02]  /*19cd0*/  R2UR UR8, R0 ;  /* 0x00000000000872ca */ /* 0x000fe400000e0000 */
[----:B----4-:R-:W-:-:S11]  /*19ce0*/  R2UR UR4, R2 ;  /* 0x00000000020472ca */ /* 0x010fd600000e0000 */
[----:B------:R-:W-:Y:S02]  /*19cf0*/  UIADD3 UR8, UR8, 0x22400, URZ ;  /* 0x0002240008087890 */ /* 0x000fe4000fffe03f */
[----:B------:R-:W-:-:S03]  /*19d00*/  ULEA UR11, UR11, UR4, 0x6 ;  /* 0x000000040b0b7291 */ /* 0x000fc6000f8e303f */
[----:B------:R-:W-:-:S06]  /*19d10*/  UMOV UR4, 0x0 ;  /* 0x0000000000047882 */ /* 0x000fcc0000000000 */
[----:B------:R1:W-:Y:S02]  /*19d20*/  UTMALDG.4D [UR8], [UR6], desc[UR4] ;  /* 0x00000408060075b4 */ /* 0x0003e40008019000 */
[----:B-1----:R-:W-:Y:S01]  /*19d30*/  NOP ;  /* 0x0000000000007918 */ /* 0x002fe20000000000 */
.L_x_5076:
[----:B------:R-:W2:Y:S04]  /*19d40*/  LDL.LU R3, [R1+0x40] ;  /* 0x0000400001037983 */ /* 0x000ea80000300800 */
[----:B------:R-:W3:Y:S04]  /*19d50*/  LDL.LU R5, [R1+0x2c] ;  /* 0x00002c0001057983 */ /* 0x000ee80000300800 */
[----:B0-----:R-:W4:Y:S01]  /*19d60*/  LDL.LU R4, [R1+0x48] ;  /* 0x0000480001047983 */ /* 0x001f220000300800 */
        /* <DEDUP_REMOVED lines=37> */
.L_x_5082:
[----:B------:R-:W-:Y:S05]  /*19fc0*/  BSYNC B6 ;  /* 0x0000000000067941 */ /* 0x000fea0003800000 */
.L_x_5081:
        /* <DEDUP_REMOVED lines=89> */
.L_x_5248:
        /* <DEDUP_REMOVED lines=10> */
.L_x_5084:
        /* <DEDUP_REMOVED lines=18> */
.L_x_5249:
[----:B------:R-:W-:Y:S05]  /*1a720*/  BSYNC B0 ;  /* 0x0000000000007941 */ /* 0x000fea0003800000 */
.L_x_5085:
[----:B------:R-:W-:Y:S01]  /*1a730*/  LOP3.LUT P0, RZ, R19, 0x1, RZ, 0xc0, !PT ;  /* 0x0000000113ff7812 */ /* 0x000fe2000780c0ff */
[----:B------:R-:W-:-:S12]  /*1a740*/  BSSY B0, `(.L_x_5087) ;  /* 0x0000097000007945 */ /* 0x000fd80003800000 */
[----:B------:R-:W-:Y:S05]  /*1a750*/  @!P0 BRA `(.L_x_5088) ;  /* 0x0000000800548947 */ /* 0x000fea0003800000 */
[----:B------:R-:W0:Y:S04]  /*1a760*/  LDL R4, [R1+0x10] ;  /* 0x0000100001047983 */ /* 0x000e280000100800 */
        /* <DEDUP_REMOVED lines=9> */
.L_x_5250:
[----:B------:R-:W-:Y:S05]  /*1a800*/  BSYNC B1 ;  /* 0x0000000000017941 */ /* 0x000fea0003800000 */
.L_x_5089:
        /* <DEDUP_REMOVED lines=9> */
.L_x_5092:
[----:B------:R-:W-:Y:S05]  /*1a8a0*/  BSYNC B1 ;  /* 0x0000000000017941 */ /* 0x000fea0003800000 */
.L_x_5091:
        /* <DEDUP_REMOVED lines=13> */
.L_x_5093:
        /* <DEDUP_REMOVED lines=15> */
.L_x_5094:
        /* <DEDUP_REMOVED lines=15> */
.L_x_5095:
        /* <DEDUP_REMOVED lines=15> */
.L_x_5096:
        /* <DEDUP_REMOVED lines=15> */
.L_x_5097:
        /* <DEDUP_REMOVED lines=15> */
.L_x_5098:
        /* <DEDUP_REMOVED lines=15> */
.L_x_5099:
        /* <DEDUP_REMOVED lines=15> */
.L_x_5100:
        /* <DEDUP_REMOVED lines=10> */
.L_x_5088:
[----:B------:R-:W-:Y:S05]  /*1b0b0*/  BSYNC B0 ;  /* 0x0000000000007941 */ /* 0x000fea0003800000 */
.L_x_5087:
        /* <DEDUP_REMOVED lines=55> */
.L_x_5107:
        /* <DEDUP_REMOVED lines=8> */
.L_x_5251:
[----:B------:R-:W-:Y:S05]  /*1b4b0*/  BSYNC B3 ;  /* 0x0000000000037941 */ /* 0x000fea0003800000 */
.L_x_5108:
        /* <DEDUP_REMOVED lines=9> */
.L_x_5111:
[----:B------:R-:W-:Y:S05]  /*1b550*/  BSYNC B3 ;  /* 0x0000000000037941 */ /* 0x000fea0003800000 */
.L_x_5110:
        /* <DEDUP_REMOVED lines=13> */
.L_x_5112:
        /* <DEDUP_REMOVED lines=13> */
.L_x_5252:
[----:B------:R-:W-:Y:S05]  /*1b700*/  BSYNC B3 ;  /* 0x0000000000037941 */ /* 0x000fea0003800000 */
.L_x_5113:
        /* <DEDUP_REMOVED lines=11> */
.L_x_5116:
[----:B------:R-:W-:Y:S05]  /*1b7c0*/  BSYNC B3 ;  /* 0x0000000000037941 */ /* 0x000fea0003800000 */
.L_x_5115:
        /* <DEDUP_REMOVED lines=10> */
.L_x_5117:
        /* <DEDUP_REMOVED lines=15> */
.L_x_5118:
        /* <DEDUP_REMOVED lines=15> */
.L_x_5119:
        /* <DEDUP_REMOVED lines=15> */
.L_x_5120:
        /* <DEDUP_REMOVED lines=15> */
.L_x_5121:
        /* <DEDUP_REMOVED lines=15> */
.L_x_5122:
        /* <DEDUP_REMOVED lines=15> */
.L_x_5123:
        /* <DEDUP_REMOVED lines=15> */
.L_x_5124:
        /* <DEDUP_REMOVED lines=10> */
.L_x_5106:
[----:B------:R-:W-:Y:S05]  /*1bfa0*/  BSYNC B1 ;  /* 0x0000000000017941 */ /* 0x000fea0003800000 */
.L_x_5105:
[----:B------:R-:W2:Y:S02]  /*1bfb0*/  LDL.LU R5, [R1+0x34] ;  /* 0x0000340001057983 */ /* 0x000ea40000300800 */
[----:B--2---:R-:W-:-:S07]  /*1bfc0*/  VIADD R0, R5, 0xfffffffd ;  /* 0xfffffffd05007836 */ /* 0x004fce0000000000 */
.L_x_5104:
[----:B------:R-:W-:Y:S05]  /*1bfd0*/  BSYNC B2 ;  /* 0x0000000000027941 */ /* 0x000fea0003800000 */
.L_x_5103:
[----:B------:R-:W-:Y:S01]  /*1bfe0*/  VIADD R8, R8, 0xfffffffe ;  /* 0xfffffffe08087836 */ /* 0x000fe20000000000 */
[----:B------:R-:W-:-:S04]  /*1bff0*/  LOP3.LUT R4, RZ, R4, RZ, 0x33, !PT ;  /* 0x00000004ff047212 */ /* 0x000fc800078e33ff */
[----:B------:R-:W-:-:S13]  /*1c000*/  ISETP.NE.AND P0, PT, R8, R4, PT ;  /* 0x000000040800720c */ /* 0x000fda0003f05270 */
[----:B------:R-:W-:Y:S05]  /*1c010*/  @!P0 BRA `(.L_x_5102) ;  /* 0x0000001800e08947 */ /* 0x000fea0003800000 */
.L_x_5165:
        /* <DEDUP_REMOVED lines=35> */
.L_x_5127:
        /* <DEDUP_REMOVED lines=8> */
.L_x_5253:
[----:B------:R-:W-:Y:S05]  /*1c2d0*/  BSYNC B2 ;  /* 0x0000000000027941 */ /* 0x000fea0003800000 */
.L_x_5128:
        /* <DEDUP_REMOVED lines=9> */
.L_x_5131:
[----:B------:R-:W-:Y:S05]  /*1c370*/  BSYNC B2 ;  /* 0x0000000000027941 */ /* 0x000fea0003800000 */
.L_x_5130:
        /* <DEDUP_REMOVED lines=12> */
.L_x_5132:
        /* <DEDUP_REMOVED lines=13> */
.L_x_5254:
[----:B------:R-:W-:Y:S05]  /*1c510*/  BSYNC B2 ;  /* 0x0000000000027941 */ /* 0x000fea0003800000 */
.L_x_5133:
        /* <DEDUP_REMOVED lines=11> */
.L_x_5136:
[----:B------:R-:W-:Y:S05]  /*1c5d0*/  BSYNC B2 ;  /* 0x0000000000027941 */ /* 0x000fea0003800000 */
.L_x_5135:
        /* <DEDUP_REMOVED lines=9> */
.L_x_5137:
        /* <DEDUP_REMOVED lines=15> */
.L_x_5138:
        /* <DEDUP_REMOVED lines=15> */
.L_x_5139:
        /* <DEDUP_REMOVED lines=15> */
.L_x_5140:
        /* <DEDUP_REMOVED lines=15> */
.L_x_5141:
        /* <DEDUP_REMOVED lines=15> */
.L_x_5142:
        /* <DEDUP_REMOVED lines=15> */
.L_x_5143:
        /* <DEDUP_REMOVED lines=15> */
.L_x_5144:
        /* <DEDUP_REMOVED lines=10> */
.L_x_5126:
[----:B------:R-:W-:Y:S05]  /*1cda0*/  BSYNC B1 ;  /* 0x0000000000017941 */ /* 0x000fea0003800000 */
.L_x_5125:
        /* <DEDUP_REMOVED lines=35> */
.L_x_5147:
        /* <DEDUP_REMOVED lines=8> */
.L_x_5255:
[----:B------:R-:W-:Y:S05]  /*1d060*/  BSYNC B2 ;  /* 0x0000000000027941 */ /* 0x000fea0003800000 */
.L_x_5148:
        /* <DEDUP_REMOVED lines=9> */
.L_x_5151:
[----:B------:R-:W-:Y:S05]  /*1d100*/  BSYNC B2 ;  /* 0x0000000000027941 */ /* 0x000fea0003800000 */
.L_x_5150:
        /* <DEDUP_REMOVED lines=13> */
.L_x_5152:
        /* <DEDUP_REMOVED lines=13> */
.L_x_5256:
[----:B------:R-:W-:Y:S05]  /*1d2b0*/  BSYNC B2 ;  /* 0x0000000000027941 */ /* 0x000fea0003800000 */
.L_x_5153:
        /* <DEDUP_REMOVED lines=11> */
.L_x_5156:
[----:B------:R-:W-:Y:S05]  /*1d370*/  BSYNC B2 ;  /* 0x0000000000027941 */ /* 0x000fea0003800000 */
.L_x_5155:
        /* <DEDUP_REMOVED lines=10> */
.L_x_5157:
        /* <DEDUP_REMOVED lines=15> */
.L_x_5158:
        /* <DEDUP_REMOVED lines=15> */
.L_x_5159:
        /* <DEDUP_REMOVED lines=15> */
.L_x_5160:
        /* <DEDUP_REMOVED lines=15> */
.L_x_5161:
        /* <DEDUP_REMOVED lines=15> */
.L_x_5162:
        /* <DEDUP_REMOVED lines=15> */
.L_x_5163:
        /* <DEDUP_REMOVED lines=15> */
.L_x_5164:
        /* <DEDUP_REMOVED lines=10> */
.L_x_5146:
[----:B------:R-:W-:Y:S05]  /*1db50*/  BSYNC B1 ;  /* 0x0000000000017941 */ /* 0x000fea0003800000 */
.L_x_5145:
[----:B------:R-:W2:Y:S01]  /*1db60*/  LDL R5, [R1+0x28] ;  /* 0x0000280001057983 */ /* 0x000ea20000100800 */
[----:B------:R-:W-:Y:S01]  /*1db70*/  VIADD R0, R0, 0xfffffffe ;  /* 0xfffffffe00007836 */ /* 0x000fe20000000000 */
[----:B--2---:R-:W-:-:S13]  /*1db80*/  ISETP.GT.AND P0, PT, R6, R5, PT ;  /* 0x000000050600720c */ /* 0x004fda0003f04270 */
[----:B------:R-:W-:Y:S05]  /*1db90*/  @P0 BRA `(.L_x_5165) ;  /* 0xffffffe400200947 */ /* 0x000fea000383ffff */
.L_x_5102:
[----:B------:R-:W-:Y:S05]  /*1dba0*/  BSYNC B0 ;  /* 0x0000000000007941 */ /* 0x000fea0003800000 */
.L_x_5101:
        /* <DEDUP_REMOVED lines=25> */
.L_x_5167:
[----:B------:R-:W-:Y:S05]  /*1dd40*/  BSYNC B0 ;  /* 0x0000000000007941 */ /* 0x000fea0003800000 */
.L_x_5166:
[----:B------:R-:W-:-:S05]  /*1dd50*/  SEL R0, R0, RZ, P0 ;  /* 0x000000ff00007207 */ /* 0x000fca0000000000 */
[----:B------:R3:W-:Y:S02]  /*1dd60*/  STL [R1+0x10], R0 ;  /* 0x0000100001007387 */ /* 0x0007e40000100800 */
.L_x_5069:
[----:B------:R-:W-:Y:S05]  /*1dd70*/  BSYNC B7 ;  /* 0x0000000000077941 */ /* 0x000fea0003800000 */
.L_x_5067:
        /* <DEDUP_REMOVED lines=8> */
[----:B------:R-:W5:Y:S04]  /*1de00*/  LDS.128 R4, [R18+0x28cd0] ;  /* 0x028cd00012047984 */ /* 0x000f680000000c00 */
[----:B-----5:R0:W-:Y:S04]  /*1de10*/  STL.64 [R1], R4 ;  /* 0x0000000401007387 */ /* 0x0201e80000100a00 */
[----:B------:R0:W-:Y:S01]  /*1de20*/  STL.64 [R1+0x8], R6 ;  /* 0x0000080601007387 */ /* 0x0001e20000100a00 */
[----:B------:R-:W-:Y:S06]  /*1de30*/  BAR.ARV 0x4, 0x180 ;  /* 0x0106000000007b1d */ /* 0x000fec0000002000 */
[----:B------:R-:W-:Y:S05]  /*1de40*/  BRA `(.L_x_5169) ;  /* 0x0000001000307947 */ /* 0x000fea0003800000 */
.L_x_5168:
[----:B------:R-:W5:Y:S01]  /*1de50*/  S2R R16, SR_TID.X ;  /* 0x0000000000107919 */ /* 0x000f620000002100 */
[----:B------:R-:W-:Y:S01]  /*1de60*/  UMOV UR4, 0xffffffff ;  /* 0xffffffff00047882 */ /* 0x000fe20000000000 */
[----:B-----5:R-:W-:-:S04]  /*1de70*/  LOP3.LUT R16, R16, 0x1f, RZ, 0xc0, !PT ;  /* 0x0000001f10107812 */ /* 0x020fc800078ec0ff */
[----:B------:R-:W-:Y:S01]  /*1de80*/  ISETP.NE.AND P0, PT, R16, 0x1f, PT ;  /* 0x0000001f1000780c */ /* 0x000fe20003f05270 */
[----:B------:R-:W-:-:S12]  /*1de90*/  BRA.DIV UR4, `(.L_x_5170) ;  /* 0x0000002e04187947 */ /* 0x000fd8000b800000 */
[----:B--2---:R-:W0:Y:S01]  /*1dea0*/  LDL.LU R2, [R1] ;  /* 0x0000000001027983 */ /* 0x004e220000300800 */
[----:B------:R-:W-:-:S03]  /*1deb0*/  ULDC UR4, c[0x0][0xc3c] ;  /* 0x00030f0000047ab9 */ /* 0x000fc60000000800 */
[----:B------:R-:W3:Y:S01]  /*1dec0*/  LDL R7, [R1+0xc] ;  /* 0x00000c0001077983 */ /* 0x000ee20000100800 */
[----:B0-----:R-:W-:Y:S02]  /*1ded0*/  IMAD.MOV.U32 R10, RZ, RZ, R2 ;  /* 0x000000ffff0a7224 */ /* 0x001fe400078e0002 */
[----:B---34-:R-:W-:-:S05]  /*1dee0*/  IMAD.IADD R0, R7, 0x1, R16 ;  /* 0x0000000107007824 */ /* 0x018fca00078e0210 */
[----:B------:R-:W-:-:S13]  /*1def0*/  ISETP.GE.OR P1, PT, R0, UR4, !P0 ;  /* 0x0000000400007c0c */ /* 0x000fda000c726670 */
[----:B-1----:R-:W0:Y:S08]  /*1df00*/  @!P1 LDC.64 R2, c[0x0][0xc80] ;  /* 0x00032000ff029b82 */ /* 0x002e300000000a00 */
        /* <DEDUP_REMOVED lines=8> */
[C---:B------:R-:W-:Y:S01]  /*1df90*/  ISETP.GE.U32.AND P3, PT, R16.reuse, 0x4, PT ;  /* 0x000000041000780c */ /* 0x040fe20003f66070 */
[----:B------:R-:W-:Y:S01]  /*1dfa0*/  SHFL.IDX PT, R0, R10, 0x1, 0x1f ;  /* 0x00201f000a007f89 */ /* 0x000fe200000e0000 */
[C---:B------:R-:W-:Y:S02]  /*1dfb0*/  ISETP.GE.U32.AND P4, PT, R16.reuse, 0x8, PT ;  /* 0x000000081000780c */ /* 0x040fe40003f86070 */
[----:B------:R-:W-:Y:S01]  /*1dfc0*/  ISETP.GE.U32.AND P5, PT, R16, 0x10, PT ;  /* 0x000000101000780c */ /* 0x000fe20003fa6070 */
[----:B--2---:R-:W-:Y:S02]  /*1dfd0*/  @!P1 IMAD.MOV.U32 R4, RZ, RZ, R8 ;  /* 0x000000ffff049224 */ /* 0x004fe400078e0008 */
[----:B------:R-:W-:-:S02]  /*1dfe0*/  IMAD.MOV.U32 R8, RZ, RZ, RZ ;  /* 0x000000ffff087224 */ /* 0x000fc400078e00ff */
[----:B---3--:R-:W-:Y:S01]  /*1dff0*/  @!P1 IMAD.MOV.U32 R6, RZ, RZ, R2 ;  /* 0x000000ffff069224 */ /* 0x008fe200078e0002 */
[----:B------:R-:W-:-:S03]  /*1e000*/  ISETP.NE.AND P1, PT, R16, RZ, PT ;  /* 0x000000ff1000720c */ /* 0x000fc60003f25270 */
[----:B------:R-:W-:-:S05]  /*1e010*/  IMAD R2, R6, R4, RZ ;  /* 0x0000000406027224 */ /* 0x000fca00078e02ff */
[----:B------:R-:W0:Y:S02]  /*1e020*/  SHFL.UP PT, R3, R2, 0x1, RZ ;  /* 0x0420000002037989 */ /* 0x000e2400000e00ff */
[----:B0-----:R-:W-:-:S05]  /*1e030*/  SEL R5, R3, RZ, P1 ;  /* 0x000000ff03057207 */ /* 0x001fca0000800000 */
[----:B------:R-:W-:Y:S02]  /*1e040*/  IMAD.IADD R2, R2, 0x1, R5 ;  /* 0x0000000102027824 */ /* 0x000fe400078e0205 */
[----:B------:R-:W-:Y:S04]  /*1e050*/  SHFL.IDX PT, R5, R10, RZ, 0x1f ;  /* 0x00001fff0a057589 */ /* 0x000fe800000e0000 */
        /* <DEDUP_REMOVED lines=13> */
.L_x_5266:
[----:B------:R-:W-:Y:S02]  /*1e130*/  ULDC UR4, c[0x0][0xc38] ;  /* 0x00030e0000047ab9 */ /* 0x000fe40000000800 */
[----:B------:R-:W-:-:S04]  /*1e140*/  IMAD.U32 R2, RZ, RZ, UR4 ;  /* 0x00000004ff027e24 */ /* 0x000fc8000f8e00ff */
[----:B-1----:R-:W-:-:S04]  /*1e150*/  IMAD R9, R9, R2, RZ ;  /* 0x0000000209097224 */ /* 0x002fc800078e02ff */
[----:B------:R-:W-:-:S05]  /*1e160*/  IMAD.IADD R0, R0, 0x1, R9 ;  /* 0x0000000100007824 */ /* 0x000fca00078e0209 */
[----:B------:R-:W-:-:S13]  /*1e170*/  ISETP.GT.AND P6, PT, R0, R5, PT ;  /* 0x000000050000720c */ /* 0x000fda0003fc4270 */
[----:B------:R-:W-:Y:S05]  /*1e180*/  @P6 BRA `(.L_x_5171) ;  /* 0x0000000000ac6947 */ /* 0x000fea0003800000 */
.L_x_5174:
        /* <DEDUP_REMOVED lines=37> */
.L_x_5274:
[----:B------:R-:W-:Y:S02]  /*1e3e0*/  ULDC UR4, c[0x0][0xc38] ;  /* 0x00030e0000047ab9 */ /* 0x000fe40000000800 */
[----:B------:R-:W-:-:S04]  /*1e3f0*/  IMAD.U32 R2, RZ, RZ, UR4 ;  /* 0x00000004ff027e24 */ /* 0x000fc8000f8e00ff */
[----:B-1----:R-:W-:-:S04]  /*1e400*/  IMAD R9, R9, R2, RZ ;  /* 0x0000000209097224 */ /* 0x002fc800078e02ff */
[----:B------:R-:W-:-:S05]  /*1e410*/  IMAD.IADD R0, R9, 0x1, R0 ;  /* 0x0000000109007824 */ /* 0x000fca00078e0200 */
[----:B------:R-:W-:-:S13]  /*1e420*/  ISETP.GT.AND P6, PT, R0, R5, PT ;  /* 0x000000050000720c */ /* 0x000fda0003fc4270 */
[----:B------:R-:W-:Y:S05]  /*1e430*/  @!P6 BRA `(.L_x_5174) ;  /* 0xfffffffc0054e947 */ /* 0x000fea000383ffff */
.L_x_5171:
        /* <DEDUP_REMOVED lines=12> */
.L_x_5279:
[----:B------:R-:W-:-:S13]  /*1e500*/  ISETP.NE.AND P0, PT, R0, RZ, PT ;  /* 0x000000ff0000720c */ /* 0x000fda0003f05270 */
[----:B------:R-:W-:Y:S05]  /*1e510*/  @!P0 BRA `(.L_x_5176) ;  /* 0x0000000000108947 */ /* 0x000fea0003800000 */
[----:B------:R-:W-:Y:S01]  /*1e520*/  UMOV UR4, 0xffffffff ;  /* 0xffffffff00047882 */ /* 0x000fe20000000000 */
[----:B-1----:R-:W-:Y:S02]  /*1e530*/  VIADD R7, R7, 0xffffffff ;  /* 0xffffffff07077836 */ /* 0x002fe40000000000 */
[----:B------:R-:W-:Y:S05]  /*1e540*/  BRA.DIV UR4, `(.L_x_5177) ;  /* 0x00000032040c7947 */ /* 0x000fea000b800000 */
[----:B------:R2:W3:Y:S02]  /*1e550*/  SHFL.IDX PT, R8, R3, R7, 0x1f ;  /* 0x00001f0703087589 */ /* 0x0004e400000e0000 */
.L_x_5176:
[----:B------:R-:W-:Y:S01]  /*1e560*/  ISETP.NE.AND P0, PT, R6, 0x1, PT ;  /* 0x000000010600780c */ /* 0x000fe20003f05270 */
[----:B---3--:R-:W-:-:S05]  /*1e570*/  IMAD R0, R8, R2, R9 ;  /* 0x0000000208007224 */ /* 0x008fca00078e0209 */
[----:B------:R3:W-:Y:S02]  /*1e580*/  STL [R1], R0 ;  /* 0x0000000001007387 */ /* 0x0007e40000100800 */
[----:B---3--:R-:W-:-:S05]  /*1e590*/  IMAD.IADD R0, R5, 0x1, -R0 ;  /* 0x0000000105007824 */ /* 0x008fca00078e0a00 */
[----:B------:R-:W-:Y:S05]  /*1e5a0*/  @!P0 BRA `(.L_x_5178) ;  /* 0x0000000000e48947 */ /* 0x000fea0003800000 */
[----:B------:R-:W-:-:S04]  /*1e5b0*/  IABS R5, R4 ;  /* 0x0000000400057213 */ /* 0x000fc80000000000 */
[----:B-12---:R-:W1:Y:S08]  /*1e5c0*/  I2F.RP R7, R5 ;  /* 0x0000000500077306 */ /* 0x006e700000209400 */
        /* <DEDUP_REMOVED lines=55> */
.L_x_5178:
[----:B0-2---:R-:W2:Y:S01]  /*1e940*/  LDL R3, [R1+0xc] ;  /* 0x00000c0001037983 */ /* 0x005ea20000100800 */
[----:B-1----:R-:W2:Y:S02]  /*1e950*/  LDC.64 R6, c[0x0][0xc90] ;  /* 0x00032400ff067b82 */ /* 0x002ea40000000a00 */
        /* <DEDUP_REMOVED lines=61> */
.L_x_5179:
[----:B------:R-:W-:-:S05]  /*1ed30*/  LOP3.LUT R3, RZ, R0, RZ, 0x33, !PT ;  /* 0x00000000ff037212 */ /* 0x000fca00078e33ff */
[----:B------:R-:W-:-:S05]  /*1ed40*/  IMAD.IADD R0, R4, 0x1, R3 ;  /* 0x0000000104007824 */ /* 0x000fca00078e0203 */
[----:B------:R2:W-:Y:S01]  /*1ed50*/  STL [R1+0x4], R0 ;  /* 0x0000040001007387 */ /* 0x0005e20000100800 */
[----:B------:R-:W-:Y:S05]  /*1ed60*/  BRA `(.L_x_5180) ;  /* 0x0000000000287947 */ /* 0x000fea0003800000 */
.L_x_5172:
        /* <DEDUP_REMOVED lines=10> */
.L_x_5180:
[----:B---3--:R-:W3:Y:S04]  /*1ee10*/  LDL R3, [R1+0x8] ;  /* 0x0000080001037983 */ /* 0x008ee80000100800 */
[----:B01----:R-:W4:Y:S04]  /*1ee20*/  LDL R2, [R1+0xc] ;  /* 0x00000c0001027983 */ /* 0x003f280000100800 */
        /* <DEDUP_REMOVED lines=14> */
.L_x_5169:
[----:B---34-:R-:W3:Y:S01]  /*1ef10*/  LDL R0, [R1+0xc] ;  /* 0x00000c0001007983 */ /* 0x018ee20000100800 */
[----:B------:R-:W-:Y:S02]  /*1ef20*/  ULDC UR4, c[0x0][0xc3c] ;  /* 0x00030f0000047ab9 */ /* 0x000fe40000000800 */
[----:B---3--:R-:W-:-:S13]  /*1ef30*/  ISETP.GE.AND P0, PT, R0, UR4, PT ;  /* 0x0000000400007c0c */ /* 0x008fda000bf06270 */
[----:B------:R-:W-:Y:S05]  /*1ef40*/  @!P0 BRA `(.L_x_5181) ;  /* 0xffffff7800a88947 */ /* 0x000fea000383ffff */
[----:B------:R-:W-:Y:S05]  /*1ef50*/  BSYNC B8 ;  /* 0x0000000000087941 */ /* 0x000fea0003800000 */
.L_x_5013:
[----:B---3--:R-:W3:Y:S01]  /*1ef60*/  LDL.LU R0, [R1+0x5c] ;  /* 0x00005c0001007983 */ /* 0x008ee20000300800 */
[----:B------:R-:W-:Y:S01]  /*1ef70*/  BSSY B0, `(.L_x_5182) ;  /* 0x000000b000007945 */ /* 0x000fe20003800000 */
[----:B0-----:R-:W0:Y:S01]  /*1ef80*/  S2R R5, SR_CgaCtaId ;  /* 0x0000000000057919 */ /* 0x001e220000008800 */
[----:B---3--:R-:W-:-:S05]  /*1ef90*/  VIADD R0, R0, 0x1 ;  /* 0x0000000100007836 */ /* 0x008fca0000000000 */
[----:B-12---:R-:W-:-:S04]  /*1efa0*/  LEA.HI R2, R0, R0, RZ, 0x1 ;  /* 0x0000000000027211 */ /* 0x006fc800078f08ff */
[----:B------:R-:W-:-:S05]  /*1efb0*/  LOP3.LUT R3, R2, 0xfffffffe, RZ, 0xc0, !PT ;  /* 0xfffffffe02037812 */ /* 0x000fca00078ec0ff */
[----:B------:R-:W-:Y:S01]  /*1efc0*/  IMAD.IADD R3, R0, 0x1, -R3 ;  /* 0x0000000100037824 */ /* 0x000fe200078e0a03 */
[----:B------:R-:W-:-:S04]  /*1efd0*/  MOV R0, 0x400 ;  /* 0x0000040000007802 */ /* 0x000fc80000000f00 */
[----:B0-----:R-:W-:Y:S02]  /*1efe0*/  LEA R0, R5, R0, 0x18 ;  /* 0x0000000005007211 */ /* 0x001fe400078ec0ff */
[----:B------:R-:W-:-:S04]  /*1eff0*/  SHF.L.U32 R3, R3, 0x1f, RZ ;  /* 0x0000001f03037819 */ /* 0x000fc800000006ff */
[----:B------:R-:W0:Y:S02]  /*1f000*/  SYNCS.PHASECHK.TRANS64.TRYWAIT P0, [R0+URZ+0x28c20], R3 ;  /* 0x028c2003000075a7 */ /* 0x000e24000800017f */
[----:B0-----:R-:W-:Y:S05]  /*1f010*/  @!P0 BRA `(.L_x_5183) ;  /* 0x0000002400848947 */ /* 0x001fea0003800000 */
.L_x_5282:
[----:B------:R-:W-:Y:S05]  /*1f020*/  BSYNC B0 ;  /* 0x0000000000007941 */ /* 0x000fea0003800000 */
.L_x_5182:
[----:B------:R-:W-:-:S03]  /*1f030*/  UMOV UR4, 0xffffffff ;  /* 0xffffffff00047882 */ /* 0x000fc60000000000 */
[----:B------:R-:W-:Y:S05]  /*1f040*/  BRA.DIV UR4, `(.L_x_5184) ;  /* 0x00000026048c7947 */ /* 0x000fea000b800000 */
[----:B------:R-:W1:Y:S02]  /*1f050*/  S2R R2, SR_TID.X ;  /* 0x0000000000027919 */ /* 0x000e640000002100 */
[----:B-1----:R-:W-:-:S04]  /*1f060*/  SHF.R.U32.HI R2, RZ, 0x5, R2 ;  /* 0x00000005ff027819 */ /* 0x002fc80000011602 */
[----:B------:R-:W-:-:S05]  /*1f070*/  LOP3.LUT R2, R2, 0x3, RZ, 0xc0, !PT ;  /* 0x0000000302027812 */ /* 0x000fca00078ec0ff */
[----:B------:R1:W2:Y:S02]  /*1f080*/  SHFL.IDX PT, R14, R2, RZ, 0x1f ;  /* 0x00001fff020e7589 */ /* 0x0002a400000e0000 */
.L_x_5285:
[----:B--2---:R-:W-:-:S13]  /*1f090*/  ISETP.NE.AND P0, PT, R14, RZ, PT ;  /* 0x000000ff0e00720c */ /* 0x004fda0003f05270 */
[----:B------:R-:W-:Y:S05]  /*1f0a0*/  @P0 BRA `(.L_x_4856) ;  /* 0x0000000000940947 */ /* 0x000fea0003800000 */
[----:B------:R-:W-:-:S03]  /*1f0b0*/  UMOV UR4, 0xffffffff ;  /* 0xffffffff00047882 */ /* 0x000fc60000000000 */
[----:B------:R-:W-:Y:S05]  /*1f0c0*/  BRA.DIV UR4, `(.L_x_5185) ;  /* 0x0000002604a07947 */ /* 0x000fea000b800000 */
[----:B------:R-:W-:-:S13]  /*1f0d0*/  ELECT P6, URZ, PT ;  /* 0x00000000003f782f */ /* 0x000fda00038c0000 */
.L_x_5288:
[----:B------:R-:W-:Y:S05]  /*1f0e0*/  @!P6 BRA `(.L_x_4856) ;  /* 0x000000000084e947 */ /* 0x000fea0003800000 */
[----:B------:R-:W-:-:S06]  /*1f0f0*/  ULOP3.LUT UR4, UR36, 0x2, URZ, 0xfc, !UPT ;  /* 0x0000000224047892 */ /* 0x000fcc000f8efc3f */
[----:B-1----:R-:W-:-:S05]  /*1f100*/  IMAD.U32 R2, RZ, RZ, UR4 ;  /* 0x00000004ff027e24 */ /* 0x002fca000f8e00ff */
[----:B------:R-:W-:-:S13]  /*1f110*/  ISETP.NE.AND P2, PT, R2, 0x3, PT ;  /* 0x000000030200780c */ /* 0x000fda0003f45270 */
[----:B------:R-:W-:Y:S05]  /*1f120*/  @!P2 BRA `(.L_x_5186) ;  /* 0x000000000004a947 */ /* 0x000fea0003800000 */
[----:B------:R-:W-:Y:S01]  /*1f130*/  BPT.TRAP 0x1 ;  /* 0x000000040000795c */ /* 0x000fe20000300000 */
.L_x_5186:
        /* <DEDUP_REMOVED lines=14> */
.L_x_5289:
[----:B------:R-:W1:Y:S02]  /*1f220*/  SYNCS.PHASECHK.TRANS64.TRYWAIT P0, [R7+URZ], R2 ;  /* 0x00000002070075a7 */ /* 0x000e64000800017f */
[----:B-1----:R-:W-:Y:S05]  /*1f230*/  @!P0 BRA `(.L_x_5188) ;  /* 0x0000002400788947 */ /* 0x002fea0003800000 */
.L_x_5290:
[----:B------:R-:W-:Y:S05]  /*1f240*/  @!P2 BRA `(.L_x_5189) ;  /* 0x000000000004a947 */ /* 0x000fea0003800000 */
[----:B------:R-:W-:Y:S01]  /*1f250*/  BPT.TRAP 0x1 ;  /* 0x000000040000795c */ /* 0x000fe20000300000 */
.L_x_5189:
[----:B------:R-:W2:Y:S01]  /*1f260*/  LDL.LU R4, [R1+0x10] ;  /* 0x0000100001047983 */ /* 0x000ea20000300800 */
[----:B------:R-:W-:-:S04]  /*1f270*/  VIADD R0, R0, 0x28c60 ;  /* 0x00028c6000007836 */ /* 0x000fc80000000000 */
[----:B--2---:R-:W-:-:S04]  /*1f280*/  IMAD R4, R4, 0x8, R0 ;  /* 0x0000000804047824 */ /* 0x004fc800078e0200 */
[----:B------:R-:W2:Y:S02]  /*1f290*/  SYNCS.PHASECHK.TRANS64.TRYWAIT P0, [R4+URZ], R5 ;  /* 0x00000005040075a7 */ /* 0x000ea4000800017f */
[----:B--2---:R-:W-:Y:S05]  /*1f2a0*/  @!P0 BRA `(.L_x_5190) ;  /* 0x0000002400708947 */ /* 0x004fea0003800000 */
.L_x_5291:
[----:B------:R-:W-:-:S07]  /*1f2b0*/  IMAD R3, R3, 0x8, R0 ;  /* 0x0000000803037824 */ /* 0x000fce00078e0200 */
.L_x_5191:
[----:B---3--:R3:W4:Y:S02]  /*1f2c0*/  SYNCS.PHASECHK.TRANS64.TRYWAIT P0, [R3+URZ], R2 ;  /* 0x00000002030075a7 */ /* 0x008724000800017f */
[----:B----4-:R-:W-:Y:S05]  /*1f2d0*/  @!P0 NANOSLEEP.SYNCS 0x989680 ;  /* 0x009896800000895d */ /* 0x010fea0003900000 */
[----:B------:R-:W4:Y:S02]  /*1f2e0*/  @!P0 SYNCS.PHASECHK.TRANS64 P0, [R3+URZ], R2 ;  /* 0x00000002030085a7 */ /* 0x000f24000800007f */
[----:B----4-:R-:W-:Y:S05]  /*1f2f0*/  @!P0 BRA `(.L_x_5191) ;  /* 0xfffffffc00f08947 */ /* 0x010fea000383ffff */
.L_x_4856:
[----:B------:R-:W-:Y:S05]  /*1f300*/  BSYNC B9 ;  /* 0x0000000000097941 */ /* 0x000fea0003800000 */
.L_x_4853:
[----:B------:R-:W-:Y:S05]  /*1f310*/  EXIT ;  /* 0x000000000000794d */ /* 0x000fea0003800000 */
.L_x_4874:
[----:B0-----:R0:W1:Y:S02]  /*1f320*/  SYNCS.PHASECHK.TRANS64.TRYWAIT P5, [R75+URZ+0x28c90], R78 ;  /* 0x028c904e4b0075a7 */ /* 0x00106400080a017f */
[----:B-1----:R-:W-:Y:S05]  /*1f330*/  @!P5 NANOSLEEP.SYNCS 0x989680 ;  /* 0x009896800000d95d */ /* 0x002fea0003900000 */
[----:B------:R-:W1:Y:S02]  /*1f340*/  @!P5 SYNCS.PHASECHK.TRANS64 P5, [R75+URZ+0x28c90], R78 ;  /* 0x028c904e4b00d5a7 */ /* 0x000e6400080a007f */
[----:B-1----:R-:W-:Y:S05]  /*1f350*/  @!P5 BRA `(.L_x_4874) ;  /* 0xfffffffc00f0d947 */ /* 0x002fea000383ffff */
[----:B------:R-:W-:Y:S05]  /*1f360*/  BRA `(.L_x_5192) ;  /* 0xfffffe3800987947 */ /* 0x000fea000383ffff */
.L_x_4884:
[----:B0-----:R0:W1:Y:S02]  /*1f370*/  SYNCS.PHASECHK.TRANS64.TRYWAIT P5, [R75+URZ+0x28c90], R78 ;  /* 0x028c904e4b0075a7 */ /* 0x00106400080a017f */
[----:B-1----:R-:W-:Y:S05]  /*1f380*/  @!P5 NANOSLEEP.SYNCS 0x989680 ;  /* 0x009896800000d95d */ /* 0x002fea0003900000 */
[----:B------:R-:W1:Y:S02]  /*1f390*/  @!P5 SYNCS.PHASECHK.TRANS64 P5, [R75+URZ+0x28c90], R78 ;  /* 0x028c904e4b00d5a7 */ /* 0x000e6400080a007f */
[----:B-1----:R-:W-:Y:S05]  /*1f3a0*/  @!P5 BRA `(.L_x_4884) ;  /* 0xfffffffc00f0d947 */ /* 0x002fea000383ffff */
[----:B------:R-:W-:Y:S05]  /*1f3b0*/  BRA `(.L_x_5193) ;  /* 0xfffffe4400187947 */ /* 0x000fea000383ffff */
.L_x_4889:
[----:B0-----:R0:W1:Y:S02]  /*1f3c0*/  SYNCS.PHASECHK.TRANS64.TRYWAIT P5, [R75+URZ+0x28c90], R78 ;  /* 0x028c904e4b0075a7 */ /* 0x00106400080a017f */
[----:B-1----:R-:W-:Y:S05]  /*1f3d0*/  @!P5 NANOSLEEP.SYNCS 0x989680 ;  /* 0x009896800000d95d */ /* 0x002fea0003900000 */
[----:B------:R-:W1:Y:S02]  /*1f3e0*/  @!P5 SYNCS.PHASECHK.TRANS64 P5, [R75+URZ+0x28c90], R78 ;  /* 0x028c904e4b00d5a7 */ /* 0x000e6400080a007f */
[----:B-1----:R-:W-:Y:S05]  /*1f3f0*/  @!P5 BRA `(.L_x_4889) ;  /* 0xfffffffc00f0d947 */ /* 0x002fea000383ffff */
[----:B------:R-:W-:Y:S05]  /*1f400*/  BRA `(.L_x_5194) ;  /* 0xfffffe4c00547947 */ /* 0x000fea000383ffff */
.L_x_4893:
[----:B--2---:R2:W0:Y:S02]  /*1f410*/  SYNCS.PHASECHK.TRANS64.TRYWAIT P5, [R75+URZ+0x28cb0], R78 ;  /* 0x028cb04e4b0075a7 */ /* 0x00442400080a017f */
[----:B0-----:R-:W-:Y:S05]  /*1f420*/  @!P5 NANOSLEEP.SYNCS 0x989680 ;  /* 0x009896800000d95d */ /* 0x001fea0003900000 */
[----:B------:R-:W0:Y:S02]  /*1f430*/  @!P5 SYNCS.PHASECHK.TRANS64 P5, [R75+URZ+0x28cb0], R78 ;  /* 0x028cb04e4b00d5a7 */ /* 0x000e2400080a007f */
[----:B0-----:R-:W-:Y:S05]  /*1f440*/  @!P5 BRA `(.L_x_4893) ;  /* 0xfffffffc00f0d947 */ /* 0x001fea000383ffff */
[----:B------:R-:W-:Y:S05]  /*1f450*/  BRA `(.L_x_5195) ;  /* 0xfffffe4c00d07947 */ /* 0x000fea000383ffff */
.L_x_4906:
[----:B0-----:R0:W1:Y:S02]  /*1f460*/  SYNCS.PHASECHK.TRANS64.TRYWAIT P1, [R5+URZ+0x28c50], R10 ;  /* 0x028c500a050075a7 */ /* 0x001064000802017f */
[----:B-1----:R-:W-:Y:S05]  /*1f470*/  @!P1 NANOSLEEP.SYNCS 0x989680 ;  /* 0x009896800000995d */ /* 0x002fea0003900000 */
[----:B------:R-:W1:Y:S02]  /*1f480*/  @!P1 SYNCS.PHASECHK.TRANS64 P1, [R5+URZ+0x28c50], R10 ;  /* 0x028c500a050095a7 */ /* 0x000e64000802007f */
[----:B-1----:R-:W-:Y:S05]  /*1f490*/  @!P1 BRA `(.L_x_4906) ;  /* 0xfffffffc00f09947 */ /* 0x002fea000383ffff */
[----:B------:R-:W-:Y:S05]  /*1f4a0*/  BRA `(.L_x_5196) ;  /* 0xfffffe5c00ac7947 */ /* 0x000fea000383ffff */
.L_x_4913:
[----:B-1----:R1:W2:Y:S02]  /*1f4b0*/  SYNCS.PHASECHK.TRANS64.TRYWAIT P2, [R21+URZ+0x28c50], R4 ;  /* 0x028c5004150075a7 */ /* 0x0022a4000804017f */
[----:B--2---:R-:W-:Y:S05]  /*1f4c0*/  @!P2 NANOSLEEP.SYNCS 0x989680 ;  /* 0x009896800000a95d */ /* 0x004fea0003900000 */
[----:B------:R-:W2:Y:S02]  /*1f4d0*/  @!P2 SYNCS.PHASECHK.TRANS64 P2, [R21+URZ+0x28c50], R4 ;  /* 0x028c50041500a5a7 */ /* 0x000ea4000804007f */
[----:B--2---:R-:W-:Y:S05]  /*1f4e0*/  @!P2 BRA `(.L_x_4913) ;  /* 0xfffffffc00f0a947 */ /* 0x004fea000383ffff */
[----:B------:R-:W-:Y:S05]  /*1f4f0*/  BRA `(.L_x_4912) ;  /* 0xfffffe6800dc7947 */ /* 0x000fea000383ffff */
.L_x_4928:
        /* <DEDUP_REMOVED lines=8> */
.L_x_5198:
[----:B------:R-:W-:Y:S05]  /*1f580*/  BSYNC B1 ;  /* 0x0000000000017941 */ /* 0x000fea0003800000 */
.L_x_5197:
        /* <DEDUP_REMOVED lines=8> */
.L_x_5199:
[----:B------:R-:W-:Y:S02]  /*1f610*/  IMAD.MOV.U32 R13, RZ, RZ, R33 ;  /* 0x000000ffff0d7224 */ /* 0x000fe400078e0021 */
[----:B------:R-:W-:-:S07]  /*1f620*/  IMAD.MOV.U32 R4, RZ, RZ, R14 ;  /* 0x000000ffff047224 */ /* 0x000fce00078e000e */
[----:B------:R-:W-:Y:S05]  /*1f630*/  WARPSYNC.COLLECTIVE R15, `(.L_x_5200) ;  /* 0x000000000f087348 */ /* 0x000fea0003c00000 */
[----:B------:R0:W1:Y:S02]  /*1f640*/  SHFL.IDX P6, R14, R13, R12, R11 ;  /* 0x0000000c0d0e7389 */ /* 0x00006400000c000b */
[----:B01----:R-:W-:Y:S01]  /*1f650*/  ENDCOLLECTIVE ;  /* 0x000000000000791b */ /* 0x003fe20003800000 */
.L_x_5200:
[----:B------:R-:W-:Y:S02]  /*1f660*/  IMAD.MOV.U32 R13, RZ, RZ, R30 ;  /* 0x000000ffff0d7224 */ /* 0x000fe400078e001e */
[----:B------:R-:W-:-:S07]  /*1f670*/  IMAD.MOV.U32 R0, RZ, RZ, R14 ;  /* 0x000000ffff007224 */ /* 0x000fce00078e000e */
[----:B------:R-:W-:Y:S05]  /*1f680*/  WARPSYNC.COLLECTIVE R15, `(.L_x_5201) ;  /* 0x000000000f087348 */ /* 0x000fea0003c00000 */
[----:B------:R0:W1:Y:S02]  /*1f690*/  SHFL.IDX P6, R14, R13, R12, R11 ;  /* 0x0000000c0d0e7389 */ /* 0x00006400000c000b */
[----:B01----:R-:W-:Y:S01]  /*1f6a0*/  ENDCOLLECTIVE ;  /* 0x000000000000791b */ /* 0x003fe20003800000 */
.L_x_5201:
[----:B------:R-:W-:Y:S01]  /*1f6b0*/  IMAD.MOV.U32 R8, RZ, RZ, R14 ;  /* 0x000000ffff087224 */ /* 0x000fe200078e000e */
[----:B------:R-:W-:Y:S06]  /*1f6c0*/  BRA `(.L_x_5202) ;  /* 0xfffffe8400287947 */ /* 0x000fec000383ffff */
.L_x_4931:
        /* <DEDUP_REMOVED lines=8> */
.L_x_5204:
[----:B------:R-:W-:Y:S05]  /*1f750*/  BSYNC B1 ;  /* 0x0000000000017941 */ /* 0x000fea0003800000 */
.L_x_5203:
        /* <DEDUP_REMOVED lines=8> */
.L_x_5205:
[----:B------:R-:W-:Y:S02]  /*1f7e0*/  IMAD.MOV.U32 R13, RZ, RZ, R33 ;  /* 0x000000ffff0d7224 */ /* 0x000fe400078e0021 */
[----:B------:R-:W-:-:S07]  /*1f7f0*/  IMAD.MOV.U32 R3, RZ, RZ, R14 ;  /* 0x000000ffff037224 */ /* 0x000fce00078e000e */
[----:B------:R-:W-:Y:S05]  /*1f800*/  WARPSYNC.COLLECTIVE R15, `(.L_x_5206) ;  /* 0x000000000f087348 */ /* 0x000fea0003c00000 */
[----:B------:R0:W1:Y:S02]  /*1f810*/  SHFL.IDX P6, R14, R13, R12, R11 ;  /* 0x0000000c0d0e7389 */ /* 0x00006400000c000b */
[----:B01----:R-:W-:Y:S01]  /*1f820*/  ENDCOLLECTIVE ;  /* 0x000000000000791b */ /* 0x003fe20003800000 */
.L_x_5206:
[----:B------:R-:W-:Y:S02]  /*1f830*/  IMAD.MOV.U32 R13, RZ, RZ, R30 ;  /* 0x000000ffff0d7224 */ /* 0x000fe400078e001e */
[----:B------:R-:W-:-:S07]  /*1f840*/  IMAD.MOV.U32 R7, RZ, RZ, R14 ;  /* 0x000000ffff077224 */ /* 0x000fce00078e000e */
[----:B------:R-:W-:Y:S05]  /*1f850*/  WARPSYNC.COLLECTIVE R15, `(.L_x_5207) ;  /* 0x000000000f087348 */ /* 0x000fea0003c00000 */
[----:B------:R0:W1:Y:S02]  /*1f860*/  SHFL.IDX P6, R14, R13, R12, R11 ;  /* 0x0000000c0d0e7389 */ /* 0x00006400000c000b */
[----:B01----:R-:W-:Y:S01]  /*1f870*/  ENDCOLLECTIVE ;  /* 0x000000000000791b */ /* 0x003fe20003800000 */
.L_x_5207:
[----:B------:R-:W-:Y:S01]  /*1f880*/  IMAD.MOV.U32 R30, RZ, RZ, R14 ;  /* 0x000000ffff1e7224 */ /* 0x000fe200078e000e */
[----:B------:R-:W-:Y:S06]  /*1f890*/  BRA `(.L_x_5208) ;  /* 0xfffffe8400807947 */ /* 0x000fec000383ffff */
.L_x_4935:
[----:B0-----:R0:W1:Y:S02]  /*1f8a0*/  SYNCS.PHASECHK.TRANS64.TRYWAIT P0, [R2+URZ+0x28c00], R35 ;  /* 0x028c0023020075a7 */ /* 0x001064000800017f */
[----:B-1----:R-:W-:Y:S05]  /*1f8b0*/  @!P0 NANOSLEEP.SYNCS 0x989680 ;  /* 0x009896800000895d */ /* 0x002fea0003900000 */
[----:B------:R-:W1:Y:S02]  /*1f8c0*/  @!P0 SYNCS.PHASECHK.TRANS64 P0, [R2+URZ+0x28c00], R35 ;  /* 0x028c0023020085a7 */ /* 0x000e64000800007f */
[----:B-1----:R-:W-:Y:S05]  /*1f8d0*/  @!P0 BRA `(.L_x_4935) ;  /* 0xfffffffc00f08947 */ /* 0x002fea000383ffff */
[----:B------:R-:W-:Y:S05]  /*1f8e0*/  BRA `(.L_x_5209) ;  /* 0xfffffe8800687947 */ /* 0x000fea000383ffff */
.L_x_4943:
        /* <DEDUP_REMOVED lines=8> */
.L_x_5211:
[----:B------:R-:W-:Y:S05]  /*1f970*/  BSYNC B1 ;  /* 0x0000000000017941 */ /* 0x000fea0003800000 */
.L_x_5210:
        /* <DEDUP_REMOVED lines=8> */
.L_x_5212:
[----:B------:R-:W-:Y:S02]  /*1fa00*/  IMAD.MOV.U32 R13, RZ, RZ, R9 ;  /* 0x000000ffff0d7224 */ /* 0x000fe400078e0009 */
[----:B------:R-:W-:-:S07]  /*1fa10*/  IMAD.MOV.U32 R4, RZ, RZ, R14 ;  /* 0x000000ffff047224 */ /* 0x000fce00078e000e */
[----:B------:R-:W-:Y:S05]  /*1fa20*/  WARPSYNC.COLLECTIVE R15, `(.L_x_5213) ;  /* 0x000000000f087348 */ /* 0x000fea0003c00000 */
[----:B------:R0:W1:Y:S02]  /*1fa30*/  SHFL.IDX P6, R14, R13, R12, R11 ;  /* 0x0000000c0d0e7389 */ /* 0x00006400000c000b */
[----:B01----:R-:W-:Y:S01]  /*1fa40*/  ENDCOLLECTIVE ;  /* 0x000000000000791b */ /* 0x003fe20003800000 */
.L_x_5213:
[----:B------:R-:W-:Y:S02]  /*1fa50*/  IMAD.MOV.U32 R13, RZ, RZ, R8 ;  /* 0x000000ffff0d7224 */ /* 0x000fe400078e0008 */
[----:B------:R-:W-:-:S07]  /*1fa60*/  IMAD.MOV.U32 R7, RZ, RZ, R14 ;  /* 0x000000ffff077224 */ /* 0x000fce00078e000e */
[----:B------:R-:W-:Y:S05]  /*1fa70*/  WARPSYNC.COLLECTIVE R15, `(.L_x_5214) ;  /* 0x000000000f087348 */ /* 0x000fea0003c00000 */
[----:B------:R0:W1:Y:S02]  /*1fa80*/  SHFL.IDX P6, R14, R13, R12, R11 ;  /* 0x0000000c0d0e7389 */ /* 0x00006400000c000b */
[----:B01----:R-:W-:Y:S01]  /*1fa90*/  ENDCOLLECTIVE ;  /* 0x000000000000791b */ /* 0x003fe20003800000 */
.L_x_5214:
[----:B------:R-:W-:Y:S01]  /*1faa0*/  IMAD.MOV.U32 R6, RZ, RZ, R14 ;  /* 0x000000ffff067224 */ /* 0x000fe200078e000e */
[----:B------:R-:W-:Y:S06]  /*1fab0*/  BRA `(.L_x_5215) ;  /* 0xfffffe9400bc7947 */ /* 0x000fec000383ffff */
.L_x_4946:
        /* <DEDUP_REMOVED lines=8> */
.L_x_5217:
[----:B------:R-:W-:Y:S05]  /*1fb40*/  BSYNC B1 ;  /* 0x0000000000017941 */ /* 0x000fea0003800000 */
.L_x_5216:
        /* <DEDUP_REMOVED lines=8> */
.L_x_5218:
[----:B------:R-:W-:Y:S02]  /*1fbd0*/  IMAD.MOV.U32 R13, RZ, RZ, R9 ;  /* 0x000000ffff0d7224 */ /* 0x000fe400078e0009 */
[----:B------:R-:W-:-:S07]  /*1fbe0*/  IMAD.MOV.U32 R3, RZ, RZ, R14 ;  /* 0x000000ffff037224 */ /* 0x000fce00078e000e */
[----:B------:R-:W-:Y:S05]  /*1fbf0*/  WARPSYNC.COLLECTIVE R15, `(.L_x_5219) ;  /* 0x000000000f087348 */ /* 0x000fea0003c00000 */
[----:B------:R0:W1:Y:S02]  /*1fc00*/  SHFL.IDX P6, R14, R13, R12, R11 ;  /* 0x0000000c0d0e7389 */ /* 0x00006400000c000b */
[----:B01----:R-:W-:Y:S01]  /*1fc10*/  ENDCOLLECTIVE ;  /* 0x000000000000791b */ /* 0x003fe20003800000 */
.L_x_5219:
[----:B------:R-:W-:Y:S02]  /*1fc20*/  IMAD.MOV.U32 R13, RZ, RZ, R8 ;  /* 0x000000ffff0d7224 */ /* 0x000fe400078e0008 */
[----:B------:R-:W-:-:S07]  /*1fc30*/  IMAD.MOV.U32 R6, RZ, RZ, R14 ;  /* 0x000000ffff067224 */ /* 0x000fce00078e000e */
[----:B------:R-:W-:Y:S05]  /*1fc40*/  WARPSYNC.COLLECTIVE R15, `(.L_x_5220) ;  /* 0x000000000f087348 */ /* 0x000fea0003c00000 */
[----:B------:R0:W1:Y:S02]  /*1fc50*/  SHFL.IDX P6, R14, R13, R12, R11 ;  /* 0x0000000c0d0e7389 */ /* 0x00006400000c000b */
[----:B01----:R-:W-:Y:S01]  /*1fc60*/  ENDCOLLECTIVE ;  /* 0x000000000000791b */ /* 0x003fe20003800000 */
.L_x_5220:
[----:B------:R-:W-:Y:S02]  /*1fc70*/  IMAD.MOV.U32 R12, RZ, RZ, R3 ;  /* 0x000000ffff0c7224 */ /* 0x000fe400078e0003 */
[----:B------:R-:W-:Y:S01]  /*1fc80*/  IMAD.MOV.U32 R13, RZ, RZ, R0 ;  /* 0x000000ffff0d7224 */ /* 0x000fe200078e0000 */
[----:B------:R-:W-:Y:S06]  /*1fc90*/  BRA `(.L_x_5221) ;  /* 0xfffffe9400e47947 */ /* 0x000fec000383ffff */
.L_x_4950:
[----:B0-----:R0:W1:Y:S02]  /*1fca0*/  SYNCS.PHASECHK.TRANS64.TRYWAIT P1, [R2+URZ+0x28c00], R33 ;  /* 0x028c0021020075a7 */ /* 0x001064000802017f */
[----:B-1----:R-:W-:Y:S05]  /*1fcb0*/  @!P1 NANOSLEEP.SYNCS 0x989680 ;  /* 0x009896800000995d */ /* 0x002fea0003900000 */
[----:B------:R-:W1:Y:S02]  /*1fcc0*/  @!P1 SYNCS.PHASECHK.TRANS64 P1, [R2+URZ+0x28c00], R33 ;  /* 0x028c0021020095a7 */ /* 0x000e64000802007f */
[----:B-1----:R-:W-:Y:S05]  /*1fcd0*/  @!P1 BRA `(.L_x_4950) ;  /* 0xfffffffc00f09947 */ /* 0x002fea000383ffff */
[----:B------:R-:W-:Y:S05]  /*1fce0*/  BRA `(.L_x_5222) ;  /* 0xfffffe9800847947 */ /* 0x000fea000383ffff */
.L_x_4956:
[----:B0-----:R0:W1:Y:S02]  /*1fcf0*/  SYNCS.PHASECHK.TRANS64.TRYWAIT P2, [R20+URZ+0x28c30], R21 ;  /* 0x028c3015140075a7 */ /* 0x001064000804017f */
[----:B-1----:R-:W-:Y:S05]  /*1fd00*/  @!P2 NANOSLEEP.SYNCS 0x989680 ;  /* 0x009896800000a95d */ /* 0x002fea0003900000 */
[----:B------:R-:W1:Y:S02]  /*1fd10*/  @!P2 SYNCS.PHASECHK.TRANS64 P2, [R20+URZ+0x28c30], R21 ;  /* 0x028c30151400a5a7 */ /* 0x000e64000804007f */
[----:B-1----:R-:W-:Y:S05]  /*1fd20*/  @!P2 BRA `(.L_x_4956) ;  /* 0xfffffffc00f0a947 */ /* 0x002fea000383ffff */
[----:B------:R-:W-:Y:S05]  /*1fd30*/  BRA `(.L_x_4955) ;  /* 0xfffffea800387947 */ /* 0x000fea000383ffff */
.L_x_4961:
[----:B--2---:R2:W0:Y:S02]  /*1fd40*/  SYNCS.PHASECHK.TRANS64.TRYWAIT P2, [R20+URZ+0x28c50], R21 ;  /* 0x028c5015140075a7 */ /* 0x004424000804017f */
[----:B0-----:R-:W-:Y:S05]  /*1fd50*/  @!P2 NANOSLEEP.SYNCS 0x989680 ;  /* 0x009896800000a95d */ /* 0x001fea0003900000 */
[----:B------:R-:W0:Y:S02]  /*1fd60*/  @!P2 SYNCS.PHASECHK.TRANS64 P2, [R20+URZ+0x28c50], R21 ;  /* 0x028c50151400a5a7 */ /* 0x000e24000804007f */
[----:B0-----:R-:W-:Y:S05]  /*1fd70*/  @!P2 BRA `(.L_x_4961) ;  /* 0xfffffffc00f0a947 */ /* 0x001fea000383ffff */
[----:B------:R-:W-:Y:S05]  /*1fd80*/  BRA `(.L_x_4960) ;  /* 0xfffffec000087947 */ /* 0x000fea000383ffff */
.L_x_4968:
[----:B-1----:R1:W2:Y:S02]  /*1fd90*/  SYNCS.PHASECHK.TRANS64.TRYWAIT P2, [R217+URZ+0x28c30], R20 ;  /* 0x028c3014d90075a7 */ /* 0x0022a4000804017f */
[----:B--2---:R-:W-:Y:S05]  /*1fda0*/  @!P2 NANOSLEEP.SYNCS 0x989680 ;  /* 0x009896800000a95d */ /* 0x004fea0003900000 */
[----:B------:R-:W2:Y:S02]  /*1fdb0*/  @!P2 SYNCS.PHASECHK.TRANS64 P2, [R217+URZ+0x28c30], R20 ;  /* 0x028c3014d900a5a7 */ /* 0x000ea4000804007f */
[----:B--2---:R-:W-:Y:S05]  /*1fdc0*/  @!P2 BRA `(.L_x_4968) ;  /* 0xfffffffc00f0a947 */ /* 0x004fea000383ffff */
[----:B------:R-:W-:Y:S05]  /*1fdd0*/  BRA `(.L_x_4967) ;  /* 0xfffffec400407947 */ /* 0x000fea000383ffff */
.L_x_4973:
[----:B--2---:R2:W3:Y:S02]  /*1fde0*/  SYNCS.PHASECHK.TRANS64.TRYWAIT P2, [R217+URZ+0x28c50], R20 ;  /* 0x028c5014d90075a7 */ /* 0x0044e4000804017f */
[----:B---3--:R-:W-:Y:S05]  /*1fdf0*/  @!P2 NANOSLEEP.SYNCS 0x989680 ;  /* 0x009896800000a95d */ /* 0x008fea0003900000 */
[----:B------:R-:W3:Y:S02]  /*1fe00*/  @!P2 SYNCS.PHASECHK.TRANS64 P2, [R217+URZ+0x28c50], R20 ;  /* 0x028c5014d900a5a7 */ /* 0x000ee4000804007f */
[----:B---3--:R-:W-:Y:S05]  /*1fe10*/  @!P2 BRA `(.L_x_4973) ;  /* 0xfffffffc00f0a947 */ /* 0x008fea000383ffff */
[----:B------:R-:W-:Y:S05]  /*1fe20*/  BRA `(.L_x_4972) ;  /* 0xfffffee400007947 */ /* 0x000fea000383ffff */
.L_x_4981:
[----:B--2---:R2:W3:Y:S02]  /*1fe30*/  SYNCS.PHASECHK.TRANS64.TRYWAIT P2, [R194+URZ+0x28c30], R20 ;  /* 0x028c3014c20075a7 */ /* 0x0044e4000804017f */
[----:B---3--:R-:W-:Y:S05]  /*1fe40*/  @!P2 NANOSLEEP.SYNCS 0x989680 ;  /* 0x009896800000a95d */ /* 0x008fea0003900000 */
[----:B------:R-:W3:Y:S02]  /*1fe50*/  @!P2 SYNCS.PHASECHK.TRANS64 P2, [R194+URZ+0x28c30], R20 ;  /* 0x028c3014c200a5a7 */ /* 0x000ee4000804007f */
[----:B---3--:R-:W-:Y:S05]  /*1fe60*/  @!P2 BRA `(.L_x_4981) ;  /* 0xfffffffc00f0a947 */ /* 0x008fea000383ffff */
[----:B------:R-:W-:Y:S05]  /*1fe70*/  BRA `(.L_x_4980) ;  /* 0xfffffee800147947 */ /* 0x000fea000383ffff */
.L_x_4986:
[----:B--2---:R2:W3:Y:S02]  /*1fe80*/  SYNCS.PHASECHK.TRANS64.TRYWAIT P2, [R194+URZ+0x28c50], R20 ;  /* 0x028c5014c20075a7 */ /* 0x0044e4000804017f */
[----:B---3--:R-:W-:Y:S05]  /*1fe90*/  @!P2 NANOSLEEP.SYNCS 0x989680 ;  /* 0x009896800000a95d */ /* 0x008fea0003900000 */
[----:B------:R-:W3:Y:S02]  /*1fea0*/  @!P2 SYNCS.PHASECHK.TRANS64 P2, [R194+URZ+0x28c50], R20 ;  /* 0x028c5014c200a5a7 */ /* 0x000ee4000804007f */
[----:B---3--:R-:W-:Y:S05]  /*1feb0*/  @!P2 BRA `(.L_x_4986) ;  /* 0xfffffffc00f0a947 */ /* 0x008fea000383ffff */
[----:B------:R-:W-:Y:S05]  /*1fec0*/  BRA `(.L_x_4985) ;  /* 0xffffff0000687947 */ /* 0x000fea000383ffff */
.L_x_5021:
        /* <DEDUP_REMOVED lines=11> */
.L_x_5224:
[----:B------:R-:W-:Y:S05]  /*1ff80*/  BSYNC B1 ;  /* 0x0000000000017941 */ /* 0x000fea0003800000 */
.L_x_5223:
[----:B------:R-:W-:Y:S05]  /*1ff90*/  BRA `(.L_x_5225) ;  /* 0xffffff7400407947 */ /* 0x000fea000383ffff */
.L_x_5023:
[----:B------:R-:W-:Y:S01]  /*1ffa0*/  BSSY B1, `(.L_x_5226) ;  /* 0x0000006000017945 */ /* 0x000fe20003800000 */
[----:B------:R-:W-:-:S07]  /*1ffb0*/  IMAD.MOV.U32 R15, RZ, RZ, -0x1 ;  /* 0xffffffffff0f7424 */ /* 0x000fce00078e00ff */
[----:B0-----:R-:W-:Y:S05]  /*1ffc0*/  WARPSYNC.COLLECTIVE R15, `(.L_x_5227) ;  /* 0x000000000f0c7348 */ /* 0x001fea0003c00000 */
[----:B------:R-:W-:Y:S02]  /*1ffd0*/  ELECT P6, UR62, PT ;  /* 0x00000000003e782f */ /* 0x000fe400038c0000 */
[----:B------:R-:W-:Y:S01]  /*1ffe0*/  MOV R14, UR62 ;  /* 0x0000003e000e7c02 */ /* 0x000fe20008000f00 */
[----:B0-----:R-:W-:Y:S10]  /*1fff0*/  ENDCOLLECTIVE ;  /* 0x000000000000791b */ /* 0x001ff40003800000 */
.L_x_5227:
[----:B------:R-:W-:Y:S05]  /*20000*/  BSYNC B1 ;  /* 0x0000000000017941 */ /* 0x000fea0003800000 */
.L_x_5226:
[----:B------:R-:W-:Y:S05]  /*20010*/  BRA `(.L_x_5022) ;  /* 0xffffff7400387947 */ /* 0x000fea000383ffff */
.L_x_5025:
[----:B0-----:R0:W1:Y:S02]  /*20020*/  SYNCS.PHASECHK.TRANS64.TRYWAIT P0, [R18+URZ+0x28c20], R4 ;  /* 0x028c2004120075a7 */ /* 0x001064000800017f */
[----:B-1----:R-:W-:Y:S05]  /*20030*/  @!P0 NANOSLEEP.SYNCS 0x989680 ;  /* 0x009896800000895d */ /* 0x002fea0003900000 */
[----:B------:R-:W1:Y:S02]  /*20040*/  @!P0 SYNCS.PHASECHK.TRANS64 P0, [R18+URZ+0x28c20], R4 ;  /* 0x028c2004120085a7 */ /* 0x000e64000800007f */
[----:B-1----:R-:W-:Y:S05]  /*20050*/  @!P0 BRA `(.L_x_5025) ;  /* 0xfffffffc00f08947 */ /* 0x002fea000383ffff */
[----:B------:R-:W-:Y:S05]  /*20060*/  BRA `(.L_x_5228) ;  /* 0xffffff7400487947 */ /* 0x000fea000383ffff */
.L_x_5029:
[----:B-1----:R1:W2:Y:S02]  /*20070*/  SYNCS.PHASECHK.TRANS64.TRYWAIT P0, [R5+URZ+0x28ca0], R9 ;  /* 0x028ca009050075a7 */ /* 0x0022a4000800017f */
[----:B--2---:R-:W-:Y:S05]  /*20080*/  @!P0 NANOSLEEP.SYNCS 0x989680 ;  /* 0x009896800000895d */ /* 0x004fea0003900000 */
[----:B------:R-:W2:Y:S02]  /*20090*/  @!P0 SYNCS.PHASECHK.TRANS64 P0, [R5+URZ+0x28ca0], R9 ;  /* 0x028ca009050085a7 */ /* 0x000ea4000800007f */
[----:B--2---:R-:W-:Y:S05]  /*200a0*/  @!P0 BRA `(.L_x_5029) ;  /* 0xfffffffc00f08947 */ /* 0x004fea000383ffff */
[----:B------:R-:W-:Y:S05]  /*200b0*/  BRA `(.L_x_5229) ;  /* 0xffffff7400687947 */ /* 0x000fea000383ffff */
.L_x_5034:
[----:B0-----:R0:W2:Y:S02]  /*200c0*/  SYNCS.PHASECHK.TRANS64.TRYWAIT P0, [R5+URZ+0x28cc0], R9 ;  /* 0x028cc009050075a7 */ /* 0x0010a4000800017f */
[----:B--2---:R-:W-:Y:S05]  /*200d0*/  @!P0 NANOSLEEP.SYNCS 0x989680 ;  /* 0x009896800000895d */ /* 0x004fea0003900000 */
[----:B------:R-:W2:Y:S02]  /*200e0*/  @!P0 SYNCS.PHASECHK.TRANS64 P0, [R5+URZ+0x28cc0], R9 ;  /* 0x028cc009050085a7 */ /* 0x000ea4000800007f */
[----:B--2---:R-:W-:Y:S05]  /*200f0*/  @!P0 BRA `(.L_x_5034) ;  /* 0xfffffffc00f08947 */ /* 0x004fea000383ffff */
[----:B------:R-:W-:Y:S05]  /*20100*/  BRA `(.L_x_5230) ;  /* 0xffffff7400e87947 */ /* 0x000fea000383ffff */
.L_x_5048:
[----:B0-----:R0:W1:Y:S02]  /*20110*/  SYNCS.PHASECHK.TRANS64.TRYWAIT P1, [R5+URZ+0x28ca0], R6 ;  /* 0x028ca006050075a7 */ /* 0x001064000802017f */
[----:B-1----:R-:W-:Y:S05]  /*20120*/  @!P1 NANOSLEEP.SYNCS 0x989680 ;  /* 0x009896800000995d */ /* 0x002fea0003900000 */
[----:B------:R-:W1:Y:S02]  /*20130*/  @!P1 SYNCS.PHASECHK.TRANS64 P1, [R5+URZ+0x28ca0], R6 ;  /* 0x028ca006050095a7 */ /* 0x000e64000802007f */
[----:B-1----:R-:W-:Y:S05]  /*20140*/  @!P1 BRA `(.L_x_5048) ;  /* 0xfffffffc00f09947 */ /* 0x002fea000383ffff */
[----:B------:R-:W-:Y:S05]  /*20150*/  BRA `(.L_x_5231) ;  /* 0xffffff8000687947 */ /* 0x000fea000383ffff */
.L_x_5053:
[----:B-1----:R1:W2:Y:S02]  /*20160*/  SYNCS.PHASECHK.TRANS64.TRYWAIT P1, [R5+URZ+0x28cc0], R6 ;  /* 0x028cc006050075a7 */ /* 0x0022a4000802017f */
[----:B--2---:R-:W-:Y:S05]  /*20170*/  @!P1 NANOSLEEP.SYNCS 0x989680 ;  /* 0x009896800000995d */ /* 0x004fea0003900000 */
[----:B------:R-:W2:Y:S02]  /*20180*/  @!P1 SYNCS.PHASECHK.TRANS64 P1, [R5+URZ+0x28cc0], R6 ;  /* 0x028cc006050095a7 */ /* 0x000ea4000802007f */
[----:B--2---:R-:W-:Y:S05]  /*20190*/  @!P1 BRA `(.L_x_5053) ;  /* 0xfffffffc00f09947 */ /* 0x004fea000383ffff */
[----:B------:R-:W-:Y:S05]  /*201a0*/  BRA `(.L_x_5232) ;  /* 0xffffff8000e47947 */ /* 0x000fea000383ffff */
.L_x_5075:
        /* <DEDUP_REMOVED lines=11> */
.L_x_5234:
[----:B------:R-:W-:Y:S05]  /*20260*/  BSYNC B0 ;  /* 0x0000000000007941 */ /* 0x000fea0003800000 */
.L_x_5233:
[----:B------:R-:W-:Y:S05]  /*20270*/  BRA `(.L_x_5235) ;  /* 0xffffff94008c7947 */ /* 0x000fea000383ffff */
.L_x_5077:
[----:B------:R-:W-:Y:S01]  /*20280*/  BSSY B0, `(.L_x_5236) ;  /* 0x0000006000007945 */ /* 0x000fe20003800000 */
[----:B------:R-:W-:-:S07]  /*20290*/  IMAD.MOV.U32 R15, RZ, RZ, -0x1 ;  /* 0xffffffffff0f7424 */ /* 0x000fce00078e00ff */
[----:B0-----:R-:W-:Y:S05]  /*202a0*/  WARPSYNC.COLLECTIVE R15, `(.L_x_5237) ;  /* 0x000000000f0c7348 */ /* 0x001fea0003c00000 */
[----:B------:R-:W-:Y:S02]  /*202b0*/  ELECT P6, UR62, PT ;  /* 0x00000000003e782f */ /* 0x000fe400038c0000 */
[----:B------:R-:W-:Y:S01]  /*202c0*/  MOV R14, UR62 ;  /* 0x0000003e000e7c02 */ /* 0x000fe20008000f00 */
[----:B0-----:R-:W-:Y:S10]  /*202d0*/  ENDCOLLECTIVE ;  /* 0x000000000000791b */ /* 0x001ff40003800000 */
.L_x_5237:
[----:B------:R-:W-:Y:S05]  /*202e0*/  BSYNC B0 ;  /* 0x0000000000007941 */ /* 0x000fea0003800000 */
.L_x_5236:
[----:B------:R-:W-:Y:S05]  /*202f0*/  BRA `(.L_x_5238) ;  /* 0xffffff9400907947 */ /* 0x000fea000383ffff */
.L_x_5079:
[----:B-1----:R1:W2:Y:S02]  /*20300*/  SYNCS.PHASECHK.TRANS64.TRYWAIT P0, [R0+URZ+0x28c40], R2 ;  /* 0x028c4002000075a7 */ /* 0x0022a4000800017f */
[----:B--2---:R-:W-:Y:S05]  /*20310*/  @!P0 NANOSLEEP.SYNCS 0x989680 ;  /* 0x009896800000895d */ /* 0x004fea0003900000 */
[----:B------:R-:W2:Y:S02]  /*20320*/  @!P0 SYNCS.PHASECHK.TRANS64 P0, [R0+URZ+0x28c40], R2 ;  /* 0x028c4002000085a7 */ /* 0x000ea4000800007f */
[----:B--2---:R-:W-:Y:S05]  /*20330*/  @!P0 BRA `(.L_x_5079) ;  /* 0xfffffffc00f08947 */ /* 0x004fea000383ffff */
[----:B------:R-:W-:Y:S05]  /*20340*/  BRA `(.L_x_5239) ;  /* 0xffffff9400f47947 */ /* 0x000fea000383ffff */
.L_x_5083:
        /* <DEDUP_REMOVED lines=15> */
.L_x_5240:
[----:B------:R-:W-:Y:S02]  /*20440*/  IMAD.MOV.U32 R13, RZ, RZ, R4 ;  /* 0x000000ffff0d7224 */ /* 0x000fe400078e0004 */
[----:B------:R-:W-:-:S07]  /*20450*/  IMAD.MOV.U32 R6, RZ, RZ, R14 ;  /* 0x000000ffff067224 */ /* 0x000fce00078e000e */
[----:B------:R-:W-:Y:S05]  /*20460*/  WARPSYNC.COLLECTIVE R15, `(.L_x_5241) ;  /* 0x000000000f087348 */ /* 0x000fea0003c00000 */
[----:B------:R0:W1:Y:S02]  /*20470*/  SHFL.IDX P6, R14, R13, R12, R11 ;  /* 0x0000000c0d0e7389 */ /* 0x00006400000c000b */
[----:B01----:R-:W-:Y:S01]  /*20480*/  ENDCOLLECTIVE ;  /* 0x000000000000791b */ /* 0x003fe20003800000 */
.L_x_5241:
[----:B------:R-:W-:Y:S02]  /*20490*/  IMAD.MOV.U32 R13, RZ, RZ, R3 ;  /* 0x000000ffff0d7224 */ /* 0x000fe400078e0003 */
[----:B------:R-:W-:Y:S02]  /*204a0*/  IMAD.MOV.U32 R12, RZ, RZ, 0x1 ;  /* 0x00000001ff0c7424 */ /* 0x000fe400078e00ff */
[----:B------:R-:W-:-:S07]  /*204b0*/  IMAD.MOV.U32 R7, RZ, RZ, R14 ;  /* 0x000000ffff077224 */ /* 0x000fce00078e000e */
[----:B------:R-:W-:Y:S05]  /*204c0*/  WARPSYNC.COLLECTIVE R15, `(.L_x_5242) ;  /* 0x000000000f087348 */ /* 0x000fea0003c00000 */
[----:B------:R0:W1:Y:S02]  /*204d0*/  SHFL.IDX P6, R14, R13, R12, R11 ;  /* 0x0000000c0d0e7389 */ /* 0x00006400000c000b */
[----:B01----:R-:W-:Y:S01]  /*204e0*/  ENDCOLLECTIVE ;  /* 0x000000000000791b */ /* 0x003fe20003800000 */
.L_x_5242:
        /* <DEDUP_REMOVED lines=15> */
.L_x_5243:
[----:B------:R-:W-:Y:S02]  /*205e0*/  IMAD.MOV.U32 R13, RZ, RZ, R3 ;  /* 0x000000ffff0d7224 */ /* 0x000fe400078e0003 */
[----:B------:R-:W-:Y:S02]  /*205f0*/  IMAD.MOV.U32 R12, RZ, RZ, 0x2 ;  /* 0x00000002ff0c7424 */ /* 0x000fe400078e00ff */
[----:B------:R-:W-:-:S07]  /*20600*/  IMAD.MOV.U32 R5, RZ, RZ, R14 ;  /* 0x000000ffff057224 */ /* 0x000fce00078e000e */
[----:B------:R-:W-:Y:S05]  /*20610*/  WARPSYNC.COLLECTIVE R15, `(.L_x_5244) ;  /* 0x000000000f087348 */ /* 0x000fea0003c00000 */
[----:B------:R0:W1:Y:S02]  /*20620*/  SHFL.IDX P6, R14, R13, R12, R11 ;  /* 0x0000000c0d0e7389 */ /* 0x00006400000c000b */
[----:B01----:R-:W-:Y:S01]  /*20630*/  ENDCOLLECTIVE ;  /* 0x000000000000791b */ /* 0x003fe20003800000 */
.L_x_5244:
        /* <DEDUP_REMOVED lines=15> */
.L_x_5245:
[----:B------:R-:W-:Y:S02]  /*20730*/  IMAD.MOV.U32 R13, RZ, RZ, R3 ;  /* 0x000000ffff0d7224 */ /* 0x000fe400078e0003 */
[----:B------:R-:W-:Y:S02]  /*20740*/  IMAD.MOV.U32 R12, RZ, RZ, 0x3 ;  /* 0x00000003ff0c7424 */ /* 0x000fe400078e00ff */
[----:B------:R-:W-:-:S07]  /*20750*/  IMAD.MOV.U32 R5, RZ, RZ, R14 ;  /* 0x000000ffff057224 */ /* 0x000fce00078e000e */
[----:B------:R-:W-:Y:S05]  /*20760*/  WARPSYNC.COLLECTIVE R15, `(.L_x_5246) ;  /* 0x000000000f087348 */ /* 0x000fea0003c00000 */
[----:B------:R0:W1:Y:S02]  /*20770*/  SHFL.IDX P6, R14, R13, R12, R11 ;  /* 0x0000000c0d0e7389 */ /* 0x00006400000c000b */
[----:B01----:R-:W-:Y:S01]  /*20780*/  ENDCOLLECTIVE ;  /* 0x000000000000791b */ /* 0x003fe20003800000 */
.L_x_5246:
        /* <DEDUP_REMOVED lines=13> */
.L_x_5247:
[----:B------:R-:W-:Y:S01]  /*20860*/  IMAD.MOV.U32 R3, RZ, RZ, R14 ;  /* 0x000000ffff037224 */ /* 0x000fe200078e000e */
[----:B------:R-:W-:Y:S06]  /*20870*/  BRA `(.L_x_5248) ;  /* 0xffffff9c00387947 */ /* 0x000fec000383ffff */
.L_x_5086:
[----:B0-----:R0:W1:Y:S02]  /*20880*/  SYNCS.PHASECHK.TRANS64.TRYWAIT P0, [R18+URZ+0x28c20], R0 ;  /* 0x028c2000120075a7 */ /* 0x001064000800017f */
[----:B-1----:R-:W-:Y:S05]  /*20890*/  @!P0 NANOSLEEP.SYNCS 0x989680 ;  /* 0x009896800000895d */ /* 0x002fea0003900000 */
[----:B------:R-:W1:Y:S02]  /*208a0*/  @!P0 SYNCS.PHASECHK.TRANS64 P0, [R18+URZ+0x28c20], R0 ;  /* 0x028c2000120085a7 */ /* 0x000e64000800007f */
[----:B-1----:R-:W-:Y:S05]  /*208b0*/  @!P0 BRA `(.L_x_5086) ;  /* 0xfffffffc00f08947 */ /* 0x002fea000383ffff */
[----:B------:R-:W-:Y:S05]  /*208c0*/  BRA `(.L_x_5249) ;  /* 0xffffff9c00947947 */ /* 0x000fea000383ffff */
.L_x_5090:
[----:B0-----:R0:W1:Y:S02]  /*208d0*/  SYNCS.PHASECHK.TRANS64.TRYWAIT P0, [R0+URZ+0x28c60], R2 ;  /* 0x028c6002000075a7 */ /* 0x001064000800017f */
[----:B-1----:R-:W-:Y:S05]  /*208e0*/  @!P0 NANOSLEEP.SYNCS 0x989680 ;  /* 0x009896800000895d */ /* 0x002fea0003900000 */
[----:B------:R-:W1:Y:S02]  /*208f0*/  @!P0 SYNCS.PHASECHK.TRANS64 P0, [R0+URZ+0x28c60], R2 ;  /* 0x028c6002000085a7 */ /* 0x000e64000800007f */
[----:B-1----:R-:W-:Y:S05]  /*20900*/  @!P0 BRA `(.L_x_5090) ;  /* 0xfffffffc00f08947 */ /* 0x002fea000383ffff */
[----:B------:R-:W-:Y:S05]  /*20910*/  BRA `(.L_x_5250) ;  /* 0xffffff9c00b87947 */ /* 0x000fea000383ffff */
.L_x_5109:
[----:B-1----:R1:W2:Y:S02]  /*20920*/  SYNCS.PHASECHK.TRANS64.TRYWAIT P0, [R2+URZ+0x28c40], R6 ;  /* 0x028c4006020075a7 */ /* 0x0022a4000800017f */
[----:B--2---:R-:W-:Y:S05]  /*20930*/  @!P0 NANOSLEEP.SYNCS 0x989680 ;  /* 0x009896800000895d */ /* 0x004fea0003900000 */
[----:B------:R-:W2:Y:S02]  /*20940*/  @!P0 SYNCS.PHASECHK.TRANS64 P0, [R2+URZ+0x28c40], R6 ;  /* 0x028c4006020085a7 */ /* 0x000ea4000800007f */
[----:B--2---:R-:W-:Y:S05]  /*20950*/  @!P0 BRA `(.L_x_5109) ;  /* 0xfffffffc00f08947 */ /* 0x004fea000383ffff */
[----:B------:R-:W-:Y:S05]  /*20960*/  BRA `(.L_x_5251) ;  /* 0xffffffa800d07947 */ /* 0x000fea000383ffff */
.L_x_5114:
[----:B0-----:R0:W2:Y:S02]  /*20970*/  SYNCS.PHASECHK.TRANS64.TRYWAIT P0, [R2+URZ+0x28c60], R6 ;  /* 0x028c6006020075a7 */ /* 0x0010a4000800017f */
[----:B--2---:R-:W-:Y:S05]  /*20980*/  @!P0 NANOSLEEP.SYNCS 0x989680 ;  /* 0x009896800000895d */ /* 0x004fea0003900000 */
[----:B------:R-:W2:Y:S02]  /*20990*/  @!P0 SYNCS.PHASECHK.TRANS64 P0, [R2+URZ+0x28c60], R6 ;  /* 0x028c6006020085a7 */ /* 0x000ea4000800007f */
[----:B--2---:R-:W-:Y:S05]  /*209a0*/  @!P0 BRA `(.L_x_5114) ;  /* 0xfffffffc00f08947 */ /* 0x004fea000383ffff */
[----:B------:R-:W-:Y:S05]  /*209b0*/  BRA `(.L_x_5252) ;  /* 0xffffffac00507947 */ /* 0x000fea000383ffff */
.L_x_5129:
[----:B-1----:R1:W2:Y:S02]  /*209c0*/  SYNCS.PHASECHK.TRANS64.TRYWAIT P0, [R2+URZ+0x28c40], R3 ;  /* 0x028c4003020075a7 */ /* 0x0022a4000800017f */
[----:B--2---:R-:W-:Y:S05]  /*209d0*/  @!P0 NANOSLEEP.SYNCS 0x989680 ;  /* 0x009896800000895d */ /* 0x004fea0003900000 */
[----:B------:R-:W2:Y:S02]  /*209e0*/  @!P0 SYNCS.PHASECHK.TRANS64 P0, [R2+URZ+0x28c40], R3 ;  /* 0x028c4003020085a7 */ /* 0x000ea4000800007f */
[----:B--2---:R-:W-:Y:S05]  /*209f0*/  @!P0 BRA `(.L_x_5129) ;  /* 0xfffffffc00f08947 */ /* 0x004fea000383ffff */
[----:B------:R-:W-:Y:S05]  /*20a00*/  BRA `(.L_x_5253) ;  /* 0xffffffb800307947 */ /* 0x000fea000383ffff */
.L_x_5134:
[----:B0-----:R0:W2:Y:S02]  /*20a10*/  SYNCS.PHASECHK.TRANS64.TRYWAIT P0, [R2+URZ+0x28c60], R3 ;  /* 0x028c6003020075a7 */ /* 0x0010a4000800017f */
[----:B--2---:R-:W-:Y:S05]  /*20a20*/  @!P0 NANOSLEEP.SYNCS 0x989680 ;  /* 0x009896800000895d */ /* 0x004fea0003900000 */
[----:B------:R-:W2:Y:S02]  /*20a30*/  @!P0 SYNCS.PHASECHK.TRANS64 P0, [R2+URZ+0x28c60], R3 ;  /* 0x028c6003020085a7 */ /* 0x000ea4000800007f */
[----:B--2---:R-:W-:Y:S05]  /*20a40*/  @!P0 BRA `(.L_x_5134) ;  /* 0xfffffffc00f08947 */ /* 0x004fea000383ffff */
[----:B------:R-:W-:Y:S05]  /*20a50*/  BRA `(.L_x_5254) ;  /* 0xffffffb800ac7947 */ /* 0x000fea000383ffff */
.L_x_5149:
[----:B-1----:R1:W2:Y:S02]  /*20a60*/  SYNCS.PHASECHK.TRANS64.TRYWAIT P0, [R3+URZ+0x28c40], R2 ;  /* 0x028c4002030075a7 */ /* 0x0022a4000800017f */
[----:B--2---:R-:W-:Y:S05]  /*20a70*/  @!P0 NANOSLEEP.SYNCS 0x989680 ;  /* 0x009896800000895d */ /* 0x004fea0003900000 */
[----:B------:R-:W2:Y:S02]  /*20a80*/  @!P0 SYNCS.PHASECHK.TRANS64 P0, [R3+URZ+0x28c40], R2 ;  /* 0x028c4002030085a7 */ /* 0x000ea4000800007f */
[----:B--2---:R-:W-:Y:S05]  /*20a90*/  @!P0 BRA `(.L_x_5149) ;  /* 0xfffffffc00f08947 */ /* 0x004fea000383ffff */
[----:B------:R-:W-:Y:S05]  /*20aa0*/  BRA `(.L_x_5255) ;  /* 0xffffffc4006c7947 */ /* 0x000fea000383ffff */
.L_x_5154:
[----:B--2---:R2:W3:Y:S02]  /*20ab0*/  SYNCS.PHASECHK.TRANS64.TRYWAIT P0, [R3+URZ+0x28c60], R2 ;  /* 0x028c6002030075a7 */ /* 0x0044e4000800017f */
[----:B---3--:R-:W-:Y:S05]  /*20ac0*/  @!P0 NANOSLEEP.SYNCS 0x989680 ;  /* 0x009896800000895d */ /* 0x008fea0003900000 */
[----:B------:R-:W3:Y:S02]  /*20ad0*/  @!P0 SYNCS.PHASECHK.TRANS64 P0, [R3+URZ+0x28c60], R2 ;  /* 0x028c6002030085a7 */ /* 0x000ee4000800007f */
[----:B---3--:R-:W-:Y:S05]  /*20ae0*/  @!P0 BRA `(.L_x_5154) ;  /* 0xfffffffc00f08947 */ /* 0x008fea000383ffff */
[----:B------:R-:W-:Y:S05]  /*20af0*/  BRA `(.L_x_5256) ;  /* 0xffffffc400ec7947 */ /* 0x000fea000383ffff */
.L_x_5170:
        /* <DEDUP_REMOVED lines=9> */
.L_x_5258:
[----:B------:R-:W-:Y:S05]  /*20b90*/  BSYNC B0 ;  /* 0x0000000000007941 */ /* 0x000fea0003800000 */
.L_x_5257:
        /* <DEDUP_REMOVED lines=9> */
.L_x_5259:
        /* <DEDUP_REMOVED lines=26> */
.L_x_5260:
        /* <DEDUP_REMOVED lines=8> */
.L_x_5261:
        /* <DEDUP_REMOVED lines=8> */
.L_x_5262:
        /* <DEDUP_REMOVED lines=8> */
.L_x_5263:
        /* <DEDUP_REMOVED lines=8> */
.L_x_5264:
        /* <DEDUP_REMOVED lines=9> */
.L_x_5265:
[----:B------:R-:W-:Y:S01]  /*21060*/  IMAD.MOV.U32 R9, RZ, RZ, R14 ;  /* 0x000000ffff097224 */ /* 0x000fe200078e000e */
[----:B------:R-:W-:Y:S06]  /*21070*/  BRA `(.L_x_5266) ;  /* 0xffffffd0002c7947 */ /* 0x000fec000383ffff */
.L_x_5173:
        /* <DEDUP_REMOVED lines=8> */
.L_x_5268:
[----:B------:R-:W-:Y:S05]  /*21100*/  BSYNC B0 ;  /* 0x0000000000007941 */ /* 0x000fea0003800000 */
.L_x_5267:
        /* <DEDUP_REMOVED lines=10> */
.L_x_5269:
        /* <DEDUP_REMOVED lines=8> */
.L_x_5270:
        /* <DEDUP_REMOVED lines=8> */
.L_x_5271:
        /* <DEDUP_REMOVED lines=8> */
.L_x_5272:
        /* <DEDUP_REMOVED lines=9> */
.L_x_5273:
[----:B------:R-:W-:Y:S01]  /*213c0*/  IMAD.MOV.U32 R9, RZ, RZ, R14 ;  /* 0x000000ffff097224 */ /* 0x000fe200078e000e */
[----:B------:R-:W-:Y:S06]  /*213d0*/  BRA `(.L_x_5274) ;  /* 0xffffffd000007947 */ /* 0x000fec000383ffff */
.L_x_5175:
[----:B------:R-:W-:Y:S01]  /*213e0*/  BSSY B0, `(.L_x_5275) ;  /* 0x0000006000007945 */ /* 0x000fe20003800000 */
[----:B------:R-:W-:Y:S01]  /*213f0*/  PLOP3.LUT P6, PT, P6, PT, PT, 0x8, 0x0 ;  /* 0x000000000000781c */ /* 0x000fe200037ce170 */
[----:B------:R-:W-:-:S12]  /*21400*/  IMAD.MOV.U32 R15, RZ, RZ, -0x1 ;  /* 0xffffffffff0f7424 */ /* 0x000fd800078e00ff */
[----:B0-----:R-:W-:Y:S05]  /*21410*/  WARPSYNC.COLLECTIVE R15, `(.L_x_5276) ;  /* 0x000000000f087348 */ /* 0x001fea0003c00000 */
[----:B------:R-:W-:Y:S01]  /*21420*/  VOTE.ANY R14, PT, P6 ;  /* 0x00000000000e7806 */ /* 0x000fe200030e0100 */
[----:B0-----:R-:W-:Y:S06]  /*21430*/  ENDCOLLECTIVE ;  /* 0x000000000000791b */ /* 0x001fec0003800000 */
.L_x_5276:
[----:B------:R-:W-:Y:S05]  /*21440*/  BSYNC B0 ;  /* 0x0000000000007941 */ /* 0x000fea0003800000 */
.L_x_5275:
        /* <DEDUP_REMOVED lines=10> */
.L_x_5277:
[----:B------:R-:W-:Y:S02]  /*214f0*/  IMAD.MOV.U32 R13, RZ, RZ, R6 ;  /* 0x000000ffff0d7224 */ /* 0x000fe400078e0006 */
[----:B------:R-:W-:-:S07]  /*21500*/  IMAD.MOV.U32 R4, RZ, RZ, R14 ;  /* 0x000000ffff047224 */ /* 0x000fce00078e000e */
[----:B------:R-:W-:Y:S05]  /*21510*/  WARPSYNC.COLLECTIVE R15, `(.L_x_5278) ;  /* 0x000000000f087348 */ /* 0x000fea0003c00000 */
[----:B------:R0:W1:Y:S02]  /*21520*/  SHFL.IDX P6, R14, R13, R12, R11 ;  /* 0x0000000c0d0e7389 */ /* 0x00006400000c000b */
[----:B01----:R-:W-:Y:S01]  /*21530*/  ENDCOLLECTIVE ;  /* 0x000000000000791b */ /* 0x003fe20003800000 */
.L_x_5278:
[----:B------:R-:W-:Y:S02]  /*21540*/  IMAD.MOV.U32 R6, RZ, RZ, R14 ;  /* 0x000000ffff067224 */ /* 0x000fe400078e000e */
[----:B------:R-:W-:-:S05]  /*21550*/  IMAD.IADD R10, R7, 0x1, R10 ;  /* 0x00000001070a7824 */ /* 0x000fca00078e020a */
[----:B------:R0:W-:Y:S01]  /*21560*/  STL [R1+0xc], R10 ;  /* 0x00000c0a01007387 */ /* 0x0001e20000100800 */
[----:B------:R-:W-:Y:S05]  /*21570*/  BRA `(.L_x_5279) ;  /* 0xffffffcc00e07947 */ /* 0x000fea000383ffff */
.L_x_5177:
[----:B------:R-:W-:Y:S01]  /*21580*/  BSSY B0, `(.L_x_5280) ;  /* 0x0000008000007945 */ /* 0x000fe20003800000 */
[----:B------:R-:W-:Y:S02]  /*21590*/  IMAD.MOV.U32 R13, RZ, RZ, R3 ;  /* 0x000000ffff0d7224 */ /* 0x000fe400078e0003 */
[----:B------:R-:W-:Y:S02]  /*215a0*/  IMAD.MOV.U32 R12, RZ, RZ, R7 ;  /* 0x000000ffff0c7224 */ /* 0x000fe400078e0007 */
[----:B------:R-:W-:Y:S02]  /*215b0*/  IMAD.MOV.U32 R11, RZ, RZ, 0x1f ;  /* 0x0000001fff0b7424 */ /* 0x000fe400078e00ff */
[----:B------:R-:W-:-:S07]  /*215c0*/  IMAD.MOV.U32 R15, RZ, RZ, -0x1 ;  /* 0xffffffffff0f7424 */ /* 0x000fce00078e00ff */
[----:B0-----:R-:W-:Y:S05]  /*215d0*/  WARPSYNC.COLLECTIVE R15, `(.L_x_5281) ;  /* 0x000000000f087348 */ /* 0x001fea0003c00000 */
[----:B------:R1:W2:Y:S02]  /*215e0*/  SHFL.IDX P6, R14, R13, R12, R11 ;  /* 0x0000000c0d0e7389 */ /* 0x0002a400000c000b */
[----:B012---:R-:W-:Y:S01]  /*215f0*/  ENDCOLLECTIVE ;  /* 0x000000000000791b */ /* 0x007fe20003800000 */
.L_x_5281:
[----:B------:R-:W-:Y:S05]  /*21600*/  BSYNC B0 ;  /* 0x0000000000007941 */ /* 0x000fea0003800000 */
.L_x_5280:
[----:B------:R-:W-:Y:S01]  /*21610*/  IMAD.MOV.U32 R8, RZ, RZ, R14 ;  /* 0x000000ffff087224 */ /* 0x000fe200078e000e */
[----:B------:R-:W-:Y:S06]  /*21620*/  BRA `(.L_x_5176) ;  /* 0xffffffcc00cc7947 */ /* 0x000fec000383ffff */
.L_x_5183:
[----:B0-----:R0:W1:Y:S02]  /*21630*/  SYNCS.PHASECHK.TRANS64.TRYWAIT P0, [R0+URZ+0x28c20], R3 ;  /* 0x028c2003000075a7 */ /* 0x001064000800017f */
[----:B-1----:R-:W-:Y:S05]  /*21640*/  @!P0 NANOSLEEP.SYNCS 0x989680 ;  /* 0x009896800000895d */ /* 0x002fea0003900000 */
[----:B------:R-:W1:Y:S02]  /*21650*/  @!P0 SYNCS.PHASECHK.TRANS64 P0, [R0+URZ+0x28c20], R3 ;  /* 0x028c2003000085a7 */ /* 0x000e64000800007f */
[----:B-1----:R-:W-:Y:S05]  /*21660*/  @!P0 BRA `(.L_x_5183) ;  /* 0xfffffffc00f08947 */ /* 0x002fea000383ffff */
[----:B------:R-:W-:Y:S05]  /*21670*/  BRA `(.L_x_5282) ;  /* 0xffffffd800687947 */ /* 0x000fea000383ffff */
.L_x_5184:
        /* <DEDUP_REMOVED lines=11> */
.L_x_5284:
[----:B------:R-:W-:Y:S05]  /*21730*/  BSYNC B0 ;  /* 0x0000000000007941 */ /* 0x000fea0003800000 */
.L_x_5283:
[----:B------:R-:W-:Y:S05]  /*21740*/  BRA `(.L_x_5285) ;  /* 0xffffffd800507947 */ /* 0x000fea000383ffff */
.L_x_5185:
[----:B------:R-:W-:Y:S01]  /*21750*/  BSSY B0, `(.L_x_5286) ;  /* 0x0000006000007945 */ /* 0x000fe20003800000 */
[----:B------:R-:W-:-:S07]  /*21760*/  IMAD.MOV.U32 R15, RZ, RZ, -0x1 ;  /* 0xffffffffff0f7424 */ /* 0x000fce00078e00ff */
[----:B01----:R-:W-:Y:S05]  /*21770*/  WARPSYNC.COLLECTIVE R15, `(.L_x_5287) ;  /* 0x000000000f0c7348 */ /* 0x003fea0003c00000 */
[----:B------:R-:W-:Y:S02]  /*21780*/  ELECT P6, UR62, PT ;  /* 0x00000000003e782f */ /* 0x000fe400038c0000 */
[----:B------:R-:W-:Y:S01]  /*21790*/  MOV R14, UR62 ;  /* 0x0000003e000e7c02 */ /* 0x000fe20008000f00 */
[----:B01----:R-:W-:Y:S10]  /*217a0*/  ENDCOLLECTIVE ;  /* 0x000000000000791b */ /* 0x003ff40003800000 */
.L_x_5287:
[----:B------:R-:W-:Y:S05]  /*217b0*/  BSYNC B0 ;  /* 0x0000000000007941 */ /* 0x000fea0003800000 */
.L_x_5286:
[----:B------:R-:W-:Y:S05]  /*217c0*/  BRA `(.L_x_5288) ;  /* 0xffffffd800447947 */ /* 0x000fea000383ffff */
.L_x_5187:
[----:B0-----:R0:W1:Y:S02]  /*217d0*/  SYNCS.PHASECHK.TRANS64.TRYWAIT P0, [R6+URZ], R5 ;  /* 0x00000005060075a7 */ /* 0x001064000800017f */
[----:B-1----:R-:W-:Y:S05]  /*217e0*/  @!P0 NANOSLEEP.SYNCS 0x989680 ;  /* 0x009896800000895d */ /* 0x002fea0003900000 */
[----:B------:R-:W1:Y:S02]  /*217f0*/  @!P0 SYNCS.PHASECHK.TRANS64 P0, [R6+URZ], R5 ;  /* 0x00000005060085a7 */ /* 0x000e64000800007f */
[----:B-1----:R-:W-:Y:S05]  /*21800*/  @!P0 BRA `(.L_x_5187) ;  /* 0xfffffffc00f08947 */ /* 0x002fea000383ffff */
[----:B------:R-:W-:Y:S05]  /*21810*/  BRA `(.L_x_5289) ;  /* 0xffffffd800807947 */ /* 0x000fea000383ffff */
.L_x_5188:
[----:B-1----:R1:W2:Y:S02]  /*21820*/  SYNCS.PHASECHK.TRANS64.TRYWAIT P0, [R7+URZ], R2 ;  /* 0x00000002070075a7 */ /* 0x0022a4000800017f */
[----:B--2---:R-:W-:Y:S05]  /*21830*/  @!P0 NANOSLEEP.SYNCS 0x989680 ;  /* 0x009896800000895d */ /* 0x004fea0003900000 */
[----:B------:R-:W2:Y:S02]  /*21840*/  @!P0 SYNCS.PHASECHK.TRANS64 P0, [R7+URZ], R2 ;  /* 0x00000002070085a7 */ /* 0x000ea4000800007f */
[----:B--2---:R-:W-:Y:S05]  /*21850*/  @!P0 BRA `(.L_x_5188) ;  /* 0xfffffffc00f08947 */ /* 0x004fea000383ffff */
[----:B------:R-:W-:Y:S05]  /*21860*/  BRA `(.L_x_5290) ;  /* 0xffffffd800747947 */ /* 0x000fea000383ffff */
.L_x_5190:
[----:B--2---:R2:W3:Y:S02]  /*21870*/  SYNCS.PHASECHK.TRANS64.TRYWAIT P0, [R4+URZ], R5 ;  /* 0x00000005040075a7 */ /* 0x0044e4000800017f */
[----:B---3--:R-:W-:Y:S05]  /*21880*/  @!P0 NANOSLEEP.SYNCS 0x989680 ;  /* 0x009896800000895d */ /* 0x008fea0003900000 */
[----:B------:R-:W3:Y:S02]  /*21890*/  @!P0 SYNCS.PHASECHK.TRANS64 P0, [R4+URZ], R5 ;  /* 0x00000005040085a7 */ /* 0x000ee4000800007f */
[----:B---3--:R-:W-:Y:S05]  /*218a0*/  @!P0 BRA `(.L_x_5190) ;  /* 0xfffffffc00f08947 */ /* 0x008fea000383ffff */
[----:B------:R-:W-:Y:S05]  /*218b0*/  BRA `(.L_x_5291) ;  /* 0xffffffd8007c7947 */ /* 0x000fea000383ffff */
.L_x_5292:
        /* <DEDUP_REMOVED lines=12> */
.L_x_6056:


//--------------------- .text._ZN7cutlass13device_kernelIN5flash11enable_sm90INS1_16FlashAttnFwdSm90INS1_25CollectiveMainloopFwdSm90ILi2EN4cute5tupleIJNS5_1CILi1EEES8_S8_EEENS6_IJNS7_ILi64EEESA_SA_EEELi512ENS_10bfloat16_tEfNS_4arch4Sm90ELb1ELb0ELb1ELb1ELb0ELb0ELb1ELb0ELb0ELb1ELb1ELb0EEENS1_21CollectiveEpilogueFwdINS6_IJSA_NS7_ILi512EEESA_EEES9_SC_SE_Li256ELb1ELb1ELb1ELb0EEENS1_36VarlenDynamicPersistentTileSchedulerILi64ELi64ELi256ELi128ELb1ELb1ELb1ELb1ELb1ELb1EEEEEEEEEvNT_6ParamsE --------------------------
	.section	.text._ZN7cutlass13device_kernelIN5flash11enable_sm90INS1_16FlashAttnFwdSm90INS1_25CollectiveMainloopFwdSm90ILi2EN4cute5tupleIJNS5_1CILi1EEES8_S8_EEENS6_IJNS7_ILi64EEESA_SA_EEELi512ENS_10bfloat16_tEfNS_4arch4Sm90ELb1ELb0ELb1ELb1ELb0ELb0ELb1ELb0ELb0ELb1ELb1ELb0EEENS1_21CollectiveEpilogueFwdINS6_IJSA_NS7_ILi512EEESA_EEES9_SC_SE_Li256ELb1ELb1ELb1ELb0EEENS1_36VarlenDynamicPersistentTileSchedulerILi64ELi64ELi256ELi128ELb1ELb1ELb1ELb1ELb1ELb1EEEEEEEEEvNT_6ParamsE,"ax",@progbits
	.align	128
.text._ZN7cutlass13device_kernelIN5flash11enable_sm90INS1_16FlashAttnFwdSm90INS1_25CollectiveMainloopFwdSm90ILi2EN4cute5tupleIJNS5_1CILi1EEES8_S8_EEENS6_IJNS7_ILi64EEESA_SA_EEELi512ENS_10bfloat16_tEfNS_4arch4Sm90ELb1ELb0ELb1ELb1ELb0ELb0ELb1ELb0ELb0ELb1ELb1ELb0EEENS1_21CollectiveEpilogueFwdINS6_IJSA_NS7_ILi512EEESA_EEES9_SC_SE_Li256ELb1ELb1ELb1ELb0EEENS1_36VarlenDynamicPersistentTileSchedulerILi64ELi64ELi256ELi128ELb1ELb1ELb1ELb1ELb1ELb1EEEEEEEEEvNT_6ParamsE:
        .type           _ZN7cutlass13device_kernelIN5flash11enable_sm90INS1_16FlashAttnFwdSm90INS1_25CollectiveMainloopFwdSm90ILi2EN4cute5tupleIJNS5_1CILi1EEES8_S8_EEENS6_IJNS7_ILi64EEESA_SA_EEELi512ENS_10bfloat16_tEfNS_4arch4Sm90ELb1ELb0ELb1ELb1ELb0ELb0ELb1ELb0ELb0ELb1ELb1ELb0EEENS1_21CollectiveEpilogueFwdINS6_IJSA_NS7_ILi512EEESA_EEES9_SC_SE_Li256ELb1ELb1ELb1ELb0EEENS1_36VarlenDynamicPersistentTileSchedulerILi64ELi64ELi256ELi128ELb1ELb1ELb1ELb1ELb1ELb1EEEEEEEEEvNT_6ParamsE,@function
        .size           _ZN7cutlass13device_kernelIN5flash11enable_sm90INS1_16FlashAttnFwdSm90INS1_25CollectiveMainloopFwdSm90ILi2EN4cute5tupleIJNS5_1CILi1EEES8_S8_EEENS6_IJNS7_ILi64EEESA_SA_EEELi512ENS_10bfloat16_tEfNS_4arch4Sm90ELb1ELb0ELb1ELb1ELb0ELb0ELb1ELb0ELb0ELb1ELb1ELb0EEENS1_21CollectiveEpilogueFwdINS6_IJSA_NS7_ILi512EEESA_EEES9_SC_SE_Li256ELb1ELb1ELb1ELb0EEENS1_36VarlenDynamicPersistentTileSchedulerILi64ELi64ELi256ELi128ELb1ELb1ELb1ELb1ELb1ELb1EEEEEEEEEvNT_6ParamsE,(.L_x_6057 - _ZN7cutlass13device_kernelIN5flash11enable_sm90INS1_16FlashAttnFwdSm90INS1_25CollectiveMainloopFwdSm90ILi2EN4cute5tupleIJNS5_1CILi1EEES8_S8_EEENS6_IJNS7_ILi64EEESA_SA_EEELi512ENS_10bfloat16_tEfNS_4arch4Sm90ELb1ELb0ELb1ELb1ELb0ELb0ELb1ELb0ELb0ELb1ELb1ELb0EEENS1_21CollectiveEpilogueFwdINS6_IJSA_NS7_ILi512EEESA_EEES9_SC_SE_Li256ELb1ELb1ELb1ELb0EEENS1_36VarlenDynamicPersistentTileSchedulerILi64ELi64ELi256ELi128ELb1ELb1ELb1ELb1ELb1ELb1EEEEEEEEEvNT_6ParamsE)
        .other          _ZN7cutlass13device_kernelIN5flash11enable_sm90INS1_16FlashAttnFwdSm90INS1_25CollectiveMainloopFwdSm90ILi2EN4cute5tupleIJNS5_1CILi1EEES8_S8_EEENS6_IJNS7_ILi64EEESA_SA_EEELi512ENS_10bfloat16_tEfNS_4arch4Sm90ELb1ELb0ELb1ELb1ELb0ELb0ELb1ELb0ELb0ELb1ELb1ELb0EEENS1_21CollectiveEpilogueFwdINS6_IJSA_NS7_ILi512EEESA_EEES9_SC_SE_Li256ELb1ELb1ELb1ELb0EEENS1_36VarlenDynamicPersistentTileSchedulerILi64ELi64ELi256ELi128ELb1ELb1ELb1ELb1ELb1ELb1EEEEEEEEEvNT_6ParamsE,@"STO_CUDA_ENTRY STV_DEFAULT"
_ZN7cutlass13device_kernelIN5flash11enable_sm90INS1_16FlashAttnFwdSm90INS1_25CollectiveMainloopFwdSm90ILi2EN4cute5tupleIJNS5_1CILi1EEES8_S8_EEENS6_IJNS7_ILi64EEESA_SA_EEELi512ENS_10bfloat16_tEfNS_4arch4Sm90ELb1ELb0ELb1ELb1ELb0ELb0ELb1ELb0ELb0ELb1ELb1ELb0EEENS1_21CollectiveEpilogueFwdINS6_IJSA_NS7_ILi512EEESA_EEES9_SC_SE_Li256ELb1ELb1ELb1ELb0EEENS1_36VarlenDynamicPersistentTileSchedulerILi64ELi64ELi256ELi128ELb1ELb1ELb1ELb1ELb1ELb1EEEEEEEEEvNT_6ParamsE:
        /* <DEDUP_REMOVED lines=18> */
.L_x_5294:
[----:B------:R-:W-:Y:S05]  /*0120*/  BSYNC B0 ;  /* 0x0000000000007941 */ /* 0x000fea0003800000 */
.L_x_5293:
        /* <DEDUP_REMOVED lines=39> */
.L_x_5295:
        /* <DEDUP_REMOVED lines=22> */
.L_x_5296:
        /* <DEDUP_REMOVED lines=18> */
.L_x_5297:
        /* <DEDUP_REMOVED lines=22> */
.L_x_5298:
        /* <DEDUP_REMOVED lines=22> */
.L_x_5299:
[----:B------:R-:W-:Y:S01]  /*08e0*/  PLOP3.LUT P0, PT, PT, PT, UP0, 0x80, 0x0 ;  /* 0x000000000000781c */ /* 0x000fe20003f0f008 */
[----:B------:R-:W-:Y:S01]  /*08f0*/  UMOV UR36, 0x1 ;  /* 0x0000000100247882 */ /* 0x000fe20000000000 */
[----:B------:R-:W-:Y:S01]  /*0900*/  NOP ;  /* 0x0000000000007918 */ /* 0x000fe20000000000 */
[----:B------:R-:W-:Y:S01]  /*0910*/  USEL UR36, UR36, 0x2, !UP0 ;  /* 0x0000000224247887 */ /* 0x000fe2000c000000 */
[----:B------:R-:W-:Y:S01]  /*0920*/  ULDC.64 UR38, c[0x0][0x208] ;  /* 0x0000820000267ab9 */ /* 0x000fe20000000a00 */
[----:B0123--:R-:W-:Y:S08]  /*0930*/  BAR.SYNC.DEFER_BLOCKING 0x0 ;  /* 0x0000000000007b1d */ /* 0x00fff00000010000 */
[----:B------:R-:W-:Y:S05]  /*0940*/  @!P0 BRA `(.L_x_5300) ;  /* 0x0000012000dc8947 */ /* 0x000fea0003800000 */
.L_x_5301:
        /* <DEDUP_REMOVED lines=25> */
[----:B------:R-:W-:-:S03]  /*0ae0*/  UMOV UR40, URZ ;  /* 0x0000003f00287c82 */ /* 0x000fc60008000000 */
[CC--:B------:R-:W-:Y:S02]  /*0af0*/  LEA.HI R2, R3.reuse, R6.reuse, RZ, 0x4 ;  /* 0x0000000603027211 */ /* 0x0c0fe400078f20ff */
[CC--:B------:R-:W-:Y:S02]  /*0b00*/  LEA.HI R4, R3.reuse, R6.reuse, RZ, 0x5 ;  /* 0x0000000603047211 */ /* 0x0c0fe400078f28ff */
[CC--:B------:R-:W-:Y:S02]  /*0b10*/  LEA.HI R0, R3.reuse, R6.reuse, RZ, 0x7 ;  /* 0x0000000603007211 */ /* 0x0c0fe400078f38ff */
[CC--:B------:R-:W-:Y:S02]  /*0b20*/  LEA.HI R9, R3.reuse, R6.reuse, RZ, 0x3 ;  /* 0x0000000603097211 */ /* 0x0c0fe400078f18ff */
[----:B------:R-:W-:Y:S02]  /*0b30*/  LEA.HI R10, R3, R6, RZ, 0x2 ;  /* 0x00000006030a7211 */ /* 0x000fe400078f10ff */
[----:B------:R-:W-:-:S02]  /*0b40*/  SHF.R.S32.HI R7, RZ, 0x4, R2 ;  /* 0x00000004ff077819 */ /* 0x000fc40000011402 */
[C---:B------:R-:W-:Y:S02]  /*0b50*/  LOP3.LUT R3, R2.reuse, 0xfffffff0, RZ, 0xc0, !PT ;  /* 0xfffffff002037812 */ /* 0x040fe400078ec0ff */
[--C-:B------:R-:W-:Y:S02]  /*0b60*/  SHF.R.S32.HI R5, RZ, 0x5, R4.reuse ;  /* 0x00000005ff057819 */ /* 0x100fe40000011404 */
[----:B------:R-:W-:Y:S02]  /*0b70*/  SHF.R.S32.HI R8, RZ, 0x1f, R4 ;  /* 0x0000001fff087819 */ /* 0x000fe40000011404 */
[----:B------:R-:W-:Y:S01]  /*0b80*/  LEA.HI R4, R2, R7, RZ, 0x1 ;  /* 0x0000000702047211 */ /* 0x000fe200078f08ff */
[----:B------:R-:W-:Y:S01]  /*0b90*/  IMAD.IADD R2, R6, 0x1, -R3 ;  /* 0x0000000106027824 */ /* 0x000fe200078e0a03 */
[----:B------:R-:W-:Y:S02]  /*0ba0*/  LOP3.LUT R13, R10, 0xfffffffc, RZ, 0xc0, !PT ;  /* 0xfffffffc0a0d7812 */ /* 0x000fe400078ec0ff */
[----:B------:R-:W-:-:S02]  /*0bb0*/  LOP3.LUT R4, R4, 0x1ffffffe, RZ, 0xc0, !PT ;  /* 0x1ffffffe04047812 */ /* 0x000fc400078ec0ff */
[----:B------:R-:W-:Y:S01]  /*0bc0*/  SHF.R.S32.HI R3, RZ, 0x1f, R2 ;  /* 0x0000001fff037819 */ /* 0x000fe20000011402 */
[----:B------:R-:W-:Y:S01]  /*0bd0*/  IMAD.IADD R13, R6, 0x1, -R13 ;  /* 0x00000001060d7824 */ /* 0x000fe200078e0a0d */
[----:B------:R-:W-:Y:S01]  /*0be0*/  LOP3.LUT R11, R9, 0xfffffff8, RZ, 0xc0, !PT ;  /* 0xfffffff8090b7812 */ /* 0x000fe200078ec0ff */
[----:B------:R-:W-:Y:S01]  /*0bf0*/  IMAD.IADD R4, R7, 0x1, -R4 ;  /* 0x0000000107047824 */ /* 0x000fe200078e0a04 */
[----:B------:R-:W-:Y:S02]  /*0c00*/  LEA.HI R8, R8, R5, RZ, 0x2 ;  /* 0x0000000508087211 */ /* 0x000fe400078f10ff */
[----:B------:R-:W-:Y:S01]  /*0c10*/  LOP3.LUT R9, R0, 0xffffff80, RZ, 0xc0, !PT ;  /* 0xffffff8000097812 */ /* 0x000fe200078ec0ff */
[----:B------:R-:W-:Y:S01]  /*0c20*/  IMAD.IADD R17, R6, 0x1, -R11 ;  /* 0x0000000106117824 */ /* 0x000fe200078e0a0b */
[----:B------:R-:W-:Y:S01]  /*0c30*/  LEA.HI R7, R3, R2, RZ, 0x3 ;  /* 0x0000000203077211 */ /* 0x000fe200078f18ff */
[----:B------:R-:W-:Y:S01]  /*0c40*/  IMAD.SHL.U32 R4, R4, 0x8, RZ ;  /* 0x0000000804047824 */ /* 0x000fe200078e00ff */
[----:B------:R-:W-:Y:S01]  /*0c50*/  SHF.R.S32.HI R233, RZ, 0x7, R0 ;  /* 0x00000007ffe97819 */ /* 0x000fe20000011400 */
[----:B------:R-:W-:Y:S01]  /*0c60*/  IMAD.IADD R9, R6, 0x1, -R9 ;  /* 0x0000000106097824 */ /* 0x000fe200078e0a09 */
[----:B------:R-:W-:Y:S01]  /*0c70*/  LOP3.LUT R8, R8, 0x3ffffc, RZ, 0xc0, !PT ;  /* 0x003ffffc08087812 */ /* 0x000fe200078ec0ff */
[----:B------:R-:W-:Y:S01]  /*0c80*/  IMAD.SHL.U32 R17, R17, 0x8, RZ ;  /* 0x0000000811117824 */ /* 0x000fe200078e00ff */
[----:B------:R-:W-:Y:S01]  /*0c90*/  LEA.HI R6, R13, R13, RZ, 0x1 ;  /* 0x0000000d0d067211 */ /* 0x000fe200078f08ff */
[----:B------:R-:W-:Y:S01]  /*0ca0*/  IMAD R15, R233, 0x100, R2 ;  /* 0x00000100e90f7824 */ /* 0x000fe200078e0202 */
[----:B------:R-:W-:Y:S01]  /*0cb0*/  LOP3.LUT R11, R7, 0xfffffff8, RZ, 0xc0, !PT ;  /* 0xfffffff8070b7812 */ /* 0x000fe200078ec0ff */
[----:B------:R-:W-:Y:S01]  /*0cc0*/  IMAD.IADD R8, R5, 0x1, -R8 ;  /* 0x0000000105087824 */ /* 0x000fe200078e0a08 */
[----:B------:R-:W-:Y:S01]  /*0cd0*/  LOP3.LUT R10, R6, 0x1ffffffe, RZ, 0xc0, !PT ;  /* 0x1ffffffe060a7812 */ /* 0x000fe200078ec0ff */
[----:B------:R-:W-:Y:S01]  /*0ce0*/  IMAD.SHL.U32 R7, R7, 0x40, RZ ;  /* 0x0000004007077824 */ /* 0x000fe200078e00ff */
[----:B------:R-:W-:Y:S01]  /*0cf0*/  SHF.R.S32.HI R6, RZ, 0x1f, R9 ;  /* 0x0000001fff067819 */ /* 0x000fe20000011409 */
[----:B------:R-:W-:Y:S01]  /*0d00*/  IMAD.IADD R11, R2, 0x1, -R11 ;  /* 0x00000001020b7824 */ /* 0x000fe200078e0a0b */
[----:B------:R-:W-:Y:S01]  /*0d10*/  LEA.HI R0, R0, R233, RZ, 0x1 ;  /* 0x000000e900007211 */ /* 0x000fe200078f08ff */
[----:B------:R-:W-:Y:S01]  /*0d20*/  IMAD R15, R8, 0x10, R15 ;  /* 0x00000010080f7824 */ /* 0x000fe200078e020f */
[----:B------:R-:W-:Y:S01]  /*0d30*/  LOP3.LUT R8, R7, 0x7ffffe00, RZ, 0xc0, !PT ;  /* 0x7ffffe0007087812 */ /* 0x000fe200078ec0ff */
[----:B------:R-:W-:Y:S01]  /*0d40*/  IMAD.SHL.U32 R7, R11, 0x40, RZ ;  /* 0x000000400b077824 */ /* 0x000fe200078e00ff */
[----:B------:R-:W-:Y:S01]  /*0d50*/  LEA.HI R3, R6, R9, RZ, 0x2 ;  /* 0x0000000906037211 */ /* 0x000fe200078f10ff */
[----:B------:R-:W-:Y:S01]  /*0d60*/  IMAD.IADD R13, R13, 0x1, -R10 ;  /* 0x000000010d0d7824 */ /* 0x000fe200078e0a0a */
[----:B------:R-:W-:Y:S01]  /*0d70*/  LOP3.LUT R0, R0, 0xfffffe, RZ, 0xc0, !PT ;  /* 0x00fffffe00007812 */ /* 0x000fe200078ec0ff */
[----:B------:R-:W-:Y:S01]  /*0d80*/  IMAD R8, R5, 0x400, R8 ;  /* 0x0000040005087824 */ /* 0x000fe200078e0208 */
[----:B------:R-:W-:Y:S01]  /*0d90*/  LOP3.LUT R10, R3, 0x7ffffffc, RZ, 0xc0, !PT ;  /* 0x7ffffffc030a7812 */ /* 0x000fe200078ec0ff */
[----:B------:R-:W-:Y:S01]  /*0da0*/  IMAD.U32 R5, R15, 0x40, R4 ;  /* 0x000000400f057824 */ /* 0x000fe200078e0004 */
[----:B------:R-:W-:Y:S01]  /*0db0*/  LOP3.LUT R7, R7, 0x1c0, RZ, 0xc0, !PT ;  /* 0x000001c007077812 */ /* 0x000fe200078ec0ff */
[----:B------:R-:W-:Y:S01]  /*0dc0*/  IMAD.IADD R0, R233, 0x1, -R0 ;  /* 0x00000001e9007824 */ /* 0x000fe200078e0a00 */
[--C-:B------:R-:W-:Y:S01]  /*0dd0*/  SHF.R.S32.HI R2, RZ, 0x2, R3.reuse ;  /* 0x00000002ff027819 */ /* 0x100fe20000011403 */
[----:B------:R-:W-:Y:S01]  /*0de0*/  IMAD.IADD R10, R9, 0x1, -R10 ;  /* 0x00000001090a7824 */ /* 0x000fe200078e0a0a */
[----:B------:R-:W-:Y:S01]  /*0df0*/  SHF.R.S32.HI R3, RZ, 0x1f, R3 ;  /* 0x0000001fff037819 */ /* 0x000fe20000011403 */
[----:B------:R0:W-:Y:S01]  /*0e00*/  STL [R1+0x70], R5 ;  /* 0x0000700501007387 */ /* 0x0001e20000100800 */
[----:B------:R-:W-:Y:S01]  /*0e10*/  LOP3.LUT R4, R7, 0x8, R4, 0xf8, !PT ;  /* 0x0000000807047812 */ /* 0x000fe200078ef804 */
[----:B------:R-:W-:Y:S01]  /*0e20*/  IMAD.SHL.U32 R189, R10, 0x2, RZ ;  /* 0x000000020abd7824 */ /* 0x000fe200078e00ff */
[----:B------:R-:W-:Y:S01]  /*0e30*/  SHF.R.U32.HI R7, RZ, 0x3, R7 ;  /* 0x00000003ff077819 */ /* 0x000fe20000011607 */
[----:B------:R-:W-:Y:S01]  /*0e40*/  VIADD R194, R17, 0x40 ;  /* 0x0000004011c27836 */ /* 0x000fe20000000000 */
[----:B------:R-:W-:Y:S01]  /*0e50*/  LEA.HI R3, R3, R2, RZ, 0x3 ;  /* 0x0000000203037211 */ /* 0x000fe200078f18ff */
[----:B------:R-:W-:Y:S01]  /*0e60*/  VIADD R193, R17, 0x80 ;  /* 0x0000008011c17836 */ /* 0x000fe20000000000 */
[----:B------:R-:W-:-:S02]  /*0e70*/  LOP3.LUT R7, R4, R7, RZ, 0x3c, !PT ;  /* 0x0000000704077212 */ /* 0x000fc400078e3cff */
[----:B------:R-:W-:Y:S01]  /*0e80*/  LEA.HI R6, R6, R9, RZ, 0x5 ;  /* 0x0000000906067211 */ /* 0x000fe200078f28ff */
[----:B0-----:R-:W-:Y:S01]  /*0e90*/  IMAD.SHL.U32 R5, R0, 0x100, RZ ;  /* 0x0000010000057824 */ /* 0x001fe200078e00ff */
[----:B------:R-:W-:Y:S01]  /*0ea0*/  LOP3.LUT R3, R3, 0xfffffff8, RZ, 0xc0, !PT ;  /* 0xfffffff803037812 */ /* 0x000fe200078ec0ff */
[----:B------:R-:W-:Y:S01]  /*0eb0*/  IMAD.IADD R7, R8, 0x1, R7 ;  /* 0x0000000108077824 */ /* 0x000fe200078e0207 */
[----:B------:R-:W-:Y:S01]  /*0ec0*/  R2P PR, R11, 0x6 ;  /* 0x000000060b007804 */ /* 0x000fe20000000000 */
[----:B------:R-:W-:Y:S01]  /*0ed0*/  IMAD.IADD R22, R189, 0x1, R5 ;  /* 0x00000001bd167824 */ /* 0x000fe200078e0205 */
[----:B------:R0:W-:Y:S01]  /*0ee0*/  STL [R1+0x6c], R5 ;  /* 0x00006c0501007387 */ /* 0x0001e20000100800 */
[----:B------:R-:W-:Y:S01]  /*0ef0*/  SHF.R.S32.HI R6, RZ, 0x5, R6 ;  /* 0x00000005ff067819 */ /* 0x000fe20000011406 */
[----:B------:R-:W-:Y:S01]  /*0f00*/  IMAD.IADD R3, R2, 0x1, -R3 ;  /* 0x0000000102037824 */ /* 0x000fe200078e0a03 */
[----:B------:R-:W-:Y:S01]  /*0f10*/  SEL R185, R185, 0xffffffc0, !P2 ;  /* 0xffffffc0b9b97807 */ /* 0x000fe20005000000 */
[C---:B------:R-:W-:Y:S01]  /*0f20*/  VIADD R226, R22.reuse, 0x10 ;  /* 0x0000001016e27836 */ /* 0x040fe20000000000 */
[----:B------:R-:W-:Y:S01]  /*0f30*/  SHF.R.S32.HI R0, RZ, 0x1f, R22 ;  /* 0x0000001fff007819 */ /* 0x000fe20000011416 */
[----:B------:R-:W-:-:S02]  /*0f40*/  VIADD R227, R22, 0x8 ;  /* 0x0000000816e37836 */ /* 0x000fc40000000000 */
[C---:B------:R-:W-:Y:S01]  /*0f50*/  VIADD R223, R22.reuse, 0x28 ;  /* 0x0000002816df7836 */ /* 0x040fe20000000000 */
[----:B------:R-:W-:Y:S01]  /*0f60*/  SHF.R.S32.HI R0, RZ, 0x1f, R226 ;  /* 0x0000001fff007819 */ /* 0x000fe200000114e2 */
[C---:B------:R-:W-:Y:S02]  /*0f70*/  VIADD R225, R22.reuse, 0x18 ;  /* 0x0000001816e17836 */ /* 0x040fe40000000000 */
[C---:B------:R-:W-:Y:S01]  /*0f80*/  VIADD R224, R22.reuse, 0x20 ;  /* 0x0000002016e07836 */ /* 0x040fe20000000000 */
[----:B------:R-:W-:Y:S01]  /*0f90*/  SHF.R.S32.HI R0, RZ, 0x1f, R223 ;  /* 0x0000001fff007819 */ /* 0x000fe200000114df */
[C---:B------:R-:W-:Y:S01]  /*0fa0*/  VIADD R220, R22.reuse, 0x40 ;  /* 0x0000004016dc7836 */ /* 0x040fe20000000000 */
[----:B------:R-:W-:Y:S01]  /*0fb0*/  SHF.R.S32.HI R4, RZ, 0x1f, R225 ;  /* 0x0000001fff047819 */ /* 0x000fe200000114e1 */
[----:B------:R-:W-:Y:S02]  /*0fc0*/  IMAD R23, R7, 0x2, R16 ;  /* 0x0000000207177824 */ /* 0x000fe400078e0210 */
[C---:B------:R-:W-:Y:S01]  /*0fd0*/  VIADD R222, R22.reuse, 0x30 ;  /* 0x0000003016de7836 */ /* 0x040fe20000000000 */
[----:B------:R-:W-:Y:S01]  /*0fe0*/  SHF.R.S32.HI R0, RZ, 0x1f, R220 ;  /* 0x0000001fff007819 */ /* 0x000fe200000114dc */
[----:B------:R-:W-:-:S02]  /*0ff0*/  VIADD R221, R22, 0x38 ;  /* 0x0000003816dd7836 */ /* 0x000fc40000000000 */
        /* <DEDUP_REMOVED lines=57> */
[----:B------:R-:W-:Y:S02]  /*1390*/  IMAD.MOV.U32 R2, RZ, RZ, RZ ;  /* 0x000000ffff027224 */ /* 0x000fe400078e00ff */
[----:B------:R-:W-:Y:S02]  /*13a0*/  IMAD R190, R13, 0x8, R18 ;  /* 0x000000080dbe7824 */ /* 0x000fe400078e0212 */
[----:B0-----:R-:W-:-:S07]  /*13b0*/  IMAD.IADD R185, R185, 0x1, R184 ;  /* 0x00000001b9b97824 */ /* 0x001fce00078e02b8 */
.L_x_5357:
[----:B------:R-:W-:Y:S01]  /*13c0*/  ULDC.64 UR6, c[0x0][0xd88] ;  /* 0x0003620000067ab9 */ /* 0x000fe20000000a00 */
[----:B------:R-:W-:Y:S01]  /*13d0*/  ULDC.64 UR8, c[0x0][0xb10] ;  /* 0x0002c40000087ab9 */ /* 0x000fe20000000a00 */
[----:B------:R-:W-:Y:S01]  /*13e0*/  UIMAD.WIDE UR6, UR5, 0x4, UR6 ;  /* 0x00000004050678a5 */ /* 0x000fe2000f8e0206 */
[----:B0-----:R-:W0:Y:S05]  /*13f0*/  LDC R188, c[0x0][0x288] ;  /* 0x0000a200ffbc7b82 */ /* 0x001e2a0000000800 */
[----:B-1234-:R-:W-:Y:S02]  /*1400*/  IMAD.U32 R8, RZ, RZ, UR6 ;  /* 0x00000006ff087e24 */ /* 0x01efe4000f8e00ff */
[----:B------:R-:W-:Y:S01]  /*1410*/  IMAD.U32 R9, RZ, RZ, UR7 ;  /* 0x00000007ff097e24 */ /* 0x000fe2000f8e00ff */
[----:B------:R-:W-:Y:S01]  /*1420*/  ULDC.64 UR6, c[0x0][0xb20] ;  /* 0x0002c80000067ab9 */ /* 0x000fe20000000a00 */
[----:B-----5:R-:W1:Y:S03]  /*1430*/  LDC.64 R12, c[0x0][0x418] ;  /* 0x00010600ff0c7b82 */ /* 0x020e660000000a00 */
[----:B------:R-:W2:Y:S01]  /*1440*/  LDG.E R191, desc[UR38][R8.64] ;  /* 0x0000002608bf7981 */ /* 0x000ea2000c1e1900 */
[----:B------:R-:W-:Y:S01]  /*1450*/  ISETP.NE.U32.AND P1, PT, RZ, UR6, PT ;  /* 0x00000006ff007c0c */ /* 0x000fe2000bf25070 */
[----:B------:R-:W-:Y:S01]  /*1460*/  IMAD.MOV.U32 R10, RZ, RZ, RZ ;  /* 0x000000ffff0a7224 */ /* 0x000fe200078e00ff */
[----:B------:R-:W-:-:S02]  /*1470*/  ISETP.NE.U32.AND P0, PT, RZ, UR8, PT ;  /* 0x00000008ff007c0c */ /* 0x000fc4000bf05070 */
[----:B------:R-:W-:Y:S01]  /*1480*/  ISETP.NE.AND.EX P1, PT, RZ, UR7, PT, P1 ;  /* 0x00000007ff007c0c */ /* 0x000fe2000bf25310 */
[----:B------:R-:W3:Y:S01]  /*1490*/  LDC R3, c[0x0][0x424] ;  /* 0x00010900ff037b82 */ /* 0x000ee20000000800 */
[----:B------:R-:W-:-:S07]  /*14a0*/  ISETP.NE.AND.EX P0, PT, RZ, UR9, PT, P0 ;  /* 0x00000009ff007c0c */ /* 0x000fce000bf05300 */
[----:B------:R-:W4:Y:S01]  /*14b0*/  LDC R14, c[0x0][0x2f0] ;  /* 0x0000bc00ff0e7b82 */ /* 0x000f220000000800 */
[----:B--2---:R-:W-:-:S03]  /*14c0*/  SHF.R.S32.HI R196, RZ, 0x1f, R191 ;  /* 0x0000001fffc47819 */ /* 0x004fc600000114bf */
[----:B------:R-:W-:-:S04]  /*14d0*/  @P1 LEA R4, P2, R191, UR6, 0x2 ;  /* 0x00000006bf041c11 */ /* 0x000fc8000f8410ff */
[C---:B------:R-:W-:Y:S02]  /*14e0*/  @P1 LEA.HI.X R5, R191.reuse, UR7, R196, 0x2, P2 ;  /* 0x00000007bf051c11 */ /* 0x040fe400090f14c4 */
[----:B------:R-:W-:-:S03]  /*14f0*/  @P0 LEA R8, P2, R191, UR8, 0x2 ;  /* 0x00000008bf080c11 */ /* 0x000fc6000f8410ff */
[----:B------:R2:W5:Y:S01]  /*1500*/  @P1 LDG.E R10, desc[UR38][R4.64] ;  /* 0x00000026040a1981 */ /* 0x000562000c1e1900 */
[----:B------:R-:W-:Y:S01]  /*1510*/  @P0 LEA.HI.X R9, R191, UR9, R196, 0x2, P2 ;  /* 0x00000009bf090c11 */ /* 0x000fe200090f14c4 */
[----:B------:R-:W-:-:S04]  /*1520*/  ULDC.64 UR8, c[0x0][0xb18] ;  /* 0x0002c60000087ab9 */ /* 0x000fc80000000a00 */
[----:B0-----:R2:W5:Y:S01]  /*1530*/  @P0 LDG.E R188, desc[UR38][R8.64] ;  /* 0x0000002608bc0981 */ /* 0x001562000c1e1900 */
[----:B-1----:R-:W-:Y:S02]  /*1540*/  ISETP.NE.U32.AND P1, PT, R12, RZ, PT ;  /* 0x000000ff0c00720c */ /* 0x002fe40003f25070 */
[----:B------:R-:W-:Y:S02]  /*1550*/  ISETP.NE.U32.AND P2, PT, RZ, UR8, PT ;  /* 0x00000008ff007c0c */ /* 0x000fe4000bf45070 */
[C---:B------:R-:W-:Y:S02]  /*1560*/  LOP3.LUT R0, R6.reuse, 0xff000000, RZ, 0xc0, !PT ;  /* 0xff00000006007812 */ /* 0x040fe400078ec0ff */
[----:B------:R-:W-:Y:S02]  /*1570*/  ISETP.NE.AND.EX P1, PT, R13, RZ, PT, P1 ;  /* 0x000000ff0d00720c */ /* 0x000fe40003f25310 */
[----:B------:R-:W-:Y:S02]  /*1580*/  ISETP.NE.AND.EX P2, PT, RZ, UR9, PT, P2 ;  /* 0x00000009ff007c0c */ /* 0x000fe4000bf45320 */
[----:B------:R-:W-:-:S02]  /*1590*/  LOP3.LUT R192, R6, 0xffff, RZ, 0xc0, !PT ;  /* 0x0000ffff06c07812 */ /* 0x000fc400078ec0ff */
[----:B------:R-:W-:Y:S02]  /*15a0*/  LOP3.LUT R195, R6, 0xff0000, RZ, 0xc0, !PT ;  /* 0x00ff000006c37812 */ /* 0x000fe400078ec0ff */
[----:B------:R-:W-:Y:S02]  /*15b0*/  SHF.R.U32.HI R0, RZ, 0x8, R0 ;  /* 0x00000008ff007819 */ /* 0x000fe40000011600 */
[----:B---3--:R-:W-:Y:S01]  /*15c0*/  SEL R3, R3, 0x1, P1 ;  /* 0x0000000103037807 */ /* 0x008fe20000800000 */
[----:B--2-4-:R-:W-:Y:S06]  /*15d0*/  @P0 BRA `(.L_x_5302) ;  /* 0x0000000000240947 */ /* 0x014fec0003800000 */
        /* <DEDUP_REMOVED lines=9> */
.L_x_5302:
[----:B------:R-:W-:Y:S01]  /*1670*/  LEA.HI R195, R195, R0, RZ, 0x10 ;  /* 0x00000000c3c37211 */ /* 0x000fe200078f80ff */
[----:B------:R-:W-:Y:S01]  /*1680*/  IMAD R187, R3, R14, RZ ;  /* 0x0000000e03bb7224 */ /* 0x000fe200078e02ff */
[----:B------:R-:W-:Y:S06]  /*1690*/  @!P2 BRA `(.L_x_5303) ;  /* 0x000000000010a947 */ /* 0x000fec0003800000 */
[----:B------:R-:W-:-:S04]  /*16a0*/  LEA R4, P0, R191, UR8, 0x2 ;  /* 0x00000008bf047c11 */ /* 0x000fc8000f8010ff */
[----:B------:R-:W-:-:S05]  /*16b0*/  LEA.HI.X R5, R191, UR9, R196, 0x2, P0 ;  /* 0x00000009bf057c11 */ /* 0x000fca00080f14c4 */
[----:B------:R0:W5:Y:S01]  /*16c0*/  LDG.E R187, desc[UR38][R4.64] ;  /* 0x0000002604bb7981 */ /* 0x000162000c1e1900 */
[----:B------:R-:W-:Y:S05]  /*16d0*/  BRA `(.L_x_5304) ;  /* 0x0000000000247947 */ /* 0x000fea0003800000 */
.L_x_5303:
[----:B------:R-:W-:Y:S02]  /*16e0*/  ULDC.64 UR6, c[0x0][0xb00] ;  /* 0x0002c00000067ab9 */ /* 0x000fe40000000a00 */
[----:B------:R-:W-:-:S04]  /*16f0*/  ISETP.NE.U32.AND P0, PT, RZ, UR6, PT ;  /* 0x00000006ff007c0c */ /* 0x000fc8000bf05070 */
[----:B------:R-:W-:-:S13]  /*1700*/  ISETP.NE.AND.EX P0, PT, RZ, UR7, PT, P0 ;  /* 0x00000007ff007c0c */ /* 0x000fda000bf05300 */
[----:B------:R-:W-:Y:S05]  /*1710*/  @!P0 BRA `(.L_x_5304) ;  /* 0x0000000000148947 */ /* 0x000fea0003800000 */
[----:B------:R-:W0:Y:S02]  /*1720*/  LDC.64 R4, c[0x0][0xb00] ;  /* 0x0002c000ff047b82 */ /* 0x000e240000000a00 */
[----:B0-----:R-:W-:-:S05]  /*1730*/  IMAD.WIDE R4, R191, 0x4, R4 ;  /* 0x00000004bf047825 */ /* 0x001fca00078e0204 */
[----:B------:R-:W2:Y:S04]  /*1740*/  LDG.E R187, desc[UR38][R4.64] ;  /* 0x0000002604bb7981 */ /* 0x000ea8000c1e1900 */
[----:B------:R-:W2:Y:S02]  /*1750*/  LDG.E R0, desc[UR38][R4.64+0x4] ;  /* 0x0000042604007981 */ /* 0x000ea4000c1e1900 */
[----:B--2---:R-:W-:-:S07]  /*1760*/  IMAD.IADD R187, R0, 0x1, -R187 ;  /* 0x0000000100bb7824 */ /* 0x004fce00078e0abb */
.L_x_5304:
[----:B------:R-:W-:Y:S01]  /*1770*/  UISETP.NE.AND UP0, UPT, UR41, 0x1, UPT ;  /* 0x000000012900788c */ /* 0x000fe2000bf05270 */
[----:B-----5:R-:W-:Y:S01]  /*1780*/  IMAD.IADD R187, R187, 0x1, -R10 ;  /* 0x00000001bbbb7824 */ /* 0x020fe200078e0a0a */
[----:B------:R-:W-:-:S03]  /*1790*/  USHF.L.U32 UR42, UR4, 0x6, URZ ;  /* 0x00000006042a7899 */ /* 0x000fc6000800063f */
[----:B------:R-:W-:Y:S01]  /*17a0*/  VIADD R0, R187, 0x3f ;  /* 0x0000003fbb007836 */ /* 0x000fe20000000000 */
[----:B------:R-:W-:-:S04]  /*17b0*/  PLOP3.LUT P0, PT, PT, PT, UP0, 0x80, 0x0 ;  /* 0x000000000000781c */ /* 0x000fc80003f0f008 */
[----:B------:R-:W-:-:S04]  /*17c0*/  SHF.R.S32.HI R3, RZ, 0x1f, R0 ;  /* 0x0000001fff037819 */ /* 0x000fc80000011400 */
[----:B------:R-:W-:-:S04]  /*17d0*/  LEA.HI R3, R3, R0, RZ, 0x6 ;  /* 0x0000000003037211 */ /* 0x000fc800078f30ff */
[----:B------:R-:W-:Y:S01]  /*17e0*/  SHF.R.S32.HI R6, RZ, 0x6, R3 ;  /* 0x00000006ff067819 */ /* 0x000fe20000011403 */
[----:B------:R-:W-:Y:S06]  /*17f0*/  @!P0 BRA `(.L_x_5305) ;  /* 0x0000001c00d88947 */ /* 0x000fec0003800000 */
[----:B------:R-:W1:Y:S01]  /*1800*/  LDC R0, c[0x0][0x448] ;  /* 0x00011200ff007b82 */ /* 0x000e620000000800 */
[----:B------:R-:W-:Y:S01]  /*1810*/  UIADD3 UR4, UR42, 0x3f, URZ ;  /* 0x0000003f2a047890 */ /* 0x000fe2000fffe03f */
[----:B------:R-:W-:Y:S02]  /*1820*/  IADD3 R187, R187, 0x40, -R188 ;  /* 0x00000040bbbb7810 */ /* 0x000fe40007ffe8bc */
[----:B------:R-:W-:Y:S02]  /*1830*/  LOP3.LUT R8, R195, 0xff, RZ, 0xc0, !PT ;  /* 0x000000ffc3087812 */ /* 0x000fe400078ec0ff */
[----:B-1----:R-:W-:Y:S01]  /*1840*/  ISETP.NE.AND P0, PT, R0, 0x1, PT ;  /* 0x000000010000780c */ /* 0x002fe20003f05270 */
[----:B------:R-:W-:-:S12]  /*1850*/  IMAD.U32 R0, RZ, RZ, UR4 ;  /* 0x00000004ff007e24 */ /* 0x000fd8000f8e00ff */
[----:B------:R-:W1:Y:S08]  /*1860*/  @P0 LDC R3, c[0x0][0x44c] ;  /* 0x00011300ff030b82 */ /* 0x000e700000000800 */
[----:B0-----:R-:W0:Y:S01]  /*1870*/  @P0 LDC R4, c[0x0][0x450] ;  /* 0x00011400ff040b82 */ /* 0x001e220000000800 */
[----:B-1----:R-:W-:-:S05]  /*1880*/  @P0 IMAD.HI.U32 R3, R3, UR4, RZ ;  /* 0x0000000403030c27 */ /* 0x002fca000f8e00ff */
[----:B0-----:R-:W-:-:S05]  /*1890*/  @P0 SHF.R.U32.HI R0, RZ, R4, R3 ;  /* 0x00000004ff000219 */ /* 0x001fca0000011603 */
[----:B------:R-:W-:-:S05]  /*18a0*/  IMAD.IADD R0, R187, 0x1, R0 ;  /* 0x00000001bb007824 */ /* 0x000fca00078e0200 */
[----:B------:R-:W-:-:S04]  /*18b0*/  SHF.R.S32.HI R3, RZ, 0x1f, R0 ;  /* 0x0000001fff037819 */ /* 0x000fc80000011400 */
[----:B------:R-:W-:-:S04]  /*18c0*/  LEA.HI R3, R3, R0, RZ, 0x6 ;  /* 0x0000000003037211 */ /* 0x000fc800078f30ff */
[----:B------:R-:W-:-:S04]  /*18d0*/  SHF.R.S32.HI R3, RZ, 0x6, R3 ;  /* 0x00000006ff037819 */ /* 0x000fc80000011403 */
[----:B------:R-:W-:Y:S01]  /*18e0*/  VIMNMX R11, R6, R3, PT ;  /* 0x00000003060b7248 */ /* 0x000fe20003fe0100 */
[----:B------:R-:W-:-:S03]  /*18f0*/  IMAD.MOV.U32 R3, RZ, RZ, RZ ;  /* 0x000000ffff037224 */ /* 0x000fc600078e00ff */
[----:B------:R-:W-:-:S13]  /*1900*/  ISETP.GE.AND P0, PT, R11, 0x1, PT ;  /* 0x000000010b00780c */ /* 0x000fda0003f06270 */
[----:B------:R-:W-:Y:S05]  /*1910*/  @!P0 BRA `(.L_x_5306) ;  /* 0x0000000000788947 */ /* 0x000fea0003800000 */
[----:B------:R-:W-:-:S04]  /*1920*/  SHF.R.U32.HI R0, RZ, 0x10, R195 ;  /* 0x00000010ff007819 */ /* 0x000fc800000116c3 */
[----:B------:R-:W-:-:S13]  /*1930*/  ISETP.NE.AND P0, PT, R0, RZ, PT ;  /* 0x000000ff0000720c */ /* 0x000fda0003f05270 */
[----:B------:R-:W0:Y:S02]  /*1940*/  @!P0 LDC R0, c[0x0][0xae8] ;  /* 0x0002ba00ff008b82 */ /* 0x000e240000000800 */
        /* <DEDUP_REMOVED lines=27> */
.L_x_5306:
        /* <DEDUP_REMOVED lines=9> */
[----:B------:R-:W-:Y:S02]  /*1b90*/  R2UR UR4, R11 ;  /* 0x000000000b0472ca */ /* 0x000fe400000e0000 */
        /* <DEDUP_REMOVED lines=72> */
[----:B0-----:R-:W-:-:S04]  /*2020*/  LEA.HI R4, R3, R3, RZ, 0x1 ;  /* 0x0000000303047211 */ /* 0x001fc800078f08ff */
[----:B------:R-:W-:Y:S01]  /*2030*/  LOP3.LUT R4, R4, 0x1fffe, RZ, 0xc0, !PT ;  /* 0x0001fffe04047812 */ /* 0x000fe200078ec0ff */
[----:B------:R-:W-:-:S04]  /*2040*/  WARPGROUP.ARRIVE ;  /* 0x00000000000079c5 */ /* 0x000fc80000000000 */
[----:B------:R-:W-:Y:S02]  /*2050*/  IMAD.IADD R3, R3, 0x1, -R4 ;  /* 0x0000000103037824 */ /* 0x000fe400078e0a04 */
[----:B------:R-:W-:Y:S02]  /*2060*/  VIADD R4, R16, 0x36400 ;  /* 0x0003640010047836 */ /* 0x000fe40000000000 */
[----:B------:R-:W-:-:S03]  /*2070*/  IMAD R3, R3, 0x8000, R16 ;  /* 0x0000800003037824 */ /* 0x000fc600078e0210 */
[----:B------:R-:W-:Y:S01]  /*2080*/  SHF.R.U32.HI R4, RZ, 0x4, R4 ;  /* 0x00000004ff047819 */ /* 0x000fe20000011604 */
[----:B------:R-:W-:-:S03]  /*2090*/  VIADD R3, R3, 0x400 ;  /* 0x0000040003037836 */ /* 0x000fc60000000000 */
[----:B------:R-:W-:Y:S02]  /*20a0*/  LOP3.LUT R4, R4, 0x3fff, RZ, 0xc0, !PT ;  /* 0x00003fff04047812 */ /* 0x000fe400078ec0ff */
[----:B------:R-:W-:Y:S02]  /*20b0*/  SHF.R.U32.HI R3, RZ, 0x4, R3 ;  /* 0x00000004ff037819 */ /* 0x000fe40000011603 */
[----:B------:R-:W-:Y:S02]  /*20c0*/  LOP3.LUT R5, R4, 0x10000, RZ, 0xfc, !PT ;  /* 0x0001000004057812 */ /* 0x000fe400078efcff */
[----:B------:R-:W-:Y:S02]  /*20d0*/  LOP3.LUT R3, R3, 0x3fff, RZ, 0xc0, !PT ;  /* 0x00003fff03037812 */ /* 0x000fe400078ec0ff */
[C---:B------:R-:W-:Y:S01]  /*20e0*/  R2UR UR16, R5.reuse ;  /* 0x00000000051072ca */ /* 0x040fe200000e0000 */
[----:B------:R-:W-:Y:S01]  /*20f0*/  VIADD R7, R5, 0x2 ;  /* 0x0000000205077836 */ /* 0x000fe20000000000 */
[----:B------:R-:W-:-:S02]  /*2100*/  LOP3.LUT R3, R3, 0x2000000, RZ, 0xfc, !PT ;  /* 0x0200000003037812 */ /* 0x000fc400078efcff */
[----:B-1----:R-:W-:Y:S02]  /*2110*/  LOP3.LUT R9, R9, 0x7f, RZ, 0xc0, !PT ;  /* 0x0000007f09097812 */ /* 0x002fe400078ec0ff */
[----:B------:R-:W-:Y:S01]  /*2120*/  R2UR UR12, R7 ;  /* 0x00000000070c72ca */ /* 0x000fe200000e0000 */
[----:B------:R-:W-:Y:S01]  /*2130*/  IMAD R4, R2, 0x1000, R3 ;  /* 0x0000100002047824 */ /* 0x000fe200078e0203 */
[----:B------:R-:W-:Y:S01]  /*2140*/  ISETP.NE.AND P1, PT, R9, RZ, PT ;  /* 0x000000ff0900720c */ /* 0x000fe20003f25270 */
[C---:B------:R-:W-:Y:S02]  /*2150*/  VIADD R7, R5.reuse, 0x4 ;  /* 0x0000000405077836 */ /* 0x040fe40000000000 */
[C---:B------:R-:W-:Y:S01]  /*2160*/  VIADD R6, R4.reuse, 0x80 ;  /* 0x0000008004067836 */ /* 0x040fe20000000000 */
[----:B------:R-:W-:Y:S01]  /*2170*/  R2UR UR18, R4 ;  /* 0x00000000041272ca */ /* 0x000fe200000e0000 */
[----:B------:R-:W-:Y:S01]  /*2180*/  VIADD R5, R5, 0x6 ;  /* 0x0000000605057836 */ /* 0x000fe20000000000 */
[----:B------:R-:W-:-:S02]  /*2190*/  R2UR UR8, R7 ;  /* 0x00000000070872ca */ /* 0x000fc400000e0000 */
[----:B------:R-:W-:Y:S01]  /*21a0*/  R2UR UR14, R6 ;  /* 0x00000000060e72ca */ /* 0x000fe200000e0000 */
[C---:B------:R-:W-:Y:S01]  /*21b0*/  VIADD R6, R4.reuse, 0x100 ;  /* 0x0000010004067836 */ /* 0x040fe20000000000 */
[----:B------:R-:W-:Y:S01]  /*21c0*/  R2UR UR7, R5 ;  /* 0x00000000050772ca */ /* 0x000fe200000e0000 */
[----:B------:R-:W-:-:S03]  /*21d0*/  VIADD R4, R4, 0x180 ;  /* 0x0000018004047836 */ /* 0x000fc60000000000 */
[----:B------:R-:W-:Y:S02]  /*21e0*/  R2UR UR10, R6 ;  /* 0x00000000060a72ca */ /* 0x000fe400000e0000 */
[----:B------:R-:W-:Y:S01]  /*21f0*/  R2UR UR6, R4 ;  /* 0x00000000040672ca */ /* 0x000fe200000e0000 */
[----:B------:R-:W-:Y:S01]  /*2200*/  HGMMA.64x256x16.F32.BF16 R24, gdesc[UR16].tnspB, RZ, !UPT, gsb0 ;  /* 0x43e00000101879f0 */ /* 0x000fe2000c0018ff */
[----:B------:R-:W-:-:S04]  /*2210*/  @!P1 IMAD R4, R2, 0x8, R16 ;  /* 0x0000000802049824 */ /* 0x000fc800078e0210 */
[----:B------:R-:W-:-:S05]  /*2220*/  @!P1 VIADD R4, R4, 0x38860 ;  /* 0x0003886004049836 */ /* 0x000fca0000000000 */
[----:B------:R-:W-:Y:S01]  /*2230*/  @!P1 PRMT R4, RZ, 0x654, R4 ;  /* 0x00000654ff049816 */ /* 0x000fe20000000004 */
[----:B------:R-:W-:Y:S02]  /*2240*/  WARPGROUP.DEPBAR.LE gsb0, 0x0 ;  /* 0x00008000000079c5 */ /* 0x000fe40000010000 */
[----:B------:R-:W-:-:S15]  /*2250*/  WARPGROUP.ARRIVE ;  /* 0x00000000000079c5 */ /* 0x000fde0000000000 */
[----:B------:R-:W-:Y:S03]  /*2260*/  HGMMA.64x256x16.F32.BF16 R24, gdesc[UR12].tnspB, R24, gsb0 ;  /* 0x43e000000c1879f0 */ /* 0x000fe60008001818 */
[----:B------:R-:W-:Y:S02]  /*2270*/  WARPGROUP.DEPBAR.LE gsb0, 0x0 ;  /* 0x00008000000079c5 */ /* 0x000fe40000010000 */
[----:B------:R-:W-:-:S15]  /*2280*/  WARPGROUP.ARRIVE ;  /* 0x00000000000079c5 */ /* 0x000fde0000000000 */
[----:B------:R-:W-:-:S08]  /*2290*/  NOP ;  /* 0x0000000000007918 */ /* 0x000fd00000000000 */
[----:B------:R-:W-:Y:S01]  /*22a0*/  HGMMA.64x256x16.F32.BF16 R24, gdesc[UR8].tnspB, R24, gsb0 ;  /* 0x43e00000081879f0 */ /* 0x000fe20008001818 */
[----:B------:R-:W-:-:S03]  /*22b0*/  UIADD3 UR10, UR4, -0x2, URZ ;  /* 0xfffffffe040a7890 */ /* 0x000fc6000fffe03f */
[----:B------:R-:W-:Y:S01]  /*22c0*/  UMOV UR4, UR7 ;  /* 0x0000000700047c82 */ /* 0x000fe20008000000 */
[----:B------:R-:W-:Y:S02]  /*22d0*/  UMOV UR7, 0x40000040 ;  /* 0x4000004000077882 */ /* 0x000fe40000000000 */
[----:B------:R-:W-:Y:S01]  /*22e0*/  ISETP.LE.AND P0, PT, R0, UR10, PT ;  /* 0x0000000a00007c0c */ /* 0x000fe2000bf03270 */
[----:B------:R-:W-:Y:S02]  /*22f0*/  WARPGROUP.DEPBAR.LE gsb0, 0x0 ;  /* 0x00008000000079c5 */ /* 0x000fe40000010000 */
[----:B------:R-:W-:-:S15]  /*2300*/  WARPGROUP.ARRIVE ;  /* 0x00000000000079c5 */ /* 0x000fde0000000000 */
[----:B------:R-:W-:-:S03]  /*2310*/  NOP ;  /* 0x0000000000007918 */ /* 0x000fc60000000000 */
[----:B------:R-:W-:Y:S03]  /*2320*/  HGMMA.64x256x16.F32.BF16 R24, gdesc[UR4].tnspB, R24, gsb0 ;  /* 0x43e00000041879f0 */ /* 0x000fe60008001818 */
[----:B------:R-:W-:Y:S02]  /*2330*/  WARPGROUP.DEPBAR.LE gsb0, 0x0 ;  /* 0x00008000000079c5 */ /* 0x000fe40000010000 */
[----:B------:R-:W-:Y:S06]  /*2340*/  BAR.ARV 0xf, 0x100 ;  /* 0x03c4000000007b1d */ /* 0x000fec0000002000 */
[----:B------:R0:W-:Y:S01]  /*2350*/  @!P1 SYNCS.ARRIVE.TRANS64.RED.A1T0 RZ, [R4+URZ], RZ ;  /* 0x000000ff04ff99a7 */ /* 0x0001e2000810043f */
[----:B------:R-:W-:Y:S05]  /*2360*/  @!P0 BRA `(.L_x_5308) ;  /* 0x0000000800bc8947 */ /* 0x000fea0003800000 */
[----:B------:R-:W-:-:S05]  /*2370*/  UMOV UR20, UR10 ;  /* 0x0000000a00147c82 */ /* 0x000fca0008000000 */
.L_x_5309:
[----:B------:R-:W-:Y:S01]  /*2380*/  BAR.SYNC.DEFER_BLOCKING 0xe, 0x100 ;  /* 0x0384000000007b1d */ /* 0x000fe20000010000 */
[C---:B------:R-:W-:Y:S02]  /*2390*/  IMAD R5, R2.reuse, 0x40, R18 ;  /* 0x0000004002057824 */ /* 0x040fe400078e0212 */
[----:B------:R-:W-:Y:S02]  /*23a0*/  VIADD R2, R2, 0x1 ;  /* 0x0000000102027836 */ /* 0x000fe40000000000 */
[----:B------:R-:W-:Y:S01]  /*23b0*/  IMAD R5, R5, 0x4, R16 ;  /* 0x0000000405057824 */ /* 0x000fe200078e0210 */
[----:B------:R-:W-:Y:S01]  /*23c0*/  UMOV UR19, 0x40000040 ;  /* 0x4000004000137882 */ /* 0x000fe20000000000 */
[----:B------:R-:W-:Y:S01]  /*23d0*/  UMOV UR15, 0x40000040 ;  /* 0x40000040000f7882 */ /* 0x000fe20000000000 */
[----:B------:R-:W-:Y:S01]  /*23e0*/  ISETP.NE.AND P0, PT, R2, 0x2, PT ;  /* 0x000000020200780c */ /* 0x000fe20003f05270 */
[----:B------:R-:W-:Y:S01]  /*23f0*/  UMOV UR11, 0x40000040 ;  /* 0x40000040000b7882 */ /* 0x000fe20000000000 */
[----:B------:R-:W-:-:S02]  /*2400*/  UMOV UR7, 0x40000040 ;  /* 0x4000004000077882 */ /* 0x000fc40000000000 */
[----:B------:R-:W-:Y:S01]  /*2410*/  SEL R2, R2, RZ, P0 ;  /* 0x000000ff02027207 */ /* 0x000fe20000000000 */
        /* <DEDUP_REMOVED lines=67> */
[-C--:B-1----:R-:W-:Y:S01]  /*2850*/  FMUL.FTZ R26, R26, R6.reuse ;  /* 0x000000061a1a7220 */ /* 0x082fe20000410000 */
[-C--:B------:R-:W-:Y:S01]  /*2860*/  FMUL.FTZ R27, R27, R6.reuse ;  /* 0x000000061b1b7220 */ /* 0x080fe20000410000 */
[-C--:B------:R-:W-:Y:S01]  /*2870*/  FMUL.FTZ R30, R30, R6.reuse ;  /* 0x000000061e1e7220 */ /* 0x080fe20000410000 */
[-C--:B------:R-:W-:Y:S01]  /*2880*/  FMUL.FTZ R31, R31, R6.reuse ;  /* 0x000000061f1f7220 */ /* 0x080fe20000410000 */
[----:B------:R-:W-:Y:S01]  /*2890*/  R2UR UR18, R4 ;  /* 0x00000000041272ca */ /* 0x000fe200000e0000 */
        /* <DEDUP_REMOVED lines=60> */
[----:B------:R-:W-:-:S05]  /*2c60*/  VIADD R5, R4, 0x80 ;  /* 0x0000008004057836 */ /* 0x000fca0000000000 */
[----:B------:R-:W-:Y:S01]  /*2c70*/  WARPGROUP.ARRIVE ;  /* 0x00000000000079c5 */ /* 0x000fe20000000000 */
[----:B------:R-:W-:Y:S01]  /*2c80*/  R2UR UR14, R5 ;  /* 0x00000000050e72ca */ /* 0x000fe200000e0000 */
[C---:B------:R-:W-:Y:S02]  /*2c90*/  VIADD R5, R4.reuse, 0x100 ;  /* 0x0000010004057836 */ /* 0x040fe40000000000 */
[----:B------:R-:W-:Y:S02]  /*2ca0*/  VIADD R4, R4, 0x180 ;  /* 0x0000018004047836 */ /* 0x000fe40000000000 */
[----:B------:R-:W-:Y:S01]  /*2cb0*/  HGMMA.64x256x16.F32.BF16 R24, gdesc[UR16].tnspB, R24, gsb0 ;  /* 0x43e00000101879f0 */ /* 0x000fe20008001818 */
[----:B------:R-:W-:Y:S02]  /*2cc0*/  R2UR UR10, R5 ;  /* 0x00000000050a72ca */ /* 0x000fe400000e0000 */
[----:B------:R-:W-:Y:S01]  /*2cd0*/  R2UR UR6, R4 ;  /* 0x00000000040672ca */ /* 0x000fe200000e0000 */
[----:B------:R-:W-:Y:S01]  /*2ce0*/  @!P1 IMAD R4, R2, 0x8, R16 ;  /* 0x0000000802049824 */ /* 0x000fe200078e0210 */
[----:B------:R-:W-:-:S03]  /*2cf0*/  SEL R5, RZ, 0x1, P0 ;  /* 0x00000001ff057807 */ /* 0x000fc60000000000 */
[----:B------:R-:W-:-:S05]  /*2d00*/  @!P1 VIADD R4, R4, 0x38860 ;  /* 0x0003886004049836 */ /* 0x000fca0000000000 */
[----:B------:R-:W-:Y:S01]  /*2d10*/  @!P1 PRMT R4, RZ, 0x654, R4 ;  /* 0x00000654ff049816 */ /* 0x000fe20000000004 */
[----:B------:R-:W-:Y:S02]  /*2d20*/  WARPGROUP.DEPBAR.LE gsb0, 0x0 ;  /* 0x00008000000079c5 */ /* 0x000fe40000010000 */
[----:B------:R-:W-:-:S12]  /*2d30*/  WARPGROUP.ARRIVE ;  /* 0x00000000000079c5 */ /* 0x000fd80000000000 */
        /* <DEDUP_REMOVED lines=8> */
[----:B------:R-:W-:Y:S01]  /*2dc0*/  HGMMA.64x256x16.F32.BF16 R24, gdesc[UR4].tnspB, R24, gsb0 ;  /* 0x43e00000041879f0 */ /* 0x000fe20008001818 */
[----:B------:R-:W-:Y:S01]  /*2dd0*/  UMOV UR6, UR20 ;  /* 0x0000001400067c82 */ /* 0x000fe20008000000 */
[----:B------:R-:W-:Y:S01]  /*2de0*/  R2UR UR7, R5 ;  /* 0x00000000050772ca */ /* 0x000fe200000e0000 */
[----:B------:R-:W-:Y:S01]  /*2df0*/  UIADD3 UR20, UR20, -0x1, URZ ;  /* 0xffffffff14147890 */ /* 0x000fe2000fffe03f */
[----:B------:R-:W-:-:S11]  /*2e00*/  ISETP.LT.AND P0, PT, R0, UR6, PT ;  /* 0x0000000600007c0c */ /* 0x000fd6000bf01270 */
[----:B------:R-:W-:Y:S01]  /*2e10*/  ULOP3.LUT UR37, UR37, UR7, URZ, 0x3c, !UPT ;  /* 0x0000000725257292 */ /* 0x000fe2000f8e3c3f */
[----:B------:R-:W-:Y:S02]  /*2e20*/  WARPGROUP.DEPBAR.LE gsb0, 0x0 ;  /* 0x00008000000079c5 */ /* 0x000fe40000010000 */
[----:B------:R-:W-:Y:S06]  /*2e30*/  BAR.ARV 0xf, 0x100 ;  /* 0x03c4000000007b1d */ /* 0x000fec0000002000 */
[----:B------:R1:W-:Y:S01]  /*2e40*/  @!P1 SYNCS.ARRIVE.TRANS64.RED.A1T0 RZ, [R4+URZ], RZ ;  /* 0x000000ff04ff99a7 */ /* 0x0003e2000810043f */
[----:B------:R-:W-:Y:S05]  /*2e50*/  @P0 BRA `(.L_x_5309) ;  /* 0xfffffff400480947 */ /* 0x000fea000383ffff */
.L_x_5308:
[----:B------:R-:W-:Y:S01]  /*2e60*/  BAR.SYNC.DEFER_BLOCKING 0xe, 0x100 ;  /* 0x0384000000007b1d */ /* 0x000fe20000010000 */
[C---:B------:R-:W-:Y:S01]  /*2e70*/  IMAD R3, R2.reuse, 0x40, R18 ;  /* 0x0000004002037824 */ /* 0x040fe200078e0212 */
[----:B------:R-:W-:Y:S01]  /*2e80*/  PLOP3.LUT P0, PT, PT, PT, PT, 0x8, 0x0 ;  /* 0x000000000000781c */ /* 0x000fe20003f0e170 */
[----:B------:R-:W-:Y:S02]  /*2e90*/  VIADD R2, R2, 0x1 ;  /* 0x0000000102027836 */ /* 0x000fe40000000000 */
[----:B------:R-:W-:Y:S02]  /*2ea0*/  IMAD R16, R3, 0x4, R16 ;  /* 0x0000000403107824 */ /* 0x000fe400078e0210 */
[----:B------:R-:W-:Y:S01]  /*2eb0*/  IMAD.MOV.U32 R19, RZ, RZ, RZ ;  /* 0x000000ffff137224 */ /* 0x000fe200078e00ff */
[----:B------:R-:W-:-:S04]  /*2ec0*/  ISETP.NE.AND P1, PT, R2, 0x2, PT ;  /* 0x000000020200780c */ /* 0x000fc80003f25270 */
[----:B01----:R-:W-:Y:S02]  /*2ed0*/  SEL R4, RZ, 0x1, P1 ;  /* 0x00000001ff047807 */ /* 0x003fe40000800000 */
[----:B------:R-:W-:Y:S02]  /*2ee0*/  SEL R2, R2, RZ, P1 ;  /* 0x000000ff02027207 */ /* 0x000fe40000800000 */
[----:B------:R-:W-:Y:S01]  /*2ef0*/  R2UR UR4, R4 ;  /* 0x00000000040472ca */ /* 0x000fe200000e0000 */
[----:B------:R-:W0:Y:S04]  /*2f00*/  LDS R3, [R16+0x38400] ;  /* 0x0384000010037984 */ /* 0x000e280000000800 */
[----:B------:R-:W1:Y:S08]  /*2f10*/  LDS R0, [R16+0x38420] ;  /* 0x0384200010007984 */ /* 0x000e700000000800 */
[----:B------:R-:W-:Y:S01]  /*2f20*/  ULOP3.LUT UR37, UR37, UR4, URZ, 0x3c, !UPT ;  /* 0x0000000425257292 */ /* 0x000fe2000f8e3c3f */
        /* <DEDUP_REMOVED lines=131> */
.L_x_5305:
[----:B------:R-:W1:Y:S01]  /*3760*/  LDC R0, c[0x0][0x448] ;  /* 0x00011200ff007b82 */ /* 0x000e620000000800 */
[----:B------:R-:W-:Y:S01]  /*3770*/  UIADD3 UR4, UR42, 0x3f, URZ ;  /* 0x0000003f2a047890 */ /* 0x000fe2000fffe03f */
[----:B0-----:R-:W-:Y:S02]  /*3780*/  IADD3 R5, R187, 0x40, -R188 ;  /* 0x00000040bb057810 */ /* 0x001fe40007ffe8bc */
[----:B-1----:R-:W-:-:S13]  /*3790*/  ISETP.NE.AND P0, PT, R0, 0x1, PT ;  /* 0x000000010000780c */ /* 0x002fda0003f05270 */
[----:B------:R-:W0:Y:S08]  /*37a0*/  @P0 LDC R0, c[0x0][0x44c] ;  /* 0x00011300ff000b82 */ /* 0x000e300000000800 */
[----:B------:R-:W1:Y:S01]  /*37b0*/  @P0 LDC R4, c[0x0][0x450] ;  /* 0x00011400ff040b82 */ /* 0x000e620000000800 */
[----:B0-----:R-:W-:-:S04]  /*37c0*/  @P0 IMAD.HI.U32 R3, R0, UR4, RZ ;  /* 0x0000000400030c27 */ /* 0x001fc8000f8e00ff */
[----:B------:R-:W-:Y:S01]  /*37d0*/  IMAD.U32 R0, RZ, RZ, UR4 ;  /* 0x00000004ff007e24 */ /* 0x000fe2000f8e00ff */
[----:B------:R-:W-:Y:S01]  /*37e0*/  UMOV UR4, URZ ;  /* 0x0000003f00047c82 */ /* 0x000fe20008000000 */
[----:B-1----:R-:W-:-:S05]  /*37f0*/  @P0 SHF.R.U32.HI R0, RZ, R4, R3 ;  /* 0x00000004ff000219 */ /* 0x002fca0000011603 */
[----:B------:R-:W-:-:S05]  /*3800*/  IMAD.IADD R0, R5, 0x1, R0 ;  /* 0x0000000105007824 */ /* 0x000fca00078e0200 */
[----:B------:R-:W-:-:S04]  /*3810*/  SHF.R.S32.HI R3, RZ, 0x1f, R0 ;  /* 0x0000001fff037819 */ /* 0x000fc80000011400 */
[----:B------:R-:W-:Y:S02]  /*3820*/  LEA.HI R3, R3, R0, RZ, 0x6 ;  /* 0x0000000003037211 */ /* 0x000fe400078f30ff */
[----:B------:R-:W-:Y:S02]  /*3830*/  LOP3.LUT R0, R195, 0xff, RZ, 0xc0, !PT ;  /* 0x000000ffc3007812 */ /* 0x000fe400078ec0ff */
[----:B------:R-:W-:Y:S02]  /*3840*/  SHF.R.S32.HI R3, RZ, 0x6, R3 ;  /* 0x00000006ff037819 */ /* 0x000fe40000011403 */
[----:B------:R-:W-:Y:S02]  /*3850*/  R2UR UR43, R0 ;  /* 0x00000000002b72ca */ /* 0x000fe400000e0000 */
[----:B------:R-:W-:-:S04]  /*3860*/  VIMNMX R6, R6, R3, PT ;  /* 0x0000000306067248 */ /* 0x000fc80003fe0100 */
[----:B------:R-:W-:-:S13]  /*3870*/  ISETP.GE.AND P0, PT, R6, 0x1, PT ;  /* 0x000000010600780c */ /* 0x000fda0003f06270 */
[----:B------:R-:W-:Y:S05]  /*3880*/  @!P0 BRA `(.L_x_5310) ;  /* 0x0000000000948947 */ /* 0x000fea0003800000 */
[----:B------:R-:W-:Y:S01]  /*3890*/  SHF.R.U32.HI R5, RZ, 0x10, R195 ;  /* 0x00000010ff057819 */ /* 0x000fe200000116c3 */
[----:B------:R-:W-:-:S03]  /*38a0*/  UMOV UR4, URZ ;  /* 0x0000003f00047c82 */ /* 0x000fc60008000000 */
[----:B------:R-:W-:-:S13]  /*38b0*/  ISETP.NE.AND P0, PT, R5, RZ, PT ;  /* 0x000000ff0500720c */ /* 0x000fda0003f05270 */
[----:B------:R-:W0:Y:S02]  /*38c0*/  @!P0 LDC R5, c[0x0][0xae8] ;  /* 0x0002ba00ff058b82 */ /* 0x000e240000000800 */
[-C--:B0-----:R-:W-:Y:S02]  /*38d0*/  IABS R0, R5.reuse ;  /* 0x0000000500007213 */ /* 0x081fe40000000000 */
[----:B------:R-:W-:Y:S02]  /*38e0*/  IABS R8, R5 ;  /* 0x0000000500087213 */ /* 0x000fe40000000000 */
[----:B------:R-:W-:Y:S02]  /*38f0*/  R2UR UR8, R0 ;  /* 0x00000000000872ca */ /* 0x000fe400000e0000 */
[C---:B------:R-:W-:Y:S02]  /*3900*/  IADD3 R0, R5.reuse, -0x1, R6 ;  /* 0xffffffff05007810 */ /* 0x040fe40007ffe006 */
[----:B------:R-:W-:-:S02]  /*3910*/  R2UR UR9, R5 ;  /* 0x00000000050972ca */ /* 0x000fc400000e0000 */
[----:B------:R-:W-:Y:S02]  /*3920*/  IABS R7, R0 ;  /* 0x0000000000077213 */ /* 0x000fe40000000000 */
[----:B------:R-:W-:Y:S02]  /*3930*/  LOP3.LUT R0, R0, R5, RZ, 0x3c, !PT ;  /* 0x0000000500007212 */ /* 0x000fe400078e3cff */
[----:B------:R-:W-:-:S03]  /*3940*/  R2UR UR7, R7 ;  /* 0x00000000070772ca */ /* 0x000fc600000e0000 */
[----:B------:R-:W0:Y:S04]  /*3950*/  I2F.RP R3, UR8 ;  /* 0x0000000800037d06 */ /* 0x000e280008209400 */
[----:B------:R-:W-:-:S06]  /*3960*/  UISETP.NE.AND UP1, UPT, UR9, URZ, UPT ;  /* 0x0000003f0900728c */ /* 0x000fcc000bf25270 */
[----:B------:R-:W-:Y:S01]  /*3970*/  PLOP3.LUT P0, PT, PT, PT, UP1, 0x80, 0x0 ;  /* 0x000000000000781c */ /* 0x000fe20003f0f018 */
        /* <DEDUP_REMOVED lines=16> */
[----:B------:R-:W-:Y:S01]  /*3a80*/  UISETP.GE.AND UP2, UPT, UR6, URZ, UPT ;  /* 0x0000003f0600728c */ /* 0x000fe2000bf46270 */
[----:B------:R-:W-:-:S08]  /*3a90*/  @!P0 R2UR UR6, R5 ;  /* 0x00000000050682ca */ /* 0x000fd000000e0000 */
[----:B------:R-:W-:-:S07]  /*3aa0*/  @UP0 UIADD3 UR5, UR5, 0x1, URZ ;  /* 0x0000000105050890 */ /* 0x000fce000fffe03f */
[----:B------:R-:W-:Y:S02]  /*3ab0*/  UMOV UR4, UR5 ;  /* 0x0000000500047c82 */ /* 0x000fe40008000000 */
[----:B------:R-:W-:Y:S02]  /*3ac0*/  @!UP2 UIADD3 UR4, -UR4, URZ, URZ ;  /* 0x0000003f0404a290 */ /* 0x000fe4000fffe13f */
[----:B------:R-:W-:-:S12]  /*3ad0*/  @!UP1 ULOP3.LUT UR4, URZ, UR6, URZ, 0x33, !UPT ;  /* 0x000000063f049292 */ /* 0x000fd8000f8e333f */
.L_x_5310:
[----:B------:R-:W-:Y:S02]  /*3ae0*/  UIMAD UR43, UR43, UR4, URZ ;  /* 0x000000042b2b72a4 */ /* 0x000fe4000f8e023f */
[----:B------:R-:W-:Y:S01]  /*3af0*/  IMAD.U32 R5, RZ, RZ, UR4 ;  /* 0x00000004ff057e24 */ /* 0x000fe2000f8e00ff */
[----:B------:R-:W-:Y:S01]  /*3b00*/  PLOP3.LUT P0, PT, PT, PT, PT, 0x80, 0x0 ;  /* 0x000000000000781c */ /* 0x000fe20003f0f070 */
[----:B------:R-:W-:Y:S01]  /*3b10*/  IMAD.MOV.U32 R3, RZ, RZ, RZ ;  /* 0x000000ffff037224 */ /* 0x000fe200078e00ff */
[----:B------:R-:W-:Y:S01]  /*3b20*/  CS2R R150, SRZ ;  /* 0x0000000000967805 */ /* 0x000fe2000001ff00 */
[----:B------:R-:W-:Y:S01]  /*3b30*/  IMAD.MOV.U32 R19, RZ, RZ, RZ ;  /* 0x000000ffff137224 */ /* 0x000fe200078e00ff */
[----:B------:R-:W-:Y:S02]  /*3b40*/  VIADDMNMX R152, R5, UR43, R6, PT ;  /* 0x0000002b05987c46 */ /* 0x000fe4000b800106 */
[----:B------:R-:W-:Y:S02]  /*3b50*/  CS2R R148, SRZ ;  /* 0x0000000000947805 */ /* 0x000fe4000001ff00 */
        /* <DEDUP_REMOVED lines=64> */
[----:B------:R-:W0:Y:S02]  /*3f60*/  SHFL.IDX PT, R0, R233, RZ, 0x1f ;  /* 0x00001fffe9007589 */ /* 0x000e2400000e0000 */
        /* <DEDUP_REMOVED lines=27> */
.L_x_5311:
        /* <DEDUP_REMOVED lines=10> */
[----:B------:R-:W0:Y:S02]  /*41c0*/  SYNCS.PHASECHK.TRANS64.TRYWAIT P1, [R16+URZ+0x38800], R5 ;  /* 0x03880005100075a7 */ /* 0x000e24000802017f */
[----:B0-----:R-:W-:Y:S05]  /*41d0*/  @!P1 BRA `(.L_x_5312) ;  /* 0x0000017400d09947 */ /* 0x001fea0003800000 */
.L_x_5506:
[----:B------:R-:W-:Y:S05]  /*41e0*/  @!P0 BRA `(.L_x_5313) ;  /* 0x0000000000048947 */ /* 0x000fea0003800000 */
[----:B------:R-:W-:Y:S01]  /*41f0*/  BPT.TRAP 0x1 ;  /* 0x000000040000795c */ /* 0x000fe20000300000 */
.L_x_5313:
[----:B------:R-:W-:Y:S02]  /*4200*/  IMAD.U32 R6, RZ, RZ, UR37 ;  /* 0x00000025ff067e24 */ /* 0x000fe4000f8e00ff */
[----:B------:R-:W-:-:S03]  /*4210*/  IMAD R9, R2, 0x8, R16 ;  /* 0x0000000802097824 */ /* 0x000fc600078e0210 */
[----:B------:R-:W-:-:S04]  /*4220*/  SHF.L.U32 R6, R6, 0x1f, RZ ;  /* 0x0000001f06067819 */ /* 0x000fc800000006ff */
[----:B------:R1:W2:Y:S01]  /*4230*/  SYNCS.PHASECHK.TRANS64.TRYWAIT P1, [R9+URZ+0x38830], R6 ;  /* 0x03883006090075a7 */ /* 0x0002a2000802017f */
[----:B------:R-:W-:Y:S05]  /*4240*/  @!P0 BRA `(.L_x_5314) ;  /* 0x0000000000048947 */ /* 0x000fea0003800000 */
[----:B------:R-:W-:Y:S01]  /*4250*/  BPT.TRAP 0x1 ;  /* 0x000000040000795c */ /* 0x000fe20000300000 */
.L_x_5314:
[----:B------:R-:W-:-:S05]  /*4260*/  VIADD R0, R16, 0x22400 ;  /* 0x0002240010007836 */ /* 0x000fca0000000000 */
[----:B------:R-:W-:-:S04]  /*4270*/  SHF.R.U32.HI R0, RZ, 0x4, R0 ;  /* 0x00000004ff007819 */ /* 0x000fc80000011600 */
[----:B------:R-:W-:Y:S01]  /*4280*/  LOP3.LUT R0, R0, 0x3fff, RZ, 0xc0, !PT ;  /* 0x00003fff00007812 */ /* 0x000fe200078ec0ff */
[----:B--2---:R-:W-:Y:S06]  /*4290*/  @P1 BRA `(.L_x_5315) ;  /* 0x0000000000081947 */ /* 0x004fec0003800000 */
[----:B------:R-:W2:Y:S02]  /*42a0*/  SYNCS.PHASECHK.TRANS64.TRYWAIT P1, [R9+URZ+0x38830], R6 ;  /* 0x03883006090075a7 */ /* 0x000ea4000802017f */
[----:B--2---:R-:W-:Y:S05]  /*42b0*/  @!P1 BRA `(.L_x_5316) ;  /* 0x0000017400ac9947 */ /* 0x004fea0003800000 */
.L_x_5315:
[----:B------:R-:W-:Y:S05]  /*42c0*/  WARPSYNC.ALL ;  /* 0x0000000000007948 */ /* 0x000fea0003800000 */
[----:B------:R-:W-:Y:S01]  /*42d0*/  LOP3.LUT R0, R0, 0x10000, RZ, 0xfc, !PT ;  /* 0x0001000000007812 */ /* 0x000fe200078efcff */
[----:B------:R-:W-:Y:S01]  /*42e0*/  VIADD R3, R16, 0x20400 ;  /* 0x0002040010037836 */ /* 0x000fe20000000000 */
[----:B------:R-:W-:-:S03]  /*42f0*/  WARPGROUP.ARRIVE ;  /* 0x00000000000079c5 */ /* 0x000fc60000000000 */
[----:B------:R-:W-:Y:S01]  /*4300*/  IMAD R4, R2, 0x200, R0 ;  /* 0x0000020002047824 */ /* 0x000fe200078e0200 */
[----:B------:R-:W-:Y:S01]  /*4310*/  UMOV UR11, 0x40000040 ;  /* 0x40000040000b7882 */ /* 0x000fe20000000000 */
[----:B------:R-:W-:Y:S01]  /*4320*/  UMOV UR9, 0x40000040 ;  /* 0x4000004000097882 */ /* 0x000fe20000000000 */
[----:B------:R-:W-:Y:S01]  /*4330*/  SHF.R.U32.HI R3, RZ, 0x4, R3 ;  /* 0x00000004ff037819 */ /* 0x000fe20000011603 */
[----:B------:R-:W-:Y:S01]  /*4340*/  UMOV UR15, 0x40000040 ;  /* 0x40000040000f7882 */ /* 0x000fe20000000000 */
[----:B------:R-:W-:Y:S01]  /*4350*/  R2UR UR10, R4 ;  /* 0x00000000040a72ca */ /* 0x000fe200000e0000 */
[----:B------:R-:W-:Y:S01]  /*4360*/  UMOV UR13, 0x40000040 ;  /* 0x40000040000d7882 */ /* 0x000fe20000000000 */
[----:B------:R-:W-:Y:S01]  /*4370*/  LOP3.LUT R3, R3, 0x3fff, RZ, 0xc0, !PT ;  /* 0x00003fff03037812 */ /* 0x000fe200078ec0ff */
[----:B------:R-:W-:Y:S01]  /*4380*/  UMOV UR19, 0x40000040 ;  /* 0x4000004000137882 */ /* 0x000fe20000000000 */
[----:B------:R-:W-:Y:S01]  /*4390*/  UMOV UR17, 0x40000040 ;  /* 0x4000004000117882 */ /* 0x000fe20000000000 */
[----:B------:R-:W-:Y:S01]  /*43a0*/  UMOV UR23, 0x40000040 ;  /* 0x4000004000177882 */ /* 0x000fe20000000000 */
[----:B------:R-:W-:Y:S01]  /*43b0*/  LOP3.LUT R3, R3, 0x10000, RZ, 0xfc, !PT ;  /* 0x0001000003037812 */ /* 0x000fe200078efcff */
[----:B------:R-:W-:-:S03]  /*43c0*/  UMOV UR21, 0x40000040 ;  /* 0x4000004000157882 */ /* 0x000fc60000000000 */
[C---:B------:R-:W-:Y:S01]  /*43d0*/  R2UR UR8, R3.reuse ;  /* 0x00000000030872ca */ /* 0x040fe200000e0000 */
[C---:B------:R-:W-:Y:S02]  /*43e0*/  VIADD R4, R3.reuse, 0x2 ;  /* 0x0000000203047836 */ /* 0x040fe40000000000 */
[----:B------:R-:W-:Y:S02]  /*43f0*/  UIADD3 UR14, UR10, 0x2, URZ ;  /* 0x000000020a0e7890 */ /* 0x000fe4000fffe03f */
[----:B------:R-:W-:Y:S01]  /*4400*/  UIADD3 UR18, UR10, 0x4, URZ ;  /* 0x000000040a127890 */ /* 0x000fe2000fffe03f */
[----:B------:R-:W-:Y:S01]  /*4410*/  R2UR UR12, R4 ;  /* 0x00000000040c72ca */ /* 0x000fe200000e0000 */
[C---:B------:R-:W-:Y:S01]  /*4420*/  VIADD R4, R3.reuse, 0x4 ;  /* 0x0000000403047836 */ /* 0x040fe20000000000 */
[----:B------:R-:W-:Y:S01]  /*4430*/  UIADD3 UR22, UR10, 0x6, URZ ;  /* 0x000000060a167890 */ /* 0x000fe2000fffe03f */
[----:B------:R-:W-:-:S03]  /*4440*/  VIADD R3, R3, 0x6 ;  /* 0x0000000603037836 */ /* 0x000fc60000000000 */
[----:B------:R-:W-:Y:S01]  /*4450*/  R2UR UR16, R4 ;  /* 0x00000000041072ca */ /* 0x000fe200000e0000 */
[----:B------:R-:W-:Y:S01]  /*4460*/  HGMMA.64x64x16.F32.BF16 R24, gdesc[UR8], RZ, !UPT, gsb0 ;  /* 0x00e00000081879f0 */ /* 0x000fe2000c0018ff */
[----:B------:R-:W-:Y:S02]  /*4470*/  R2UR UR20, R3 ;  /* 0x00000000031472ca */ /* 0x000fe400000e0000 */
        /* <DEDUP_REMOVED lines=10> */
[----:B------:R-:W3:Y:S02]  /*4520*/  SYNCS.PHASECHK.TRANS64.TRYWAIT P1, [R16+URZ+0x38810], R5 ;  /* 0x03881005100075a7 */ /* 0x000ee4000802017f */
[----:B---3--:R-:W-:Y:S05]  /*4530*/  @!P1 BRA `(.L_x_5317) ;  /* 0x0000017400209947 */ /* 0x008fea0003800000 */
.L_x_5507:
[----:B------:R-:W-:Y:S05]  /*4540*/  @!P0 BRA `(.L_x_5318) ;  /* 0x0000000000048947 */ /* 0x000fea0003800000 */
[----:B------:R-:W-:Y:S01]  /*4550*/  BPT.TRAP 0x1 ;  /* 0x000000040000795c */ /* 0x000fe20000300000 */
.L_x_5318:
[----:B------:R4:W0:Y:S01]  /*4560*/  SYNCS.PHASECHK.TRANS64.TRYWAIT P1, [R9+URZ+0x38850], R6 ;  /* 0x03885006090075a7 */ /* 0x000822000802017f */
[----:B------:R-:W-:Y:S05]  /*4570*/  @!P0 BRA `(.L_x_5319) ;  /* 0x0000000000048947 */ /* 0x000fea0003800000 */
[----:B------:R-:W-:Y:S01]  /*4580*/  BPT.TRAP 0x1 ;  /* 0x000000040000795c */ /* 0x000fe20000300000 */
.L_x_5319:
[C---:B------:R-:W-:Y:S02]  /*4590*/  VIADD R3, R16.reuse, 0x400 ;  /* 0x0000040010037836 */ /* 0x040fe40000000000 */
[----:B------:R-:W-:-:S03]  /*45a0*/  VIADD R4, R16, 0x26400 ;  /* 0x0002640010047836 */ /* 0x000fc60000000000 */
[----:B------:R-:W-:Y:S02]  /*45b0*/  SHF.R.U32.HI R3, RZ, 0x4, R3 ;  /* 0x00000004ff037819 */ /* 0x000fe40000011603 */
[----:B------:R-:W-:Y:S02]  /*45c0*/  SHF.R.U32.HI R4, RZ, 0x4, R4 ;  /* 0x00000004ff047819 */ /* 0x000fe40000011604 */
[----:B------:R-:W-:Y:S02]  /*45d0*/  LOP3.LUT R3, R3, 0x3fff, RZ, 0xc0, !PT ;  /* 0x00003fff03037812 */ /* 0x000fe400078ec0ff */
[----:B------:R-:W-:Y:S02]  /*45e0*/  LOP3.LUT R4, R4, 0x3fff, RZ, 0xc0, !PT ;  /* 0x00003fff04047812 */ /* 0x000fe400078ec0ff */
[----:B------:R-:W-:Y:S02]  /*45f0*/  LOP3.LUT R3, R3, 0x10000, RZ, 0xfc, !PT ;  /* 0x0001000003037812 */ /* 0x000fe400078efcff */
[----:B------:R-:W-:-:S03]  /*4600*/  LOP3.LUT R4, R4, 0x10000, RZ, 0xfc, !PT ;  /* 0x0001000004047812 */ /* 0x000fc600078efcff */
[----:B0--3--:R-:W-:Y:S01]  /*4610*/  IMAD R5, R2, 0x1000, R3 ;  /* 0x0000100002057824 */ /* 0x009fe200078e0203 */
[----:B------:R-:W-:Y:S06]  /*4620*/  @P1 BRA `(.L_x_5320) ;  /* 0x0000000000081947 */ /* 0x000fec0003800000 */
[----:B------:R-:W0:Y:S02]  /*4630*/  SYNCS.PHASECHK.TRANS64.TRYWAIT P1, [R9+URZ+0x38850], R6 ;  /* 0x03885006090075a7 */ /* 0x000e24000802017f */
[----:B0-----:R-:W-:Y:S05]  /*4640*/  @!P1 BRA `(.L_x_5321) ;  /* 0x0000017000f09947 */ /* 0x001fea0003800000 */
.L_x_5320:
[C---:B------:R-:W-:Y:S01]  /*4650*/  R2UR UR24, R4.reuse ;  /* 0x00000000041872ca */ /* 0x040fe200000e0000 */
[----:B------:R-:W-:Y:S01]  /*4660*/  WARPGROUP.ARRIVE ;  /* 0x00000000000079c5 */ /* 0x000fe20000000000 */
[C---:B------:R-:W-:Y:S01]  /*4670*/  R2UR UR26, R5.reuse ;  /* 0x00000000051a72ca */ /* 0x040fe200000e0000 */
[----:B------:R-:W-:Y:S01]  /*4680*/  UMOV UR25, 0x40000040 ;  /* 0x4000004000197882 */ /* 0x000fe20000000000 */
[----:B------:R-:W-:Y:S01]  /*4690*/  UMOV UR27, 0x40000040 ;  /* 0x40000040001b7882 */ /* 0x000fe20000000000 */
[C---:B------:R-:W-:Y:S01]  /*46a0*/  VIADD R7, R4.reuse, 0x2 ;  /* 0x0000000204077836 */ /* 0x040fe20000000000 */
[----:B------:R-:W-:Y:S01]  /*46b0*/  UMOV UR5, 0x40000040 ;  /* 0x4000004000057882 */ /* 0x000fe20000000000 */
[----:B012-4-:R-:W-:Y:S01]  /*46c0*/  VIADD R6, R5, 0x2 ;  /* 0x0000000205067836 */ /* 0x017fe20000000000 */
[----:B------:R-:W-:Y:S01]  /*46d0*/  UMOV UR7, 0x40000040 ;  /* 0x4000004000077882 */ /* 0x000fe20000000000 */
[----:B------:R-:W0:Y:S01]  /*46e0*/  S2R R8, SR_TID.X ;  /* 0x0000000000087919 */ /* 0x000e220000002100 */
[----:B------:R-:W-:Y:S01]  /*46f0*/  R2UR UR4, R7 ;  /* 0x00000000070472ca */ /* 0x000fe200000e0000 */
[----:B------:R-:W-:Y:S01]  /*4700*/  VIADD R7, R4, 0x4 ;  /* 0x0000000404077836 */ /* 0x000fe20000000000 */
[----:B------:R-:W-:Y:S01]  /*4710*/  R2UR UR6, R6 ;  /* 0x00000000060672ca */ /* 0x000fe200000e0000 */
[C---:B------:R-:W-:Y:S01]  /*4720*/  VIADD R6, R5.reuse, 0x4 ;  /* 0x0000000405067836 */ /* 0x040fe20000000000 */
[----:B------:R-:W1:Y:S01]  /*4730*/  S2R R56, SR_TID.X ;  /* 0x0000000000387919 */ /* 0x000e620000002100 */
[----:B------:R-:W-:Y:S01]  /*4740*/  HGMMA.64x64x16.F32.BF16 R24, gdesc[UR24], R24, gsb0 ;  /* 0x00e00000181879f0 */ /* 0x000fe20008001818 */
[----:B------:R-:W-:Y:S01]  /*4750*/  VIADD R11, R5, 0x800 ;  /* 0x00000800050b7836 */ /* 0x000fe20000000000 */
[----:B------:R-:W-:Y:S01]  /*4760*/  UMOV UR15, 0x40000040 ;  /* 0x40000040000f7882 */ /* 0x000fe20000000000 */
[----:B------:R-:W-:Y:S01]  /*4770*/  UMOV UR11, 0x40000040 ;  /* 0x40000040000b7882 */ /* 0x000fe20000000000 */
[----:B0-----:R-:W-:-:S02]  /*4780*/  SHF.R.U32.HI R8, RZ, 0x7, R8 ;  /* 0x00000007ff087819 */ /* 0x001fc40000011608 */
[----:B-1----:R-:W-:Y:S01]  /*4790*/  LOP3.LUT R56, R56, 0x7f, RZ, 0xc0, !PT ;  /* 0x0000007f38387812 */ /* 0x002fe200078ec0ff */
        /* <DEDUP_REMOVED lines=124> */
[----:B------:R-:W0:Y:S01]  /*4f60*/  SHFL.IDX PT, R6, R8, RZ, 0x1f ;  /* 0x00001fff08067589 */ /* 0x000e2200000e0000 */
[----:B------:R-:W-:Y:S01]  /*4f70*/  VIADD R7, R4, 0x800 ;  /* 0x0000080004077836 */ /* 0x000fe20000000000 */
[----:B0-----:R-:W-:-:S04]  /*4f80*/  ISETP.GT.AND P1, PT, R6, 0x7f, PT ;  /* 0x0000007f0600780c */ /* 0x001fc80003f24270 */
[----:B------:R-:W-:-:S05]  /*4f90*/  SEL R6, RZ, 0x2, !P1 ;  /* 0x00000002ff067807 */ /* 0x000fca0004800000 */
[C---:B------:R-:W-:Y:S02]  /*4fa0*/  IMAD.IADD R8, R6.reuse, 0x1, R7 ;  /* 0x0000000106087824 */ /* 0x040fe400078e0207 */
        /* <DEDUP_REMOVED lines=12> */
[----:B------:R-:W-:Y:S02]  /*5070*/  IMAD.IADD R13, R11, 0x1, R8 ;  /* 0x000000010b0d7824 */ /* 0x000fe400078e0208 */
[--C-:B------:R-:W-:Y:S02]  /*5080*/  IMAD.IADD R7, R7, 0x1, R10.reuse ;  /* 0x0000000107077824 */ /* 0x100fe400078e020a */
        /* <DEDUP_REMOVED lines=42> */
[----:B------:R-:W-:Y:S02]  /*5330*/  IMAD.IADD R13, R8, 0x1, R11 ;  /* 0x00000001080d7824 */ /* 0x000fe400078e020b */
        /* <DEDUP_REMOVED lines=53> */
[----:B------:R-:W-:Y:S01]  /*5690*/  IMAD.MOV.U32 R13, RZ, RZ, 0x40 ;  /* 0x00000040ff0d7424 */ /* 0x000fe200078e00ff */
        /* <DEDUP_REMOVED lines=65> */
[----:B------:R-:W0:Y:S02]  /*5ab0*/  LDC R5, c[0x0][0x448] ;  /* 0x00011200ff057b82 */ /* 0x000e240000000800 */
[----:B0-----:R-:W-:Y:S01]  /*5ac0*/  ISETP.NE.AND P1, PT, R5, 0x1, PT ;  /* 0x000000010500780c */ /* 0x001fe20003f25270 */
[----:B------:R-:W-:-:S04]  /*5ad0*/  VIADD R5, R190, UR42 ;  /* 0x0000002abe057c36 */ /* 0x000fc80008000000 */
[----:B------:R-:W-:-:S08]  /*5ae0*/  IMAD.MOV.U32 R8, RZ, RZ, R5 ;  /* 0x000000ffff087224 */ /* 0x000fd000078e0005 */
[----:B------:R-:W0:Y:S08]  /*5af0*/  @P1 LDC R6, c[0x0][0x44c] ;  /* 0x00011300ff061b82 */ /* 0x000e300000000800 */
[----:B------:R-:W1:Y:S01]  /*5b00*/  @P1 LDC R7, c[0x0][0x450] ;  /* 0x00011400ff071b82 */ /* 0x000e620000000800 */
[----:B0-----:R-:W-:-:S05]  /*5b10*/  @P1 IMAD.HI.U32 R6, R5, R6, RZ ;  /* 0x0000000605061227 */ /* 0x001fca00078e00ff */
[----:B-1----:R-:W-:Y:S01]  /*5b20*/  @P1 SHF.R.U32.HI R8, RZ, R7, R6 ;  /* 0x00000007ff081219 */ /* 0x002fe20000011606 */
[C---:B------:R-:W-:Y:S01]  /*5b30*/  IMAD R6, R152.reuse, -0x40, R13 ;  /* 0xffffffc098067824 */ /* 0x040fe200078e020d */
[----:B------:R-:W-:Y:S02]  /*5b40*/  WARPGROUP.DEPBAR.LE gsb0, 0x0 ;  /* 0x00008000000079c5 */ /* 0x000fe40000010000 */
[----:B------:R-:W-:Y:S01]  /*5b50*/  WARPGROUP.ARRIVE ;  /* 0x00000000000079c5 */ /* 0x000fe20000000000 */
[----:B------:R-:W0:Y:S01]  /*5b60*/  SHFL.IDX PT, R7, R8, RZ, 0x1c1f ;  /* 0x001c1fff08077589 */ /* 0x000e2200000e0000 */
[----:B------:R-:W-:Y:S01]  /*5b70*/  IADD3 R5, R187, 0x1, R6 ;  /* 0x00000001bb057810 */ /* 0x000fe20007ffe006 */
[----:B------:R-:W-:Y:S01]  /*5b80*/  VIADD R152, R152, 0xfffffffe ;  /* 0xfffffffe98987836 */ /* 0x000fe20000000000 */
[----:B------:R-:W-:Y:S01]  /*5b90*/  IADD3 R21, -R189, R6, R187 ;  /* 0x00000006bd157210 */ /* 0x000fe20007ffe1bb */
[----:B------:R-:W1:Y:S01]  /*5ba0*/  SHFL.IDX PT, R8, R8, 0x1, 0x1c1f ;  /* 0x003c1f0008087f89 */ /* 0x000e6200000e0000 */
[----:B------:R-:W-:Y:S01]  /*5bb0*/  HGMMA.64x64x16.F32.BF16 R24, gdesc[UR4], R24, gsb0 ;  /* 0x00e00000041879f0 */ /* 0x000fe20008001818 */
[----:B------:R-:W-:Y:S01]  /*5bc0*/  ULDC UR4, c[0x0][0xad0] ;  /* 0x0002b40000047ab9 */ /* 0x000fe20000000800 */
[----:B------:R-:W-:Y:S01]  /*5bd0*/  R2UR UR7, R152 ;  /* 0x00000000980772ca */ /* 0x000fe200000e0000 */
[----:B------:R-:W-:-:S02]  /*5be0*/  WARPGROUP.DEPBAR.LE gsb0, 0x0 ;  /* 0x00008000000079c5 */ /* 0x000fc40000010000 */
        /* <DEDUP_REMOVED lines=12> */
[----:B------:R0:W4:Y:S01]  /*5cb0*/  MUFU.TANH R15, R25 ;  /* 0x00000019000f7308 */ /* 0x0001220000002400 */
[----:B--2---:R-:W-:Y:S01]  /*5cc0*/  IADD3 R24, -R188, R5, -R189 ;  /* 0x00000005bc187210 */ /* 0x004fe20007ffe9bd */
[----:B------:R-:W-:Y:S01]  /*5cd0*/  FMUL.FTZ R45, R45, UR4 ;  /* 0x000000042d2d7c20 */ /* 0x000fe20008410000 */
[----:B------:R-:W-:Y:S01]  /*5ce0*/  FMUL.FTZ R48, R48, UR4 ;  /* 0x0000000430307c20 */ /* 0x000fe20008410000 */
[----:B------:R-:W-:Y:S01]  /*5cf0*/  FMUL.FTZ R49, R49, UR4 ;  /* 0x0000000431317c20 */ /* 0x000fe20008410000 */
[----:B------:R-:W-:Y:S01]  /*5d00*/  FMUL.FTZ R52, R52, UR4 ;  /* 0x0000000434347c20 */ /* 0x000fe20008410000 */
[----:B------:R-:W-:Y:S01]  /*5d10*/  FMUL.FTZ R53, R53, UR4 ;  /* 0x0000000435357c20 */ /* 0x000fe20008410000 */
[----:B------:R-:W-:Y:S01]  /*5d20*/  FMUL.FTZ R26, R26, UR4 ;  /* 0x000000041a1a7c20 */ /* 0x000fe20008410000 */
[----:B------:R3:W2:Y:S01]  /*5d30*/  MUFU.TANH R11, R28 ;  /* 0x0000001c000b7308 */ /* 0x0006a20000002400 */
[--C-:B0-----:R-:W-:Y:S01]  /*5d40*/  VIADDMNMX R25, R7, R24, R21.reuse, PT ;  /* 0x0000001807197246 */ /* 0x101fe20003800115 */
[----:B------:R-:W-:Y:S01]  /*5d50*/  FMUL.FTZ R31, R31, UR4 ;  /* 0x000000041f1f7c20 */ /* 0x000fe20008410000 */
[----:B------:R-:W-:Y:S01]  /*5d60*/  FMUL.FTZ R27, R27, UR4 ;  /* 0x000000041b1b7c20 */ /* 0x000fe20008410000 */
[----:B------:R-:W-:Y:S01]  /*5d70*/  FMUL.FTZ R30, R30, UR4 ;  /* 0x000000041e1e7c20 */ /* 0x000fe20008410000 */
[C---:B------:R-:W-:Y:S01]  /*5d80*/  ISETP.GT.AND P2, PT, R25.reuse, RZ, PT ;  /* 0x000000ff1900720c */ /* 0x040fe20003f44270 */
[----:B------:R-:W-:Y:S01]  /*5d90*/  FMUL.FTZ R34, R34, UR4 ;  /* 0x0000000422227c20 */ /* 0x000fe20008410000 */
[C---:B------:R-:W-:Y:S01]  /*5da0*/  ISETP.GT.AND P3, PT, R25.reuse, 0x1, PT ;  /* 0x000000011900780c */ /* 0x040fe20003f64270 */
[----:B------:R-:W0:Y:S01]  /*5db0*/  MUFU.TANH R29, R29 ;  /* 0x0000001d001d7308 */ /* 0x000e220000002400 */
[----:B------:R-:W-:Y:S01]  /*5dc0*/  ISETP.GT.AND P4, PT, R25, 0x8, PT ;  /* 0x000000081900780c */ /* 0x000fe20003f84270 */
[----:B------:R-:W-:Y:S01]  /*5dd0*/  FMUL.FTZ R35, R35, UR4 ;  /* 0x0000000423237c20 */ /* 0x000fe20008410000 */
[----:B---3--:R-:W-:Y:S01]  /*5de0*/  FSEL R28, R10, -INF , P2 ;  /* 0xff8000000a1c7808 */ /* 0x008fe20001000000 */
[----:B------:R-:W-:Y:S01]  /*5df0*/  FMUL.FTZ R38, R38, UR4 ;  /* 0x0000000426267c20 */ /* 0x000fe20008410000 */
[----:B----4-:R-:W-:Y:S01]  /*5e00*/  FSEL R15, R15, -INF , P3 ;  /* 0xff8000000f0f7808 */ /* 0x010fe20001800000 */
[----:B------:R-:W-:Y:S01]  /*5e10*/  FMUL.FTZ R39, R39, UR4 ;  /* 0x0000000427277c20 */ /* 0x000fe20008410000 */
[----:B------:R-:W-:Y:S01]  /*5e20*/  ISETP.GT.AND P2, PT, R25, 0x9, PT ;  /* 0x000000091900780c */ /* 0x000fe20003f44270 */
[----:B------:R-:W3:Y:S01]  /*5e30*/  MUFU.TANH R32, R32 ;  /* 0x0000002000207308 */ /* 0x000ee20000002400 */
[----:B--2---:R-:W-:Y:S01]  /*5e40*/  FSEL R7, R11, -INF , P4 ;  /* 0xff8000000b077808 */ /* 0x004fe20002000000 */
[----:B------:R-:W-:Y:S01]  /*5e50*/  FMUL.FTZ R42, R42, UR4 ;  /* 0x000000042a2a7c20 */ /* 0x000fe20008410000 */
[----:B------:R-:W-:Y:S01]  /*5e60*/  FMNMX.FTZ R10, R28, R15, !PT ;  /* 0x0000000f1c0a7209 */ /* 0x000fe20007810000 */
[----:B------:R-:W-:Y:S01]  /*5e70*/  FMUL.FTZ R43, R43, UR4 ;  /* 0x000000042b2b7c20 */ /* 0x000fe20008410000 */
[----:B------:R-:W-:Y:S01]  /*5e80*/  ISETP.GT.AND P3, PT, R25, 0x10, PT ;  /* 0x000000101900780c */ /* 0x000fe20003f64270 */
[----:B------:R-:W-:Y:S01]  /*5e90*/  FMUL.FTZ R46, R46, UR4 ;  /* 0x000000042e2e7c20 */ /* 0x000fe20008410000 */
[----:B------:R-:W-:Y:S01]  /*5ea0*/  FMNMX.FTZ R11, R7, R10, !PT ;  /* 0x0000000a070b7209 */ /* 0x000fe20007810000 */
[----:B------:R-:W2:Y:S01]  /*5eb0*/  MUFU.TANH R33, R33 ;  /* 0x0000002100217308 */ /* 0x000ea20000002400 */
[----:B0-----:R-:W-:Y:S01]  /*5ec0*/  FSEL R6, R29, -INF , P2 ;  /* 0xff8000001d067808 */ /* 0x001fe20001000000 */
[----:B------:R-:W-:Y:S01]  /*5ed0*/  FMUL.FTZ R47, R47, UR4 ;  /* 0x000000042f2f7c20 */ /* 0x000fe20008410000 */
[----:B------:R-:W-:Y:S01]  /*5ee0*/  ISETP.GT.AND P2, PT, R25, 0x11, PT ;  /* 0x000000111900780c */ /* 0x000fe20003f44270 */
[----:B------:R-:W-:Y:S01]  /*5ef0*/  FMUL.FTZ R50, R50, UR4 ;  /* 0x0000000432327c20 */ /* 0x000fe20008410000 */
[----:B------:R-:W-:Y:S01]  /*5f00*/  FMNMX.FTZ R12, R6, R11, !PT ;  /* 0x0000000b060c7209 */ /* 0x000fe20007810000 */
[----:B------:R-:W-:Y:S01]  /*5f10*/  FMUL.FTZ R51, R51, UR4 ;  /* 0x0000000433337c20 */ /* 0x000fe20008410000 */
[----:B-1----:R-:W-:Y:S01]  /*5f20*/  VIADDMNMX R21, R8, R24, R21, PT ;  /* 0x0000001808157246 */ /* 0x002fe20003800115 */
[----:B------:R-:W0:Y:S01]  /*5f30*/  MUFU.TANH R36, R36 ;  /* 0x0000002400247308 */ /* 0x000e220000002400 */
[----:B---3--:R-:W-:Y:S01]  /*5f40*/  FSEL R5, R32, -INF , P3 ;  /* 0xff80000020057808 */ /* 0x008fe20001800000 */
[----:B------:R-:W-:Y:S01]  /*5f50*/  FMUL.FTZ R54, R54, UR4 ;  /* 0x0000000436367c20 */ /* 0x000fe20008410000 */
[----:B------:R-:W-:Y:S01]  /*5f60*/  ISETP.GT.AND P3, PT, R25, 0x18, PT ;  /* 0x000000181900780c */ /* 0x000fe20003f64270 */
[----:B------:R-:W-:Y:S01]  /*5f70*/  FMUL.FTZ R55, R55, UR4 ;  /* 0x0000000437377c20 */ /* 0x000fe20008410000 */
[----:B------:R-:W-:Y:S01]  /*5f80*/  FMNMX.FTZ R13, R5, R12, !PT ;  /* 0x0000000c050d7209 */ /* 0x000fe20007810000 */
[----:B------:R-:W-:Y:S01]  /*5f90*/  ULDC UR4, c[0x0][0xa80] ;  /* 0x0002a00000047ab9 */ /* 0x000fe20000000800 */
[----:B------:R-:W-:Y:S01]  /*5fa0*/  ISETP.GT.AND P4, PT, R21, 0x8, PT ;  /* 0x000000081500780c */ /* 0x000fe20003f84270 */
[----:B------:R-:W1:Y:S01]  /*5fb0*/  MUFU.TANH R14, R37 ;  /* 0x00000025000e7308 */ /* 0x000e620000002400 */
[----:B--2---:R-:W-:-:S02]  /*5fc0*/  FSEL R10, R33, -INF , P2 ;  /* 0xff800000210a7808 */ /* 0x004fc40001000000 */
[----:B------:R-:W-:Y:S02]  /*5fd0*/  ISETP.GT.AND P2, PT, R25, 0x19, PT ;  /* 0x000000191900780c */ /* 0x000fe40003f44270 */
[----:B------:R-:W-:Y:S02]  /*5fe0*/  FMNMX.FTZ R12, R10, R13, !PT ;  /* 0x0000000d0a0c7209 */ /* 0x000fe40007810000 */
[----:B------:R-:W-:Y:S01]  /*5ff0*/  ISETP.GT.AND P5, PT, R21, 0x28, PT ;  /* 0x000000281500780c */ /* 0x000fe20003fa4270 */
[----:B------:R-:W2:Y:S01]  /*6000*/  MUFU.TANH R40, R40 ;  /* 0x0000002800287308 */ /* 0x000ea20000002400 */
[----:B0-----:R-:W-:Y:S02]  /*6010*/  FSEL R11, R36, -INF , P3 ;  /* 0xff800000240b7808 */ /* 0x001fe40001800000 */
[----:B------:R-:W-:Y:S02]  /*6020*/  ISETP.GT.AND P3, PT, R25, 0x20, PT ;  /* 0x000000201900780c */ /* 0x000fe40003f64270 */
[----:B------:R-:W-:-:S03]  /*6030*/  FMNMX.FTZ R29, R11, R12, !PT ;  /* 0x0000000c0b1d7209 */ /* 0x000fc60007810000 */
[----:B------:R-:W0:Y:S01]  /*6040*/  MUFU.TANH R41, R41 ;  /* 0x0000002900297308 */ /* 0x000e220000002400 */
        /* <DEDUP_REMOVED lines=8> */
[----:B0-----:R-:W-:Y:S02]  /*60d0*/  FSEL R12, R41, -INF , P2 ;  /* 0xff800000290c7808 */ /* 0x001fe40001000000 */
[----:B------:R-:W-:Y:S02]  /*60e0*/  ISETP.GT.AND P2, PT, R25, 0x29, PT ;  /* 0x000000291900780c */ /* 0x000fe40003f44270 */
[----:B------:R-:W-:-:S03]  /*60f0*/  FMNMX.FTZ R33, R12, R29, !PT ;  /* 0x0000001d0c217209 */ /* 0x000fc60007810000 */
[----:B------:R0:W3:Y:S01]  /*6100*/  MUFU.TANH R32, R48 ;  /* 0x0000003000207308 */ /* 0x0000e20000002400 */
[----:B-1----:R-:W-:Y:S02]  /*6110*/  FSEL R20, R44, -INF , P3 ;  /* 0xff8000002c147808 */ /* 0x002fe40001800000 */
[----:B------:R-:W-:Y:S02]  /*6120*/  ISETP.GT.AND P3, PT, R25, 0x30, PT ;  /* 0x000000301900780c */ /* 0x000fe40003f64270 */
[----:B------:R-:W-:-:S03]  /*6130*/  FMNMX.FTZ R36, R20, R33, !PT ;  /* 0x0000002114247209 */ /* 0x000fc60007810000 */
[----:B------:R-:W1:Y:S01]  /*6140*/  MUFU.TANH R49, R49 ;  /* 0x0000003100317308 */ /* 0x000e620000002400 */
[----:B--2---:R-:W-:Y:S01]  /*6150*/  FSEL R29, R45, -INF , P2 ;  /* 0xff8000002d1d7808 */ /* 0x004fe20001000000 */
[----:B0-----:R-:W-:Y:S01]  /*6160*/  IMAD.U32 R48, RZ, RZ, UR42 ;  /* 0x0000002aff307e24 */ /* 0x001fe2000f8e00ff */
[----:B------:R-:W-:Y:S02]  /*6170*/  ISETP.GT.AND P2, PT, R25, 0x31, PT ;  /* 0x000000311900780c */ /* 0x000fe40003f44270 */
[----:B------:R-:W-:-:S03]  /*6180*/  FMNMX.FTZ R37, R29, R36, !PT ;  /* 0x000000241d257209 */ /* 0x000fc60007810000 */
[----:B------:R-:W0:Y:S01]  /*6190*/  MUFU.TANH R52, R52 ;  /* 0x0000003400347308 */ /* 0x000e220000002400 */
[----:B---3--:R-:W-:Y:S02]  /*61a0*/  FSEL R32, R32, -INF , P3 ;  /* 0xff80000020207808 */ /* 0x008fe40001800000 */
[----:B------:R-:W-:Y:S02]  /*61b0*/  ISETP.GT.AND P3, PT, R25, 0x38, PT ;  /* 0x000000381900780c */ /* 0x000fe40003f64270 */
[----:B------:R-:W-:-:S03]  /*61c0*/  FMNMX.FTZ R36, R32, R37, !PT ;  /* 0x0000002520247209 */ /* 0x000fc60007810000 */
[----:B------:R-:W2:Y:S01]  /*61d0*/  MUFU.TANH R53, R53 ;  /* 0x0000003500357308 */ /* 0x000ea20000002400 */
[----:B-1----:R-:W-:Y:S02]  /*61e0*/  FSEL R33, R49, -INF , P2 ;  /* 0xff80000031217808 */ /* 0x002fe40001000000 */
[----:B------:R-:W-:Y:S02]  /*61f0*/  ISETP.GT.AND P2, PT, R25, 0x39, PT ;  /* 0x000000391900780c */ /* 0x000fe40003f44270 */
[----:B------:R-:W-:-:S03]  /*6200*/  FMNMX.FTZ R40, R33, R36, !PT ;  /* 0x0000002421287209 */ /* 0x000fc60007810000 */
[----:B------:R-:W1:Y:S01]  /*6210*/  MUFU.TANH R41, R26 ;  /* 0x0000001a00297308 */ /* 0x000e620000002400 */
[----:B0-----:R-:W-:Y:S02]  /*6220*/  FSEL R25, R52, -INF , P3 ;  /* 0xff80000034197808 */ /* 0x001fe40001800000 */
[----:B------:R-:W-:Y:S02]  /*6230*/  ISETP.GT.AND P3, PT, R21, 0x1, PT ;  /* 0x000000011500780c */ /* 0x000fe40003f64270 */
[----:B------:R-:W-:-:S03]  /*6240*/  FMNMX.FTZ R37, R25, R40, !PT ;  /* 0x0000002819257209 */ /* 0x000fc60007810000 */
[----:B------:R-:W-:Y:S01]  /*6250*/  MUFU.TANH R40, R31 ;  /* 0x0000001f00287308 */ /* 0x000fe20000002400 */
[----:B--2---:R-:W-:Y:S02]  /*6260*/  FSEL R36, R53, -INF , P2 ;  /* 0xff80000035247808 */ /* 0x004fe40001000000 */
[----:B------:R-:W-:Y:S02]  /*6270*/  ISETP.GT.AND P2, PT, R21, RZ, PT ;  /* 0x000000ff1500720c */ /* 0x000fe40003f44270 */
[----:B------:R-:W-:-:S03]  /*6280*/  FMNMX.FTZ R37, R36, R37, !PT ;  /* 0x0000002524257209 */ /* 0x000fc60007810000 */
[----:B------:R-:W0:Y:S01]  /*6290*/  MUFU.TANH R27, R27 ;  /* 0x0000001b001b7308 */ /* 0x000e220000002400 */
[----:B-1----:R-:W-:Y:S01]  /*62a0*/  FSEL R24, R41, -INF , P2 ;  /* 0xff80000029187808 */ /* 0x002fe20001000000 */
[----:B------:R-:W1:Y:S01]  /*62b0*/  SHFL.BFLY PT, R26, R37, 0x2, 0x1f ;  /* 0x0c401f00251a7f89 */ /* 0x000e6200000e0000 */
[----:B------:R-:W-:-:S05]  /*62c0*/  ISETP.GT.AND P2, PT, R21, 0x9, PT ;  /* 0x000000091500780c */ /* 0x000fca0003f44270 */
[----:B------:R-:W2:Y:S08]  /*62d0*/  MUFU.TANH R30, R30 ;  /* 0x0000001e001e7308 */ /* 0x000eb00000002400 */
[----:B------:R-:W3:Y:S01]  /*62e0*/  MUFU.TANH R34, R34 ;  /* 0x0000002200227308 */ /* 0x000ee20000002400 */
[----:B0-----:R-:W-:Y:S02]  /*62f0*/  FSEL R27, R27, -INF , P3 ;  /* 0xff8000001b1b7808 */ /* 0x001fe40001800000 */
[----:B------:R-:W-:-:S05]  /*6300*/  ISETP.GT.AND P3, PT, R21, 0x10, PT ;  /* 0x000000101500780c */ /* 0x000fca0003f64270 */
[----:B------:R0:W4:Y:S01]  /*6310*/  MUFU.TANH R44, R35 ;  /* 0x00000023002c7308 */ /* 0x0001220000002400 */
[----:B-1----:R-:W-:-:S05]  /*6320*/  FMNMX.FTZ R26, R37, R26, !PT ;  /* 0x0000001a251a7209 */ /* 0x002fca0007810000 */
[----:B------:R-:W1:Y:S02]  /*6330*/  SHFL.BFLY PT, R31, R26, 0x1, 0x1f ;  /* 0x0c201f001a1f7f89 */ /* 0x000e6400000e0000 */
[----:B------:R5:W4:Y:S08]  /*6340*/  MUFU.TANH R45, R38 ;  /* 0x00000026002d7308 */ /* 0x000b300000002400 */
[----:B------:R-:W4:Y:S08]  /*6350*/  MUFU.TANH R39, R39 ;  /* 0x0000002700277308 */ /* 0x000f300000002400 */
[----:B------:R-:W4:Y:S01]  /*6360*/  MUFU.TANH R42, R42 ;  /* 0x0000002a002a7308 */ /* 0x000f220000002400 */
[----:B-1----:R-:W-:-:S07]  /*6370*/  FMNMX.FTZ R8, R26, R31, !PT ;  /* 0x0000001f1a087209 */ /* 0x002fce0007810000 */
[----:B------:R-:W1:Y:S01]  /*6380*/  MUFU.TANH R43, R43 ;  /* 0x0000002b002b7308 */ /* 0x000e620000002400 */
[----:B--2---:R-:W-:Y:S02]  /*6390*/  FSEL R26, R30, -INF , P4 ;  /* 0xff8000001e1a7808 */ /* 0x004fe40002000000 */
[----:B------:R-:W-:Y:S02]  /*63a0*/  FMNMX.FTZ R31, R24, R27, !PT ;  /* 0x0000001b181f7209 */ /* 0x000fe40007810000 */
[----:B------:R-:W-:Y:S02]  /*63b0*/  FSEL R30, R40, -INF , P2 ;  /* 0xff800000281e7808 */ /* 0x000fe40001000000 */
[----:B0-----:R-:W-:Y:S01]  /*63c0*/  FMNMX.FTZ R35, R26, R31, !PT ;  /* 0x0000001f1a237209 */ /* 0x001fe20007810000 */
[----:B------:R-:W0:Y:S01]  /*63d0*/  MUFU.TANH R46, R46 ;  /* 0x0000002e002e7308 */ /* 0x000e220000002400 */
[----:B------:R-:W-:Y:S02]  /*63e0*/  ISETP.GT.AND P2, PT, R21, 0x11, PT ;  /* 0x000000111500780c */ /* 0x000fe40003f44270 */
[----:B---3--:R-:W-:-:S02]  /*63f0*/  FSEL R31, R34, -INF , P3 ;  /* 0xff800000221f7808 */ /* 0x008fc40001800000 */
[----:B-----5:R-:W-:Y:S02]  /*6400*/  FMNMX.FTZ R38, R30, R35, !PT ;  /* 0x000000231e267209 */ /* 0x020fe40007810000 */
[----:B------:R-:W-:Y:S01]  /*6410*/  ISETP.GT.AND P3, PT, R21, 0x18, PT ;  /* 0x000000181500780c */ /* 0x000fe20003f64270 */
[----:B------:R-:W2:Y:S01]  /*6420*/  MUFU.TANH R47, R47 ;  /* 0x0000002f002f7308 */ /* 0x000ea20000002400 */
[----:B----4-:R-:W-:Y:S02]  /*6430*/  FSEL R34, R44, -INF , P2 ;  /* 0xff8000002c227808 */ /* 0x010fe40001000000 */
[----:B------:R-:W-:Y:S02]  /*6440*/  FMNMX.FTZ R37, R31, R38, !PT ;  /* 0x000000261f257209 */ /* 0x000fe40007810000 */
[----:B------:R-:W-:Y:S02]  /*6450*/  ISETP.GT.AND P4, PT, R21, 0x19, PT ;  /* 0x000000191500780c */ /* 0x000fe40003f84270 */
[----:B------:R-:W-:Y:S01]  /*6460*/  FSEL R35, R45, -INF , P3 ;  /* 0xff8000002d237808 */ /* 0x000fe20001800000 */
[----:B------:R-:W3:Y:S01]  /*6470*/  MUFU.TANH R50, R50 ;  /* 0x0000003200327308 */ /* 0x000ee20000002400 */
[----:B------:R-:W-:-:S02]  /*6480*/  FMNMX.FTZ R38, R34, R37, !PT ;  /* 0x0000002522267209 */ /* 0x000fc40007810000 */
[----:B------:R-:W-:Y:S02]  /*6490*/  ISETP.GT.AND P2, PT, R21, 0x20, PT ;  /* 0x000000201500780c */ /* 0x000fe40003f44270 */
[----:B------:R-:W-:Y:S02]  /*64a0*/  FSEL R37, R39, -INF , P4 ;  /* 0xff80000027257808 */ /* 0x000fe40002000000 */
[----:B------:R-:W-:Y:S01]  /*64b0*/  FMNMX.FTZ R40, R35, R38, !PT ;  /* 0x0000002623287209 */ /* 0x000fe20007810000 */
[----:B------:R-:W4:Y:S01]  /*64c0*/  MUFU.TANH R51, R51 ;  /* 0x0000003300337308 */ /* 0x000f220000002400 */
[----:B------:R-:W-:Y:S02]  /*64d0*/  ISETP.GT.AND P3, PT, R21, 0x21, PT ;  /* 0x000000211500780c */ /* 0x000fe40003f64270 */
[----:B------:R-:W-:Y:S02]  /*64e0*/  FSEL R38, R42, -INF , P2 ;  /* 0xff8000002a267808 */ /* 0x000fe40001000000 */
[----:B------:R-:W-:-:S02]  /*64f0*/  FMNMX.FTZ R41, R37, R40, !PT ;  /* 0x0000002825297209 */ /* 0x000fc40007810000 */
[----:B-1----:R-:W-:Y:S01]  /*6500*/  FSEL R39, R43, -INF , P3 ;  /* 0xff8000002b277808 */ /* 0x002fe20001800000 */
[----:B------:R-:W1:Y:S01]  /*6510*/  MUFU.TANH R54, R54 ;  /* 0x0000003600367308 */ /* 0x000e620000002400 */
[----:B------:R-:W-:Y:S01]  /*6520*/  FMNMX.FTZ R42, R38, R41, !PT ;  /* 0x00000029262a7209 */ /* 0x000fe20007810000 */
[C---:B------:R-:W-:Y:S01]  /*6530*/  FMUL.FTZ R41, R8.reuse, UR4 ;  /* 0x0000000408297c20 */ /* 0x040fe20008410000 */
[----:B------:R-:W-:Y:S02]  /*6540*/  FSETP.NEU.FTZ.AND P3, PT, R8, -INF , PT ;  /* 0xff8000000800780b */ /* 0x000fe40003f7d000 */
[----:B------:R-:W-:Y:S02]  /*6550*/  ISETP.GT.AND P4, PT, R21, 0x29, PT ;  /* 0x000000291500780c */ /* 0x000fe40003f84270 */
[----:B0-----:R-:W-:Y:S01]  /*6560*/  FSEL R40, R46, -INF , P5 ;  /* 0xff8000002e287808 */ /* 0x001fe20002800000 */
[----:B------:R-:W0:Y:S01]  /*6570*/  MUFU.TANH R55, R55 ;  /* 0x0000003700377308 */ /* 0x000e220000002400 */
[----:B------:R-:W-:-:S02]  /*6580*/  FMNMX.FTZ R43, R39, R42, !PT ;  /* 0x0000002a272b7209 */ /* 0x000fc40007810000 */
[----:B------:R-:W-:Y:S02]  /*6590*/  FSEL R45, R41, RZ, P3 ;  /* 0x000000ff292d7208 */ /* 0x000fe40001800000 */
[----:B------:R-:W-:Y:S02]  /*65a0*/  ISETP.GT.AND P2, PT, R21, 0x30, PT ;  /* 0x000000301500780c */ /* 0x000fe40003f44270 */
[----:B--2---:R-:W-:Y:S01]  /*65b0*/  FSEL R41, R47, -INF , P4 ;  /* 0xff8000002f297808 */ /* 0x004fe20002000000 */
[--C-:B------:R-:W-:Y:S01]  /*65c0*/  FFMA.FTZ R46, R28, UR4, -R45.reuse ;  /* 0x000000041c2e7c23 */ /* 0x100fe2000801082d */
        /* <DEDUP_REMOVED lines=10> */
[----:B----4-:R-:W-:Y:S01]  /*6670*/  FSEL R28, R51, -INF , P3 ;  /* 0xff800000331c7808 */ /* 0x010fe20001800000 */
[--C-:B------:R-:W-:Y:S01]  /*6680*/  FFMA.FTZ R11, R11, UR4, -R45.reuse ;  /* 0x000000040b0b7c23 */ /* 0x100fe2000801082d */
[----:B------:R-:W-:Y:S01]  /*6690*/  FMNMX.FTZ R43, R42, R43, !PT ;  /* 0x0000002b2a2b7209 */ /* 0x000fe20007810000 */
[--C-:B------:R-:W-:Y:S01]  /*66a0*/  FFMA.FTZ R14, R14, UR4, -R45.reuse ;  /* 0x000000040e0e7c23 */ /* 0x100fe2000801082d */
[----:B------:R-:W-:Y:S01]  /*66b0*/  ISETP.GT.AND P3, PT, R21, 0x39, PT ;  /* 0x000000391500780c */ /* 0x000fe20003f64270 */
[----:B------:R-:W-:Y:S01]  /*66c0*/  MUFU.EX2 R156, R5 ;  /* 0x00000005009c7308 */ /* 0x000fe20000000800 */
[----:B-1----:R-:W-:Y:S01]  /*66d0*/  FSEL R21, R54, -INF , P2 ;  /* 0xff80000036157808 */ /* 0x002fe20001000000 */
[--C-:B------:R-:W-:Y:S01]  /*66e0*/  FFMA.FTZ R13, R13, UR4, -R45.reuse ;  /* 0x000000040d0d7c23 */ /* 0x100fe2000801082d */
[----:B------:R-:W-:Y:S01]  /*66f0*/  FMNMX.FTZ R44, R28, R43, !PT ;  /* 0x0000002b1c2c7209 */ /* 0x000fe20007810000 */
[--C-:B------:R-:W-:Y:S01]  /*6700*/  FFMA.FTZ R43, R7, UR4, -R45.reuse ;  /* 0x00000004072b7c23 */ /* 0x100fe2000801082d */
[----:B0-----:R-:W-:Y:S01]  /*6710*/  FSEL R15, R55, -INF , P3 ;  /* 0xff800000370f7808 */ /* 0x001fe20001800000 */
        /* <DEDUP_REMOVED lines=8> */
[----:B------:R-:W-:Y:S01]  /*67a0*/  FFMA.FTZ R36, R36, UR4, -R45 ;  /* 0x0000000424247c23 */ /* 0x000fe2000801082d */
[----:B------:R-:W0:Y:S01]  /*67b0*/  @P1 LDC R50, c[0x0][0x450] ;  /* 0x00011400ff321b82 */ /* 0x000e220000000800 */
[----:B------:R-:W1:Y:S01]  /*67c0*/  SHFL.BFLY PT, R7, R44, 0x2, 0x1f ;  /* 0x0c401f002c077f89 */ /* 0x000e6200000e0000 */
[----:B------:R-:W-:Y:S06]  /*67d0*/  MUFU.EX2 R46, R46 ;  /* 0x0000002e002e7308 */ /* 0x000fec0000000800 */
[----:B------:R-:W2:Y:S02]  /*67e0*/  @P1 LDC R45, c[0x0][0x44c] ;  /* 0x00011300ff2d1b82 */ /* 0x000ea40000000800 */
[----:B------:R-:W3:Y:S08]  /*67f0*/  MUFU.EX2 R47, R47 ;  /* 0x0000002f002f7308 */ /* 0x000ef00000000800 */
[----:B------:R-:W-:Y:S01]  /*6800*/  MUFU.EX2 R43, R43 ;  /* 0x0000002b002b7308 */ /* 0x000fe20000000800 */
[----:B-1----:R-:W-:-:S07]  /*6810*/  FMNMX.FTZ R7, R44, R7, !PT ;  /* 0x000000072c077209 */ /* 0x002fce0007810000 */
[----:B------:R1:W-:Y:S01]  /*6820*/  MUFU.EX2 R49, R10 ;  /* 0x0000000a00317308 */ /* 0x0003e20000000800 */
[----:B---3--:R-:W-:Y:S01]  /*6830*/  F2FP.BF16.F32.PACK_AB R152, R47, R46 ;  /* 0x0000002e2f98723e */ /* 0x008fe200000010ff */
[----:B------:R-:W3:Y:S06]  /*6840*/  SHFL.BFLY PT, R6, R7, 0x1, 0x1f ;  /* 0x0c201f0007067f89 */ /* 0x000eec00000e0000 */
[----:B------:R-:W-:Y:S01]  /*6850*/  MUFU.EX2 R11, R11 ;  /* 0x0000000b000b7308 */ /* 0x000fe20000000800 */
[----:B-1----:R-:W-:-:S04]  /*6860*/  IMAD R10, R2, 0x1000, R19 ;  /* 0x00001000020a7824 */ /* 0x002fc800078e0213 */
[C---:B------:R-:W-:Y:S01]  /*6870*/  VIADD R44, R10.reuse, 0x80 ;  /* 0x000000800a2c7836 */ /* 0x040fe20000000000 */
[----:B------:R-:W-:Y:S02]  /*6880*/  R2UR UR6, R10 ;  /* 0x000000000a0672ca */ /* 0x000fe400000e0000 */
[----:B------:R-:W1:Y:S02]  /*6890*/  MUFU.EX2 R14, R14 ;  /* 0x0000000e000e7308 */ /* 0x000e640000000800 */
[----:B------:R-:W-:-:S06]  /*68a0*/  R2UR UR10, R44 ;  /* 0x000000002c0a72ca */ /* 0x000fcc00000e0000 */
[----:B------:R-:W-:Y:S03]  /*68b0*/  MUFU.EX2 R13, R13 ;  /* 0x0000000d000d7308 */ /* 0x000fe60000000800 */
[----:B------:R-:W-:Y:S01]  /*68c0*/  UMOV UR14, UR6 ;  /* 0x00000006000e7c82 */ /* 0x000fe20008000000 */
[----:B---3--:R-:W-:-:S04]  /*68d0*/  FMNMX.FTZ R5, R7, R6, !PT ;  /* 0x0000000607057209 */ /* 0x008fc80007810000 */
[C---:B------:R-:W-:Y:S01]  /*68e0*/  FSETP.NEU.FTZ.AND P2, PT, R5.reuse, -INF , PT ;  /* 0xff8000000500780b */ /* 0x040fe20003f5d000 */
[----:B------:R-:W-:Y:S01]  /*68f0*/  FMUL.FTZ R6, R5, UR4 ;  /* 0x0000000405067c20 */ /* 0x000fe20008410000 */
[----:B------:R-:W3:Y:S01]  /*6900*/  MUFU.EX2 R12, R12 ;  /* 0x0000000c000c7308 */ /* 0x000ee20000000800 */
[----:B-1----:R-:W-:-:S03]  /*6910*/  F2FP.BF16.F32.PACK_AB R158, R14, R11 ;  /* 0x0000000b0e9e723e */ /* 0x002fc600000010ff */
[----:B------:R-:W-:Y:S02]  /*6920*/  FSEL R7, R6, RZ, P2 ;  /* 0x000000ff06077208 */ /* 0x000fe40001000000 */
[----:B------:R-:W-:Y:S02]  /*6930*/  ISETP.NE.AND P2, PT, R56, RZ, PT ;  /* 0x000000ff3800720c */ /* 0x000fe40003f45270 */
        /* <DEDUP_REMOVED lines=10> */
[----:B------:R-:W-:Y:S01]  /*69e0*/  FFMA.FTZ R38, R38, UR4, -R7 ;  /* 0x0000000426267c23 */ /* 0x000fe20008010807 */
[----:B------:R-:W-:-:S02]  /*69f0*/  @!P2 VIADD R6, R9, 0x38840 ;  /* 0x000388400906a836 */ /* 0x000fc40000000000 */
[--C-:B------:R-:W-:Y:S01]  /*6a00*/  FFMA.FTZ R39, R39, UR4, -R7.reuse ;  /* 0x0000000427277c23 */ /* 0x100fe20008010807 */
[--C-:B------:R-:W-:Y:S01]  /*6a10*/  FFMA.FTZ R40, R40, UR4, -R7.reuse ;  /* 0x0000000428287c23 */ /* 0x100fe20008010807 */
[--C-:B------:R-:W-:Y:S01]  /*6a20*/  FFMA.FTZ R41, R41, UR4, -R7.reuse ;  /* 0x0000000429297c23 */ /* 0x100fe20008010807 */
[--C-:B------:R-:W-:Y:S01]  /*6a30*/  FFMA.FTZ R42, R42, UR4, -R7.reuse ;  /* 0x000000042a2a7c23 */ /* 0x100fe20008010807 */
[----:B------:R-:W1:Y:S01]  /*6a40*/  MUFU.EX2 R27, R27 ;  /* 0x0000001b001b7308 */ /* 0x000e620000000800 */
[----:B------:R-:W-:Y:S01]  /*6a50*/  @!P2 PRMT R6, RZ, 0x654, R6 ;  /* 0x00000654ff06a816 */ /* 0x000fe20000000006 */
[--C-:B------:R-:W-:Y:S01]  /*6a60*/  FFMA.FTZ R28, R28, UR4, -R7.reuse ;  /* 0x000000041c1c7c23 */ /* 0x100fe20008010807 */
[--C-:B------:R-:W-:Y:S01]  /*6a70*/  FFMA.FTZ R21, R21, UR4, -R7.reuse ;  /* 0x0000000415157c23 */ /* 0x100fe20008010807 */
[----:B------:R-:W-:Y:S01]  /*6a80*/  FFMA.FTZ R7, R15, UR4, -R7 ;  /* 0x000000040f077c23 */ /* 0x000fe20008010807 */
[----:B------:R4:W-:Y:S01]  /*6a90*/  @!P2 SYNCS.ARRIVE.TRANS64.RED.A1T0 RZ, [R6+URZ], RZ ;  /* 0x000000ff06ffa9a7 */ /* 0x0009e2000810043f */
[----:B---3--:R-:W-:Y:S01]  /*6aa0*/  F2FP.BF16.F32.PACK_AB R160, R12, R13 ;  /* 0x0000000d0ca0723e */ /* 0x008fe200000010ff */
[----:B------:R-:W-:Y:S01]  /*6ab0*/  @!P2 VIADD R9, R9, 0x38860 ;  /* 0x000388600909a836 */ /* 0x000fe20000000000 */
[----:B------:R-:W3:Y:S04]  /*6ac0*/  MUFU.EX2 R26, R26 ;  /* 0x0000001a001a7308 */ /* 0x000ee80000000800 */
[----:B------:R-:W-:Y:S01]  /*6ad0*/  @!P2 PRMT R9, RZ, 0x654, R9 ;  /* 0x00000654ff09a816 */ /* 0x000fe20000000009 */
[----:B----4-:R-:W-:-:S03]  /*6ae0*/  FADD.FTZ R6, R46, R47 ;  /* 0x0000002f2e067221 */ /* 0x010fc60000010000 */
[----:B------:R-:W4:Y:S01]  /*6af0*/  MUFU.EX2 R155, R30 ;  /* 0x0000001e009b7308 */ /* 0x000f220000000800 */
[----:B-1----:R-:W-:-:S07]  /*6b00*/  F2FP.BF16.F32.PACK_AB R153, R27, R24 ;  /* 0x000000181b99723e */ /* 0x002fce00000010ff */
[----:B------:R2:W-:Y:S08]  /*6b10*/  MUFU.EX2 R30, R37 ;  /* 0x00000025001e7308 */ /* 0x0005f00000000800 */
[----:B------:R-:W1:Y:S01]  /*6b20*/  MUFU.EX2 R31, R31 ;  /* 0x0000001f001f7308 */ /* 0x000e620000000800 */
[----:B--2---:R-:W-:-:S04]  /*6b30*/  @P1 IMAD.HI.U32 R37, R45, UR42, RZ ;  /* 0x0000002a2d251c27 */ /* 0x004fc8000f8e00ff */
[----:B------:R-:W-:Y:S01]  /*6b40*/  FADD.FTZ R45, R43, R6 ;  /* 0x000000062b2d7221 */ /* 0x000fe20000010000 */
[----:B0-----:R-:W-:Y:S01]  /*6b50*/  @P1 SHF.R.U32.HI R48, RZ, R50, R37 ;  /* 0x00000032ff301219 */ /* 0x001fe20000011625 */
[----:B------:R-:W-:Y:S01]  /*6b60*/  FADD.FTZ R37, R24, R27 ;  /* 0x0000001b18257221 */ /* 0x000fe20000010000 */
[----:B------:R-:W0:Y:S01]  /*6b70*/  MUFU.EX2 R34, R34 ;  /* 0x0000002200227308 */ /* 0x000e220000000800 */
[C---:B------:R-:W-:Y:S01]  /*6b80*/  FADD.FTZ R45, R154.reuse, R45 ;  /* 0x0000002d9a2d7221 */ /* 0x040fe20000010000 */
[----:B------:R-:W-:Y:S01]  /*6b90*/  F2FP.BF16.F32.PACK_AB R154, R154, R43 ;  /* 0x0000002b9a9a723e */ /* 0x000fe200000010ff */
[----:B---3--:R-:W-:Y:S01]  /*6ba0*/  FADD.FTZ R6, R26, R37 ;  /* 0x000000251a067221 */ /* 0x008fe20000010000 */
[----:B------:R-:W-:Y:S01]  /*6bb0*/  IADD3 R48, R48, R187, -R188 ;  /* 0x000000bb30307210 */ /* 0x000fe20007ffe8bc */
[----:B------:R-:W-:Y:S01]  /*6bc0*/  FADD.FTZ R44, R156, R45 ;  /* 0x0000002d9c2c7221 */ /* 0x000fe20000010000 */
[----:B------:R-:W-:Y:S01]  /*6bd0*/  F2FP.BF16.F32.PACK_AB R156, R49, R156 ;  /* 0x0000009c319c723e */ /* 0x000fe200000010ff */
[----:B----4-:R-:W-:Y:S01]  /*6be0*/  FADD.FTZ R6, R155, R6 ;  /* 0x000000069b067221 */ /* 0x010fe20000010000 */
[----:B------:R-:W2:Y:S01]  /*6bf0*/  MUFU.EX2 R35, R35 ;  /* 0x0000002300237308 */ /* 0x000ea20000000800 */
[----:B------:R-:W-:Y:S01]  /*6c00*/  FADD.FTZ R44, R49, R44 ;  /* 0x0000002c312c7221 */ /* 0x000fe20000010000 */
[----:B------:R-:W-:Y:S01]  /*6c10*/  F2FP.BF16.F32.PACK_AB R155, R155, R26 ;  /* 0x0000001a9b9b723e */ /* 0x000fe200000010ff */
[----:B-1----:R-:W-:Y:S01]  /*6c20*/  FADD.FTZ R15, R31, R6 ;  /* 0x000000061f0f7221 */ /* 0x002fe20000010000 */
[----:B------:R-:W-:Y:S01]  /*6c30*/  BAR.SYNC.DEFER_BLOCKING 0xf, 0x100 ;  /* 0x03c4000000007b1d */ /* 0x000fe20000010000 */
[----:B------:R-:W-:-:S02]  /*6c40*/  R2UR UR5, R48 ;  /* 0x00000000300572ca */ /* 0x000fc400000e0000 */
[----:B0-----:R-:W-:-:S03]  /*6c50*/  FADD.FTZ R6, R34, R15 ;  /* 0x0000000f22067221 */ /* 0x001fc60000010000 */
[----:B------:R-:W0:Y:S01]  /*6c60*/  MUFU.EX2 R38, R38 ;  /* 0x0000002600267308 */ /* 0x000e220000000800 */
[----:B------:R-:W-:Y:S01]  /*6c70*/  FADD.FTZ R15, R11, R44 ;  /* 0x0000002c0b0f7221 */ /* 0x000fe20000010000 */
[----:B------:R-:W-:Y:S01]  /*6c80*/  F2FP.BF16.F32.PACK_AB R157, R34, R31 ;  /* 0x0000001f229d723e */ /* 0x000fe200000010ff */
[----:B--2---:R-:W-:-:S05]  /*6c90*/  FADD.FTZ R37, R35, R6 ;  /* 0x0000000623257221 */ /* 0x004fca0000010000 */
[----:B------:R-:W1:Y:S01]  /*6ca0*/  MUFU.EX2 R39, R39 ;  /* 0x0000002700277308 */ /* 0x000e620000000800 */
[----:B------:R-:W-:Y:S01]  /*6cb0*/  FADD.FTZ R6, R14, R15 ;  /* 0x0000000f0e067221 */ /* 0x000fe20000010000 */
[C---:B------:R-:W-:Y:S01]  /*6cc0*/  F2FP.BF16.F32.PACK_AB R159, R30.reuse, R35 ;  /* 0x000000231e9f723e */ /* 0x040fe200000010ff */
[----:B------:R-:W-:Y:S02]  /*6cd0*/  FADD.FTZ R37, R30, R37 ;  /* 0x000000251e257221 */ /* 0x000fe40000010000 */
[----:B------:R-:W-:-:S03]  /*6ce0*/  FADD.FTZ R15, R13, R6 ;  /* 0x000000060d0f7221 */ /* 0x000fc60000010000 */
[----:B------:R-:W2:Y:S01]  /*6cf0*/  MUFU.EX2 R40, R40 ;  /* 0x0000002800287308 */ /* 0x000ea20000000800 */
[----:B0-----:R-:W-:Y:S01]  /*6d00*/  FADD.FTZ R6, R38, R37 ;  /* 0x0000002526067221 */ /* 0x001fe20000010000 */
[----:B------:R-:W-:Y:S01]  /*6d10*/  FADD.FTZ R15, R12, R15 ;  /* 0x0000000f0c0f7221 */ /* 0x000fe20000010000 */
[----:B------:R0:W-:Y:S04]  /*6d20*/  STSM.16.M88.4 [R23+0x36400], R152 ;  /* 0x0364009817007844 */ /* 0x0001e80000000200 */
[----:B------:R0:W-:Y:S01]  /*6d30*/  STSM.16.M88.4 [R184], R156 ;  /* 0x0000009cb8007844 */ /* 0x0001e20000000200 */
[----:B------:R-:W3:Y:S01]  /*6d40*/  MUFU.EX2 R29, R29 ;  /* 0x0000001d001d7308 */ /* 0x000ee20000000800 */
[C---:B-1----:R-:W-:Y:S01]  /*6d50*/  FADD.FTZ R27, R39.reuse, R6 ;  /* 0x00000006271b7221 */ /* 0x042fe20000010000 */
[----:B------:R-:W-:Y:S01]  /*6d60*/  FADD.FTZ R6, R20, R15 ;  /* 0x0000000f14067221 */ /* 0x000fe20000010000 */
[----:B------:R-:W-:-:S05]  /*6d70*/  F2FP.BF16.F32.PACK_AB R161, R39, R38 ;  /* 0x0000002627a1723e */ /* 0x000fca00000010ff */
[----:B------:R-:W1:Y:S01]  /*6d80*/  MUFU.EX2 R41, R41 ;  /* 0x0000002900297308 */ /* 0x000e620000000800 */
[----:B--2---:R-:W-:-:S07]  /*6d90*/  FADD.FTZ R24, R40, R27 ;  /* 0x0000001b28187221 */ /* 0x004fce0000010000 */
[----:B------:R-:W2:Y:S01]  /*6da0*/  MUFU.EX2 R32, R32 ;  /* 0x0000002000207308 */ /* 0x000ea20000000800 */
[C---:B---3--:R-:W-:Y:S01]  /*6db0*/  FADD.FTZ R11, R29.reuse, R6 ;  /* 0x000000061d0b7221 */ /* 0x048fe20000010000 */
[----:B------:R-:W-:-:S06]  /*6dc0*/  F2FP.BF16.F32.PACK_AB R162, R29, R20 ;  /* 0x000000141da2723e */ /* 0x000fcc00000010ff */
[----:B------:R-:W3:Y:S01]  /*6dd0*/  MUFU.EX2 R42, R42 ;  /* 0x0000002a002a7308 */ /* 0x000ee20000000800 */
[C---:B-1----:R-:W-:Y:S01]  /*6de0*/  FADD.FTZ R15, R41.reuse, R24 ;  /* 0x00000018290f7221 */ /* 0x042fe20000010000 */
[----:B------:R-:W-:-:S05]  /*6df0*/  F2FP.BF16.F32.PACK_AB R163, R41, R40 ;  /* 0x0000002829a3723e */ /* 0x000fca00000010ff */
[----:B------:R0:W-:Y:S01]  /*6e00*/  STSM.16.M88.4 [R186], R160 ;  /* 0x000000a0ba007844 */ /* 0x0001e20000000200 */
[----:B------:R-:W1:Y:S01]  /*6e10*/  MUFU.EX2 R33, R33 ;  /* 0x0000002100217308 */ /* 0x000e620000000800 */
[----:B--2---:R-:W-:-:S07]  /*6e20*/  FADD.FTZ R6, R32, R11 ;  /* 0x0000000b20067221 */ /* 0x004fce0000010000 */
[----:B------:R-:W2:Y:S01]  /*6e30*/  MUFU.EX2 R165, R28 ;  /* 0x0000001c00a57308 */ /* 0x000ea20000000800 */
[----:B---3--:R-:W-:-:S07]  /*6e40*/  FADD.FTZ R12, R42, R15 ;  /* 0x0000000f2a0c7221 */ /* 0x008fce0000010000 */
[----:B------:R-:W-:Y:S01]  /*6e50*/  MUFU.EX2 R25, R25 ;  /* 0x0000001900197308 */ /* 0x000fe20000000800 */
[C---:B-1----:R-:W-:Y:S01]  /*6e60*/  FADD.FTZ R6, R33.reuse, R6 ;  /* 0x0000000621067221 */ /* 0x042fe20000010000 */
[----:B------:R-:W-:-:S06]  /*6e70*/  F2FP.BF16.F32.PACK_AB R164, R33, R32 ;  /* 0x0000002021a4723e */ /* 0x000fcc00000010ff */
[----:B------:R-:W1:Y:S01]  /*6e80*/  MUFU.EX2 R36, R36 ;  /* 0x0000002400247308 */ /* 0x000e620000000800 */
[C---:B--2---:R-:W-:Y:S01]  /*6e90*/  FADD.FTZ R12, R165.reuse, R12 ;  /* 0x0000000ca50c7221 */ /* 0x044fe20000010000 */
[----:B------:R-:W-:-:S06]  /*6ea0*/  F2FP.BF16.F32.PACK_AB R165, R165, R42 ;  /* 0x0000002aa5a5723e */ /* 0x000fcc00000010ff */
[----:B------:R-:W2:Y:S08]  /*6eb0*/  MUFU.EX2 R21, R21 ;  /* 0x0000001500157308 */ /* 0x000eb00000000800 */
[----:B------:R3:W4:Y:S01]  /*6ec0*/  MUFU.EX2 R14, R7 ;  /* 0x00000007000e7308 */ /* 0x0007220000000800 */
[----:B-1----:R-:W-:Y:S01]  /*6ed0*/  F2FP.BF16.F32.PACK_AB R166, R36, R25 ;  /* 0x0000001924a6723e */ /* 0x002fe200000010ff */
[----:B---3--:R-:W-:Y:S01]  /*6ee0*/  FADD.FTZ R7, R25, R6 ;  /* 0x0000000619077221 */ /* 0x008fe20000010000 */
[----:B--2---:R-:W-:-:S03]  /*6ef0*/  FADD.FTZ R11, R21, R12 ;  /* 0x0000000c150b7221 */ /* 0x004fc60000010000 */
[----:B------:R-:W-:Y:S01]  /*6f00*/  FADD.FTZ R6, R36, R7 ;  /* 0x0000000724067221 */ /* 0x000fe20000010000 */
[C---:B----4-:R-:W-:Y:S01]  /*6f10*/  F2FP.BF16.F32.PACK_AB R167, R14.reuse, R21 ;  /* 0x000000150ea7723e */ /* 0x050fe200000010ff */
[----:B------:R-:W-:Y:S01]  /*6f20*/  FADD.FTZ R7, R14, R11 ;  /* 0x0000000b0e077221 */ /* 0x000fe20000010000 */
[C---:B------:R-:W-:Y:S02]  /*6f30*/  VIADD R11, R10.reuse, 0x100 ;  /* 0x000001000a0b7836 */ /* 0x040fe40000000000 */
[----:B------:R-:W-:Y:S01]  /*6f40*/  VIADD R10, R10, 0x180 ;  /* 0x000001800a0a7836 */ /* 0x000fe20000000000 */
[----:B------:R0:W-:Y:S01]  /*6f50*/  STSM.16.M88.4 [R185], R164 ;  /* 0x000000a4b9007844 */ /* 0x0001e20000000200 */
[----:B------:R-:W-:Y:S01]  /*6f60*/  WARPGROUP.ARRIVE ;  /* 0x00000000000079c5 */ /* 0x000fe20000000000 */
[----:B------:R-:W-:-:S05]  /*6f70*/  R2UR UR6, R11 ;  /* 0x000000000b0672ca */ /* 0x000fca00000e0000 */
[----:B------:R-:W-:Y:S03]  /*6f80*/  HGMMA.64x256x16.F32.BF16 R24, R152, gdesc[UR12].tnspB, RZ, !UPT, gsb0 ;  /* 0x43e0000c98187df0 */ /* 0x000fe6000c0018ff */
[----:B------:R-:W-:Y:S02]  /*6f90*/  WARPGROUP.DEPBAR.LE gsb0, 0x0 ;  /* 0x00008000000079c5 */ /* 0x000fe40000010000 */
[----:B------:R-:W-:-:S15]  /*6fa0*/  WARPGROUP.ARRIVE ;  /* 0x00000000000079c5 */ /* 0x000fde0000000000 */
[----:B------:R-:W-:-:S08]  /*6fb0*/  NOP ;  /* 0x0000000000007918 */ /* 0x000fd00000000000 */
[----:B------:R-:W-:Y:S01]  /*6fc0*/  HGMMA.64x256x16.F32.BF16 R24, R156, gdesc[UR8].tnspB, R24, gsb0 ;  /* 0x43e000089c187df0 */ /* 0x000fe20008001818 */
[----:B------:R-:W-:Y:S01]  /*6fd0*/  UMOV UR10, UR6 ;  /* 0x00000006000a7c82 */ /* 0x000fe20008000000 */
[----:B------:R-:W-:Y:S01]  /*6fe0*/  UMOV UR11, 0x40000040 ;  /* 0x40000040000b7882 */ /* 0x000fe20000000000 */
[----:B------:R-:W-:Y:S01]  /*6ff0*/  R2UR UR6, R10 ;  /* 0x000000000a0672ca */ /* 0x000fe200000e0000 */
[----:B------:R-:W-:Y:S02]  /*7000*/  WARPGROUP.DEPBAR.LE gsb0, 0x0 ;  /* 0x00008000000079c5 */ /* 0x000fe40000010000 */
[----:B------:R-:W-:-:S15]  /*7010*/  WARPGROUP.ARRIVE ;  /* 0x00000000000079c5 */ /* 0x000fde0000000000 */
[----:B------:R-:W-:-:S07]  /*7020*/  NOP ;  /* 0x0000000000007918 */ /* 0x000fce0000000000 */
[----:B------:R-:W-:Y:S01]  /*7030*/  HGMMA.64x256x16.F32.BF16 R24, R160, gdesc[UR8].tnspB, R24, gsb0 ;  /* 0x43e00008a0187df0 */ /* 0x000fe20008001818 */
[----:B------:R-:W-:Y:S01]  /*7040*/  UMOV UR10, UR6 ;  /* 0x00000006000a7c82 */ /* 0x000fe20008000000 */
[----:B------:R-:W-:Y:S01]  /*7050*/  UMOV UR11, 0x40000040 ;  /* 0x40000040000b7882 */ /* 0x000fe20000000000 */
        /* <DEDUP_REMOVED lines=8> */
[----:B------:R-:W-:-:S06]  /*70e0*/  WARPGROUP.ARRIVE ;  /* 0x00000000000079c5 */ /* 0x000fcc0000000000 */
        /* <DEDUP_REMOVED lines=13> */
[----:B------:R-:W-:Y:S01]  /*71c0*/  ULDC UR5, c[0x0][0xad0] ;  /* 0x0002b40000057ab9 */ /* 0x000fe20000000800 */
[----:B------:R-:W-:Y:S01]  /*71d0*/  IMAD.MOV.U32 R10, RZ, RZ, R8 ;  /* 0x000000ffff0a7224 */ /* 0x000fe200078e0008 */
[----:B------:R-:W-:Y:S01]  /*71e0*/  ULDC UR4, c[0x0][0xa80] ;  /* 0x0002a00000047ab9 */ /* 0x000fe20000000800 */
[----:B------:R-:W-:-:S07]  /*71f0*/  IMAD.MOV.U32 R12, RZ, RZ, R2 ;  /* 0x000000ffff0c7224 */ /* 0x000fce00078e0002 */
.L_x_5331:
        /* <DEDUP_REMOVED lines=8> */
.L_x_5323:
[----:B------:R-:W-:Y:S02]  /*7280*/  IMAD.U32 R5, RZ, RZ, UR37 ;  /* 0x00000025ff057e24 */ /* 0x000fe4000f8e00ff */
[----:B0-----:R-:W-:-:S03]  /*7290*/  IMAD R9, R2, 0x8, R16 ;  /* 0x0000000802097824 */ /* 0x001fc600078e0210 */
[----:B------:R-:W-:-:S04]  /*72a0*/  SHF.L.U32 R5, R5, 0x1f, RZ ;  /* 0x0000001f05057819 */ /* 0x000fc800000006ff */
[----:B------:R0:W1:Y:S01]  /*72b0*/  SYNCS.PHASECHK.TRANS64.TRYWAIT P3, [R9+URZ+0x38830], R5 ;  /* 0x03883005090075a7 */ /* 0x000062000806017f */
[----:B------:R-:W-:Y:S05]  /*72c0*/  @!P0 BRA `(.L_x_5324) ;  /* 0x0000000000048947 */ /* 0x000fea0003800000 */
[----:B------:R-:W-:Y:S01]  /*72d0*/  BPT.TRAP 0x1 ;  /* 0x000000040000795c */ /* 0x000fe20000300000 */
.L_x_5324:
[----:B------:R-:W-:Y:S01]  /*72e0*/  IMAD R8, R2, 0x200, R0 ;  /* 0x0000020002087824 */ /* 0x000fe200078e0200 */
[----:B-1----:R-:W-:Y:S06]  /*72f0*/  @P3 BRA `(.L_x_5325) ;  /* 0x0000000000083947 */ /* 0x002fec0003800000 */
[----:B------:R-:W1:Y:S02]  /*7300*/  SYNCS.PHASECHK.TRANS64.TRYWAIT P3, [R9+URZ+0x38830], R5 ;  /* 0x03883005090075a7 */ /* 0x000e64000806017f */
[----:B-1----:R-:W-:Y:S05]  /*7310*/  @!P3 BRA `(.L_x_5326) ;  /* 0x0000014400d0b947 */ /* 0x002fea0003800000 */
.L_x_5325:
[----:B------:R-:W-:Y:S01]  /*7320*/  R2UR UR10, R8 ;  /* 0x00000000080a72ca */ /* 0x000fe200000e0000 */
[----:B------:R-:W-:Y:S01]  /*7330*/  WARPGROUP.ARRIVE ;  /* 0x00000000000079c5 */ /* 0x000fe20000000000 */
[----:B------:R-:W-:Y:S01]  /*7340*/  UMOV UR11, 0x40000040 ;  /* 0x40000040000b7882 */ /* 0x000fe20000000000 */
[----:B------:R-:W-:Y:S01]  /*7350*/  UMOV UR15, 0x40000040 ;  /* 0x40000040000f7882 */ /* 0x000fe20000000000 */
[----:B------:R-:W-:Y:S01]  /*7360*/  UMOV UR19, 0x40000040 ;  /* 0x4000004000137882 */ /* 0x000fe20000000000 */
[----:B------:R-:W-:-:S08]  /*7370*/  UMOV UR23, 0x40000040 ;  /* 0x4000004000177882 */ /* 0x000fd00000000000 */
[----:B------:R-:W-:Y:S01]  /*7380*/  HGMMA.64x64x16.F32.BF16 R152, gdesc[UR8], RZ, !UPT, gsb0 ;  /* 0x00e00000089879f0 */ /* 0x000fe2000c0018ff */
[----:B------:R-:W-:Y:S02]  /*7390*/  UIADD3 UR14, UR10, 0x2, URZ ;  /* 0x000000020a0e7890 */ /* 0x000fe4000fffe03f */
[----:B------:R-:W-:Y:S02]  /*73a0*/  UIADD3 UR18, UR10, 0x4, URZ ;  /* 0x000000040a127890 */ /* 0x000fe4000fffe03f */
        /* <DEDUP_REMOVED lines=13> */
.L_x_5327:
[----:B------:R2:W3:Y:S01]  /*7480*/  SYNCS.PHASECHK.TRANS64.TRYWAIT P3, [R9+URZ+0x38850], R5 ;  /* 0x03885005090075a7 */ /* 0x0004e2000806017f */
[----:B------:R-:W-:Y:S05]  /*7490*/  @!P0 BRA `(.L_x_5328) ;  /* 0x0000000000048947 */ /* 0x000fea0003800000 */
[----:B------:R-:W-:Y:S01]  /*74a0*/  BPT.TRAP 0x1 ;  /* 0x000000040000795c */ /* 0x000fe20000300000 */
.L_x_5328:
[----:B---3--:R-:W-:Y:S05]  /*74b0*/  @P3 BRA `(.L_x_5329) ;  /* 0x0000000000083947 */ /* 0x008fea0003800000 */
[----:B------:R-:W3:Y:S02]  /*74c0*/  SYNCS.PHASECHK.TRANS64.TRYWAIT P3, [R9+URZ+0x38850], R5 ;  /* 0x03885005090075a7 */ /* 0x000ee4000806017f */
[----:B---3--:R-:W-:Y:S05]  /*74d0*/  @!P3 BRA `(.L_x_5330) ;  /* 0x000001440074b947 */ /* 0x008fea0003800000 */
.L_x_5329:
[----:B0123--:R-:W-:Y:S01]  /*74e0*/  IMAD R5, R2, 0x1000, R3 ;  /* 0x0000100002057824 */ /* 0x00ffe200078e0203 */
[----:B------:R-:W-:Y:S01]  /*74f0*/  WARPGROUP.ARRIVE ;  /* 0x00000000000079c5 */ /* 0x000fe20000000000 */
[----:B------:R-:W-:Y:S01]  /*7500*/  UMOV UR27, 0x40000040 ;  /* 0x40000040001b7882 */ /* 0x000fe20000000000 */
[----:B------:R-:W-:Y:S01]  /*7510*/  VIADD R8, R4, 0x2 ;  /* 0x0000000204087836 */ /* 0x000fe20000000000 */
[----:B------:R-:W-:Y:S01]  /*7520*/  UMOV UR29, 0x40000040 ;  /* 0x40000040001d7882 */ /* 0x000fe20000000000 */
[C---:B------:R-:W-:Y:S01]  /*7530*/  R2UR UR26, R5.reuse ;  /* 0x00000000051a72ca */ /* 0x040fe200000e0000 */
[----:B------:R-:W-:Y:S01]  /*7540*/  UMOV UR31, 0x40000040 ;  /* 0x40000040001f7882 */ /* 0x000fe20000000000 */
[----:B------:R-:W0:Y:S01]  /*7550*/  S2R R13, SR_TID.X ;  /* 0x00000000000d7919 */ /* 0x000e220000002100 */
[----:B------:R-:W-:Y:S01]  /*7560*/  R2UR UR28, R8 ;  /* 0x00000000081c72ca */ /* 0x000fe200000e0000 */
[C---:B------:R-:W-:Y:S01]  /*7570*/  VIADD R8, R5.reuse, 0x2 ;  /* 0x0000000205087836 */ /* 0x040fe20000000000 */
[----:B------:R-:W-:Y:S01]  /*7580*/  UMOV UR10, 0xffffffc0 ;  /* 0xffffffc0000a7882 */ /* 0x000fe20000000000 */
[----:B------:R-:W-:Y:S01]  /*7590*/  VIADD R20, R5, 0x800 ;  /* 0x0000080005147836 */ /* 0x000fe20000000000 */
[----:B------:R-:W-:Y:S01]  /*75a0*/  UIMAD UR10, UR7, UR10, 0x1 ;  /* 0x00000001070a74a4 */ /* 0x000fe2000f8e020a */
[----:B------:R-:W-:Y:S01]  /*75b0*/  IMAD.MOV.U32 R15, RZ, RZ, 0x4 ;  /* 0x00000004ff0f7424 */ /* 0x000fe200078e00ff */
[----:B------:R-:W-:Y:S01]  /*75c0*/  R2UR UR30, R8 ;  /* 0x00000000081e72ca */ /* 0x000fe200000e0000 */
[----:B------:R-:W-:Y:S01]  /*75d0*/  VIADD R8, R4, 0x4 ;  /* 0x0000000404087836 */ /* 0x000fe20000000000 */
[----:B------:R-:W-:Y:S01]  /*75e0*/  UMOV UR11, 0x40000040 ;  /* 0x40000040000b7882 */ /* 0x000fe20000000000 */
[----:B------:R-:W-:Y:S01]  /*75f0*/  UISETP.GT.AND UP0, UPT, UR7, UR6, UPT ;  /* 0x000000060700728c */ /* 0x000fe2000bf04270 */
[----:B------:R-:W-:Y:S01]  /*7600*/  HGMMA.64x64x16.F32.BF16 R152, gdesc[UR24], R152, gsb0 ;  /* 0x00e00000189879f0 */ /* 0x000fe20008001898 */
[----:B------:R-:W-:Y:S01]  /*7610*/  UIADD3 UR7, UR7, -0x1, URZ ;  /* 0xffffffff07077890 */ /* 0x000fe2000fffe03f */
[----:B0-----:R-:W-:Y:S01]  /*7620*/  SHF.R.U32.HI R13, RZ, 0x7, R13 ;  /* 0x00000007ff0d7819 */ /* 0x001fe2000001160d */
[----:B------:R-:W-:-:S02]  /*7630*/  WARPGROUP.DEPBAR.LE gsb0, 0x0 ;  /* 0x00008000000079c5 */ /* 0x000fc40000010000 */
[----:B------:R-:W-:-:S06]  /*7640*/  WARPGROUP.ARRIVE ;  /* 0x00000000000079c5 */ /* 0x000fcc0000000000 */
[----:B------:R-:W-:Y:S01]  /*7650*/  HGMMA.64x64x16.F32.BF16 R152, gdesc[UR28], R152, gsb0 ;  /* 0x00e000001c9879f0 */ /* 0x000fe20008001898 */
[----:B------:R-:W-:Y:S01]  /*7660*/  R2UR UR28, R8 ;  /* 0x00000000081c72ca */ /* 0x000fe200000e0000 */
[----:B------:R-:W-:Y:S01]  /*7670*/  VIADD R8, R5, 0x4 ;  /* 0x0000000405087836 */ /* 0x000fe20000000000 */
[----:B------:R-:W-:Y:S01]  /*7680*/  UMOV UR29, 0x40000040 ;  /* 0x40000040001d7882 */ /* 0x000fe20000000000 */
[----:B------:R-:W-:-:S03]  /*7690*/  UMOV UR31, 0x40000040 ;  /* 0x40000040001f7882 */ /* 0x000fc60000000000 */
[----:B------:R-:W-:Y:S01]  /*76a0*/  R2UR UR30, R8 ;  /* 0x00000000081e72ca */ /* 0x000fe200000e0000 */
[----:B------:R-:W-:Y:S01]  /*76b0*/  VIADD R8, R4, 0x6 ;  /* 0x0000000604087836 */ /* 0x000fe20000000000 */
[----:B------:R-:W-:Y:S02]  /*76c0*/  WARPGROUP.DEPBAR.LE gsb0, 0x0 ;  /* 0x00008000000079c5 */ /* 0x000fe40000010000 */
[----:B------:R-:W-:-:S09]  /*76d0*/  WARPGROUP.ARRIVE ;  /* 0x00000000000079c5 */ /* 0x000fd20000000000 */
        /* <DEDUP_REMOVED lines=113> */
[----:B------:R-:W-:Y:S02]  /*7df0*/  R2UR UR30, R8 ;  /* 0x00000000081e72ca */ /* 0x000fe400000e0000 */
[----:B------:R0:W1:Y:S02]  /*7e00*/  SHFL.IDX PT, R8, R13, RZ, 0x1f ;  /* 0x00001fff0d087589 */ /* 0x00006400000e0000 */
[----:B0-----:R-:W-:Y:S01]  /*7e10*/  VIADD R13, R4, 0x800 ;  /* 0x00000800040d7836 */ /* 0x001fe20000000000 */
[----:B-1----:R-:W-:-:S04]  /*7e20*/  ISETP.GT.AND P3, PT, R8, 0x7f, PT ;  /* 0x0000007f0800780c */ /* 0x002fc80003f64270 */
[----:B------:R-:W-:-:S05]  /*7e30*/  SEL R14, RZ, 0x2, !P3 ;  /* 0x00000002ff0e7807 */ /* 0x000fca0005800000 */
[----:B------:R-:W-:Y:S01]  /*7e40*/  IMAD.IADD R8, R13, 0x1, R14 ;  /* 0x000000010d087824 */ /* 0x000fe200078e020e */
[----:B------:R-:W-:Y:S02]  /*7e50*/  WARPGROUP.DEPBAR.LE gsb0, 0x0 ;  /* 0x00008000000079c5 */ /* 0x000fe40000010000 */
[----:B------:R-:W-:-:S06]  /*7e60*/  WARPGROUP.ARRIVE ;  /* 0x00000000000079c5 */ /* 0x000fcc0000000000 */
[----:B------:R-:W-:Y:S01]  /*7e70*/  HGMMA.64x64x16.F32.BF16 R152, gdesc[UR28], R152, gsb0 ;  /* 0x00e000001c9879f0 */ /* 0x000fe20008001898 */
[----:B------:R-:W-:Y:S01]  /*7e80*/  R2UR UR28, R8 ;  /* 0x00000000081c72ca */ /* 0x000fe200000e0000 */
[----:B------:R-:W-:Y:S01]  /*7e90*/  IMAD.IADD R8, R14, 0x1, R20 ;  /* 0x000000010e087824 */ /* 0x000fe200078e0214 */
[----:B------:R-:W-:Y:S01]  /*7ea0*/  UMOV UR29, 0x40000040 ;  /* 0x40000040001d7882 */ /* 0x000fe20000000000 */
[----:B------:R-:W-:-:S03]  /*7eb0*/  UMOV UR31, 0x40000040 ;  /* 0x40000040001f7882 */ /* 0x000fc60000000000 */
[----:B------:R-:W-:Y:S02]  /*7ec0*/  R2UR UR30, R8 ;  /* 0x00000000081e72ca */ /* 0x000fe400000e0000 */
[C---:B------:R-:W-:Y:S02]  /*7ed0*/  SEL R8, R15.reuse, 0x2, P3 ;  /* 0x000000020f087807 */ /* 0x040fe40001800000 */
[----:B------:R-:W-:-:S03]  /*7ee0*/  SEL R15, R15, 0x6, !P3 ;  /* 0x000000060f0f7807 */ /* 0x000fc60005800000 */
[C---:B------:R-:W-:Y:S02]  /*7ef0*/  IMAD.IADD R21, R13.reuse, 0x1, R8 ;  /* 0x000000010d157824 */ /* 0x040fe400078e0208 */
[----:B------:R-:W-:Y:S01]  /*7f00*/  IMAD.IADD R13, R13, 0x1, R15 ;  /* 0x000000010d0d7824 */ /* 0x000fe200078e020f */
[----:B------:R-:W-:Y:S02]  /*7f10*/  WARPGROUP.DEPBAR.LE gsb0, 0x0 ;  /* 0x00008000000079c5 */ /* 0x000fe40000010000 */
[----:B------:R-:W-:-:S06]  /*7f20*/  WARPGROUP.ARRIVE ;  /* 0x00000000000079c5 */ /* 0x000fcc0000000000 */
[----:B------:R-:W-:Y:S01]  /*7f30*/  HGMMA.64x64x16.F32.BF16 R152, gdesc[UR28], R152, gsb0 ;  /* 0x00e000001c9879f0 */ /* 0x000fe20008001898 */
[----:B------:R-:W-:Y:S01]  /*7f40*/  R2UR UR28, R21 ;  /* 0x00000000151c72ca */ /* 0x000fe200000e0000 */
[C---:B------:R-:W-:Y:S01]  /*7f50*/  IMAD.IADD R21, R20.reuse, 0x1, R8 ;  /* 0x0000000114157824 */ /* 0x040fe200078e0208 */
[----:B------:R-:W-:Y:S01]  /*7f60*/  UMOV UR29, 0x40000040 ;  /* 0x40000040001d7882 */ /* 0x000fe20000000000 */
[----:B------:R-:W-:Y:S01]  /*7f70*/  UMOV UR31, 0x40000040 ;  /* 0x40000040001f7882 */ /* 0x000fe20000000000 */
[----:B------:R-:W-:Y:S02]  /*7f80*/  IMAD.IADD R20, R20, 0x1, R15 ;  /* 0x0000000114147824 */ /* 0x000fe400078e020f */
[----:B------:R-:W-:Y:S01]  /*7f90*/  R2UR UR30, R21 ;  /* 0x00000000151e72ca */ /* 0x000fe200000e0000 */
[----:B------:R-:W-:Y:S02]  /*7fa0*/  WARPGROUP.DEPBAR.LE gsb0, 0x0 ;  /* 0x00008000000079c5 */ /* 0x000fe40000010000 */
[----:B------:R-:W-:-:S10]  /*7fb0*/  WARPGROUP.ARRIVE ;  /* 0x00000000000079c5 */ /* 0x000fd40000000000 */
        /* <DEDUP_REMOVED lines=26> */
[----:B------:R-:W-:Y:S01]  /*8160*/  VIADD R20, R5, 0xa00 ;  /* 0x00000a0005147836 */ /* 0x000fe20000000000 */
[----:B------:R-:W-:Y:S01]  /*8170*/  UMOV UR29, 0x40000040 ;  /* 0x40000040001d7882 */ /* 0x000fe20000000000 */
[----:B------:R-:W-:Y:S02]  /*8180*/  UMOV UR31, 0x40000040 ;  /* 0x40000040001f7882 */ /* 0x000fe40000000000 */
[----:B------:R-:W-:-:S05]  /*8190*/  IMAD.IADD R21, R14, 0x1, R20 ;  /* 0x000000010e157824 */ /* 0x000fca00078e0214 */
[----:B------:R-:W-:Y:S01]  /*81a0*/  R2UR UR30, R21 ;  /* 0x00000000151e72ca */ /* 0x000fe200000e0000 */
[C---:B------:R-:W-:Y:S02]  /*81b0*/  IMAD.IADD R21, R13.reuse, 0x1, R8 ;  /* 0x000000010d157824 */ /* 0x040fe400078e0208 */
[----:B------:R-:W-:Y:S01]  /*81c0*/  IMAD.IADD R13, R13, 0x1, R15 ;  /* 0x000000010d0d7824 */ /* 0x000fe200078e020f */
[----:B------:R-:W-:Y:S02]  /*81d0*/  WARPGROUP.DEPBAR.LE gsb0, 0x0 ;  /* 0x00008000000079c5 */ /* 0x000fe40000010000 */
[----:B------:R-:W-:-:S07]  /*81e0*/  WARPGROUP.ARRIVE ;  /* 0x00000000000079c5 */ /* 0x000fce0000000000 */
[----:B------:R-:W-:Y:S01]  /*81f0*/  HGMMA.64x64x16.F32.BF16 R152, gdesc[UR28], R152, gsb0 ;  /* 0x00e000001c9879f0 */ /* 0x000fe20008001898 */
[----:B------:R-:W-:Y:S01]  /*8200*/  R2UR UR28, R21 ;  /* 0x00000000151c72ca */ /* 0x000fe200000e0000 */
[--C-:B------:R-:W-:Y:S01]  /*8210*/  IMAD.IADD R21, R8, 0x1, R20.reuse ;  /* 0x0000000108157824 */ /* 0x100fe200078e0214 */
        /* <DEDUP_REMOVED lines=82> */
[--C-:B------:R-:W-:Y:S02]  /*8740*/  IMAD.IADD R8, R8, 0x1, R20.reuse ;  /* 0x0000000108087824 */ /* 0x100fe400078e0214 */
        /* <DEDUP_REMOVED lines=23> */
[----:B------:R-:W-:Y:S02]  /*88c0*/  IADD3 R8, R13, R8, R4 ;  /* 0x000000080d087210 */ /* 0x000fe40007ffe004 */
[----:B------:R-:W0:Y:S01]  /*88d0*/  @P1 LDC R13, c[0x0][0x44c] ;  /* 0x00011300ff0d1b82 */ /* 0x000e220000000800 */
[----:B------:R-:W-:Y:S02]  /*88e0*/  WARPGROUP.DEPBAR.LE gsb0, 0x0 ;  /* 0x00008000000079c5 */ /* 0x000fe40000010000 */
[----:B------:R-:W-:-:S06]  /*88f0*/  WARPGROUP.ARRIVE ;  /* 0x00000000000079c5 */ /* 0x000fcc0000000000 */
[----:B------:R-:W-:Y:S01]  /*8900*/  HGMMA.64x64x16.F32.BF16 R152, gdesc[UR28], R152, gsb0 ;  /* 0x00e000001c9879f0 */ /* 0x000fe20008001898 */
[----:B------:R-:W-:Y:S01]  /*8910*/  R2UR UR28, R8 ;  /* 0x00000000081c72ca */ /* 0x000fe200000e0000 */
[----:B------:R-:W-:Y:S01]  /*8920*/  UMOV UR29, 0x40000040 ;  /* 0x40000040001d7882 */ /* 0x000fe20000000000 */
[----:B------:R-:W-:Y:S01]  /*8930*/  R2UR UR30, R5 ;  /* 0x00000000051e72ca */ /* 0x000fe200000e0000 */
[----:B------:R-:W-:Y:S01]  /*8940*/  UMOV UR31, 0x40000040 ;  /* 0x40000040001f7882 */ /* 0x000fe20000000000 */
[----:B------:R-:W1:Y:S01]  /*8950*/  @P1 LDC R8, c[0x0][0x450] ;  /* 0x00011400ff081b82 */ /* 0x000e620000000800 */
[----:B------:R-:W-:-:S04]  /*8960*/  VIADD R5, R190, UR42 ;  /* 0x0000002abe057c36 */ /* 0x000fc80008000000 */
[----:B0-----:R-:W-:-:S05]  /*8970*/  @P1 IMAD.HI.U32 R13, R5, R13, RZ ;  /* 0x0000000d050d1227 */ /* 0x001fca00078e00ff */
[----:B-1----:R-:W-:Y:S02]  /*8980*/  @P1 SHF.R.U32.HI R5, RZ, R8, R13 ;  /* 0x00000008ff051219 */ /* 0x002fe4000001160d */
[----:B------:R-:W-:-:S05]  /*8990*/  IADD3 R8, R187, UR10, -R189 ;  /* 0x0000000abb087c10 */ /* 0x000fca000fffe8bd */
[----:B------:R-:W-:Y:S01]  /*89a0*/  IMAD.IADD R8, R8, 0x1, -R188 ;  /* 0x0000000108087824 */ /* 0x000fe200078e0abc */
[----:B------:R-:W-:Y:S02]  /*89b0*/  WARPGROUP.DEPBAR.LE gsb0, 0x0 ;  /* 0x00008000000079c5 */ /* 0x000fe40000010000 */
[----:B------:R-:W-:-:S06]  /*89c0*/  WARPGROUP.ARRIVE ;  /* 0x00000000000079c5 */ /* 0x000fcc0000000000 */
[----:B------:R-:W-:Y:S03]  /*89d0*/  HGMMA.64x64x16.F32.BF16 R152, gdesc[UR28], R152, gsb0 ;  /* 0x00e000001c9879f0 */ /* 0x000fe60008001898 */
[----:B------:R-:W-:Y:S02]  /*89e0*/  WARPGROUP.DEPBAR.LE gsb0, 0x0 ;  /* 0x00008000000079c5 */ /* 0x000fe40000010000 */
[----:B------:R-:W-:Y:S01]  /*89f0*/  FMUL.FTZ R15, R161, UR5 ;  /* 0x00000005a10f7c20 */ /* 0x000fe20008410000 */
[----:B------:R-:W-:Y:S01]  /*8a00*/  FMUL.FTZ R14, R152, UR5 ;  /* 0x00000005980e7c20 */ /* 0x000fe20008410000 */
[----:B------:R-:W0:Y:S01]  /*8a10*/  SHFL.IDX PT, R161, R5, RZ, 0x1c1f ;  /* 0x001c1fff05a17589 */ /* 0x000e2200000e0000 */
        /* <DEDUP_REMOVED lines=23> */
[----:B0-----:R-:W-:-:S02]  /*8b90*/  IMAD.IADD R161, R8, 0x1, R161 ;  /* 0x0000000108a17824 */ /* 0x001fc400078e02a1 */
[----:B------:R-:W-:-:S03]  /*8ba0*/  FMUL.FTZ R232, R183, UR5 ;  /* 0x00000005b7e87c20 */ /* 0x000fc60008410000 */
[C---:B------:R-:W-:Y:S02]  /*8bb0*/  ISETP.GT.AND P6, PT, R161.reuse, 0x1, PT ;  /* 0x00000001a100780c */ /* 0x040fe40003fc4270 */
[----:B------:R-:W0:Y:S01]  /*8bc0*/  MUFU.TANH R20, R20 ;  /* 0x0000001400147308 */ /* 0x000e220000002400 */
[C---:B------:R-:W-:Y:S02]  /*8bd0*/  ISETP.GT.AND P5, PT, R161.reuse, RZ, PT ;  /* 0x000000ffa100720c */ /* 0x040fe40003fa4270 */
[C---:B------:R-:W-:Y:S02]  /*8be0*/  ISETP.GT.AND P3, PT, R161.reuse, 0x8, PT ;  /* 0x00000008a100780c */ /* 0x040fe40003f64270 */
[----:B------:R-:W-:Y:S02]  /*8bf0*/  ISETP.GT.AND P4, PT, R161, 0x9, PT ;  /* 0x00000009a100780c */ /* 0x000fe40003f84270 */
[----:B-1----:R-:W-:Y:S01]  /*8c00*/  FSEL R13, R13, -INF , P6 ;  /* 0xff8000000d0d7808 */ /* 0x002fe20003000000 */
[----:B------:R-:W1:Y:S01]  /*8c10*/  MUFU.TANH R15, R15 ;  /* 0x0000000f000f7308 */ /* 0x000e620000002400 */
[----:B--2---:R-:W-:-:S02]  /*8c20*/  FSEL R14, R14, -INF , P5 ;  /* 0xff8000000e0e7808 */ /* 0x004fc40002800000 */
[C---:B------:R-:W-:Y:S02]  /*8c30*/  ISETP.GT.AND P6, PT, R161.reuse, 0x11, PT ;  /* 0x00000011a100780c */ /* 0x040fe40003fc4270 */
[----:B---3--:R-:W-:Y:S02]  /*8c40*/  FSEL R152, R152, -INF , P3 ;  /* 0xff80000098987808 */ /* 0x008fe40001800000 */
[C---:B------:R-:W-:Y:S01]  /*8c50*/  ISETP.GT.AND P5, PT, R161.reuse, 0x10, PT ;  /* 0x00000010a100780c */ /* 0x040fe20003fa4270 */
[----:B------:R-:W2:Y:S01]  /*8c60*/  MUFU.TANH R153, R153 ;  /* 0x0000009900997308 */ /* 0x000ea20000002400 */
[----:B0-----:R-:W-:Y:S02]  /*8c70*/  FSEL R20, R20, -INF , P4 ;  /* 0xff80000014147808 */ /* 0x001fe40002000000 */
[C---:B------:R-:W-:Y:S02]  /*8c80*/  ISETP.GT.AND P3, PT, R161.reuse, 0x18, PT ;  /* 0x00000018a100780c */ /* 0x040fe40003f64270 */
[----:B------:R-:W-:-:S03]  /*8c90*/  ISETP.GT.AND P4, PT, R161, 0x19, PT ;  /* 0x00000019a100780c */ /* 0x000fc60003f84270 */
[----:B------:R-:W0:Y:S01]  /*8ca0*/  MUFU.TANH R21, R21 ;  /* 0x0000001500157308 */ /* 0x000e220000002400 */
[----:B-1----:R-:W-:Y:S02]  /*8cb0*/  FSEL R15, R15, -INF , P6 ;  /* 0xff8000000f0f7808 */ /* 0x002fe40003000000 */
[----:B------:R-:W-:-:S05]  /*8cc0*/  ISETP.GT.AND P6, PT, R161, 0x21, PT ;  /* 0x00000021a100780c */ /* 0x000fca0003fc4270 */
[----:B------:R-:W1:Y:S01]  /*8cd0*/  MUFU.TANH R157, R157 ;  /* 0x0000009d009d7308 */ /* 0x000e620000002400 */
[----:B--2---:R-:W-:Y:S02]  /*8ce0*/  FSEL R153, R153, -INF , P5 ;  /* 0xff80000099997808 */ /* 0x004fe40002800000 */
[----:B------:R-:W-:-:S05]  /*8cf0*/  ISETP.GT.AND P5, PT, R161, 0x20, PT ;  /* 0x00000020a100780c */ /* 0x000fca0003fa4270 */
[----:B------:R-:W2:Y:S01]  /*8d00*/  MUFU.TANH R160, R160 ;  /* 0x000000a000a07308 */ /* 0x000ea20000002400 */
[----:B0-----:R-:W-:Y:S02]  /*8d10*/  FSEL R21, R21, -INF , P3 ;  /* 0xff80000015157808 */ /* 0x001fe40001800000 */
[----:B------:R-:W-:-:S05]  /*8d20*/  ISETP.GT.AND P3, PT, R161, 0x28, PT ;  /* 0x00000028a100780c */ /* 0x000fca0003f64270 */
        /* <DEDUP_REMOVED lines=9> */
[----:B------:R-:W-:Y:S01]  /*8dc0*/  MUFU.TANH R165, R165 ;  /* 0x000000a500a57308 */ /* 0x000fe20000002400 */
[----:B-1----:R-:W-:Y:S01]  /*8dd0*/  FSEL R160, R164, -INF , P3 ;  /* 0xff800000a4a07808 */ /* 0x002fe20001800000 */
[----:B------:R-:W-:Y:S01]  /*8de0*/  FMUL.FTZ R164, R176, UR5 ;  /* 0x00000005b0a47c20 */ /* 0x000fe20008410000 */
[----:B------:R-:W-:Y:S01]  /*8df0*/  ISETP.GT.AND P3, PT, R161, 0x38, PT ;  /* 0x00000038a100780c */ /* 0x000fe20003f64270 */
[----:B------:R-:W-:-:S04]  /*8e00*/  FMUL.FTZ R176, R181, UR5 ;  /* 0x00000005b5b07c20 */ /* 0x000fc80008410000 */
[----:B------:R-:W0:Y:S01]  /*8e10*/  MUFU.TANH R164, R164 ;  /* 0x000000a400a47308 */ /* 0x000e220000002400 */
[----:B--2---:R-:W-:Y:S02]  /*8e20*/  FSEL R155, R168, -INF , P4 ;  /* 0xff800000a89b7808 */ /* 0x004fe40002000000 */
[----:B------:R-:W-:Y:S02]  /*8e30*/  ISETP.GT.AND P4, PT, R161, 0x39, PT ;  /* 0x00000039a100780c */ /* 0x000fe40003f84270 */
[----:B------:R-:W-:-:S03]  /*8e40*/  FMNMX.FTZ R161, R14, R10, !PT ;  /* 0x0000000a0ea17209 */ /* 0x000fc60007810000 */
[----:B------:R1:W-:Y:S01]  /*8e50*/  MUFU.TANH R168, R169 ;  /* 0x000000a900a87308 */ /* 0x0003e20000002400 */
[----:B------:R-:W-:-:S04]  /*8e60*/  FMNMX.FTZ R161, R13, R161, !PT ;  /* 0x000000a10da17209 */ /* 0x000fc80007810000 */
[----:B------:R-:W-:-:S03]  /*8e70*/  FMNMX.FTZ R161, R152, R161, !PT ;  /* 0x000000a198a17209 */ /* 0x000fc60007810000 */
[----:B------:R-:W-:Y:S01]  /*8e80*/  MUFU.TANH R176, R176 ;  /* 0x000000b000b07308 */ /* 0x000fe20000002400 */
[----:B------:R-:W-:Y:S01]  /*8e90*/  FMNMX.FTZ R161, R20, R161, !PT ;  /* 0x000000a114a17209 */ /* 0x000fe20007810000 */
[----:B-1----:R-:W-:Y:S01]  /*8ea0*/  FMUL.FTZ R169, R158, UR5 ;  /* 0x000000059ea97c20 */ /* 0x002fe20008410000 */
[----:B0-----:R-:W-:Y:S02]  /*8eb0*/  FSEL R164, R164, -INF , P5 ;  /* 0xff800000a4a47808 */ /* 0x001fe40002800000 */
[----:B------:R-:W-:-:S03]  /*8ec0*/  FMNMX.FTZ R161, R153, R161, !PT ;  /* 0x000000a199a17209 */ /* 0x000fc60007810000 */
[----:B------:R-:W-:Y:S01]  /*8ed0*/  MUFU.TANH R169, R169 ;  /* 0x000000a900a97308 */ /* 0x000fe20000002400 */
[----:B------:R-:W-:-:S04]  /*8ee0*/  FMNMX.FTZ R158, R15, R161, !PT ;  /* 0x000000a10f9e7209 */ /* 0x000fc80007810000 */
[----:B------:R-:W-:-:S03]  /*8ef0*/  FMNMX.FTZ R158, R21, R158, !PT ;  /* 0x0000009e159e7209 */ /* 0x000fc60007810000 */
[----:B------:R-:W0:Y:S01]  /*8f00*/  MUFU.TANH R161, R177 ;  /* 0x000000b100a17308 */ /* 0x000e220000002400 */
[----:B------:R-:W-:-:S04]  /*8f10*/  FMNMX.FTZ R172, R157, R158, !PT ;  /* 0x0000009e9dac7209 */ /* 0x000fc80007810000 */
[----:B------:R-:W-:-:S03]  /*8f20*/  FMNMX.FTZ R172, R156, R172, !PT ;  /* 0x000000ac9cac7209 */ /* 0x000fc60007810000 */
[----:B------:R1:W2:Y:S01]  /*8f30*/  MUFU.TANH R158, R180 ;  /* 0x000000b4009e7308 */ /* 0x0002a20000002400 */
[----:B------:R-:W-:-:S04]  /*8f40*/  FMNMX.FTZ R172, R154, R172, !PT ;  /* 0x000000ac9aac7209 */ /* 0x000fc80007810000 */
[----:B------:R-:W-:-:S03]  /*8f50*/  FMNMX.FTZ R172, R160, R172, !PT ;  /* 0x000000aca0ac7209 */ /* 0x000fc60007810000 */
[----:B------:R-:W-:Y:S01]  /*8f60*/  MUFU.TANH R170, R170 ;  /* 0x000000aa00aa7308 */ /* 0x000fe20000002400 */
[----:B------:R-:W-:Y:S01]  /*8f70*/  FMNMX.FTZ R173, R155, R172, !PT ;  /* 0x000000ac9bad7209 */ /* 0x000fe20007810000 */
[----:B-1----:R-:W-:Y:S01]  /*8f80*/  FMUL.FTZ R180, R174, UR5 ;  /* 0x00000005aeb47c20 */ /* 0x002fe20008410000 */
[----:B0-----:R-:W-:Y:S02]  /*8f90*/  FSEL R161, R161, -INF , P6 ;  /* 0xff800000a1a17808 */ /* 0x001fe40003000000 */
[----:B------:R-:W-:-:S03]  /*8fa0*/  FMNMX.FTZ R173, R164, R173, !PT ;  /* 0x000000ada4ad7209 */ /* 0x000fc60007810000 */
[----:B------:R0:W1:Y:S01]  /*8fb0*/  MUFU.TANH R172, R159 ;  /* 0x0000009f00ac7308 */ /* 0x0000620000002400 */
[----:B--2---:R-:W-:Y:S02]  /*8fc0*/  FSEL R158, R158, -INF , P3 ;  /* 0xff8000009e9e7808 */ /* 0x004fe40001800000 */
[----:B------:R-:W-:-:S05]  /*8fd0*/  FMNMX.FTZ R177, R161, R173, !PT ;  /* 0x000000ada1b17209 */ /* 0x000fca0007810000 */
[----:B------:R2:W3:Y:S01]  /*8fe0*/  MUFU.TANH R173, R162 ;  /* 0x000000a200ad7308 */ /* 0x0004e20000002400 */
[----:B0-----:R-:W-:Y:S01]  /*8ff0*/  FSEL R159, R176, -INF , P4 ;  /* 0xff800000b09f7808 */ /* 0x001fe20002000000 */
[----:B------:R-:W-:Y:S02]  /*9000*/  FMUL.FTZ R176, R163, UR5 ;  /* 0x00000005a3b07c20 */ /* 0x000fe40008410000 */
[----:B------:R-:W0:Y:S04]  /*9010*/  SHFL.IDX PT, R163, R5, 0x1, 0x1c1f ;  /* 0x003c1f0005a37f89 */ /* 0x000e2800000e0000 */
[----:B------:R-:W-:Y:S01]  /*9020*/  MUFU.TANH R176, R176 ;  /* 0x000000b000b07308 */ /* 0x000fe20000002400 */
[----:B--2---:R-:W-:Y:S01]  /*9030*/  FMNMX.FTZ R162, R158, R177, !PT ;  /* 0x000000b19ea27209 */ /* 0x004fe20007810000 */
[----:B------:R-:W-:Y:S01]  /*9040*/  FMUL.FTZ R177, R166, UR5 ;  /* 0x00000005a6b17c20 */ /* 0x000fe20008410000 */
[----:B------:R-:W-:-:S02]  /*9050*/  FMUL.FTZ R166, R167, UR5 ;  /* 0x00000005a7a67c20 */ /* 0x000fc40008410000 */
[----:B------:R-:W-:-:S03]  /*9060*/  FMNMX.FTZ R162, R159, R162, !PT ;  /* 0x000000a29fa27209 */ /* 0x000fc60007810000 */
[----:B------:R-:W-:Y:S02]  /*9070*/  MUFU.TANH R175, R175 ;  /* 0x000000af00af7308 */ /* 0x000fe40000002400 */
[----:B------:R-:W2:Y:S06]  /*9080*/  SHFL.BFLY PT, R5, R162, 0x2, 0x1f ;  /* 0x0c401f00a2057f89 */ /* 0x000eac00000e0000 */
[----:B------:R-:W4:Y:S01]  /*9090*/  MUFU.TANH R166, R166 ;  /* 0x000000a600a67308 */ /* 0x000f220000002400 */
[----:B0-----:R-:W-:-:S07]  /*90a0*/  IMAD.IADD R8, R8, 0x1, R163 ;  /* 0x0000000108087824 */ /* 0x001fce00078e02a3 */
[----:B------:R-:W0:Y:S01]  /*90b0*/  MUFU.TANH R177, R177 ;  /* 0x000000b100b17308 */ /* 0x000e220000002400 */
[C---:B------:R-:W-:Y:S02]  /*90c0*/  ISETP.GT.AND P4, PT, R8.reuse, RZ, PT ;  /* 0x000000ff0800720c */ /* 0x040fe40003f84270 */
[C---:B------:R-:W-:Y:S02]  /*90d0*/  ISETP.GT.AND P3, PT, R8.reuse, 0x9, PT ;  /* 0x000000090800780c */ /* 0x040fe40003f64270 */
[----:B------:R-:W-:Y:S02]  /*90e0*/  ISETP.GT.AND P5, PT, R8, 0x1, PT ;  /* 0x000000010800780c */ /* 0x000fe40003fa4270 */
[----:B-1----:R-:W-:Y:S01]  /*90f0*/  FSEL R174, R172, -INF , P3 ;  /* 0xff800000acae7808 */ /* 0x002fe20001800000 */
[----:B------:R-:W1:Y:S01]  /*9100*/  MUFU.TANH R171, R171 ;  /* 0x000000ab00ab7308 */ /* 0x000e620000002400 */
[----:B------:R-:W-:Y:S02]  /*9110*/  ISETP.GT.AND P3, PT, R8, 0x19, PT ;  /* 0x000000190800780c */ /* 0x000fe40003f64270 */
[----:B--2---:R-:W-:-:S02]  /*9120*/  FMNMX.FTZ R5, R162, R5, !PT ;  /* 0x00000005a2057209 */ /* 0x004fc40007810000 */
[----:B------:R-:W-:Y:S02]  /*9130*/  FSEL R162, R165, -INF , P4 ;  /* 0xff800000a5a27808 */ /* 0x000fe40002000000 */
[----:B------:R-:W-:Y:S01]  /*9140*/  ISETP.GT.AND P4, PT, R8, 0x10, PT ;  /* 0x000000100800780c */ /* 0x000fe20003f84270 */
[----:B------:R-:W2:Y:S01]  /*9150*/  MUFU.TANH R180, R180 ;  /* 0x000000b400b47308 */ /* 0x000ea20000002400 */
[----:B------:R-:W-:Y:S02]  /*9160*/  FSEL R163, R168, -INF , P5 ;  /* 0xff800000a8a37808 */ /* 0x000fe40002800000 */
[C---:B------:R-:W-:Y:S02]  /*9170*/  ISETP.GT.AND P6, PT, R8.reuse, 0x8, PT ;  /* 0x000000080800780c */ /* 0x040fe40003fc4270 */
[----:B---3--:R-:W-:Y:S02]  /*9180*/  FSEL R168, R173, -INF , P4 ;  /* 0xff800000ada87808 */ /* 0x008fe40002000000 */
[----:B------:R-:W-:Y:S01]  /*9190*/  ISETP.GT.AND P4, PT, R8, 0x20, PT ;  /* 0x000000200800780c */ /* 0x000fe20003f84270 */
[----:B------:R-:W-:Y:S01]  /*91a0*/  MUFU.TANH R229, R229 ;  /* 0x000000e500e57308 */ /* 0x000fe20000002400 */
[----:B----4-:R-:W-:-:S02]  /*91b0*/  FSEL R166, R166, -INF , P3 ;  /* 0xff800000a6a67808 */ /* 0x010fc40001800000 */
[C---:B------:R-:W-:Y:S02]  /*91c0*/  ISETP.GT.AND P5, PT, R8.reuse, 0x11, PT ;  /* 0x000000110800780c */ /* 0x040fe40003fa4270 */
[----:B------:R-:W-:Y:S02]  /*91d0*/  ISETP.GT.AND P3, PT, R8, 0x29, PT ;  /* 0x000000290800780c */ /* 0x000fe40003f64270 */
[----:B------:R-:W-:Y:S01]  /*91e0*/  FSEL R167, R169, -INF , P6 ;  /* 0xff800000a9a77808 */ /* 0x000fe20003000000 */
[----:B------:R-:W-:Y:S01]  /*91f0*/  MUFU.TANH R232, R232 ;  /* 0x000000e800e87308 */ /* 0x000fe20000002400 */
[----:B------:R-:W-:Y:S02]  /*9200*/  FSEL R169, R170, -INF , P4 ;  /* 0xff800000aaa97808 */ /* 0x000fe40002000000 */
[----:B------:R-:W-:Y:S02]  /*9210*/  FSEL R173, R176, -INF , P5 ;  /* 0xff800000b0ad7808 */ /* 0x000fe40002800000 */
[----:B------:R-:W-:Y:S01]  /*9220*/  FSEL R170, R175, -INF , P3 ;  /* 0xff800000afaa7808 */ /* 0x000fe20001800000 */
[----:B------:R-:W3:Y:S01]  /*9230*/  SHFL.BFLY PT, R176, R5, 0x1, 0x1f ;  /* 0x0c201f0005b07f89 */ /* 0x000ee200000e0000 */
[----:B------:R-:W-:-:S02]  /*9240*/  FMNMX.FTZ R175, R162, R11, !PT ;  /* 0x0000000ba2af7209 */ /* 0x000fc40007810000 */
[----:B------:R-:W-:Y:S02]  /*9250*/  ISETP.GT.AND P6, PT, R8, 0x18, PT ;  /* 0x000000180800780c */ /* 0x000fe40003fc4270 */
[----:B------:R-:W-:Y:S02]  /*9260*/  FMNMX.FTZ R175, R163, R175, !PT ;  /* 0x000000afa3af7209 */ /* 0x000fe40007810000 */
[----:B0-----:R-:W-:Y:S01]  /*9270*/  FSEL R165, R177, -INF , P6 ;  /* 0xff800000b1a57808 */ /* 0x001fe20003000000 */
[----:B------:R-:W-:Y:S01]  /*9280*/  FMUL.FTZ R177, R178, UR5 ;  /* 0x00000005b2b17c20 */ /* 0x000fe20008410000 */
[----:B------:R-:W-:Y:S02]  /*9290*/  FMNMX.FTZ R175, R167, R175, !PT ;  /* 0x000000afa7af7209 */ /* 0x000fe40007810000 */
[----:B------:R-:W-:Y:S02]  /*92a0*/  ISETP.GT.AND P5, PT, R8, 0x21, PT ;  /* 0x000000210800780c */ /* 0x000fe40003fa4270 */
[----:B------:R-:W-:Y:S01]  /*92b0*/  FMNMX.FTZ R175, R174, R175, !PT ;  /* 0x000000afaeaf7209 */ /* 0x000fe20007810000 */
[----:B------:R-:W0:Y:S01]  /*92c0*/  MUFU.TANH R177, R177 ;  /* 0x000000b100b17308 */ /* 0x000e220000002400 */
[----:B------:R-:W-:-:S02]  /*92d0*/  ISETP.GT.AND P6, PT, R8, 0x28, PT ;  /* 0x000000280800780c */ /* 0x000fc40003fc4270 */
[----:B------:R-:W-:Y:S02]  /*92e0*/  FMNMX.FTZ R175, R168, R175, !PT ;  /* 0x000000afa8af7209 */ /* 0x000fe40007810000 */
[----:B-1----:R-:W-:Y:S02]  /*92f0*/  FSEL R171, R171, -INF , P5 ;  /* 0xff800000abab7808 */ /* 0x002fe40002800000 */
[----:B------:R-:W-:Y:S02]  /*9300*/  FMNMX.FTZ R175, R173, R175, !PT ;  /* 0x000000afadaf7209 */ /* 0x000fe40007810000 */
[----:B--2---:R-:W-:Y:S02]  /*9310*/  FSEL R172, R180, -INF , P6 ;  /* 0xff800000b4ac7808 */ /* 0x004fe40003000000 */
[C---:B------:R-:W-:Y:S02]  /*9320*/  ISETP.GT.AND P4, PT, R8.reuse, 0x30, PT ;  /* 0x000000300800780c */ /* 0x040fe40003f84270 */
[----:B------:R-:W-:-:S02]  /*9330*/  ISETP.GT.AND P5, PT, R8, 0x31, PT ;  /* 0x000000310800780c */ /* 0x000fc40003fa4270 */
[C---:B------:R-:W-:Y:S02]  /*9340*/  ISETP.GT.AND P6, PT, R8.reuse, 0x38, PT ;  /* 0x000000380800780c */ /* 0x040fe40003fc4270 */
[----:B------:R-:W-:Y:S02]  /*9350*/  ISETP.GT.AND P3, PT, R8, 0x39, PT ;  /* 0x000000390800780c */ /* 0x000fe40003f64270 */
[----:B---3--:R-:W-:Y:S01]  /*9360*/  FMNMX.FTZ R8, R5, R176, !PT ;  /* 0x000000b005087209 */ /* 0x008fe20007810000 */
[----:B------:R-:W-:Y:S01]  /*9370*/  FMUL.FTZ R5, R182, UR5 ;  /* 0x00000005b6057c20 */ /* 0x000fe20008410000 */
[----:B------:R-:W-:Y:S02]  /*9380*/  FMNMX.FTZ R175, R165, R175, !PT ;  /* 0x000000afa5af7209 */ /* 0x000fe40007810000 */
[----:B0-----:R-:W-:Y:S01]  /*9390*/  FSEL R177, R177, -INF , P4 ;  /* 0xff800000b1b17808 */ /* 0x001fe20002000000 */
[----:B------:R-:W-:Y:S01]  /*93a0*/  FMUL.FTZ R178, R8, UR4 ;  /* 0x0000000408b27c20 */ /* 0x000fe20008410000 */
[----:B------:R-:W-:Y:S01]  /*93b0*/  FMNMX.FTZ R175, R166, R175, !PT ;  /* 0x000000afa6af7209 */ /* 0x000fe20007810000 */
[----:B------:R-:W0:Y:S01]  /*93c0*/  MUFU.TANH R5, R5 ;  /* 0x0000000500057308 */ /* 0x000e220000002400 */
[----:B------:R-:W-:-:S02]  /*93d0*/  FSETP.NEU.FTZ.AND P4, PT, R8, -INF , PT ;  /* 0xff8000000800780b */ /* 0x000fc40003f9d000 */
[----:B------:R-:W-:Y:S02]  /*93e0*/  FMNMX.FTZ R175, R169, R175, !PT ;  /* 0x000000afa9af7209 */ /* 0x000fe40007810000 */
[----:B------:R-:W-:Y:S02]  /*93f0*/  FSEL R178, R178, RZ, P4 ;  /* 0x000000ffb2b27208 */ /* 0x000fe40002000000 */
[----:B------:R-:W-:Y:S02]  /*9400*/  FMNMX.FTZ R175, R171, R175, !PT ;  /* 0x000000afabaf7209 */ /* 0x000fe40007810000 */
[----:B------:R-:W-:Y:S01]  /*9410*/  FSEL R229, R229, -INF , P5 ;  /* 0xff800000e5e57808 */ /* 0x000fe20002800000 */
[--C-:B------:R-:W-:Y:S01]  /*9420*/  FFMA.FTZ R228, R13, UR4, -R178.reuse ;  /* 0x000000040de47c23 */ /* 0x100fe200080108b2 */
[----:B------:R-:W-:Y:S01]  /*9430*/  FMNMX.FTZ R13, R172, R175, !PT ;  /* 0x000000afac0d7209 */ /* 0x000fe20007810000 */
[--C-:B------:R-:W-:Y:S01]  /*9440*/  FFMA.FTZ R181, R152, UR4, -R178.reuse ;  /* 0x0000000498b57c23 */ /* 0x100fe200080108b2 */
[----:B------:R-:W-:Y:S01]  /*9450*/  FSEL R232, R232, -INF , P3 ;  /* 0xff800000e8e87808 */ /* 0x000fe20001800000 */
        /* <DEDUP_REMOVED lines=19> */
[----:B------:R-:W-:-:S03]  /*9590*/  FFMA.FTZ R179, R159, UR4, -R178 ;  /* 0x000000049fb37c23 */ /* 0x000fc600080108b2 */
[----:B------:R-:W0:Y:S01]  /*95a0*/  SHFL.BFLY PT, R20, R5, 0x2, 0x1f ;  /* 0x0c401f0005147f89 */ /* 0x000e2200000e0000 */
[----:B------:R-:W-:Y:S08]  /*95b0*/  MUFU.EX2 R228, R228 ;  /* 0x000000e400e47308 */ /* 0x000ff00000000800 */
[----:B------:R-:W-:Y:S08]  /*95c0*/  MUFU.EX2 R181, R181 ;  /* 0x000000b500b57308 */ /* 0x000ff00000000800 */
[----:B------:R-:W-:Y:S01]  /*95d0*/  MUFU.EX2 R230, R230 ;  /* 0x000000e600e67308 */ /* 0x000fe20000000800 */
[----:B0-----:R-:W-:Y:S01]  /*95e0*/  FMNMX.FTZ R5, R5, R20, !PT ;  /* 0x0000001405057209 */ /* 0x001fe20007810000 */
[----:B------:R-:W-:Y:S01]  /*95f0*/  FFMA.FTZ R20, R160, UR4, -R178 ;  /* 0x00000004a0147c23 */ /* 0x000fe200080108b2 */
[----:B------:R-:W-:-:S05]  /*9600*/  FSEL R160, R8, RZ, P4 ;  /* 0x000000ff08a07208 */ /* 0x000fca0002000000 */
[----:B------:R-:W-:Y:S01]  /*9610*/  MUFU.EX2 R178, R158 ;  /* 0x0000009e00b27308 */ /* 0x000fe20000000800 */
[----:B------:R-:W0:Y:S01]  /*9620*/  SHFL.BFLY PT, R153, R5, 0x1, 0x1f ;  /* 0x0c201f0005997f89 */ /* 0x000e2200000e0000 */
[----:B------:R-:W-:-:S04]  /*9630*/  FADD.FTZ R160, -R160, R10 ;  /* 0x0000000aa0a07221 */ /* 0x000fc80000010100 */
[----:B------:R-:W-:Y:S02]  /*9640*/  FMUL.FTZ R160, R160, UR4 ;  /* 0x00000004a0a07c20 */ /* 0x000fe40008410000 */
[----:B------:R-:W-:Y:S08]  /*9650*/  MUFU.EX2 R182, R182 ;  /* 0x000000b600b67308 */ /* 0x000ff00000000800 */
[----:B------:R-:W1:Y:S08]  /*9660*/  MUFU.EX2 R160, R160 ;  /* 0x000000a000a07308 */ /* 0x000e700000000800 */
[----:B------:R-:W-:Y:S01]  /*9670*/  MUFU.EX2 R231, R231 ;  /* 0x000000e700e77308 */ /* 0x000fe20000000800 */
[----:B0-----:R-:W-:-:S04]  /*9680*/  FMNMX.FTZ R5, R5, R153, !PT ;  /* 0x0000009905057209 */ /* 0x001fc80007810000 */
[C---:B------:R-:W-:Y:S01]  /*9690*/  FSETP.NEU.FTZ.AND P3, PT, R5.reuse, -INF , PT ;  /* 0xff8000000500780b */ /* 0x040fe20003f7d000 */
[C---:B------:R-:W-:Y:S02]  /*96a0*/  FMUL.FTZ R153, R5.reuse, UR4 ;  /* 0x0000000405997c20 */ /* 0x040fe40008410000 */
[----:B------:R-:W-:Y:S01]  /*96b0*/  MUFU.EX2 R183, R183 ;  /* 0x000000b700b77308 */ /* 0x000fe20000000800 */
[----:B------:R-:W-:Y:S01]  /*96c0*/  FSEL R161, R5, RZ, P3 ;  /* 0x000000ff05a17208 */ /* 0x000fe20001800000 */
[-C--:B-1----:R-:W-:Y:S01]  /*96d0*/  FMUL.FTZ R24, R24, R160.reuse ;  /* 0x000000a018187220 */ /* 0x082fe20000410000 */
[----:B------:R-:W-:Y:S01]  /*96e0*/  FSEL R153, R153, RZ, P3 ;  /* 0x000000ff99997208 */ /* 0x000fe20001800000 */
[----:B------:R-:W-:Y:S01]  /*96f0*/  FMUL.FTZ R25, R25, R160 ;  /* 0x000000a019197220 */ /* 0x000fe20000410000 */
[----:B------:R-:W-:Y:S01]  /*9700*/  ISETP.NE.AND P3, PT, R22, RZ, PT ;  /* 0x000000ff1600720c */ /* 0x000fe20003f65270 */
[----:B------:R-:W-:Y:S01]  /*9710*/  FADD.FTZ R161, -R161, R11 ;  /* 0x0000000ba1a17221 */ /* 0x000fe20000010100 */
[----:B------:R-:W-:-:S02]  /*9720*/  @!P2 VIADD R11, R9, 0x38840 ;  /* 0x00038840090ba836 */ /* 0x000fc40000000000 */
[--C-:B------:R-:W-:Y:S01]  /*9730*/  FFMA.FTZ R154, R162, UR4, -R153.reuse ;  /* 0x00000004a29a7c23 */ /* 0x100fe20008010899 */
[--C-:B------:R-:W-:Y:S01]  /*9740*/  FFMA.FTZ R156, R163, UR4, -R153.reuse ;  /* 0x00000004a39c7c23 */ /* 0x100fe20008010899 */
[----:B------:R-:W-:Y:S01]  /*9750*/  FMUL.FTZ R161, R161, UR4 ;  /* 0x00000004a1a17c20 */ /* 0x000fe20008410000 */
[--C-:B------:R-:W-:Y:S01]  /*9760*/  FFMA.FTZ R155, R167, UR4, -R153.reuse ;  /* 0x00000004a79b7c23 */ /* 0x100fe20008010899 */
[--C-:B------:R-:W-:Y:S01]  /*9770*/  FFMA.FTZ R158, R174, UR4, -R153.reuse ;  /* 0x00000004ae9e7c23 */ /* 0x100fe20008010899 */
[----:B------:R-:W-:Y:S01]  /*9780*/  FFMA.FTZ R157, R168, UR4, -R153 ;  /* 0x00000004a89d7c23 */ /* 0x000fe20008010899 */
[----:B------:R-:W-:Y:S01]  /*9790*/  MUFU.EX2 R154, R154 ;  /* 0x0000009a009a7308 */ /* 0x000fe20000000800 */
[----:B------:R-:W-:Y:S01]  /*97a0*/  @!P2 PRMT R11, RZ, 0x654, R11 ;  /* 0x00000654ff0ba816 */ /* 0x000fe2000000000b */
[--C-:B------:R-:W-:Y:S01]  /*97b0*/  FFMA.FTZ R159, R173, UR4, -R153.reuse ;  /* 0x00000004ad9f7c23 */ /* 0x100fe20008010899 */
[----:B------:R-:W-:Y:S01]  /*97c0*/  FFMA.FTZ R168, R165, UR4, -R153 ;  /* 0x00000004a5a87c23 */ /* 0x000fe20008010899 */
[----:B------:R-:W-:-:S02]  /*97d0*/  @!P3 IMAD R163, R12, 0x40, R18 ;  /* 0x000000400ca3b824 */ /* 0x000fc400078e0212 */
[--C-:B------:R-:W-:Y:S01]  /*97e0*/  FFMA.FTZ R173, R166, UR4, -R153.reuse ;  /* 0x00000004a6ad7c23 */ /* 0x100fe20008010899 */
[--C-:B------:R-:W-:Y:S01]  /*97f0*/  FFMA.FTZ R10, R169, UR4, -R153.reuse ;  /* 0x00000004a90a7c23 */ /* 0x100fe20008010899 */
[----:B------:R0:W-:Y:S01]  /*9800*/  @!P2 SYNCS.ARRIVE.TRANS64.RED.A1T0 RZ, [R11+URZ], RZ ;  /* 0x000000ff0bffa9a7 */ /* 0x0001e2000810043f */
[----:B------:R-:W1:Y:S01]  /*9810*/  MUFU.EX2 R161, R161 ;  /* 0x000000a100a17308 */ /* 0x000e620000000800 */
[----:B------:R-:W-:Y:S02]  /*9820*/  @!P3 IMAD R163, R163, 0x4, R16 ;  /* 0x00000004a3a3b824 */ /* 0x000fe400078e0210 */
[--C-:B------:R-:W-:Y:S01]  /*9830*/  FFMA.FTZ R12, R172, UR4, -R153.reuse ;  /* 0x00000004ac0c7c23 */ /* 0x100fe20008010899 */
[--C-:B------:R-:W-:Y:S01]  /*9840*/  FFMA.FTZ R171, R171, UR4, -R153.reuse ;  /* 0x00000004abab7c23 */ /* 0x100fe20008010899 */
[--C-:B------:R-:W-:Y:S01]  /*9850*/  FFMA.FTZ R229, R229, UR4, -R153.reuse ;  /* 0x00000004e5e57c23 */ /* 0x100fe20008010899 */
[--C-:B------:R-:W-:Y:S01]  /*9860*/  FFMA.FTZ R162, R152, UR4, -R153.reuse ;  /* 0x0000000498a27c23 */ /* 0x100fe20008010899 */
[--C-:B------:R-:W-:Y:S01]  /*9870*/  FFMA.FTZ R232, R232, UR4, -R153.reuse ;  /* 0x00000004e8e87c23 */ /* 0x100fe20008010899 */
[----:B------:R-:W-:Y:S01]  /*9880*/  @!P3 STS [R163+0x38400], R160 ;  /* 0x038400a0a300b388 */ /* 0x000fe20000000800 */
[----:B------:R-:W2:Y:S01]  /*9890*/  MUFU.EX2 R156, R156 ;  /* 0x0000009c009c7308 */ /* 0x000ea20000000800 */
[--C-:B------:R-:W-:Y:S01]  /*98a0*/  FFMA.FTZ R170, R170, UR4, -R153.reuse ;  /* 0x00000004aaaa7c23 */ /* 0x100fe20008010899 */
[----:B------:R-:W-:Y:S01]  /*98b0*/  FFMA.FTZ R152, R160, R6, R180 ;  /* 0x00000006a0987223 */ /* 0x000fe200000100b4 */
[----:B------:R-:W-:Y:S01]  /*98c0*/  FFMA.FTZ R177, R177, UR4, -R153 ;  /* 0x00000004b1b17c23 */ /* 0x000fe20008010899 */
[-C--:B------:R-:W-:Y:S01]  /*98d0*/  FMUL.FTZ R28, R28, R160.reuse ;  /* 0x000000a01c1c7220 */ /* 0x080fe20000410000 */
[-C--:B------:R-:W-:Y:S01]  /*98e0*/  FMUL.FTZ R29, R29, R160.reuse ;  /* 0x000000a01d1d7220 */ /* 0x080fe20000410000 */
[-C--:B------:R-:W-:Y:S01]  /*98f0*/  FMUL.FTZ R32, R32, R160.reuse ;  /* 0x000000a020207220 */ /* 0x080fe20000410000 */
[-C--:B------:R-:W-:Y:S01]  /*9900*/  FMUL.FTZ R33, R33, R160.reuse ;  /* 0x000000a021217220 */ /* 0x080fe20000410000 */
[----:B------:R-:W3:Y:S01]  /*9910*/  MUFU.EX2 R155, R155 ;  /* 0x0000009b009b7308 */ /* 0x000ee20000000800 */
[----:B-1----:R1:W-:Y:S01]  /*9920*/  @!P3 STS [R163+0x38420], R161 ;  /* 0x038420a1a300b388 */ /* 0x0023e20000000800 */
[----:B------:R-:W-:Y:S01]  /*9930*/  FFMA.FTZ R7, R161, R7, R154 ;  /* 0x00000007a1077223 */ /* 0x000fe2000001009a */
        /* <DEDUP_REMOVED lines=8> */
[C---:B-1----:R-:W-:Y:S01]  /*99c0*/  FADD.FTZ R163, R228.reuse, R152 ;  /* 0x00000098e4a37221 */ /* 0x042fe20000010000 */
[----:B------:R-:W-:Y:S01]  /*99d0*/  F2FP.BF16.F32.PACK_AB R152, R228, R180 ;  /* 0x000000b4e498723e */ /* 0x000fe200000010ff */
[----:B------:R-:W-:Y:S01]  /*99e0*/  FMUL.FTZ R45, R45, R160 ;  /* 0x000000a02d2d7220 */ /* 0x000fe20000410000 */
[C---:B------:R-:W-:Y:S01]  /*99f0*/  F2FP.BF16.F32.PACK_AB R154, R230.reuse, R181 ;  /* 0x000000b5e69a723e */ /* 0x040fe200000010ff */
[----:B------:R-:W-:Y:S01]  /*9a00*/  FADD.FTZ R163, R181, R163 ;  /* 0x000000a3b5a37221 */ /* 0x000fe20000010000 */
[----:B------:R-:W1:Y:S01]  /*9a10*/  MUFU.EX2 R157, R157 ;  /* 0x0000009d009d7308 */ /* 0x000e620000000800 */
[----:B---3--:R-:W-:Y:S01]  /*9a20*/  FADD.FTZ R164, R155, R164 ;  /* 0x000000a49ba47221 */ /* 0x008fe20000010000 */
[----:B------:R-:W-:Y:S01]  /*9a30*/  F2FP.BF16.F32.PACK_AB R156, R231, R182 ;  /* 0x000000b6e79c723e */ /* 0x000fe200000010ff */
[----:B------:R-:W-:Y:S01]  /*9a40*/  FADD.FTZ R163, R230, R163 ;  /* 0x000000a3e6a37221 */ /* 0x000fe20000010000 */
[-C--:B------:R-:W-:Y:S01]  /*9a50*/  FMUL.FTZ R48, R48, R160.reuse ;  /* 0x000000a030307220 */ /* 0x080fe20000410000 */
[-C--:B------:R-:W-:Y:S01]  /*9a60*/  FMUL.FTZ R49, R49, R160.reuse ;  /* 0x000000a031317220 */ /* 0x080fe20000410000 */
[-C--:B------:R-:W-:Y:S01]  /*9a70*/  FMUL.FTZ R52, R52, R160.reuse ;  /* 0x000000a034347220 */ /* 0x080fe20000410000 */
[----:B------:R-:W-:Y:S01]  /*9a80*/  FADD.FTZ R163, R182, R163 ;  /* 0x000000a3b6a37221 */ /* 0x000fe20000010000 */
[----:B------:R-:W2:Y:S01]  /*9a90*/  MUFU.EX2 R159, R159 ;  /* 0x0000009f009f7308 */ /* 0x000ea20000000800 */
[C---:B----4-:R-:W-:Y:S01]  /*9aa0*/  FADD.FTZ R164, R158.reuse, R164 ;  /* 0x000000a49ea47221 */ /* 0x050fe20000010000 */
[----:B------:R-:W-:Y:S01]  /*9ab0*/  F2FP.BF16.F32.PACK_AB R155, R158, R155 ;  /* 0x0000009b9e9b723e */ /* 0x000fe200000010ff */
[----:B------:R-:W-:Y:S01]  /*9ac0*/  BAR.SYNC.DEFER_BLOCKING 0xf, 0x100 ;  /* 0x03c4000000007b1d */ /* 0x000fe20000010000 */
[----:B------:R-:W-:Y:S01]  /*9ad0*/  FADD.FTZ R172, R231, R163 ;  /* 0x000000a3e7ac7221 */ /* 0x000fe20000010000 */
        /* <DEDUP_REMOVED lines=13> */
[C---:B--2---:R-:W-:Y:S01]  /*9bb0*/  FADD.FTZ R169, R159.reuse, R164 ;  /* 0x000000a49fa97221 */ /* 0x044fe20000010000 */
[----:B------:R-:W-:Y:S01]  /*9bc0*/  F2FP.BF16.F32.PACK_AB R157, R159, R157 ;  /* 0x0000009d9f9d723e */ /* 0x000fe200000010ff */
        /* <DEDUP_REMOVED lines=78> */
[----:B----4-:R-:W-:-:S02]  /*a0b0*/  IMAD R170, R2, 0x1000, R19 ;  /* 0x0000100002aa7824 */ /* 0x010fc400078e0213 */
        /* <DEDUP_REMOVED lines=39> */
[----:B------:R-:W-:Y:S01]  /*a330*/  FMUL.FTZ R151, R151, R161 ;  /* 0x000000a197977220 */ /* 0x000fe20000410000 */
[----:B---3--:R-:W-:Y:S01]  /*a340*/  F2FP.BF16.F32.PACK_AB R158, R13, R183 ;  /* 0x000000b70d9e723e */ /* 0x008fe200000010ff */
[----:B------:R3:W-:Y:S01]  /*a350*/  STSM.16.M88.4 [R23+0x36400], R152 ;  /* 0x0364009817007844 */ /* 0x0007e20000000200 */
[----:B-1----:R-:W-:Y:S01]  /*a360*/  F2FP.BF16.F32.PACK_AB R159, R173, R168 ;  /* 0x000000a8ad9f723e */ /* 0x002fe200000010ff */
[----:B------:R-:W-:Y:S01]  /*a370*/  FADD.FTZ R172, R183, R172 ;  /* 0x000000acb7ac7221 */ /* 0x000fe20000010000 */
[----:B------:R-:W-:Y:S01]  /*a380*/  R2UR UR10, R170 ;  /* 0x00000000aa0a72ca */ /* 0x000fe200000e0000 */
[----:B------:R-:W-:Y:S01]  /*a390*/  FADD.FTZ R169, R168, R169 ;  /* 0x000000a9a8a97221 */ /* 0x000fe20000010000 */
[----:B------:R-:W1:Y:S01]  /*a3a0*/  MUFU.EX2 R232, R232 ;  /* 0x000000e800e87308 */ /* 0x000e620000000800 */
[----:B--2---:R-:W-:Y:S01]  /*a3b0*/  F2FP.BF16.F32.PACK_AB R160, R15, R14 ;  /* 0x0000000e0fa0723e */ /* 0x004fe200000010ff */
[----:B------:R2:W-:Y:S01]  /*a3c0*/  STSM.16.M88.4 [R184], R156 ;  /* 0x0000009cb8007844 */ /* 0x0005e20000000200 */
[----:B0-----:R-:W-:Y:S01]  /*a3d0*/  F2FP.BF16.F32.PACK_AB R161, R11, R10 ;  /* 0x0000000a0ba1723e */ /* 0x001fe200000010ff */
[----:B------:R-:W-:Y:S01]  /*a3e0*/  FADD.FTZ R172, R13, R172 ;  /* 0x000000ac0dac7221 */ /* 0x000fe20000010000 */
[----:B-----5:R-:W-:Y:S01]  /*a3f0*/  F2FP.BF16.F32.PACK_AB R162, R21, R20 ;  /* 0x0000001415a2723e */ /* 0x020fe200000010ff */
[----:B------:R-:W-:Y:S01]  /*a400*/  FADD.FTZ R169, R173, R169 ;  /* 0x000000a9ada97221 */ /* 0x000fe20000010000 */
[----:B------:R-:W-:Y:S01]  /*a410*/  F2FP.BF16.F32.PACK_AB R163, R6, R12 ;  /* 0x0000000c06a3723e */ /* 0x000fe200000010ff */
[----:B------:R-:W-:Y:S01]  /*a420*/  FADD.FTZ R172, R14, R172 ;  /* 0x000000ac0eac7221 */ /* 0x000fe20000010000 */
[----:B----4-:R-:W-:Y:S01]  /*a430*/  F2FP.BF16.F32.PACK_AB R164, R176, R175 ;  /* 0x000000afb0a4723e */ /* 0x010fe200000010ff */
[----:B------:R-:W-:Y:S01]  /*a440*/  FADD.FTZ R169, R10, R169 ;  /* 0x000000a90aa97221 */ /* 0x000fe20000010000 */
[----:B------:R-:W-:Y:S01]  /*a450*/  F2FP.BF16.F32.PACK_AB R165, R229, R7 ;  /* 0x00000007e5a5723e */ /* 0x000fe200000010ff */
[----:B------:R2:W-:Y:S01]  /*a460*/  STSM.16.M88.4 [R186], R160 ;  /* 0x000000a0ba007844 */ /* 0x0005e20000000200 */
[----:B------:R-:W-:Y:S01]  /*a470*/  F2FP.BF16.F32.PACK_AB R166, R179, R178 ;  /* 0x000000b2b3a6723e */ /* 0x000fe200000010ff */
[----:B------:R-:W-:Y:S01]  /*a480*/  FADD.FTZ R172, R15, R172 ;  /* 0x000000ac0fac7221 */ /* 0x000fe20000010000 */
[----:B------:R-:W-:Y:S01]  /*a490*/  FADD.FTZ R169, R11, R169 ;  /* 0x000000a90ba97221 */ /* 0x000fe20000010000 */
[----:B------:R-:W-:Y:S01]  /*a4a0*/  PLOP3.LUT P3, PT, PT, PT, UP0, 0x80, 0x0 ;  /* 0x000000000000781c */ /* 0x000fe20003f6f008 */
[----:B------:R-:W-:Y:S01]  /*a4b0*/  @!P2 VIADD R9, R9, 0x38860 ;  /* 0x000388600909a836 */ /* 0x000fe20000000000 */
[----:B-1----:R-:W-:Y:S01]  /*a4c0*/  F2FP.BF16.F32.PACK_AB R167, R232, R171 ;  /* 0x000000abe8a7723e */ /* 0x002fe200000010ff */
[----:B------:R-:W-:Y:S01]  /*a4d0*/  FADD.FTZ R172, R20, R172 ;  /* 0x000000ac14ac7221 */ /* 0x000fe20000010000 */
[----:B------:R-:W-:Y:S01]  /*a4e0*/  FADD.FTZ R169, R12, R169 ;  /* 0x000000a90ca97221 */ /* 0x000fe20000010000 */
[----:B------:R-:W-:Y:S01]  /*a4f0*/  IMAD.MOV.U32 R12, RZ, RZ, R2 ;  /* 0x000000ffff0c7224 */ /* 0x000fe200078e0002 */
[----:B------:R-:W-:Y:S01]  /*a500*/  @!P2 PRMT R9, RZ, 0x654, R9 ;  /* 0x00000654ff09a816 */ /* 0x000fe20000000009 */
[----:B------:R2:W-:Y:S01]  /*a510*/  STSM.16.M88.4 [R185], R164 ;  /* 0x000000a4b9007844 */ /* 0x0005e20000000200 */
[----:B------:R-:W-:Y:S01]  /*a520*/  WARPGROUP.ARRIVE ;  /* 0x00000000000079c5 */ /* 0x000fe20000000000 */
[----:B------:R-:W-:Y:S01]  /*a530*/  FADD.FTZ R172, R21, R172 ;  /* 0x000000ac15ac7221 */ /* 0x000fe20000010000 */
[----:B------:R-:W-:Y:S01]  /*a540*/  FADD.FTZ R6, R6, R169 ;  /* 0x000000a906067221 */ /* 0x000fe20000010000 */
[----:B------:R-:W-:-:S02]  /*a550*/  IMAD.MOV.U32 R11, RZ, RZ, R5 ;  /* 0x000000ffff0b7224 */ /* 0x000fc400078e0005 */
[----:B------:R-:W-:Y:S01]  /*a560*/  FADD.FTZ R175, R175, R172 ;  /* 0x000000acafaf7221 */ /* 0x000fe20000010000 */
[----:B------:R-:W-:Y:S01]  /*a570*/  HGMMA.64x256x16.F32.BF16 R24, R152, gdesc[UR8].tnspB, R24, gsb0 ;  /* 0x43e0000898187df0 */ /* 0x000fe20008001818 */
[----:B------:R-:W-:Y:S01]  /*a580*/  UMOV UR11, 0x40000040 ;  /* 0x40000040000b7882 */ /* 0x000fe20000000000 */
[----:B------:R-:W-:Y:S01]  /*a590*/  FADD.FTZ R6, R7, R6 ;  /* 0x0000000607067221 */ /* 0x000fe20000010000 */
[----:B------:R-:W-:Y:S01]  /*a5a0*/  FADD.FTZ R175, R176, R175 ;  /* 0x000000afb0af7221 */ /* 0x000fe20000010000 */
[----:B------:R-:W-:Y:S02]  /*a5b0*/  IMAD.MOV.U32 R10, RZ, RZ, R8 ;  /* 0x000000ffff0a7224 */ /* 0x000fe400078e0008 */
[----:B------:R-:W-:Y:S01]  /*a5c0*/  FADD.FTZ R6, R229, R6 ;  /* 0x00000006e5067221 */ /* 0x000fe20000010000 */
[----:B------:R-:W-:-:S03]  /*a5d0*/  FADD.FTZ R178, R178, R175 ;  /* 0x000000afb2b27221 */ /* 0x000fc60000010000 */
[----:B------:R-:W-:Y:S01]  /*a5e0*/  FADD.FTZ R7, R171, R6 ;  /* 0x00000006ab077221 */ /* 0x000fe20000010000 */
[----:B------:R-:W-:-:S03]  /*a5f0*/  FADD.FTZ R6, R179, R178 ;  /* 0x000000b2b3067221 */ /* 0x000fc60000010000 */
[----:B------:R-:W-:Y:S01]  /*a600*/  FADD.FTZ R7, R232, R7 ;  /* 0x00000007e8077221 */ /* 0x000fe20000010000 */
[----:B------:R-:W-:Y:S02]  /*a610*/  WARPGROUP.DEPBAR.LE gsb0, 0x0 ;  /* 0x00008000000079c5 */ /* 0x000fe40000010000 */
[----:B---3--:R-:W-:Y:S01]  /*a620*/  VIADD R152, R170, 0x80 ;  /* 0x00000080aa987836 */ /* 0x008fe20000000000 */
[----:B------:R-:W-:-:S04]  /*a630*/  WARPGROUP.ARRIVE ;  /* 0x00000000000079c5 */ /* 0x000fc80000000000 */
[----:B------:R-:W-:Y:S01]  /*a640*/  R2UR UR10, R152 ;  /* 0x00000000980a72ca */ /* 0x000fe200000e0000 */
[C---:B------:R-:W-:Y:S02]  /*a650*/  VIADD R152, R170.reuse, 0x100 ;  /* 0x00000100aa987836 */ /* 0x040fe40000000000 */
[----:B------:R-:W-:-:S10]  /*a660*/  VIADD R170, R170, 0x180 ;  /* 0x00000180aaaa7836 */ /* 0x000fd40000000000 */
        /* <DEDUP_REMOVED lines=24> */
.L_x_5322:
[----:B------:R-:W-:-:S06]  /*a7f0*/  UISETP.GE.AND UP0, UPT, UR7, UR43, UPT ;  /* 0x0000002b0700728c */ /* 0x000fcc000bf06270 */
[----:B------:R-:W-:-:S13]  /*a800*/  PLOP3.LUT P1, PT, PT, PT, UP0, 0x80, 0x0 ;  /* 0x000000000000781c */ /* 0x000fda0003f2f008 */
[----:B------:R-:W-:Y:S05]  /*a810*/  @!P1 BRA `(.L_x_5332) ;  /* 0x0000003000509947 */ /* 0x000fea0003800000 */
[----:B------:R-:W-:Y:S01]  /*a820*/  IMAD.MOV.U32 R11, RZ, RZ, R5 ;  /* 0x000000ffff0b7224 */ /* 0x000fe200078e0005 */
[----:B------:R-:W-:Y:S01]  /*a830*/  ULDC UR5, c[0x0][0xad0] ;  /* 0x0002b40000057ab9 */ /* 0x000fe20000000800 */
[----:B------:R-:W-:Y:S01]  /*a840*/  IMAD.MOV.U32 R12, RZ, RZ, R8 ;  /* 0x000000ffff0c7224 */ /* 0x000fe200078e0008 */
[----:B------:R-:W-:Y:S01]  /*a850*/  ULDC UR4, c[0x0][0xa80] ;  /* 0x0002a00000047ab9 */ /* 0x000fe20000000800 */
[----:B------:R-:W-:-:S07]  /*a860*/  IMAD.MOV.U32 R10, RZ, RZ, R2 ;  /* 0x000000ffff0a7224 */ /* 0x000fce00078e0002 */
.L_x_5341:
        /* <DEDUP_REMOVED lines=8> */
.L_x_5333:
[----:B------:R-:W-:Y:S02]  /*a8f0*/  IMAD.U32 R5, RZ, RZ, UR37 ;  /* 0x00000025ff057e24 */ /* 0x000fe4000f8e00ff */
[----:B0-2---:R-:W-:-:S03]  /*a900*/  IMAD R9, R2, 0x8, R16 ;  /* 0x0000000802097824 */ /* 0x005fc600078e0210 */
[----:B------:R-:W-:-:S04]  /*a910*/  SHF.L.U32 R5, R5, 0x1f, RZ ;  /* 0x0000001f05057819 */ /* 0x000fc800000006ff */
[----:B------:R0:W1:Y:S01]  /*a920*/  SYNCS.PHASECHK.TRANS64.TRYWAIT P1, [R9+URZ+0x38830], R5 ;  /* 0x03883005090075a7 */ /* 0x000062000802017f */
[----:B------:R-:W-:Y:S05]  /*a930*/  @!P0 BRA `(.L_x_5334) ;  /* 0x0000000000048947 */ /* 0x000fea0003800000 */
[----:B------:R-:W-:Y:S01]  /*a940*/  BPT.TRAP 0x1 ;  /* 0x000000040000795c */ /* 0x000fe20000300000 */
.L_x_5334:
[----:B------:R-:W-:Y:S01]  /*a950*/  IMAD R8, R2, 0x200, R0 ;  /* 0x0000020002087824 */ /* 0x000fe200078e0200 */
[----:B-1----:R-:W-:Y:S06]  /*a960*/  @P1 BRA `(.L_x_5335) ;  /* 0x0000000000081947 */ /* 0x002fec0003800000 */
[----:B------:R-:W1:Y:S02]  /*a970*/  SYNCS.PHASECHK.TRANS64.TRYWAIT P1, [R9+URZ+0x38830], R5 ;  /* 0x03883005090075a7 */ /* 0x000e64000802017f */
[----:B-1----:R-:W-:Y:S05]  /*a980*/  @!P1 BRA `(.L_x_5336) ;  /* 0x00000110005c9947 */ /* 0x002fea0003800000 */
.L_x_5335:
        /* <DEDUP_REMOVED lines=22> */
.L_x_5337:
[----:B------:R2:W3:Y:S01]  /*aaf0*/  SYNCS.PHASECHK.TRANS64.TRYWAIT P1, [R9+URZ+0x38850], R5 ;  /* 0x03885005090075a7 */ /* 0x0004e2000802017f */
[----:B------:R-:W-:Y:S05]  /*ab00*/  @!P0 BRA `(.L_x_5338) ;  /* 0x0000000000048947 */ /* 0x000fea0003800000 */
[----:B------:R-:W-:Y:S01]  /*ab10*/  BPT.TRAP 0x1 ;  /* 0x000000040000795c */ /* 0x000fe20000300000 */
.L_x_5338:
[----:B---3--:R-:W-:Y:S05]  /*ab20*/  @P1 BRA `(.L_x_5339) ;  /* 0x0000000000081947 */ /* 0x008fea0003800000 */
[----:B------:R-:W3:Y:S02]  /*ab30*/  SYNCS.PHASECHK.TRANS64.TRYWAIT P1, [R9+URZ+0x38850], R5 ;  /* 0x03885005090075a7 */ /* 0x000ee4000802017f */
[----:B---3--:R-:W-:Y:S05]  /*ab40*/  @!P1 BRA `(.L_x_5340) ;  /* 0x0000011000009947 */ /* 0x008fea0003800000 */
.L_x_5339:
        /* <DEDUP_REMOVED lines=12> */
[----:B------:R-:W-:Y:S01]  /*ac10*/  UISETP.GT.AND UP0, UPT, UR7, UR43, UPT ;  /* 0x0000002b0700728c */ /* 0x000fe2000bf04270 */
[----:B------:R-:W-:Y:S01]  /*ac20*/  IMAD.MOV.U32 R15, RZ, RZ, 0x4 ;  /* 0x00000004ff0f7424 */ /* 0x000fe200078e00ff */
[----:B------:R-:W-:Y:S01]  /*ac30*/  R2UR UR30, R8 ;  /* 0x00000000081e72ca */ /* 0x000fe200000e0000 */
[----:B------:R-:W-:Y:S01]  /*ac40*/  VIADD R8, R4, 0x4 ;  /* 0x0000000404087836 */ /* 0x000fe20000000000 */
[----:B------:R-:W-:-:S02]  /*ac50*/  UIADD3 UR7, UR7, -0x1, URZ ;  /* 0xffffffff07077890 */ /* 0x000fc4000fffe03f */
[----:B------:R-:W-:Y:S01]  /*ac60*/  HGMMA.64x64x16.F32.BF16 R152, gdesc[UR24], R152, gsb0 ;  /* 0x00e00000189879f0 */ /* 0x000fe20008001898 */
[----:B0-----:R-:W-:Y:S02]  /*ac70*/  SHF.R.U32.HI R13, RZ, 0x7, R13 ;  /* 0x00000007ff0d7819 */ /* 0x001fe4000001160d */
[----:B------:R-:W-:Y:S02]  /*ac80*/  WARPGROUP.DEPBAR.LE gsb0, 0x0 ;  /* 0x00008000000079c5 */ /* 0x000fe40000010000 */
        /* <DEDUP_REMOVED lines=382> */
[----:B0-----:R-:W-:-:S05]  /*c470*/  FMNMX.FTZ R8, R8, R172, !PT ;  /* 0x000000ac08087209 */ /* 0x001fca0007810000 */
[----:B------:R-:W0:Y:S01]  /*c480*/  MUFU.TANH R163, R163 ;  /* 0x000000a300a37308 */ /* 0x000e220000002400 */
[----:B-1----:R-:W-:Y:S01]  /*c490*/  FMNMX.FTZ R175, R153, R175, !PT ;  /* 0x000000af99af7209 */ /* 0x002fe20007810000 */
[----:B------:R-:W1:Y:S06]  /*c4a0*/  SHFL.BFLY PT, R172, R8, 0x1, 0x1f ;  /* 0x0c201f0008ac7f89 */ /* 0x000e6c00000e0000 */
[----:B------:R-:W3:Y:S01]  /*c4b0*/  MUFU.TANH R166, R166 ;  /* 0x000000a600a67308 */ /* 0x000ee20000002400 */
[----:B--2---:R-:W-:-:S07]  /*c4c0*/  FMNMX.FTZ R175, R162, R175, !PT ;  /* 0x000000afa2af7209 */ /* 0x004fce0007810000 */
[----:B------:R-:W2:Y:S01]  /*c4d0*/  MUFU.TANH R167, R167 ;  /* 0x000000a700a77308 */ /* 0x000ea20000002400 */
[----:B0-----:R-:W-:-:S07]  /*c4e0*/  FMNMX.FTZ R175, R163, R175, !PT ;  /* 0x000000afa3af7209 */ /* 0x001fce0007810000 */
[----:B------:R-:W0:Y:S01]  /*c4f0*/  MUFU.TANH R170, R170 ;  /* 0x000000aa00aa7308 */ /* 0x000e220000002400 */
[----:B---3--:R-:W-:Y:S02]  /*c500*/  FMNMX.FTZ R175, R166, R175, !PT ;  /* 0x000000afa6af7209 */ /* 0x008fe40007810000 */
[----:B-1----:R-:W-:-:S05]  /*c510*/  FMNMX.FTZ R8, R8, R172, !PT ;  /* 0x000000ac08087209 */ /* 0x002fca0007810000 */
[----:B------:R-:W1:Y:S01]  /*c520*/  MUFU.TANH R171, R171 ;  /* 0x000000ab00ab7308 */ /* 0x000e620000002400 */
[C---:B------:R-:W-:Y:S01]  /*c530*/  FADD.FTZ R12, -R8.reuse, R12 ;  /* 0x0000000c080c7221 */ /* 0x040fe20000010100 */
[----:B------:R-:W-:-:S03]  /*c540*/  FMUL.FTZ R183, R8, UR4 ;  /* 0x0000000408b77c20 */ /* 0x000fc60008410000 */
[----:B------:R-:W-:Y:S01]  /*c550*/  FMUL.FTZ R172, R12, UR4 ;  /* 0x000000040cac7c20 */ /* 0x000fe20008410000 */
[----:B--2---:R-:W-:Y:S01]  /*c560*/  FMNMX.FTZ R12, R167, R175, !PT ;  /* 0x000000afa70c7209 */ /* 0x004fe20007810000 */
[--C-:B------:R-:W-:Y:S01]  /*c570*/  FFMA.FTZ R229, R5, UR4, -R183.reuse ;  /* 0x0000000405e57c23 */ /* 0x100fe200080108b7 */
[----:B------:R-:W2:Y:S01]  /*c580*/  MUFU.TANH R173, R173 ;  /* 0x000000ad00ad7308 */ /* 0x000ea20000002400 */
[--C-:B------:R-:W-:Y:S01]  /*c590*/  FFMA.FTZ R228, R20, UR4, -R183.reuse ;  /* 0x0000000414e47c23 */ /* 0x100fe200080108b7 */
[----:B0-----:R-:W-:Y:S01]  /*c5a0*/  FMNMX.FTZ R12, R170, R12, !PT ;  /* 0x0000000caa0c7209 */ /* 0x001fe20007810000 */
        /* <DEDUP_REMOVED lines=10> */
[--C-:B------:R-:W-:Y:S01]  /*c650*/  FFMA.FTZ R177, R161, UR4, -R183.reuse ;  /* 0x00000004a1b17c23 */ /* 0x100fe200080108b7 */
[--C-:B------:R-:W-:Y:S01]  /*c660*/  FFMA.FTZ R179, R164, UR4, -R183.reuse ;  /* 0x00000004a4b37c23 */ /* 0x100fe200080108b7 */
[--C-:B------:R-:W-:Y:S01]  /*c670*/  FFMA.FTZ R168, R168, UR4, -R183.reuse ;  /* 0x00000004a8a87c23 */ /* 0x100fe200080108b7 */
[----:B------:R-:W1:Y:S01]  /*c680*/  MUFU.TANH R176, R176 ;  /* 0x000000b000b07308 */ /* 0x000e620000002400 */
[----:B--2---:R-:W-:Y:S01]  /*c690*/  FMNMX.FTZ R12, R173, R12, !PT ;  /* 0x0000000cad0c7209 */ /* 0x004fe20007810000 */
[----:B------:R-:W-:-:S06]  /*c6a0*/  FFMA.FTZ R182, R165, UR4, -R183 ;  /* 0x00000004a5b67c23 */ /* 0x000fcc00080108b7 */
[----:B------:R-:W2:Y:S01]  /*c6b0*/  MUFU.TANH R178, R178 ;  /* 0x000000b200b27308 */ /* 0x000ea20000002400 */
[----:B0-----:R-:W-:-:S07]  /*c6c0*/  FMNMX.FTZ R12, R174, R12, !PT ;  /* 0x0000000cae0c7209 */ /* 0x001fce0007810000 */
[----:B------:R-:W0:Y:S01]  /*c6d0*/  MUFU.TANH R180, R180 ;  /* 0x000000b400b47308 */ /* 0x000e220000002400 */
[----:B-1----:R-:W-:-:S07]  /*c6e0*/  FMNMX.FTZ R12, R176, R12, !PT ;  /* 0x0000000cb00c7209 */ /* 0x002fce0007810000 */
[----:B------:R-:W1:Y:S01]  /*c6f0*/  MUFU.TANH R181, R181 ;  /* 0x000000b500b57308 */ /* 0x000e620000002400 */
[----:B--2---:R-:W-:-:S07]  /*c700*/  FMNMX.FTZ R12, R178, R12, !PT ;  /* 0x0000000cb20c7209 */ /* 0x004fce0007810000 */
[----:B------:R-:W2:Y:S01]  /*c710*/  MUFU.EX2 R172, R172 ;  /* 0x000000ac00ac7308 */ /* 0x000ea20000000800 */
[----:B0-----:R-:W-:Y:S01]  /*c720*/  FMNMX.FTZ R5, R180, R12, !PT ;  /* 0x0000000cb4057209 */ /* 0x001fe20007810000 */
[----:B------:R-:W-:-:S06]  /*c730*/  FFMA.FTZ R12, R157, UR4, -R183 ;  /* 0x000000049d0c7c23 */ /* 0x000fcc00080108b7 */
[----:B------:R-:W0:Y:S01]  /*c740*/  MUFU.EX2 R229, R229 ;  /* 0x000000e500e57308 */ /* 0x000e220000000800 */
[----:B-1----:R-:W-:-:S05]  /*c750*/  FMNMX.FTZ R5, R181, R5, !PT ;  /* 0x00000005b5057209 */ /* 0x002fca0007810000 */
[----:B------:R-:W1:Y:S02]  /*c760*/  SHFL.BFLY PT, R20, R5, 0x2, 0x1f ;  /* 0x0c401f0005147f89 */ /* 0x000e6400000e0000 */
[----:B------:R-:W-:Y:S01]  /*c770*/  MUFU.EX2 R230, R230 ;  /* 0x000000e600e67308 */ /* 0x000fe20000000800 */
[-C--:B--2---:R-:W-:Y:S01]  /*c780*/  FMUL.FTZ R24, R24, R172.reuse ;  /* 0x000000ac18187220 */ /* 0x084fe20000410000 */
        /* <DEDUP_REMOVED lines=20> */
[----:B-1----:R-:W-:Y:S01]  /*c8d0*/  FMNMX.FTZ R5, R5, R20, !PT ;  /* 0x0000001405057209 */ /* 0x002fe20007810000 */
[----:B------:R-:W-:Y:S01]  /*c8e0*/  FFMA.FTZ R20, R159, UR4, -R183 ;  /* 0x000000049f147c23 */ /* 0x000fe200080108b7 */
[----:B------:R-:W-:Y:S01]  /*c8f0*/  MUFU.EX2 R188, R188 ;  /* 0x000000bc00bc7308 */ /* 0x000fe20000000800 */
[-C--:B------:R-:W-:Y:S01]  /*c900*/  FMUL.FTZ R61, R61, R172.reuse ;  /* 0x000000ac3d3d7220 */ /* 0x080fe20000410000 */
[-C--:B------:R-:W-:Y:S01]  /*c910*/  FMUL.FTZ R64, R64, R172.reuse ;  /* 0x000000ac40407220 */ /* 0x080fe20000410000 */
[----:B------:R-:W1:Y:S01]  /*c920*/  SHFL.BFLY PT, R152, R5, 0x1, 0x1f ;  /* 0x0c201f0005987f89 */ /* 0x000e6200000e0000 */
        /* <DEDUP_REMOVED lines=23> */
[----:B-1----:R-:W-:Y:S01]  /*caa0*/  FMNMX.FTZ R5, R5, R152, !PT ;  /* 0x0000009805057209 */ /* 0x002fe20007810000 */
[-C--:B------:R-:W-:Y:S01]  /*cab0*/  FMUL.FTZ R105, R105, R172.reuse ;  /* 0x000000ac69697220 */ /* 0x080fe20000410000 */
[-C--:B------:R-:W-:Y:S01]  /*cac0*/  FMUL.FTZ R108, R108, R172.reuse ;  /* 0x000000ac6c6c7220 */ /* 0x080fe20000410000 */
[-C--:B------:R-:W-:Y:S01]  /*cad0*/  FMUL.FTZ R109, R109, R172.reuse ;  /* 0x000000ac6d6d7220 */ /* 0x080fe20000410000 */
[-C--:B------:R-:W-:Y:S01]  /*cae0*/  FMUL.FTZ R112, R112, R172.reuse ;  /* 0x000000ac70707220 */ /* 0x080fe20000410000 */
[----:B------:R-:W-:Y:S01]  /*caf0*/  FADD.FTZ R152, -R5, R11 ;  /* 0x0000000b05987221 */ /* 0x000fe20000010100 */
[----:B------:R-:W-:Y:S01]  /*cb00*/  MUFU.EX2 R14, R14 ;  /* 0x0000000e000e7308 */ /* 0x000fe20000000800 */
[-C--:B------:R-:W-:Y:S01]  /*cb10*/  FMUL.FTZ R113, R113, R172.reuse ;  /* 0x000000ac71717220 */ /* 0x080fe20000410000 */
[-C--:B------:R-:W-:Y:S01]  /*cb20*/  FMUL.FTZ R116, R116, R172.reuse ;  /* 0x000000ac74747220 */ /* 0x080fe20000410000 */
[----:B------:R-:W-:Y:S01]  /*cb30*/  FMUL.FTZ R152, R152, UR4 ;  /* 0x0000000498987c20 */ /* 0x000fe20008410000 */
        /* <DEDUP_REMOVED lines=13> */
[----:B-1----:R-:W-:Y:S01]  /*cc10*/  FMUL.FTZ R152, R5, UR4 ;  /* 0x0000000405987c20 */ /* 0x002fe20008410000 */
[-C--:B------:R-:W-:Y:S01]  /*cc20*/  FMUL.FTZ R140, R140, R172.reuse ;  /* 0x000000ac8c8c7220 */ /* 0x080fe20000410000 */
[-C--:B------:R-:W-:Y:S01]  /*cc30*/  FMUL.FTZ R141, R141, R172.reuse ;  /* 0x000000ac8d8d7220 */ /* 0x080fe20000410000 */
[----:B------:R-:W-:Y:S01]  /*cc40*/  FMUL.FTZ R144, R144, R172 ;  /* 0x000000ac90907220 */ /* 0x000fe20000410000 */
[--C-:B------:R-:W-:Y:S01]  /*cc50*/  FFMA.FTZ R154, R13, UR4, -R152.reuse ;  /* 0x000000040d9a7c23 */ /* 0x100fe20008010898 */
[--C-:B------:R-:W-:Y:S01]  /*cc60*/  FFMA.FTZ R156, R15, UR4, -R152.reuse ;  /* 0x000000040f9c7c23 */ /* 0x100fe20008010898 */
[----:B------:R-:W-:Y:S01]  /*cc70*/  FFMA.FTZ R159, R153, UR4, -R152 ;  /* 0x00000004999f7c23 */ /* 0x000fe20008010898 */
[----:B------:R-:W-:-:S02]  /*cc80*/  @!P2 VIADD R153, R9, 0x38840 ;  /* 0x000388400999a836 */ /* 0x000fc40000000000 */
[--C-:B------:R-:W-:Y:S01]  /*cc90*/  FFMA.FTZ R155, R21, UR4, -R152.reuse ;  /* 0x00000004159b7c23 */ /* 0x100fe20008010898 */
[--C-:B------:R-:W-:Y:S01]  /*cca0*/  FFMA.FTZ R157, R162, UR4, -R152.reuse ;  /* 0x00000004a29d7c23 */ /* 0x100fe20008010898 */
[----:B------:R-:W1:Y:S01]  /*ccb0*/  MUFU.EX2 R154, R154 ;  /* 0x0000009a009a7308 */ /* 0x000e620000000800 */
[--C-:B------:R-:W-:Y:S01]  /*ccc0*/  FFMA.FTZ R160, R163, UR4, -R152.reuse ;  /* 0x00000004a3a07c23 */ /* 0x100fe20008010898 */
[----:B------:R-:W-:Y:S01]  /*ccd0*/  @!P2 PRMT R153, RZ, 0x654, R153 ;  /* 0x00000654ff99a816 */ /* 0x000fe20000000099 */
[--C-:B------:R-:W-:Y:S01]  /*cce0*/  FFMA.FTZ R13, R166, UR4, -R152.reuse ;  /* 0x00000004a60d7c23 */ /* 0x100fe20008010898 */
[--C-:B------:R-:W-:Y:S01]  /*ccf0*/  FFMA.FTZ R15, R167, UR4, -R152.reuse ;  /* 0x00000004a70f7c23 */ /* 0x100fe20008010898 */
[--C-:B------:R-:W-:Y:S01]  /*cd00*/  FFMA.FTZ R21, R170, UR4, -R152.reuse ;  /* 0x00000004aa157c23 */ /* 0x100fe20008010898 */
[----:B------:R3:W-:Y:S01]  /*cd10*/  @!P2 SYNCS.ARRIVE.TRANS64.RED.A1T0 RZ, [R153+URZ], RZ ;  /* 0x000000ff99ffa9a7 */ /* 0x0007e2000810043f */
[--C-:B--2---:R-:W-:Y:S01]  /*cd20*/  FFMA.FTZ R169, R171, UR4, -R152.reuse ;  /* 0x00000004aba97c23 */ /* 0x104fe20008010898 */
[----:B------:R-:W2:Y:S01]  /*cd30*/  MUFU.EX2 R156, R156 ;  /* 0x0000009c009c7308 */ /* 0x000ea20000000800 */
[--C-:B------:R-:W-:Y:S01]  /*cd40*/  FFMA.FTZ R174, R174, UR4, -R152.reuse ;  /* 0x00000004aeae7c23 */ /* 0x100fe20008010898 */
[--C-:B------:R-:W-:Y:S01]  /*cd50*/  FFMA.FTZ R176, R176, UR4, -R152.reuse ;  /* 0x00000004b0b07c23 */ /* 0x100fe20008010898 */
[--C-:B------:R-:W-:Y:S01]  /*cd60*/  FFMA.FTZ R178, R178, UR4, -R152.reuse ;  /* 0x00000004b2b27c23 */ /* 0x100fe20008010898 */
[--C-:B------:R-:W-:Y:S01]  /*cd70*/  FFMA.FTZ R180, R180, UR4, -R152.reuse ;  /* 0x00000004b4b47c23 */ /* 0x100fe20008010898 */
[----:B------:R-:W-:Y:S01]  /*cd80*/  FFMA.FTZ R181, R181, UR4, -R152 ;  /* 0x00000004b5b57c23 */ /* 0x000fe20008010898 */
[----:B---3--:R-:W-:-:S02]  /*cd90*/  @!P1 IMAD R153, R10, 0x40, R18 ;  /* 0x000000400a999824 */ /* 0x008fc400078e0212 */
[----:B------:R-:W-:Y:S01]  /*cda0*/  FFMA.FTZ R10, R173, UR4, -R152 ;  /* 0x00000004ad0a7c23 */ /* 0x000fe20008010898 */
[----:B------:R-:W3:Y:S01]  /*cdb0*/  MUFU.EX2 R155, R155 ;  /* 0x0000009b009b7308 */ /* 0x000ee20000000800 */
[----:B0-----:R-:W-:Y:S01]  /*cdc0*/  FFMA.FTZ R152, R172, R6, R229 ;  /* 0x00000006ac987223 */ /* 0x001fe200000100e5 */
[----:B------:R-:W-:Y:S02]  /*cdd0*/  @!P1 IMAD R153, R153, 0x4, R16 ;  /* 0x0000000499999824 */ /* 0x000fe400078e0210 */
[----:B-1----:R-:W-:Y:S01]  /*cde0*/  FFMA.FTZ R7, R158, R7, R154 ;  /* 0x000000079e077223 */ /* 0x002fe2000001009a */
[----:B------:R-:W-:Y:S02]  /*cdf0*/  IMAD R171, R2, 0x1000, R19 ;  /* 0x0000100002ab7824 */ /* 0x000fe400078e0213 */
[----:B------:R-:W-:Y:S01]  /*ce00*/  FADD.FTZ R161, R230, R152 ;  /* 0x00000098e6a17221 */ /* 0x000fe20000010000 */
[-C--:B------:R-:W-:Y:S01]  /*ce10*/  FMUL.FTZ R145, R145, R172.reuse ;  /* 0x000000ac91917220 */ /* 0x080fe20000410000 */
[----:B------:R-:W-:Y:S01]  /*ce20*/  @!P1 STS [R153+0x38400], R172 ;  /* 0x038400ac99009388 */ /* 0x000fe20000000800 */
[----:B------:R-:W0:Y:S01]  /*ce30*/  MUFU.EX2 R159, R159 ;  /* 0x0000009f009f7308 */ /* 0x000e220000000800 */
[----:B--2---:R-:W-:Y:S01]  /*ce40*/  FADD.FTZ R162, R156, R7 ;  /* 0x000000079ca27221 */ /* 0x004fe20000010000 */
[----:B------:R-:W-:Y:S01]  /*ce50*/  FADD.FTZ R161, R228, R161 ;  /* 0x000000a1e4a17221 */ /* 0x000fe20000010000 */
[----:B------:R1:W-:Y:S01]  /*ce60*/  @!P1 STS [R153+0x38420], R158 ;  /* 0x0384209e99009388 */ /* 0x0003e20000000800 */
[-C--:B------:R-:W-:Y:S01]  /*ce70*/  FMUL.FTZ R148, R148, R172.reuse ;  /* 0x000000ac94947220 */ /* 0x080fe20000410000 */
[----:B------:R-:W-:Y:S01]  /*ce80*/  FMUL.FTZ R149, R149, R172 ;  /* 0x000000ac95957220 */ /* 0x000fe20000410000 */
[----:B------:R-:W-:Y:S01]  /*ce90*/  FADD.FTZ R161, R231, R161 ;  /* 0x000000a1e7a17221 */ /* 0x000fe20000010000 */
[----:B------:R-:W-:Y:S01]  /*cea0*/  F2FP.BF16.F32.PACK_AB R152, R230, R229 ;  /* 0x000000e5e698723e */ /* 0x000fe200000010ff */
[----:B------:R-:W2:Y:S01]  /*ceb0*/  MUFU.EX2 R157, R157 ;  /* 0x0000009d009d7308 */ /* 0x000ea20000000800 */
[----:B---3--:R-:W-:Y:S01]  /*cec0*/  FADD.FTZ R162, R155, R162 ;  /* 0x000000a29ba27221 */ /* 0x008fe20000010000 */
[----:B------:R-:W-:Y:S01]  /*ced0*/  R2UR UR6, R171 ;  /* 0x00000000ab0672ca */ /* 0x000fe200000e0000 */
[-C--:B------:R-:W-:Y:S01]  /*cee0*/  FMUL.FTZ R26, R26, R158.reuse ;  /* 0x0000009e1a1a7220 */ /* 0x080fe20000410000 */
[----:B------:R-:W-:Y:S01]  /*cef0*/  FMUL.FTZ R27, R27, R158 ;  /* 0x0000009e1b1b7220 */ /* 0x000fe20000410000 */
[----:B-1----:R-:W-:Y:S01]  /*cf00*/  F2FP.BF16.F32.PACK_AB R153, R156, R154 ;  /* 0x0000009a9c99723e */ /* 0x002fe200000010ff */
[----:B------:R-:W-:Y:S01]  /*cf10*/  FMUL.FTZ R30, R30, R158 ;  /* 0x0000009e1e1e7220 */ /* 0x000fe20000410000 */
[----:B------:R-:W-:Y:S01]  /*cf20*/  F2FP.BF16.F32.PACK_AB R154, R231, R228 ;  /* 0x000000e4e79a723e */ /* 0x000fe200000010ff */
[----:B------:R-:W1:Y:S01]  /*cf30*/  MUFU.EX2 R160, R160 ;  /* 0x000000a000a07308 */ /* 0x000e620000000800 */
[C---:B0-----:R-:W-:Y:S01]  /*cf40*/  FADD.FTZ R162, R159.reuse, R162 ;  /* 0x000000a29fa27221 */ /* 0x041fe20000010000 */
[----:B------:R-:W-:Y:S01]  /*cf50*/  F2FP.BF16.F32.PACK_AB R155, R159, R155 ;  /* 0x0000009b9f9b723e */ /* 0x000fe200000010ff */
[----:B------:R-:W-:Y:S01]  /*cf60*/  BAR.SYNC.DEFER_BLOCKING 0xf, 0x100 ;  /* 0x03c4000000007b1d */ /* 0x000fe20000010000 */
[----:B------:R-:W-:Y:S01]  /*cf70*/  FADD.FTZ R159, R188, R161 ;  /* 0x000000a1bc9f7221 */ /* 0x000fe20000010000 */
[-C--:B------:R-:W-:Y:S01]  /*cf80*/  FMUL.FTZ R31, R31, R158.reuse ;  /* 0x0000009e1f1f7220 */ /* 0x080fe20000410000 */
[-C--:B------:R-:W-:Y:S01]  /*cf90*/  FMUL.FTZ R34, R34, R158.reuse ;  /* 0x0000009e22227220 */ /* 0x080fe20000410000 */
[-C--:B------:R-:W-:Y:S01]  /*cfa0*/  FMUL.FTZ R35, R35, R158.reuse ;  /* 0x0000009e23237220 */ /* 0x080fe20000410000 */
[----:B------:R-:W-:Y:S01]  /*cfb0*/  FADD.FTZ R159, R232, R159 ;  /* 0x0000009fe89f7221 */ /* 0x000fe20000010000 */
        /* <DEDUP_REMOVED lines=67> */
[----:B------:R-:W-:Y:S01]  /*d3f0*/  FMUL.FTZ R151, R151, R158 ;  /* 0x0000009e97977220 */ /* 0x000fe20000410000 */
[----:B------:R-:W-:Y:S01]  /*d400*/  FADD.FTZ R172, R187, R159 ;  /* 0x0000009fbbac7221 */ /* 0x000fe20000010000 */
[----:B------:R-:W-:Y:S01]  /*d410*/  F2FP.BF16.F32.PACK_AB R156, R232, R188 ;  /* 0x000000bce89c723e */ /* 0x000fe200000010ff */
[C---:B-1----:R-:W-:Y:S01]  /*d420*/  FADD.FTZ R170, R160.reuse, R162 ;  /* 0x000000a2a0aa7221 */ /* 0x042fe20000010000 */
[----:B------:R-:W-:Y:S01]  /*d430*/  F2FP.BF16.F32.PACK_AB R157, R160, R157 ;  /* 0x0000009da09d723e */ /* 0x000fe200000010ff */
[----:B------:R-:W-:Y:S01]  /*d440*/  MUFU.EX2 R179, R179 ;  /* 0x000000b300b37308 */ /* 0x000fe20000000800 */
[----:B------:R-:W-:Y:S01]  /*d450*/  F2FP.BF16.F32.PACK_AB R158, R12, R187 ;  /* 0x000000bb0c9e723e */ /* 0x000fe200000010ff */
[----:B------:R1:W-:Y:S01]  /*d460*/  STSM.16.M88.4 [R23+0x36400], R152 ;  /* 0x0364009817007844 */ /* 0x0003e20000000200 */
[----:B0-----:R-:W-:Y:S01]  /*d470*/  F2FP.BF16.F32.PACK_AB R159, R15, R13 ;  /* 0x0000000d0f9f723e */ /* 0x001fe200000010ff */
[----:B------:R-:W-:Y:S01]  /*d480*/  UMOV UR10, UR6 ;  /* 0x00000006000a7c82 */ /* 0x000fe20008000000 */
[----:B--2---:R-:W-:Y:S01]  /*d490*/  F2FP.BF16.F32.PACK_AB R160, R20, R14 ;  /* 0x0000000e14a0723e */ /* 0x004fe200000010ff */
[----:B------:R-:W-:Y:S01]  /*d4a0*/  FADD.FTZ R170, R13, R170 ;  /* 0x000000aa0daa7221 */ /* 0x000fe20000010000 */
[----:B---3--:R-:W-:Y:S01]  /*d4b0*/  F2FP.BF16.F32.PACK_AB R161, R169, R21 ;  /* 0x00000015a9a1723e */ /* 0x008fe200000010ff */
[----:B------:R-:W0:Y:S01]  /*d4c0*/  MUFU.EX2 R168, R168 ;  /* 0x000000a800a87308 */ /* 0x000e220000000800 */
[----:B------:R-:W-:Y:S01]  /*d4d0*/  F2FP.BF16.F32.PACK_AB R162, R177, R175 ;  /* 0x000000afb1a2723e */ /* 0x000fe200000010ff */
[----:B------:R3:W-:Y:S01]  /*d4e0*/  STSM.16.M88.4 [R184], R156 ;  /* 0x0000009cb8007844 */ /* 0x0007e20000000200 */
[----:B----4-:R-:W-:Y:S01]  /*d4f0*/  F2FP.BF16.F32.PACK_AB R163, R6, R10 ;  /* 0x0000000a06a3723e */ /* 0x010fe200000010ff */
[----:B------:R-:W-:Y:S01]  /*d500*/  FADD.FTZ R172, R12, R172 ;  /* 0x000000ac0cac7221 */ /* 0x000fe20000010000 */
[----:B------:R-:W-:Y:S01]  /*d510*/  FADD.FTZ R170, R15, R170 ;  /* 0x000000aa0faa7221 */ /* 0x000fe20000010000 */
[----:B------:R-:W-:Y:S01]  /*d520*/  PLOP3.LUT P1, PT, PT, PT, UP0, 0x80, 0x0 ;  /* 0x000000000000781c */ /* 0x000fe20003f2f008 */
[----:B------:R-:W-:Y:S01]  /*d530*/  @!P2 VIADD R9, R9, 0x38860 ;  /* 0x000388600909a836 */ /* 0x000fe20000000000 */
[----:B------:R-:W2:Y:S01]  /*d540*/  MUFU.EX2 R182, R182 ;  /* 0x000000b600b67308 */ /* 0x000ea20000000800 */
[----:B------:R3:W-:Y:S01]  /*d550*/  STSM.16.M88.4 [R186], R160 ;  /* 0x000000a0ba007844 */ /* 0x0007e20000000200 */
[----:B------:R-:W-:Y:S01]  /*d560*/  FADD.FTZ R172, R14, R172 ;  /* 0x000000ac0eac7221 */ /* 0x000fe20000010000 */
[----:B------:R-:W-:Y:S01]  /*d570*/  FADD.FTZ R170, R21, R170 ;  /* 0x000000aa15aa7221 */ /* 0x000fe20000010000 */
[----:B------:R-:W-:Y:S01]  /*d580*/  @!P2 PRMT R9, RZ, 0x654, R9 ;  /* 0x00000654ff09a816 */ /* 0x000fe20000000009 */
[----:B------:R-:W-:-:S02]  /*d590*/  IMAD.MOV.U32 R12, RZ, RZ, R8 ;  /* 0x000000ffff0c7224 */ /* 0x000fc400078e0008 */
[----:B------:R-:W-:Y:S01]  /*d5a0*/  FADD.FTZ R172, R20, R172 ;  /* 0x000000ac14ac7221 */ /* 0x000fe20000010000 */
[----:B------:R-:W-:Y:S01]  /*d5b0*/  FADD.FTZ R169, R169, R170 ;  /* 0x000000aaa9a97221 */ /* 0x000fe20000010000 */
[----:B------:R-:W-:Y:S01]  /*d5c0*/  MUFU.EX2 R7, R176 ;  /* 0x000000b000077308 */ /* 0x000fe20000000800 */
[----:B0-----:R-:W-:Y:S01]  /*d5d0*/  F2FP.BF16.F32.PACK_AB R164, R168, R179 ;  /* 0x000000b3a8a4723e */ /* 0x001fe200000010ff */
[----:B------:R-:W-:Y:S01]  /*d5e0*/  FADD.FTZ R172, R175, R172 ;  /* 0x000000acafac7221 */ /* 0x000fe20000010000 */
[----:B------:R-:W-:Y:S01]  /*d5f0*/  FADD.FTZ R169, R10, R169 ;  /* 0x000000a90aa97221 */ /* 0x000fe20000010000 */
[----:B------:R-:W-:Y:S02]  /*d600*/  IMAD.MOV.U32 R10, RZ, RZ, R2 ;  /* 0x000000ffff0a7224 */ /* 0x000fe400078e0002 */
[----:B------:R-:W-:Y:S01]  /*d610*/  FADD.FTZ R172, R177, R172 ;  /* 0x000000acb1ac7221 */ /* 0x000fe20000010000 */
[----:B------:R-:W-:Y:S01]  /*d620*/  FADD.FTZ R6, R6, R169 ;  /* 0x000000a906067221 */ /* 0x000fe20000010000 */
[----:B------:R-:W0:Y:S01]  /*d630*/  MUFU.EX2 R178, R178 ;  /* 0x000000b200b27308 */ /* 0x000e220000000800 */
[----:B--2---:R-:W-:Y:S01]  /*d640*/  F2FP.BF16.F32.PACK_AB R166, R11, R182 ;  /* 0x000000b60ba6723e */ /* 0x004fe200000010ff */
[----:B------:R-:W-:-:S04]  /*d650*/  FADD.FTZ R179, R179, R172 ;  /* 0x000000acb3b37221 */ /* 0x000fc80000010000 */
[----:B------:R-:W-:Y:S02]  /*d660*/  FADD.FTZ R179, R168, R179 ;  /* 0x000000b3a8b37221 */ /* 0x000fe40000010000 */
[----:B------:R-:W-:Y:S08]  /*d670*/  MUFU.EX2 R180, R180 ;  /* 0x000000b400b47308 */ /* 0x000ff00000000800 */
[----:B------:R-:W2:Y:S01]  /*d680*/  MUFU.EX2 R181, R181 ;  /* 0x000000b500b57308 */ /* 0x000ea20000000800 */
[----:B0-----:R-:W-:Y:S01]  /*d690*/  F2FP.BF16.F32.PACK_AB R165, R178, R7 ;  /* 0x00000007b2a5723e */ /* 0x001fe200000010ff */
[----:B------:R-:W-:Y:S01]  /*d6a0*/  FADD.FTZ R7, R7, R6 ;  /* 0x0000000607077221 */ /* 0x000fe20000010000 */
[----:B------:R-:W-:-:S03]  /*d6b0*/  FADD.FTZ R6, R182, R179 ;  /* 0x000000b3b6067221 */ /* 0x000fc60000010000 */
[----:B------:R-:W-:Y:S01]  /*d6c0*/  FADD.FTZ R7, R178, R7 ;  /* 0x00000007b2077221 */ /* 0x000fe20000010000 */
[----:B------:R-:W-:Y:S01]  /*d6d0*/  FADD.FTZ R6, R11, R6 ;  /* 0x000000060b067221 */ /* 0x000fe20000010000 */
[----:B------:R-:W-:Y:S01]  /*d6e0*/  IMAD.MOV.U32 R11, RZ, RZ, R5 ;  /* 0x000000ffff0b7224 */ /* 0x000fe200078e0005 */
[----:B--2---:R-:W-:Y:S01]  /*d6f0*/  F2FP.BF16.F32.PACK_AB R167, R181, R180 ;  /* 0x000000b4b5a7723e */ /* 0x004fe200000010ff */
[----:B------:R-:W-:-:S04]  /*d700*/  FADD.FTZ R180, R180, R7 ;  /* 0x00000007b4b47221 */ /* 0x000fc80000010000 */
[----:B------:R3:W-:Y:S01]  /*d710*/  STSM.16.M88.4 [R185], R164 ;  /* 0x000000a4b9007844 */ /* 0x0007e20000000200 */
[----:B------:R-:W-:Y:S01]  /*d720*/  WARPGROUP.ARRIVE ;  /* 0x00000000000079c5 */ /* 0x000fe20000000000 */
[----:B------:R-:W-:-:S05]  /*d730*/  FADD.FTZ R7, R181, R180 ;  /* 0x000000b4b5077221 */ /* 0x000fca0000010000 */
[----:B------:R-:W-:Y:S01]  /*d740*/  HGMMA.64x256x16.F32.BF16 R24, R152, gdesc[UR8].tnspB, R24, gsb0 ;  /* 0x43e0000898187df0 */ /* 0x000fe20008001818 */
[----:B------:R-:W-:Y:S02]  /*d750*/  UMOV UR11, 0x40000040 ;  /* 0x40000040000b7882 */ /* 0x000fe40000000000 */
[----:B------:R-:W-:Y:S02]  /*d760*/  WARPGROUP.DEPBAR.LE gsb0, 0x0 ;  /* 0x00008000000079c5 */ /* 0x000fe40000010000 */
[----:B-1----:R-:W-:Y:S01]  /*d770*/  VIADD R152, R171, 0x80 ;  /* 0x00000080ab987836 */ /* 0x002fe20000000000 */
[----:B------:R-:W-:-:S04]  /*d780*/  WARPGROUP.ARRIVE ;  /* 0x00000000000079c5 */ /* 0x000fc80000000000 */
[----:B------:R-:W-:Y:S01]  /*d790*/  R2UR UR6, R152 ;  /* 0x00000000980672ca */ /* 0x000fe200000e0000 */
[C---:B------:R-:W-:Y:S02]  /*d7a0*/  VIADD R152, R171.reuse, 0x100 ;  /* 0x00000100ab987836 */ /* 0x040fe40000000000 */
[----:B------:R-:W-:-:S10]  /*d7b0*/  VIADD R171, R171, 0x180 ;  /* 0x00000180abab7836 */ /* 0x000fd40000000000 */
[----:B------:R-:W-:Y:S01]  /*d7c0*/  UMOV UR10, UR6 ;  /* 0x00000006000a7c82 */ /* 0x000fe20008000000 */
[----:B------:R-:W-:-:S04]  /*d7d0*/  R2UR UR6, R152 ;  /* 0x00000000980672ca */ /* 0x000fc800000e0000 */
[----:B------:R-:W-:Y:S01]  /*d7e0*/  HGMMA.64x256x16.F32.BF16 R24, R156, gdesc[UR8].tnspB, R24, gsb0 ;  /* 0x43e000089c187df0 */ /* 0x000fe20008001818 */
[----:B------:R-:W-:-:S08]  /*d7f0*/  UMOV UR11, 0x40000040 ;  /* 0x40000040000b7882 */ /* 0x000fd00000000000 */
[----:B------:R-:W-:Y:S01]  /*d800*/  UMOV UR10, UR6 ;  /* 0x00000006000a7c82 */ /* 0x000fe20008000000 */
[----:B------:R-:W-:Y:S01]  /*d810*/  R2UR UR6, R171 ;  /* 0x00000000ab0672ca */ /* 0x000fe200000e0000 */
[----:B------:R-:W-:Y:S02]  /*d820*/  WARPGROUP.DEPBAR.LE gsb0, 0x0 ;  /* 0x00008000000079c5 */ /* 0x000fe40000010000 */
[----:B------:R-:W-:-:S15]  /*d830*/  WARPGROUP.ARRIVE ;  /* 0x00000000000079c5 */ /* 0x000fde0000000000 */
        /* <DEDUP_REMOVED lines=18> */
.L_x_5332:
[----:B------:R-:W1:Y:S01]  /*d960*/  SHFL.BFLY PT, R3, R6, 0x2, 0x1f ;  /* 0x0c401f0006037f89 */ /* 0x000e6200000e0000 */
[----:B------:R-:W-:Y:S01]  /*d970*/  IMAD.U32 R11, RZ, RZ, UR4 ;  /* 0x00000004ff0b7e24 */ /* 0x000fe2000f8e00ff */
[----:B------:R-:W-:Y:S06]  /*d980*/  BAR.ARV 0x8, 0x100 ;  /* 0x0204000000007b1d */ /* 0x000fec0000002000 */
[----:B------:R-:W-:Y:S02]  /*d990*/  IMAD.MOV.U32 R19, RZ, RZ, -0x800000 ;  /* 0xff800000ff137424 */ /* 0x000fe400078e00ff */
[----:B------:R-:W-:Y:S01]  /*d9a0*/  BAR.SYNC.DEFER_BLOCKING 0xf, 0x100 ;  /* 0x03c4000000007b1d */ /* 0x000fe20000010000 */
[----:B------:R-:W-:Y:S01]  /*d9b0*/  ISETP.NE.AND P3, PT, R22, RZ, PT ;  /* 0x000000ff1600720c */ /* 0x000fe20003f65270 */
[----:B------:R-:W-:-:S04]  /*d9c0*/  UIADD3 UR40, UR40, 0x1, URZ ;  /* 0x0000000128287890 */ /* 0x000fc8000fffe03f */
[----:B------:R-:W4:Y:S01]  /*d9d0*/  SHFL.BFLY PT, R4, R7, 0x2, 0x1f ;  /* 0x0c401f0007047f89 */ /* 0x000f2200000e0000 */
[----:B-1----:R-:W-:-:S05]  /*d9e0*/  FADD.FTZ R3, R3, R6 ;  /* 0x0000000603037221 */ /* 0x002fca0000010000 */
[----:B------:R-:W1:Y:S01]  /*d9f0*/  SHFL.BFLY PT, R0, R3, 0x1, 0x1f ;  /* 0x0c201f0003007f89 */ /* 0x000e6200000e0000 */
[----:B----4-:R-:W-:Y:S01]  /*da00*/  FADD.FTZ R4, R4, R7 ;  /* 0x0000000704047221 */ /* 0x010fe20000010000 */
[----:B------:R-:W-:-:S04]  /*da10*/  @!P3 IMAD R7, R2, 0x40, R18 ;  /* 0x000000400207b824 */ /* 0x000fc800078e0212 */
[----:B0-23--:R-:W0:Y:S01]  /*da20*/  SHFL.BFLY PT, R9, R4, 0x1, 0x1f ;  /* 0x0c201f0004097f89 */ /* 0x00de2200000e0000 */
[----:B------:R-:W-:Y:S02]  /*da30*/  @!P3 IMAD R7, R7, 0x4, R16 ;  /* 0x000000040707b824 */ /* 0x000fe400078e0210 */
[----:B-1----:R-:W-:Y:S01]  /*da40*/  FADD.FTZ R10, R3, R0 ;  /* 0x00000000030a7221 */ /* 0x002fe20000010000 */
[----:B------:R-:W-:-:S04]  /*da50*/  IMAD.MOV.U32 R3, RZ, RZ, RZ ;  /* 0x000000ffff037224 */ /* 0x000fc800078e00ff */
[----:B------:R-:W-:-:S13]  /*da60*/  FSETP.NE.FTZ.AND P0, PT, R10, RZ, PT ;  /* 0x000000ff0a00720b */ /* 0x000fda0003f15000 */
[----:B------:R-:W1:Y:S01]  /*da70*/  @P0 MUFU.LG2 R0, R10 ;  /* 0x0000000a00000308 */ /* 0x000e620000000c00 */
[----:B------:R-:W-:Y:S01]  /*da80*/  @P0 FMUL.FTZ R11, R11, 0.69314718246459960938 ;  /* 0x3f3172180b0b0820 */ /* 0x000fe20000410000 */
[----:B0-----:R-:W-:Y:S01]  /*da90*/  FADD.FTZ R9, R4, R9 ;  /* 0x0000000904097221 */ /* 0x001fe20000010000 */
[----:B------:R-:W-:-:S04]  /*daa0*/  VIADD R4, R2, 0x1 ;  /* 0x0000000102047836 */ /* 0x000fc80000000000 */
[----:B------:R-:W-:Y:S01]  /*dab0*/  FSETP.NE.FTZ.AND P2, PT, R9, RZ, PT ;  /* 0x000000ff0900720b */ /* 0x000fe20003f55000 */
[----:B------:R-:W0:Y:S01]  /*dac0*/  @P0 MUFU.RCP R3, R10 ;  /* 0x0000000a00030308 */ /* 0x000e220000001000 */
[----:B------:R-:W-:-:S04]  /*dad0*/  ISETP.NE.AND P1, PT, R4, 0x2, PT ;  /* 0x000000020400780c */ /* 0x000fc80003f25270 */
[----:B------:R-:W-:Y:S01]  /*dae0*/  SEL R2, RZ, 0x1, P1 ;  /* 0x00000001ff027807 */ /* 0x000fe20000800000 */
[----:B-1----:R-:W-:-:S03]  /*daf0*/  @P0 FMUL.FTZ R0, R0, 0.69314718246459960938 ;  /* 0x3f31721800000820 */ /* 0x002fc60000410000 */
[----:B------:R-:W-:Y:S01]  /*db00*/  R2UR UR5, R2 ;  /* 0x00000000020572ca */ /* 0x000fe200000e0000 */
[----:B------:R-:W-:Y:S02]  /*db10*/  IMAD.U32 R2, RZ, RZ, UR4 ;  /* 0x00000004ff027e24 */ /* 0x000fe4000f8e00ff */
[----:B------:R-:W1:Y:S01]  /*db20*/  @P2 MUFU.LG2 R6, R9 ;  /* 0x0000000900062308 */ /* 0x000e620000000c00 */
[----:B------:R-:W-:Y:S01]  /*db30*/  @P0 FFMA.FTZ R19, R11, R8, R0 ;  /* 0x000000080b130223 */ /* 0x000fe20000010000 */
[----:B------:R-:W-:Y:S02]  /*db40*/  IMAD.MOV.U32 R0, RZ, RZ, RZ ;  /* 0x000000ffff007224 */ /* 0x000fe400078e00ff */
[----:B------:R-:W-:Y:S01]  /*db50*/  @P2 FMUL.FTZ R2, R2, 0.69314718246459960938 ;  /* 0x3f31721802022820 */ /* 0x000fe20000410000 */
[----:B------:R-:W-:Y:S01]  /*db60*/  PLOP3.LUT P0, PT, PT, PT, PT, 0x8, 0x0 ;  /* 0x000000000000781c */ /* 0x000fe20003f0e170 */
[----:B0-----:R0:W-:Y:S01]  /*db70*/  @!P3 STS [R7+0x38400], R3 ;  /* 0x038400030700b388 */ /* 0x0011e20000000800 */
[-C--:B------:R-:W-:Y:S01]  /*db80*/  FMUL.FTZ R24, R24, R3.reuse ;  /* 0x0000000318187220 */ /* 0x080fe20000410000 */
[-C--:B------:R-:W-:Y:S01]  /*db90*/  FMUL.FTZ R25, R25, R3.reuse ;  /* 0x0000000319197220 */ /* 0x080fe20000410000 */
        /* <DEDUP_REMOVED lines=65> */
[----:B0-----:R-:W-:-:S02]  /*dfb0*/  IMAD.MOV.U32 R3, RZ, RZ, -0x800000 ;  /* 0xff800000ff037424 */ /* 0x001fc400078e00ff */
[----:B------:R-:W-:Y:S01]  /*dfc0*/  @P2 FFMA.FTZ R3, R2, R5, R6 ;  /* 0x0000000502032223 */ /* 0x000fe20000010006 */
        /* <DEDUP_REMOVED lines=64> */
[----:B------:R-:W-:Y:S01]  /*e3d0*/  SEL R2, R4, RZ, P1 ;  /* 0x000000ff04027207 */ /* 0x000fe20000800000 */
[----:B------:R-:W-:Y:S01]  /*e3e0*/  ULOP3.LUT UR37, UR37, UR5, URZ, 0x3c, !UPT ;  /* 0x0000000525257292 */ /* 0x000fe2000f8e3c3f */
[----:B-1----:R-:W-:Y:S11]  /*e3f0*/  BAR.ARV 0xe, 0x100 ;  /* 0x0384000000007b1d */ /* 0x002ff60000002000 */
.L_x_5307:
[----:B------:R-:W0:Y:S01]  /*e400*/  S2R R5, SR_CgaCtaId ;  /* 0x0000000000057919 */ /* 0x000e220000008800 */
[----:B------:R-:W-:Y:S01]  /*e410*/  MOV R16, 0x400 ;  /* 0x0000040000107802 */ /* 0x000fe20000000f00 */
[----:B------:R-:W-:Y:S01]  /*e420*/  BSSY B0, `(.L_x_5342) ;  /* 0x0000484000007945 */ /* 0x000fe20003800000 */
[----:B------:R-:W-:Y:S01]  /*e430*/  SHF.R.U32.HI R0, RZ, 0x10, R195 ;  /* 0x00000010ff007819 */ /* 0x000fe200000116c3 */
[----:B------:R-:W-:Y:S01]  /*e440*/  BAR.SYNC.DEFER_BLOCKING 0x5, 0x180 ;  /* 0x0146000000007b1d */ /* 0x000fe20000010000 */
[----:B0-----:R-:W-:-:S05]  /*e450*/  LEA R16, R5, R16, 0x18 ;  /* 0x0000001005107211 */ /* 0x001fca00078ec0ff */
[----:B------:R-:W0:Y:S02]  /*e460*/  LDS.128 R4, [R16+0x388d0] ;  /* 0x0388d00010047984 */ /* 0x000e240000000c00 */
[----:B0-----:R-:W-:Y:S02]  /*e470*/  R2UR UR4, R5 ;  /* 0x00000000050472ca */ /* 0x001fe400000e0000 */
[----:B------:R-:W-:Y:S01]  /*e480*/  R2UR UR5, R7 ;  /* 0x00000000070572ca */ /* 0x000fe200000e0000 */
[----:B------:R-:W-:Y:S06]  /*e490*/  BAR.ARV 0x4, 0x180 ;  /* 0x0106000000007b1d */ /* 0x000fec0000002000 */
[----:B------:R-:W-:Y:S08]  /*e4a0*/  @P0 BRA `(.L_x_5343) ;  /* 0x00000038001c0947 */ /* 0x000ff00003800000 */
[----:B------:R-:W2:Y:S01]  /*e4b0*/  LDL R8, [R1+0x70] ;  /* 0x0000700001087983 */ /* 0x000ea20000100800 */
[----:B------:R-:W-:Y:S01]  /*e4c0*/  ULDC.64 UR6, c[0x0][0xd08] ;  /* 0x0003420000067ab9 */ /* 0x000fe20000000a00 */
[----:B------:R-:W0:Y:S01]  /*e4d0*/  S2R R7, SR_SWINHI ;  /* 0x0000000000077919 */ /* 0x000e220000002f00 */
[----:B------:R-:W-:Y:S02]  /*e4e0*/  MOV R4, R16 ;  /* 0x0000001000047202 */ /* 0x000fe40000000f00 */
[----:B0-----:R-:W-:Y:S01]  /*e4f0*/  MOV R5, R7 ;  /* 0x0000000700057202 */ /* 0x001fe20000000f00 */
[----:B------:R-:W-:Y:S02]  /*e500*/  BAR.SYNC.DEFER_BLOCKING 0x1, 0x100 ;  /* 0x0044000000007b1d */ /* 0x000fe40000010000 */
        /* <DEDUP_REMOVED lines=12> */
[----:B------:R-:W-:Y:S02]  /*e5d0*/  MOV R166, R8 ;  /* 0x0000000800a67202 */ /* 0x000fe40000000f00 */
[----:B------:R-:W-:Y:S02]  /*e5e0*/  LOP3.LUT R9, R20, 0x380, RZ, 0xc0, !PT ;  /* 0x0000038014097812 */ /* 0x000fe400078ec0ff */
[----:B------:R-:W-:-:S02]  /*e5f0*/  LOP3.LUT R10, R11, 0x380, RZ, 0xc0, !PT ;  /* 0x000003800b0a7812 */ /* 0x000fc400078ec0ff */
[----:B------:R-:W-:Y:S02]  /*e600*/  SHF.R.U64 R9, R9, 0x3, RZ ;  /* 0x0000000309097819 */ /* 0x000fe400000012ff */
[----:B------:R-:W-:Y:S02]  /*e610*/  MOV R164, R12 ;  /* 0x0000000c00a47202 */ /* 0x000fe40000000f00 */
[----:B------:R-:W-:Y:S01]  /*e620*/  LOP3.LUT R8, R9, R20, RZ, 0x3c, !PT ;  /* 0x0000001409087212 */ /* 0x000fe200078e3cff */
[----:B------:R-:W-:Y:S01]  /*e630*/  IMAD.MOV.U32 R9, RZ, RZ, R21 ;  /* 0x000000ffff097224 */ /* 0x000fe200078e0015 */
[----:B------:R-:W-:Y:S02]  /*e640*/  SHF.R.U64 R10, R10, 0x3, RZ ;  /* 0x000000030a0a7819 */ /* 0x000fe400000012ff */
[----:B------:R-:W-:Y:S02]  /*e650*/  IADD3 R156, P5, R20, 0x4020, RZ ;  /* 0x00004020149c7810 */ /* 0x000fe40007fbe0ff */
[----:B------:R-:W-:-:S02]  /*e660*/  MOV R12, R8 ;  /* 0x00000008000c7202 */ /* 0x000fc40000000f00 */
[----:B------:R-:W0:Y:S01]  /*e670*/  LDC R9, c[0x0][0xbd4] ;  /* 0x0002f500ff097b82 */ /* 0x000e220000000800 */
[----:B------:R-:W-:Y:S01]  /*e680*/  LOP3.LUT R10, R10, R11, RZ, 0x3c, !PT ;  /* 0x0000000b0a0a7212 */ /* 0x000fe200078e3cff */
[----:B------:R-:W-:Y:S01]  /*e690*/  IMAD.X R11, RZ, RZ, R21, P0 ;  /* 0x000000ffff0b7224 */ /* 0x000fe200000e0615 */
[----:B------:R-:W-:Y:S02]  /*e6a0*/  IADD3 R160, P0, R20, 0x2060, RZ ;  /* 0x0000206014a07810 */ /* 0x000fe40007f1e0ff */
[----:B------:R-:W-:Y:S02]  /*e6b0*/  LOP3.LUT R157, R156, 0x380, RZ, 0xc0, !PT ;  /* 0x000003809c9d7812 */ /* 0x000fe400078ec0ff */
[----:B------:R-:W-:Y:S02]  /*e6c0*/  LOP3.LUT R161, R160, 0x380, RZ, 0xc0, !PT ;  /* 0x00000380a0a17812 */ /* 0x000fe400078ec0ff */
[----:B------:R-:W-:Y:S02]  /*e6d0*/  MOV R165, R10 ;  /* 0x0000000a00a57202 */ /* 0x000fe40000000f00 */
[----:B------:R-:W-:-:S02]  /*e6e0*/  SHF.R.U64 R161, R161, 0x3, RZ ;  /* 0x00000003a1a17819 */ /* 0x000fc400000012ff */
[----:B------:R-:W-:Y:S02]  /*e6f0*/  IADD3 R11, P1, R20, 0x2040, RZ ;  /* 0x00002040140b7810 */ /* 0x000fe40007f3e0ff */
[----:B------:R-:W-:Y:S01]  /*e700*/  LOP3.LUT R160, R161, R160, RZ, 0x3c, !PT ;  /* 0x000000a0a1a07212 */ /* 0x000fe200078e3cff */
[----:B------:R-:W-:Y:S01]  /*e710*/  IMAD.X R161, RZ, RZ, R21, P0 ;  /* 0x000000ffffa17224 */ /* 0x000fe200000e0615 */
[----:B------:R-:W-:Y:S02]  /*e720*/  LOP3.LUT R8, R11, 0x380, RZ, 0xc0, !PT ;  /* 0x000003800b087812 */ /* 0x000fe400078ec0ff */
[----:B------:R-:W-:Y:S02]  /*e730*/  SHF.R.U64 R157, R157, 0x3, RZ ;  /* 0x000000039d9d7819 */ /* 0x000fe400000012ff */
[----:B------:R-:W-:Y:S02]  /*e740*/  ISETP.NE.AND P0, PT, R0, RZ, PT ;  /* 0x000000ff0000720c */ /* 0x000fe40003f05270 */
[----:B------:R-:W-:-:S02]  /*e750*/  SHF.R.U64 R8, R8, 0x3, RZ ;  /* 0x0000000308087819 */ /* 0x000fc400000012ff */
[----:B------:R-:W-:Y:S01]  /*e760*/  LOP3.LUT R156, R157, R156, RZ, 0x3c, !PT ;  /* 0x0000009c9d9c7212 */ /* 0x000fe200078e3cff */
[--C-:B------:R-:W-:Y:S01]  /*e770*/  IMAD.X R157, RZ, RZ, R21.reuse, P5 ;  /* 0x000000ffff9d7224 */ /* 0x100fe200028e0615 */
[----:B0-----:R-:W-:Y:S01]  /*e780*/  SEL R0, R0, R9, P0 ;  /* 0x0000000900007207 */ /* 0x001fe20000000000 */
[----:B------:R-:W-:Y:S01]  /*e790*/  IMAD.X R9, RZ, RZ, R21, P1 ;  /* 0x000000ffff097224 */ /* 0x000fe200008e0615 */
[----:B------:R-:W-:Y:S02]  /*e7a0*/  IADD3 R15, P2, R20, 0x6000, RZ ;  /* 0x00006000140f7810 */ /* 0x000fe40007f5e0ff */
[----:B------:R-:W-:Y:S02]  /*e7b0*/  LOP3.LUT R8, R8, R11, RZ, 0x3c, !PT ;  /* 0x0000000b08087212 */ /* 0x000fe400078e3cff */
[----:B------:R-:W-:Y:S02]  /*e7c0*/  MOV R156, R156 ;  /* 0x0000009c009c7202 */ /* 0x000fe40000000f00 */
[----:B------:R-:W-:-:S02]  /*e7d0*/  LOP3.LUT R14, R15, 0x380, RZ, 0xc0, !PT ;  /* 0x000003800f0e7812 */ /* 0x000fc400078ec0ff */
[C---:B------:R-:W-:Y:S02]  /*e7e0*/  IADD3 R158, P6, R20.reuse, 0x4000, RZ ;  /* 0x00004000149e7810 */ /* 0x040fe40007fde0ff */
[----:B------:R-:W-:Y:S02]  /*e7f0*/  MOV R157, R8 ;  /* 0x00000008009d7202 */ /* 0x000fe40000000f00 */
[----:B------:R-:W-:Y:S02]  /*e800*/  IADD3 R9, P0, R20, 0x2020, RZ ;  /* 0x0000202014097810 */ /* 0x000fe40007f1e0ff */
[----:B------:R-:W-:Y:S02]  /*e810*/  SHF.R.U64 R14, R14, 0x3, RZ ;  /* 0x000000030e0e7819 */ /* 0x000fe400000012ff */
[----:B------:R-:W-:Y:S02]  /*e820*/  LOP3.LUT R159, R158, 0x380, RZ, 0xc0, !PT ;  /* 0x000003809e9f7812 */ /* 0x000fe400078ec0ff */
[----:B------:R-:W-:-:S02]  /*e830*/  LOP3.LUT R8, R9, 0x380, RZ, 0xc0, !PT ;  /* 0x0000038009087812 */ /* 0x000fc400078ec0ff */
[----:B------:R-:W-:Y:S01]  /*e840*/  LOP3.LUT R14, R14, R15, RZ, 0x3c, !PT ;  /* 0x0000000f0e0e7212 */ /* 0x000fe200078e3cff */
[--C-:B------:R-:W-:Y:S01]  /*e850*/  IMAD.X R15, RZ, RZ, R21.reuse, P2 ;  /* 0x000000ffff0f7224 */ /* 0x100fe200010e0615 */
[----:B------:R-:W-:Y:S02]  /*e860*/  SHF.R.U64 R159, R159, 0x3, RZ ;  /* 0x000000039f9f7819 */ /* 0x000fe400000012ff */
[----:B------:R-:W-:Y:S02]  /*e870*/  SHF.R.U64 R8, R8, 0x3, RZ ;  /* 0x0000000308087819 */ /* 0x000fe400000012ff */
[----:B------:R-:W-:Y:S01]  /*e880*/  LOP3.LUT R158, R159, R158, RZ, 0x3c, !PT ;  /* 0x0000009e9f9e7212 */ /* 0x000fe200078e3cff */
[--C-:B------:R-:W-:Y:S01]  /*e890*/  IMAD.X R159, RZ, RZ, R21.reuse, P6 ;  /* 0x000000ffff9f7224 */ /* 0x100fe200030e0615 */
[----:B------:R-:W-:Y:S01]  /*e8a0*/  LOP3.LUT R8, R8, R9, RZ, 0x3c, !PT ;  /* 0x0000000908087212 */ /* 0x000fe200078e3cff */
[----:B------:R-:W-:Y:S01]  /*e8b0*/  IMAD.X R9, RZ, RZ, R21, P0 ;  /* 0x000000ffff097224 */ /* 0x000fe200000e0615 */
[----:B------:R-:W-:-:S02]  /*e8c0*/  MOV R163, R14 ;  /* 0x0000000e00a37202 */ /* 0x000fc40000000f00 */
[----:B------:R-:W-:Y:S02]  /*e8d0*/  IADD3 R14, P0, R20, 0x20, RZ ;  /* 0x00000020140e7810 */ /* 0x000fe40007f1e0ff */
[----:B------:R-:W-:Y:S02]  /*e8e0*/  MOV R158, R158 ;  /* 0x0000009e009e7202 */ /* 0x000fe40000000f00 */
[----:B------:R-:W-:Y:S02]  /*e8f0*/  MOV R159, R8 ;  /* 0x00000008009f7202 */ /* 0x000fe40000000f00 */
[----:B------:R-:W-:Y:S02]  /*e900*/  LOP3.LUT R13, R14, 0x380, RZ, 0xc0, !PT ;  /* 0x000003800e0d7812 */ /* 0x000fe400078ec0ff */
[----:B------:R-:W-:Y:S02]  /*e910*/  F2FP.BF16.F32.PACK_AB R8, R25, R24 ;  /* 0x000000181908723e */ /* 0x000fe400000010ff */
[----:B------:R-:W-:-:S02]  /*e920*/  F2FP.BF16.F32.PACK_AB R9, R27, R26 ;  /* 0x0000001a1b09723e */ /* 0x000fc400000010ff */
[----:B------:R-:W-:Y:S02]  /*e930*/  F2FP.BF16.F32.PACK_AB R10, R29, R28 ;  /* 0x0000001c1d0a723e */ /* 0x000fe400000010ff */
[----:B------:R-:W-:Y:S02]  /*e940*/  F2FP.BF16.F32.PACK_AB R11, R31, R30 ;  /* 0x0000001e1f0b723e */ /* 0x000fe400000010ff */
[----:B------:R-:W-:Y:S02]  /*e950*/  SHF.R.U64 R13, R13, 0x3, RZ ;  /* 0x000000030d0d7819 */ /* 0x000fe400000012ff */
[----:B------:R-:W-:Y:S01]  /*e960*/  F2FP.BF16.F32.PACK_AB R15, R39, R38 ;  /* 0x00000026270f723e */ /* 0x000fe200000010ff */
[----:B------:R0:W-:Y:S01]  /*e970*/  STSM.16.M88.4 [R12], R8 ;  /* 0x000000080c007844 */ /* 0x0001e20000000200 */
[C---:B------:R-:W-:Y:S02]  /*e980*/  IADD3 R153, P3, R20.reuse, 0x4060, RZ ;  /* 0x0000406014997810 */ /* 0x040fe40007f7e0ff */
[----:B------:R-:W-:-:S02]  /*e990*/  IADD3 R154, P4, R20, 0x4040, RZ ;  /* 0x00004040149a7810 */ /* 0x000fc40007f9e0ff */
[----:B------:R-:W-:Y:S02]  /*e9a0*/  LOP3.LUT R152, R153, 0x380, RZ, 0xc0, !PT ;  /* 0x0000038099987812 */ /* 0x000fe400078ec0ff */
[----:B------:R-:W-:Y:S02]  /*e9b0*/  LOP3.LUT R155, R154, 0x380, RZ, 0xc0, !PT ;  /* 0x000003809a9b7812 */ /* 0x000fe400078ec0ff */
[----:B------:R-:W-:Y:S02]  /*e9c0*/  SHF.R.U64 R152, R152, 0x3, RZ ;  /* 0x0000000398987819 */ /* 0x000fe400000012ff */
[----:B------:R-:W-:Y:S02]  /*e9d0*/  SHF.R.U64 R155, R155, 0x3, RZ ;  /* 0x000000039b9b7819 */ /* 0x000fe400000012ff */
[----:B------:R-:W-:Y:S01]  /*e9e0*/  LOP3.LUT R152, R152, R153, RZ, 0x3c, !PT ;  /* 0x0000009998987212 */ /* 0x000fe200078e3cff */
[--C-:B------:R-:W-:Y:S01]  /*e9f0*/  IMAD.X R153, RZ, RZ, R21.reuse, P3 ;  /* 0x000000ffff997224 */ /* 0x100fe200018e0615 */
[----:B------:R-:W-:Y:S01]  /*ea00*/  LOP3.LUT R154, R155, R154, RZ, 0x3c, !PT ;  /* 0x0000009a9b9a7212 */ /* 0x000fe200078e3cff */
[--C-:B0-----:R-:W-:Y:S01]  /*ea10*/  IMAD.X R9, RZ, RZ, R21.reuse, P0 ;  /* 0x000000ffff097224 */ /* 0x101fe200000e0615 */
[----:B------:R-:W-:Y:S01]  /*ea20*/  LOP3.LUT R8, R13, R14, RZ, 0x3c, !PT ;  /* 0x0000000e0d087212 */ /* 0x000fe200078e3cff */
[----:B------:R-:W-:Y:S01]  /*ea30*/  IMAD.X R155, RZ, RZ, R21, P4 ;  /* 0x000000ffff9b7224 */ /* 0x000fe200020e0615 */
[----:B------:R-:W-:-:S02]  /*ea40*/  IADD3 R10, P0, R20, 0x40, RZ ;  /* 0x00000040140a7810 */ /* 0x000fc40007f1e0ff */
[----:B------:R-:W-:Y:S02]  /*ea50*/  MOV R8, R8 ;  /* 0x0000000800087202 */ /* 0x000fe40000000f00 */
[----:B------:R-:W-:Y:S02]  /*ea60*/  LOP3.LUT R9, R10, 0x380, RZ, 0xc0, !PT ;  /* 0x000003800a097812 */ /* 0x000fe400078ec0ff */
[----:B------:R-:W-:Y:S02]  /*ea70*/  F2FP.BF16.F32.PACK_AB R12, R33, R32 ;  /* 0x00000020210c723e */ /* 0x000fe400000010ff */
[----:B------:R-:W-:Y:S02]  /*ea80*/  F2FP.BF16.F32.PACK_AB R13, R35, R34 ;  /* 0x00000022230d723e */ /* 0x000fe400000010ff */
[----:B------:R-:W-:Y:S02]  /*ea90*/  F2FP.BF16.F32.PACK_AB R14, R37, R36 ;  /* 0x00000024250e723e */ /* 0x000fe400000010ff */
[----:B------:R-:W-:-:S02]  /*eaa0*/  SHF.R.U64 R9, R9, 0x3, RZ ;  /* 0x0000000309097819 */ /* 0x000fc400000012ff */
[----:B------:R-:W-:Y:S01]  /*eab0*/  F2FP.BF16.F32.PACK_AB R11, R47, R46 ;  /* 0x0000002e2f0b723e */ /* 0x000fe200000010ff */
[----:B------:R0:W-:Y:S01]  /*eac0*/  STSM.16.M88.4 [R8], R12 ;  /* 0x0000000c08007844 */ /* 0x0001e20000000200 */
[----:B------:R-:W-:Y:S02]  /*ead0*/  MOV R7, R152 ;  /* 0x0000009800077202 */ /* 0x000fe40000000f00 */
[----:B------:R-:W-:Y:S02]  /*eae0*/  MOV R162, R154 ;  /* 0x0000009a00a27202 */ /* 0x000fe40000000f00 */
[----:B------:R-:W-:Y:S02]  /*eaf0*/  F2FP.BF16.F32.PACK_AB R153, R67, R66 ;  /* 0x000000424399723e */ /* 0x000fe400000010ff */
[----:B------:R-:W-:Y:S02]  /*eb00*/  F2FP.BF16.F32.PACK_AB R154, R69, R68 ;  /* 0x00000044459a723e */ /* 0x000fe400000010ff */
[----:B------:R-:W-:-:S02]  /*eb10*/  F2FP.BF16.F32.PACK_AB R155, R71, R70 ;  /* 0x00000046479b723e */ /* 0x000fc400000010ff */
[----:B------:R-:W-:Y:S02]  /*eb20*/  MOV R160, R160 ;  /* 0x000000a000a07202 */ /* 0x000fe40000000f00 */
[----:B0-----:R-:W-:Y:S01]  /*eb30*/  LOP3.LUT R8, R9, R10, RZ, 0x3c, !PT ;  /* 0x0000000a09087212 */ /* 0x001fe200078e3cff */
[----:B------:R-:W-:Y:S01]  /*eb40*/  IMAD.X R9, RZ, RZ, R21, P0 ;  /* 0x000000ffff097224 */ /* 0x000fe200000e0615 */
[----:B------:R-:W-:Y:S02]  /*eb50*/  IADD3 R14, P0, R20, 0x2000, RZ ;  /* 0x00002000140e7810 */ /* 0x000fe40007f1e0ff */
[----:B------:R-:W-:Y:S02]  /*eb60*/  F2FP.BF16.F32.PACK_AB R10, R45, R44 ;  /* 0x0000002c2d0a723e */ /* 0x000fe400000010ff */
[----:B------:R-:W-:Y:S02]  /*eb70*/  MOV R12, R8 ;  /* 0x00000008000c7202 */ /* 0x000fe40000000f00 */
[----:B------:R-:W-:-:S02]  /*eb80*/  F2FP.BF16.F32.PACK_AB R8, R41, R40 ;  /* 0x000000282908723e */ /* 0x000fc400000010ff */
[----:B------:R-:W-:Y:S02]  /*eb90*/  F2FP.BF16.F32.PACK_AB R9, R43, R42 ;  /* 0x0000002a2b09723e */ /* 0x000fe400000010ff */
[----:B------:R-:W-:Y:S02]  /*eba0*/  LOP3.LUT R13, R14, 0x380, RZ, 0xc0, !PT ;  /* 0x000003800e0d7812 */ /* 0x000fe400078ec0ff */
[----:B------:R-:W-:Y:S01]  /*ebb0*/  F2FP.BF16.F32.PACK_AB R15, R63, R62 ;  /* 0x0000003e3f0f723e */ /* 0x000fe200000010ff */
[----:B------:R0:W-:Y:S01]  /*ebc0*/  STSM.16.M88.4 [R12], R8 ;  /* 0x000000080c007844 */ /* 0x0001e20000000200 */
[----:B------:R-:W-:Y:S02]  /*ebd0*/  SHF.R.U64 R13, R13, 0x3, RZ ;  /* 0x000000030d0d7819 */ /* 0x000fe400000012ff */
[----:B0-----:R-:W-:Y:S01]  /*ebe0*/  IADD3 R10, P1, R20, 0x60, RZ ;  /* 0x00000060140a7810 */ /* 0x001fe20007f3e0ff */
[----:B------:R-:W-:Y:S01]  /*ebf0*/  IMAD.X R9, RZ, RZ, R21, P0 ;  /* 0x000000ffff097224 */ /* 0x000fe200000e0615 */
[----:B------:R-:W-:-:S02]  /*ec00*/  LOP3.LUT R8, R13, R14, RZ, 0x3c, !PT ;  /* 0x0000000e0d087212 */ /* 0x000fc400078e3cff */
[----:B------:R-:W-:Y:S01]  /*ec10*/  LOP3.LUT R13, R10, 0x380, RZ, 0xc0, !PT ;  /* 0x000003800a0d7812 */ /* 0x000fe200078ec0ff */
[----:B------:R-:W-:Y:S01]  /*ec20*/  IMAD.X R21, RZ, RZ, R21, P1 ;  /* 0x000000ffff157224 */ /* 0x000fe200008e0615 */
[----:B------:R-:W-:Y:S02]  /*ec30*/  MOV R152, R8 ;  /* 0x0000000800987202 */ /* 0x000fe40000000f00 */
[----:B------:R-:W-:Y:S02]  /*ec40*/  SHF.R.U64 R13, R13, 0x3, RZ ;  /* 0x000000030d0d7819 */ /* 0x000fe400000012ff */
[----:B------:R-:W-:Y:S02]  /*ec50*/  F2FP.BF16.F32.PACK_AB R8, R49, R48 ;  /* 0x000000303108723e */ /* 0x000fe400000010ff */
[----:B------:R-:W-:Y:S02]  /*ec60*/  LOP3.LUT R20, R13, R10, RZ, 0x3c, !PT ;  /* 0x0000000a0d147212 */ /* 0x000fe400078e3cff */
[----:B------:R-:W-:-:S02]  /*ec70*/  F2FP.BF16.F32.PACK_AB R9, R51, R50 ;  /* 0x000000323309723e */ /* 0x000fc400000010ff */
[----:B------:R-:W-:Y:S02]  /*ec80*/  MOV R20, R20 ;  /* 0x0000001400147202 */ /* 0x000fe40000000f00 */
[----:B------:R-:W-:Y:S02]  /*ec90*/  F2FP.BF16.F32.PACK_AB R10, R53, R52 ;  /* 0x00000034350a723e */ /* 0x000fe400000010ff */
[----:B------:R-:W-:Y:S02]  /*eca0*/  F2FP.BF16.F32.PACK_AB R11, R55, R54 ;  /* 0x00000036370b723e */ /* 0x000fe400000010ff */
[----:B------:R-:W-:Y:S02]  /*ecb0*/  F2FP.BF16.F32.PACK_AB R12, R57, R56 ;  /* 0x00000038390c723e */ /* 0x000fe400000010ff */
[----:B------:R-:W-:Y:S01]  /*ecc0*/  F2FP.BF16.F32.PACK_AB R13, R59, R58 ;  /* 0x0000003a3b0d723e */ /* 0x000fe200000010ff */
[----:B------:R0:W-:Y:S01]  /*ecd0*/  STSM.16.M88.4 [R20], R8 ;  /* 0x0000000814007844 */ /* 0x0001e20000000200 */
[----:B------:R-:W-:-:S02]  /*ece0*/  F2FP.BF16.F32.PACK_AB R14, R61, R60 ;  /* 0x0000003c3d0e723e */ /* 0x000fc400000010ff */
[----:B------:R-:W-:-:S03]  /*ecf0*/  ISETP.NE.U32.AND P0, PT, RZ, UR6, PT ;  /* 0x00000006ff007c0c */ /* 0x000fc6000bf05070 */
[----:B------:R1:W-:Y:S01]  /*ed00*/  STSM.16.M88.4 [R152], R12 ;  /* 0x0000000c98007844 */ /* 0x0003e20000000200 */
[----:B------:R-:W-:Y:S02]  /*ed10*/  ISETP.NE.AND.EX P0, PT, RZ, UR7, PT, P0 ;  /* 0x00000007ff007c0c */ /* 0x000fe4000bf05300 */
[----:B0-----:R-:W-:Y:S02]  /*ed20*/  F2FP.BF16.F32.PACK_AB R8, R73, R72 ;  /* 0x000000484908723e */ /* 0x001fe400000010ff */
[----:B------:R-:W-:Y:S02]  /*ed30*/  F2FP.BF16.F32.PACK_AB R9, R75, R74 ;  /* 0x0000004a4b09723e */ /* 0x000fe400000010ff */
[----:B------:R-:W-:Y:S02]  /*ed40*/  F2FP.BF16.F32.PACK_AB R10, R77, R76 ;  /* 0x0000004c4d0a723e */ /* 0x000fe400000010ff */
[----:B-1----:R-:W-:Y:S02]  /*ed50*/  F2FP.BF16.F32.PACK_AB R152, R65, R64 ;  /* 0x000000404198723e */ /* 0x002fe400000010ff */
[----:B------:R-:W-:-:S02]  /*ed60*/  F2FP.BF16.F32.PACK_AB R11, R79, R78 ;  /* 0x0000004e4f0b723e */ /* 0x000fc400000010ff */
[----:B------:R-:W-:Y:S01]  /*ed70*/  F2FP.BF16.F32.PACK_AB R12, R81, R80 ;  /* 0x00000050510c723e */ /* 0x000fe200000010ff */
[----:B------:R0:W-:Y:S01]  /*ed80*/  STSM.16.M88.4 [R159], R152 ;  /* 0x000000989f007844 */ /* 0x0001e20000000200 */
[----:B------:R-:W-:Y:S02]  /*ed90*/  F2FP.BF16.F32.PACK_AB R13, R83, R82 ;  /* 0x00000052530d723e */ /* 0x000fe400000010ff */
[----:B------:R-:W-:Y:S01]  /*eda0*/  F2FP.BF16.F32.PACK_AB R14, R85, R84 ;  /* 0x00000054550e723e */ /* 0x000fe200000010ff */
[----:B------:R1:W-:Y:S01]  /*edb0*/  STSM.16.M88.4 [R157], R8 ;  /* 0x000000089d007844 */ /* 0x0003e20000000200 */
        /* <DEDUP_REMOVED lines=33> */
[----:B------:R-:W-:Y:S01]  /*efd0*/  F2FP.BF16.F32.PACK_AB R153, R139, R138 ;  /* 0x0000008a8b99723e */ /* 0x000fe200000010ff */
[----:B------:R-:W-:Y:S01]  /*efe0*/  IMAD.SHL.U32 R7, R191, 0x4, RZ ;  /* 0x00000004bf077824 */ /* 0x000fe200078e00ff */
[----:B------:R-:W-:Y:S02]  /*eff0*/  F2FP.BF16.F32.PACK_AB R154, R141, R140 ;  /* 0x0000008c8d9a723e */ /* 0x000fe400000010ff */
[----:B------:R-:W-:Y:S02]  /*f000*/  F2FP.BF16.F32.PACK_AB R155, R143, R142 ;  /* 0x0000008e8f9b723e */ /* 0x000fe400000010ff */
[----:B0-----:R-:W-:Y:S02]  /*f010*/  F2FP.BF16.F32.PACK_AB R8, R145, R144 ;  /* 0x000000909108723e */ /* 0x001fe400000010ff */
[----:B------:R-:W-:Y:S01]  /*f020*/  F2FP.BF16.F32.PACK_AB R9, R147, R146 ;  /* 0x000000929309723e */ /* 0x000fe200000010ff */
[----:B------:R-:W-:Y:S01]  /*f030*/  STSM.16.M88.4 [R165], R152 ;  /* 0x00000098a5007844 */ /* 0x000fe20000000200 */
[----:B------:R-:W-:-:S02]  /*f040*/  F2FP.BF16.F32.PACK_AB R10, R149, R148 ;  /* 0x00000094950a723e */ /* 0x000fc400000010ff */
[----:B------:R-:W-:Y:S02]  /*f050*/  F2FP.BF16.F32.PACK_AB R11, R151, R150 ;  /* 0x00000096970b723e */ /* 0x000fe400000010ff */
[----:B-1----:R-:W-:Y:S02]  /*f060*/  SHF.L.U64.HI R14, R191, 0x2, R196 ;  /* 0x00000002bf0e7819 */ /* 0x002fe400000102c4 */
[----:B------:R-:W-:Y:S01]  /*f070*/  @P0 IADD3 R12, P2, R7, UR6, RZ ;  /* 0x00000006070c0c10 */ /* 0x000fe2000ff5e0ff */
[----:B------:R0:W-:Y:S03]  /*f080*/  STSM.16.M88.4 [R166], R8 ;  /* 0x00000008a6007844 */ /* 0x0001e60000000200 */
[----:B------:R-:W-:Y:S01]  /*f090*/  @P0 IADD3.X R13, R14, UR7, RZ, P2, !PT ;  /* 0x000000070e0d0c10 */ /* 0x000fe200097fe4ff */
[----:B------:R-:W-:Y:S08]  /*f0a0*/  BAR.SYNC.DEFER_BLOCKING 0x1, 0x100 ;  /* 0x0044000000007b1d */ /* 0x000ff00000010000 */
[----:B0-----:R-:W0:Y:S01]  /*f0b0*/  LDC.64 R10, c[0x0][0xd00] ;  /* 0x00034000ff0a7b82 */ /* 0x001e220000000a00 */
[----:B------:R-:W2:Y:S01]  /*f0c0*/  @P0 LDG.E R12, desc[UR38][R12.64] ;  /* 0x000000260c0c0981 */ /* 0x000ea2000c1e1900 */
[----:B0-----:R-:W-:-:S02]  /*f0d0*/  ISETP.NE.U32.AND P1, PT, R10, RZ, PT ;  /* 0x000000ff0a00720c */ /* 0x001fc40003f25070 */
[----:B------:R-:W-:Y:S02]  /*f0e0*/  IADD3 R8, P2, R7, R10, RZ ;  /* 0x0000000a07087210 */ /* 0x000fe40007f5e0ff */
[----:B------:R-:W-:Y:S01]  /*f0f0*/  ISETP.NE.AND.EX P1, PT, R11, RZ, PT, P1 ;  /* 0x000000ff0b00720c */ /* 0x000fe20003f25310 */
[----:B------:R-:W-:Y:S02]  /*f100*/  IMAD.MOV.U32 R7, RZ, RZ, RZ ;  /* 0x000000ffff077224 */ /* 0x000fe400078e00ff */
[----:B------:R-:W-:-:S10]  /*f110*/  IMAD.X R9, R14, 0x1, R11, P2 ;  /* 0x000000010e097824 */ /* 0x000fd400010e060b */
        /* <DEDUP_REMOVED lines=10> */
.L_x_5344:
[----:B------:R-:W0:Y:S01]  /*f1c0*/  SHFL.IDX PT, R8, R233, RZ, 0x1f ;  /* 0x00001fffe9087589 */ /* 0x000e2200000e0000 */
[----:B------:R-:W-:Y:S02]  /*f1d0*/  LOP3.LUT R195, R195, 0xff, RZ, 0xc0, !PT ;  /* 0x000000ffc3c37812 */ /* 0x000fe400078ec0ff */
[----:B0-----:R-:W-:Y:S02]  /*f1e0*/  ISETP.NE.AND P0, PT, R8, RZ, PT ;  /* 0x000000ff0800720c */ /* 0x001fe40003f05270 */
[----:B-----5:R-:W-:-:S11]  /*f1f0*/  SHF.R.S32.HI R8, RZ, 0x1f, R7 ;  /* 0x0000001fff087819 */ /* 0x020fd60000011407 */
[----:B------:R-:W-:Y:S05]  /*f200*/  @P0 BRA `(.L_x_5345) ;  /* 0x0000000000f40947 */ /* 0x000fea0003800000 */
[----:B------:R-:W2:Y:S01]  /*f210*/  LDL R156, [R1+0x6c] ;  /* 0x00006c00019c7983 */ /* 0x000ea20000100800 */
[----:B------:R-:W-:Y:S01]  /*f220*/  IMAD.MOV.U32 R20, RZ, RZ, 0xab8 ;  /* 0x00000ab8ff147424 */ /* 0x000fe200078e00ff */
[----:B------:R-:W-:Y:S01]  /*f230*/  ISETP.GT.AND P1, PT, R0, 0x1, PT ;  /* 0x000000010000780c */ /* 0x000fe20003f24270 */
[----:B------:R-:W0:Y:S01]  /*f240*/  LDC R9, c[0x0][0xce8] ;  /* 0x00033a00ff097b82 */ /* 0x000e220000000800 */
[----:B------:R-:W-:Y:S01]  /*f250*/  ISETP.NE.U32.AND P0, PT, R10, RZ, PT ;  /* 0x000000ff0a00720c */ /* 0x000fe20003f05070 */
[----:B------:R-:W-:Y:S01]  /*f260*/  VIADD R152, R190, UR42 ;  /* 0x0000002abe987c36 */ /* 0x000fe20008000000 */
[----:B------:R-:W-:Y:S02]  /*f270*/  SEL R20, R20, 0xa78, P1 ;  /* 0x00000a7814147807 */ /* 0x000fe40000800000 */
[----:B------:R-:W-:-:S03]  /*f280*/  ISETP.NE.AND.EX P0, PT, R11, RZ, PT, P0 ;  /* 0x000000ff0b00720c */ /* 0x000fc60003f05300 */
[----:B------:R-:W1:Y:S01]  /*f290*/  LDC.64 R12, c[0x0][R20+0x220] ;  /* 0x00008800140c7b82 */ /* 0x000e620000000a00 */
[----:B------:R-:W-:Y:S02]  /*f2a0*/  SEL R21, R191, RZ, !P0 ;  /* 0x000000ffbf157207 */ /* 0x000fe40004000000 */
[----:B------:R-:W-:-:S05]  /*f2b0*/  SEL R153, R196, RZ, !P0 ;  /* 0x000000ffc4997207 */ /* 0x000fca0004000000 */
[----:B------:R-:W3:Y:S01]  /*f2c0*/  LDC.64 R14, c[0x0][R20+0x218] ;  /* 0x00008600140e7b82 */ /* 0x000ee20000000a00 */
[----:B0-----:R-:W-:Y:S01]  /*f2d0*/  ISETP.NE.AND P2, PT, R9, 0x1, PT ;  /* 0x000000010900780c */ /* 0x001fe20003f45270 */
[----:B-1----:R-:W-:-:S04]  /*f2e0*/  IMAD R13, R13, R21, RZ ;  /* 0x000000150d0d7224 */ /* 0x002fc800078e02ff */
[C---:B------:R-:W-:Y:S02]  /*f2f0*/  IMAD R153, R12.reuse, R153, R13 ;  /* 0x000000990c997224 */ /* 0x040fe400078e020d */
[----:B------:R-:W-:-:S04]  /*f300*/  IMAD.WIDE.U32 R12, R12, R21, RZ ;  /* 0x000000150c0c7225 */ /* 0x000fc800078e00ff */
[-C--:B---3--:R-:W-:Y:S02]  /*f310*/  IMAD R155, R15, R192.reuse, RZ ;  /* 0x000000c00f9b7224 */ /* 0x088fe400078e02ff */
[----:B------:R-:W-:Y:S02]  /*f320*/  IMAD.IADD R13, R13, 0x1, R153 ;  /* 0x000000010d0d7824 */ /* 0x000fe400078e0299 */
[----:B------:R-:W-:Y:S01]  /*f330*/  IMAD.WIDE.U32 R14, R14, R192, RZ ;  /* 0x000000c00e0e7225 */ /* 0x000fe200078e00ff */
[----:B------:R-:W0:Y:S03]  /*f340*/  @P2 LDC R153, c[0x0][0xcec] ;  /* 0x00033b00ff992b82 */ /* 0x000e260000000800 */
[----:B------:R-:W-:Y:S01]  /*f350*/  IMAD.IADD R154, R15, 0x1, R155 ;  /* 0x000000010f9a7824 */ /* 0x000fe200078e029b */
[----:B------:R-:W-:-:S04]  /*f360*/  IADD3 R21, P0, P3, R12, R14, R7 ;  /* 0x0000000e0c157210 */ /* 0x000fc80007b1e007 */
[----:B------:R-:W1:Y:S01]  /*f370*/  @P2 LDC R155, c[0x0][0xcf0] ;  /* 0x00033c00ff9b2b82 */ /* 0x000e620000000800 */
[----:B------:R-:W-:Y:S02]  /*f380*/  IADD3.X R154, R13, R154, R8, P0, P3 ;  /* 0x0000009a0d9a7210 */ /* 0x000fe400007e6408 */
[----:B------:R-:W-:-:S05]  /*f390*/  SEL R13, R195, RZ, P1 ;  /* 0x000000ffc30d7207 */ /* 0x000fca0000800000 */
[----:B------:R-:W3:Y:S01]  /*f3a0*/  LDC.64 R14, c[0x0][R20+0x228] ;  /* 0x00008a00140e7b82 */ /* 0x000ee20000000a00 */
[----:B0-----:R-:W-:-:S04]  /*f3b0*/  @P2 IMAD.HI.U32 R12, R152, R153, RZ ;  /* 0x00000099980c2227 */ /* 0x001fc800078e00ff */
[----:B------:R-:W-:Y:S01]  /*f3c0*/  IMAD.MOV.U32 R153, RZ, RZ, R152 ;  /* 0x000000ffff997224 */ /* 0x000fe200078e0098 */
[----:B-1----:R-:W-:Y:S01]  /*f3d0*/  @P2 SHF.R.U32.HI R153, RZ, R155, R12 ;  /* 0x0000009bff992219 */ /* 0x002fe2000001160c */
[-C--:B---3--:R-:W-:Y:S02]  /*f3e0*/  IMAD R155, R15, R13.reuse, RZ ;  /* 0x0000000d0f9b7224 */ /* 0x088fe400078e02ff */
[----:B------:R-:W-:Y:S02]  /*f3f0*/  IMAD.WIDE.U32 R14, R14, R13, RZ ;  /* 0x0000000d0e0e7225 */ /* 0x000fe400078e00ff */
[----:B------:R-:W0:Y:S02]  /*f400*/  LDC.64 R12, c[0x0][0xca8] ;  /* 0x00032a00ff0c7b82 */ /* 0x000e240000000a00 */
[----:B------:R-:W-:Y:S01]  /*f410*/  IMAD.IADD R15, R15, 0x1, R155 ;  /* 0x000000010f0f7824 */ /* 0x000fe200078e029b */
[----:B------:R-:W-:Y:S01]  /*f420*/  IADD3 R14, P0, P2, R153, R21, R14 ;  /* 0x00000015990e7210 */ /* 0x000fe20007a1e00e */
[--C-:B------:R-:W-:Y:S01]  /*f430*/  IMAD.MOV R155, RZ, RZ, -R153.reuse ;  /* 0x000000ffff9b7224 */ /* 0x100fe200078e0a99 */
[----:B------:R-:W-:-:S03]  /*f440*/  SHF.R.S32.HI R153, RZ, 0x1f, R153 ;  /* 0x0000001fff997819 */ /* 0x000fc60000011499 */
[----:B------:R-:W1:Y:S01]  /*f450*/  LDC.64 R20, c[0x0][R20+0x210] ;  /* 0x0000840014147b82 */ /* 0x000e620000000a00 */
[----:B------:R-:W-:Y:S01]  /*f460*/  IMAD R155, R9, R155, R152 ;  /* 0x0000009b099b7224 */ /* 0x000fe200078e0298 */
[----:B------:R-:W-:Y:S01]  /*f470*/  IADD3.X R15, R153, R154, R15, P0, P2 ;  /* 0x0000009a990f7210 */ /* 0x000fe200007e440f */
[----:B------:R-:W-:Y:S02]  /*f480*/  IMAD R152, R9, UR6, RZ ;  /* 0x0000000609987c24 */ /* 0x000fe4000f8e02ff */
[----:B------:R-:W-:Y:S01]  /*f490*/  VIADD R9, R18, UR42 ;  /* 0x0000002a12097c36 */ /* 0x000fe20008000000 */
[----:B------:R-:W-:Y:S02]  /*f4a0*/  SHF.R.S32.HI R153, RZ, 0x1f, R155 ;  /* 0x0000001fff997819 */ /* 0x000fe4000001149b */
[----:B0-----:R-:W0:Y:S08]  /*f4b0*/  @!P1 LDC R12, c[0x0][0xc50] ;  /* 0x00031400ff0c9b82 */ /* 0x001e300000000800 */
[----:B------:R-:W3:Y:S01]  /*f4c0*/  @!P1 LDC R13, c[0x0][0xc54] ;  /* 0x00031500ff0d9b82 */ /* 0x000ee20000000800 */
[----:B-1----:R-:W-:-:S02]  /*f4d0*/  IMAD R21, R21, R155, RZ ;  /* 0x0000009b15157224 */ /* 0x002fc400078e02ff */
[----:B------:R-:W-:-:S04]  /*f4e0*/  IMAD.WIDE.U32 R14, R20, R155, R14 ;  /* 0x0000009b140e7225 */ /* 0x000fc800078e000e */
[----:B------:R-:W-:-:S04]  /*f4f0*/  IMAD R21, R20, R153, R21 ;  /* 0x0000009914157224 */ /* 0x000fc800078e0215 */
[----:B------:R-:W-:Y:S01]  /*f500*/  IMAD.IADD R15, R15, 0x1, R21 ;  /* 0x000000010f0f7824 */ /* 0x000fe200078e0215 */
[----:B0-----:R-:W-:-:S04]  /*f510*/  LEA R20, P0, R14, R12, 0x2 ;  /* 0x0000000c0e147211 */ /* 0x001fc800078010ff */
[----:B---3--:R-:W-:Y:S02]  /*f520*/  LEA.HI.X R21, R14, R13, R15, 0x2, P0 ;  /* 0x0000000d0e157211 */ /* 0x008fe400000f140f */
[----:B------:R-:W-:Y:S04]  /*f530*/  SHFL.IDX PT, R14, R20, 0x1, 0x1c1f ;  /* 0x003c1f00140e7f89 */ /* 0x000fe800000e0000 */
[----:B------:R-:W-:Y:S04]  /*f540*/  SHFL.IDX PT, R13, R21, RZ, 0x1c1f ;  /* 0x001c1fff150d7589 */ /* 0x000fe800000e0000 */
[----:B------:R-:W-:Y:S01]  /*f550*/  SHFL.IDX PT, R15, R21, 0x1, 0x1c1f ;  /* 0x003c1f00150f7f89 */ /* 0x000fe200000e0000 */
[----:B--2---:R-:W-:-:S05]  /*f560*/  IMAD.MOV R12, RZ, RZ, -R156 ;  /* 0x000000ffff0c7224 */ /* 0x004fca00078e0a9c */
[----:B------:R-:W-:Y:S02]  /*f570*/  ISETP.NE.AND P0, PT, R189, R12, PT ;  /* 0x0000000cbd00720c */ /* 0x000fe40003f05270 */
[----:B------:R-:W0:Y:S02]  /*f580*/  SHFL.IDX PT, R12, R20, RZ, 0x1c1f ;  /* 0x001c1fff140c7589 */ /* 0x000e2400000e0000 */
[C---:B------:R-:W-:Y:S01]  /*f590*/  ISETP.GE.OR P1, PT, R9.reuse, R152, P0 ;  /* 0x000000980900720c */ /* 0x040fe20000726670 */
[----:B------:R-:W-:-:S05]  /*f5a0*/  VIADD R9, R9, 0x8 ;  /* 0x0000000809097836 */ /* 0x000fca0000000000 */
[----:B------:R-:W-:-:S07]  /*f5b0*/  ISETP.GE.OR P0, PT, R9, R152, P0 ;  /* 0x000000980900720c */ /* 0x000fce0000706670 */
[----:B0-----:R0:W-:Y:S06]  /*f5c0*/  @!P1 ST.E desc[UR38][R12.64], R19 ;  /* 0x000000130c009985 */ /* 0x0011ec000c101926 */
[----:B------:R0:W-:Y:S02]  /*f5d0*/  @!P0 ST.E desc[UR38][R14.64], R3 ;  /* 0x000000030e008985 */ /* 0x0001e4000c101926 */
.L_x_5345:
[----:B------:R-:W-:Y:S02]  /*f5e0*/  ISETP.GT.AND P1, PT, R0, 0x1, PT ;  /* 0x000000010000780c */ /* 0x000fe40003f24270 */
[----:B------:R-:W-:-:S04]  /*f5f0*/  ISETP.NE.U32.AND P0, PT, R10, RZ, PT ;  /* 0x000000ff0a00720c */ /* 0x000fc80003f05070 */
[----:B------:R-:W-:-:S04]  /*f600*/  ISETP.NE.AND.EX P0, PT, R11, RZ, PT, P0 ;  /* 0x000000ff0b00720c */ /* 0x000fc80003f05300 */
[----:B------:R-:W-:-:S03]  /*f610*/  SEL R191, R191, RZ, !P0 ;  /* 0x000000ffbfbf7207 */ /* 0x000fc60004000000 */
[----:B------:R-:W-:Y:S06]  /*f620*/  @P1 BRA `(.L_x_5346) ;  /* 0x0000001000501947 */ /* 0x000fec0003800000 */
[----:B0-----:R-:W0:Y:S01]  /*f630*/  S2R R3, SR_TID.X ;  /* 0x0000000000037919 */ /* 0x001e220000002100 */
[----:B------:R-:W1:Y:S01]  /*f640*/  LDC R21, c[0x0][0xce8] ;  /* 0x00033a00ff157b82 */ /* 0x000e620000000800 */
[----:B------:R-:W-:Y:S01]  /*f650*/  ULDC.64 UR8, c[0x0][0xba0] ;  /* 0x0002e80000087ab9 */ /* 0x000fe20000000a00 */
[----:B------:R-:W-:Y:S01]  /*f660*/  ULDC UR7, c[0x0][0xbc8] ;  /* 0x0002f20000077ab9 */ /* 0x000fe20000000800 */
[----:B0-----:R-:W-:-:S05]  /*f670*/  VIADD R3, R3, 0xffffff80 ;  /* 0xffffff8003037836 */ /* 0x001fca0000000000 */
        /* <DEDUP_REMOVED lines=14> */
[C---:B------:R-:W-:Y:S02]  /*f760*/  IADD3 R53, P3, R4.reuse, 0x8000, RZ ;  /* 0x0000800004357810 */ /* 0x040fe40007f7e0ff */
[----:B------:R-:W-:Y:S01]  /*f770*/  IADD3 R45, P1, R4, 0x6000, RZ ;  /* 0x00006000042d7810 */ /* 0x000fe20007f3e0ff */
[----:B------:R-:W-:Y:S01]  /*f780*/  IMAD R8, R8, UR8, RZ ;  /* 0x0000000808087c24 */ /* 0x000fe2000f8e02ff */
[----:B------:R-:W-:Y:S01]  /*f790*/  SHF.R.U64 R48, R48, 0x3, RZ ;  /* 0x0000000330307819 */ /* 0x000fe200000012ff */
[C---:B------:R-:W-:Y:S01]  /*f7a0*/  VIADD R97, R17.reuse, 0x140 ;  /* 0x0000014011617836 */ /* 0x040fe20000000000 */
[----:B------:R-:W-:Y:S01]  /*f7b0*/  SHF.R.U64 R40, R40, 0x3, RZ ;  /* 0x0000000328287819 */ /* 0x000fe200000012ff */
[----:B------:R-:W-:Y:S01]  /*f7c0*/  VIADD R93, R17, 0x180 ;  /* 0x00000180115d7836 */ /* 0x000fe20000000000 */
[----:B------:R-:W-:Y:S01]  /*f7d0*/  LOP3.LUT R52, R53, 0x380, RZ, 0xc0, !PT ;  /* 0x0000038035347812 */ /* 0x000fe200078ec0ff */
[----:B------:R-:W5:Y:S01]  /*f7e0*/  LD.E.128 R24, desc[UR38][R24.64] ;  /* 0x0000002618187980 */ /* 0x000f62000c101d00 */
[----:B------:R-:W-:-:S02]  /*f7f0*/  IADD3 R29, P4, R4, 0x2000, RZ ;  /* 0x00002000041d7810 */ /* 0x000fc40007f9e0ff */
[C---:B------:R-:W-:Y:S02]  /*f800*/  IADD3 R33, P5, R4.reuse, 0x3000, RZ ;  /* 0x0000300004217810 */ /* 0x040fe40007fbe0ff */
[----:B------:R-:W-:Y:S02]  /*f810*/  IADD3 R37, P6, R4, 0x4000, RZ ;  /* 0x0000400004257810 */ /* 0x000fe40007fde0ff */
[----:B------:R-:W-:Y:S02]  /*f820*/  LOP3.LUT R44, R45, 0x380, RZ, 0xc0, !PT ;  /* 0x000003802d2c7812 */ /* 0x000fe400078ec0ff */
[----:B------:R-:W-:Y:S01]  /*f830*/  LOP3.LUT R48, R48, R49, RZ, 0x3c, !PT ;  /* 0x0000003130307212 */ /* 0x000fe200078e3cff */
[--C-:B------:R-:W-:Y:S01]  /*f840*/  IMAD.X R49, RZ, RZ, R5.reuse, P2 ;  /* 0x000000ffff317224 */ /* 0x100fe200010e0605 */
[----:B------:R-:W-:Y:S01]  /*f850*/  LOP3.LUT R40, R40, R41, RZ, 0x3c, !PT ;  /* 0x0000002928287212 */ /* 0x000fe200078e3cff */
[----:B------:R-:W-:Y:S01]  /*f860*/  IMAD.X R41, RZ, RZ, R5, P0 ;  /* 0x000000ffff297224 */ /* 0x000fe200000e0605 */
[----:B------:R-:W-:-:S02]  /*f870*/  SHF.R.U64 R52, R52, 0x3, RZ ;  /* 0x0000000334347819 */ /* 0x000fc400000012ff */
[----:B------:R-:W-:Y:S01]  /*f880*/  LOP3.LUT R28, R29, 0x380, RZ, 0xc0, !PT ;  /* 0x000003801d1c7812 */ /* 0x000fe200078ec0ff */
[----:B------:R-:W5:Y:S01]  /*f890*/  LD.E.128 R48, desc[UR38][R48.64] ;  /* 0x0000002630307980 */ /* 0x000f62000c101d00 */
[----:B------:R-:W-:Y:S02]  /*f8a0*/  LOP3.LUT R32, R33, 0x380, RZ, 0xc0, !PT ;  /* 0x0000038021207812 */ /* 0x000fe400078ec0ff */
[----:B------:R-:W-:Y:S01]  /*f8b0*/  LOP3.LUT R36, R37, 0x380, RZ, 0xc0, !PT ;  /* 0x0000038025247812 */ /* 0x000fe200078ec0ff */
[----:B------:R-:W5:Y:S01]  /*f8c0*/  LD.E.128 R40, desc[UR38][R40.64] ;  /* 0x0000002628287980 */ /* 0x000f62000c101d00 */
[----:B------:R-:W-:Y:S02]  /*f8d0*/  IADD3 R77, P2, R4, 0xe000, RZ ;  /* 0x0000e000044d7810 */ /* 0x000fe40007f5e0ff */
[----:B------:R-:W-:Y:S02]  /*f8e0*/  SHF.R.U64 R44, R44, 0x3, RZ ;  /* 0x000000032c2c7819 */ /* 0x000fe400000012ff */
[----:B------:R-:W-:-:S02]  /*f8f0*/  IADD3 R69, P0, R4, 0xc000, RZ ;  /* 0x0000c00004457810 */ /* 0x000fc40007f1e0ff */
[----:B------:R-:W-:Y:S01]  /*f900*/  LOP3.LUT R52, R52, R53, RZ, 0x3c, !PT ;  /* 0x0000003534347212 */ /* 0x000fe200078e3cff */
[--C-:B------:R-:W-:Y:S01]  /*f910*/  IMAD.X R53, RZ, RZ, R5.reuse, P3 ;  /* 0x000000ffff357224 */ /* 0x100fe200018e0605 */
[----:B------:R-:W-:Y:S02]  /*f920*/  SHF.R.U64 R28, R28, 0x3, RZ ;  /* 0x000000031c1c7819 */ /* 0x000fe400000012ff */
[----:B------:R-:W-:Y:S02]  /*f930*/  SHF.R.U64 R32, R32, 0x3, RZ ;  /* 0x0000000320207819 */ /* 0x000fe400000012ff */
[----:B------:R-:W-:Y:S01]  /*f940*/  SHF.R.U64 R36, R36, 0x3, RZ ;  /* 0x0000000324247819 */ /* 0x000fe200000012ff */
[----:B------:R-:W5:Y:S01]  /*f950*/  LD.E.128 R52, desc[UR38][R52.64] ;  /* 0x0000002634347980 */ /* 0x000f62000c101d00 */
[----:B------:R-:W-:Y:S02]  /*f960*/  LOP3.LUT R76, R77, 0x380, RZ, 0xc0, !PT ;  /* 0x000003804d4c7812 */ /* 0x000fe400078ec0ff */
[----:B------:R-:W-:Y:S01]  /*f970*/  LOP3.LUT R44, R44, R45, RZ, 0x3c, !PT ;  /* 0x0000002d2c2c7212 */ /* 0x000fe200078e3cff */
[----:B------:R-:W-:Y:S01]  /*f980*/  IMAD.X R45, RZ, RZ, R5, P1 ;  /* 0x000000ffff2d7224 */ /* 0x000fe200008e0605 */
[----:B------:R-:W-:-:S02]  /*f990*/  LOP3.LUT R68, R69, 0x380, RZ, 0xc0, !PT ;  /* 0x0000038045447812 */ /* 0x000fc400078ec0ff */
[C---:B------:R-:W-:Y:S02]  /*f9a0*/  IADD3 R11, P3, R4.reuse, 0xf000, RZ ;  /* 0x0000f000040b7810 */ /* 0x040fe40007f7e0ff */
        /* <DEDUP_REMOVED lines=8> */
[----:B------:R-:W-:Y:S01]  /*fa30*/  SHF.R.U64 R76, R76, 0x3, RZ ;  /* 0x000000034c4c7819 */ /* 0x000fe200000012ff */
[----:B------:R-:W-:Y:S01]  /*fa40*/  IMAD.X R81, RZ, RZ, R5, P3 ;  /* 0x000000ffff517224 */ /* 0x000fe200018e0605 */
[----:B------:R-:W-:Y:S01]  /*fa50*/  SHF.R.U64 R68, R68, 0x3, RZ ;  /* 0x0000000344447819 */ /* 0x000fe200000012ff */
[----:B------:R-:W5:Y:S01]  /*fa60*/  LD.E.128 R28, desc[UR38][R28.64] ;  /* 0x000000261c1c7980 */ /* 0x000f62000c101d00 */
[----:B------:R-:W-:-:S02]  /*fa70*/  LOP3.LUT R10, R11, 0x380, RZ, 0xc0, !PT ;  /* 0x000003800b0a7812 */ /* 0x000fc400078ec0ff */
[C---:B------:R-:W-:Y:S01]  /*fa80*/  IADD3 R57, P4, R4.reuse, 0x9000, RZ ;  /* 0x0000900004397810 */ /* 0x040fe20007f9e0ff */
[----:B------:R-:W5:Y:S01]  /*fa90*/  LD.E.128 R32, desc[UR38][R32.64] ;  /* 0x0000002620207980 */ /* 0x000f62000c101d00 */
[C---:B------:R-:W-:Y:S02]  /*faa0*/  IADD3 R61, P5, R4.reuse, 0xa000, RZ ;  /* 0x0000a000043d7810 */ /* 0x040fe40007fbe0ff */
[C---:B------:R-:W-:Y:S01]  /*fab0*/  IADD3 R65, P6, R4.reuse, 0xb000, RZ ;  /* 0x0000b00004417810 */ /* 0x040fe20007fde0ff */
[----:B------:R-:W5:Y:S01]  /*fac0*/  LD.E.128 R36, desc[UR38][R36.64] ;  /* 0x0000002624247980 */ /* 0x000f62000c101d00 */
[----:B------:R-:W-:Y:S02]  /*fad0*/  LOP3.LUT R13, R4, 0x380, RZ, 0xc0, !PT ;  /* 0x00000380040d7812 */ /* 0x000fe400078ec0ff */
        /* <DEDUP_REMOVED lines=11> */
[----:B------:R-:W-:Y:S02]  /*fb90*/  SHF.R.U64 R13, R13, 0x3, RZ ;  /* 0x000000030d0d7819 */ /* 0x000fe400000012ff */
[----:B-1----:R-:W-:Y:S02]  /*fba0*/  ISETP.NE.AND P2, PT, R21, 0x1, PT ;  /* 0x000000011500780c */ /* 0x002fe40003f45270 */
[----:B------:R-:W-:-:S02]  /*fbb0*/  SHF.R.U64 R72, R72, 0x3, RZ ;  /* 0x0000000348487819 */ /* 0x000fc400000012ff */
[----:B------:R-:W-:Y:S02]  /*fbc0*/  ISETP.GE.AND P0, PT, R194, UR7, PT ;  /* 0x00000007c2007c0c */ /* 0x000fe4000bf06270 */
[----:B------:R-:W-:Y:S01]  /*fbd0*/  LOP3.LUT R80, R10, R11, RZ, 0x3c, !PT ;  /* 0x0000000b0a507212 */ /* 0x000fe200078e3cff */
[----:B------:R-:W-:Y:S01]  /*fbe0*/  IMAD R11, R7, UR9, R8 ;  /* 0x00000009070b7c24 */ /* 0x000fe2000f8e0208 */
[----:B------:R-:W-:Y:S02]  /*fbf0*/  SHF.R.U64 R56, R56, 0x3, RZ ;  /* 0x0000000338387819 */ /* 0x000fe400000012ff */
[----:B------:R-:W-:Y:S02]  /*fc00*/  SHF.R.U64 R60, R60, 0x3, RZ ;  /* 0x000000033c3c7819 */ /* 0x000fe400000012ff */
[----:B------:R-:W-:Y:S01]  /*fc10*/  SHF.R.U64 R64, R64, 0x3, RZ ;  /* 0x0000000340407819 */ /* 0x000fe200000012ff */
[----:B------:R-:W0:Y:S01]  /*fc20*/  @P2 LDC R85, c[0x0][0xcec] ;  /* 0x00033b00ff552b82 */ /* 0x000e220000000800 */
[----:B------:R-:W-:Y:S01]  /*fc30*/  LOP3.LUT R4, R13, R4, RZ, 0x3c, !PT ;  /* 0x000000040d047212 */ /* 0x000fe200078e3cff */
[----:B------:R-:W5:Y:S01]  /*fc40*/  LD.E.128 R80, desc[UR38][R80.64] ;  /* 0x0000002650507980 */ /* 0x000f62000c101d00 */
[----:B------:R-:W-:Y:S01]  /*fc50*/  LOP3.LUT R72, R72, R73, RZ, 0x3c, !PT ;  /* 0x0000004948487212 */ /* 0x000fe200078e3cff */
[--C-:B------:R-:W-:Y:S01]  /*fc60*/  IMAD.X R73, RZ, RZ, R5.reuse, P1 ;  /* 0x000000ffff497224 */ /* 0x100fe200008e0605 */
[----:B------:R-:W-:Y:S01]  /*fc70*/  SEL R8, RZ, 0xffffffff, P0 ;  /* 0xffffffffff087807 */ /* 0x000fe20000000000 */
[----:B------:R1:W5:Y:S01]  /*fc80*/  LD.E.128 R12, desc[UR38][R4.64] ;  /* 0x00000026040c7980 */ /* 0x000362000c101d00 */
[----:B------:R-:W-:Y:S01]  /*fc90*/  ISETP.GE.AND P1, PT, R17, UR7, PT ;  /* 0x0000000711007c0c */ /* 0x000fe2000bf26270 */
[----:B------:R-:W2:Y:S01]  /*fca0*/  @P2 LDC R87, c[0x0][0xcf0] ;  /* 0x00033c00ff572b82 */ /* 0x000ea20000000800 */
[----:B------:R-:W-:Y:S01]  /*fcb0*/  LOP3.LUT R56, R56, R57, RZ, 0x3c, !PT ;  /* 0x0000003938387212 */ /* 0x000fe200078e3cff */
[--C-:B------:R-:W-:Y:S01]  /*fcc0*/  IMAD.X R57, RZ, RZ, R5.reuse, P4 ;  /* 0x000000ffff397224 */ /* 0x100fe200020e0605 */
[----:B------:R-:W-:Y:S01]  /*fcd0*/  LOP3.LUT R60, R60, R61, RZ, 0x3c, !PT ;  /* 0x0000003d3c3c7212 */ /* 0x000fe200078e3cff */
[--C-:B------:R-:W-:Y:S01]  /*fce0*/  IMAD.X R61, RZ, RZ, R5.reuse, P5 ;  /* 0x000000ffff3d7224 */ /* 0x100fe200028e0605 */
[----:B------:R-:W-:Y:S01]  /*fcf0*/  LOP3.LUT R64, R64, R65, RZ, 0x3c, !PT ;  /* 0x0000004140407212 */ /* 0x000fe200078e3cff */
[----:B------:R-:W-:Y:S01]  /*fd00*/  IMAD.X R65, RZ, RZ, R5, P6 ;  /* 0x000000ffff417224 */ /* 0x000fe200030e0605 */
[----:B------:R-:W-:Y:S01]  /*fd10*/  ISETP.GE.AND P0, PT, R193, UR7, PT ;  /* 0x00000007c1007c0c */ /* 0x000fe2000bf06270 */
[----:B-1----:R-:W-:Y:S01]  /*fd20*/  IMAD.WIDE.U32 R4, R7, UR8, RZ ;  /* 0x0000000807047c25 */ /* 0x002fe2000f8e00ff */
[----:B------:R-:W-:Y:S01]  /*fd30*/  SEL R7, RZ, 0x1, P1 ;  /* 0x00000001ff077807 */ /* 0x000fe20000800000 */
[----:B------:R-:W-:Y:S01]  /*fd40*/  ULDC.64 UR8, c[0x0][0xbe8] ;  /* 0x0002fa0000087ab9 */ /* 0x000fe20000000a00 */
[----:B------:R-:W5:Y:S01]  /*fd50*/  LD.E.128 R56, desc[UR38][R56.64] ;  /* 0x0000002638387980 */ /* 0x000f62000c101d00 */
[----:B------:R-:W-:Y:S01]  /*fd60*/  IMAD.SHL.U32 R10, R8, 0x2, RZ ;  /* 0x00000002080a7824 */ /* 0x000fe200078e00ff */
[----:B------:R-:W-:-:S02]  /*fd70*/  SEL R8, RZ, 0xffffffff, P0 ;  /* 0xffffffffff087807 */ /* 0x000fc40000000000 */
[----:B------:R-:W5:Y:S02]  /*fd80*/  LD.E.128 R60, desc[UR38][R60.64] ;  /* 0x000000263c3c7980 */ /* 0x000f64000c101d00 */
[----:B------:R-:W-:Y:S01]  /*fd90*/  LOP3.LUT R7, R10, 0x2, R7, 0xe2, !PT ;  /* 0x000000020a077812 */ /* 0x000fe200078ee207 */
[----:B------:R-:W-:Y:S01]  /*fda0*/  IMAD.SHL.U32 R8, R8, 0x4, RZ ;  /* 0x0000000408087824 */ /* 0x000fe200078e00ff */
[----:B------:R-:W-:Y:S01]  /*fdb0*/  LOP3.LUT R10, R9, 0xfffffff8, RZ, 0xc0, !PT ;  /* 0xfffffff8090a7812 */ /* 0x000fe200078ec0ff */
[----:B------:R-:W-:Y:S01]  /*fdc0*/  IMAD.IADD R5, R5, 0x1, R11 ;  /* 0x0000000105057824 */ /* 0x000fe200078e020b */
[----:B------:R-:W5:Y:S03]  /*fdd0*/  LD.E.128 R64, desc[UR38][R64.64] ;  /* 0x0000002640407980 */ /* 0x000f66000c101d00 */
[----:B------:R-:W-:Y:S01]  /*fde0*/  IMAD.IADD R11, R3, 0x1, -R10 ;  /* 0x00000001030b7824 */ /* 0x000fe200078e0a0a */
[----:B------:R-:W-:Y:S01]  /*fdf0*/  LOP3.LUT R10, R8, 0x4, R7, 0xe2, !PT ;  /* 0x00000004080a7812 */ /* 0x000fe200078ee207 */
[----:B------:R-:W-:Y:S01]  /*fe00*/  VIADD R7, R17, 0xc0 ;  /* 0x000000c011077836 */ /* 0x000fe20000000000 */
[----:B------:R-:W5:Y:S01]  /*fe10*/  LD.E.128 R72, desc[UR38][R72.64] ;  /* 0x0000002648487980 */ /* 0x000f62000c101d00 */
[----:B------:R-:W-:Y:S01]  /*fe20*/  IMAD.WIDE.U32 R4, R192, UR8, R4 ;  /* 0x00000008c0047c25 */ /* 0x000fe2000f8e0004 */
[----:B------:R-:W-:-:S02]  /*fe30*/  SHF.R.S32.HI R9, RZ, 0x1f, R191 ;  /* 0x0000001fff097819 */ /* 0x000fc400000114bf */
[----:B------:R-:W-:Y:S01]  /*fe40*/  ISETP.GE.AND P1, PT, R7, UR7, PT ;  /* 0x0000000707007c0c */ /* 0x000fe2000bf26270 */
[----:B------:R-:W-:Y:S01]  /*fe50*/  VIADD R3, R17, 0x100 ;  /* 0x0000010011037836 */ /* 0x000fe20000000000 */
[----:B------:R-:W-:Y:S01]  /*fe60*/  @!PT LDS RZ, [RZ] ;  /* 0x00000000fffff984 */ /* 0x000fe20000000800 */
[----:B------:R-:W-:Y:S01]  /*fe70*/  @!PT LDS RZ, [RZ] ;  /* 0x00000000fffff984 */ /* 0x000fe20000000800 */
[----:B------:R-:W-:Y:S01]  /*fe80*/  @!PT LDS RZ, [RZ] ;  /* 0x00000000fffff984 */ /* 0x000fe20000000800 */
[----:B------:R-:W-:Y:S01]  /*fe90*/  @!PT LDS RZ, [RZ] ;  /* 0x00000000fffff984 */ /* 0x000fe20000000800 */
[----:B------:R1:W-:Y:S06]  /*fea0*/  MEMBAR.ALL.CTA ;  /* 0x0000000000007992 */ /* 0x0003ec0000008000 */
[----:B-1----:R-:W1:Y:S01]  /*feb0*/  FENCE.VIEW.ASYNC.S ;  /* 0x00000000000073c6 */ /* 0x002e620000000000 */
[----:B------:R-:W-:Y:S01]  /*fec0*/  IMAD R5, R192, UR9, R5 ;  /* 0x00000009c0057c24 */ /* 0x000fe2000f8e0205 */
[----:B------:R-:W-:Y:S01]  /*fed0*/  ULDC.64 UR8, c[0x0][0xbf0] ;  /* 0x0002fc0000087ab9 */ /* 0x000fe20000000a00 */
[----:B------:R-:W-:Y:S01]  /*fee0*/  IMAD R8, R11, 0x20, R0 ;  /* 0x000000200b087824 */ /* 0x000fe200078e0200 */
[----:B------:R-:W-:Y:S01]  /*fef0*/  ISETP.GE.AND P0, PT, R3, UR7, PT ;  /* 0x0000000703007c0c */ /* 0x000fe2000bf06270 */
[----:B------:R-:W-:Y:S01]  /*ff00*/  IMAD R20, R9, UR8, RZ ;  /* 0x0000000809147c24 */ /* 0x000fe2000f8e02ff */
[----:B------:R-:W-:Y:S01]  /*ff10*/  SEL R9, RZ, 0xffffffff, P1 ;  /* 0xffffffffff097807 */ /* 0x000fe20000800000 */
[----:B------:R-:W-:Y:S01]  /*ff20*/  VIADD R84, R8, UR42 ;  /* 0x0000002a08547c36 */ /* 0x000fe20008000000 */
[----:B------:R-:W-:-:S03]  /*ff30*/  SEL R11, RZ, 0xffffffff, P0 ;  /* 0xffffffffff0b7807 */ /* 0x000fc60000000000 */
[----:B------:R-:W-:Y:S02]  /*ff40*/  IMAD.SHL.U32 R89, R9, 0x8, RZ ;  /* 0x0000000809597824 */ /* 0x000fe400078e00ff */
[----:B0-----:R-:W-:-:S03]  /*ff50*/  @P2 IMAD.HI.U32 R8, R84, R85, RZ ;  /* 0x0000005554082227 */ /* 0x001fc600078e00ff */
[----:B------:R-:W-:Y:S01]  /*ff60*/  LOP3.LUT R10, R89, 0x8, R10, 0xe2, !PT ;  /* 0x00000008590a7812 */ /* 0x000fe200078ee20a */
[----:B------:R-:W-:Y:S01]  /*ff70*/  IMAD.MOV.U32 R9, RZ, RZ, R84 ;  /* 0x000000ffff097224 */ /* 0x000fe200078e0054 */
[----:B--2---:R-:W-:Y:S01]  /*ff80*/  @P2 SHF.R.U32.HI R9, RZ, R87, R8 ;  /* 0x00000057ff092219 */ /* 0x004fe20000011608 */
[----:B------:R-:W-:Y:S02]  /*ff90*/  IMAD.SHL.U32 R11, R11, 0x10, RZ ;  /* 0x000000100b0b7824 */ /* 0x000fe400078e00ff */
[C---:B------:R-:W-:Y:S02]  /*ffa0*/  IMAD R19, R191.reuse, UR9, R20 ;  /* 0x00000009bf137c24 */ /* 0x040fe4000f8e0214 */
[----:B------:R-:W-:Y:S01]  /*ffb0*/  IMAD.WIDE.U32 R4, R191, UR8, R4 ;  /* 0x00000008bf047c25 */ /* 0x000fe2000f8e0004 */
[----:B------:R-:W-:Y:S01]  /*ffc0*/  LOP3.LUT R10, R11, 0x10, R10, 0xe2, !PT ;  /* 0x000000100b0a7812 */ /* 0x000fe200078ee20a */
[----:B------:R-:W-:Y:S01]  /*ffd0*/  ULDC.64 UR8, c[0x0][0xbe0] ;  /* 0x0002f80000087ab9 */ /* 0x000fe20000000a00 */
[----:B------:R-:W-:Y:S01]  /*ffe0*/  ISETP.GE.AND P0, PT, R97, UR7, PT ;  /* 0x0000000761007c0c */ /* 0x000fe2000bf06270 */
[----:B------:R-:W-:Y:S01]  /*fff0*/  IMAD.IADD R5, R5, 0x1, R19 ;  /* 0x0000000105057824 */ /* 0x000fe200078e0213 */
[--C-:B------:R-:W-:Y:S01]  /*10000*/  SHF.R.S32.HI R19, RZ, 0x1f, R9.reuse ;  /* 0x0000001fff137819 */ /* 0x100fe20000011409 */
[----:B------:R-:W-:Y:S01]  /*10010*/  IMAD.MOV R11, RZ, RZ, -R9 ;  /* 0x000000ffff0b7224 */ /* 0x000fe200078e0a09 */
[----:B------:R-:W-:-:S03]  /*10020*/  SEL R8, RZ, 0xffffffff, P0 ;  /* 0xffffffffff087807 */ /* 0x000fc60000000000 */
[----:B------:R-:W-:Y:S02]  /*10030*/  IMAD R11, R21, R11, R84 ;  /* 0x0000000b150b7224 */ /* 0x000fe400078e0254 */
[----:B------:R-:W-:Y:S01]  /*10040*/  IMAD R20, R19, UR8, RZ ;  /* 0x0000000813147c24 */ /* 0x000fe2000f8e02ff */
[----:B------:R-:W-:Y:S01]  /*10050*/  ISETP.GE.AND P0, PT, R93, UR7, PT ;  /* 0x000000075d007c0c */ /* 0x000fe2000bf06270 */
[----:B------:R-:W-:Y:S01]  /*10060*/  IMAD.SHL.U32 R85, R8, 0x20, RZ ;  /* 0x0000002008557824 */ /* 0x000fe200078e00ff */
[----:B------:R-:W-:Y:S01]  /*10070*/  SHF.R.S32.HI R8, RZ, 0x1f, R11 ;  /* 0x0000001fff087819 */ /* 0x000fe2000001140b */
[----:B------:R-:W-:-:S04]  /*10080*/  IMAD.WIDE.U32 R4, R9, UR8, R4 ;  /* 0x0000000809047c25 */ /* 0x000fc8000f8e0004 */
[----:B------:R-:W-:Y:S01]  /*10090*/  IMAD R19, R9, UR9, R20 ;  /* 0x0000000909137c24 */ /* 0x000fe2000f8e0214 */
[----:B------:R-:W-:Y:S01]  /*100a0*/  ULDC.64 UR8, c[0x0][0xbd8] ;  /* 0x0002f60000087ab9 */ /* 0x000fe20000000a00 */
[----:B------:R-:W-:Y:S01]  /*100b0*/  LOP3.LUT R10, R85, 0x20, R10, 0xe2, !PT ;  /* 0x00000020550a7812 */ /* 0x000fe200078ee20a */
[----:B------:R-:W-:Y:S01]  /*100c0*/  IMAD R8, R8, UR8, RZ ;  /* 0x0000000808087c24 */ /* 0x000fe2000f8e02ff */
[----:B------:R-:W-:Y:S01]  /*100d0*/  SEL R9, RZ, 0x40, P0 ;  /* 0x00000040ff097807 */ /* 0x000fe20000000000 */
[----:B------:R-:W-:Y:S02]  /*100e0*/  IMAD.IADD R5, R5, 0x1, R19 ;  /* 0x0000000105057824 */ /* 0x000fe400078e0213 */
[----:B------:R-:W-:Y:S02]  /*100f0*/  IMAD R91, R21, UR6, RZ ;  /* 0x00000006155b7c24 */ /* 0x000fe4000f8e02ff */
[----:B------:R-:W-:Y:S01]  /*10100*/  VIADD R90, R0, UR42 ;  /* 0x0000002a005a7c36 */ /* 0x000fe20008000000 */
[----:B------:R-:W-:Y:S01]  /*10110*/  LOP3.LUT R19, R10, R9, RZ, 0xfc, !PT ;  /* 0x000000090a137212 */ /* 0x000fe200078efcff */
[----:B------:R-:W-:-:S02]  /*10120*/  IMAD R9, R11, UR9, R8 ;  /* 0x000000090b097c24 */ /* 0x000fc4000f8e0208 */
[----:B------:R-:W-:Y:S01]  /*10130*/  IMAD.WIDE.U32 R4, R11, UR8, R4 ;  /* 0x000000080b047c25 */ /* 0x000fe2000f8e0004 */
[----:B------:R-:W-:Y:S01]  /*10140*/  ISETP.GE.AND P1, PT, R90, R91, PT ;  /* 0x0000005b5a00720c */ /* 0x000fe20003f26270 */
[----:B------:R-:W-:Y:S02]  /*10150*/  ULDC.64 UR8, c[0x0][0xb80] ;  /* 0x0002e00000087ab9 */ /* 0x000fe40000000a00 */
[----:B------:R-:W-:Y:S01]  /*10160*/  VIADD R95, R17, 0x1c0 ;  /* 0x000001c0115f7836 */ /* 0x000fe20000000000 */
[----:B------:R-:W-:Y:S01]  /*10170*/  LEA R88, P2, R4, UR8, 0x1 ;  /* 0x0000000804587c11 */ /* 0x000fe2000f8408ff */
[----:B------:R-:W-:Y:S02]  /*10180*/  IMAD.IADD R5, R5, 0x1, R9 ;  /* 0x0000000105057824 */ /* 0x000fe400078e0209 */
[----:B------:R-:W-:Y:S01]  /*10190*/  VIADD R8, R16, 0x38820 ;  /* 0x0003882010087836 */ /* 0x000fe20000000000 */
[----:B------:R-:W-:Y:S02]  /*101a0*/  ISETP.GE.AND P0, PT, R95, UR7, PT ;  /* 0x000000075f007c0c */ /* 0x000fe4000bf06270 */
[----:B------:R-:W-:-:S02]  /*101b0*/  LEA.HI.X R89, R4, UR9, R5, 0x1, P2 ;  /* 0x0000000904597c11 */ /* 0x000fc400090f0c05 */
[----:B------:R-:W-:Y:S01]  /*101c0*/  PRMT R8, RZ, 0x654, R8 ;  /* 0x00000654ff087816 */ /* 0x000fe20000000008 */
[----:B-1----:R0:W1:Y:S01]  /*101d0*/  SHFL.IDX PT, R4, R88, RZ, 0x181f ;  /* 0x00181fff58047589 */ /* 0x00206200000e0000 */
[----:B------:R-:W-:Y:S01]  /*101e0*/  SEL R0, RZ, 0x80, P0 ;  /* 0x00000080ff007807 */ /* 0x000fe20000000000 */
[----:B------:R-:W-:Y:S01]  /*101f0*/  BSSY B1, `(.L_x_5347) ;  /* 0x000002b000017945 */ /* 0x000fe20003800000 */
[----:B------:R0:W-:Y:S01]  /*10200*/  SYNCS.ARRIVE.TRANS64.RED.A1T0 RZ, [R8+URZ], RZ ;  /* 0x000000ff08ff79a7 */ /* 0x0001e2000810043f */
        /* <DEDUP_REMOVED lines=11> */
[CC--:B01----:R-:W-:Y:S01]  /*102c0*/  @!P1 LEA R8, P2, R194.reuse, R4.reuse, 0x1 ;  /* 0x00000004c2089211 */ /* 0x0c3fe200078408ff */
        /* <DEDUP_REMOVED lines=14> */
[----:B0-----:R-:W-:Y:S01]  /*103b0*/  SHF.R.S32.HI R11, RZ, 0x1f, R93 ;  /* 0x0000001fff0b7819 */ /* 0x001fe2000001145d */
[----:B------:R3:W-:Y:S01]  /*103c0*/  @!P3 ST.E.128 desc[UR38][R84.64], R44 ;  /* 0x0000002c5400b985 */ /* 0x0007e2000c101d26 */
[----:B------:R-:W-:-:S02]  /*103d0*/  @!P2 LEA.HI.X R87, R3, R5, R87, 0x1, P5 ;  /* 0x000000050357a211 */ /* 0x000fc400028f0c57 */
[----:B-1----:R-:W-:Y:S02]  /*103e0*/  SHF.R.S32.HI R9, RZ, 0x1f, R97 ;  /* 0x0000001fff097819 */ /* 0x002fe40000011461 */
[CC--:B------:R-:W-:Y:S01]  /*103f0*/  @!P1 LEA R8, P5, R97.reuse, R4.reuse, 0x1 ;  /* 0x0000000461089211 */ /* 0x0c0fe200078a08ff */
[----:B------:R3:W-:Y:S01]  /*10400*/  @!P2 ST.E.128 desc[UR38][R86.64], R52 ;  /* 0x000000345600a985 */ /* 0x0007e2000c101d26 */
[----:B------:R-:W-:Y:S02]  /*10410*/  SHF.R.S32.HI R12, RZ, 0x1f, R95 ;  /* 0x0000001fff0c7819 */ /* 0x000fe4000001145f */
        /* <DEDUP_REMOVED lines=8> */
.L_x_5348:
[----:B------:R-:W-:Y:S05]  /*104a0*/  BSYNC B1 ;  /* 0x0000000000017941 */ /* 0x000fea0003800000 */
.L_x_5347:
[----:B0--3--:R-:W-:Y:S01]  /*104b0*/  VIADD R8, R90, 0x20 ;  /* 0x000000205a087836 */ /* 0x009fe20000000000 */
[----:B--2---:R4:W0:Y:S04]  /*104c0*/  SHFL.IDX PT, R5, R89, 0x1, 0x181f ;  /* 0x00381f0059057f89 */ /* 0x00482800000e0000 */
[----:B------:R-:W-:Y:S01]  /*104d0*/  ISETP.GE.AND P0, PT, R8, R91, PT ;  /* 0x0000005b0800720c */ /* 0x000fe20003f06270 */
[----:B-1----:R4:W1:-:S12]  /*104e0*/  SHFL.IDX PT, R4, R88, 0x1, 0x181f ;  /* 0x00381f0058047f89 */ /* 0x00285800000e0000 */
[----:B----4-:R-:W-:Y:S05]  /*104f0*/  @P0 BRA `(.L_x_5349) ;  /* 0x0000002400d80947 */ /* 0x010fea0003800000 */
[----:B------:R-:W-:Y:S02]  /*10500*/  ISETP.GE.AND P0, PT, R17, UR7, PT ;  /* 0x0000000711007c0c */ /* 0x000fe4000bf06270 */
[----:B------:R-:W-:Y:S02]  /*10510*/  ISETP.GE.AND P4, PT, R194, UR7, PT ;  /* 0x00000007c2007c0c */ /* 0x000fe4000bf86270 */
[----:B------:R-:W-:Y:S02]  /*10520*/  ISETP.GE.AND P3, PT, R193, UR7, PT ;  /* 0x00000007c1007c0c */ /* 0x000fe4000bf66270 */
[----:B------:R-:W-:Y:S02]  /*10530*/  ISETP.GE.AND P2, PT, R7, UR7, PT ;  /* 0x0000000707007c0c */ /* 0x000fe4000bf46270 */
[----:B------:R-:W-:Y:S02]  /*10540*/  ISETP.GE.AND P1, PT, R3, UR7, PT ;  /* 0x0000000703007c0c */ /* 0x000fe4000bf26270 */
[----:B-----5:R-:W-:-:S02]  /*10550*/  SHF.R.S32.HI R13, RZ, 0x1f, R193 ;  /* 0x0000001fff0d7819 */ /* 0x020fc400000114c1 */
[----:B------:R-:W-:Y:S01]  /*10560*/  SHF.R.S32.HI R15, RZ, 0x1f, R7 ;  /* 0x0000001fff0f7819 */ /* 0x000fe20000011407 */
[----:B01----:R-:W-:Y:S02]  /*10570*/  @!P0 IMAD.WIDE R8, R17, 0x2, R4 ;  /* 0x0000000211088825 */ /* 0x003fe400078e0204 */
[CC--:B------:R-:W-:Y:S02]  /*10580*/  @!P4 LEA R10, P5, R194.reuse, R4.reuse, 0x1 ;  /* 0x00000004c20ac211 */ /* 0x0c0fe400078a08ff */
[-C--:B------:R-:W-:Y:S01]  /*10590*/  @!P3 LEA R12, P6, R193, R4.reuse, 0x1 ;  /* 0x00000004c10cb211 */ /* 0x080fe200078c08ff */
[----:B------:R0:W-:Y:S01]  /*105a0*/  @!P0 ST.E.128 desc[UR38][R8.64], R24 ;  /* 0x0000001808008985 */ /* 0x0001e2000c101d26 */
[----:B------:R-:W-:Y:S02]  /*105b0*/  ISETP.GE.AND P0, PT, R97, UR7, PT ;  /* 0x0000000761007c0c */ /* 0x000fe4000bf06270 */
[----:B------:R-:W-:Y:S02]  /*105c0*/  @!P4 LEA.HI.X R11, R194, R5, R152, 0x1, P5 ;  /* 0x00000005c20bc211 */ /* 0x000fe400028f0c98 */
[----:B------:R-:W-:-:S02]  /*105d0*/  @!P2 LEA R14, P5, R7, R4, 0x1 ;  /* 0x00000004070ea211 */ /* 0x000fc400078a08ff */
        /* <DEDUP_REMOVED lines=25> */
.L_x_5346:
[----:B------:R-:W-:Y:S01]  /*10770*/  ULDC UR7, c[0x0][0xce8] ;  /* 0x00033a0000077ab9 */ /* 0x000fe20000000800 */
[----:B------:R-:W-:Y:S01]  /*10780*/  ULDC.64 UR8, c[0x0][0xc08] ;  /* 0x0003020000087ab9 */ /* 0x000fe20000000a00 */
[----:B------:R-:W-:Y:S01]  /*10790*/  UISETP.NE.AND UP0, UPT, UR7, 0x1, UPT ;  /* 0x000000010700788c */ /* 0x000fe2000bf05270 */
[----:B------:R-:W-:Y:S01]  /*107a0*/  IMAD R8, R8, UR8, RZ ;  /* 0x0000000808087c24 */ /* 0x000fe2000f8e02ff */
[----:B------:R-:W-:Y:S01]  /*107b0*/  SHF.R.S32.HI R0, RZ, 0x1f, R191 ;  /* 0x0000001fff007819 */ /* 0x000fe200000114bf */
[C---:B------:R-:W-:Y:S01]  /*107c0*/  IMAD.WIDE.U32 R4, R7.reuse, UR8, RZ ;  /* 0x0000000807047c25 */ /* 0x040fe2000f8e00ff */
[----:B------:R-:W-:Y:S01]  /*107d0*/  ULDC.64 UR10, c[0x0][0xc40] ;  /* 0x00031000000a7ab9 */ /* 0x000fe20000000a00 */
[----:B------:R-:W-:Y:S01]  /*107e0*/  UIMAD UR6, UR6, UR7, URZ ;  /* 0x00000007060672a4 */ /* 0x000fe2000f8e023f */
[----:B------:R-:W-:Y:S01]  /*107f0*/  PLOP3.LUT P0, PT, PT, PT, UP0, 0x80, 0x0 ;  /* 0x000000000000781c */ /* 0x000fe20003f0f008 */
[----:B------:R-:W-:Y:S01]  /*10800*/  IMAD R7, R7, UR9, R8 ;  /* 0x0000000907077c24 */ /* 0x000fe2000f8e0208 */
[----:B------:R-:W-:Y:S01]  /*10810*/  ULDC.64 UR8, c[0x0][0xc38] ;  /* 0x00030e0000087ab9 */ /* 0x000fe20000000a00 */
[----:B------:R-:W-:Y:S01]  /*10820*/  IMAD R0, R0, UR10, RZ ;  /* 0x0000000a00007c24 */ /* 0x000fe2000f8e02ff */
[----:B------:R-:W-:Y:S01]  /*10830*/  BSSY B1, `(.L_x_5350) ;  /* 0x00000c6000017945 */ /* 0x000fe20003800000 */
[----:B------:R-:W-:Y:S01]  /*10840*/  IMAD.IADD R5, R5, 0x1, R7 ;  /* 0x0000000105057824 */ /* 0x000fe200078e0207 */
[----:B0-----:R-:W-:Y:S01]  /*10850*/  SHF.R.S32.HI R19, RZ, 0x1f, R201 ;  /* 0x0000001fff137819 */ /* 0x001fe200000114c9 */
[----:B------:R-:W-:Y:S01]  /*10860*/  VIADD R8, R190, UR42 ;  /* 0x0000002abe087c36 */ /* 0x000fe20008000000 */
[----:B------:R-:W-:Y:S01]  /*10870*/  SHF.R.S32.HI R152, RZ, 0x1f, R202 ;  /* 0x0000001fff987819 */ /* 0x000fe200000114ca */
[----:B------:R-:W-:Y:S01]  /*10880*/  IMAD.WIDE.U32 R4, R192, UR8, R4 ;  /* 0x00000008c0047c25 */ /* 0x000fe2000f8e0004 */
[----:B------:R-:W-:Y:S01]  /*10890*/  @UP0 ULDC UR8, c[0x0][0xcec] ;  /* 0x00033b0000080ab9 */ /* 0x000fe20000000800 */
[----:B------:R-:W-:-:S02]  /*108a0*/  SHF.R.S32.HI R153, RZ, 0x1f, R203 ;  /* 0x0000001fff997819 */ /* 0x000fc400000114cb */
[C---:B------:R-:W-:Y:S01]  /*108b0*/  IMAD R7, R191.reuse, UR11, R0 ;  /* 0x0000000bbf077c24 */ /* 0x040fe2000f8e0200 */
[----:B------:R-:W-:Y:S01]  /*108c0*/  SHF.R.S32.HI R154, RZ, 0x1f, R204 ;  /* 0x0000001fff9a7819 */ /* 0x000fe200000114cc */
[----:B------:R-:W-:Y:S01]  /*108d0*/  @P0 IMAD.HI.U32 R0, R8, UR8, RZ ;  /* 0x0000000808000c27 */ /* 0x000fe2000f8e00ff */
[----:B------:R-:W-:Y:S01]  /*108e0*/  @UP0 ULDC UR8, c[0x0][0xcf0] ;  /* 0x00033c0000080ab9 */ /* 0x000fe20000000800 */
[----:B------:R-:W-:Y:S02]  /*108f0*/  SHF.R.S32.HI R155, RZ, 0x1f, R205 ;  /* 0x0000001fff9b7819 */ /* 0x000fe400000114cd */
[----:B------:R-:W-:Y:S01]  /*10900*/  IMAD R5, R192, UR9, R5 ;  /* 0x00000009c0057c24 */ /* 0x000fe2000f8e0205 */
[----:B------:R-:W-:Y:S01]  /*10910*/  SHF.R.S32.HI R156, RZ, 0x1f, R206 ;  /* 0x0000001fff9c7819 */ /* 0x000fe200000114ce */
[----:B------:R-:W-:Y:S01]  /*10920*/  IMAD.MOV.U32 R3, RZ, RZ, R8 ;  /* 0x000000ffff037224 */ /* 0x000fe200078e0008 */
[----:B------:R-:W-:Y:S01]  /*10930*/  @P0 SHF.R.U32.HI R3, RZ, UR8, R0 ;  /* 0x00000008ff030c19 */ /* 0x000fe20008011600 */
[----:B------:R-:W-:Y:S01]  /*10940*/  IMAD.WIDE.U32 R4, R191, UR10, R4 ;  /* 0x0000000abf047c25 */ /* 0x000fe2000f8e0004 */
[----:B------:R-:W-:Y:S01]  /*10950*/  ULDC.64 UR10, c[0x0][0xc30] ;  /* 0x00030c00000a7ab9 */ /* 0x000fe20000000a00 */
[----:B------:R-:W-:Y:S01]  /*10960*/  ULDC.64 UR8, c[0x0][0xc48] ;  /* 0x0003120000087ab9 */ /* 0x000fe20000000a00 */
[----:B------:R-:W-:Y:S01]  /*10970*/  SHF.R.S32.HI R0, RZ, 0x1f, R3 ;  /* 0x0000001fff007819 */ /* 0x000fe20000011403 */
[----:B------:R-:W-:Y:S01]  /*10980*/  IMAD.IADD R5, R5, 0x1, R7 ;  /* 0x0000000105057824 */ /* 0x000fe200078e0207 */
[----:B------:R-:W-:Y:S01]  /*10990*/  SHF.R.S32.HI R157, RZ, 0x1f, R207 ;  /* 0x0000001fff9d7819 */ /* 0x000fe200000114cf */
[----:B------:R-:W-:Y:S01]  /*109a0*/  IMAD.MOV R7, RZ, RZ, -R3 ;  /* 0x000000ffff077224 */ /* 0x000fe200078e0a03 */
[----:B------:R-:W-:Y:S01]  /*109b0*/  SHF.R.S32.HI R158, RZ, 0x1f, R208 ;  /* 0x0000001fff9e7819 */ /* 0x000fe200000114d0 */
[----:B------:R-:W-:Y:S01]  /*109c0*/  IMAD R0, R0, UR10, RZ ;  /* 0x0000000a00007c24 */ /* 0x000fe2000f8e02ff */
[----:B------:R-:W-:Y:S01]  /*109d0*/  SHF.R.S32.HI R159, RZ, 0x1f, R209 ;  /* 0x0000001fff9f7819 */ /* 0x000fe200000114d1 */
[----:B------:R-:W-:Y:S01]  /*109e0*/  IMAD R7, R7, UR7, R8 ;  /* 0x0000000707077c24 */ /* 0x000fe2000f8e0208 */
[----:B------:R-:W-:Y:S01]  /*109f0*/  SHF.R.S32.HI R160, RZ, 0x1f, R210 ;  /* 0x0000001fffa07819 */ /* 0x000fe200000114d2 */
[----:B------:R-:W-:Y:S01]  /*10a00*/  IMAD.WIDE.U32 R4, R195, UR8, R4 ;  /* 0x00000008c3047c25 */ /* 0x000fe2000f8e0004 */
[----:B------:R-:W-:-:S02]  /*10a10*/  SHF.R.S32.HI R161, RZ, 0x1f, R211 ;  /* 0x0000001fffa17819 */ /* 0x000fc400000114d3 */
[----:B------:R-:W-:Y:S01]  /*10a20*/  SHF.R.S32.HI R162, RZ, 0x1f, R212 ;  /* 0x0000001fffa27819 */ /* 0x000fe200000114d4 */
[----:B------:R-:W-:Y:S01]  /*10a30*/  IMAD R9, R3, UR11, R0 ;  /* 0x0000000b03097c24 */ /* 0x000fe2000f8e0200 */
[----:B------:R-:W-:Y:S01]  /*10a40*/  SHF.R.S32.HI R0, RZ, 0x1f, R7 ;  /* 0x0000001fff007819 */ /* 0x000fe20000011407 */
[----:B------:R-:W-:Y:S01]  /*10a50*/  IMAD R5, R195, UR9, R5 ;  /* 0x00000009c3057c24 */ /* 0x000fe2000f8e0205 */
[----:B------:R-:W-:Y:S01]  /*10a60*/  ULDC.64 UR8, c[0x0][0xc28] ;  /* 0x00030a0000087ab9 */ /* 0x000fe20000000a00 */
[----:B------:R-:W-:Y:S01]  /*10a70*/  VIADD R8, R16, 0x38820 ;  /* 0x0003882010087836 */ /* 0x000fe20000000000 */
[----:B------:R-:W-:Y:S01]  /*10a80*/  SHF.R.S32.HI R163, RZ, 0x1f, R213 ;  /* 0x0000001fffa37819 */ /* 0x000fe200000114d5 */
[----:B------:R-:W-:Y:S01]  /*10a90*/  IMAD.WIDE.U32 R4, R3, UR10, R4 ;  /* 0x0000000a03047c25 */ /* 0x000fe2000f8e0004 */
[----:B------:R-:W-:Y:S02]  /*10aa0*/  SHF.R.S32.HI R164, RZ, 0x1f, R214 ;  /* 0x0000001fffa47819 */ /* 0x000fe400000114d6 */
[----:B------:R-:W-:Y:S01]  /*10ab0*/  PRMT R8, RZ, 0x654, R8 ;  /* 0x00000654ff087816 */ /* 0x000fe20000000008 */
[----:B------:R-:W-:Y:S01]  /*10ac0*/  IMAD R0, R0, UR8, RZ ;  /* 0x0000000800007c24 */ /* 0x000fe2000f8e02ff */
[----:B------:R-:W-:Y:S01]  /*10ad0*/  SHF.R.S32.HI R165, RZ, 0x1f, R215 ;  /* 0x0000001fffa57819 */ /* 0x000fe200000114d7 */
[----:B------:R-:W-:Y:S01]  /*10ae0*/  IMAD.IADD R5, R5, 0x1, R9 ;  /* 0x0000000105057824 */ /* 0x000fe200078e0209 */
[----:B------:R0:W-:Y:S01]  /*10af0*/  SYNCS.ARRIVE.TRANS64.RED.A1T0 RZ, [R8+URZ], RZ ;  /* 0x000000ff08ff79a7 */ /* 0x0001e2000810043f */
        /* <DEDUP_REMOVED lines=9> */
[C---:B------:R-:W-:Y:S02]  /*10b90*/  LEA R3, P1, R4.reuse, UR8, 0x2 ;  /* 0x0000000804037c11 */ /* 0x040fe4000f8210ff */
[----:B------:R-:W-:Y:S02]  /*10ba0*/  SHF.R.S32.HI R169, RZ, 0x1f, R219 ;  /* 0x0000001fffa97819 */ /* 0x000fe400000114db */
[----:B------:R-:W-:Y:S01]  /*10bb0*/  LEA.HI.X R7, R4, UR9, R7, 0x2, P1 ;  /* 0x0000000904077c11 */ /* 0x000fe200088f1407 */
[----:B------:R0:W1:Y:S01]  /*10bc0*/  SHFL.IDX PT, R12, R3, RZ, 0x1c1f ;  /* 0x001c1fff030c7589 */ /* 0x00006200000e0000 */
[----:B------:R-:W-:Y:S02]  /*10bd0*/  SHF.R.S32.HI R170, RZ, 0x1f, R220 ;  /* 0x0000001fffaa7819 */ /* 0x000fe400000114dc */
[----:B------:R-:W-:Y:S01]  /*10be0*/  SHF.R.S32.HI R171, RZ, 0x1f, R221 ;  /* 0x0000001fffab7819 */ /* 0x000fe200000114dd */
[----:B------:R0:W2:Y:S01]  /*10bf0*/  SHFL.IDX PT, R13, R7, RZ, 0x1c1f ;  /* 0x001c1fff070d7589 */ /* 0x0000a200000e0000 */
[----:B------:R-:W-:-:S02]  /*10c00*/  SHF.R.S32.HI R172, RZ, 0x1f, R222 ;  /* 0x0000001fffac7819 */ /* 0x000fc400000114de */
[----:B------:R-:W-:Y:S02]  /*10c10*/  SHF.R.S32.HI R173, RZ, 0x1f, R223 ;  /* 0x0000001fffad7819 */ /* 0x000fe400000114df */
[----:B------:R-:W-:Y:S02]  /*10c20*/  SHF.R.S32.HI R174, RZ, 0x1f, R224 ;  /* 0x0000001fffae7819 */ /* 0x000fe400000114e0 */
[----:B------:R-:W-:Y:S02]  /*10c30*/  SHF.R.S32.HI R14, RZ, 0x1f, R225 ;  /* 0x0000001fff0e7819 */ /* 0x000fe400000114e1 */
[----:B------:R-:W-:Y:S02]  /*10c40*/  SHF.R.S32.HI R15, RZ, 0x1f, R226 ;  /* 0x0000001fff0f7819 */ /* 0x000fe400000114e2 */
[----:B------:R-:W-:Y:S02]  /*10c50*/  SHF.R.S32.HI R20, RZ, 0x1f, R227 ;  /* 0x0000001fff147819 */ /* 0x000fe400000114e3 */
[----:B------:R-:W-:Y:S01]  /*10c60*/  SHF.R.S32.HI R21, RZ, 0x1f, R22 ;  /* 0x0000001fff157819 */ /* 0x000fe20000011416 */
[----:B0-----:R-:W-:Y:S06]  /*10c70*/  @P0 BRA `(.L_x_5351) ;  /* 0x0000000800040947 */ /* 0x001fec0003800000 */
        /* <DEDUP_REMOVED lines=14> */
[CC--:B0-----:R-:W-:Y:S02]  /*10d60*/  @!P2 LEA R4, P6, R226.reuse, R12.reuse, 0x2 ;  /* 0x0000000ce204a211 */ /* 0x0c1fe400078c10ff */
[CC--:B-1----:R-:W-:Y:S02]  /*10d70*/  @!P1 LEA R8, P5, R225.reuse, R12.reuse, 0x2 ;  /* 0x0000000ce1089211 */ /* 0x0c2fe400078a10ff */
        /* <DEDUP_REMOVED lines=12> */
[----:B------:R-:W-:Y:S02]  /*10e40*/  ISETP.GE.AND P1, PT, R219, UR7, PT ;  /* 0x00000007db007c0c */ /* 0x000fe4000bf26270 */
[----:B------:R-:W-:Y:S01]  /*10e50*/  @!P4 LEA.HI.X R9, R222, R13, R172, 0x2, P2 ;  /* 0x0000000dde09c211 */ /* 0x000fe200010f14ac */
[----:B------:R0:W-:Y:S01]  /*10e60*/  @!P3 ST.E.64 desc[UR38][R4.64], R44 ;  /* 0x0000002c0400b985 */ /* 0x0001e2000c101b26 */
[----:B------:R-:W-:Y:S02]  /*10e70*/  ISETP.GE.AND P2, PT, R218, UR7, PT ;  /* 0x00000007da007c0c */ /* 0x000fe4000bf46270 */
[----:B--2---:R-:W-:Y:S01]  /*10e80*/  @!P5 LEA R10, P6, R221, R12, 0x2 ;  /* 0x0000000cdd0ad211 */ /* 0x004fe200078c10ff */
[----:B------:R1:W-:Y:S01]  /*10e90*/  @!P4 ST.E.64 desc[UR38][R8.64], R48 ;  /* 0x000000300800c985 */ /* 0x0003e2000c101b26 */
[----:B------:R-:W-:-:S02]  /*10ea0*/  ISETP.GE.AND P3, PT, R217, UR7, PT ;  /* 0x00000007d9007c0c */ /* 0x000fc4000bf66270 */
[----:B------:R-:W-:Y:S02]  /*10eb0*/  @!P5 LEA.HI.X R11, R221, R13, R171, 0x2, P6 ;  /* 0x0000000ddd0bd211 */ /* 0x000fe400030f14ab */
        /* <DEDUP_REMOVED lines=8> */
[----:B--2---:R-:W-:-:S02]  /*10f40*/  @!P2 LEA R10, P6, R218, R12, 0x2 ;  /* 0x0000000cda0aa211 */ /* 0x004fc400078c10ff */
[----:B------:R-:W-:Y:S01]  /*10f50*/  ISETP.GE.AND P0, PT, R214, UR7, PT ;  /* 0x00000007d6007c0c */ /* 0x000fe2000bf06270 */
[----:B------:R1:W-:Y:S01]  /*10f60*/  @!P1 ST.E.64 desc[UR38][R8.64], R60 ;  /* 0x0000003c08009985 */ /* 0x0003e2000c101b26 */
        /* <DEDUP_REMOVED lines=9> */
[----:B--2---:R-:W-:-:S03]  /*11000*/  @!P5 LEA R10, P6, R215, R12, 0x2 ;  /* 0x0000000cd70ad211 */ /* 0x004fc600078c10ff */
[----:B------:R1:W-:Y:S01]  /*11010*/  @!P4 ST.E.64 desc[UR38][R8.64], R72 ;  /* 0x000000480800c985 */ /* 0x0003e2000c101b26 */
[----:B------:R-:W-:-:S05]  /*11020*/  @!P5 LEA.HI.X R11, R215, R13, R165, 0x2, P6 ;  /* 0x0000000dd70bd211 */ /* 0x000fca00030f14a5 */
[----:B------:R2:W-:Y:S01]  /*11030*/  @!P5 ST.E.64 desc[UR38][R10.64], R76 ;  /* 0x0000004c0a00d985 */ /* 0x0005e2000c101b26 */
[----:B------:R-:W-:Y:S02]  /*11040*/  ISETP.GE.AND P5, PT, R211, UR7, PT ;  /* 0x00000007d3007c0c */ /* 0x000fe4000bfa6270 */
[----:B0-----:R-:W-:-:S04]  /*11050*/  @!P0 LEA R4, P4, R214, R12, 0x2 ;  /* 0x0000000cd6048211 */ /* 0x001fc800078810ff */
[-C--:B------:R-:W-:Y:S02]  /*11060*/  @!P0 LEA.HI.X R5, R214, R13.reuse, R164, 0x2, P4 ;  /* 0x0000000dd6058211 */ /* 0x080fe400020f14a4 */
[----:B------:R-:W-:Y:S02]  /*11070*/  ISETP.GE.AND P4, PT, R210, UR7, PT ;  /* 0x00000007d2007c0c */ /* 0x000fe4000bf86270 */
[CC--:B-1----:R-:W-:Y:S01]  /*11080*/  @!P1 LEA R8, P3, R213.reuse, R12.reuse, 0x2 ;  /* 0x0000000cd5089211 */ /* 0x0c2fe200078610ff */
[----:B------:R0:W-:Y:S01]  /*11090*/  @!P0 ST.E.64 desc[UR38][R4.64], R80 ;  /* 0x0000005004008985 */ /* 0x0001e2000c101b26 */
[----:B--2---:R-:W-:Y:S02]  /*110a0*/  @!P2 LEA R10, P6, R212, R12, 0x2 ;  /* 0x0000000cd40aa211 */ /* 0x004fe400078c10ff */
        /* <DEDUP_REMOVED lines=12> */
[-C--:B------:R-:W-:Y:S02]  /*11170*/  @!P4 LEA.HI.X R9, R210, R13.reuse, R160, 0x2, P0 ;  /* 0x0000000dd209c211 */ /* 0x080fe400000f14a0 */
[----:B------:R-:W-:Y:S02]  /*11180*/  ISETP.GE.AND P0, PT, R206, UR7, PT ;  /* 0x00000007ce007c0c */ /* 0x000fe4000bf06270 */
[C---:B--2---:R-:W-:Y:S01]  /*11190*/  @!P3 LEA R10, P6, R209.reuse, R12, 0x2 ;  /* 0x0000000cd10ab211 */ /* 0x044fe200078c10ff */
[----:B------:R1:W-:Y:S01]  /*111a0*/  @!P4 ST.E.64 desc[UR38][R8.64], R96 ;  /* 0x000000600800c985 */ /* 0x0003e2000c101b26 */
[----:B------:R-:W-:Y:S02]  /*111b0*/  ISETP.GE.AND P4, PT, R204, UR7, PT ;  /* 0x00000007cc007c0c */ /* 0x000fe4000bf86270 */
[----:B------:R-:W-:-:S02]  /*111c0*/  @!P3 LEA.HI.X R11, R209, R13, R159, 0x2, P6 ;  /* 0x0000000dd10bb211 */ /* 0x000fc400030f149f */
[----:B0-----:R-:W-:-:S03]  /*111d0*/  @!P2 LEA R4, P6, R208, R12, 0x2 ;  /* 0x0000000cd004a211 */ /* 0x001fc600078c10ff */
[----:B------:R0:W-:Y:S01]  /*111e0*/  @!P3 ST.E.64 desc[UR38][R10.64], R100 ;  /* 0x000000640a00b985 */ /* 0x0001e2000c101b26 */
[----:B------:R-:W-:Y:S02]  /*111f0*/  @!P2 LEA.HI.X R5, R208, R13, R158, 0x2, P6 ;  /* 0x0000000dd005a211 */ /* 0x000fe400030f149e */
[----:B-1----:R-:W-:-:S03]  /*11200*/  @!P1 LEA R8, P3, R207, R12, 0x2 ;  /* 0x0000000ccf089211 */ /* 0x002fc600078610ff */
[----:B------:R1:W-:Y:S01]  /*11210*/  @!P2 ST.E.64 desc[UR38][R4.64], R104 ;  /* 0x000000680400a985 */ /* 0x0003e2000c101b26 */
[-C--:B------:R-:W-:Y:S02]  /*11220*/  @!P1 LEA.HI.X R9, R207, R13.reuse, R157, 0x2, P3 ;  /* 0x0000000dcf099211 */ /* 0x080fe400018f149d */
[----:B------:R-:W-:Y:S02]  /*11230*/  ISETP.GE.AND P3, PT, R203, UR7, PT ;  /* 0x00000007cb007c0c */ /* 0x000fe4000bf66270 */
[CC--:B0-----:R-:W-:Y:S01]  /*11240*/  @!P0 LEA R10, P6, R206.reuse, R12.reuse, 0x2 ;  /* 0x0000000cce0a8211 */ /* 0x0c1fe200078c10ff */
[----:B------:R0:W-:Y:S03]  /*11250*/  @!P1 ST.E.64 desc[UR38][R8.64], R108 ;  /* 0x0000006c08009985 */ /* 0x0001e6000c101b26 */
[----:B------:R-:W-:Y:S02]  /*11260*/  @!P0 LEA.HI.X R11, R206, R13, R156, 0x2, P6 ;  /* 0x0000000dce0b8211 */ /* 0x000fe400030f149c */
[----:B-1----:R-:W-:-:S03]  /*11270*/  @!P5 LEA R4, P1, R205, R12, 0x2 ;  /* 0x0000000ccd04d211 */ /* 0x002fc600078210ff */
[----:B------:R1:W-:Y:S01]  /*11280*/  @!P0 ST.E.64 desc[UR38][R10.64], R112 ;  /* 0x000000700a008985 */ /* 0x0003e2000c101b26 */
[----:B------:R-:W-:Y:S02]  /*11290*/  ISETP.GE.AND P0, PT, R202, UR7, PT ;  /* 0x00000007ca007c0c */ /* 0x000fe4000bf06270 */
[-C--:B------:R-:W-:Y:S02]  /*112a0*/  @!P5 LEA.HI.X R5, R205, R13.reuse, R155, 0x2, P1 ;  /* 0x0000000dcd05d211 */ /* 0x080fe400008f149b */
[----:B------:R-:W-:Y:S02]  /*112b0*/  ISETP.GE.AND P1, PT, R201, UR7, PT ;  /* 0x00000007c9007c0c */ /* 0x000fe4000bf26270 */
[C---:B0-----:R-:W-:Y:S01]  /*112c0*/  @!P4 LEA R8, P2, R204.reuse, R12, 0x2 ;  /* 0x0000000ccc08c211 */ /* 0x041fe200078410ff */
[----:B------:R0:W-:Y:S03]  /*112d0*/  @!P5 ST.E.64 desc[UR38][R4.64], R116 ;  /* 0x000000740400d985 */ /* 0x0001e6000c101b26 */
[----:B------:R-:W-:-:S02]  /*112e0*/  @!P4 LEA.HI.X R9, R204, R13, R154, 0x2, P2 ;  /* 0x0000000dcc09c211 */ /* 0x000fc400010f149a */
[----:B------:R-:W-:Y:S02]  /*112f0*/  ISETP.GE.AND P2, PT, R198, UR7, PT ;  /* 0x00000007c6007c0c */ /* 0x000fe4000bf46270 */
[CC--:B-1----:R-:W-:Y:S01]  /*11300*/  @!P3 LEA R10, P6, R203.reuse, R12.reuse, 0x2 ;  /* 0x0000000ccb0ab211 */ /* 0x0c2fe200078c10ff */
[----:B------:R1:W-:Y:S01]  /*11310*/  @!P4 ST.E.64 desc[UR38][R8.64], R120 ;  /* 0x000000780800c985 */ /* 0x0003e2000c101b26 */
[----:B------:R-:W-:Y:S02]  /*11320*/  ISETP.GE.AND P4, PT, R200, UR7, PT ;  /* 0x00000007c8007c0c */ /* 0x000fe4000bf86270 */
[----:B------:R-:W-:Y:S02]  /*11330*/  @!P3 LEA.HI.X R11, R203, R13, R153, 0x2, P6 ;  /* 0x0000000dcb0bb211 */ /* 0x000fe400030f1499 */
[----:B0-----:R-:W-:-:S03]  /*11340*/  @!P0 LEA R4, P5, R202, R12, 0x2 ;  /* 0x0000000cca048211 */ /* 0x001fc600078a10ff */
[----:B------:R0:W-:Y:S01]  /*11350*/  @!P3 ST.E.64 desc[UR38][R10.64], R124 ;  /* 0x0000007c0a00b985 */ /* 0x0001e2000c101b26 */
[----:B------:R-:W-:Y:S02]  /*11360*/  ISETP.GE.AND P3, PT, R199, UR7, PT ;  /* 0x00000007c7007c0c */ /* 0x000fe4000bf66270 */
[-C--:B------:R-:W-:Y:S02]  /*11370*/  @!P0 LEA.HI.X R5, R202, R13.reuse, R152, 0x2, P5 ;  /* 0x0000000dca058211 */ /* 0x080fe400028f1498 */
[----:B------:R-:W-:Y:S02]  /*11380*/  ISETP.GE.AND P5, PT, R197, UR7, PT ;  /* 0x00000007c5007c0c */ /* 0x000fe4000bfa6270 */
[C---:B-1----:R-:W-:Y:S01]  /*11390*/  @!P1 LEA R8, P6, R201.reuse, R12, 0x2 ;  /* 0x0000000cc9089211 */ /* 0x042fe200078c10ff */
[----:B------:R1:W-:Y:S03]  /*113a0*/  @!P0 ST.E.64 desc[UR38][R4.64], R128 ;  /* 0x0000008004008985 */ /* 0x0003e6000c101b26 */
[----:B------:R-:W-:-:S03]  /*113b0*/  @!P1 LEA.HI.X R9, R201, R13, R19, 0x2, P6 ;  /* 0x0000000dc9099211 */ /* 0x000fc600030f1413 */
[CC--:B0-----:R-:W-:Y:S02]  /*113c0*/  @!P3 LEA R10, P6, R199.reuse, R12.reuse, 0x2 ;  /* 0x0000000cc70ab211 */ /* 0x0c1fe400078c10ff */
[----:B------:R0:W-:Y:S02]  /*113d0*/  @!P1 ST.E.64 desc[UR38][R8.64], R132 ;  /* 0x0000008408009985 */ /* 0x0001e4000c101b26 */
[----:B------:R-:W-:Y:S02]  /*113e0*/  @!P3 LEA.HI.X R11, R199, R13, R236, 0x2, P6 ;  /* 0x0000000dc70bb211 */ /* 0x000fe400030f14ec */
[----:B-1----:R-:W-:-:S04]  /*113f0*/  @!P4 LEA R4, P0, R200, R12, 0x2 ;  /* 0x0000000cc804c211 */ /* 0x002fc800078010ff */
[----:B------:R-:W-:Y:S02]  /*11400*/  @!P4 LEA.HI.X R5, R200, R13, R237, 0x2, P0 ;  /* 0x0000000dc805c211 */ /* 0x000fe400000f14ed */
[----:B0-----:R-:W-:-:S03]  /*11410*/  @!P2 LEA R8, P1, R198, R12, 0x2 ;  /* 0x0000000cc608a211 */ /* 0x001fc600078210ff */
[----:B------:R0:W-:Y:S01]  /*11420*/  @!P4 ST.E.64 desc[UR38][R4.64], R136 ;  /* 0x000000880400c985 */ /* 0x0001e2000c101b26 */
[C---:B------:R-:W-:Y:S02]  /*11430*/  @!P5 LEA R12, P0, R197.reuse, R12, 0x2 ;  /* 0x0000000cc50cd211 */ /* 0x040fe400078010ff */
[-C--:B------:R-:W-:Y:S01]  /*11440*/  @!P2 LEA.HI.X R9, R198, R13.reuse, R235, 0x2, P1 ;  /* 0x0000000dc609a211 */ /* 0x080fe200008f14eb */
[----:B------:R0:W-:Y:S01]  /*11450*/  @!P3 ST.E.64 desc[UR38][R10.64], R140 ;  /* 0x0000008c0a00b985 */ /* 0x0001e2000c101b26 */
[----:B------:R-:W-:-:S03]  /*11460*/  @!P5 LEA.HI.X R13, R197, R13, R234, 0x2, P0 ;  /* 0x0000000dc50dd211 */ /* 0x000fc600000f14ea */
[----:B------:R0:W-:Y:S04]  /*11470*/  @!P2 ST.E.64 desc[UR38][R8.64], R144 ;  /* 0x000000900800a985 */ /* 0x0001e8000c101b26 */
[----:B------:R0:W-:Y:S02]  /*11480*/  @!P5 ST.E.64 desc[UR38][R12.64], R148 ;  /* 0x000000940c00d985 */ /* 0x0001e4000c101b26 */
.L_x_5351:
[----:B------:R-:W-:Y:S05]  /*11490*/  BSYNC B1 ;  /* 0x0000000000017941 */ /* 0x000fea0003800000 */
.L_x_5350:
[----:B------:R-:W-:Y:S01]  /*114a0*/  VIADD R0, R0, 0x8 ;  /* 0x0000000800007836 */ /* 0x000fe20000000000 */
[----:B------:R-:W3:Y:S04]  /*114b0*/  SHFL.IDX PT, R7, R7, 0x1, 0x1c1f ;  /* 0x003c1f0007077f89 */ /* 0x000ee800000e0000 */
[----:B------:R-:W-:Y:S01]  /*114c0*/  ISETP.GE.AND P0, PT, R0, UR6, PT ;  /* 0x0000000600007c0c */ /* 0x000fe2000bf06270 */
[----:B------:R-:W4:-:S12]  /*114d0*/  SHFL.IDX PT, R3, R3, 0x1, 0x1c1f ;  /* 0x003c1f0003037f89 */ /* 0x000f1800000e0000 */
[----:B------:R-:W-:Y:S05]  /*114e0*/  @P0 BRA `(.L_x_5349) ;  /* 0x0000001400dc0947 */ /* 0x000fea0003800000 */
[----:B------:R-:W-:Y:S02]  /*114f0*/  ULDC UR6, c[0x0][0xbc8] ;  /* 0x0002f20000067ab9 */ /* 0x000fe40000000800 */
[----:B------:R-:W-:Y:S02]  /*11500*/  ISETP.GE.AND P4, PT, R22, UR6, PT ;  /* 0x0000000616007c0c */ /* 0x000fe4000bf86270 */
[----:B------:R-:W-:Y:S02]  /*11510*/  ISETP.GE.AND P2, PT, R227, UR6, PT ;  /* 0x00000006e3007c0c */ /* 0x000fe4000bf46270 */
[----:B------:R-:W-:Y:S02]  /*11520*/  ISETP.GE.AND P1, PT, R226, UR6, PT ;  /* 0x00000006e2007c0c */ /* 0x000fe4000bf26270 */
[----:B------:R-:W-:-:S07]  /*11530*/  ISETP.GE.AND P0, PT, R225, UR6, PT ;  /* 0x00000006e1007c0c */ /* 0x000fce000bf06270 */
[CC--:B01--4-:R-:W-:Y:S02]  /*11540*/  @!P4 LEA R12, P3, R22.reuse, R3.reuse, 0x2 ;  /* 0x00000003160cc211 */ /* 0x0d3fe400078610ff */
[----:B------:R-:W-:Y:S02]  /*11550*/  @!P2 LEA R4, P6, R227, R3, 0x2 ;  /* 0x00000003e304a211 */ /* 0x000fe400078c10ff */
[----:B--23--:R-:W-:Y:S02]  /*11560*/  @!P4 LEA.HI.X R13, R22, R7, R21, 0x2, P3 ;  /* 0x00000007160dc211 */ /* 0x00cfe400018f1415 */
        /* <DEDUP_REMOVED lines=14> */
[C---:B------:R-:W-:Y:S02]  /*11650*/  @!P4 LEA R14, P2, R223.reuse, R3, 0x2 ;  /* 0x00000003df0ec211 */ /* 0x040fe400078410ff */
        /* <DEDUP_REMOVED lines=12> */
[----:B--2---:R-:W-:-:S02]  /*11720*/  @!P1 LEA R8, P5, R220, R3, 0x2 ;  /* 0x00000003dc089211 */ /* 0x004fc400078a10ff */
        /* <DEDUP_REMOVED lines=20> */
[----:B--2---:R-:W-:Y:S01]  /*11870*/  @!P1 LEA R8, P3, R214, R3, 0x2 ;  /* 0x00000003d6089211 */ /* 0x004fe200078610ff */
        /* <DEDUP_REMOVED lines=23> */
[-C--:B--2---:R-:W-:Y:S02]  /*119f0*/  @!P2 LEA R4, P6, R209, R3.reuse, 0x2 ;  /* 0x00000003d104a211 */ /* 0x084fe400078c10ff */
[----:B------:R-:W-:Y:S01]  /*11a00*/  ISETP.GE.AND P4, PT, R205, UR6, PT ;  /* 0x00000006cd007c0c */ /* 0x000fe2000bf86270 */
[----:B------:R2:W-:Y:S01]  /*11a10*/  @!P3 ST.E.64 desc[UR38][R20.64], R98 ;  /* 0x000000621400b985 */ /* 0x0005e2000c101b26 */
[----:B---3--:R-:W-:Y:S02]  /*11a20*/  @!P1 LEA R8, P3, R208, R3, 0x2 ;  /* 0x00000003d0089211 */ /* 0x008fe400078610ff */
        /* <DEDUP_REMOVED lines=13> */
[C---:B--2---:R-:W-:Y:S01]  /*11b00*/  @!P3 LEA R20, P6, R204.reuse, R3, 0x2 ;  /* 0x00000003cc14b211 */ /* 0x044fe200078c10ff */
        /* <DEDUP_REMOVED lines=11> */
[-C--:B---3--:R-:W-:Y:S01]  /*11bc0*/  @!P1 LEA R8, P6, R202, R3.reuse, 0x2 ;  /* 0x00000003ca089211 */ /* 0x088fe200078c10ff */
[----:B------:R3:W-:Y:S02]  /*11bd0*/  @!P0 ST.E.64 desc[UR38][R4.64], R126 ;  /* 0x0000007e04008985 */ /* 0x0007e4000c101b26 */
[----:B0-----:R-:W-:-:S02]  /*11be0*/  @!P4 LEA R10, P0, R201, R3, 0x2 ;  /* 0x00000003c90ac211 */ /* 0x001fc400078010ff */
[----:B------:R-:W-:Y:S02]  /*11bf0*/  @!P1 LEA.HI.X R9, R202, R7, R152, 0x2, P6 ;  /* 0x00000007ca099211 */ /* 0x000fe400030f1498 */
[----:B--2---:R-:W-:Y:S02]  /*11c00*/  @!P3 LEA R12, P6, R200, R3, 0x2 ;  /* 0x00000003c80cb211 */ /* 0x004fe400078c10ff */
        /* <DEDUP_REMOVED lines=13> */
[----:B---3--:R-:W-:-:S04]  /*11ce0*/  LEA R4, P0, R197, R3, 0x2 ;  /* 0x00000003c5047211 */ /* 0x008fc800078010ff */
[----:B------:R-:W-:-:S05]  /*11cf0*/  LEA.HI.X R5, R197, R7, R234, 0x2, P0 ;  /* 0x00000007c5057211 */ /* 0x000fca00000f14ea */
[----:B------:R0:W-:Y:S01]  /*11d00*/  ST.E.64 desc[UR38][R4.64], R150 ;  /* 0x0000009604007985 */ /* 0x0001e2000c101b26 */
[----:B------:R-:W-:Y:S05]  /*11d10*/  BRA `(.L_x_5349) ;  /* 0x0000000c00d07947 */ /* 0x000fea0003800000 */
.L_x_5343:
        /* <DEDUP_REMOVED lines=26> */
.L_x_5352:
[----:B------:R-:W-:Y:S01]  /*11ec0*/  BSSY B1, `(.L_x_5353) ;  /* 0x0000038000017945 */ /* 0x000fe20003800000 */
[----:B------:R-:W-:Y:S02]  /*11ed0*/  SEL R191, R191, RZ, !P0 ;  /* 0x000000ffbfbf7207 */ /* 0x000fe40004000000 */
[----:B------:R-:W-:Y:S02]  /*11ee0*/  SEL R196, R196, RZ, !P0 ;  /* 0x000000ffc4c47207 */ /* 0x000fe40004000000 */
[----:B-----5:R-:W-:Y:S01]  /*11ef0*/  SHF.R.S32.HI R26, RZ, 0x1f, R3 ;  /* 0x0000001fff1a7819 */ /* 0x020fe20000011403 */
[----:B------:R-:W-:Y:S06]  /*11f00*/  @P3 BRA `(.L_x_5354) ;  /* 0x0000000000cc3947 */ /* 0x000fec0003800000 */
[----:B------:R-:W0:Y:S01]  /*11f10*/  S2R R29, SR_TID.X ;  /* 0x00000000001d7919 */ /* 0x000e220000002100 */
[----:B------:R-:W1:Y:S01]  /*11f20*/  LDC R28, c[0x0][0xce8] ;  /* 0x00033a00ff1c7b82 */ /* 0x000e620000000800 */
[----:B------:R-:W-:Y:S02]  /*11f30*/  IMAD.U32 R8, RZ, RZ, UR42 ;  /* 0x0000002aff087e24 */ /* 0x000fe4000f8e00ff */
[----:B-1----:R-:W-:-:S03]  /*11f40*/  IMAD R4, R7, R28, RZ ;  /* 0x0000001c07047224 */ /* 0x002fc600078e02ff */
[----:B0-----:R-:W-:-:S04]  /*11f50*/  IADD3 R29, R8, -0x80, R29 ;  /* 0xffffff80081d7810 */ /* 0x001fc80007ffe01d */
[----:B------:R-:W-:-:S13]  /*11f60*/  ISETP.GE.AND P0, PT, R29, R4, PT ;  /* 0x000000041d00720c */ /* 0x000fda0003f06270 */
[----:B------:R-:W-:Y:S05]  /*11f70*/  @P0 BRA `(.L_x_5354) ;  /* 0x0000000000b00947 */ /* 0x000fea0003800000 */
[----:B------:R-:W-:Y:S01]  /*11f80*/  ISETP.NE.AND P1, PT, R28, 0x1, PT ;  /* 0x000000011c00780c */ /* 0x000fe20003f25270 */
[----:B------:R-:W-:Y:S01]  /*11f90*/  IMAD.MOV.U32 R24, RZ, RZ, 0xab8 ;  /* 0x00000ab8ff187424 */ /* 0x000fe200078e00ff */
[----:B------:R-:W-:Y:S01]  /*11fa0*/  ISETP.GT.AND P0, PT, R0, 0x1, PT ;  /* 0x000000010000780c */ /* 0x000fe20003f04270 */
[----:B------:R-:W0:Y:S01]  /*11fb0*/  LDC.64 R4, c[0x0][0xca8] ;  /* 0x00032a00ff047b82 */ /* 0x000e220000000a00 */
[----:B------:R-:W-:Y:S01]  /*11fc0*/  LOP3.LUT R195, R195, 0xff, RZ, 0xc0, !PT ;  /* 0x000000ffc3c37812 */ /* 0x000fe200078ec0ff */
[----:B------:R-:W-:Y:S01]  /*11fd0*/  IMAD.MOV.U32 R19, RZ, RZ, R29 ;  /* 0x000000ffff137224 */ /* 0x000fe200078e001d */
[----:B------:R-:W-:-:S05]  /*11fe0*/  SEL R24, R24, 0xa78, P0 ;  /* 0x00000a7818187807 */ /* 0x000fca0000000000 */
[----:B------:R-:W1:Y:S08]  /*11ff0*/  LDC.64 R12, c[0x0][R24+0x220] ;  /* 0x00008800180c7b82 */ /* 0x000e700000000a00 */
[----:B------:R-:W2:Y:S08]  /*12000*/  @P1 LDC R0, c[0x0][0xcec] ;  /* 0x00033b00ff001b82 */ /* 0x000eb00000000800 */
[----:B------:R-:W3:Y:S08]  /*12010*/  LDC.64 R10, c[0x0][R24+0x218] ;  /* 0x00008600180a7b82 */ /* 0x000ef00000000a00 */
[----:B------:R-:W4:Y:S01]  /*12020*/  @P1 LDC R27, c[0x0][0xcf0] ;  /* 0x00033c00ff1b1b82 */ /* 0x000f220000000800 */
[----:B-1----:R-:W-:-:S02]  /*12030*/  IMAD R13, R13, R191, RZ ;  /* 0x000000bf0d0d7224 */ /* 0x002fc400078e02ff */
[----:B------:R-:W-:-:S05]  /*12040*/  IMAD.WIDE.U32 R20, R12, R191, RZ ;  /* 0x000000bf0c147225 */ /* 0x000fca00078e00ff */
[----:B------:R-:W1:Y:S01]  /*12050*/  LDC.64 R14, c[0x0][R24+0x228] ;  /* 0x00008a00180e7b82 */ /* 0x000e620000000a00 */
[----:B--2---:R-:W-:-:S07]  /*12060*/  @P1 IMAD.HI.U32 R0, R29, R0, RZ ;  /* 0x000000001d001227 */ /* 0x004fce00078e00ff */
[----:B------:R-:W2:Y:S01]  /*12070*/  LDC.64 R8, c[0x0][R24+0x210] ;  /* 0x0000840018087b82 */ /* 0x000ea20000000a00 */
[-C--:B---3--:R-:W-:Y:S02]  /*12080*/  IMAD R25, R11, R192.reuse, RZ ;  /* 0x000000c00b197224 */ /* 0x088fe400078e02ff */
[----:B------:R-:W-:-:S04]  /*12090*/  IMAD.WIDE.U32 R10, R10, R192, RZ ;  /* 0x000000c00a0a7225 */ /* 0x000fc800078e00ff */
[----:B------:R-:W-:Y:S01]  /*120a0*/  IMAD.IADD R25, R11, 0x1, R25 ;  /* 0x000000010b197824 */ /* 0x000fe200078e0219 */
[----:B----4-:R-:W-:Y:S01]  /*120b0*/  @P1 SHF.R.U32.HI R19, RZ, R27, R0 ;  /* 0x0000001bff131219 */ /* 0x010fe20000011600 */
[----:B------:R-:W-:Y:S01]  /*120c0*/  IMAD R27, R12, R196, R13 ;  /* 0x000000c40c1b7224 */ /* 0x000fe200078e020d */
[----:B------:R-:W-:Y:S01]  /*120d0*/  SEL R13, R195, RZ, P0 ;  /* 0x000000ffc30d7207 */ /* 0x000fe20000000000 */
[----:B0-----:R-:W0:Y:S01]  /*120e0*/  @!P0 LDC R4, c[0x0][0xc50] ;  /* 0x00031400ff048b82 */ /* 0x001e220000000800 */
[----:B------:R-:W-:Y:S01]  /*120f0*/  IADD3 R0, P1, P3, R20, R10, R3 ;  /* 0x0000000a14007210 */ /* 0x000fe20007b3e003 */
[----:B------:R-:W-:Y:S02]  /*12100*/  IMAD.MOV R12, RZ, RZ, -R19 ;  /* 0x000000ffff0c7224 */ /* 0x000fe400078e0a13 */
[----:B------:R-:W-:Y:S02]  /*12110*/  IMAD.IADD R27, R21, 0x1, R27 ;  /* 0x00000001151b7824 */ /* 0x000fe400078e021b */
[----:B-1----:R-:W-:-:S02]  /*12120*/  IMAD.WIDE.U32 R10, R14, R13, RZ ;  /* 0x0000000d0e0a7225 */ /* 0x002fc400078e00ff */
[----:B------:R-:W1:Y:S02]  /*12130*/  @!P0 LDC R5, c[0x0][0xc54] ;  /* 0x00031500ff058b82 */ /* 0x000e640000000800 */
[----:B------:R-:W-:Y:S02]  /*12140*/  IMAD R15, R15, R13, RZ ;  /* 0x0000000d0f0f7224 */ /* 0x000fe400078e02ff */
[----:B------:R-:W-:Y:S01]  /*12150*/  IMAD R13, R28, R12, R29 ;  /* 0x0000000c1c0d7224 */ /* 0x000fe200078e021d */
[----:B------:R-:W-:Y:S01]  /*12160*/  IADD3.X R12, R27, R25, R26, P1, P3 ;  /* 0x000000191b0c7210 */ /* 0x000fe20000fe641a */
[----:B------:R-:W-:Y:S01]  /*12170*/  IMAD.IADD R15, R11, 0x1, R15 ;  /* 0x000000010b0f7824 */ /* 0x000fe200078e020f */
[----:B------:R-:W-:Y:S01]  /*12180*/  IADD3 R10, P0, P1, R19, R0, R10 ;  /* 0x00000000130a7210 */ /* 0x000fe2000791e00a */
[----:B--2---:R-:W-:Y:S01]  /*12190*/  IMAD R0, R9, R13, RZ ;  /* 0x0000000d09007224 */ /* 0x004fe200078e02ff */
[----:B------:R-:W-:-:S04]  /*121a0*/  SHF.R.S32.HI R19, RZ, 0x1f, R19 ;  /* 0x0000001fff137819 */ /* 0x000fc80000011413 */
[----:B------:R-:W-:Y:S02]  /*121b0*/  IADD3.X R11, R19, R12, R15, P0, P1 ;  /* 0x0000000c130b7210 */ /* 0x000fe400007e240f */
[----:B------:R-:W-:-:S05]  /*121c0*/  SHF.R.S32.HI R15, RZ, 0x1f, R13 ;  /* 0x0000001fff0f7819 */ /* 0x000fca000001140d */
[C---:B------:R-:W-:Y:S02]  /*121d0*/  IMAD R15, R8.reuse, R15, R0 ;  /* 0x0000000f080f7224 */ /* 0x040fe400078e0200 */
[----:B------:R-:W-:-:S04]  /*121e0*/  IMAD.WIDE.U32 R8, R8, R13, R10 ;  /* 0x0000000d08087225 */ /* 0x000fc800078e000a */
[----:B------:R-:W-:Y:S01]  /*121f0*/  IMAD.IADD R0, R9, 0x1, R15 ;  /* 0x0000000109007824 */ /* 0x000fe200078e020f */
[----:B0-----:R-:W-:Y:S01]  /*12200*/  LEA R4, P0, R8, R4, 0x2 ;  /* 0x0000000408047211 */ /* 0x001fe200078010ff */
[----:B------:R-:W-:-:S03]  /*12210*/  IMAD.MOV.U32 R9, RZ, RZ, -0x800000 ;  /* 0xff800000ff097424 */ /* 0x000fc600078e00ff */
[----:B-1----:R-:W-:-:S05]  /*12220*/  LEA.HI.X R5, R8, R5, R0, 0x2, P0 ;  /* 0x0000000508057211 */ /* 0x002fca00000f1400 */
[----:B------:R0:W-:Y:S04]  /*12230*/  STG.E desc[UR38][R4.64], R9 ;  /* 0x0000000904007986 */ /* 0x0001e8000c101926 */
.L_x_5354:
[----:B------:R-:W-:Y:S05]  /*12240*/  BSYNC B1 ;  /* 0x0000000000017941 */ /* 0x000fea0003800000 */
.L_x_5353:
[----:B------:R-:W-:Y:S05]  /*12250*/  @P2 BRA `(.L_x_5349) ;  /* 0x0000000800802947 */ /* 0x000fea0003800000 */
[----:B------:R-:W1:Y:S01]  /*12260*/  LDC R10, c[0x0][0xce8] ;  /* 0x00033a00ff0a7b82 */ /* 0x000e620000000800 */
[----:B------:R-:W-:Y:S01]  /*12270*/  ULDC.64 UR6, c[0x0][0xba0] ;  /* 0x0002e80000067ab9 */ /* 0x000fe20000000a00 */
[----:B------:R-:W-:Y:S01]  /*12280*/  ULDC UR8, c[0x0][0xbc8] ;  /* 0x0002f20000087ab9 */ /* 0x000fe20000000800 */
[----:B------:R-:W-:Y:S01]  /*12290*/  IMAD R0, R26, UR6, RZ ;  /* 0x000000061a007c24 */ /* 0x000fe2000f8e02ff */
[----:B------:R-:W-:Y:S01]  /*122a0*/  ISETP.GE.AND P1, PT, R194, UR8, PT ;  /* 0x00000008c2007c0c */ /* 0x000fe2000bf26270 */
[----:B0-----:R-:W-:Y:S01]  /*122b0*/  IMAD.WIDE.U32 R4, R3, UR6, RZ ;  /* 0x0000000603047c25 */ /* 0x001fe2000f8e00ff */
[----:B------:R-:W-:Y:S01]  /*122c0*/  ISETP.GE.AND P2, PT, R17, UR8, PT ;  /* 0x0000000811007c0c */ /* 0x000fe2000bf46270 */
[----:B------:R-:W-:Y:S01]  /*122d0*/  BSSY B1, `(.L_x_5355) ;  /* 0x0000074000017945 */ /* 0x000fe20003800000 */
[----:B------:R-:W-:Y:S01]  /*122e0*/  SHF.R.S32.HI R36, RZ, 0x1f, R193 ;  /* 0x0000001fff247819 */ /* 0x000fe200000114c1 */
[----:B------:R-:W-:Y:S01]  /*122f0*/  IMAD R3, R3, UR7, R0 ;  /* 0x0000000703037c24 */ /* 0x000fe2000f8e0200 */
[----:B------:R-:W-:Y:S01]  /*12300*/  ULDC.64 UR6, c[0x0][0xbe8] ;  /* 0x0002fa0000067ab9 */ /* 0x000fe20000000a00 */
[----:B------:R-:W-:Y:S01]  /*12310*/  SEL R0, RZ, 0x1, P2 ;  /* 0x00000001ff007807 */ /* 0x000fe20001000000 */
[----:B------:R-:W-:Y:S01]  /*12320*/  VIADD R29, R17, 0xc0 ;  /* 0x000000c0111d7836 */ /* 0x000fe20000000000 */
[----:B------:R-:W-:Y:S01]  /*12330*/  ISETP.GE.AND P2, PT, R193, UR8, PT ;  /* 0x00000008c1007c0c */ /* 0x000fe2000bf46270 */
[----:B------:R-:W-:Y:S01]  /*12340*/  IMAD.IADD R5, R5, 0x1, R3 ;  /* 0x0000000105057824 */ /* 0x000fe200078e0203 */
[----:B------:R-:W-:Y:S01]  /*12350*/  SHF.R.S32.HI R3, RZ, 0x1f, R30 ;  /* 0x0000001fff037819 */ /* 0x000fe2000001141e */
[----:B------:R-:W-:Y:S01]  /*12360*/  VIADD R31, R17, 0x100 ;  /* 0x00000100111f7836 */ /* 0x000fe20000000000 */
[----:B------:R-:W-:Y:S01]  /*12370*/  SEL R14, RZ, 0xffffffff, P2 ;  /* 0xffffffffff0e7807 */ /* 0x000fe20001000000 */
[----:B------:R-:W-:Y:S01]  /*12380*/  IMAD.WIDE.U32 R4, R192, UR6, R4 ;  /* 0x00000006c0047c25 */ /* 0x000fe2000f8e0004 */
[----:B------:R-:W-:-:S02]  /*12390*/  LEA.HI R8, R3, R30, RZ, 0x3 ;  /* 0x0000001e03087211 */ /* 0x000fc400078f18ff */
[----:B------:R-:W-:Y:S01]  /*123a0*/  SEL R3, RZ, 0xffffffff, P1 ;  /* 0xffffffffff037807 */ /* 0x000fe20000800000 */
[----:B------:R-:W-:Y:S01]  /*123b0*/  IMAD R5, R192, UR7, R5 ;  /* 0x00000007c0057c24 */ /* 0x000fe2000f8e0205 */
[----:B------:R-:W-:Y:S01]  /*123c0*/  LOP3.LUT R9, R8, 0xfffffff8, RZ, 0xc0, !PT ;  /* 0xfffffff808097812 */ /* 0x000fe200078ec0ff */
[----:B------:R-:W-:Y:S01]  /*123d0*/  ULDC.64 UR6, c[0x0][0xbf0] ;  /* 0x0002fc0000067ab9 */ /* 0x000fe20000000a00 */
[----:B-1----:R-:W-:Y:S01]  /*123e0*/  ISETP.NE.AND P0, PT, R10, 0x1, PT ;  /* 0x000000010a00780c */ /* 0x002fe20003f05270 */
[----:B------:R-:W-:Y:S01]  /*123f0*/  IMAD.SHL.U32 R15, R3, 0x2, RZ ;  /* 0x00000002030f7824 */ /* 0x000fe200078e00ff */
[----:B------:R-:W-:Y:S01]  /*12400*/  SHF.R.S32.HI R20, RZ, 0x3, R8 ;  /* 0x00000003ff147819 */ /* 0x000fe20000011408 */
[----:B------:R-:W-:Y:S01]  /*12410*/  IMAD.IADD R3, R30, 0x1, -R9 ;  /* 0x000000011e037824 */ /* 0x000fe200078e0a09 */
[----:B------:R-:W-:Y:S01]  /*12420*/  ISETP.GE.AND P1, PT, R29, UR8, PT ;  /* 0x000000081d007c0c */ /* 0x000fe2000bf26270 */
[----:B------:R-:W-:Y:S01]  /*12430*/  IMAD.WIDE.U32 R4, R191, UR6, R4 ;  /* 0x00000006bf047c25 */ /* 0x000fe2000f8e0004 */
[----:B------:R-:W-:-:S02]  /*12440*/  LOP3.LUT R12, R15, 0x2, R0, 0xe2, !PT ;  /* 0x000000020f0c7812 */ /* 0x000fc400078ee200 */
[----:B------:R-:W-:Y:S01]  /*12450*/  SHF.R.S32.HI R28, RZ, 0x1f, R29 ;  /* 0x0000001fff1c7819 */ /* 0x000fe2000001141d */
[----:B------:R-:W-:Y:S01]  /*12460*/  IMAD R3, R3, 0x20, R20 ;  /* 0x0000002003037824 */ /* 0x000fe200078e0214 */
[----:B------:R-:W-:Y:S01]  /*12470*/  SHF.R.S32.HI R34, RZ, 0x1f, R31 ;  /* 0x0000001fff227819 */ /* 0x000fe2000001141f */
[----:B------:R-:W-:Y:S01]  /*12480*/  IMAD R0, R196, UR6, RZ ;  /* 0x00000006c4007c24 */ /* 0x000fe2000f8e02ff */
[----:B------:R-:W-:Y:S01]  /*12490*/  SHF.R.S32.HI R37, RZ, 0x1f, R194 ;  /* 0x0000001fff257819 */ /* 0x000fe200000114c2 */
[----:B------:R-:W0:Y:S01]  /*124a0*/  @P0 LDC R11, c[0x0][0xcec] ;  /* 0x00033b00ff0b0b82 */ /* 0x000e220000000800 */
[----:B------:R-:W-:Y:S02]  /*124b0*/  VIADD R8, R3, UR42 ;  /* 0x0000002a03087c36 */ /* 0x000fe40008000000 */
[----:B------:R-:W-:Y:S01]  /*124c0*/  IMAD R9, R191, UR7, R0 ;  /* 0x00000007bf097c24 */ /* 0x000fe2000f8e0200 */
[----:B------:R-:W-:Y:S01]  /*124d0*/  ULDC.64 UR6, c[0x0][0xbe0] ;  /* 0x0002f80000067ab9 */ /* 0x000fe20000000a00 */
[----:B------:R-:W-:Y:S01]  /*124e0*/  IMAD.SHL.U32 R15, R14, 0x4, RZ ;  /* 0x000000040e0f7824 */ /* 0x000fe200078e00ff */
[----:B------:R-:W-:Y:S01]  /*124f0*/  SEL R14, RZ, 0xffffffff, P1 ;  /* 0xffffffffff0e7807 */ /* 0x000fe20000800000 */
[----:B------:R-:W-:Y:S01]  /*12500*/  IMAD.MOV.U32 R3, RZ, RZ, R8 ;  /* 0x000000ffff037224 */ /* 0x000fe200078e0008 */
[----:B------:R-:W1:Y:S01]  /*12510*/  @P0 LDC R13, c[0x0][0xcf0] ;  /* 0x00033c00ff0d0b82 */ /* 0x000e620000000800 */
[----:B------:R-:W-:Y:S01]  /*12520*/  IMAD.IADD R5, R5, 0x1, R9 ;  /* 0x0000000105057824 */ /* 0x000fe200078e0209 */
[----:B------:R-:W-:Y:S01]  /*12530*/  LOP3.LUT R12, R15, 0x4, R12, 0xe2, !PT ;  /* 0x000000040f0c7812 */ /* 0x000fe200078ee20c */
[----:B------:R-:W-:-:S02]  /*12540*/  VIADD R33, R17, 0x140 ;  /* 0x0000014011217836 */ /* 0x000fc40000000000 */
[----:B------:R-:W-:Y:S02]  /*12550*/  VIADD R27, R17, 0x180 ;  /* 0x00000180111b7836 */ /* 0x000fe40000000000 */
[----:B------:R-:W-:Y:S01]  /*12560*/  IMAD R25, R7, R10, RZ ;  /* 0x0000000a07197224 */ /* 0x000fe200078e02ff */
[----:B------:R-:W-:Y:S01]  /*12570*/  SHF.R.S32.HI R32, RZ, 0x1f, R33 ;  /* 0x0000001fff207819 */ /* 0x000fe20000011421 */
[----:B------:R-:W-:Y:S01]  /*12580*/  VIADD R35, R17, 0x1c0 ;  /* 0x000001c011237836 */ /* 0x000fe20000000000 */
[----:B------:R-:W-:-:S04]  /*12590*/  SHF.R.S32.HI R26, RZ, 0x1f, R27 ;  /* 0x0000001fff1a7819 */ /* 0x000fc8000001141b */
[----:B------:R-:W-:Y:S01]  /*125a0*/  ISETP.GE.AND P1, PT, R35, UR8, PT ;  /* 0x0000000823007c0c */ /* 0x000fe2000bf26270 */
[----:B0-----:R-:W-:Y:S01]  /*125b0*/  @P0 IMAD.HI.U32 R0, R8, R11, RZ ;  /* 0x0000000b08000227 */ /* 0x001fe200078e00ff */
[----:B------:R-:W-:-:S03]  /*125c0*/  SHF.R.S32.HI R30, RZ, 0x1f, R35 ;  /* 0x0000001fff1e7819 */ /* 0x000fc60000011423 */
[----:B------:R-:W-:Y:S01]  /*125d0*/  IMAD.SHL.U32 R11, R14, 0x8, RZ ;  /* 0x000000080e0b7824 */ /* 0x000fe200078e00ff */
[----:B-1----:R-:W-:Y:S02]  /*125e0*/  @P0 SHF.R.U32.HI R3, RZ, R13, R0 ;  /* 0x0000000dff030219 */ /* 0x002fe40000011600 */
[----:B------:R-:W-:Y:S02]  /*125f0*/  ISETP.GE.AND P0, PT, R31, UR8, PT ;  /* 0x000000081f007c0c */ /* 0x000fe4000bf06270 */
[--C-:B------:R-:W-:Y:S01]  /*12600*/  SHF.R.S32.HI R0, RZ, 0x1f, R3.reuse ;  /* 0x0000001fff007819 */ /* 0x100fe20000011403 */
[----:B------:R-:W-:Y:S01]  /*12610*/  IMAD.MOV R9, RZ, RZ, -R3 ;  /* 0x000000ffff097224 */ /* 0x000fe200078e0a03 */
[----:B------:R-:W-:Y:S01]  /*12620*/  LOP3.LUT R12, R11, 0x8, R12, 0xe2, !PT ;  /* 0x000000080b0c7812 */ /* 0x000fe200078ee20c */
[----:B------:R-:W-:Y:S01]  /*12630*/  IMAD.WIDE.U32 R4, R3, UR6, R4 ;  /* 0x0000000603047c25 */ /* 0x000fe2000f8e0004 */
[----:B------:R-:W-:Y:S02]  /*12640*/  SEL R11, RZ, 0xffffffff, P0 ;  /* 0xffffffffff0b7807 */ /* 0x000fe40000000000 */
[----:B------:R-:W-:Y:S01]  /*12650*/  ISETP.GE.AND P0, PT, R33, UR8, PT ;  /* 0x0000000821007c0c */ /* 0x000fe2000bf06270 */
[----:B------:R-:W-:-:S02]  /*12660*/  IMAD R0, R0, UR6, RZ ;  /* 0x0000000600007c24 */ /* 0x000fc4000f8e02ff */
[----:B------:R-:W-:Y:S02]  /*12670*/  IMAD R9, R10, R9, R8 ;  /* 0x000000090a097224 */ /* 0x000fe400078e0208 */
[----:B------:R-:W-:Y:S02]  /*12680*/  IMAD.SHL.U32 R13, R11, 0x10, RZ ;  /* 0x000000100b0d7824 */ /* 0x000fe400078e00ff */
[----:B------:R-:W-:Y:S01]  /*12690*/  IMAD R11, R3, UR7, R0 ;  /* 0x00000007030b7c24 */ /* 0x000fe2000f8e0200 */
[----:B------:R-:W-:Y:S01]  /*126a0*/  SHF.R.S32.HI R0, RZ, 0x1f, R9 ;  /* 0x0000001fff007819 */ /* 0x000fe20000011409 */
[----:B------:R-:W-:Y:S01]  /*126b0*/  ULDC.64 UR6, c[0x0][0xbd8] ;  /* 0x0002f60000067ab9 */ /* 0x000fe20000000a00 */
[----:B------:R-:W-:Y:S01]  /*126c0*/  SEL R3, RZ, 0xffffffff, P0 ;  /* 0xffffffffff037807 */ /* 0x000fe20000000000 */
[----:B------:R-:W-:Y:S01]  /*126d0*/  IMAD.IADD R5, R5, 0x1, R11 ;  /* 0x0000000105057824 */ /* 0x000fe200078e020b */
[----:B------:R-:W-:Y:S01]  /*126e0*/  ISETP.GE.AND P0, PT, R27, UR8, PT ;  /* 0x000000081b007c0c */ /* 0x000fe2000bf06270 */
[----:B------:R-:W-:Y:S01]  /*126f0*/  IMAD R0, R0, UR6, RZ ;  /* 0x0000000600007c24 */ /* 0x000fe2000f8e02ff */
[----:B------:R-:W-:Y:S01]  /*12700*/  LOP3.LUT R12, R13, 0x10, R12, 0xe2, !PT ;  /* 0x000000100d0c7812 */ /* 0x000fe200078ee20c */
[----:B------:R-:W-:-:S02]  /*12710*/  IMAD.SHL.U32 R11, R3, 0x20, RZ ;  /* 0x00000020030b7824 */ /* 0x000fc400078e00ff */
[C---:B------:R-:W-:Y:S02]  /*12720*/  IMAD R3, R9.reuse, UR7, R0 ;  /* 0x0000000709037c24 */ /* 0x040fe4000f8e0200 */
[----:B------:R-:W-:Y:S01]  /*12730*/  IMAD.WIDE.U32 R4, R9, UR6, R4 ;  /* 0x0000000609047c25 */ /* 0x000fe2000f8e0004 */
[----:B------:R-:W-:Y:S01]  /*12740*/  ULDC.64 UR6, c[0x0][0xb80] ;  /* 0x0002e00000067ab9 */ /* 0x000fe20000000a00 */
[----:B------:R-:W-:Y:S02]  /*12750*/  SEL R9, RZ, 0x40, P0 ;  /* 0x00000040ff097807 */ /* 0x000fe40000000000 */
[----:B------:R-:W-:Y:S01]  /*12760*/  IMAD.IADD R3, R5, 0x1, R3 ;  /* 0x0000000105037824 */ /* 0x000fe200078e0203 */
[----:B------:R-:W-:Y:S01]  /*12770*/  LEA R19, P0, R4, UR6, 0x1 ;  /* 0x0000000604137c11 */ /* 0x000fe2000f8008ff */
[----:B------:R-:W-:Y:S01]  /*12780*/  VIADD R0, R20, UR42 ;  /* 0x0000002a14007c36 */ /* 0x000fe20008000000 */
[----:B------:R-:W-:Y:S02]  /*12790*/  LOP3.LUT R12, R11, 0x20, R12, 0xe2, !PT ;  /* 0x000000200b0c7812 */ /* 0x000fe400078ee20c */
[----:B------:R-:W-:Y:S01]  /*127a0*/  LEA.HI.X R3, R4, UR7, R3, 0x1, P0 ;  /* 0x0000000704037c11 */ /* 0x000fe200080f0c03 */
[----:B------:R0:W1:Y:S01]  /*127b0*/  SHFL.IDX PT, R8, R19, RZ, 0x181f ;  /* 0x00181fff13087589 */ /* 0x00006200000e0000 */
[----:B------:R-:W-:-:S02]  /*127c0*/  ISETP.GE.AND P0, PT, R0, R25, PT ;  /* 0x000000190000720c */ /* 0x000fc40003f06270 */
[----:B------:R-:W-:Y:S02]  /*127d0*/  LOP3.LUT R24, R12, R9, RZ, 0xfc, !PT ;  /* 0x000000090c187212 */ /* 0x000fe400078efcff */
[----:B------:R-:W-:Y:S01]  /*127e0*/  SEL R5, RZ, 0x80, P1 ;  /* 0x00000080ff057807 */ /* 0x000fe20000800000 */
[----:B------:R0:W2:Y:S03]  /*127f0*/  SHFL.IDX PT, R9, R3, RZ, 0x181f ;  /* 0x00181fff03097589 */ /* 0x0000a600000e0000 */
[----:B------:R-:W-:-:S05]  /*12800*/  LOP3.LUT R7, R24, R5, RZ, 0xfc, !PT ;  /* 0x0000000518077212 */ /* 0x000fca00078efcff */
        /* <DEDUP_REMOVED lines=32> */
.L_x_5356:
[----:B------:R-:W-:Y:S05]  /*12a10*/  BSYNC B1 ;  /* 0x0000000000017941 */ /* 0x000fea0003800000 */
.L_x_5355:
        /* <DEDUP_REMOVED lines=36> */
.L_x_5349:
[----:B------:R-:W-:Y:S05]  /*12c60*/  BSYNC B0 ;  /* 0x0000000000007941 */ /* 0x000fea0003800000 */
.L_x_5342:
[----:B------:R-:W-:Y:S02]  /*12c70*/  ULDC UR6, c[0x0][0xd3c] ;  /* 0x00034f0000067ab9 */ /* 0x000fe40000000800 */
[----:B------:R-:W-:-:S06]  /*12c80*/  UISETP.GE.AND UP0, UPT, UR5, UR6, UPT ;  /* 0x000000060500728c */ /* 0x000fcc000bf06270 */
[----:B------:R-:W-:-:S13]  /*12c90*/  PLOP3.LUT P0, PT, PT, PT, UP0, 0x80, 0x0 ;  /* 0x000000000000781c */ /* 0x000fda0003f0f008 */
[----:B------:R-:W-:Y:S05]  /*12ca0*/  @!P0 BRA `(.L_x_5357) ;  /* 0xfffffee400c48947 */ /* 0x000fea000383ffff */
[----:B------:R-:W-:Y:S05]  /*12cb0*/  EXIT ;  /* 0x000000000000794d */ /* 0x000fea0003800000 */
.L_x_5300:
        /* <DEDUP_REMOVED lines=18> */
.L_x_5358:
        /* <DEDUP_REMOVED lines=43> */
.L_x_5362:
        /* <DEDUP_REMOVED lines=39> */
.L_x_5360:
        /* <DEDUP_REMOVED lines=12> */
.L_x_5363:
        /* <DEDUP_REMOVED lines=63> */
.L_x_5364:
        /* <DEDUP_REMOVED lines=61> */
.L_x_5365:
[----:B01----:R-:W-:-:S05]  /*13b80*/  LOP3.LUT R3, RZ, R2, RZ, 0x33, !PT ;  /* 0x00000002ff037212 */ /* 0x003fca00078e33ff */
[----:B------:R-:W-:-:S05]  /*13b90*/  IMAD.IADD R2, R4, 0x1, R3 ;  /* 0x0000000104027824 */ /* 0x000fca00078e0203 */
[----:B------:R1:W-:Y:S01]  /*13ba0*/  STL [R1+0x4], R2 ;  /* 0x0000040201007387 */ /* 0x0003e20000100800 */
[----:B------:R-:W-:Y:S05]  /*13bb0*/  BRA `(.L_x_5366) ;  /* 0x0000000000107947 */ /* 0x000fea0003800000 */
.L_x_5361:
[----:B------:R-:W-:Y:S01]  /*13bc0*/  IMAD.U32 R2, RZ, RZ, UR6 ;  /* 0x00000006ff027e24 */ /* 0x000fe2000f8e00ff */
[----:B------:R0:W-:Y:S04]  /*13bd0*/  STL [R1+0x4], RZ ;  /* 0x000004ff01007387 */ /* 0x0001e80000100800 */
[----:B------:R0:W-:Y:S04]  /*13be0*/  STL [R1+0x8], RZ ;  /* 0x000008ff01007387 */ /* 0x0001e80000100800 */
[----:B------:R0:W-:Y:S02]  /*13bf0*/  STL [R1], R2 ;  /* 0x0000000201007387 */ /* 0x0001e40000100800 */
.L_x_5366:
        /* <DEDUP_REMOVED lines=10> */
.L_x_5359:
        /* <DEDUP_REMOVED lines=25> */
[----:B--2---:R-:W-:Y:S01]  /*13e30*/  ULEA UR4, UR5, UR4, 0x18 ;  /* 0x0000000405047291 */ /* 0x004fe2000f8ec03f */
        /* <DEDUP_REMOVED lines=12> */
.L_x_5493:
[----:B--2---:R-:W2:Y:S01]  /*13f00*/  LDL R0, [R1+0xc] ;  /* 0x00000c0001007983 */ /* 0x004ea20000100800 */
[----:B------:R-:W2:Y:S01]  /*13f10*/  LDC.64 R2, c[0x0][0xd88] ;  /* 0x00036200ff027b82 */ /* 0x000ea20000000a00 */
[----:B------:R-:W-:Y:S05]  /*13f20*/  YIELD ;  /* 0x0000000000007946 */ /* 0x000fea0003800000 */
[----:B------:R-:W-:Y:S01]  /*13f30*/  ULDC.64 UR4, c[0x0][0xb20] ;  /* 0x0002c80000047ab9 */ /* 0x000fe20000000a00 */
[----:B0---4-:R-:W-:Y:S01]  /*13f40*/  IMAD.MOV.U32 R6, RZ, RZ, RZ ;  /* 0x000000ffff067224 */ /* 0x011fe200078e00ff */
        /* <DEDUP_REMOVED lines=51> */
.L_x_5368:
        /* <DEDUP_REMOVED lines=18> */
.L_x_5369:
[----:B------:R-:W-:Y:S05]  /*143a0*/  @!P0 BRA `(.L_x_5370) ;  /* 0x00000000000c8947 */ /* 0x000fea0003800000 */
[----:B------:R-:W3:Y:S04]  /*143b0*/  LDG.E R6, desc[UR38][R4.64] ;  /* 0x0000002604067981 */ /* 0x000ee8000c1e1900 */
[----:B------:R-:W3:Y:S02]  /*143c0*/  LDG.E R4, desc[UR38][R4.64+0x4] ;  /* 0x0000042604047981 */ /* 0x000ee4000c1e1900 */
[----:B---3--:R-:W-:-:S07]  /*143d0*/  IMAD.IADD R6, R4, 0x1, -R6 ;  /* 0x0000000104067824 */ /* 0x008fce00078e0a06 */
.L_x_5370:
        /* <DEDUP_REMOVED lines=60> */
.L_x_5372:
[----:B------:R-:W-:Y:S05]  /*147a0*/  BSYNC B0 ;  /* 0x0000000000007941 */ /* 0x000fea0003800000 */
.L_x_5371:
        /* <DEDUP_REMOVED lines=12> */
[----:B------:R-:W1:Y:S01]  /*14870*/  S2R R2, SR_LANEID ;  /* 0x0000000000027919 */ /* 0x000e620000000000 */
[----:B------:R-:W-:Y:S02]  /*14880*/  VOTEU.ANY UR4, UPT, PT ;  /* 0x0000000000047886 */ /* 0x000fe400038e0100 */
[----:B------:R-:W1:Y:S08]  /*14890*/  FLO.U32 R0, UR4 ;  /* 0x0000000400007d00 */ /* 0x000e7000080e0000 */
[----:B------:R-:W3:Y:S01]  /*148a0*/  POPC R4, UR4 ;  /* 0x0000000400047d09 */ /* 0x000ee20008000000 */
[----:B-1----:R-:W-:-:S02]  /*148b0*/  ISETP.EQ.U32.AND P0, PT, R0, R2, PT ;  /* 0x000000020000720c */ /* 0x002fc40003f02070 */
[----:B------:R-:W3:Y:S11]  /*148c0*/  LDC.64 R2, c[0x0][0xd60] ;  /* 0x00035800ff027b82 */ /* 0x000ef60000000a00 */
[----:B---3--:R-:W3:Y:S04]  /*148d0*/  @P0 ATOMG.E.ADD.STRONG.GPU PT, R2, desc[UR38][R2.64], R4 ;  /* 0x00000004020209a8 */ /* 0x008ee800081ee1e6 */
[----:B---3--:R1:W3:Y:S02]  /*148e0*/  SHFL.IDX PT, R2, R2, R0, 0x1f ;  /* 0x00001f0002027589 */ /* 0x0082e400000e0000 */
[----:B-1----:R-:W1:Y:S02]  /*148f0*/  S2R R0, SR_LTMASK ;  /* 0x0000000000007919 */ /* 0x002e640000003900 */
[----:B-1----:R-:W-:-:S06]  /*14900*/  LOP3.LUT R0, R0, UR4, RZ, 0xc0, !PT ;  /* 0x0000000400007c12 */ /* 0x002fcc000f8ec0ff */
[----:B------:R-:W3:Y:S02]  /*14910*/  POPC R0, R0 ;  /* 0x0000000000007309 */ /* 0x000ee40000000000 */
[----:B---3--:R-:W-:-:S05]  /*14920*/  IADD3 R0, R2, UR37, R0 ;  /* 0x0000002502007c10 */ /* 0x008fca000fffe000 */
[----:B------:R1:W-:Y:S01]  /*14930*/  STL [R1], R0 ;  /* 0x0000000001007387 */ /* 0x0003e20000100800 */
[----:B------:R-:W-:Y:S05]  /*14940*/  BRA `(.L_x_5375) ;  /* 0x0000005800847947 */ /* 0x000fea0003800000 */
.L_x_5374:
        /* <DEDUP_REMOVED lines=20> */
.L_x_5377:
[----:B------:R-:W-:Y:S05]  /*14a90*/  BSYNC B6 ;  /* 0x0000000000067941 */ /* 0x000fea0003800000 */
.L_x_5376:
        /* <DEDUP_REMOVED lines=20> */
.L_x_5380:
        /* <DEDUP_REMOVED lines=16> */
.L_x_5379:
[----:B------:R-:W-:Y:S05]  /*14ce0*/  BSYNC B6 ;  /* 0x0000000000067941 */ /* 0x000fea0003800000 */
.L_x_5378:
        /* <DEDUP_REMOVED lines=24> */
.L_x_5510:
        /* <DEDUP_REMOVED lines=9> */
.L_x_5513:
        /* <DEDUP_REMOVED lines=24> */
.L_x_5384:
[----:B------:R-:W3:Y:S04]  /*15080*/  LDL R0, [R1+0x10] ;  /* 0x0000100001007983 */ /* 0x000ee80000100800 */
[----:B-1----:R-:W4:Y:S01]  /*15090*/  LDL R2, [R1+0x18] ;  /* 0x0000180001027983 */ /* 0x002f220000100800 */
[----:B---3--:R-:W-:Y:S01]  /*150a0*/  IMAD R0, R0, 0x8, R18 ;  /* 0x0000000800007824 */ /* 0x008fe200078e0212 */
[----:B----4-:R-:W-:-:S04]  /*150b0*/  SHF.L.U32 R2, R2, 0x1f, RZ ;  /* 0x0000001f02027819 */ /* 0x010fc800000006ff */
[----:B------:R-:W1:Y:S02]  /*150c0*/  SYNCS.PHASECHK.TRANS64.TRYWAIT P0, [R0+URZ+0x38840], R2 ;  /* 0x03884002000075a7 */ /* 0x000e64000800017f */
[----:B-1----:R-:W-:Y:S05]  /*150d0*/  @!P0 BRA `(.L_x_5385) ;  /* 0x0000006c00048947 */ /* 0x002fea0003800000 */
.L_x_5514:
        /* <DEDUP_REMOVED lines=11> */
.L_x_5386:
        /* <DEDUP_REMOVED lines=23> */
.L_x_5382:
[----:B0-----:R-:W3:Y:S04]  /*15300*/  LDL.LU R4, [R1+0x28] ;  /* 0x0000280001047983 */ /* 0x001ee80000300800 */
[----:B------:R-:W4:Y:S04]  /*15310*/  LDL.LU R3, [R1+0x48] ;  /* 0x0000480001037983 */ /* 0x000f280000300800 */
[----:B------:R-:W5:Y:S01]  /*15320*/  LDL R2, [R1+0x2c] ;  /* 0x00002c0001027983 */ /* 0x000f620000100800 */
        /* <DEDUP_REMOVED lines=8> */
[----:B---3--:R-:W-:Y:S02]  /*153b0*/  SEL R4, R4, RZ, !P0 ;  /* 0x000000ff04047207 */ /* 0x008fe40004000000 */
[----:B----4-:R-:W-:-:S03]  /*153c0*/  SEL R3, R3, RZ, !P0 ;  /* 0x000000ff03037207 */ /* 0x010fc60004000000 */
[----:B------:R0:W-:Y:S01]  /*153d0*/  STL [R1+0x38], R4 ;  /* 0x0000380401007387 */ /* 0x0001e20000100800 */
[----:B-----5:R-:W-:-:S05]  /*153e0*/  SHF.R.S32.HI R0, RZ, 0x1f, R2 ;  /* 0x0000001fff007819 */ /* 0x020fca0000011402 */
[----:B------:R0:W-:Y:S04]  /*153f0*/  STL [R1+0x50], R0 ;  /* 0x0000500001007387 */ /* 0x0001e80000100800 */
[----:B------:R0:W-:Y:S01]  /*15400*/  STL [R1+0x58], R3 ;  /* 0x0000580301007387 */ /* 0x0001e20000100800 */
        /* <DEDUP_REMOVED lines=17> */
.L_x_5388:
[----:B------:R-:W-:Y:S05]  /*15520*/  BSYNC B6 ;  /* 0x0000000000067941 */ /* 0x000fea0003800000 */
.L_x_5387:
[----:B--2---:R-:W2:Y:S01]  /*15530*/  LDL R10, [R1+0x4] ;  /* 0x00000400010a7983 */ /* 0x004ea20000100800 */
[----:B------:R-:W1:Y:S01]  /*15540*/  LDC R7, c[0x0][0x448] ;  /* 0x00011200ff077b82 */ /* 0x000e620000000800 */
[----:B------:R-:W-:Y:S01]  /*15550*/  ULDC.64 UR4, c[0x0][0x298] ;  /* 0x0000a60000047ab9 */ /* 0x000fe20000000a00 */
[----:B------:R-:W-:Y:S01]  /*15560*/  ULDC.64 UR6, c[0x0][0x280] ;  /* 0x0000a00000067ab9 */ /* 0x000fe20000000a00 */
[----:B0-----:R-:W3:Y:S04]  /*15570*/  LDL R4, [R1+0x50] ;  /* 0x0000500001047983 */ /* 0x001ee80000100800 */
        /* <DEDUP_REMOVED lines=93> */
.L_x_5523:
        /* <DEDUP_REMOVED lines=12> */
.L_x_5390:
        /* <DEDUP_REMOVED lines=37> */
.L_x_5392:
[----:B------:R-:W-:Y:S05]  /*15e60*/  BSYNC B6 ;  /* 0x0000000000067941 */ /* 0x000fea0003800000 */
.L_x_5391:
        /* <DEDUP_REMOVED lines=183> */
.L_x_5533:
        /* <DEDUP_REMOVED lines=30> */
.L_x_5395:
[----:B------:R-:W-:Y:S05]  /*16bc0*/  BSYNC B0 ;  /* 0x0000000000007941 */ /* 0x000fea0003800000 */
.L_x_5394:
[----:B------:R-:W-:Y:S01]  /*16bd0*/  NOP ;  /* 0x0000000000007918 */ /* 0x000fe20000000000 */
[----:B------:R-:W-:-:S13]  /*16be0*/  PLOP3.LUT P0, PT, PT, PT, PT, 0x80, 0x0 ;  /* 0x000000000000781c */ /* 0x000fda0003f0f070 */
.L_x_5396:
        /* <DEDUP_REMOVED lines=18> */
.L_x_5534:
[----:B------:R-:W-:Y:S05]  /*16d10*/  BSYNC B0 ;  /* 0x0000000000007941 */ /* 0x000fea0003800000 */
.L_x_5397:
        /* <DEDUP_REMOVED lines=13> */
.L_x_5535:
[----:B------:R-:W-:Y:S05]  /*16df0*/  BSYNC B1 ;  /* 0x0000000000017941 */ /* 0x000fea0003800000 */
.L_x_5401:
        /* <DEDUP_REMOVED lines=9> */
.L_x_5404:
[----:B------:R-:W-:Y:S05]  /*16e90*/  BSYNC B1 ;  /* 0x0000000000017941 */ /* 0x000fea0003800000 */
.L_x_5403:
        /* <DEDUP_REMOVED lines=13> */
.L_x_5405:
        /* <DEDUP_REMOVED lines=15> */
.L_x_5406:
        /* <DEDUP_REMOVED lines=15> */
.L_x_5407:
        /* <DEDUP_REMOVED lines=15> */
.L_x_5408:
        /* <DEDUP_REMOVED lines=15> */
.L_x_5409:
        /* <DEDUP_REMOVED lines=15> */
.L_x_5410:
        /* <DEDUP_REMOVED lines=15> */
.L_x_5411:
        /* <DEDUP_REMOVED lines=15> */
.L_x_5412:
        /* <DEDUP_REMOVED lines=10> */
.L_x_5400:
[----:B------:R-:W-:Y:S05]  /*176a0*/  BSYNC B0 ;  /* 0x0000000000007941 */ /* 0x000fea0003800000 */
.L_x_5399:
        /* <DEDUP_REMOVED lines=55> */
.L_x_5419:
        /* <DEDUP_REMOVED lines=8> */
.L_x_5536:
[----:B------:R-:W-:Y:S05]  /*17aa0*/  BSYNC B3 ;  /* 0x0000000000037941 */ /* 0x000fea0003800000 */
.L_x_5420:
        /* <DEDUP_REMOVED lines=9> */
.L_x_5423:
[----:B------:R-:W-:Y:S05]  /*17b40*/  BSYNC B3 ;  /* 0x0000000000037941 */ /* 0x000fea0003800000 */
.L_x_5422:
        /* <DEDUP_REMOVED lines=13> */
.L_x_5424:
        /* <DEDUP_REMOVED lines=13> */
.L_x_5537:
[----:B------:R-:W-:Y:S05]  /*17cf0*/  BSYNC B3 ;  /* 0x0000000000037941 */ /* 0x000fea0003800000 */
.L_x_5425:
        /* <DEDUP_REMOVED lines=11> */
.L_x_5428:
[----:B------:R-:W-:Y:S05]  /*17db0*/  BSYNC B3 ;  /* 0x0000000000037941 */ /* 0x000fea0003800000 */
.L_x_5427:
        /* <DEDUP_REMOVED lines=10> */
.L_x_5429:
        /* <DEDUP_REMOVED lines=15> */
.L_x_5430:
        /* <DEDUP_REMOVED lines=15> */
.L_x_5431:
        /* <DEDUP_REMOVED lines=15> */
.L_x_5432:
        /* <DEDUP_REMOVED lines=15> */
.L_x_5433:
        /* <DEDUP_REMOVED lines=15> */
.L_x_5434:
        /* <DEDUP_REMOVED lines=15> */
.L_x_5435:
        /* <DEDUP_REMOVED lines=15> */
.L_x_5436:
        /* <DEDUP_REMOVED lines=10> */
.L_x_5418:
[----:B------:R-:W-:Y:S05]  /*18590*/  BSYNC B1 ;  /* 0x0000000000017941 */ /* 0x000fea0003800000 */
.L_x_5417:
[----:B------:R-:W2:Y:S02]  /*185a0*/  LDL.LU R5, [R1+0x40] ;  /* 0x0000400001057983 */ /* 0x000ea40000300800 */
[----:B--2---:R-:W-:-:S07]  /*185b0*/  VIADD R0, R5, 0xfffffffd ;  /* 0xfffffffd05007836 */ /* 0x004fce0000000000 */
.L_x_5416:
[----:B------:R-:W-:Y:S05]  /*185c0*/  BSYNC B2 ;  /* 0x0000000000027941 */ /* 0x000fea0003800000 */
.L_x_5415:
[----:B------:R-:W-:Y:S01]  /*185d0*/  VIADD R8, R8, 0xfffffffe ;  /* 0xfffffffe08087836 */ /* 0x000fe20000000000 */
[----:B------:R-:W-:-:S04]  /*185e0*/  LOP3.LUT R4, RZ, R4, RZ, 0x33, !PT ;  /* 0x00000004ff047212 */ /* 0x000fc800078e33ff */
[----:B------:R-:W-:-:S13]  /*185f0*/  ISETP.NE.AND P0, PT, R8, R4, PT ;  /* 0x000000040800720c */ /* 0x000fda0003f05270 */
[----:B------:R-:W-:Y:S05]  /*18600*/  @!P0 BRA `(.L_x_5414) ;  /* 0x0000001800e08947 */ /* 0x000fea0003800000 */
.L_x_5477:
        /* <DEDUP_REMOVED lines=35> */
.L_x_5439:
        /* <DEDUP_REMOVED lines=8> */
.L_x_5538:
[----:B------:R-:W-:Y:S05]  /*188c0*/  BSYNC B2 ;  /* 0x0000000000027941 */ /* 0x000fea0003800000 */
.L_x_5440:
        /* <DEDUP_REMOVED lines=9> */
.L_x_5443:
[----:B------:R-:W-:Y:S05]  /*18960*/  BSYNC B2 ;  /* 0x0000000000027941 */ /* 0x000fea0003800000 */
.L_x_5442:
        /* <DEDUP_REMOVED lines=12> */
.L_x_5444:
        /* <DEDUP_REMOVED lines=13> */
.L_x_5539:
[----:B------:R-:W-:Y:S05]  /*18b00*/  BSYNC B2 ;  /* 0x0000000000027941 */ /* 0x000fea0003800000 */
.L_x_5445:
        /* <DEDUP_REMOVED lines=11> */
.L_x_5448:
[----:B------:R-:W-:Y:S05]  /*18bc0*/  BSYNC B2 ;  /* 0x0000000000027941 */ /* 0x000fea0003800000 */
.L_x_5447:
        /* <DEDUP_REMOVED lines=9> */
.L_x_5449:
        /* <DEDUP_REMOVED lines=15> */
.L_x_5450:
        /* <DEDUP_REMOVED lines=15> */
.L_x_5451:
        /* <DEDUP_REMOVED lines=15> */
.L_x_5452:
        /* <DEDUP_REMOVED lines=15> */
.L_x_5453:
        /* <DEDUP_REMOVED lines=15> */
.L_x_5454:
        /* <DEDUP_REMOVED lines=15> */
.L_x_5455:
        /* <DEDUP_REMOVED lines=15> */
.L_x_5456:
        /* <DEDUP_REMOVED lines=10> */
.L_x_5438:
[----:B------:R-:W-:Y:S05]  /*19390*/  BSYNC B1 ;  /* 0x0000000000017941 */ /* 0x000fea0003800000 */
.L_x_5437:
        /* <DEDUP_REMOVED lines=35> */
.L_x_5459:
        /* <DEDUP_REMOVED lines=8> */
.L_x_5540:
[----:B------:R-:W-:Y:S05]  /*19650*/  BSYNC B2 ;  /* 0x0000000000027941 */ /* 0x000fea0003800000 */
.L_x_5460:
        /* <DEDUP_REMOVED lines=9> */
.L_x_5463:
[----:B------:R-:W-:Y:S05]  /*196f0*/  BSYNC B2 ;  /* 0x0000000000027941 */ /* 0x000fea0003800000 */
.L_x_5462:
        /* <DEDUP_REMOVED lines=13> */
.L_x_5464:
        /* <DEDUP_REMOVED lines=13> */
.L_x_5541:
[----:B------:R-:W-:Y:S05]  /*198a0*/  BSYNC B2 ;  /* 0x0000000000027941 */ /* 0x000fea0003800000 */
.L_x_5465:
        /* <DEDUP_REMOVED lines=11> */
.L_x_5468:
[----:B------:R-:W-:Y:S05]  /*19960*/  BSYNC B2 ;  /* 0x0000000000027941 */ /* 0x000fea0003800000 */
.L_x_5467:
        /* <DEDUP_REMOVED lines=10> */
.L_x_5469:
        /* <DEDUP_REMOVED lines=15> */
.L_x_5470:
        /* <DEDUP_REMOVED lines=15> */
.L_x_5471:
        /* <DEDUP_REMOVED lines=15> */
.L_x_5472:
        /* <DEDUP_REMOVED lines=15> */
.L_x_5473:
        /* <DEDUP_REMOVED lines=15> */
.L_x_5474:
        /* <DEDUP_REMOVED lines=15> */
.L_x_5475:
        /* <DEDUP_REMOVED lines=15> */
.L_x_5476:
        /* <DEDUP_REMOVED lines=10> */
.L_x_5458:
[----:B------:R-:W-:Y:S05]  /*1a140*/  BSYNC B1 ;  /* 0x0000000000017941 */ /* 0x000fea0003800000 */
.L_x_5457:
[----:B------:R-:W2:Y:S01]  /*1a150*/  LDL R2, [R1+0x24] ;  /* 0x0000240001027983 */ /* 0x000ea20000100800 */
[----:B------:R-:W-:Y:S01]  /*1a160*/  VIADD R0, R0, 0xfffffffe ;  /* 0xfffffffe00007836 */ /* 0x000fe20000000000 */
[----:B--2---:R-:W-:-:S13]  /*1a170*/  ISETP.GT.AND P0, PT, R6, R2, PT ;  /* 0x000000020600720c */ /* 0x004fda0003f04270 */
[----:B------:R-:W-:Y:S05]  /*1a180*/  @P0 BRA `(.L_x_5477) ;  /* 0xffffffe400200947 */ /* 0x000fea000383ffff */
.L_x_5414:
[----:B------:R-:W-:Y:S05]  /*1a190*/  BSYNC B0 ;  /* 0x0000000000007941 */ /* 0x000fea0003800000 */
.L_x_5413:
        /* <DEDUP_REMOVED lines=25> */
.L_x_5479:
[----:B------:R-:W-:Y:S05]  /*1a330*/  BSYNC B0 ;  /* 0x0000000000007941 */ /* 0x000fea0003800000 */
.L_x_5478:
[----:B------:R-:W-:-:S05]  /*1a340*/  SEL R0, R0, RZ, P0 ;  /* 0x000000ff00007207 */ /* 0x000fca0000000000 */
[----:B------:R3:W-:Y:S02]  /*1a350*/  STL [R1+0x10], R0 ;  /* 0x0000100001007387 */ /* 0x0007e40000100800 */
.L_x_5375:
[----:B------:R-:W-:Y:S05]  /*1a360*/  BSYNC B7 ;  /* 0x0000000000077941 */ /* 0x000fea0003800000 */
.L_x_5373:
        /* <DEDUP_REMOVED lines=8> */
[----:B0-----:R-:W0:Y:S04]  /*1a3f0*/  LDS.128 R4, [R18+0x388d0] ;  /* 0x0388d00012047984 */ /* 0x001e280000000c00 */
[----:B0-----:R0:W-:Y:S04]  /*1a400*/  STL.64 [R1], R4 ;  /* 0x0000000401007387 */ /* 0x0011e80000100a00 */
[----:B------:R0:W-:Y:S01]  /*1a410*/  STL.64 [R1+0x8], R6 ;  /* 0x0000080601007387 */ /* 0x0001e20000100a00 */
[----:B------:R-:W-:Y:S06]  /*1a420*/  BAR.ARV 0x4, 0x180 ;  /* 0x0106000000007b1d */ /* 0x000fec0000002000 */
[----:B------:R-:W-:Y:S05]  /*1a430*/  BRA `(.L_x_5481) ;  /* 0x0000001000307947 */ /* 0x000fea0003800000 */
.L_x_5480:
[----:B------:R-:W4:Y:S01]  /*1a440*/  S2R R16, SR_TID.X ;  /* 0x0000000000107919 */ /* 0x000f220000002100 */
[----:B------:R-:W-:Y:S01]  /*1a450*/  UMOV UR4, 0xffffffff ;  /* 0xffffffff00047882 */ /* 0x000fe20000000000 */
[----:B----4-:R-:W-:-:S04]  /*1a460*/  LOP3.LUT R16, R16, 0x1f, RZ, 0xc0, !PT ;  /* 0x0000001f10107812 */ /* 0x010fc800078ec0ff */
[----:B------:R-:W-:Y:S01]  /*1a470*/  ISETP.NE.AND P0, PT, R16, 0x1f, PT ;  /* 0x0000001f1000780c */ /* 0x000fe20003f05270 */
[----:B------:R-:W-:-:S12]  /*1a480*/  BRA.DIV UR4, `(.L_x_5482) ;  /* 0x0000002a04f87947 */ /* 0x000fd8000b800000 */
[----:B-1----:R-:W0:Y:S01]  /*1a490*/  LDL.LU R3, [R1] ;  /* 0x0000000001037983 */ /* 0x002e220000300800 */
[----:B------:R-:W-:-:S03]  /*1a4a0*/  ULDC UR4, c[0x0][0xd3c] ;  /* 0x00034f0000047ab9 */ /* 0x000fc60000000800 */
[----:B------:R-:W3:Y:S01]  /*1a4b0*/  LDL R4, [R1+0xc] ;  /* 0x00000c0001047983 */ /* 0x000ee20000100800 */
[----:B0-----:R-:W-:Y:S02]  /*1a4c0*/  IMAD.MOV.U32 R8, RZ, RZ, R3 ;  /* 0x000000ffff087224 */ /* 0x001fe400078e0003 */
[----:B---3--:R-:W-:-:S05]  /*1a4d0*/  IMAD.IADD R0, R4, 0x1, R16 ;  /* 0x0000000104007824 */ /* 0x008fca00078e0210 */
        /* <DEDUP_REMOVED lines=35> */
.L_x_5551:
[----:B------:R-:W-:Y:S02]  /*1a710*/  ULDC UR4, c[0x0][0xd38] ;  /* 0x00034e0000047ab9 */ /* 0x000fe40000000800 */
[----:B------:R-:W-:-:S04]  /*1a720*/  IMAD.U32 R8, RZ, RZ, UR4 ;  /* 0x00000004ff087e24 */ /* 0x000fc8000f8e00ff */
[----:B-1----:R-:W-:-:S04]  /*1a730*/  IMAD R10, R10, R8, RZ ;  /* 0x000000080a0a7224 */ /* 0x002fc800078e02ff */
[----:B------:R-:W-:-:S05]  /*1a740*/  IMAD.IADD R4, R9, 0x1, R10 ;  /* 0x0000000109047824 */ /* 0x000fca00078e020a */
[----:B------:R-:W-:-:S13]  /*1a750*/  ISETP.GT.AND P6, PT, R4, R0, PT ;  /* 0x000000000400720c */ /* 0x000fda0003fc4270 */
[----:B------:R-:W-:Y:S05]  /*1a760*/  @P6 BRA `(.L_x_5483) ;  /* 0x0000000000ac6947 */ /* 0x000fea0003800000 */
.L_x_5486:
        /* <DEDUP_REMOVED lines=37> */
.L_x_5559:
[----:B------:R-:W-:Y:S02]  /*1a9c0*/  ULDC UR4, c[0x0][0xd38] ;  /* 0x00034e0000047ab9 */ /* 0x000fe40000000800 */
[----:B------:R-:W-:-:S04]  /*1a9d0*/  IMAD.U32 R8, RZ, RZ, UR4 ;  /* 0x00000004ff087e24 */ /* 0x000fc8000f8e00ff */
[----:B-1----:R-:W-:-:S04]  /*1a9e0*/  IMAD R10, R10, R8, RZ ;  /* 0x000000080a0a7224 */ /* 0x002fc800078e02ff */
[----:B------:R-:W-:-:S05]  /*1a9f0*/  IMAD.IADD R4, R10, 0x1, R4 ;  /* 0x000000010a047824 */ /* 0x000fca00078e0204 */
[----:B------:R-:W-:-:S13]  /*1aa00*/  ISETP.GT.AND P6, PT, R4, R0, PT ;  /* 0x000000000400720c */ /* 0x000fda0003fc4270 */
[----:B------:R-:W-:Y:S05]  /*1aa10*/  @!P6 BRA `(.L_x_5486) ;  /* 0xfffffffc0054e947 */ /* 0x000fea000383ffff */
.L_x_5483:
        /* <DEDUP_REMOVED lines=12> */
.L_x_5564:
[----:B------:R-:W-:-:S13]  /*1aae0*/  ISETP.NE.AND P0, PT, R3, RZ, PT ;  /* 0x000000ff0300720c */ /* 0x000fda0003f05270 */
[----:B------:R-:W-:Y:S05]  /*1aaf0*/  @!P0 BRA `(.L_x_5488) ;  /* 0x0000000000148947 */ /* 0x000fea0003800000 */
[----:B------:R-:W-:Y:S01]  /*1ab00*/  UMOV UR4, 0xffffffff ;  /* 0xffffffff00047882 */ /* 0x000fe20000000000 */
[----:B---3--:R-:W-:Y:S02]  /*1ab10*/  VIADD R9, R9, 0xffffffff ;  /* 0xffffffff09097836 */ /* 0x008fe40000000000 */
[----:B------:R-:W-:Y:S05]  /*1ab20*/  BRA.DIV UR4, `(.L_x_5489) ;  /* 0x0000002e04ec7947 */ /* 0x000fea000b800000 */
[----:B0-----:R0:W1:Y:S02]  /*1ab30*/  SHFL.IDX PT, R2, R2, R9, 0x1f ;  /* 0x00001f0902027589 */ /* 0x00106400000e0000 */
.L_x_5567:
[----:B-1----:R-:W-:-:S07]  /*1ab40*/  IMAD.MOV.U32 R6, RZ, RZ, R2 ;  /* 0x000000ffff067224 */ /* 0x002fce00078e0002 */
.L_x_5488:
[----:B0-----:R-:W-:Y:S01]  /*1ab50*/  IMAD R2, R6, R8, R10 ;  /* 0x0000000806027224 */ /* 0x001fe200078e020a */
[----:B------:R-:W-:-:S03]  /*1ab60*/  ISETP.NE.AND P0, PT, R7, 0x1, PT ;  /* 0x000000010700780c */ /* 0x000fc60003f05270 */
[----:B------:R-:W-:Y:S01]  /*1ab70*/  IMAD.IADD R0, R0, 0x1, -R2 ;  /* 0x0000000100007824 */ /* 0x000fe200078e0a02 */
[----:B------:R0:W-:Y:S09]  /*1ab80*/  STL [R1], R2 ;  /* 0x0000000201007387 */ /* 0x0001f20000100800 */
[----:B------:R-:W-:Y:S05]  /*1ab90*/  @!P0 BRA `(.L_x_5490) ;  /* 0x0000000000e48947 */ /* 0x000fea0003800000 */
[----:B---3--:R-:W-:-:S04]  /*1aba0*/  IABS R5, R4 ;  /* 0x0000000400057213 */ /* 0x008fc80000000000 */
        /* <DEDUP_REMOVED lines=56> */
.L_x_5490:
[----:B---3--:R-:W2:Y:S01]  /*1af30*/  LDL R5, [R1+0xc] ;  /* 0x00000c0001057983 */ /* 0x008ea20000100800 */
        /* <DEDUP_REMOVED lines=62> */
.L_x_5491:
[----:B------:R-:W-:-:S05]  /*1b320*/  LOP3.LUT R0, RZ, R0, RZ, 0x33, !PT ;  /* 0x00000000ff007212 */ /* 0x000fca00078e33ff */
[----:B------:R-:W-:-:S05]  /*1b330*/  IMAD.IADD R0, R4, 0x1, R0 ;  /* 0x0000000104007824 */ /* 0x000fca00078e0200 */
[----:B------:R2:W-:Y:S01]  /*1b340*/  STL [R1+0x4], R0 ;  /* 0x0000040001007387 */ /* 0x0005e20000100800 */
[----:B------:R-:W-:Y:S05]  /*1b350*/  BRA `(.L_x_5492) ;  /* 0x0000000000287947 */ /* 0x000fea0003800000 */
.L_x_5484:
        /* <DEDUP_REMOVED lines=10> */
.L_x_5492:
[----:B-1----:R-:W3:Y:S04]  /*1b400*/  LDL R2, [R1+0xc] ;  /* 0x00000c0001027983 */ /* 0x002ee80000100800 */
[----:B0-----:R-:W4:Y:S04]  /*1b410*/  LDL R3, [R1+0x8] ;  /* 0x0000080001037983 */ /* 0x001f280000100800 */
[----:B------:R-:W5:Y:S04]  /*1b420*/  LDL R5, [R1+0x4] ;  /* 0x0000040001057983 */ /* 0x000f680000100800 */
[----:B------:R-:W5:Y:S01]  /*1b430*/  LDL R4, [R1] ;  /* 0x0000000001047983 */ /* 0x000f620000100800 */
        /* <DEDUP_REMOVED lines=12> */
.L_x_5481:
[----:B-1-3--:R-:W3:Y:S01]  /*1b500*/  LDL R0, [R1+0xc] ;  /* 0x00000c0001007983 */ /* 0x00aee20000100800 */
[----:B------:R-:W-:Y:S02]  /*1b510*/  ULDC UR4, c[0x0][0xd3c] ;  /* 0x00034f0000047ab9 */ /* 0x000fe40000000800 */
[----:B---3--:R-:W-:-:S13]  /*1b520*/  ISETP.GE.AND P0, PT, R0, UR4, PT ;  /* 0x0000000400007c0c */ /* 0x008fda000bf06270 */
[----:B------:R-:W-:Y:S05]  /*1b530*/  @!P0 BRA `(.L_x_5493) ;  /* 0xffffff8800708947 */ /* 0x000fea000383ffff */
[----:B------:R-:W-:Y:S05]  /*1b540*/  BSYNC B8 ;  /* 0x0000000000087941 */ /* 0x000fea0003800000 */
.L_x_5367:
[----:B---3--:R-:W3:Y:S01]  /*1b550*/  LDL.LU R0, [R1+0x64] ;  /* 0x0000640001007983 */ /* 0x008ee20000300800 */
[----:B------:R-:W-:Y:S01]  /*1b560*/  BSSY B0, `(.L_x_5494) ;  /* 0x000000b000007945 */ /* 0x000fe20003800000 */
[----:B0---4-:R-:W0:Y:S01]  /*1b570*/  S2R R5, SR_CgaCtaId ;  /* 0x0000000000057919 */ /* 0x011e220000008800 */
        /* <DEDUP_REMOVED lines=9> */
.L_x_5568:
[----:B------:R-:W-:Y:S05]  /*1b610*/  BSYNC B0 ;  /* 0x0000000000007941 */ /* 0x000fea0003800000 */
.L_x_5494:
[----:B------:R-:W-:-:S03]  /*1b620*/  UMOV UR4, 0xffffffff ;  /* 0xffffffff00047882 */ /* 0x000fc60000000000 */
[----:B------:R-:W-:Y:S05]  /*1b630*/  BRA.DIV UR4, `(.L_x_5496) ;  /* 0x0000002604687947 */ /* 0x000fea000b800000 */
[----:B------:R-:W1:Y:S02]  /*1b640*/  S2R R2, SR_TID.X ;  /* 0x0000000000027919 */ /* 0x000e640000002100 */
[----:B-1----:R-:W-:-:S04]  /*1b650*/  SHF.R.U32.HI R2, RZ, 0x5, R2 ;  /* 0x00000005ff027819 */ /* 0x002fc80000011602 */
[----:B------:R-:W-:-:S05]  /*1b660*/  LOP3.LUT R2, R2, 0x3, RZ, 0xc0, !PT ;  /* 0x0000000302027812 */ /* 0x000fca00078ec0ff */
[----:B------:R1:W2:Y:S02]  /*1b670*/  SHFL.IDX PT, R14, R2, RZ, 0x1f ;  /* 0x00001fff020e7589 */ /* 0x0002a400000e0000 */
.L_x_5571:
[----:B--2---:R-:W-:Y:S01]  /*1b680*/  ISETP.NE.AND P0, PT, R14, RZ, PT ;  /* 0x000000ff0e00720c */ /* 0x004fe20003f05270 */
[----:B------:R-:W-:-:S12]  /*1b690*/  BSSY B0, `(.L_x_5497) ;  /* 0x0000027000007945 */ /* 0x000fd80003800000 */
[----:B------:R-:W-:Y:S05]  /*1b6a0*/  @P0 BRA `(.L_x_5498) ;  /* 0x0000000000940947 */ /* 0x000fea0003800000 */
[----:B------:R-:W-:-:S03]  /*1b6b0*/  UMOV UR4, 0xffffffff ;  /* 0xffffffff00047882 */ /* 0x000fc60000000000 */
[----:B------:R-:W-:Y:S05]  /*1b6c0*/  BRA.DIV UR4, `(.L_x_5499) ;  /* 0x0000002604787947 */ /* 0x000fea000b800000 */
[----:B------:R-:W-:-:S13]  /*1b6d0*/  ELECT P6, URZ, PT ;  /* 0x00000000003f782f */ /* 0x000fda00038c0000 */
.L_x_5574:
[----:B------:R-:W-:Y:S05]  /*1b6e0*/  @!P6 BRA `(.L_x_5498) ;  /* 0x000000000084e947 */ /* 0x000fea0003800000 */
[----:B------:R-:W-:-:S06]  /*1b6f0*/  ULOP3.LUT UR4, UR36, 0x2, URZ, 0xfc, !UPT ;  /* 0x0000000224047892 */ /* 0x000fcc000f8efc3f */
[----:B-1----:R-:W-:-:S05]  /*1b700*/  IMAD.U32 R2, RZ, RZ, UR4 ;  /* 0x00000004ff027e24 */ /* 0x002fca000f8e00ff */
[----:B------:R-:W-:-:S13]  /*1b710*/  ISETP.NE.AND P2, PT, R2, 0x3, PT ;  /* 0x000000030200780c */ /* 0x000fda0003f45270 */
[----:B------:R-:W-:Y:S05]  /*1b720*/  @!P2 BRA `(.L_x_5500) ;  /* 0x000000000004a947 */ /* 0x000fea0003800000 */
[----:B------:R-:W-:Y:S01]  /*1b730*/  BPT.TRAP 0x1 ;  /* 0x000000040000795c */ /* 0x000fe20000300000 */
.L_x_5500:
        /* <DEDUP_REMOVED lines=14> */
.L_x_5575:
[----:B------:R-:W1:Y:S02]  /*1b820*/  SYNCS.PHASECHK.TRANS64.TRYWAIT P0, [R7+URZ], R2 ;  /* 0x00000002070075a7 */ /* 0x000e64000800017f */
[----:B-1----:R-:W-:Y:S05]  /*1b830*/  @!P0 BRA `(.L_x_5502) ;  /* 0x0000002400508947 */ /* 0x002fea0003800000 */
.L_x_5576:
[----:B------:R-:W-:Y:S05]  /*1b840*/  @!P2 BRA `(.L_x_5503) ;  /* 0x000000000004a947 */ /* 0x000fea0003800000 */
[----:B------:R-:W-:Y:S01]  /*1b850*/  BPT.TRAP 0x1 ;  /* 0x000000040000795c */ /* 0x000fe20000300000 */
.L_x_5503:
[----:B------:R-:W2:Y:S01]  /*1b860*/  LDL.LU R4, [R1+0x10] ;  /* 0x0000100001047983 */ /* 0x000ea20000300800 */
[----:B------:R-:W-:-:S04]  /*1b870*/  VIADD R0, R0, 0x38860 ;  /* 0x0003886000007836 */ /* 0x000fc80000000000 */
[----:B--2---:R-:W-:-:S04]  /*1b880*/  IMAD R4, R4, 0x8, R0 ;  /* 0x0000000804047824 */ /* 0x004fc800078e0200 */
[----:B------:R-:W2:Y:S02]  /*1b890*/  SYNCS.PHASECHK.TRANS64.TRYWAIT P0, [R4+URZ], R5 ;  /* 0x00000005040075a7 */ /* 0x000ea4000800017f */
[----:B--2---:R-:W-:Y:S05]  /*1b8a0*/  @!P0 BRA `(.L_x_5504) ;  /* 0x0000002400488947 */ /* 0x004fea0003800000 */
.L_x_5577:
[----:B------:R-:W-:-:S07]  /*1b8b0*/  IMAD R3, R3, 0x8, R0 ;  /* 0x0000000803037824 */ /* 0x000fce00078e0200 */
.L_x_5505:
[----:B---3--:R3:W4:Y:S02]  /*1b8c0*/  SYNCS.PHASECHK.TRANS64.TRYWAIT P0, [R3+URZ], R2 ;  /* 0x00000002030075a7 */ /* 0x008724000800017f */
[----:B----4-:R-:W-:Y:S05]  /*1b8d0*/  @!P0 NANOSLEEP.SYNCS 0x989680 ;  /* 0x009896800000895d */ /* 0x010fea0003900000 */
[----:B------:R-:W4:Y:S02]  /*1b8e0*/  @!P0 SYNCS.PHASECHK.TRANS64 P0, [R3+URZ], R2 ;  /* 0x00000002030085a7 */ /* 0x000f24000800007f */
[----:B----4-:R-:W-:Y:S05]  /*1b8f0*/  @!P0 BRA `(.L_x_5505) ;  /* 0xfffffffc00f08947 */ /* 0x010fea000383ffff */
.L_x_5498:
[----:B------:R-:W-:Y:S05]  /*1b900*/  BSYNC B0 ;  /* 0x0000000000007941 */ /* 0x000fea0003800000 */
.L_x_5497:
[----:B------:R-:W-:Y:S05]  /*1b910*/  EXIT ;  /* 0x000000000000794d */ /* 0x000fea0003800000 */
.L_x_5312:
[----:B0-----:R0:W1:Y:S02]  /*1b920*/  SYNCS.PHASECHK.TRANS64.TRYWAIT P1, [R16+URZ+0x38800], R5 ;  /* 0x03880005100075a7 */ /* 0x001064000802017f */
[----:B-1----:R-:W-:Y:S05]  /*1b930*/  @!P1 NANOSLEEP.SYNCS 0x989680 ;  /* 0x009896800000995d */ /* 0x002fea0003900000 */
[----:B------:R-:W1:Y:S02]  /*1b940*/  @!P1 SYNCS.PHASECHK.TRANS64 P1, [R16+URZ+0x38800], R5 ;  /* 0x03880005100095a7 */ /* 0x000e64000802007f */
[----:B-1----:R-:W-:Y:S05]  /*1b950*/  @!P1 BRA `(.L_x_5312) ;  /* 0xfffffffc00f09947 */ /* 0x002fea000383ffff */
[----:B------:R-:W-:Y:S05]  /*1b960*/  BRA `(.L_x_5506) ;  /* 0xfffffe88001c7947 */ /* 0x000fea000383ffff */
.L_x_5316:
[----:B--2---:R2:W3:Y:S02]  /*1b970*/  SYNCS.PHASECHK.TRANS64.TRYWAIT P1, [R9+URZ+0x38830], R6 ;  /* 0x03883006090075a7 */ /* 0x0044e4000802017f */
[----:B---3--:R-:W-:Y:S05]  /*1b980*/  @!P1 NANOSLEEP.SYNCS 0x989680 ;  /* 0x009896800000995d */ /* 0x008fea0003900000 */
[----:B------:R-:W3:Y:S02]  /*1b990*/  @!P1 SYNCS.PHASECHK.TRANS64 P1, [R9+URZ+0x38830], R6 ;  /* 0x03883006090095a7 */ /* 0x000ee4000802007f */
[----:B---3--:R-:W-:Y:S05]  /*1b9a0*/  @!P1 BRA `(.L_x_5316) ;  /* 0xfffffffc00f09947 */ /* 0x008fea000383ffff */
[----:B------:R-:W-:Y:S05]  /*1b9b0*/  BRA `(.L_x_5315) ;  /* 0xfffffe8800407947 */ /* 0x000fea000383ffff */
.L_x_5317:
[----:B---3--:R3:W4:Y:S02]  /*1b9c0*/  SYNCS.PHASECHK.TRANS64.TRYWAIT P1, [R16+URZ+0x38810], R5 ;  /* 0x03881005100075a7 */ /* 0x008724000802017f */
[----:B----4-:R-:W-:Y:S05]  /*1b9d0*/  @!P1 NANOSLEEP.SYNCS 0x989680 ;  /* 0x009896800000995d */ /* 0x010fea0003900000 */
[----:B------:R-:W4:Y:S02]  /*1b9e0*/  @!P1 SYNCS.PHASECHK.TRANS64 P1, [R16+URZ+0x38810], R5 ;  /* 0x03881005100095a7 */ /* 0x000f24000802007f */
[----:B----4-:R-:W-:Y:S05]  /*1b9f0*/  @!P1 BRA `(.L_x_5317) ;  /* 0xfffffffc00f09947 */ /* 0x010fea000383ffff */
[----:B------:R-:W-:Y:S05]  /*1ba00*/  BRA `(.L_x_5507) ;  /* 0xfffffe8800cc7947 */ /* 0x000fea000383ffff */
.L_x_5321:
[----:B0-----:R0:W3:Y:S02]  /*1ba10*/  SYNCS.PHASECHK.TRANS64.TRYWAIT P1, [R9+URZ+0x38850], R6 ;  /* 0x03885006090075a7 */ /* 0x0010e4000802017f */
[----:B---3--:R-:W-:Y:S05]  /*1ba20*/  @!P1 NANOSLEEP.SYNCS 0x989680 ;  /* 0x009896800000995d */ /* 0x008fea0003900000 */
[----:B------:R-:W3:Y:S02]  /*1ba30*/  @!P1 SYNCS.PHASECHK.TRANS64 P1, [R9+URZ+0x38850], R6 ;  /* 0x03885006090095a7 */ /* 0x000ee4000802007f */
[----:B---3--:R-:W-:Y:S05]  /*1ba40*/  @!P1 BRA `(.L_x_5321) ;  /* 0xfffffffc00f09947 */ /* 0x008fea000383ffff */
[----:B------:R-:W-:Y:S05]  /*1ba50*/  BRA `(.L_x_5320) ;  /* 0xfffffe8800fc7947 */ /* 0x000fea000383ffff */
.L_x_5326:
[----:B-1----:R1:W2:Y:S02]  /*1ba60*/  SYNCS.PHASECHK.TRANS64.TRYWAIT P3, [R9+URZ+0x38830], R5 ;  /* 0x03883005090075a7 */ /* 0x0022a4000806017f */
[----:B--2---:R-:W-:Y:S05]  /*1ba70*/  @!P3 NANOSLEEP.SYNCS 0x989680 ;  /* 0x009896800000b95d */ /* 0x004fea0003900000 */
[----:B------:R-:W2:Y:S02]  /*1ba80*/  @!P3 SYNCS.PHASECHK.TRANS64 P3, [R9+URZ+0x38830], R5 ;  /* 0x038830050900b5a7 */ /* 0x000ea4000806007f */
[----:B--2---:R-:W-:Y:S05]  /*1ba90*/  @!P3 BRA `(.L_x_5326) ;  /* 0xfffffffc00f0b947 */ /* 0x004fea000383ffff */
[----:B------:R-:W-:Y:S05]  /*1baa0*/  BRA `(.L_x_5325) ;  /* 0xfffffeb8001c7947 */ /* 0x000fea000383ffff */
.L_x_5330:
[----:B---3--:R3:W4:Y:S02]  /*1bab0*/  SYNCS.PHASECHK.TRANS64.TRYWAIT P3, [R9+URZ+0x38850], R5 ;  /* 0x03885005090075a7 */ /* 0x008724000806017f */
[----:B----4-:R-:W-:Y:S05]  /*1bac0*/  @!P3 NANOSLEEP.SYNCS 0x989680 ;  /* 0x009896800000b95d */ /* 0x010fea0003900000 */
[----:B------:R-:W4:Y:S02]  /*1bad0*/  @!P3 SYNCS.PHASECHK.TRANS64 P3, [R9+URZ+0x38850], R5 ;  /* 0x038850050900b5a7 */ /* 0x000f24000806007f */
[----:B----4-:R-:W-:Y:S05]  /*1bae0*/  @!P3 BRA `(.L_x_5330) ;  /* 0xfffffffc00f0b947 */ /* 0x010fea000383ffff */
[----:B------:R-:W-:Y:S05]  /*1baf0*/  BRA `(.L_x_5329) ;  /* 0xfffffeb800787947 */ /* 0x000fea000383ffff */
.L_x_5336:
[----:B-1----:R1:W2:Y:S02]  /*1bb00*/  SYNCS.PHASECHK.TRANS64.TRYWAIT P1, [R9+URZ+0x38830], R5 ;  /* 0x03883005090075a7 */ /* 0x0022a4000802017f */
[----:B--2---:R-:W-:Y:S05]  /*1bb10*/  @!P1 NANOSLEEP.SYNCS 0x989680 ;  /* 0x009896800000995d */ /* 0x004fea0003900000 */
[----:B------:R-:W2:Y:S02]  /*1bb20*/  @!P1 SYNCS.PHASECHK.TRANS64 P1, [R9+URZ+0x38830], R5 ;  /* 0x03883005090095a7 */ /* 0x000ea4000802007f */
[----:B--2---:R-:W-:Y:S05]  /*1bb30*/  @!P1 BRA `(.L_x_5336) ;  /* 0xfffffffc00f09947 */ /* 0x004fea000383ffff */
[----:B------:R-:W-:Y:S05]  /*1bb40*/  BRA `(.L_x_5335) ;  /* 0xfffffeec00907947 */ /* 0x000fea000383ffff */
.L_x_5340:
[----:B---3--:R3:W4:Y:S02]  /*1bb50*/  SYNCS.PHASECHK.TRANS64.TRYWAIT P1, [R9+URZ+0x38850], R5 ;  /* 0x03885005090075a7 */ /* 0x008724000802017f */
[----:B----4-:R-:W-:Y:S05]  /*1bb60*/  @!P1 NANOSLEEP.SYNCS 0x989680 ;  /* 0x009896800000995d */ /* 0x010fea0003900000 */
[----:B------:R-:W4:Y:S02]  /*1bb70*/  @!P1 SYNCS.PHASECHK.TRANS64 P1, [R9+URZ+0x38850], R5 ;  /* 0x03885005090095a7 */ /* 0x000f24000802007f */
[----:B----4-:R-:W-:Y:S05]  /*1bb80*/  @!P1 BRA `(.L_x_5340) ;  /* 0xfffffffc00f09947 */ /* 0x010fea000383ffff */
[----:B------:R-:W-:Y:S05]  /*1bb90*/  BRA `(.L_x_5339) ;  /* 0xfffffeec00ec7947 */ /* 0x000fea000383ffff */
.L_x_5381:
        /* <DEDUP_REMOVED lines=11> */
.L_x_5509:
[----:B------:R-:W-:Y:S05]  /*1bc50*/  BSYNC B0 ;  /* 0x0000000000007941 */ /* 0x000fea0003800000 */
.L_x_5508:
[----:B------:R-:W-:Y:S05]  /*1bc60*/  BRA `(.L_x_5510) ;  /* 0xffffff9000807947 */ /* 0x000fea000383ffff */
.L_x_5383:
[----:B------:R-:W-:Y:S01]  /*1bc70*/  BSSY B0, `(.L_x_5511) ;  /* 0x0000006000007945 */ /* 0x000fe20003800000 */
[----:B------:R-:W-:-:S07]  /*1bc80*/  IMAD.MOV.U32 R15, RZ, RZ, -0x1 ;  /* 0xffffffffff0f7424 */ /* 0x000fce00078e00ff */
[----:B0-2---:R-:W-:Y:S05]  /*1bc90*/  WARPSYNC.COLLECTIVE R15, `(.L_x_5512) ;  /* 0x000000000f0c7348 */ /* 0x005fea0003c00000 */
[----:B------:R-:W-:Y:S02]  /*1bca0*/  ELECT P6, UR62, PT ;  /* 0x00000000003e782f */ /* 0x000fe400038c0000 */
[----:B------:R-:W-:Y:S01]  /*1bcb0*/  MOV R14, UR62 ;  /* 0x0000003e000e7c02 */ /* 0x000fe20008000f00 */
[----:B0-2---:R-:W-:Y:S10]  /*1bcc0*/  ENDCOLLECTIVE ;  /* 0x000000000000791b */ /* 0x005ff40003800000 */
.L_x_5512:
[----:B------:R-:W-:Y:S05]  /*1bcd0*/  BSYNC B0 ;  /* 0x0000000000007941 */ /* 0x000fea0003800000 */
.L_x_5511:
[----:B------:R-:W-:Y:S05]  /*1bce0*/  BRA `(.L_x_5513) ;  /* 0xffffff9000847947 */ /* 0x000fea000383ffff */
.L_x_5385:
[----:B-1----:R1:W3:Y:S02]  /*1bcf0*/  SYNCS.PHASECHK.TRANS64.TRYWAIT P0, [R0+URZ+0x38840], R2 ;  /* 0x03884002000075a7 */ /* 0x0022e4000800017f */
[----:B---3--:R-:W-:Y:S05]  /*1bd00*/  @!P0 NANOSLEEP.SYNCS 0x989680 ;  /* 0x009896800000895d */ /* 0x008fea0003900000 */
[----:B------:R-:W3:Y:S02]  /*1bd10*/  @!P0 SYNCS.PHASECHK.TRANS64 P0, [R0+URZ+0x38840], R2 ;  /* 0x03884002000085a7 */ /* 0x000ee4000800007f */
[----:B---3--:R-:W-:Y:S05]  /*1bd20*/  @!P0 BRA `(.L_x_5385) ;  /* 0xfffffffc00f08947 */ /* 0x008fea000383ffff */
[----:B------:R-:W-:Y:S05]  /*1bd30*/  BRA `(.L_x_5514) ;  /* 0xffffff9000e87947 */ /* 0x000fea000383ffff */
.L_x_5389:
        /* <DEDUP_REMOVED lines=9> */
.L_x_5515:
[----:B------:R-:W-:Y:S02]  /*1bdd0*/  IMAD.MOV.U32 R13, RZ, RZ, R3 ;  /* 0x000000ffff0d7224 */ /* 0x000fe400078e0003 */
[----:B------:R-:W-:Y:S01]  /*1bde0*/  IMAD.MOV.U32 R4, RZ, RZ, R14 ;  /* 0x000000ffff047224 */ /* 0x000fe200078e000e */
[----:B------:R-:W-:-:S07]  /*1bdf0*/  LOP3.LUT R6, R6, 0x7f, RZ, 0xc0, !PT ;  /* 0x0000007f06067812 */ /* 0x000fce00078ec0ff */
[----:B------:R-:W-:Y:S05]  /*1be00*/  WARPSYNC.COLLECTIVE R15, `(.L_x_5516) ;  /* 0x000000000f087348 */ /* 0x000fea0003c00000 */
[----:B------:R0:W1:Y:S02]  /*1be10*/  SHFL.IDX P6, R14, R13, R12, R11 ;  /* 0x0000000c0d0e7389 */ /* 0x00006400000c000b */
[----:B01----:R-:W-:Y:S01]  /*1be20*/  ENDCOLLECTIVE ;  /* 0x000000000000791b */ /* 0x003fe20003800000 */
.L_x_5516:
        /* <DEDUP_REMOVED lines=9> */
.L_x_5517:
[----:B------:R-:W-:Y:S02]  /*1bec0*/  IMAD.MOV.U32 R13, RZ, RZ, R3 ;  /* 0x000000ffff0d7224 */ /* 0x000fe400078e0003 */
[----:B------:R-:W-:-:S07]  /*1bed0*/  IMAD.MOV.U32 R6, RZ, RZ, R14 ;  /* 0x000000ffff067224 */ /* 0x000fce00078e000e */
[----:B------:R-:W-:Y:S05]  /*1bee0*/  WARPSYNC.COLLECTIVE R15, `(.L_x_5518) ;  /* 0x000000000f087348 */ /* 0x000fea0003c00000 */
[----:B------:R0:W1:Y:S02]  /*1bef0*/  SHFL.IDX P6, R14, R13, R12, R11 ;  /* 0x0000000c0d0e7389 */ /* 0x00006400000c000b */
[----:B01----:R-:W-:Y:S01]  /*1bf00*/  ENDCOLLECTIVE ;  /* 0x000000000000791b */ /* 0x003fe20003800000 */
.L_x_5518:
        /* <DEDUP_REMOVED lines=22> */
.L_x_5519:
        /* <DEDUP_REMOVED lines=10> */
.L_x_5520:
        /* <DEDUP_REMOVED lines=11> */
.L_x_5521:
        /* <DEDUP_REMOVED lines=14> */
.L_x_5522:
[----:B------:R-:W-:Y:S01]  /*1c2a0*/  IMAD.MOV.U32 R3, RZ, RZ, R14 ;  /* 0x000000ffff037224 */ /* 0x000fe200078e000e */
[----:B------:R-:W-:Y:S06]  /*1c2b0*/  BRA `(.L_x_5523) ;  /* 0xffffff9800247947 */ /* 0x000fec000383ffff */
.L_x_5393:
        /* <DEDUP_REMOVED lines=26> */
.L_x_5525:
[----:B------:R-:W-:Y:S05]  /*1c460*/  BSYNC B0 ;  /* 0x0000000000007941 */ /* 0x000fea0003800000 */
.L_x_5524:
        /* <DEDUP_REMOVED lines=13> */
.L_x_5526:
        /* <DEDUP_REMOVED lines=41> */
.L_x_5527:
        /* <DEDUP_REMOVED lines=16> */
.L_x_5528:
        /* <DEDUP_REMOVED lines=29> */
.L_x_5529:
        /* <DEDUP_REMOVED lines=12> */
.L_x_5530:
        /* <DEDUP_REMOVED lines=34> */
.L_x_5531:
[----:B------:R-:W-:Y:S02]  /*1cd80*/  IMAD.MOV.U32 R13, RZ, RZ, R0 ;  /* 0x000000ffff0d7224 */ /* 0x000fe400078e0000 */
[----:B------:R-:W-:-:S07]  /*1cd90*/  IMAD.MOV.U32 R4, RZ, RZ, R14 ;  /* 0x000000ffff047224 */ /* 0x000fce00078e000e */
[----:B------:R-:W-:Y:S05]  /*1cda0*/  WARPSYNC.COLLECTIVE R15, `(.L_x_5532) ;  /* 0x000000000f087348 */ /* 0x000fea0003c00000 */
[----:B------:R0:W1:Y:S02]  /*1cdb0*/  SHFL.IDX P6, R14, R13, R12, R11 ;  /* 0x0000000c0d0e7389 */ /* 0x00006400000c000b */
[----:B01----:R-:W-:Y:S01]  /*1cdc0*/  ENDCOLLECTIVE ;  /* 0x000000000000791b */ /* 0x003fe20003800000 */
.L_x_5532:
[----:B------:R-:W-:Y:S01]  /*1cdd0*/  IMAD.MOV.U32 R0, RZ, RZ, R14 ;  /* 0x000000ffff007224 */ /* 0x000fe200078e000e */
[----:B------:R-:W-:Y:S06]  /*1cde0*/  BRA `(.L_x_5533) ;  /* 0xffffff9800fc7947 */ /* 0x000fec000383ffff */
.L_x_5398:
[----:B0-----:R0:W2:Y:S02]  /*1cdf0*/  SYNCS.PHASECHK.TRANS64.TRYWAIT P0, [R18+URZ+0x38820], R0 ;  /* 0x03882000120075a7 */ /* 0x0010a4000800017f */
[----:B--2---:R-:W-:Y:S05]  /*1ce00*/  @!P0 NANOSLEEP.SYNCS 0x989680 ;  /* 0x009896800000895d */ /* 0x004fea0003900000 */
[----:B------:R-:W2:Y:S02]  /*1ce10*/  @!P0 SYNCS.PHASECHK.TRANS64 P0, [R18+URZ+0x38820], R0 ;  /* 0x03882000120085a7 */ /* 0x000ea4000800007f */
[----:B--2---:R-:W-:Y:S05]  /*1ce20*/  @!P0 BRA `(.L_x_5398) ;  /* 0xfffffffc00f08947 */ /* 0x004fea000383ffff */
[----:B------:R-:W-:Y:S05]  /*1ce30*/  BRA `(.L_x_5534) ;  /* 0xffffff9c00b47947 */ /* 0x000fea000383ffff */
.L_x_5402:
[----:B0-----:R0:W1:Y:S02]  /*1ce40*/  SYNCS.PHASECHK.TRANS64.TRYWAIT P0, [R0+URZ+0x38860], R2 ;  /* 0x03886002000075a7 */ /* 0x001064000800017f */
[----:B-1----:R-:W-:Y:S05]  /*1ce50*/  @!P0 NANOSLEEP.SYNCS 0x989680 ;  /* 0x009896800000895d */ /* 0x002fea0003900000 */
[----:B------:R-:W1:Y:S02]  /*1ce60*/  @!P0 SYNCS.PHASECHK.TRANS64 P0, [R0+URZ+0x38860], R2 ;  /* 0x03886002000085a7 */ /* 0x000e64000800007f */
[----:B-1----:R-:W-:Y:S05]  /*1ce70*/  @!P0 BRA `(.L_x_5402) ;  /* 0xfffffffc00f08947 */ /* 0x002fea000383ffff */
[----:B------:R-:W-:Y:S05]  /*1ce80*/  BRA `(.L_x_5535) ;  /* 0xffffff9c00d87947 */ /* 0x000fea000383ffff */
.L_x_5421:
[----:B--2---:R2:W3:Y:S02]  /*1ce90*/  SYNCS.PHASECHK.TRANS64.TRYWAIT P0, [R3+URZ+0x38840], R2 ;  /* 0x03884002030075a7 */ /* 0x0044e4000800017f */
[----:B---3--:R-:W-:Y:S05]  /*1cea0*/  @!P0 NANOSLEEP.SYNCS 0x989680 ;  /* 0x009896800000895d */ /* 0x008fea0003900000 */
[----:B------:R-:W3:Y:S02]  /*1ceb0*/  @!P0 SYNCS.PHASECHK.TRANS64 P0, [R3+URZ+0x38840], R2 ;  /* 0x03884002030085a7 */ /* 0x000ee4000800007f */
[----:B---3--:R-:W-:Y:S05]  /*1cec0*/  @!P0 BRA `(.L_x_5421) ;  /* 0xfffffffc00f08947 */ /* 0x008fea000383ffff */
[----:B------:R-:W-:Y:S05]  /*1ced0*/  BRA `(.L_x_5536) ;  /* 0xffffffa800f07947 */ /* 0x000fea000383ffff */
.L_x_5426:
[----:B0-----:R0:W1:Y:S02]  /*1cee0*/  SYNCS.PHASECHK.TRANS64.TRYWAIT P0, [R3+URZ+0x38860], R2 ;  /* 0x03886002030075a7 */ /* 0x001064000800017f */
[----:B-1----:R-:W-:Y:S05]  /*1cef0*/  @!P0 NANOSLEEP.SYNCS 0x989680 ;  /* 0x009896800000895d */ /* 0x002fea0003900000 */
[----:B------:R-:W1:Y:S02]  /*1cf00*/  @!P0 SYNCS.PHASECHK.TRANS64 P0, [R3+URZ+0x38860], R2 ;  /* 0x03886002030085a7 */ /* 0x000e64000800007f */
[----:B-1----:R-:W-:Y:S05]  /*1cf10*/  @!P0 BRA `(.L_x_5426) ;  /* 0xfffffffc00f08947 */ /* 0x002fea000383ffff */
[----:B------:R-:W-:Y:S05]  /*1cf20*/  BRA `(.L_x_5537) ;  /* 0xffffffac00707947 */ /* 0x000fea000383ffff */
.L_x_5441:
[----:B-1----:R1:W2:Y:S02]  /*1cf30*/  SYNCS.PHASECHK.TRANS64.TRYWAIT P0, [R4+URZ+0x38840], R2 ;  /* 0x03884002040075a7 */ /* 0x0022a4000800017f */
[----:B--2---:R-:W-:Y:S05]  /*1cf40*/  @!P0 NANOSLEEP.SYNCS 0x989680 ;  /* 0x009896800000895d */ /* 0x004fea0003900000 */
[----:B------:R-:W2:Y:S02]  /*1cf50*/  @!P0 SYNCS.PHASECHK.TRANS64 P0, [R4+URZ+0x38840], R2 ;  /* 0x03884002040085a7 */ /* 0x000ea4000800007f */
[----:B--2---:R-:W-:Y:S05]  /*1cf60*/  @!P0 BRA `(.L_x_5441) ;  /* 0xfffffffc00f08947 */ /* 0x004fea000383ffff */
[----:B------:R-:W-:Y:S05]  /*1cf70*/  BRA `(.L_x_5538) ;  /* 0xffffffb800507947 */ /* 0x000fea000383ffff */
.L_x_5446:
[----:B0-----:R0:W2:Y:S02]  /*1cf80*/  SYNCS.PHASECHK.TRANS64.TRYWAIT P0, [R4+URZ+0x38860], R2 ;  /* 0x03886002040075a7 */ /* 0x0010a4000800017f */
[----:B--2---:R-:W-:Y:S05]  /*1cf90*/  @!P0 NANOSLEEP.SYNCS 0x989680 ;  /* 0x009896800000895d */ /* 0x004fea0003900000 */
[----:B------:R-:W2:Y:S02]  /*1cfa0*/  @!P0 SYNCS.PHASECHK.TRANS64 P0, [R4+URZ+0x38860], R2 ;  /* 0x03886002040085a7 */ /* 0x000ea4000800007f */
[----:B--2---:R-:W-:Y:S05]  /*1cfb0*/  @!P0 BRA `(.L_x_5446) ;  /* 0xfffffffc00f08947 */ /* 0x004fea000383ffff */
[----:B------:R-:W-:Y:S05]  /*1cfc0*/  BRA `(.L_x_5539) ;  /* 0xffffffb800cc7947 */ /* 0x000fea000383ffff */
.L_x_5461:
[----:B-1----:R1:W2:Y:S02]  /*1cfd0*/  SYNCS.PHASECHK.TRANS64.TRYWAIT P0, [R4+URZ+0x38840], R2 ;  /* 0x03884002040075a7 */ /* 0x0022a4000800017f */
[----:B--2---:R-:W-:Y:S05]  /*1cfe0*/  @!P0 NANOSLEEP.SYNCS 0x989680 ;  /* 0x009896800000895d */ /* 0x004fea0003900000 */
[----:B------:R-:W2:Y:S02]  /*1cff0*/  @!P0 SYNCS.PHASECHK.TRANS64 P0, [R4+URZ+0x38840], R2 ;  /* 0x03884002040085a7 */ /* 0x000ea4000800007f */
[----:B--2---:R-:W-:Y:S05]  /*1d000*/  @!P0 BRA `(.L_x_5461) ;  /* 0xfffffffc00f08947 */ /* 0x004fea000383ffff */
[----:B------:R-:W-:Y:S05]  /*1d010*/  BRA `(.L_x_5540) ;  /* 0xffffffc4008c7947 */ /* 0x000fea000383ffff */
.L_x_5466:
[----:B0-----:R0:W2:Y:S02]  /*1d020*/  SYNCS.PHASECHK.TRANS64.TRYWAIT P0, [R4+URZ+0x38860], R2 ;  /* 0x03886002040075a7 */ /* 0x0010a4000800017f */
[----:B--2---:R-:W-:Y:S05]  /*1d030*/  @!P0 NANOSLEEP.SYNCS 0x989680 ;  /* 0x009896800000895d */ /* 0x004fea0003900000 */
[----:B------:R-:W2:Y:S02]  /*1d040*/  @!P0 SYNCS.PHASECHK.TRANS64 P0, [R4+URZ+0x38860], R2 ;  /* 0x03886002040085a7 */ /* 0x000ea4000800007f */
[----:B--2---:R-:W-:Y:S05]  /*1d050*/  @!P0 BRA `(.L_x_5466) ;  /* 0xfffffffc00f08947 */ /* 0x004fea000383ffff */
[----:B------:R-:W-:Y:S05]  /*1d060*/  BRA `(.L_x_5541) ;  /* 0xffffffc8000c7947 */ /* 0x000fea000383ffff */
.L_x_5482:
[----:B-1----:R-:W4:Y:S01]  /*1d070*/  LDL R3, [R1] ;  /* 0x0000000001037983 */ /* 0x002f220000100800 */
        /* <DEDUP_REMOVED lines=8> */
.L_x_5543:
[----:B------:R-:W-:Y:S05]  /*1d100*/  BSYNC B0 ;  /* 0x0000000000007941 */ /* 0x000fea0003800000 */
.L_x_5542:
        /* <DEDUP_REMOVED lines=9> */
.L_x_5544:
        /* <DEDUP_REMOVED lines=25> */
.L_x_5545:
        /* <DEDUP_REMOVED lines=8> */
.L_x_5546:
        /* <DEDUP_REMOVED lines=8> */
.L_x_5547:
        /* <DEDUP_REMOVED lines=8> */
.L_x_5548:
        /* <DEDUP_REMOVED lines=8> */
.L_x_5549:
        /* <DEDUP_REMOVED lines=9> */
.L_x_5550:
[----:B------:R-:W-:Y:S01]  /*1d5c0*/  IMAD.MOV.U32 R10, RZ, RZ, R14 ;  /* 0x000000ffff0a7224 */ /* 0x000fe200078e000e */
[----:B------:R-:W-:Y:S06]  /*1d5d0*/  BRA `(.L_x_5551) ;  /* 0xffffffd0004c7947 */ /* 0x000fec000383ffff */
.L_x_5485:
        /* <DEDUP_REMOVED lines=8> */
.L_x_5553:
[----:B------:R-:W-:Y:S05]  /*1d660*/  BSYNC B0 ;  /* 0x0000000000007941 */ /* 0x000fea0003800000 */
.L_x_5552:
        /* <DEDUP_REMOVED lines=10> */
.L_x_5554:
        /* <DEDUP_REMOVED lines=8> */
.L_x_5555:
        /* <DEDUP_REMOVED lines=8> */
.L_x_5556:
        /* <DEDUP_REMOVED lines=8> */
.L_x_5557:
        /* <DEDUP_REMOVED lines=9> */
.L_x_5558:
[----:B------:R-:W-:Y:S01]  /*1d920*/  IMAD.MOV.U32 R10, RZ, RZ, R14 ;  /* 0x000000ffff0a7224 */ /* 0x000fe200078e000e */
[----:B------:R-:W-:Y:S06]  /*1d930*/  BRA `(.L_x_5559) ;  /* 0xffffffd000207947 */ /* 0x000fec000383ffff */
.L_x_5487:
[----:B------:R-:W-:Y:S01]  /*1d940*/  BSSY B0, `(.L_x_5560) ;  /* 0x0000006000007945 */ /* 0x000fe20003800000 */
[----:B------:R-:W-:Y:S01]  /*1d950*/  PLOP3.LUT P6, PT, P6, PT, PT, 0x8, 0x0 ;  /* 0x000000000000781c */ /* 0x000fe200037ce170 */
[----:B------:R-:W-:-:S12]  /*1d960*/  IMAD.MOV.U32 R15, RZ, RZ, -0x1 ;  /* 0xffffffffff0f7424 */ /* 0x000fd800078e00ff */
[----:B0-----:R-:W-:Y:S05]  /*1d970*/  WARPSYNC.COLLECTIVE R15, `(.L_x_5561) ;  /* 0x000000000f087348 */ /* 0x001fea0003c00000 */
[----:B------:R-:W-:Y:S01]  /*1d980*/  VOTE.ANY R14, PT, P6 ;  /* 0x00000000000e7806 */ /* 0x000fe200030e0100 */
[----:B0-----:R-:W-:Y:S06]  /*1d990*/  ENDCOLLECTIVE ;  /* 0x000000000000791b */ /* 0x001fec0003800000 */
.L_x_5561:
[----:B------:R-:W-:Y:S05]  /*1d9a0*/  BSYNC B0 ;  /* 0x0000000000007941 */ /* 0x000fea0003800000 */
.L_x_5560:
        /* <DEDUP_REMOVED lines=10> */
.L_x_5562:
[----:B------:R-:W-:Y:S02]  /*1da50*/  IMAD.MOV.U32 R13, RZ, RZ, R7 ;  /* 0x000000ffff0d7224 */ /* 0x000fe400078e0007 */
[----:B------:R-:W-:-:S07]  /*1da60*/  IMAD.MOV.U32 R4, RZ, RZ, R14 ;  /* 0x000000ffff047224 */ /* 0x000fce00078e000e */
[----:B------:R-:W-:Y:S05]  /*1da70*/  WARPSYNC.COLLECTIVE R15, `(.L_x_5563) ;  /* 0x000000000f087348 */ /* 0x000fea0003c00000 */
[----:B------:R0:W1:Y:S02]  /*1da80*/  SHFL.IDX P6, R14, R13, R12, R11 ;  /* 0x0000000c0d0e7389 */ /* 0x00006400000c000b */
[----:B01----:R-:W-:Y:S01]  /*1da90*/  ENDCOLLECTIVE ;  /* 0x000000000000791b */ /* 0x003fe20003800000 */
.L_x_5563:
[----:B------:R-:W-:Y:S02]  /*1daa0*/  IMAD.MOV.U32 R7, RZ, RZ, R14 ;  /* 0x000000ffff077224 */ /* 0x000fe400078e000e */
[----:B------:R-:W-:-:S05]  /*1dab0*/  IMAD.IADD R5, R9, 0x1, R16 ;  /* 0x0000000109057824 */ /* 0x000fca00078e0210 */
[----:B------:R0:W-:Y:S01]  /*1dac0*/  STL [R1+0xc], R5 ;  /* 0x00000c0501007387 */ /* 0x0001e20000100800 */
[----:B------:R-:W-:Y:S05]  /*1dad0*/  BRA `(.L_x_5564) ;  /* 0xffffffd000007947 */ /* 0x000fea000383ffff */
.L_x_5489:
        /* <DEDUP_REMOVED lines=8> */
.L_x_5566:
[----:B------:R-:W-:Y:S05]  /*1db60*/  BSYNC B0 ;  /* 0x0000000000007941 */ /* 0x000fea0003800000 */
.L_x_5565:
[----:B------:R-:W-:Y:S01]  /*1db70*/  IMAD.MOV.U32 R2, RZ, RZ, R14 ;  /* 0x000000ffff027224 */ /* 0x000fe200078e000e */
[----:B------:R-:W-:Y:S06]  /*1db80*/  BRA `(.L_x_5567) ;  /* 0xffffffcc00ec7947 */ /* 0x000fec000383ffff */
.L_x_5495:
[----:B0-----:R0:W1:Y:S02]  /*1db90*/  SYNCS.PHASECHK.TRANS64.TRYWAIT P0, [R0+URZ+0x38820], R3 ;  /* 0x03882003000075a7 */ /* 0x001064000800017f */
[----:B-1----:R-:W-:Y:S05]  /*1dba0*/  @!P0 NANOSLEEP.SYNCS 0x989680 ;  /* 0x009896800000895d */ /* 0x002fea0003900000 */
[----:B------:R-:W1:Y:S02]  /*1dbb0*/  @!P0 SYNCS.PHASECHK.TRANS64 P0, [R0+URZ+0x38820], R3 ;  /* 0x03882003000085a7 */ /* 0x000e64000800007f */
[----:B-1----:R-:W-:Y:S05]  /*1dbc0*/  @!P0 BRA `(.L_x_5495) ;  /* 0xfffffffc00f08947 */ /* 0x002fea000383ffff */
[----:B------:R-:W-:Y:S05]  /*1dbd0*/  BRA `(.L_x_5568) ;  /* 0xffffffd8008c7947 */ /* 0x000fea000383ffff */
.L_x_5496:
        /* <DEDUP_REMOVED lines=11> */
.L_x_5570:
[----:B------:R-:W-:Y:S05]  /*1dc90*/  BSYNC B0 ;  /* 0x0000000000007941 */ /* 0x000fea0003800000 */
.L_x_5569:
[----:B------:R-:W-:Y:S05]  /*1dca0*/  BRA `(.L_x_5571) ;  /* 0xffffffd800747947 */ /* 0x000fea000383ffff */
.L_x_5499:
[----:B------:R-:W-:Y:S01]  /*1dcb0*/  BSSY B1, `(.L_x_5572) ;  /* 0x0000006000017945 */ /* 0x000fe20003800000 */
[----:B------:R-:W-:-:S07]  /*1dcc0*/  IMAD.MOV.U32 R15, RZ, RZ, -0x1 ;  /* 0xffffffffff0f7424 */ /* 0x000fce00078e00ff */
[----:B01----:R-:W-:Y:S05]  /*1dcd0*/  WARPSYNC.COLLECTIVE R15, `(.L_x_5573) ;  /* 0x000000000f0c7348 */ /* 0x003fea0003c00000 */
[----:B------:R-:W-:Y:S02]  /*1dce0*/  ELECT P6, UR62, PT ;  /* 0x00000000003e782f */ /* 0x000fe400038c0000 */
[----:B------:R-:W-:Y:S01]  /*1dcf0*/  MOV R14, UR62 ;  /* 0x0000003e000e7c02 */ /* 0x000fe20008000f00 */
[----:B01----:R-:W-:Y:S10]  /*1dd00*/  ENDCOLLECTIVE ;  /* 0x000000000000791b */ /* 0x003ff40003800000 */
.L_x_5573:
[----:B------:R-:W-:Y:S05]  /*1dd10*/  BSYNC B1 ;  /* 0x0000000000017941 */ /* 0x000fea0003800000 */
.L_x_5572:
[----:B------:R-:W-:Y:S05]  /*1dd20*/  BRA `(.L_x_5574) ;  /* 0xffffffd8006c7947 */ /* 0x000fea000383ffff */
.L_x_5501:
[----:B0-----:R0:W1:Y:S02]  /*1dd30*/  SYNCS.PHASECHK.TRANS64.TRYWAIT P0, [R6+URZ], R5 ;  /* 0x00000005060075a7 */ /* 0x001064000800017f */
[----:B-1----:R-:W-:Y:S05]  /*1dd40*/  @!P0 NANOSLEEP.SYNCS 0x989680 ;  /* 0x009896800000895d */ /* 0x002fea0003900000 */
[----:B------:R-:W1:Y:S02]  /*1dd50*/  @!P0 SYNCS.PHASECHK.TRANS64 P0, [R6+URZ], R5 ;  /* 0x00000005060085a7 */ /* 0x000e64000800007f */
[----:B-1----:R-:W-:Y:S05]  /*1dd60*/  @!P0 BRA `(.L_x_5501) ;  /* 0xfffffffc00f08947 */ /* 0x002fea000383ffff */
[----:B------:R-:W-:Y:S05]  /*1dd70*/  BRA `(.L_x_5575) ;  /* 0xffffffd800a87947 */ /* 0x000fea000383ffff */
.L_x_5502:
[----:B-1----:R1:W2:Y:S02]  /*1dd80*/  SYNCS.PHASECHK.TRANS64.TRYWAIT P0, [R7+URZ], R2 ;  /* 0x00000002070075a7 */ /* 0x0022a4000800017f */
[----:B--2---:R-:W-:Y:S05]  /*1dd90*/  @!P0 NANOSLEEP.SYNCS 0x989680 ;  /* 0x009896800000895d */ /* 0x004fea0003900000 */
[----:B------:R-:W2:Y:S02]  /*1dda0*/  @!P0 SYNCS.PHASECHK.TRANS64 P0, [R7+URZ], R2 ;  /* 0x00000002070085a7 */ /* 0x000ea4000800007f */
[----:B--2---:R-:W-:Y:S05]  /*1ddb0*/  @!P0 BRA `(.L_x_5502) ;  /* 0xfffffffc00f08947 */ /* 0x004fea000383ffff */
[----:B------:R-:W-:Y:S05]  /*1ddc0*/  BRA `(.L_x_5576) ;  /* 0xffffffd8009c7947 */ /* 0x000fea000383ffff */
.L_x_5504:
[----:B--2---:R2:W3:Y:S02]  /*1ddd0*/  SYNCS.PHASECHK.TRANS64.TRYWAIT P0, [R4+URZ], R5 ;  /* 0x00000005040075a7 */ /* 0x0044e4000800017f */
[----:B---3--:R-:W-:Y:S05]  /*1dde0*/  @!P0 NANOSLEEP.SYNCS 0x989680 ;  /* 0x009896800000895d */ /* 0x008fea0003900000 */
[----:B------:R-:W3:Y:S02]  /*1ddf0*/  @!P0 SYNCS.PHASECHK.TRANS64 P0, [R4+URZ], R5 ;  /* 0x00000005040085a7 */ /* 0x000ee4000800007f */
[----:B---3--:R-:W-:Y:S05]  /*1de00*/  @!P0 BRA `(.L_x_5504) ;  /* 0xfffffffc00f08947 */ /* 0x008fea000383ffff */
[----:B------:R-:W-:Y:S05]  /*1de10*/  BRA `(.L_x_5577) ;  /* 0xffffffd800a47947 */ /* 0x000fea000383ffff */
.L_x_5578:
        /* <DEDUP_REMOVED lines=14> */
.L_x_6057:


//--------------------- .text._ZN7cutlass13device_kernelIN5flash11enable_sm90INS1_16FlashAttnFwdSm90INS1_25CollectiveMainloopFwdSm90ILi2EN4cute5tupleIJNS5_1CILi1EEES8_S8_EEENS6_IJNS7_ILi64EEESA_SA_EEELi512ENS_10bfloat16_tEfNS_4arch4Sm90ELb1ELb0ELb1ELb1ELb0ELb1ELb1ELb0ELb0ELb1ELb1ELb0EEENS1_21CollectiveEpilogueFwdINS6_IJSA_NS7_ILi512EEESA_EEES9_SC_SE_Li256ELb1ELb1ELb1ELb0EEENS1_36VarlenDynamicPersistentTileSchedulerILi64ELi64ELi256ELi128ELb1ELb1ELb1ELb1ELb1ELb1EEEEEEEEEvNT_6ParamsE --------------------------
	.section	.text._ZN7cutlass13device_kernelIN5flash11enable_sm90INS1_16FlashAttnFwdSm90INS1_25CollectiveMainloopFwdSm90ILi2EN4cute5tupleIJNS5_1CILi1EEES8_S8_EEENS6_IJNS7_ILi64EEESA_SA_EEELi512ENS_10bfloat16_tEfNS_4arch4Sm90ELb1ELb0ELb1ELb1ELb0ELb1ELb1ELb0ELb0ELb1ELb1ELb0EEENS1_21CollectiveEpilogueFwdINS6_IJSA_NS7_ILi512EEESA_EEES9_SC_SE_Li256ELb1ELb1ELb1ELb0EEENS1_36VarlenDynamicPersistentTileSchedulerILi64ELi64ELi256ELi128ELb1ELb1ELb1ELb1ELb1ELb1EEEEEEEEEvNT_6ParamsE,"ax",@progbits
	.align	128
.text._ZN7cutlass13device_kernelIN5flash11enable_sm90INS1_16FlashAttnFwdSm90INS1_25CollectiveMainloopFwdSm90ILi2EN4cute5tupleIJNS5_1CILi1EEES8_S8_EEENS6_IJNS7_ILi64EEESA_SA_EEELi512ENS_10bfloat16_tEfNS_4arch4Sm90ELb1ELb0ELb1ELb1ELb0ELb1ELb1ELb0ELb0ELb1ELb1ELb0EEENS1_21CollectiveEpilogueFwdINS6_IJSA_NS7_ILi512EEESA_EEES9_SC_SE_Li256ELb1ELb1ELb1ELb0EEENS1_36VarlenDynamicPersistentTileSchedulerILi64ELi64ELi256ELi128ELb1ELb1ELb1ELb1ELb1ELb1EEEEEEEEEvNT_6ParamsE:
        .type           _ZN7cutlass13device_kernelIN5flash11enable_sm90INS1_16FlashAttnFwdSm90INS1_25CollectiveMainloopFwdSm90ILi2EN4cute5tupleIJNS5_1CILi1EEES8_S8_EEENS6_IJNS7_ILi64EEESA_SA_EEELi512ENS_10bfloat16_tEfNS_4arch4Sm90ELb1ELb0ELb1ELb1ELb0ELb1ELb1ELb0ELb0ELb1ELb1ELb0EEENS1_21CollectiveEpilogueFwdINS6_IJSA_NS7_ILi512EEESA_EEES9_SC_SE_Li256ELb1ELb1ELb1ELb0EEENS1_36VarlenDynamicPersistentTileSchedulerILi64ELi64ELi256ELi128ELb1ELb1ELb1ELb1ELb1ELb1EEEEEEEEEvNT_6ParamsE,@function
        .size           _ZN7cutlass13device_kernelIN5flash11enable_sm90INS1_16FlashAttnFwdSm90INS1_25CollectiveMainloopFwdSm90ILi2EN4cute5tupleIJNS5_1CILi1EEES8_S8_EEENS6_IJNS7_ILi64EEESA_SA_EEELi512ENS_10bfloat16_tEfNS_4arch4Sm90ELb1ELb0ELb1ELb1ELb0ELb1ELb1ELb0ELb0ELb1ELb1ELb0EEENS1_21CollectiveEpilogueFwdINS6_IJSA_NS7_ILi512EEESA_EEES9_SC_SE_Li256ELb1ELb1ELb1ELb0EEENS1_36VarlenDynamicPersistentTileSchedulerILi64ELi64ELi256ELi128ELb1ELb1ELb1ELb1ELb1ELb1EEEEEEEEEvNT_6ParamsE,(.L_x_6058 - _ZN7cutlass13device_kernelIN5flash11enable_sm90INS1_16FlashAttnFwdSm90INS1_25CollectiveMainloopFwdSm90ILi2EN4cute5tupleIJNS5_1CILi1EEES8_S8_EEENS6_IJNS7_ILi64EEESA_SA_EEELi512ENS_10bfloat16_tEfNS_4arch4Sm90ELb1ELb0ELb1ELb1ELb0ELb1ELb1ELb0ELb0ELb1ELb1ELb0EEENS1_21CollectiveEpilogueFwdINS6_IJSA_NS7_ILi512EEESA_EEES9_SC_SE_Li256ELb1ELb1ELb1ELb0EEENS1_36VarlenDynamicPersistentTileSchedulerILi64ELi64ELi256ELi128ELb1ELb1ELb1ELb1ELb1ELb1EEEEEEEEEvNT_6ParamsE)
        .other          _ZN7cutlass13device_kernelIN5flash11enable_sm90INS1_16FlashAttnFwdSm90INS1_25CollectiveMainloopFwdSm90ILi2EN4cute5tupleIJNS5_1CILi1EEES8_S8_EEENS6_IJNS7_ILi64EEESA_SA_EEELi512ENS_10bfloat16_tEfNS_4arch4Sm90ELb1ELb0ELb1ELb1ELb0ELb1ELb1ELb0ELb0ELb1ELb1ELb0EEENS1_21CollectiveEpilogueFwdINS6_IJSA_NS7_ILi512EEESA_EEES9_SC_SE_Li256ELb1ELb1ELb1ELb0EEENS1_36VarlenDynamicPersistentTileSchedulerILi64ELi64ELi256ELi128ELb1ELb1ELb1ELb1ELb1ELb1EEEEEEEEEvNT_6ParamsE,@"STO_CUDA_ENTRY STV_DEFAULT"
_ZN7cutlass13device_kernelIN5flash11enable_sm90INS1_16FlashAttnFwdSm90INS1_25CollectiveMainloopFwdSm90ILi2EN4cute5tupleIJNS5_1CILi1EEES8_S8_EEENS6_IJNS7_ILi64EEESA_SA_EEELi512ENS_10bfloat16_tEfNS_4arch4Sm90ELb1ELb0ELb1ELb1ELb0ELb1ELb1ELb0ELb0ELb1ELb1ELb0EEENS1_21CollectiveEpilogueFwdINS6_IJSA_NS7_ILi512EEESA_EEES9_SC_SE_Li256ELb1ELb1ELb1ELb0EEENS1_36VarlenDynamicPersistentTileSchedulerILi64ELi64ELi256ELi128ELb1ELb1ELb1ELb1ELb1ELb1EEEEEEEEEvNT_6ParamsE:
        /* <DEDUP_REMOVED lines=24> */
.L_x_5580:
[----:B------:R-:W-:Y:S05]  /*0180*/  BSYNC B0 ;  /* 0x0000000000007941 */ /* 0x000fea0003800000 */
.L_x_5579:
        /* <DEDUP_REMOVED lines=39> */
.L_x_5581:
        /* <DEDUP_REMOVED lines=22> */
.L_x_5582:
        /* <DEDUP_REMOVED lines=18> */
.L_x_5583:
        /* <DEDUP_REMOVED lines=22> */
.L_x_5584:
        /* <DEDUP_REMOVED lines=22> */
.L_x_5585:
[----:B------:R-:W-:Y:S01]  /*0940*/  PLOP3.LUT P0, PT, PT, PT, UP0, 0x80, 0x0 ;  /* 0x000000000000781c */ /* 0x000fe20003f0f008 */
[----:B------:R-:W-:Y:S01]  /*0950*/  UMOV UR36, 0x1 ;  /* 0x0000000100247882 */ /* 0x000fe20000000000 */
[----:B------:R-:W-:Y:S01]  /*0960*/  NOP ;  /* 0x0000000000007918 */ /* 0x000fe20000000000 */
[----:B------:R-:W-:Y:S01]  /*0970*/  USEL UR36, UR36, 0x2, !UP0 ;  /* 0x0000000224247887 */ /* 0x000fe2000c000000 */
[----:B------:R-:W-:Y:S01]  /*0980*/  BSSY B9, `(.L_x_5586) ;  /* 0x0002432000097945 */ /* 0x000fe20003800000 */
[----:B------:R-:W-:Y:S01]  /*0990*/  ULDC.64 UR42, c[0x0][0x208] ;  /* 0x00008200002a7ab9 */ /* 0x000fe20000000a00 */
[----:B0123--:R-:W-:Y:S07]  /*09a0*/  BAR.SYNC.DEFER_BLOCKING 0x0 ;  /* 0x0000000000007b1d */ /* 0x00ffee0000010000 */
[----:B------:R-:W-:Y:S05]  /*09b0*/  @!P0 BRA `(.L_x_5587) ;  /* 0x0000019400cc8947 */ /* 0x000fea0003800000 */
.L_x_5588:
        /* <DEDUP_REMOVED lines=19> */
[----:B------:R-:W-:Y:S01]  /*0af0*/  VIADD R6, R6, 0xffffff80 ;  /* 0xffffff8006067836 */ /* 0x000fe20000000000 */
[----:B------:R-:W-:Y:S01]  /*0b00*/  ULOP3.LUT UR37, UR36, 0x1, URZ, 0xfc, !UPT ;  /* 0x0000000124257892 */ /* 0x000fe2000f8efc3f */
[----:B------:R-:W-:Y:S02]  /*0b10*/  IMAD.MOV.U32 R210, RZ, RZ, 0x40 ;  /* 0x00000040ffd27424 */ /* 0x000fe400078e00ff */
        /* <DEDUP_REMOVED lines=19> */
[C---:B------:R-:W-:Y:S01]  /*0c50*/  IMAD.IADD R9, R6.reuse, 0x1, -R9 ;  /* 0x0000000106097824 */ /* 0x040fe200078e0a09 */
        /* <DEDUP_REMOVED lines=55> */
[----:B0-----:R-:W-:Y:S02]  /*0fd0*/  LOP3.LUT R8, R9, 0xfffffe00, RZ, 0xc0, !PT ;  /* 0xfffffe0009087812 */ /* 0x001fe400078ec0ff */
[----:B------:R-:W-:Y:S01]  /*0fe0*/  SHF.R.S32.HI R4, RZ, 0x1f, R13 ;  /* 0x0000001fff047819 */ /* 0x000fe2000001140d */
[----:B------:R-:W-:Y:S01]  /*0ff0*/  IMAD.IADD R0, R20, 0x1, -R0 ;  /* 0x0000000114007824 */ /* 0x000fe200078e0a00 */
[----:B------:R-:W-:Y:S01]  /*1000*/  LOP3.LUT R25, R8, R7, R18, 0xf6, !PT ;  /* 0x0000000708197212 */ /* 0x000fe200078ef612 */
[----:B------:R-:W-:Y:S01]  /*1010*/  IMAD R195, R3, 0x2, R2 ;  /* 0x0000000203c37824 */ /* 0x000fe200078e0202 */
[----:B------:R-:W-:Y:S01]  /*1020*/  LEA.HI R8, R184, R184, RZ, 0x1 ;  /* 0x000000b8b8087211 */ /* 0x000fe200078f08ff */
[----:B------:R-:W-:Y:S01]  /*1030*/  IMAD.MOV.U32 R7, RZ, RZ, R23 ;  /* 0x000000ffff077224 */ /* 0x000fe200078e0017 */
[----:B------:R-:W-:Y:S01]  /*1040*/  LEA.HI R4, R4, R19, RZ, 0x3 ;  /* 0x0000001304047211 */ /* 0x000fe200078f18ff */
[C---:B------:R-:W-:Y:S01]  /*1050*/  VIADD R212, R195.reuse, 0x36400 ;  /* 0x00036400c3d47836 */ /* 0x040fe20000000000 */
[----:B------:R-:W-:Y:S01]  /*1060*/  LOP3.LUT R9, R8, 0x1ffffffe, RZ, 0xc0, !PT ;  /* 0x1ffffffe08097812 */ /* 0x000fe200078ec0ff */
[----:B------:R-:W-:Y:S01]  /*1070*/  IMAD.SHL.U32 R8, R0, 0x100, RZ ;  /* 0x0000010000087824 */ /* 0x000fe200078e00ff */
[----:B------:R-:W-:Y:S01]  /*1080*/  LOP3.LUT R4, R4, 0xfffffff8, RZ, 0xc0, !PT ;  /* 0xfffffff804047812 */ /* 0x000fe200078ec0ff */
[----:B------:R-:W-:Y:S01]  /*1090*/  VIADD R203, R195, 0x36420 ;  /* 0x00036420c3cb7836 */ /* 0x000fe20000000000 */
[----:B------:R-:W-:Y:S01]  /*10a0*/  SHF.R.S32.HI R6, RZ, 0x5, R6 ;  /* 0x00000005ff067819 */ /* 0x000fe20000011406 */
[----:B------:R-:W-:Y:S01]  /*10b0*/  IMAD.IADD R192, R215, 0x1, R8 ;  /* 0x00000001d7c07824 */ /* 0x000fe200078e0208 */
[----:B------:R-:W-:Y:S01]  /*10c0*/  R2P PR, R12, 0x6 ;  /* 0x000000060c007804 */ /* 0x000fe20000000000 */
[----:B------:R-:W-:Y:S01]  /*10d0*/  IMAD.IADD R189, R19, 0x1, -R4 ;  /* 0x0000000113bd7824 */ /* 0x000fe200078e0a04 */
[----:B------:R-:W-:Y:S01]  /*10e0*/  SHF.R.S32.HI R4, RZ, 0x1f, R225 ;  /* 0x0000001fff047819 */ /* 0x000fe200000114e1 */
[----:B------:R-:W-:Y:S01]  /*10f0*/  IMAD R188, R6, 0x10, R11 ;  /* 0x0000001006bc7824 */ /* 0x000fe200078e020b */
[----:B------:R-:W-:Y:S01]  /*1100*/  SHF.R.S32.HI R4, RZ, 0x1f, R223 ;  /* 0x0000001fff047819 */ /* 0x000fe200000114df */
[----:B------:R-:W-:Y:S01]  /*1110*/  IMAD.IADD R9, R184, 0x1, -R9 ;  /* 0x00000001b8097824 */ /* 0x000fe200078e0a09 */
        /* <DEDUP_REMOVED lines=8> */
[----:B------:R-:W-:Y:S01]  /*11a0*/  STL [R1+0x78], R8 ;  /* 0x0000780801007387 */ /* 0x000fe20000100800 */
[----:B------:R-:W-:Y:S01]  /*11b0*/  VIADD R28, R192, 0x50 ;  /* 0x00000050c01c7836 */ /* 0x000fe20000000000 */
[----:B------:R-:W-:Y:S01]  /*11c0*/  SEL R210, R210, 0xffffffc0, !P2 ;  /* 0xffffffc0d2d27807 */ /* 0x000fe20005000000 */
[C---:B------:R-:W-:Y:S01]  /*11d0*/  VIADD R25, R192.reuse, 0x68 ;  /* 0x00000068c0197836 */ /* 0x040fe20000000000 */
[----:B------:R0:W-:Y:S01]  /*11e0*/  STL [R1+0x74], R4 ;  /* 0x0000740401007387 */ /* 0x0001e20000100800 */
[----:B------:R-:W-:-:S02]  /*11f0*/  VIADD R0, R192, 0xc8 ;  /* 0x000000c8c0007836 */ /* 0x000fc40000000000 */
        /* <DEDUP_REMOVED lines=54> */
[C---:B------:R-:W-:Y:S01]  /*1560*/  @P1 VIADD R203, R212.reuse, 0xffffffe0 ;  /* 0xffffffe0d4cb1836 */ /* 0x040fe20000000000 */
[----:B------:R-:W-:Y:S01]  /*1570*/  SHF.R.S32.HI R8, RZ, 0x1f, R8 ;  /* 0x0000001fff087819 */ /* 0x000fe20000011408 */
[----:B------:R-:W-:Y:S01]  /*1580*/  IMAD.MOV.U32 R6, RZ, RZ, R22 ;  /* 0x000000ffff067224 */ /* 0x000fe200078e0016 */
[----:B------:R-:W-:Y:S01]  /*1590*/  CS2R R22, SRZ ;  /* 0x0000000000167805 */ /* 0x000fe2000001ff00 */
[----:B------:R-:W-:Y:S01]  /*15a0*/  IMAD.IADD R212, R212, 0x1, R210 ;  /* 0x00000001d4d47824 */ /* 0x000fe200078e02d2 */
[----:B------:R-:W-:Y:S01]  /*15b0*/  SHF.R.S32.HI R4, RZ, 0x1f, R236 ;  /* 0x0000001fff047819 */ /* 0x000fe200000114ec */
[----:B------:R-:W-:Y:S01]  /*15c0*/  IMAD.MOV.U32 R18, RZ, RZ, RZ ;  /* 0x000000ffff127224 */ /* 0x000fe200078e00ff */
[----:B------:R-:W-:Y:S01]  /*15d0*/  SHF.R.S32.HI R3, RZ, 0x1f, R233 ;  /* 0x0000001fff037819 */ /* 0x000fe200000114e9 */
[----:B------:R-:W-:Y:S01]  /*15e0*/  VIADD R191, R184, 0x10 ;  /* 0x00000010b8bf7836 */ /* 0x000fe20000000000 */
[----:B------:R-:W-:Y:S01]  /*15f0*/  SHF.R.S32.HI R0, RZ, 0x1f, R232 ;  /* 0x0000001fff007819 */ /* 0x000fe200000114e8 */
[----:B------:R-:W-:-:S07]  /*1600*/  IMAD.IADD R210, R210, 0x1, R203 ;  /* 0x00000001d2d27824 */ /* 0x000fce00078e02cb */
.L_x_5731:
[----:B01234-:R-:W0:Y:S01]  /*1610*/  LDC.64 R8, c[0x0][0xd88] ;  /* 0x00036200ff087b82 */ /* 0x01fe220000000a00 */
[----:B------:R-:W-:Y:S01]  /*1620*/  ULDC.64 UR4, c[0x0][0xb20] ;  /* 0x0002c80000047ab9 */ /* 0x000fe20000000a00 */
[----:B------:R-:W-:Y:S01]  /*1630*/  ULDC.64 UR8, c[0x0][0xb10] ;  /* 0x0002c40000087ab9 */ /* 0x000fe20000000a00 */
[----:B------:R-:W-:Y:S01]  /*1640*/  ULDC.64 UR6, c[0x0][0xb00] ;  /* 0x0002c00000067ab9 */ /* 0x000fe20000000a00 */
[----:B0-----:R-:W-:-:S05]  /*1650*/  IMAD.WIDE R8, R7, 0x4, R8 ;  /* 0x0000000407087825 */ /* 0x001fca00078e0208 */
[----:B------:R-:W2:Y:S01]  /*1660*/  LDG.E R219, desc[UR42][R8.64] ;  /* 0x0000002a08db7981 */ /* 0x000ea2000c1e1900 */
        /* <DEDUP_REMOVED lines=49> */
.L_x_5590:
[----:B------:R-:W-:Y:S02]  /*1980*/  IMAD.U32 R40, RZ, RZ, UR5 ;  /* 0x00000005ff287e24 */ /* 0x000fe4000f8e00ff */
[----:B------:R-:W-:Y:S01]  /*1990*/  IMAD.U32 R24, RZ, RZ, UR4 ;  /* 0x00000004ff187e24 */ /* 0x000fe2000f8e00ff */
[----:B------:R-:W-:Y:S06]  /*19a0*/  @!P2 BRA `(.L_x_5591) ;  /* 0x000000000010a947 */ /* 0x000fec0003800000 */
[----:B------:R-:W-:-:S04]  /*19b0*/  IADD3 R6, P0, R220, UR8, RZ ;  /* 0x00000008dc067c10 */ /* 0x000fc8000ff1e0ff */
[----:B------:R-:W-:-:S05]  /*19c0*/  IADD3.X R7, R221, UR9, RZ, P0, !PT ;  /* 0x00000009dd077c10 */ /* 0x000fca00087fe4ff */
[----:B------:R0:W5:Y:S01]  /*19d0*/  LDG.E R24, desc[UR42][R6.64] ;  /* 0x0000002a06187981 */ /* 0x000162000c1e1900 */
[----:B------:R-:W-:Y:S05]  /*19e0*/  BRA `(.L_x_5592) ;  /* 0x0000000000107947 */ /* 0x000fea0003800000 */
.L_x_5591:
[----:B------:R-:W-:Y:S05]  /*19f0*/  @!P0 BRA `(.L_x_5592) ;  /* 0x00000000000c8947 */ /* 0x000fea0003800000 */
[----:B------:R-:W2:Y:S04]  /*1a00*/  LDG.E R3, desc[UR42][R8.64] ;  /* 0x0000002a08037981 */ /* 0x000ea8000c1e1900 */
[----:B------:R-:W2:Y:S02]  /*1a10*/  LDG.E R24, desc[UR42][R8.64+0x4] ;  /* 0x0000042a08187981 */ /* 0x000ea4000c1e1900 */
[----:B--2---:R-:W-:-:S07]  /*1a20*/  IMAD.IADD R24, R24, 0x1, -R3 ;  /* 0x0000000118187824 */ /* 0x004fce00078e0a03 */
.L_x_5592:
        /* <DEDUP_REMOVED lines=70> */
.L_x_5594:
[----:B------:R-:W-:Y:S05]  /*1e90*/  BSYNC B0 ;  /* 0x0000000000007941 */ /* 0x000fea0003800000 */
.L_x_5593:
        /* <DEDUP_REMOVED lines=36> */
.L_x_5597:
[----:B------:R-:W-:Y:S05]  /*20e0*/  BSYNC B6 ;  /* 0x0000000000067941 */ /* 0x000fea0003800000 */
.L_x_5596:
        /* <DEDUP_REMOVED lines=20> */
.L_x_5599:
[----:B------:R-:W-:Y:S05]  /*2230*/  BSYNC B6 ;  /* 0x0000000000067941 */ /* 0x000fea0003800000 */
.L_x_5598:
        /* <DEDUP_REMOVED lines=26> */
[----:B------:R-:W-:Y:S01]  /*23e0*/  SHF.R.S32.HI R185, RZ, 0x1f, R184 ;  /* 0x0000001fffb97819 */ /* 0x000fe200000114b8 */
[----:B------:R-:W-:Y:S01]  /*23f0*/  IMAD R29, R217, UR5, R29 ;  /* 0x00000005d91d7c24 */ /* 0x000fe2000f8e021d */
[----:B------:R-:W-:Y:S01]  /*2400*/  ULDC.64 UR4, c[0x0][0x308] ;  /* 0x0000c20000047ab9 */ /* 0x000fe20000000a00 */
[----:B------:R-:W-:Y:S01]  /*2410*/  IMAD.IADD R21, R21, 0x1, R3 ;  /* 0x0000000115157824 */ /* 0x000fe200078e0203 */
[----:B------:R-:W-:Y:S01]  /*2420*/  P2R R74, PR, RZ, 0x4 ;  /* 0x00000004ff4a7803 */ /* 0x000fe20000000000 */
[----:B------:R-:W-:Y:S01]  /*2430*/  IMAD R12, R73, R6, RZ ;  /* 0x00000006490c7224 */ /* 0x000fe200078e02ff */
[----:B------:R-:W-:Y:S01]  /*2440*/  SHF.L.U64.HI R62, R6, 0x6, R7 ;  /* 0x00000006063e7819 */ /* 0x000fe20000010207 */
[----:B------:R-:W-:-:S04]  /*2450*/  IMAD.WIDE.U32 R20, R217, UR4, R20 ;  /* 0x00000004d9147c25 */ /* 0x000fc8000f8e0014 */
[----:B------:R-:W-:Y:S01]  /*2460*/  IMAD R21, R217, UR5, R21 ;  /* 0x00000005d9157c24 */ /* 0x000fe2000f8e0215 */
[----:B------:R-:W-:Y:S01]  /*2470*/  ULDC.64 UR4, c[0x0][0x310] ;  /* 0x0000c40000047ab9 */ /* 0x000fe20000000a00 */
[----:B------:R-:W-:Y:S02]  /*2480*/  IMAD R12, R19, R7, R12 ;  /* 0x00000007130c7224 */ /* 0x000fe400078e020c */
[----:B------:R-:W-:Y:S02]  /*2490*/  IMAD.SHL.U32 R58, R189, 0x40, RZ ;  /* 0x00000040bd3a7824 */ /* 0x000fe400078e00ff */
[----:B--2---:R-:W-:-:S03]  /*24a0*/  IMAD.WIDE.U32 R34, R19, R56, R184 ;  /* 0x0000003813227225 */ /* 0x004fc600078e00b8 */
[----:B------:R-:W-:Y:S01]  /*24b0*/  LOP3.LUT R58, R58, 0x1c0, RZ, 0xc0, !PT ;  /* 0x000001c03a3a7812 */ /* 0x000fe200078ec0ff */
[C---:B------:R-:W-:Y:S01]  /*24c0*/  IMAD.WIDE.U32 R36, R19.reuse, R56, R16 ;  /* 0x0000003813247225 */ /* 0x040fe200078e0010 */
[----:B---3--:R-:W-:Y:S02]  /*24d0*/  SHF.L.U64.HI R60, R4, 0x6, R5 ;  /* 0x00000006043c7819 */ /* 0x008fe40000010205 */
[----:B------:R-:W-:Y:S01]  /*24e0*/  SHF.R.U32.HI R54, RZ, 0x3, R58 ;  /* 0x00000003ff367819 */ /* 0x000fe2000001163a */
[----:B------:R-:W-:Y:S01]  /*24f0*/  IMAD.WIDE.U32 R30, R19, R4, R184 ;  /* 0x00000004131e7225 */ /* 0x000fe200078e00b8 */
[----:B0-----:R-:W-:-:S03]  /*2500*/  SHF.R.U32.HI R26, RZ, 0x7, R26 ;  /* 0x00000007ff1a7819 */ /* 0x001fc6000001161a */
[----:B------:R-:W-:-:S04]  /*2510*/  IMAD.WIDE.U32 R32, R19, R4, R16 ;  /* 0x0000000413207225 */ /* 0x000fc800078e0010 */
[----:B------:R-:W-:Y:S02]  /*2520*/  VIADD R55, R16, 0x20 ;  /* 0x0000002010377836 */ /* 0x000fe40000000000 */
[----:B------:R-:W-:Y:S02]  /*2530*/  IMAD.SHL.U32 R61, R6, 0x40, RZ ;  /* 0x00000040063d7824 */ /* 0x000fe400078e00ff */
[----:B------:R-:W-:Y:S02]  /*2540*/  IMAD.SHL.U32 R59, R4, 0x40, RZ ;  /* 0x00000040043b7824 */ /* 0x000fe400078e00ff */
[----:B------:R-:W-:Y:S02]  /*2550*/  VIADD R53, R26, 0x8 ;  /* 0x000000081a357836 */ /* 0x000fe40000000000 */
[----:B------:R-:W-:Y:S01]  /*2560*/  IMAD.SHL.U32 R52, R15, 0x2, RZ ;  /* 0x000000020f347824 */ /* 0x000fe200078e00ff */
[----:B----4-:R-:W-:-:S04]  /*2570*/  SHF.R.S32.HI R3, RZ, 0x1f, R0 ;  /* 0x0000001fff037819 */ /* 0x010fc80000011400 */
[----:B------:R-:W-:Y:S02]  /*2580*/  SEL R8, R3, RZ, !P0 ;  /* 0x000000ff03087207 */ /* 0x000fe40004000000 */
[----:B------:R-:W-:-:S03]  /*2590*/  SEL R3, R0, RZ, !P0 ;  /* 0x000000ff00037207 */ /* 0x000fc60004000000 */
[C---:B------:R-:W-:Y:S02]  /*25a0*/  IMAD R0, R8.reuse, UR4, RZ ;  /* 0x0000000408007c24 */ /* 0x040fe4000f8e02ff */
[----:B------:R-:W-:Y:S01]  /*25b0*/  IMAD.WIDE.U32 R20, R3, UR4, R20 ;  /* 0x0000000403147c25 */ /* 0x000fe2000f8e0014 */
[----:B------:R-:W-:Y:S02]  /*25c0*/  ULDC UR4, c[0x0][0x2f4] ;  /* 0x0000bd0000047ab9 */ /* 0x000fe40000000800 */
[----:B------:R-:W-:Y:S01]  /*25d0*/  ISETP.GE.AND P1, PT, R55, UR4, PT ;  /* 0x0000000437007c0c */ /* 0x000fe2000bf26270 */
[----:B------:R-:W-:Y:S02]  /*25e0*/  IMAD R65, R3, UR5, R0 ;  /* 0x0000000503417c24 */ /* 0x000fe4000f8e0200 */
[----:B------:R-:W-:Y:S02]  /*25f0*/  IMAD R0, R8, UR6, RZ ;  /* 0x0000000608007c24 */ /* 0x000fe4000f8e02ff */
[----:B------:R-:W-:-:S04]  /*2600*/  IMAD.WIDE.U32 R8, R19, R6, R16 ;  /* 0x0000000613087225 */ /* 0x000fc800078e0010 */
[----:B------:R-:W-:Y:S01]  /*2610*/  IMAD.WIDE.U32 R28, R3, UR6, R28 ;  /* 0x00000006031c7c25 */ /* 0x000fe2000f8e001c */
[----:B------:R-:W-:-:S03]  /*2620*/  IADD3 R72, P0, R20, R8, RZ ;  /* 0x0000000814487210 */ /* 0x000fc60007f1e0ff */
[----:B------:R-:W-:Y:S01]  /*2630*/  IMAD R13, R3, UR7, R0 ;  /* 0x00000007030d7c24 */ /* 0x000fe2000f8e0200 */
[----:B------:R-:W-:Y:S01]  /*2640*/  SEL R3, R15, RZ, P2 ;  /* 0x000000ff0f037207 */ /* 0x000fe20001000000 */
[----:B------:R-:W-:Y:S01]  /*2650*/  IMAD R0, R73, R4, RZ ;  /* 0x0000000449007224 */ /* 0x000fe200078e02ff */
[----:B------:R-:W-:Y:S01]  /*2660*/  IADD3 R38, P2, R19, R38, RZ ;  /* 0x0000002613267210 */ /* 0x000fe20007f5e0ff */
[----:B------:R-:W-:Y:S02]  /*2670*/  IMAD.IADD R65, R21, 0x1, R65 ;  /* 0x0000000115417824 */ /* 0x000fe400078e0241 */
[----:B------:R-:W-:Y:S02]  /*2680*/  IMAD R11, R19, R5, R0 ;  /* 0x00000005130b7224 */ /* 0x000fe400078e0200 */
[----:B------:R-:W-:Y:S01]  /*2690*/  IMAD R0, R73, R56, RZ ;  /* 0x0000003849007224 */ /* 0x000fe200078e02ff */
[----:B------:R-:W-:Y:S01]  /*26a0*/  IADD3.X R64, R65, R9, R12, P0, !PT ;  /* 0x0000000941407210 */ /* 0x000fe200007fe40c */
[C---:B------:R-:W-:Y:S01]  /*26b0*/  IMAD.IADD R3, R16.reuse, 0x1, R3 ;  /* 0x0000000110037824 */ /* 0x040fe200078e0203 */
[----:B------:R-:W-:Y:S01]  /*26c0*/  ISETP.GE.AND P0, PT, R16, UR4, PT ;  /* 0x0000000410007c0c */ /* 0x000fe2000bf06270 */
[----:B------:R-:W-:-:S02]  /*26d0*/  IMAD R9, R19, R57, R0 ;  /* 0x0000003913097224 */ /* 0x000fc400078e0200 */
[----:B------:R-:W-:Y:S01]  /*26e0*/  IMAD.IADD R31, R31, 0x1, R11 ;  /* 0x000000011f1f7824 */ /* 0x000fe200078e020b */
[----:B------:R-:W-:Y:S01]  /*26f0*/  SHF.R.S32.HI R0, RZ, 0x1f, R3 ;  /* 0x0000001fff007819 */ /* 0x000fe20000011403 */
[----:B------:R-:W-:Y:S02]  /*2700*/  IMAD.IADD R35, R35, 0x1, R9 ;  /* 0x0000000123237824 */ /* 0x000fe400078e0209 */
[----:B------:R-:W-:Y:S01]  /*2710*/  IMAD.IADD R37, R9, 0x1, R37 ;  /* 0x0000000109257824 */ /* 0x000fe200078e0225 */
[----:B------:R-:W-:Y:S01]  /*2720*/  LEA.HI R63, R0, R3, RZ, 0x3 ;  /* 0x00000003003f7211 */ /* 0x000fe200078f18ff */
[----:B------:R-:W-:Y:S01]  /*2730*/  IMAD.IADD R33, R11, 0x1, R33 ;  /* 0x000000010b217824 */ /* 0x000fe200078e0221 */
[----:B------:R-:W-:Y:S01]  /*2740*/  LOP3.LUT R3, R58, 0x18, R16, 0xf8, !PT ;  /* 0x000000183a037812 */ /* 0x000fe200078ef810 */
[C---:B-----5:R-:W-:Y:S01]  /*2750*/  IMAD.WIDE.U32 R30, R152.reuse, R4, R30 ;  /* 0x00000004981e7225 */ /* 0x060fe200078e001e */
[----:B------:R-:W-:Y:S02]  /*2760*/  SHF.R.S32.HI R9, RZ, 0x1f, R152 ;  /* 0x0000001fff097819 */ /* 0x000fe40000011498 */
[----:B------:R-:W-:Y:S01]  /*2770*/  LOP3.LUT R3, R3, R54, RZ, 0x3c, !PT ;  /* 0x0000003603037212 */ /* 0x000fe200078e3cff */
[----:B------:R-:W-:Y:S01]  /*2780*/  IMAD.WIDE.U32 R32, R152, R4, R32 ;  /* 0x0000000498207225 */ /* 0x000fe200078e0020 */
[----:B------:R-:W-:-:S03]  /*2790*/  LOP3.LUT R48, R63, 0xfffffff8, RZ, 0xc0, !PT ;  /* 0xfffffff83f307812 */ /* 0x000fc600078ec0ff */
[----:B------:R-:W-:Y:S01]  /*27a0*/  IMAD R51, R214, 0x200, R3 ;  /* 0x00000200d6337824 */ /* 0x000fe200078e0203 */
[----:B------:R-:W-:Y:S01]  /*27b0*/  LOP3.LUT R3, R58, 0x38, R63, 0xf8, !PT ;  /* 0x000000383a037812 */ /* 0x000fe200078ef83f */
[C---:B------:R-:W-:Y:S01]  /*27c0*/  IMAD R0, R9.reuse, R4, RZ ;  /* 0x0000000409007224 */ /* 0x040fe200078e02ff */
[----:B------:R-:W-:Y:S01]  /*27d0*/  SHF.R.S32.HI R45, RZ, 0x1f, R48 ;  /* 0x0000001fff2d7819 */ /* 0x000fe20000011430 */
[----:B------:R-:W-:Y:S01]  /*27e0*/  IMAD R9, R9, R56, RZ ;  /* 0x0000003809097224 */ /* 0x000fe200078e02ff */
[----:B------:R-:W-:Y:S01]  /*27f0*/  LOP3.LUT R3, R3, R54, RZ, 0x3c, !PT ;  /* 0x0000003603037212 */ /* 0x000fe200078e3cff */
[C---:B------:R-:W-:Y:S02]  /*2800*/  IMAD R49, R152.reuse, R5, R0 ;  /* 0x0000000598317224 */ /* 0x040fe400078e0200 */
[----:B------:R-:W-:Y:S01]  /*2810*/  IMAD R9, R152, R57, R9 ;  /* 0x0000003998097224 */ /* 0x000fe200078e0209 */
[----:B------:R-:W-:Y:S01]  /*2820*/  SHF.L.U64.HI R57, R56, 0x6, R57 ;  /* 0x0000000638397819 */ /* 0x000fe20000010239 */
        /* <DEDUP_REMOVED lines=10> */
.L_x_5629:
        /* <DEDUP_REMOVED lines=58> */
.L_x_5604:
[----:B------:R-:W-:Y:S05]  /*2c70*/  BSYNC B1 ;  /* 0x0000000000017941 */ /* 0x000fea0003800000 */
.L_x_5603:
        /* <DEDUP_REMOVED lines=20> */
.L_x_5605:
[----:B------:R-:W-:Y:S01]  /*2dc0*/  IMAD R75, R23, 0x8, R2 ;  /* 0x00000008174b7824 */ /* 0x000fe200078e0202 */
[----:B------:R-:W-:Y:S01]  /*2dd0*/  SHF.L.U32 R78, R186, 0x1f, RZ ;  /* 0x0000001fba4e7819 */ /* 0x000fe200000006ff */
[----:B------:R-:W-:Y:S03]  /*2de0*/  BSSY B1, `(.L_x_5606) ;  /* 0x0000003000017945 */ /* 0x000fe60003800000 */
[----:B------:R-:W0:Y:S02]  /*2df0*/  SYNCS.PHASECHK.TRANS64.TRYWAIT P5, [R75+URZ+0x38890], R78 ;  /* 0x0388904e4b0075a7 */ /* 0x000e2400080a017f */
[----:B0-----:R-:W-:Y:S05]  /*2e00*/  @!P5 BRA `(.L_x_5607) ;  /* 0x0000021c00acd947 */ /* 0x001fea0003800000 */
.L_x_5926:
[----:B------:R-:W-:Y:S05]  /*2e10*/  BSYNC B1 ;  /* 0x0000000000017941 */ /* 0x000fea0003800000 */
.L_x_5606:
        /* <DEDUP_REMOVED lines=53> */
.L_x_5612:
[----:B------:R-:W-:Y:S05]  /*3170*/  BSYNC B2 ;  /* 0x0000000000027941 */ /* 0x000fea0003800000 */
.L_x_5611:
[----:B--2---:R1:W-:Y:S02]  /*3180*/  STG.E.128 desc[UR42][R12.64], R4 ;  /* 0x000000040c007986 */ /* 0x0043e4000c101d2a */
.L_x_5610:
[----:B------:R-:W-:Y:S05]  /*3190*/  BSYNC B1 ;  /* 0x0000000000017941 */ /* 0x000fea0003800000 */
.L_x_5609:
        /* <DEDUP_REMOVED lines=56> */
.L_x_5614:
[----:B------:R-:W-:Y:S05]  /*3520*/  BSYNC B1 ;  /* 0x0000000000017941 */ /* 0x000fea0003800000 */
.L_x_5613:
[----:B-1----:R2:W-:Y:S01]  /*3530*/  STG.E.128 desc[UR42][R12.64+0x40], R4 ;  /* 0x000040040c007986 */ /* 0x0025e2000c101d2a */
[----:B------:R-:W-:Y:S05]  /*3540*/  BRA `(.L_x_5608) ;  /* 0x0000000c00487947 */ /* 0x000fea0003800000 */
.L_x_5602:
        /* <DEDUP_REMOVED lines=44> */
.L_x_5615:
[----:B------:R-:W-:Y:S01]  /*3810*/  IMAD R75, R23, 0x8, R2 ;  /* 0x00000008174b7824 */ /* 0x000fe200078e0202 */
[----:B------:R-:W-:Y:S01]  /*3820*/  SHF.L.U32 R78, R186, 0x1f, RZ ;  /* 0x0000001fba4e7819 */ /* 0x000fe200000006ff */
[----:B------:R-:W-:Y:S03]  /*3830*/  BSSY B1, `(.L_x_5616) ;  /* 0x0000003000017945 */ /* 0x000fe60003800000 */
[----:B------:R-:W0:Y:S02]  /*3840*/  SYNCS.PHASECHK.TRANS64.TRYWAIT P5, [R75+URZ+0x38890], R78 ;  /* 0x0388904e4b0075a7 */ /* 0x000e2400080a017f */
[----:B0-----:R-:W-:Y:S05]  /*3850*/  @!P5 BRA `(.L_x_5617) ;  /* 0x00000214002cd947 */ /* 0x001fea0003800000 */
.L_x_5927:
[----:B------:R-:W-:Y:S05]  /*3860*/  BSYNC B1 ;  /* 0x0000000000017941 */ /* 0x000fea0003800000 */
.L_x_5616:
        /* <DEDUP_REMOVED lines=124> */
.L_x_5619:
[----:B------:R-:W-:Y:S05]  /*4030*/  BSYNC B1 ;  /* 0x0000000000017941 */ /* 0x000fea0003800000 */
.L_x_5618:
        /* <DEDUP_REMOVED lines=10> */
.L_x_5601:
[----:B------:R-:W-:-:S06]  /*40e0*/  UISETP.NE.AND UP0, UPT, UR37, 0x3, UPT ;  /* 0x000000032500788c */ /* 0x000fcc000bf05270 */
[----:B------:R-:W-:-:S13]  /*40f0*/  PLOP3.LUT P3, PT, PT, PT, UP0, 0x80, 0x0 ;  /* 0x000000000000781c */ /* 0x000fda0003f6f008 */
[----:B------:R-:W-:Y:S05]  /*4100*/  @!P3 BRA `(.L_x_5620) ;  /* 0x000000000004b947 */ /* 0x000fea0003800000 */
[----:B------:R-:W-:Y:S01]  /*4110*/  BPT.TRAP 0x1 ;  /* 0x000000040000795c */ /* 0x000fe20000300000 */
.L_x_5620:
        /* <DEDUP_REMOVED lines=8> */
.L_x_5928:
[----:B------:R-:W-:Y:S05]  /*41a0*/  BSYNC B1 ;  /* 0x0000000000017941 */ /* 0x000fea0003800000 */
.L_x_5621:
        /* <DEDUP_REMOVED lines=12> */
.L_x_5608:
[----:B------:R-:W-:Y:S05]  /*4270*/  BSYNC B0 ;  /* 0x0000000000007941 */ /* 0x000fea0003800000 */
.L_x_5600:
        /* <DEDUP_REMOVED lines=17> */
.L_x_5624:
[----:B------:R-:W-:Y:S05]  /*4390*/  BSYNC B0 ;  /* 0x0000000000007941 */ /* 0x000fea0003800000 */
.L_x_5623:
[----:B------:R-:W2:Y:S01]  /*43a0*/  SYNCS.PHASECHK.TRANS64.TRYWAIT P5, [R75+URZ+0x388b0], R78 ;  /* 0x0388b04e4b0075a7 */ /* 0x000ea200080a017f */
[----:B------:R-:W-:Y:S01]  /*43b0*/  BSSY B0, `(.L_x_5625) ;  /* 0x0000003000007945 */ /* 0x000fe20003800000 */
[----:B------:R-:W-:-:S03]  /*43c0*/  ISETP.GE.AND P3, PT, R19, R76, PT ;  /* 0x0000004c1300720c */ /* 0x000fc60003f66270 */
[----:B--2---:R-:W-:Y:S10]  /*43d0*/  @!P5 BRA `(.L_x_5626) ;  /* 0x000002080074d947 */ /* 0x004ff40003800000 */
.L_x_5929:
[----:B------:R-:W-:Y:S05]  /*43e0*/  BSYNC B0 ;  /* 0x0000000000007941 */ /* 0x000fea0003800000 */
.L_x_5625:
        /* <DEDUP_REMOVED lines=82> */
.L_x_5628:
[----:B------:R-:W-:Y:S05]  /*4910*/  BSYNC B0 ;  /* 0x0000000000007941 */ /* 0x000fea0003800000 */
.L_x_5627:
        /* <DEDUP_REMOVED lines=17> */
.L_x_5595:
[----:B------:R-:W-:Y:S04]  /*4a30*/  BSSY B0, `(.L_x_5630) ;  /* 0x0000004000007945 */ /* 0x000fe80003800000 */
[----:B------:R-:W-:Y:S05]  /*4a40*/  @P3 BRA `(.L_x_5631) ;  /* 0x0000000000083947 */ /* 0x000fea0003800000 */
[----:B------:R-:W0:Y:S02]  /*4a50*/  FENCE.VIEW.ASYNC.G ;  /* 0x00000000000073c6 */ /* 0x000e240000000100 */
[----:B0-----:R-:W-:Y:S06]  /*4a60*/  BAR.ARV 0xc, 0x180 ;  /* 0x0306000000007b1d */ /* 0x001fec0000002000 */
.L_x_5631:
[----:B------:R-:W-:Y:S05]  /*4a70*/  BSYNC B0 ;  /* 0x0000000000007941 */ /* 0x000fea0003800000 */
.L_x_5630:
        /* <DEDUP_REMOVED lines=49> */
.L_x_5635:
[----:B------:R-:W-:Y:S05]  /*4d90*/  BSYNC B0 ;  /* 0x0000000000007941 */ /* 0x000fea0003800000 */
.L_x_5634:
        /* <DEDUP_REMOVED lines=144> */
.L_x_5639:
        /* <DEDUP_REMOVED lines=185> */
.L_x_5638:
[----:B------:R-:W-:Y:S05]  /*6230*/  BSYNC B0 ;  /* 0x0000000000007941 */ /* 0x000fea0003800000 */
.L_x_5637:
        /* <DEDUP_REMOVED lines=143> */
.L_x_5633:
[----:B------:R-:W0:Y:S01]  /*6b30*/  LDC R0, c[0x0][0x448] ;  /* 0x00011200ff007b82 */ /* 0x000e220000000800 */
[----:B------:R-:W-:Y:S01]  /*6b40*/  VIADD R3, R194, 0x3f ;  /* 0x0000003fc2037836 */ /* 0x000fe20000000000 */
[----:B------:R-:W-:Y:S01]  /*6b50*/  BSSY B0, `(.L_x_5640) ;  /* 0x000002b000007945 */ /* 0x000fe20003800000 */
        /* <DEDUP_REMOVED lines=42> */
.L_x_5641:
[----:B------:R-:W-:Y:S05]  /*6e00*/  BSYNC B0 ;  /* 0x0000000000007941 */ /* 0x000fea0003800000 */
.L_x_5640:
        /* <DEDUP_REMOVED lines=101> */
.L_x_5643:
[----:B------:R-:W-:Y:S05]  /*7460*/  BSYNC B6 ;  /* 0x0000000000067941 */ /* 0x000fea0003800000 */
.L_x_5642:
        /* <DEDUP_REMOVED lines=12> */
.L_x_5647:
[----:B-1----:R1:W2:Y:S02]  /*7530*/  SYNCS.PHASECHK.TRANS64.TRYWAIT P0, [R2+URZ+0x38800], R5 ;  /* 0x03880005020075a7 */ /* 0x0022a4000800017f */
[----:B--2---:R-:W-:Y:S05]  /*7540*/  @!P0 NANOSLEEP.SYNCS 0x989680 ;  /* 0x009896800000895d */ /* 0x004fea0003900000 */
[----:B------:R-:W2:Y:S02]  /*7550*/  @!P0 SYNCS.PHASECHK.TRANS64 P0, [R2+URZ+0x38800], R5 ;  /* 0x03880005020085a7 */ /* 0x000ea4000800007f */
[----:B--2---:R-:W-:Y:S05]  /*7560*/  @!P0 BRA `(.L_x_5647) ;  /* 0xfffffffc00f08947 */ /* 0x004fea000383ffff */
.L_x_5646:
[----:B------:R-:W-:Y:S05]  /*7570*/  BSYNC B0 ;  /* 0x0000000000007941 */ /* 0x000fea0003800000 */
.L_x_5645:
[----:B------:R-:W-:Y:S05]  /*7580*/  BRA `(.L_x_5648) ;  /* 0x0000002c008c7947 */ /* 0x000fea0003800000 */
.L_x_5644:
        /* <DEDUP_REMOVED lines=31> */
.L_x_5650:
[----:B------:R-:W-:Y:S05]  /*7780*/  BSYNC B6 ;  /* 0x0000000000067941 */ /* 0x000fea0003800000 */
.L_x_5649:
        /* <DEDUP_REMOVED lines=45> */
.L_x_5935:
        /* <DEDUP_REMOVED lines=29> */
.L_x_5655:
[----:B------:R-:W-:Y:S05]  /*7c30*/  BSYNC B1 ;  /* 0x0000000000017941 */ /* 0x000fea0003800000 */
.L_x_5654:
[----:B---3-5:R-:W-:Y:S01]  /*7c40*/  IMAD.MOV.U32 R0, RZ, RZ, R26 ;  /* 0x000000ffff007224 */ /* 0x028fe200078e001a */
[----:B------:R-:W-:Y:S01]  /*7c50*/  UMOV UR4, 0xffffffff ;  /* 0xffffffff00047882 */ /* 0x000fe20000000000 */
[----:B-1----:R-:W-:Y:S01]  /*7c60*/  IMAD.MOV.U32 R3, RZ, RZ, R27 ;  /* 0x000000ffff037224 */ /* 0x002fe200078e001b */
[----:B----4-:R-:W-:Y:S01]  /*7c70*/  CS2R R8, SRZ ;  /* 0x0000000000087805 */ /* 0x010fe2000001ff00 */
[----:B--2---:R-:W-:Y:S02]  /*7c80*/  IMAD.MOV.U32 R4, RZ, RZ, R24 ;  /* 0x000000ffff047224 */ /* 0x004fe400078e0018 */
[----:B------:R-:W-:Y:S01]  /*7c90*/  IMAD.MOV.U32 R5, RZ, RZ, R25 ;  /* 0x000000ffff057224 */ /* 0x000fe200078e0019 */
[----:B------:R-:W-:Y:S01]  /*7ca0*/  PRMT R38, R0, 0x5410, R3 ;  /* 0x0000541000267816 */ /* 0x000fe20000000003 */
[----:B------:R-:W-:Y:S02]  /*7cb0*/  IMAD.MOV.U32 R0, RZ, RZ, R28 ;  /* 0x000000ffff007224 */ /* 0x000fe400078e001c */
[----:B------:R-:W-:Y:S01]  /*7cc0*/  IMAD.MOV.U32 R3, RZ, RZ, R29 ;  /* 0x000000ffff037224 */ /* 0x000fe200078e001d */
[----:B------:R-:W-:Y:S01]  /*7cd0*/  PRMT R44, R4, 0x5410, R5 ;  /* 0x00005410042c7816 */ /* 0x000fe20000000005 */
[----:B------:R-:W-:-:S02]  /*7ce0*/  IMAD.MOV.U32 R4, RZ, RZ, R20 ;  /* 0x000000ffff047224 */ /* 0x000fc400078e0014 */
[----:B------:R-:W-:Y:S01]  /*7cf0*/  IMAD.MOV.U32 R5, RZ, RZ, R21 ;  /* 0x000000ffff057224 */ /* 0x000fe200078e0015 */
[----:B------:R-:W-:-:S04]  /*7d00*/  PRMT R41, R3, 0x5410, R0 ;  /* 0x0000541003297816 */ /* 0x000fc80000000000 */
[----:B------:R-:W-:Y:S01]  /*7d10*/  PRMT R46, R5, 0x5410, R4 ;  /* 0x00005410052e7816 */ /* 0x000fe20000000004 */
[----:B------:R-:W-:Y:S06]  /*7d20*/  BRA.DIV UR4, `(.L_x_5656) ;  /* 0x000001d204a87947 */ /* 0x000fec000b800000 */
[----:B------:R1:W2:Y:S04]  /*7d30*/  SHFL.IDX PT, R0, R33, 0x1, 0x1c1f ;  /* 0x003c1f0021007f89 */ /* 0x0002a800000e0000 */
[----:B------:R1:W3:Y:S04]  /*7d40*/  SHFL.IDX PT, R7, R30, 0x1, 0x1c1f ;  /* 0x003c1f001e077f89 */ /* 0x0002e800000e0000 */
[----:B0-----:R-:W0:Y:S04]  /*7d50*/  SHFL.IDX PT, R32, R32, 0x1, 0x1c1f ;  /* 0x003c1f0020207f89 */ /* 0x001e2800000e0000 */
[----:B-1----:R-:W4:Y:S02]  /*7d60*/  SHFL.IDX PT, R31, R31, 0x1, 0x1c1f ;  /* 0x003c1f001f1f7f89 */ /* 0x002f2400000e0000 */
.L_x_5941:
[----:B------:R-:W-:Y:S01]  /*7d70*/  VIADD R34, R34, 0x20 ;  /* 0x0000002022227836 */ /* 0x000fe20000000000 */
[----:B------:R-:W-:Y:S01]  /*7d80*/  LEA.HI R3, R230, R230, RZ, 0x1 ;  /* 0x000000e6e6037211 */ /* 0x000fe200078f08ff */
[----:B------:R-:W-:Y:S01]  /*7d90*/  BSSY B1, `(.L_x_5657) ;  /* 0x0000021000017945 */ /* 0x000fe20003800000 */
[----:B------:R-:W-:Y:S02]  /*7da0*/  CS2R R10, SRZ ;  /* 0x00000000000a7805 */ /* 0x000fe4000001ff00 */
[----:B------:R-:W-:Y:S02]  /*7db0*/  CS2R R14, SRZ ;  /* 0x00000000000e7805 */ /* 0x000fe4000001ff00 */
[----:B------:R-:W-:Y:S01]  /*7dc0*/  ISETP.GE.AND P0, PT, R34, R37, PT ;  /* 0x000000252200720c */ /* 0x000fe20003f06270 */
[----:B------:R-:W-:Y:S01]  /*7dd0*/  IMAD.SHL.U32 R34, R189, 0x40, RZ ;  /* 0x00000040bd227824 */ /* 0x000fe200078e00ff */
[----:B------:R-:W-:Y:S02]  /*7de0*/  LOP3.LUT R3, R3, 0xfffffffe, RZ, 0xc0, !PT ;  /* 0xfffffffe03037812 */ /* 0x000fe400078ec0ff */
        /* <DEDUP_REMOVED lines=10> */
[----:B----4-:R-:W-:Y:S02]  /*7e90*/  IMAD.MOV.U32 R10, RZ, RZ, R31 ;  /* 0x000000ffff0a7224 */ /* 0x010fe400078e001f */
[----:B0-----:R-:W-:-:S06]  /*7ea0*/  IMAD.MOV.U32 R11, RZ, RZ, R32 ;  /* 0x000000ffff0b7224 */ /* 0x001fcc00078e0020 */
        /* <DEDUP_REMOVED lines=15> */
.L_x_5658:
[----:B------:R-:W-:Y:S05]  /*7fa0*/  BSYNC B1 ;  /* 0x0000000000017941 */ /* 0x000fea0003800000 */
.L_x_5657:
[----:B------:R-:W4:Y:S01]  /*7fb0*/  SYNCS.PHASECHK.TRANS64.TRYWAIT P0, [R2+URZ+0x38800], R35 ;  /* 0x03880023020075a7 */ /* 0x000f22000800017f */
[----:B-1----:R-:W-:Y:S01]  /*7fc0*/  LOP3.LUT R5, R34, 0x1c0, RZ, 0xc0, !PT ;  /* 0x000001c022057812 */ /* 0x002fe200078ec0ff */
[----:B-----5:R-:W-:Y:S01]  /*7fd0*/  IMAD.MOV.U32 R4, RZ, RZ, R8 ;  /* 0x000000ffff047224 */ /* 0x020fe200078e0008 */
[----:B0-----:R-:W-:Y:S01]  /*7fe0*/  VIADDMNMX R32, R37, -R194, 0x40, PT ;  /* 0x0000004025207446 */ /* 0x001fe200038009c2 */
[----:B------:R-:W-:Y:S01]  /*7ff0*/  IMAD.MOV.U32 R6, RZ, RZ, R11 ;  /* 0x000000ffff067224 */ /* 0x000fe200078e000b */
[----:B--2---:R-:W-:Y:S01]  /*8000*/  LOP3.LUT R0, R5, 0x18, R16, 0xf8, !PT ;  /* 0x0000001805007812 */ /* 0x004fe200078ef810 */
[----:B---3--:R-:W-:Y:S01]  /*8010*/  IMAD.MOV.U32 R7, RZ, RZ, R14 ;  /* 0x000000ffff077224 */ /* 0x008fe200078e000e */
        /* <DEDUP_REMOVED lines=9> */
[----:B----4-:R-:W-:Y:S01]  /*80b0*/  PRMT R31, R6, 0x5410, R0 ;  /* 0x00005410061f7816 */ /* 0x010fe20000000000 */
        /* <DEDUP_REMOVED lines=9> */
[----:B------:R-:W-:Y:S06]  /*8150*/  @!P0 BRA `(.L_x_5660) ;  /* 0x000001d000108947 */ /* 0x000fec0003800000 */
.L_x_5942:
[----:B------:R-:W-:Y:S05]  /*8160*/  BSYNC B1 ;  /* 0x0000000000017941 */ /* 0x000fea0003800000 */
.L_x_5659:
[----:B------:R-:W-:Y:S01]  /*8170*/  BSSY B1, `(.L_x_5661) ;  /* 0x0000067000017945 */ /* 0x000fe20003800000 */
[----:B0-----:R-:W-:Y:S01]  /*8180*/  PRMT R35, R5, 0x7610, R35 ;  /* 0x0000761005237816 */ /* 0x001fe20000000023 */
[----:B------:R-:W-:Y:S02]  /*8190*/  @P2 VIADD R0, R4, 0xffffffc0 ;  /* 0xffffffc004002836 */ /* 0x000fe40000000000 */
        /* <DEDUP_REMOVED lines=8> */
[--C-:B------:R-:W-:Y:S02]  /*8220*/  SHF.R.U32.HI R37, RZ, 0x10, R29.reuse ;  /* 0x00000010ff257819 */ /* 0x100fe4000001161d */
[----:B------:R-:W-:Y:S02]  /*8230*/  SHF.R.U64 R36, R28, 0x10, R29 ;  /* 0x000000101c247819 */ /* 0x000fe4000000121d */
[----:B------:R-:W-:Y:S02]  /*8240*/  PRMT R40, R38, 0x5432, R40 ;  /* 0x0000543226287816 */ /* 0x000fe40000000028 */
[----:B------:R-:W-:Y:S02]  /*8250*/  SHF.R.U64 R39, R26, 0x10, R27 ;  /* 0x000000101a277819 */ /* 0x000fe4000000121b */
        /* <DEDUP_REMOVED lines=40> */
.L_x_5664:
[----:B------:R-:W-:Y:S05]  /*84e0*/  BSYNC B2 ;  /* 0x0000000000027941 */ /* 0x000fea0003800000 */
.L_x_5663:
[----:B------:R-:W-:Y:S05]  /*84f0*/  @P1 BRA `(.L_x_5662) ;  /* 0x0000000000b81947 */ /* 0x000fea0003800000 */
[----:B0-----:R-:W0:Y:S01]  /*8500*/  LDS.128 R4, [R0] ;  /* 0x0000000000047984 */ /* 0x001e220000000c00 */
        /* <DEDUP_REMOVED lines=12> */
[C---:B0-----:R-:W-:Y:S01]  /*85d0*/  LOP3.LUT R21, R6.reuse, 0xffff0000, RZ, 0xc0, !PT ;  /* 0xffff000006157812 */ /* 0x041fe200078ec0ff */
        /* <DEDUP_REMOVED lines=32> */
.L_x_5662:
[----:B------:R-:W-:Y:S05]  /*87e0*/  BSYNC B1 ;  /* 0x0000000000017941 */ /* 0x000fea0003800000 */
.L_x_5661:
[----:B01----:R-:W-:-:S05]  /*87f0*/  VIADD R5, R19, 0x20 ;  /* 0x0000002013057836 */ /* 0x003fca0000000000 */
[----:B------:R-:W-:-:S13]  /*8800*/  ISETP.GE.AND P0, PT, R5, R32, PT ;  /* 0x000000200500720c */ /* 0x000fda0003f06270 */
        /* <DEDUP_REMOVED lines=52> */
.L_x_5667:
[----:B------:R-:W-:Y:S05]  /*8b50*/  BSYNC B1 ;  /* 0x0000000000017941 */ /* 0x000fea0003800000 */
.L_x_5666:
[----:B------:R-:W-:Y:S05]  /*8b60*/  @P1 BRA `(.L_x_5665) ;  /* 0x0000001400f01947 */ /* 0x000fea0003800000 */
[----:B0-----:R-:W0:Y:S01]  /*8b70*/  LDS.128 R4, [R0+0x1000] ;  /* 0x0010000000047984 */ /* 0x001e220000000c00 */
[----:B------:R-:W-:Y:S02]  /*8b80*/  SHF.R.U64 R9, R12, 0x10, R13 ;  /* 0x000000100c097819 */ /* 0x000fe4000000120d */
[----:B------:R-:W-:Y:S02]  /*8b90*/  SHF.R.U64 R8, R10, 0x10, R11 ;  /* 0x000000100a087819 */ /* 0x000fe4000000120b */
[----:B------:R-:W-:Y:S02]  /*8ba0*/  SHF.R.U32.HI R12, RZ, 0x10, R13 ;  /* 0x00000010ff0c7819 */ /* 0x000fe4000001160d */
        /* <DEDUP_REMOVED lines=20> */
[----:B------:R-:W-:Y:S02]  /*8cf0*/  IMAD.U32 R7, R5, 0x10000, RZ ;  /* 0x0001000005077824 */ /* 0x000fe400078e00ff */
        /* <DEDUP_REMOVED lines=9> */
[----:B------:R-:W-:-:S02]  /*8d90*/  FMUL.FTZ R10, R4, R9 ;  /* 0x00000009040a7220 */ /* 0x000fc40000410000 */
[C---:B------:R-:W-:Y:S01]  /*8da0*/  FMUL.FTZ R12, R5.reuse, R8 ;  /* 0x00000008050c7220 */ /* 0x040fe20000410000 */
[C---:B------:R-:W-:Y:S01]  /*8db0*/  FFMA.FTZ R4, R6.reuse, R9, -R13 ;  /* 0x0000000906047223 */ /* 0x040fe2000001080d */
[-C--:B------:R-:W-:Y:S01]  /*8dc0*/  FMUL.FTZ R15, R5, R34.reuse ;  /* 0x00000022050f7220 */ /* 0x080fe20000410000 */
[----:B------:R-:W-:Y:S01]  /*8dd0*/  FFMA.FTZ R11, R6, R11, R10 ;  /* 0x0000000b060b7223 */ /* 0x000fe2000001000a */
[----:B------:R-:W-:Y:S01]  /*8de0*/  FFMA.FTZ R5, R7, R34, -R12 ;  /* 0x0000002207057223 */ /* 0x000fe2000001080c */
[----:B------:R-:W-:Y:S01]  /*8df0*/  F2FP.BF16.F32.PACK_AB R6, R21, R14 ;  /* 0x0000000e1506723e */ /* 0x000fe200000010ff */
[----:B------:R-:W-:Y:S01]  /*8e00*/  FFMA.FTZ R8, R7, R8, R15 ;  /* 0x0000000807087223 */ /* 0x000fe2000001000f */
[----:B------:R-:W-:Y:S02]  /*8e10*/  F2FP.BF16.F32.PACK_AB R7, R20, R35 ;  /* 0x000000231407723e */ /* 0x000fe400000010ff */
[----:B------:R-:W-:Y:S02]  /*8e20*/  F2FP.BF16.F32.PACK_AB R4, R11, R4 ;  /* 0x000000040b04723e */ /* 0x000fe400000010ff */
[----:B------:R-:W-:-:S05]  /*8e30*/  F2FP.BF16.F32.PACK_AB R5, R8, R5 ;  /* 0x000000050805723e */ /* 0x000fca00000010ff */
[----:B------:R3:W-:Y:S01]  /*8e40*/  STS.128 [R0+0x1000], R4 ;  /* 0x0010000400007388 */ /* 0x0007e20000000c00 */
[----:B------:R-:W-:Y:S05]  /*8e50*/  BRA `(.L_x_5665) ;  /* 0x0000001400347947 */ /* 0x000fea0003800000 */
.L_x_5652:
        /* <DEDUP_REMOVED lines=34> */
.L_x_5948:
        /* <DEDUP_REMOVED lines=15> */
.L_x_5670:
[----:B------:R-:W-:Y:S05]  /*9170*/  BSYNC B1 ;  /* 0x0000000000017941 */ /* 0x000fea0003800000 */
.L_x_5669:
[----:B-12--5:R-:W-:Y:S01]  /*9180*/  IMAD.MOV.U32 R4, RZ, RZ, R28 ;  /* 0x000000ffff047224 */ /* 0x026fe200078e001c */
[----:B------:R-:W-:Y:S01]  /*9190*/  UMOV UR4, 0xffffffff ;  /* 0xffffffff00047882 */ /* 0x000fe20000000000 */
[----:B------:R-:W-:Y:S02]  /*91a0*/  IMAD.MOV.U32 R5, RZ, RZ, R29 ;  /* 0x000000ffff057224 */ /* 0x000fe400078e001d */
[----:B----4-:R-:W-:Y:S02]  /*91b0*/  IMAD.MOV.U32 R6, RZ, RZ, R30 ;  /* 0x000000ffff067224 */ /* 0x010fe400078e001e */
[----:B---3--:R-:W-:Y:S01]  /*91c0*/  IMAD.MOV.U32 R7, RZ, RZ, R31 ;  /* 0x000000ffff077224 */ /* 0x008fe200078e001f */
[----:B------:R-:W-:Y:S01]  /*91d0*/  PRMT R39, R4, 0x5410, R5 ;  /* 0x0000541004277816 */ /* 0x000fe20000000005 */
[----:B------:R-:W-:Y:S02]  /*91e0*/  IMAD.MOV.U32 R4, RZ, RZ, R24 ;  /* 0x000000ffff047224 */ /* 0x000fe400078e0018 */
[----:B------:R-:W-:Y:S01]  /*91f0*/  IMAD.MOV.U32 R5, RZ, RZ, R25 ;  /* 0x000000ffff057224 */ /* 0x000fe200078e0019 */
[----:B------:R-:W-:Y:S01]  /*9200*/  PRMT R41, R7, 0x5410, R6 ;  /* 0x0000541007297816 */ /* 0x000fe20000000006 */
[----:B------:R-:W-:-:S02]  /*9210*/  IMAD.MOV.U32 R6, RZ, RZ, R26 ;  /* 0x000000ffff067224 */ /* 0x000fc400078e001a */
[----:B------:R-:W-:Y:S01]  /*9220*/  IMAD.MOV.U32 R7, RZ, RZ, R27 ;  /* 0x000000ffff077224 */ /* 0x000fe200078e001b */
[----:B------:R-:W-:Y:S02]  /*9230*/  PRMT R50, R50, 0x5410, R5 ;  /* 0x0000541032327816 */ /* 0x000fe40000000005 */
[----:B------:R-:W-:Y:S02]  /*9240*/  PRMT R47, R6, 0x5410, R4 ;  /* 0x00005410062f7816 */ /* 0x000fe40000000004 */
[----:B------:R-:W-:Y:S02]  /*9250*/  CS2R R4, SRZ ;  /* 0x0000000000047805 */ /* 0x000fe4000001ff00 */
        /* <DEDUP_REMOVED lines=8> */
.L_x_5954:
        /* <DEDUP_REMOVED lines=23> */
.L_x_5673:
[----:B------:R-:W-:Y:S05]  /*9450*/  BSYNC B1 ;  /* 0x0000000000017941 */ /* 0x000fea0003800000 */
.L_x_5672:
        /* <DEDUP_REMOVED lines=19> */
[----:B------:R-:W-:-:S02]  /*9590*/  PRMT R54, R12, 0x7610, R54 ;  /* 0x000076100c367816 */ /* 0x000fc40000000036 */
[----:B------:R-:W-:Y:S01]  /*95a0*/  PRMT R55, R15, 0x7610, R55 ;  /* 0x000076100f377816 */ /* 0x000fe20000000037 */
[----:B--2---:R-:W-:Y:S06]  /*95b0*/  @!P1 BRA `(.L_x_5675) ;  /* 0x000001bc00f89947 */ /* 0x004fec0003800000 */
.L_x_5955:
[----:B------:R-:W-:Y:S05]  /*95c0*/  BSYNC B1 ;  /* 0x0000000000017941 */ /* 0x000fea0003800000 */
.L_x_5674:
[----:B------:R-:W-:Y:S04]  /*95d0*/  BSSY B1, `(.L_x_5676) ;  /* 0x000006a000017945 */ /* 0x000fe80003800000 */
[----:B------:R-:W-:Y:S05]  /*95e0*/  @P2 BRA `(.L_x_5677) ;  /* 0x0000000400a02947 */ /* 0x000fea0003800000 */
[----:B------:R-:W-:Y:S01]  /*95f0*/  IMAD.SHL.U32 R12, R189, 0x40, RZ ;  /* 0x00000040bd0c7824 */ /* 0x000fe200078e00ff */
[----:B------:R-:W-:Y:S01]  /*9600*/  SHF.R.U64 R45, R28, 0x10, R29 ;  /* 0x000000101c2d7819 */ /* 0x000fe2000000121d */
[----:B------:R-:W-:Y:S01]  /*9610*/  IMAD.IADD R14, R16, 0x1, R21 ;  /* 0x00000001100e7824 */ /* 0x000fe200078e0215 */
[----:B------:R-:W-:Y:S02]  /*9620*/  SHF.R.U64 R40, R24, 0x10, R25 ;  /* 0x0000001018287819 */ /* 0x000fe40000001219 */
[----:B------:R-:W-:Y:S02]  /*9630*/  LOP3.LUT R15, R12, 0x1c0, RZ, 0xc0, !PT ;  /* 0x000001c00c0f7812 */ /* 0x000fe400078ec0ff */
[----:B------:R-:W-:Y:S02]  /*9640*/  SHF.R.U64 R43, R26, 0x10, R27 ;  /* 0x000000101a2b7819 */ /* 0x000fe4000000121b */
[----:B0-----:R-:W-:Y:S02]  /*9650*/  SHF.R.U32.HI R33, RZ, 0x3, R15 ;  /* 0x00000003ff217819 */ /* 0x001fe4000001160f */
[----:B------:R-:W-:-:S02]  /*9660*/  LOP3.LUT R14, R15, 0x38, R14, 0xf8, !PT ;  /* 0x000000380f0e7812 */ /* 0x000fc400078ef80e */
[----:B------:R-:W-:Y:S02]  /*9670*/  LOP3.LUT R12, R15, 0x38, R16, 0xf8, !PT ;  /* 0x000000380f0c7812 */ /* 0x000fe400078ef810 */
[-C--:B------:R-:W-:Y:S02]  /*9680*/  LOP3.LUT R15, R14, R33.reuse, RZ, 0x3c, !PT ;  /* 0x000000210e0f7212 */ /* 0x080fe400078e3cff */
[----:B------:R-:W-:Y:S02]  /*9690*/  LOP3.LUT R13, R12, R33, RZ, 0x3c, !PT ;  /* 0x000000210c0d7212 */ /* 0x000fe400078e3cff */
[----:B------:R-:W-:Y:S01]  /*96a0*/  PRMT R45, R39, 0x5410, R45 ;  /* 0x00005410272d7816 */ /* 0x000fe2000000002d */
[----:B------:R-:W-:Y:S01]  /*96b0*/  IMAD R33, R214, 0x200, R15 ;  /* 0x00000200d6217824 */ /* 0x000fe200078e020f */
[----:B------:R-:W-:Y:S01]  /*96c0*/  SHF.R.U64 R48, R30, 0x10, R31 ;  /* 0x000000101e307819 */ /* 0x000fe2000000121f */
[----:B------:R-:W-:Y:S01]  /*96d0*/  IMAD R13, R214, 0x200, R13 ;  /* 0x00000200d60d7824 */ /* 0x000fe200078e020d */
[----:B------:R-:W-:Y:S01]  /*96e0*/  SHF.R.U32.HI R49, RZ, 0x10, R31 ;  /* 0x00000010ff317819 */ /* 0x000fe2000001161f */
[----:B------:R-:W-:Y:S01]  /*96f0*/  IMAD R38, R33, 0x2, R2 ;  /* 0x0000000221267824 */ /* 0x000fe200078e0202 */
[----:B------:R-:W-:Y:S01]  /*9700*/  PRMT R40, R47, 0x5432, R40 ;  /* 0x000054322f287816 */ /* 0x000fe20000000028 */
[----:B------:R-:W-:Y:S01]  /*9710*/  IMAD R37, R13, 0x2, R2 ;  /* 0x000000020d257824 */ /* 0x000fe200078e0202 */
[----:B------:R-:W-:-:S02]  /*9720*/  SHF.R.U32.HI R44, RZ, 0x10, R27 ;  /* 0x00000010ff2c7819 */ /* 0x000fc4000001161b */
[----:B------:R-:W0:Y:S01]  /*9730*/  LDS.128 R32, [R38+0x20400] ;  /* 0x0204000026207984 */ /* 0x000e220000000c00 */
[----:B------:R-:W-:Y:S02]  /*9740*/  SHF.R.U32.HI R46, RZ, 0x10, R29 ;  /* 0x00000010ff2e7819 */ /* 0x000fe4000001161d */
[----:B------:R-:W-:Y:S01]  /*9750*/  PRMT R43, R47, 0x5410, R43 ;  /* 0x000054102f2b7816 */ /* 0x000fe2000000002b */
[----:B------:R-:W1:Y:S01]  /*9760*/  LDS.128 R12, [R37+0x20400] ;  /* 0x02040000250c7984 */ /* 0x000e620000000c00 */
[----:B------:R-:W-:Y:S01]  /*9770*/  PRMT R48, R41, 0x5432, R48 ;  /* 0x0000543229307816 */ /* 0x000fe20000000030 */
[----:B------:R-:W-:Y:S01]  /*9780*/  IMAD.U32 R47, R45, 0x10000, RZ ;  /* 0x000100002d2f7824 */ /* 0x000fe200078e00ff */
[----:B------:R-:W-:Y:S01]  /*9790*/  PRMT R49, R41, 0x5410, R49 ;  /* 0x0000541029317816 */ /* 0x000fe20000000031 */
[----:B------:R-:W-:Y:S01]  /*97a0*/  IMAD.U32 R41, R40, 0x10000, RZ ;  /* 0x0001000028297824 */ /* 0x000fe200078e00ff */
[----:B------:R-:W-:Y:S02]  /*97b0*/  SHF.R.U32.HI R42, RZ, 0x10, R25 ;  /* 0x00000010ff2a7819 */ /* 0x000fe40000011619 */
[----:B------:R-:W-:-:S02]  /*97c0*/  PRMT R44, R51, 0x5432, R44 ;  /* 0x00005432332c7816 */ /* 0x000fc4000000002c */
[----:B------:R-:W-:Y:S02]  /*97d0*/  PRMT R46, R39, 0x5432, R46 ;  /* 0x00005432272e7816 */ /* 0x000fe4000000002e */
[----:B------:R-:W-:Y:S02]  /*97e0*/  LOP3.LUT R45, R45, 0xffff0000, RZ, 0xc0, !PT ;  /* 0xffff00002d2d7812 */ /* 0x000fe400078ec0ff */
[----:B------:R-:W-:Y:S02]  /*97f0*/  PRMT R42, R50, 0x5432, R42 ;  /* 0x00005432322a7816 */ /* 0x000fe4000000002a */
[----:B------:R-:W-:Y:S01]  /*9800*/  LOP3.LUT R40, R40, 0xffff0000, RZ, 0xc0, !PT ;  /* 0xffff000028287812 */ /* 0x000fe200078ec0ff */
        /* <DEDUP_REMOVED lines=12> */
[C---:B------:R-:W-:Y:S01]  /*98d0*/  FFMA.FTZ R51, R24.reuse, R41, -R51 ;  /* 0x0000002918337223 */ /* 0x040fe20000010833 */
[C---:B------:R-:W-:Y:S01]  /*98e0*/  FMUL.FTZ R41, R29.reuse, R45 ;  /* 0x0000002d1d297220 */ /* 0x040fe20000410000 */
[----:B------:R-:W-:Y:S01]  /*98f0*/  FFMA.FTZ R35, R24, R47, R35 ;  /* 0x0000002f18237223 */ /* 0x000fe20000010023 */
[----:B------:R-:W-:Y:S02]  /*9900*/  IMAD.U32 R28, R46, 0x10000, RZ ;  /* 0x000100002e1c7824 */ /* 0x000fe400078e00ff */
[----:B------:R-:W-:Y:S01]  /*9910*/  FMUL.FTZ R29, R29, R40 ;  /* 0x000000281d1d7220 */ /* 0x000fe20000410000 */
[----:B------:R-:W-:-:S02]  /*9920*/  IMAD.U32 R24, R42, 0x10000, RZ ;  /* 0x000100002a187824 */ /* 0x000fc400078e00ff */
[----:B------:R-:W-:Y:S01]  /*9930*/  FFMA.FTZ R40, R12, R40, -R41 ;  /* 0x000000280c287223 */ /* 0x000fe20000010829 */
[----:B------:R-:W-:Y:S02]  /*9940*/  IMAD.U32 R25, R13, 0x10000, RZ ;  /* 0x000100000d197824 */ /* 0x000fe400078e00ff */
[----:B------:R-:W-:Y:S01]  /*9950*/  FMUL.FTZ R50, R30, R28 ;  /* 0x0000001c1e327220 */ /* 0x000fe20000410000 */
[----:B------:R-:W-:Y:S01]  /*9960*/  LOP3.LUT R46, R46, 0xffff0000, RZ, 0xc0, !PT ;  /* 0xffff00002e2e7812 */ /* 0x000fe200078ec0ff */
[-C--:B------:R-:W-:Y:S01]  /*9970*/  FMUL.FTZ R41, R30, R24.reuse ;  /* 0x000000181e297220 */ /* 0x080fe20000410000 */
[----:B------:R-:W-:Y:S01]  /*9980*/  LOP3.LUT R42, R42, 0xffff0000, RZ, 0xc0, !PT ;  /* 0xffff00002a2a7812 */ /* 0x000fe200078ec0ff */
[----:B------:R-:W-:Y:S01]  /*9990*/  FFMA.FTZ R50, R25, R24, -R50 ;  /* 0x0000001819327223 */ /* 0x000fe20000010832 */
[----:B------:R-:W-:Y:S01]  /*99a0*/  LOP3.LUT R13, R13, 0xffff0000, RZ, 0xc0, !PT ;  /* 0xffff00000d0d7812 */ /* 0x000fe200078ec0ff */
[----:B------:R-:W-:Y:S01]  /*99b0*/  FFMA.FTZ R41, R25, R28, R41 ;  /* 0x0000001c19297223 */ /* 0x000fe20000010029 */
[----:B------:R-:W-:Y:S01]  /*99c0*/  FMUL.FTZ R24, R32, R46 ;  /* 0x0000002e20187220 */ /* 0x000fe20000410000 */
[----:B------:R-:W-:-:S02]  /*99d0*/  IMAD.U32 R25, R48, 0x10000, RZ ;  /* 0x0001000030197824 */ /* 0x000fc400078e00ff */
[----:B------:R-:W-:Y:S01]  /*99e0*/  FFMA.FTZ R30, R12, R45, R29 ;  /* 0x0000002d0c1e7223 */ /* 0x000fe2000001001d */
[-C--:B------:R-:W-:Y:S01]  /*99f0*/  FMUL.FTZ R32, R32, R42.reuse ;  /* 0x0000002a20207220 */ /* 0x080fe20000410000 */
[----:B------:R-:W-:Y:S02]  /*9a00*/  IMAD.U32 R26, R14, 0x10000, RZ ;  /* 0x000100000e1a7824 */ /* 0x000fe400078e00ff */
[----:B------:R-:W-:Y:S01]  /*9a10*/  FFMA.FTZ R29, R13, R42, -R24 ;  /* 0x0000002a0d1d7223 */ /* 0x000fe20000010818 */
[----:B------:R-:W-:Y:S02]  /*9a20*/  IMAD.U32 R12, R43, 0x10000, RZ ;  /* 0x000100002b0c7824 */ /* 0x000fe400078e00ff */
[----:B------:R-:W-:Y:S01]  /*9a30*/  FMUL.FTZ R45, R31, R25 ;  /* 0x000000191f2d7220 */ /* 0x000fe20000410000 */
[----:B------:R-:W-:Y:S02]  /*9a40*/  IMAD.U32 R28, R49, 0x10000, RZ ;  /* 0x00010000311c7824 */ /* 0x000fe400078e00ff */
[----:B------:R-:W-:Y:S01]  /*9a50*/  FFMA.FTZ R32, R13, R46, R32 ;  /* 0x0000002e0d207223 */ /* 0x000fe20000010020 */
[----:B------:R-:W-:-:S02]  /*9a60*/  IMAD.U32 R24, R44, 0x10000, RZ ;  /* 0x000100002c187824 */ /* 0x000fc400078e00ff */
[----:B------:R-:W-:Y:S01]  /*9a70*/  FMUL.FTZ R42, R31, R12 ;  /* 0x0000000c1f2a7220 */ /* 0x000fe20000410000 */
[----:B------:R-:W-:Y:S02]  /*9a80*/  IMAD.U32 R27, R15, 0x10000, RZ ;  /* 0x000100000f1b7824 */ /* 0x000fe400078e00ff */
[C---:B------:R-:W-:Y:S01]  /*9a90*/  FMUL.FTZ R46, R39.reuse, R28 ;  /* 0x0000001c272e7220 */ /* 0x040fe20000410000 */
[----:B------:R-:W-:Y:S01]  /*9aa0*/  FFMA.FTZ R45, R26, R12, -R45 ;  /* 0x0000000c1a2d7223 */ /* 0x000fe2000001082d */
[-C--:B------:R-:W-:Y:S01]  /*9ab0*/  FMUL.FTZ R12, R39, R24.reuse ;  /* 0x00000018270c7220 */ /* 0x080fe20000410000 */
[----:B------:R-:W-:Y:S01]  /*9ac0*/  LOP3.LUT R48, R48, 0xffff0000, RZ, 0xc0, !PT ;  /* 0xffff000030307812 */ /* 0x000fe200078ec0ff */
[----:B------:R-:W-:Y:S01]  /*9ad0*/  FFMA.FTZ R46, R27, R24, -R46 ;  /* 0x000000181b2e7223 */ /* 0x000fe2000001082e */
[----:B------:R-:W-:Y:S01]  /*9ae0*/  LOP3.LUT R49, R49, 0xffff0000, RZ, 0xc0, !PT ;  /* 0xffff000031317812 */ /* 0x000fe200078ec0ff */
[----:B------:R-:W-:Y:S01]  /*9af0*/  FFMA.FTZ R27, R27, R28, R12 ;  /* 0x0000001c1b1b7223 */ /* 0x000fe2000001000c */
[----:B------:R-:W-:Y:S01]  /*9b00*/  LOP3.LUT R43, R43, 0xffff0000, RZ, 0xc0, !PT ;  /* 0xffff00002b2b7812 */ /* 0x000fe200078ec0ff */
[C---:B------:R-:W-:Y:S01]  /*9b10*/  FMUL.FTZ R13, R33.reuse, R48 ;  /* 0x00000030210d7220 */ /* 0x040fe20000410000 */
[----:B------:R-:W-:Y:S01]  /*9b20*/  LOP3.LUT R44, R44, 0xffff0000, RZ, 0xc0, !PT ;  /* 0xffff00002c2c7812 */ /* 0x000fe200078ec0ff */
[----:B------:R-:W-:Y:S01]  /*9b30*/  FMUL.FTZ R12, R34, R49 ;  /* 0x00000031220c7220 */ /* 0x000fe20000410000 */
[----:B------:R-:W-:Y:S01]  /*9b40*/  LOP3.LUT R14, R14, 0xffff0000, RZ, 0xc0, !PT ;  /* 0xffff00000e0e7812 */ /* 0x000fe200078ec0ff */
[----:B------:R-:W-:Y:S01]  /*9b50*/  FMUL.FTZ R33, R33, R43 ;  /* 0x0000002b21217220 */ /* 0x000fe20000410000 */
[----:B------:R-:W-:Y:S01]  /*9b60*/  LOP3.LUT R15, R15, 0xffff0000, RZ, 0xc0, !PT ;  /* 0xffff00000f0f7812 */ /* 0x000fe200078ec0ff */
[----:B------:R-:W-:Y:S01]  /*9b70*/  FMUL.FTZ R34, R34, R44 ;  /* 0x0000002c22227220 */ /* 0x000fe20000410000 */
[----:B------:R-:W-:Y:S01]  /*9b80*/  FFMA.FTZ R26, R26, R25, R42 ;  /* 0x000000191a1a7223 */ /* 0x000fe2000001002a */
        /* <DEDUP_REMOVED lines=14> */
.L_x_5677:
[----:B------:R-:W-:Y:S05]  /*9c70*/  BSYNC B1 ;  /* 0x0000000000017941 */ /* 0x000fea0003800000 */
.L_x_5676:
[----:B------:R-:W-:Y:S01]  /*9c80*/  PRMT R20, R20, 0x5410, R36 ;  /* 0x0000541014147816 */ /* 0x000fe20000000024 */
[----:B------:R-:W-:Y:S06]  /*9c90*/  @P0 BRA `(.L_x_5665) ;  /* 0x0000000400a40947 */ /* 0x000fec0003800000 */
[----:B------:R-:W2:Y:S01]  /*9ca0*/  LDL R41, [R1+0x74] ;  /* 0x0000740001297983 */ /* 0x000ea20000100800 */
[----:B-1----:R-:W-:Y:S01]  /*9cb0*/  SHF.R.S32.HI R13, RZ, 0x1f, R0 ;  /* 0x0000001fff0d7819 */ /* 0x002fe20000011400 */
[----:B------:R-:W-:Y:S01]  /*9cc0*/  IMAD.SHL.U32 R12, R0, 0x40, RZ ;  /* 0x00000040000c7824 */ /* 0x000fe200078e00ff */
[----:B0-----:R-:W-:Y:S01]  /*9cd0*/  SHF.R.U64 R33, R4, 0x10, R5 ;  /* 0x0000001004217819 */ /* 0x001fe20000001205 */
[----:B------:R-:W-:Y:S01]  /*9ce0*/  IMAD.IADD R21, R16, 0x1, R21 ;  /* 0x0000000110157824 */ /* 0x000fe200078e0215 */
[----:B------:R-:W-:Y:S02]  /*9cf0*/  LEA.HI R14, R13, R0, RZ, 0x3 ;  /* 0x000000000d0e7211 */ /* 0x000fe400078f18ff */
[----:B------:R-:W-:Y:S02]  /*9d00*/  LOP3.LUT R12, R12, 0x1c0, RZ, 0xc0, !PT ;  /* 0x000001c00c0c7812 */ /* 0x000fe400078ec0ff */
[----:B------:R-:W-:Y:S01]  /*9d10*/  SHF.R.U64 R28, R8, 0x10, R9 ;  /* 0x00000010081c7819 */ /* 0x000fe20000001209 */
[----:B------:R-:W-:Y:S01]  /*9d20*/  IMAD.SHL.U32 R14, R14, 0x40, RZ ;  /* 0x000000400e0e7824 */ /* 0x000fe200078e00ff */
[----:B------:R-:W-:-:S02]  /*9d30*/  LOP3.LUT R0, R12, 0x38, R21, 0xf8, !PT ;  /* 0x000000380c007812 */ /* 0x000fc400078ef815 */
[----:B------:R-:W-:Y:S02]  /*9d40*/  SHF.R.U32.HI R13, RZ, 0x3, R12 ;  /* 0x00000003ff0d7819 */ /* 0x000fe4000001160c */
[----:B------:R-:W-:Y:S02]  /*9d50*/  LOP3.LUT R21, R14, 0xfffffe00, RZ, 0xc0, !PT ;  /* 0xfffffe000e157812 */ /* 0x000fe400078ec0ff */
[----:B------:R-:W-:Y:S02]  /*9d60*/  LOP3.LUT R0, R0, R13, RZ, 0x3c, !PT ;  /* 0x0000000d00007212 */ /* 0x000fe400078e3cff */
[----:B------:R-:W-:Y:S02]  /*9d70*/  PRMT R33, R52, 0x5410, R33 ;  /* 0x0000541034217816 */ /* 0x000fe40000000021 */
[----:B------:R-:W-:Y:S01]  /*9d80*/  PRMT R28, R53, 0x5432, R28 ;  /* 0x00005432351c7816 */ /* 0x000fe2000000001c */
[----:B------:R-:W-:Y:S01]  /*9d90*/  IMAD.IADD R21, R21, 0x1, R0 ;  /* 0x0000000115157824 */ /* 0x000fe200078e0200 */
[----:B------:R-:W-:Y:S01]  /*9da0*/  SHF.R.U32.HI R29, RZ, 0x10, R9 ;  /* 0x00000010ff1d7819 */ /* 0x000fe20000011609 */
[----:B------:R-:W-:Y:S01]  /*9db0*/  IMAD.U32 R34, R33, 0x10000, RZ ;  /* 0x0001000021227824 */ /* 0x000fe200078e00ff */
[----:B------:R-:W-:Y:S01]  /*9dc0*/  SHF.R.U32.HI R35, RZ, 0x10, R5 ;  /* 0x00000010ff237819 */ /* 0x000fe20000011605 */
[----:B------:R-:W-:Y:S01]  /*9dd0*/  IMAD R21, R21, 0x2, R2 ;  /* 0x0000000215157824 */ /* 0x000fe200078e0202 */
[----:B------:R-:W-:-:S02]  /*9de0*/  SHF.R.U64 R31, R10, 0x10, R11 ;  /* 0x000000100a1f7819 */ /* 0x000fc4000000120b */
[----:B------:R-:W-:Y:S02]  /*9df0*/  SHF.R.U32.HI R32, RZ, 0x10, R11 ;  /* 0x00000010ff207819 */ /* 0x000fe4000001160b */
[----:B------:R-:W0:Y:S01]  /*9e00*/  LDS.128 R24, [R21+0x20400] ;  /* 0x0204000015187984 */ /* 0x000e220000000c00 */
[----:B------:R-:W-:Y:S02]  /*9e10*/  SHF.R.U32.HI R38, RZ, 0x10, R7 ;  /* 0x00000010ff267819 */ /* 0x000fe40000011607 */
[----:B------:R-:W-:Y:S02]  /*9e20*/  PRMT R29, R55, 0x5410, R29 ;  /* 0x00005410371d7816 */ /* 0x000fe4000000001d */
[----:B------:R-:W-:Y:S02]  /*9e30*/  PRMT R35, R53, 0x5410, R35 ;  /* 0x0000541035237816 */ /* 0x000fe40000000023 */
[----:B------:R-:W-:Y:S01]  /*9e40*/  PRMT R38, R52, 0x5432, R38 ;  /* 0x0000543234267816 */ /* 0x000fe20000000026 */
[----:B------:R-:W-:Y:S01]  /*9e50*/  IMAD.U32 R30, R29, 0x10000, RZ ;  /* 0x000100001d1e7824 */ /* 0x000fe200078e00ff */
[C---:B------:R-:W-:Y:S01]  /*9e60*/  PRMT R32, R20.reuse, 0x5432, R32 ;  /* 0x0000543214207816 */ /* 0x040fe20000000020 */
[----:B------:R-:W-:Y:S01]  /*9e70*/  IMAD.U32 R36, R35, 0x10000, RZ ;  /* 0x0001000023247824 */ /* 0x000fe200078e00ff */
[----:B------:R-:W-:-:S02]  /*9e80*/  PRMT R31, R20, 0x5410, R31 ;  /* 0x00005410141f7816 */ /* 0x000fc4000000001f */
[----:B------:R-:W-:Y:S02]  /*9e90*/  SHF.R.U64 R37, R6, 0x10, R7 ;  /* 0x0000001006257819 */ /* 0x000fe40000001207 */
[----:B------:R-:W-:Y:S02]  /*9ea0*/  LOP3.LUT R33, R33, 0xffff0000, RZ, 0xc0, !PT ;  /* 0xffff000021217812 */ /* 0x000fe400078ec0ff */
[----:B------:R-:W-:Y:S02]  /*9eb0*/  PRMT R37, R54, 0x5410, R37 ;  /* 0x0000541036257816 */ /* 0x000fe40000000025 */
[----:B------:R-:W-:Y:S02]  /*9ec0*/  LOP3.LUT R35, R35, 0xffff0000, RZ, 0xc0, !PT ;  /* 0xffff000023237812 */ /* 0x000fe400078ec0ff */
[----:B------:R-:W-:Y:S01]  /*9ed0*/  LOP3.LUT R29, R29, 0xffff0000, RZ, 0xc0, !PT ;  /* 0xffff00001d1d7812 */ /* 0x000fe200078ec0ff */
[C---:B0-----:R-:W-:Y:S01]  /*9ee0*/  IMAD.U32 R9, R24.reuse, 0x10000, RZ ;  /* 0x0001000018097824 */ /* 0x041fe200078e00ff */
[----:B------:R-:W-:Y:S01]  /*9ef0*/  LOP3.LUT R10, R24, 0xffff0000, RZ, 0xc0, !PT ;  /* 0xffff0000180a7812 */ /* 0x000fe200078ec0ff */
[C---:B------:R-:W-:Y:S01]  /*9f00*/  IMAD.U32 R11, R25.reuse, 0x10000, RZ ;  /* 0x00010000190b7824 */ /* 0x040fe200078e00ff */
[----:B------:R-:W-:Y:S01]  /*9f10*/  LOP3.LUT R24, R25, 0xffff0000, RZ, 0xc0, !PT ;  /* 0xffff000019187812 */ /* 0x000fe200078ec0ff */
[----:B------:R-:W-:-:S02]  /*9f20*/  IMAD.U32 R25, R28, 0x10000, RZ ;  /* 0x000100001c197824 */ /* 0x000fc400078e00ff */
[----:B------:R-:W-:Y:S01]  /*9f30*/  FMUL.FTZ R39, R9, R34 ;  /* 0x0000002209277220 */ /* 0x000fe20000410000 */
[----:B------:R-:W-:Y:S02]  /*9f40*/  IMAD.U32 R20, R27, 0x10000, RZ ;  /* 0x000100001b147824 */ /* 0x000fe400078e00ff */
[----:B------:R-:W-:Y:S01]  /*9f50*/  FMUL.FTZ R40, R11, R36 ;  /* 0x000000240b287220 */ /* 0x000fe20000410000 */
[-C--:B------:R-:W-:Y:S01]  /*9f60*/  FMUL.FTZ R9, R9, R25.reuse ;  /* 0x0000001909097220 */ /* 0x080fe20000410000 */
        /* <DEDUP_REMOVED lines=8> */
[-C--:B------:R-:W-:Y:S01]  /*9ff0*/  FMUL.FTZ R0, R11, R30.reuse ;  /* 0x0000001e0b007220 */ /* 0x080fe20000410000 */
[----:B------:R-:W-:Y:S02]  /*a000*/  IMAD.U32 R9, R32, 0x10000, RZ ;  /* 0x0001000020097824 */ /* 0x000fe400078e00ff */
[C---:B------:R-:W-:Y:S01]  /*a010*/  FMUL.FTZ R11, R20.reuse, R25 ;  /* 0x00000019140b7220 */ /* 0x040fe20000410000 */
[----:B------:R-:W-:Y:S02]  /*a020*/  IMAD.U32 R8, R15, 0x10000, RZ ;  /* 0x000100000f087824 */ /* 0x000fe400078e00ff */
[C---:B------:R-:W-:Y:S01]  /*a030*/  FFMA.FTZ R40, R5.reuse, R30, -R40 ;  /* 0x0000001e05287223 */ /* 0x040fe20000010828 */
[----:B------:R-:W-:Y:S01]  /*a040*/  FFMA.FTZ R36, R5, R36, R0 ;  /* 0x0000002405247223 */ /* 0x000fe20000010000 */
[-C--:B------:R-:W-:Y:S01]  /*a050*/  FMUL.FTZ R30, R20, R9.reuse ;  /* 0x00000009141e7220 */ /* 0x080fe20000410000 */
[----:B------:R-:W-:Y:S01]  /*a060*/  LOP3.LUT R5, R28, 0xffff0000, RZ, 0xc0, !PT ;  /* 0xffff00001c057812 */ /* 0x000fe200078ec0ff */
[----:B------:R-:W-:Y:S01]  /*a070*/  FFMA.FTZ R20, R8, R9, -R11 ;  /* 0x0000000908147223 */ /* 0x000fe2000001080b */
[----:B------:R-:W-:Y:S01]  /*a080*/  FMUL.FTZ R9, R10, R33 ;  /* 0x000000210a097220 */ /* 0x000fe20000410000 */
[----:B------:R-:W-:Y:S01]  /*a090*/  FFMA.FTZ R30, R8, R25, R30 ;  /* 0x00000019081e7223 */ /* 0x000fe2000001001e */
[----:B------:R-:W-:-:S02]  /*a0a0*/  IMAD.U32 R13, R26, 0x10000, RZ ;  /* 0x000100001a0d7824 */ /* 0x000fc400078e00ff */
[-C--:B------:R-:W-:Y:S01]  /*a0b0*/  FMUL.FTZ R11, R10, R5.reuse ;  /* 0x000000050a0b7220 */ /* 0x080fe20000410000 */
[----:B------:R-:W-:Y:S02]  /*a0c0*/  IMAD.U32 R8, R37, 0x10000, RZ ;  /* 0x0001000025087824 */ /* 0x000fe400078e00ff */
[----:B------:R-:W-:Y:S01]  /*a0d0*/  FFMA.FTZ R10, R4, R5, -R9 ;  /* 0x00000005040a7223 */ /* 0x000fe20000010809 */
[C---:B------:R-:W-:Y:S01]  /*a0e0*/  FMUL.FTZ R5, R24.reuse, R35 ;  /* 0x0000002318057220 */ /* 0x040fe20000410000 */
[----:B------:R-:W-:Y:S01]  /*a0f0*/  FMUL.FTZ R24, R24, R29 ;  /* 0x0000001d18187220 */ /* 0x000fe20000410000 */
[C---:B------:R-:W-:Y:S02]  /*a100*/  IMAD.U32 R6, R14.reuse, 0x10000, RZ ;  /* 0x000100000e067824 */ /* 0x040fe400078e00ff */
[----:B------:R-:W-:Y:S01]  /*a110*/  FMUL.FTZ R9, R13, R8 ;  /* 0x000000080d097220 */ /* 0x000fe20000410000 */
[----:B------:R-:W-:Y:S01]  /*a120*/  IMAD.U32 R0, R31, 0x10000, RZ ;  /* 0x000100001f007824 */ /* 0x000fe200078e00ff */
[----:B------:R-:W-:Y:S01]  /*a130*/  LOP3.LUT R7, R14, 0xffff0000, RZ, 0xc0, !PT ;  /* 0xffff00000e077812 */ /* 0x000fe200078ec0ff */
[----:B------:R-:W-:Y:S01]  /*a140*/  FFMA.FTZ R11, R4, R33, R11 ;  /* 0x00000021040b7223 */ /* 0x000fe2000001000b */
[----:B------:R-:W-:Y:S01]  /*a150*/  LOP3.LUT R14, R15, 0xffff0000, RZ, 0xc0, !PT ;  /* 0xffff00000f0e7812 */ /* 0x000fe200078ec0ff */
[C---:B------:R-:W-:Y:S01]  /*a160*/  FFMA.FTZ R29, R12.reuse, R29, -R5 ;  /* 0x0000001d0c1d7223 */ /* 0x040fe20000010805 */
[----:B------:R-:W-:Y:S01]  /*a170*/  FFMA.FTZ R35, R12, R35, R24 ;  /* 0x000000230c237223 */ /* 0x000fe20000010018 */
[----:B------:R-:W-:Y:S01]  /*a180*/  LOP3.LUT R15, R26, 0xffff0000, RZ, 0xc0, !PT ;  /* 0xffff00001a0f7812 */ /* 0x000fe200078ec0ff */
[-C--:B------:R-:W-:Y:S01]  /*a190*/  FMUL.FTZ R13, R13, R0.reuse ;  /* 0x000000000d0d7220 */ /* 0x080fe20000410000 */
[----:B------:R-:W-:Y:S01]  /*a1a0*/  FFMA.FTZ R12, R6, R0, -R9 ;  /* 0x00000000060c7223 */ /* 0x000fe20000010809 */
[----:B------:R-:W-:-:S02]  /*a1b0*/  LOP3.LUT R4, R37, 0xffff0000, RZ, 0xc0, !PT ;  /* 0xffff000025047812 */ /* 0x000fc400078ec0ff */
[----:B------:R-:W-:Y:S01]  /*a1c0*/  LOP3.LUT R0, R31, 0xffff0000, RZ, 0xc0, !PT ;  /* 0xffff00001f007812 */ /* 0x000fe200078ec0ff */
[----:B------:R-:W-:Y:S01]  /*a1d0*/  FFMA.FTZ R13, R6, R8, R13 ;  /* 0x00000008060d7223 */ /* 0x000fe2000001000d */
[----:B------:R-:W-:Y:S01]  /*a1e0*/  LOP3.LUT R26, R27, 0xffff0000, RZ, 0xc0, !PT ;  /* 0xffff00001b1a7812 */ /* 0x000fe200078ec0ff */
[C---:B------:R-:W-:Y:S01]  /*a1f0*/  FMUL.FTZ R6, R15.reuse, R4 ;  /* 0x000000040f067220 */ /* 0x040fe20000410000 */
[----:B------:R-:W-:Y:S01]  /*a200*/  LOP3.LUT R9, R38, 0xffff0000, RZ, 0xc0, !PT ;  /* 0xffff000026097812 */ /* 0x000fe200078ec0ff */
[-C--:B------:R-:W-:Y:S01]  /*a210*/  FMUL.FTZ R25, R15, R0.reuse ;  /* 0x000000000f197220 */ /* 0x080fe20000410000 */
[----:B------:R-:W-:Y:S01]  /*a220*/  LOP3.LUT R5, R32, 0xffff0000, RZ, 0xc0, !PT ;  /* 0xffff000020057812 */ /* 0x000fe200078ec0ff */
[----:B------:R-:W-:Y:S01]  /*a230*/  FFMA.FTZ R15, R7, R0, -R6 ;  /* 0x00000000070f7223 */ /* 0x000fe20000010806 */
[----:B------:R-:W-:Y:S01]  /*a240*/  F2FP.BF16.F32.PACK_AB R8, R11, R34 ;  /* 0x000000220b08723e */ /* 0x000fe200000010ff */
[C---:B------:R-:W-:Y:S01]  /*a250*/  FMUL.FTZ R27, R26.reuse, R9 ;  /* 0x000000091a1b7220 */ /* 0x040fe20000410000 */
[----:B------:R-:W-:Y:S01]  /*a260*/  FFMA.FTZ R0, R7, R4, R25 ;  /* 0x0000000407007223 */ /* 0x000fe20000010019 */
[----:B------:R-:W-:Y:S01]  /*a270*/  FMUL.FTZ R26, R26, R5 ;  /* 0x000000051a1a7220 */ /* 0x000fe20000410000 */
[----:B------:R-:W-:Y:S01]  /*a280*/  F2FP.BF16.F32.PACK_AB R4, R10, R39 ;  /* 0x000000270a04723e */ /* 0x000fe200000010ff */
[C---:B------:R-:W-:Y:S01]  /*a290*/  FFMA.FTZ R7, R14.reuse, R5, -R27 ;  /* 0x000000050e077223 */ /* 0x040fe2000001081b */
[----:B------:R-:W-:Y:S01]  /*a2a0*/  F2FP.BF16.F32.PACK_AB R5, R29, R40 ;  /* 0x000000281d05723e */ /* 0x000fe200000010ff */
[----:B------:R-:W-:Y:S01]  /*a2b0*/  FFMA.FTZ R25, R14, R9, R26 ;  /* 0x000000090e197223 */ /* 0x000fe2000001001a */
[----:B------:R-:W-:-:S02]  /*a2c0*/  F2FP.BF16.F32.PACK_AB R6, R15, R12 ;  /* 0x0000000c0f06723e */ /* 0x000fc400000010ff */
[----:B------:R-:W-:Y:S02]  /*a2d0*/  F2FP.BF16.F32.PACK_AB R7, R7, R20 ;  /* 0x000000140707723e */ /* 0x000fe400000010ff */
[----:B------:R-:W-:Y:S02]  /*a2e0*/  F2FP.BF16.F32.PACK_AB R9, R35, R36 ;  /* 0x000000242309723e */ /* 0x000fe400000010ff */
[----:B------:R-:W-:Y:S01]  /*a2f0*/  F2FP.BF16.F32.PACK_AB R10, R0, R13 ;  /* 0x0000000d000a723e */ /* 0x000fe200000010ff */
[----:B------:R2:W-:Y:S01]  /*a300*/  STS.128 [R41+0x20400], R4 ;  /* 0x0204000429007388 */ /* 0x0005e20000000c00 */
[----:B------:R-:W-:-:S05]  /*a310*/  F2FP.BF16.F32.PACK_AB R11, R25, R30 ;  /* 0x0000001e190b723e */ /* 0x000fca00000010ff */
[----:B------:R2:W-:Y:S02]  /*a320*/  STS.128 [R21+0x20400], R8 ;  /* 0x0204000815007388 */ /* 0x0005e40000000c00 */
.L_x_5665:
[----:B------:R-:W-:Y:S05]  /*a330*/  BSYNC B0 ;  /* 0x0000000000007941 */ /* 0x000fea0003800000 */
.L_x_5651:
        /* <DEDUP_REMOVED lines=8> */
.L_x_5648:
[----:B---3--:R-:W-:-:S05]  /*a3c0*/  IMAD.U32 R0, RZ, RZ, UR37 ;  /* 0x00000025ff007e24 */ /* 0x008fca000f8e00ff */
[----:B------:R-:W-:-:S13]  /*a3d0*/  ISETP.NE.AND P0, PT, R0, 0x3, PT ;  /* 0x000000030000780c */ /* 0x000fda0003f05270 */
[----:B------:R-:W-:Y:S05]  /*a3e0*/  @!P0 BRA `(.L_x_5678) ;  /* 0x0000000000048947 */ /* 0x000fea0003800000 */
[----:B------:R-:W-:Y:S01]  /*a3f0*/  BPT.TRAP 0x1 ;  /* 0x000000040000795c */ /* 0x000fe20000300000 */
.L_x_5678:
[----:B------:R-:W-:Y:S01]  /*a400*/  IMAD R172, R18, 0x8, R2 ;  /* 0x0000000812ac7824 */ /* 0x000fe200078e0202 */
[----:B-1----:R-:W-:-:S04]  /*a410*/  SHF.L.U32 R15, R22, 0x1f, RZ ;  /* 0x0000001f160f7819 */ /* 0x002fc800000006ff */
[----:B------:R1:W3:Y:S01]  /*a420*/  SYNCS.PHASECHK.TRANS64.TRYWAIT P1, [R172+URZ+0x38830], R15 ;  /* 0x0388300fac0075a7 */ /* 0x0002e2000802017f */
[----:B------:R-:W-:Y:S05]  /*a430*/  @!P0 BRA `(.L_x_5679) ;  /* 0x0000000000048947 */ /* 0x000fea0003800000 */
[----:B------:R-:W-:Y:S01]  /*a440*/  BPT.TRAP 0x1 ;  /* 0x000000040000795c */ /* 0x000fe20000300000 */
.L_x_5679:
[C---:B------:R-:W-:Y:S02]  /*a450*/  VIADD R0, R2.reuse, 0x22400 ;  /* 0x0002240002007836 */ /* 0x040fe40000000000 */
[----:B0-2---:R-:W-:-:S03]  /*a460*/  VIADD R4, R2, 0x20400 ;  /* 0x0002040002047836 */ /* 0x005fc60000000000 */
[----:B------:R-:W-:Y:S02]  /*a470*/  SHF.R.U32.HI R0, RZ, 0x4, R0 ;  /* 0x00000004ff007819 */ /* 0x000fe40000011600 */
[----:B------:R-:W-:Y:S02]  /*a480*/  SHF.R.U32.HI R4, RZ, 0x4, R4 ;  /* 0x00000004ff047819 */ /* 0x000fe40000011604 */
[----:B------:R-:W-:Y:S02]  /*a490*/  LOP3.LUT R0, R0, 0x3fff, RZ, 0xc0, !PT ;  /* 0x00003fff00007812 */ /* 0x000fe400078ec0ff */
[----:B------:R-:W-:Y:S02]  /*a4a0*/  LOP3.LUT R4, R4, 0x3fff, RZ, 0xc0, !PT ;  /* 0x00003fff04047812 */ /* 0x000fe400078ec0ff */
[----:B------:R-:W-:Y:S01]  /*a4b0*/  LOP3.LUT R0, R0, 0x10000, RZ, 0xfc, !PT ;  /* 0x0001000000007812 */ /* 0x000fe200078efcff */
[----:B---3--:R-:W-:Y:S06]  /*a4c0*/  @P1 BRA `(.L_x_5680) ;  /* 0x0000000000081947 */ /* 0x008fec0003800000 */
[----:B------:R-:W0:Y:S02]  /*a4d0*/  SYNCS.PHASECHK.TRANS64.TRYWAIT P1, [R172+URZ+0x38830], R15 ;  /* 0x0388300fac0075a7 */ /* 0x000e24000802017f */
[----:B0-----:R-:W-:Y:S05]  /*a4e0*/  @!P1 BRA `(.L_x_5681) ;  /* 0x000001b000409947 */ /* 0x001fea0003800000 */
.L_x_5680:
[----:B------:R-:W-:Y:S01]  /*a4f0*/  LOP3.LUT R6, R4, 0x10000, RZ, 0xfc, !PT ;  /* 0x0001000004067812 */ /* 0x000fe200078efcff */
[----:B------:R-:W-:Y:S01]  /*a500*/  IMAD R4, R18, 0x200, R0 ;  /* 0x0000020012047824 */ /* 0x000fe200078e0200 */
[----:B------:R-:W-:Y:S05]  /*a510*/  WARPSYNC.ALL ;  /* 0x0000000000007948 */ /* 0x000fea0003800000 */
[----:B------:R-:W-:Y:S01]  /*a520*/  IMAD.MOV.U32 R7, RZ, RZ, 0x40000040 ;  /* 0x40000040ff077424 */ /* 0x000fe200078e00ff */
[----:B------:R-:W-:Y:S01]  /*a530*/  R2UR UR4, R6 ;  /* 0x00000000060472ca */ /* 0x000fe200000e0000 */
[----:B------:R-:W-:Y:S01]  /*a540*/  IMAD.MOV.U32 R5, RZ, RZ, 0x40000040 ;  /* 0x40000040ff057424 */ /* 0x000fe200078e00ff */
[----:B------:R-:W-:Y:S01]  /*a550*/  R2UR UR6, R4 ;  /* 0x00000000040672ca */ /* 0x000fe200000e0000 */
[----:B------:R-:W-:Y:S01]  /*a560*/  WARPGROUP.ARRIVE ;  /* 0x00000000000079c5 */ /* 0x000fe20000000000 */
[----:B------:R-:W-:Y:S01]  /*a570*/  R2UR UR5, R7 ;  /* 0x00000000070572ca */ /* 0x000fe200000e0000 */
[----:B------:R-:W-:Y:S01]  /*a580*/  VIADD R12, R6, 0x2 ;  /* 0x00000002060c7836 */ /* 0x000fe20000000000 */
[----:B------:R-:W-:Y:S01]  /*a590*/  R2UR UR7, R5 ;  /* 0x00000000050772ca */ /* 0x000fe200000e0000 */
[----:B------:R-:W-:Y:S01]  /*a5a0*/  VIADD R8, R4, 0x2 ;  /* 0x0000000204087836 */ /* 0x000fe20000000000 */
[----:B------:R-:W-:Y:S01]  /*a5b0*/  SHF.L.U32 R3, R3, 0x1f, RZ ;  /* 0x0000001f03037819 */ /* 0x000fe200000006ff */
[----:B------:R-:W-:Y:S01]  /*a5c0*/  IMAD.MOV.U32 R13, RZ, RZ, 0x40000040 ;  /* 0x40000040ff0d7424 */ /* 0x000fe200078e00ff */
[----:B------:R-:W-:Y:S01]  /*a5d0*/  BSSY B0, `(.L_x_5682) ;  /* 0x0000023000007945 */ /* 0x000fe20003800000 */
[----:B------:R-:W-:-:S02]  /*a5e0*/  IMAD.MOV.U32 R9, RZ, RZ, 0x40000040 ;  /* 0x40000040ff097424 */ /* 0x000fc400078e00ff */
[----:B------:R-:W-:Y:S02]  /*a5f0*/  VIADD R10, R6, 0x4 ;  /* 0x00000004060a7836 */ /* 0x000fe40000000000 */
[----:B------:R-:W-:Y:S02]  /*a600*/  IMAD.MOV.U32 R11, RZ, RZ, 0x40000040 ;  /* 0x40000040ff0b7424 */ /* 0x000fe400078e00ff */
[----:B------:R-:W-:Y:S02]  /*a610*/  IMAD.MOV.U32 R5, RZ, RZ, 0x40000040 ;  /* 0x40000040ff057424 */ /* 0x000fe400078e00ff */
[----:B------:R-:W-:Y:S01]  /*a620*/  HGMMA.64x64x16.F32.BF16 R24, gdesc[UR4], RZ, !UPT, gsb0 ;  /* 0x00e00000041879f0 */ /* 0x000fe2000c0018ff */
[----:B------:R-:W-:Y:S02]  /*a630*/  R2UR UR4, R12 ;  /* 0x000000000c0472ca */ /* 0x000fe400000e0000 */
[----:B------:R-:W-:Y:S02]  /*a640*/  R2UR UR5, R13 ;  /* 0x000000000d0572ca */ /* 0x000fe400000e0000 */
[----:B------:R-:W-:Y:S01]  /*a650*/  R2UR UR6, R8 ;  /* 0x00000000080672ca */ /* 0x000fe200000e0000 */
[----:B------:R-:W-:Y:S01]  /*a660*/  VIADD R8, R4, 0x4 ;  /* 0x0000000404087836 */ /* 0x000fe20000000000 */
[----:B------:R-:W-:Y:S01]  /*a670*/  R2UR UR7, R9 ;  /* 0x00000000090772ca */ /* 0x000fe200000e0000 */
[----:B------:R-:W-:-:S02]  /*a680*/  IMAD.MOV.U32 R9, RZ, RZ, 0x40000040 ;  /* 0x40000040ff097424 */ /* 0x000fc400078e00ff */
[----:B------:R-:W-:Y:S01]  /*a690*/  VIADD R4, R4, 0x6 ;  /* 0x0000000604047836 */ /* 0x000fe20000000000 */
[----:B------:R-:W-:Y:S02]  /*a6a0*/  WARPGROUP.DEPBAR.LE gsb0, 0x0 ;  /* 0x00008000000079c5 */ /* 0x000fe40000010000 */
[----:B------:R-:W-:-:S07]  /*a6b0*/  WARPGROUP.ARRIVE ;  /* 0x00000000000079c5 */ /* 0x000fce0000000000 */
[----:B------:R-:W-:Y:S01]  /*a6c0*/  HGMMA.64x64x16.F32.BF16 R24, gdesc[UR4], R24, gsb0 ;  /* 0x00e00000041879f0 */ /* 0x000fe20008001818 */
[----:B------:R-:W-:Y:S02]  /*a6d0*/  R2UR UR4, R10 ;  /* 0x000000000a0472ca */ /* 0x000fe400000e0000 */
[----:B------:R-:W-:Y:S02]  /*a6e0*/  R2UR UR5, R11 ;  /* 0x000000000b0572ca */ /* 0x000fe400000e0000 */
        /* <DEDUP_REMOVED lines=10> */
[----:B------:R-:W-:Y:S01]  /*a790*/  R2UR UR7, R5 ;  /* 0x00000000050772ca */ /* 0x000fe200000e0000 */
[----:B------:R-:W-:Y:S02]  /*a7a0*/  WARPGROUP.DEPBAR.LE gsb0, 0x0 ;  /* 0x00008000000079c5 */ /* 0x000fe40000010000 */
[----:B------:R-:W-:-:S10]  /*a7b0*/  WARPGROUP.ARRIVE ;  /* 0x00000000000079c5 */ /* 0x000fd40000000000 */
[----:B------:R-:W-:Y:S03]  /*a7c0*/  HGMMA.64x64x16.F32.BF16 R24, gdesc[UR4], R24, gsb0 ;  /* 0x00e00000041879f0 */ /* 0x000fe60008001818 */
[----:B------:R-:W-:Y:S02]  /*a7d0*/  WARPGROUP.DEPBAR.LE gsb0, 0x0 ;  /* 0x00008000000079c5 */ /* 0x000fe40000010000 */
[----:B------:R-:W2:Y:S02]  /*a7e0*/  SYNCS.PHASECHK.TRANS64.TRYWAIT P1, [R2+URZ+0x38810], R3 ;  /* 0x03881003020075a7 */ /* 0x000ea4000802017f */
[----:B--2---:R-:W-:Y:S05]  /*a7f0*/  @!P1 BRA `(.L_x_5683) ;  /* 0x000001ac00909947 */ /* 0x004fea0003800000 */
.L_x_5956:
[----:B------:R-:W-:Y:S05]  /*a800*/  BSYNC B0 ;  /* 0x0000000000007941 */ /* 0x000fea0003800000 */
.L_x_5682:
[----:B------:R-:W-:Y:S05]  /*a810*/  @!P0 BRA `(.L_x_5684) ;  /* 0x0000000000048947 */ /* 0x000fea0003800000 */
[----:B------:R-:W-:Y:S01]  /*a820*/  BPT.TRAP 0x1 ;  /* 0x000000040000795c */ /* 0x000fe20000300000 */
.L_x_5684:
[----:B------:R3:W4:Y:S01]  /*a830*/  SYNCS.PHASECHK.TRANS64.TRYWAIT P2, [R172+URZ+0x38850], R15 ;  /* 0x0388500fac0075a7 */ /* 0x000722000804017f */
[----:B------:R-:W-:Y:S05]  /*a840*/  @!P0 BRA `(.L_x_5685) ;  /* 0x0000000000048947 */ /* 0x000fea0003800000 */
[----:B------:R-:W-:Y:S01]  /*a850*/  BPT.TRAP 0x1 ;  /* 0x000000040000795c */ /* 0x000fe20000300000 */
.L_x_5685:
[----:B------:R-:W0:Y:S01]  /*a860*/  S2R R4, SR_TID.X ;  /* 0x0000000000047919 */ /* 0x000e220000002100 */
[----:B--2---:R-:W-:Y:S01]  /*a870*/  VIADD R3, R2, 0x400 ;  /* 0x0000040002037836 */ /* 0x004fe20000000000 */
[----:B------:R-:W-:Y:S04]  /*a880*/  BSSY B0, `(.L_x_5686) ;  /* 0x0000008000007945 */ /* 0x000fe80003800000 */
[----:B------:R-:W-:-:S04]  /*a890*/  SHF.R.U32.HI R3, RZ, 0x4, R3 ;  /* 0x00000004ff037819 */ /* 0x000fc80000011603 */
[----:B------:R-:W-:Y:S02]  /*a8a0*/  LOP3.LUT R3, R3, 0x3fff, RZ, 0xc0, !PT ;  /* 0x00003fff03037812 */ /* 0x000fe400078ec0ff */
[----:B0-----:R-:W-:-:S04]  /*a8b0*/  LOP3.LUT R4, R4, 0x7f, RZ, 0xc0, !PT ;  /* 0x0000007f04047812 */ /* 0x001fc800078ec0ff */
[----:B------:R-:W-:Y:S01]  /*a8c0*/  ISETP.NE.AND P1, PT, R4, RZ, PT ;  /* 0x000000ff0400720c */ /* 0x000fe20003f25270 */
[----:B----4-:R-:W-:-:S12]  /*a8d0*/  @P2 BRA `(.L_x_5687) ;  /* 0x0000000000082947 */ /* 0x010fd80003800000 */
[----:B------:R-:W0:Y:S02]  /*a8e0*/  SYNCS.PHASECHK.TRANS64.TRYWAIT P2, [R172+URZ+0x38850], R15 ;  /* 0x0388500fac0075a7 */ /* 0x000e24000804017f */
[----:B0-----:R-:W-:Y:S05]  /*a8f0*/  @!P2 BRA `(.L_x_5688) ;  /* 0x000001ac0064a947 */ /* 0x001fea0003800000 */
.L_x_5687:
[----:B------:R-:W-:Y:S05]  /*a900*/  BSYNC B0 ;  /* 0x0000000000007941 */ /* 0x000fea0003800000 */
.L_x_5686:
[----:B------:R-:W-:Y:S05]  /*a910*/  WARPSYNC.ALL ;  /* 0x0000000000007948 */ /* 0x000fea0003800000 */
[----:B------:R-:W-:Y:S01]  /*a920*/  LOP3.LUT R3, R3, 0x10000, RZ, 0xfc, !PT ;  /* 0x0001000003037812 */ /* 0x000fe200078efcff */
[----:B------:R-:W-:Y:S01]  /*a930*/  VIADD R4, R2, 0x26400 ;  /* 0x0002640002047836 */ /* 0x000fe20000000000 */
[----:B------:R-:W-:-:S03]  /*a940*/  WARPGROUP.ARRIVE ;  /* 0x00000000000079c5 */ /* 0x000fc60000000000 */
[----:B------:R-:W-:-:S03]  /*a950*/  IMAD R14, R18, 0x1000, R3 ;  /* 0x00001000120e7824 */ /* 0x000fc600078e0203 */
[----:B------:R-:W2:Y:S01]  /*a960*/  S2R R58, SR_TID.X ;  /* 0x00000000003a7919 */ /* 0x000ea20000002100 */
[----:B01-3--:R-:W-:Y:S01]  /*a970*/  IMAD.MOV.U32 R15, RZ, RZ, 0x40000040 ;  /* 0x40000040ff0f7424 */ /* 0x00bfe200078e00ff */
        /* <DEDUP_REMOVED lines=13> */
[C---:B------:R-:W-:Y:S01]  /*aa50*/  VIADD R56, R4.reuse, 0x2 ;  /* 0x0000000204387836 */ /* 0x040fe20000000000 */
[----:B------:R-:W-:Y:S01]  /*aa60*/  ULDC UR41, c[0x0][0xad0] ;  /* 0x0002b40000297ab9 */ /* 0x000fe20000000800 */
[----:B------:R-:W-:Y:S01]  /*aa70*/  VIADD R60, R4, 0x800 ;  /* 0x00000800043c7836 */ /* 0x000fe20000000000 */
[----:B------:R-:W-:Y:S01]  /*aa80*/  ULDC UR44, c[0x0][0xad0] ;  /* 0x0002b400002c7ab9 */ /* 0x000fe20000000800 */
[----:B------:R-:W-:Y:S01]  /*aa90*/  IMAD.MOV.U32 R173, RZ, RZ, R194 ;  /* 0x000000ffffad7224 */ /* 0x000fe200078e00c2 */
[----:B------:R-:W-:Y:S01]  /*aaa0*/  ULDC UR39, c[0x0][0xa80] ;  /* 0x0002a00000277ab9 */ /* 0x000fe20000000800 */
[----:B------:R-:W-:Y:S01]  /*aab0*/  ULDC UR40, c[0x0][0xa80] ;  /* 0x0002a00000287ab9 */ /* 0x000fe20000000800 */
[----:B------:R-:W-:Y:S05]  /*aac0*/  BSSY B0, `(.L_x_5689) ;  /* 0x000069e000007945 */ /* 0x000fea0003800000 */
        /* <DEDUP_REMOVED lines=9> */
[----:B--2---:R-:W-:-:S05]  /*ab60*/  SHF.R.U32.HI R58, RZ, 0x7, R58 ;  /* 0x00000007ff3a7819 */ /* 0x004fca000001163a */
[----:B------:R-:W0:Y:S02]  /*ab70*/  SHFL.IDX PT, R15, R58, RZ, 0x1f ;  /* 0x00001fff3a0f7589 */ /* 0x000e2400000e0000 */
[----:B0-----:R-:W-:-:S04]  /*ab80*/  ISETP.GT.AND P2, PT, R15, 0x7f, PT ;  /* 0x0000007f0f00780c */ /* 0x001fc80003f44270 */
[----:B------:R-:W-:Y:S02]  /*ab90*/  SEL R58, RZ, 0x2, !P2 ;  /* 0x00000002ff3a7807 */ /* 0x000fe40005000000 */
[C---:B------:R-:W-:Y:S02]  /*aba0*/  SEL R15, R59.reuse, 0x2, P2 ;  /* 0x000000023b0f7807 */ /* 0x040fe40001000000 */
[----:B------:R-:W-:Y:S01]  /*abb0*/  SEL R59, R59, 0x6, !P2 ;  /* 0x000000063b3b7807 */ /* 0x000fe20005000000 */
        /* <DEDUP_REMOVED lines=158> */
[--C-:B------:R-:W-:Y:S01]  /*b5a0*/  IMAD.IADD R20, R62, 0x1, R15.reuse ;  /* 0x000000013e147824 */ /* 0x100fe200078e020f */
        /* <DEDUP_REMOVED lines=16> */
[----:B------:R-:W-:Y:S02]  /*b6b0*/  IMAD.MOV.U32 R57, RZ, RZ, 0x40000040 ;  /* 0x40000040ff397424 */ /* 0x000fe400078e00ff */
[----:B------:R-:W-:-:S02]  /*b6c0*/  VIADD R62, R14, 0xa00 ;  /* 0x00000a000e3e7836 */ /* 0x000fc40000000000 */
[----:B------:R-:W-:Y:S01]  /*b6d0*/  VIADD R60, R4, 0xa00 ;  /* 0x00000a00043c7836 */ /* 0x000fe20000000000 */
[----:B------:R-:W-:Y:S02]  /*b6e0*/  WARPGROUP.DEPBAR.LE gsb0, 0x0 ;  /* 0x00008000000079c5 */ /* 0x000fe40000010000 */
[----:B------:R-:W-:-:S06]  /*b6f0*/  WARPGROUP.ARRIVE ;  /* 0x00000000000079c5 */ /* 0x000fcc0000000000 */
[----:B------:R-:W-:Y:S01]  /*b700*/  HGMMA.64x64x16.F32.BF16 R24, gdesc[UR4], R24, gsb0 ;  /* 0x00e00000041879f0 */ /* 0x000fe20008001818 */
[----:B------:R-:W-:Y:S01]  /*b710*/  R2UR UR6, R20 ;  /* 0x00000000140672ca */ /* 0x000fe200000e0000 */
[----:B------:R-:W-:Y:S01]  /*b720*/  IMAD.MOV.U32 R20, RZ, RZ, 0x28 ;  /* 0x00000028ff147424 */ /* 0x000fe200078e00ff */
[----:B------:R-:W-:Y:S01]  /*b730*/  R2UR UR7, R21 ;  /* 0x00000000150772ca */ /* 0x000fe200000e0000 */
[----:B------:R-:W-:Y:S01]  /*b740*/  IMAD.MOV.U32 R21, RZ, RZ, 0xa00 ;  /* 0x00000a00ff157424 */ /* 0x000fe200078e00ff */
[----:B------:R-:W-:Y:S02]  /*b750*/  R2UR UR4, R56 ;  /* 0x00000000380472ca */ /* 0x000fe400000e0000 */
[----:B------:R-:W-:Y:S02]  /*b760*/  R2UR UR5, R57 ;  /* 0x00000000390572ca */ /* 0x000fe400000e0000 */
[----:B------:R-:W-:Y:S02]  /*b770*/  SEL R20, R20, 0x26, P2 ;  /* 0x0000002614147807 */ /* 0x000fe40001000000 */
[----:B------:R-:W-:-:S02]  /*b780*/  SEL R21, R21, 0x980, P2 ;  /* 0x0000098015157807 */ /* 0x000fc40001000000 */
[----:B------:R-:W-:Y:S02]  /*b790*/  LOP3.LUT R57, R20, 0x6, RZ, 0xc0, !PT ;  /* 0x0000000614397812 */ /* 0x000fe400078ec0ff */
        /* <DEDUP_REMOVED lines=149> */
[----:B------:R-:W-:Y:S01]  /*c0f0*/  IMAD.MOV.U32 R20, RZ, RZ, 0x1000 ;  /* 0x00001000ff147424 */ /* 0x000fe200078e00ff */
[----:B------:R-:W-:Y:S02]  /*c100*/  R2UR UR7, R21 ;  /* 0x00000000150772ca */ /* 0x000fe400000e0000 */
[----:B------:R-:W-:Y:S02]  /*c110*/  R2UR UR4, R56 ;  /* 0x00000000380472ca */ /* 0x000fe400000e0000 */
[----:B------:R-:W-:Y:S02]  /*c120*/  R2UR UR5, R57 ;  /* 0x00000000390572ca */ /* 0x000fe400000e0000 */
[----:B------:R-:W-:-:S04]  /*c130*/  SEL R20, R20, 0xf80, P2 ;  /* 0x00000f8014147807 */ /* 0x000fc80001000000 */
        /* <DEDUP_REMOVED lines=8> */
[----:B------:R-:W-:Y:S02]  /*c1c0*/  R2UR UR4, R20 ;  /* 0x00000000140472ca */ /* 0x000fe400000e0000 */
[----:B------:R-:W-:Y:S02]  /*c1d0*/  R2UR UR5, R21 ;  /* 0x00000000150572ca */ /* 0x000fe400000e0000 */
[----:B------:R-:W-:Y:S02]  /*c1e0*/  R2UR UR6, R14 ;  /* 0x000000000e0672ca */ /* 0x000fe400000e0000 */
[----:B------:R-:W-:Y:S01]  /*c1f0*/  R2UR UR7, R15 ;  /* 0x000000000f0772ca */ /* 0x000fe200000e0000 */
[----:B------:R-:W0:Y:S02]  /*c200*/  LDC R14, c[0x0][0x448] ;  /* 0x00011200ff0e7b82 */ /* 0x000e240000000800 */
[----:B0-----:R-:W-:Y:S01]  /*c210*/  ISETP.NE.AND P2, PT, R14, 0x1, PT ;  /* 0x000000010e00780c */ /* 0x001fe20003f45270 */
[----:B------:R-:W-:-:S04]  /*c220*/  IMAD.IADD R14, R216, 0x1, R194 ;  /* 0x00000001d80e7824 */ /* 0x000fc800078e02c2 */
[----:B------:R-:W-:-:S08]  /*c230*/  IMAD.MOV.U32 R57, RZ, RZ, R14 ;  /* 0x000000ffff397224 */ /* 0x000fd000078e000e */
[----:B------:R-:W0:Y:S08]  /*c240*/  @P2 LDC R15, c[0x0][0x44c] ;  /* 0x00011300ff0f2b82 */ /* 0x000e300000000800 */
[----:B------:R-:W1:Y:S01]  /*c250*/  @P2 LDC R20, c[0x0][0x450] ;  /* 0x00011400ff142b82 */ /* 0x000e620000000800 */
[----:B0-----:R-:W-:-:S04]  /*c260*/  @P2 IMAD.HI.U32 R15, R14, R15, RZ ;  /* 0x0000000f0e0f2227 */ /* 0x001fc800078e00ff */
[----:B------:R-:W-:Y:S01]  /*c270*/  IMAD R14, R171, -0x40, R60 ;  /* 0xffffffc0ab0e7824 */ /* 0x000fe200078e023c */
[----:B------:R-:W-:Y:S02]  /*c280*/  WARPGROUP.DEPBAR.LE gsb0, 0x0 ;  /* 0x00008000000079c5 */ /* 0x000fe40000010000 */
[----:B------:R-:W-:Y:S01]  /*c290*/  WARPGROUP.ARRIVE ;  /* 0x00000000000079c5 */ /* 0x000fe20000000000 */
[----:B-1----:R-:W-:Y:S02]  /*c2a0*/  @P2 SHF.R.U32.HI R57, RZ, R20, R15 ;  /* 0x00000014ff392219 */ /* 0x002fe4000001160f */
[----:B------:R-:W-:-:S03]  /*c2b0*/  IADD3 R20, R211, 0x1, R14 ;  /* 0x00000001d3147810 */ /* 0x000fc60007ffe00e */
[----:B------:R-:W-:Y:S01]  /*c2c0*/  HGMMA.64x64x16.F32.BF16 R24, gdesc[UR4], R24, gsb0 ;  /* 0x00e00000041879f0 */ /* 0x000fe20008001818 */
[----:B------:R-:W-:Y:S01]  /*c2d0*/  SHFL.IDX PT, R15, R57, RZ, 0x1c1f ;  /* 0x001c1fff390f7589 */ /* 0x000fe200000e0000 */
[----:B------:R-:W-:Y:S01]  /*c2e0*/  ULDC UR4, c[0x0][0xad0] ;  /* 0x0002b40000047ab9 */ /* 0x000fe20000000800 */
[----:B------:R-:W-:Y:S02]  /*c2f0*/  IADD3 R66, -R193, R20, -R215 ;  /* 0x00000014c1427210 */ /* 0x000fe40007ffe9d7 */
[----:B------:R-:W0:Y:S01]  /*c300*/  SHFL.IDX PT, R57, R57, 0x1, 0x1c1f ;  /* 0x003c1f0039397f89 */ /* 0x000e2200000e0000 */
        /* <DEDUP_REMOVED lines=15> */
[----:B-1----:R-:W-:Y:S01]  /*c400*/  IADD3 R25, -R215, R14, R211 ;  /* 0x0000000ed7197210 */ /* 0x002fe20007ffe1d3 */
        /* <DEDUP_REMOVED lines=9> */
[----:B0-----:R-:W-:Y:S01]  /*c4a0*/  VIADDMNMX R57, R57, R66, R25, PT ;  /* 0x0000004239397246 */ /* 0x001fe20003800119 */
        /* <DEDUP_REMOVED lines=8> */
[----:B------:R-:W-:Y:S01]  /*c530*/  ISETP.GT.AND P6, PT, R57, 0x20, PT ;  /* 0x000000203900780c */ /* 0x000fe20003fc4270 */
[----:B------:R-:W-:Y:S01]  /*c540*/  FMUL.FTZ R51, R51, UR4 ;  /* 0x0000000433337c20 */ /* 0x000fe20008410000 */
[----:B------:R-:W-:-:S02]  /*c550*/  FMUL.FTZ R55, R55, UR4 ;  /* 0x0000000437377c20 */ /* 0x000fc40008410000 */
[----:B------:R-:W4:Y:S01]  /*c560*/  MUFU.TANH R32, R32 ;  /* 0x0000002000207308 */ /* 0x000f220000002400 */
[----:B0-----:R-:W-:Y:S01]  /*c570*/  VIADDMNMX R29, R15, R66, R25, PT ;  /* 0x000000420f1d7246 */ /* 0x001fe20003800119 */
[----:B------:R-:W-:-:S03]  /*c580*/  FMUL.FTZ R25, R50, UR4 ;  /* 0x0000000432197c20 */ /* 0x000fc60008410000 */
[C---:B------:R-:W-:Y:S02]  /*c590*/  ISETP.GT.AND P3, PT, R29.reuse, RZ, PT ;  /* 0x000000ff1d00720c */ /* 0x040fe40003f64270 */
[C---:B------:R-:W-:Y:S01]  /*c5a0*/  ISETP.GT.AND P4, PT, R29.reuse, 0x1, PT ;  /* 0x000000011d00780c */ /* 0x040fe20003f84270 */
[----:B------:R-:W0:Y:S01]  /*c5b0*/  MUFU.TANH R33, R33 ;  /* 0x0000002100217308 */ /* 0x000e220000002400 */
[C---:B------:R-:W-:Y:S02]  /*c5c0*/  ISETP.GT.AND P5, PT, R29.reuse, 0x8, PT ;  /* 0x000000081d00780c */ /* 0x040fe40003fa4270 */
[----:B--2---:R-:W-:Y:S02]  /*c5d0*/  FSEL R15, R24, -INF , P3 ;  /* 0xff800000180f7808 */ /* 0x004fe40001800000 */
[----:B------:R-:W-:Y:S02]  /*c5e0*/  ISETP.GT.AND P3, PT, R29, 0x9, PT ;  /* 0x000000091d00780c */ /* 0x000fe40003f64270 */
[----:B-1----:R-:W-:Y:S01]  /*c5f0*/  FSEL R14, R28, -INF , P5 ;  /* 0xff8000001c0e7808 */ /* 0x002fe20002800000 */
[----:B------:R1:W2:Y:S01]  /*c600*/  MUFU.TANH R58, R36 ;  /* 0x00000024003a7308 */ /* 0x0002a20000002400 */
[----:B---3--:R-:W-:-:S02]  /*c610*/  FSEL R20, R56, -INF , P3 ;  /* 0xff80000038147808 */ /* 0x008fc40001800000 */
[----:B------:R-:W-:Y:S02]  /*c620*/  ISETP.GT.AND P3, PT, R29, 0x11, PT ;  /* 0x000000111d00780c */ /* 0x000fe40003f64270 */
[----:B------:R-:W-:-:S03]  /*c630*/  ISETP.GT.AND P5, PT, R57, 0x8, PT ;  /* 0x000000083900780c */ /* 0x000fc60003fa4270 */
[----:B------:R-:W3:Y:S01]  /*c640*/  MUFU.TANH R37, R37 ;  /* 0x0000002500257308 */ /* 0x000ee20000002400 */
[----:B-1----:R-:W-:Y:S02]  /*c650*/  FSEL R36, R21, -INF , P4 ;  /* 0xff80000015247808 */ /* 0x002fe40002000000 */
[----:B------:R-:W-:Y:S02]  /*c660*/  ISETP.GT.AND P4, PT, R29, 0x10, PT ;  /* 0x000000101d00780c */ /* 0x000fe40003f84270 */
[----:B------:R-:W-:Y:S02]  /*c670*/  FMNMX.FTZ R21, R15, R36, !PT ;  /* 0x000000240f157209 */ /* 0x000fe40007810000 */
[----:B----4-:R-:W-:Y:S01]  /*c680*/  FSEL R24, R32, -INF , P4 ;  /* 0xff80000020187808 */ /* 0x010fe20002000000 */
[----:B------:R3:W1:Y:S01]  /*c690*/  MUFU.TANH R59, R40 ;  /* 0x00000028003b7308 */ /* 0x0006620000002400 */
[----:B------:R-:W-:Y:S02]  /*c6a0*/  FMNMX.FTZ R21, R14, R21, !PT ;  /* 0x000000150e157209 */ /* 0x000fe40007810000 */
[----:B------:R-:W-:-:S02]  /*c6b0*/  ISETP.GT.AND P4, PT, R29, 0x18, PT ;  /* 0x000000181d00780c */ /* 0x000fc40003f84270 */
[----:B------:R-:W-:Y:S02]  /*c6c0*/  FMNMX.FTZ R21, R20, R21, !PT ;  /* 0x0000001514157209 */ /* 0x000fe40007810000 */
[----:B0-----:R-:W-:Y:S01]  /*c6d0*/  FSEL R28, R33, -INF , P3 ;  /* 0xff800000211c7808 */ /* 0x001fe20001800000 */
[----:B------:R-:W-:Y:S01]  /*c6e0*/  MUFU.TANH R41, R41 ;  /* 0x0000002900297308 */ /* 0x000fe20000002400 */
[----:B------:R-:W-:Y:S02]  /*c6f0*/  FMNMX.FTZ R21, R24, R21, !PT ;  /* 0x0000001518157209 */ /* 0x000fe40007810000 */
[C---:B------:R-:W-:Y:S02]  /*c700*/  ISETP.GT.AND P3, PT, R29.reuse, 0x19, PT ;  /* 0x000000191d00780c */ /* 0x040fe40003f64270 */
[----:B--2---:R-:W-:Y:S02]  /*c710*/  FSEL R32, R58, -INF , P4 ;  /* 0xff8000003a207808 */ /* 0x004fe40002000000 */
[----:B------:R-:W-:Y:S01]  /*c720*/  FMNMX.FTZ R21, R28, R21, !PT ;  /* 0x000000151c157209 */ /* 0x000fe20007810000 */
[----:B------:R1:W0:Y:S01]  /*c730*/  MUFU.TANH R60, R44 ;  /* 0x0000002c003c7308 */ /* 0x0002220000002400 */
[----:B------:R-:W-:-:S02]  /*c740*/  ISETP.GT.AND P4, PT, R29, 0x20, PT ;  /* 0x000000201d00780c */ /* 0x000fc40003f84270 */
[----:B---3--:R-:W-:Y:S02]  /*c750*/  FSEL R40, R37, -INF , P3 ;  /* 0xff80000025287808 */ /* 0x008fe40001800000 */
[----:B------:R-:W-:Y:S01]  /*c760*/  FMNMX.FTZ R33, R32, R21, !PT ;  /* 0x0000001520217209 */ /* 0x000fe20007810000 */
[----:B------:R-:W-:Y:S01]  /*c770*/  FMUL.FTZ R21, R52, UR4 ;  /* 0x0000000434157c20 */ /* 0x000fe20008410000 */
[----:B------:R-:W-:Y:S01]  /*c780*/  ISETP.GT.AND P3, PT, R29, 0x21, PT ;  /* 0x000000211d00780c */ /* 0x000fe20003f64270 */
[----:B------:R-:W2:Y:S01]  /*c790*/  MUFU.TANH R45, R45 ;  /* 0x0000002d002d7308 */ /* 0x000ea20000002400 */
[----:B-1----:R-:W-:Y:S02]  /*c7a0*/  FSEL R44, R59, -INF , P4 ;  /* 0xff8000003b2c7808 */ /* 0x002fe40002000000 */
[----:B------:R-:W-:Y:S02]  /*c7b0*/  FMNMX.FTZ R33, R40, R33, !PT ;  /* 0x0000002128217209 */ /* 0x000fe40007810000 */
[----:B------:R-:W-:-:S02]  /*c7c0*/  ISETP.GT.AND P4, PT, R29, 0x28, PT ;  /* 0x000000281d00780c */ /* 0x000fc40003f84270 */
[----:B------:R-:W-:Y:S01]  /*c7d0*/  FMNMX.FTZ R33, R44, R33, !PT ;  /* 0x000000212c217209 */ /* 0x000fe20007810000 */
[----:B------:R1:W3:Y:S01]  /*c7e0*/  MUFU.TANH R56, R48 ;  /* 0x0000003000387308 */ /* 0x0002e20000002400 */
[----:B0-----:R-:W-:Y:S02]  /*c7f0*/  FSEL R52, R60, -INF , P4 ;  /* 0xff8000003c347808 */ /* 0x001fe40002000000 */
[----:B------:R-:W-:-:S05]  /*c800*/  ISETP.GT.AND P4, PT, R29, 0x30, PT ;  /* 0x000000301d00780c */ /* 0x000fca0003f84270 */
[----:B------:R-:W0:Y:S01]  /*c810*/  MUFU.TANH R49, R49 ;  /* 0x0000003100317308 */ /* 0x000e220000002400 */
[----:B-1----:R-:W-:Y:S02]  /*c820*/  FSEL R48, R41, -INF , P3 ;  /* 0xff80000029307808 */ /* 0x002fe40001800000 */
[----:B------:R-:W-:Y:S02]  /*c830*/  ISETP.GT.AND P3, PT, R29, 0x29, PT ;  /* 0x000000291d00780c */ /* 0x000fe40003f64270 */
[----:B------:R-:W-:Y:S02]  /*c840*/  FMNMX.FTZ R33, R48, R33, !PT ;  /* 0x0000002130217209 */ /* 0x000fe40007810000 */
[----:B--2---:R-:W-:Y:S01]  /*c850*/  FSEL R62, R45, -INF , P3 ;  /* 0xff8000002d3e7808 */ /* 0x004fe20001800000 */
[----:B------:R-:W1:Y:S01]  /*c860*/  MUFU.TANH R21, R21 ;  /* 0x0000001500157308 */ /* 0x000e620000002400 */
[----:B------:R-:W-:Y:S02]  /*c870*/  FMNMX.FTZ R33, R52, R33, !PT ;  /* 0x0000002134217209 */ /* 0x000fe40007810000 */
[----:B------:R-:W-:-:S02]  /*c880*/  ISETP.GT.AND P3, PT, R29, 0x31, PT ;  /* 0x000000311d00780c */ /* 0x000fc40003f64270 */
[----:B---3--:R-:W-:Y:S02]  /*c890*/  FSEL R58, R56, -INF , P4 ;  /* 0xff800000383a7808 */ /* 0x008fe40002000000 */
[----:B------:R-:W-:Y:S01]  /*c8a0*/  FMNMX.FTZ R33, R62, R33, !PT ;  /* 0x000000213e217209 */ /* 0x000fe20007810000 */
[----:B------:R-:W2:Y:S01]  /*c8b0*/  MUFU.TANH R53, R53 ;  /* 0x0000003500357308 */ /* 0x000ea20000002400 */
[----:B------:R-:W-:Y:S02]  /*c8c0*/  ISETP.GT.AND P4, PT, R29, 0x38, PT ;  /* 0x000000381d00780c */ /* 0x000fe40003f84270 */
[----:B0-----:R-:W-:Y:S02]  /*c8d0*/  FSEL R60, R49, -INF , P3 ;  /* 0xff800000313c7808 */ /* 0x001fe40001800000 */
[----:B------:R-:W-:Y:S02]  /*c8e0*/  FMNMX.FTZ R33, R58, R33, !PT ;  /* 0x000000213a217209 */ /* 0x000fe40007810000 */
[----:B------:R-:W-:Y:S01]  /*c8f0*/  ISETP.GT.AND P3, PT, R29, 0x39, PT ;  /* 0x000000391d00780c */ /* 0x000fe20003f64270 */
[----:B------:R-:W-:Y:S01]  /*c900*/  MUFU.TANH R26, R26 ;  /* 0x0000001a001a7308 */ /* 0x000fe20000002400 */
[----:B-1----:R-:W-:-:S02]  /*c910*/  FSEL R56, R21, -INF , P4 ;  /* 0xff80000015387808 */ /* 0x002fc40002000000 */
[----:B------:R-:W-:Y:S02]  /*c920*/  FMNMX.FTZ R33, R60, R33, !PT ;  /* 0x000000213c217209 */ /* 0x000fe40007810000 */
[----:B------:R-:W-:Y:S02]  /*c930*/  ISETP.GT.AND P4, PT, R57, 0x1, PT ;  /* 0x000000013900780c */ /* 0x000fe40003f84270 */
[----:B------:R-:W-:Y:S01]  /*c940*/  FMNMX.FTZ R33, R56, R33, !PT ;  /* 0x0000002138217209 */ /* 0x000fe20007810000 */
[----:B------:R0:W1:Y:S01]  /*c950*/  MUFU.TANH R29, R27 ;  /* 0x0000001b001d7308 */ /* 0x0000620000002400 */
[----:B--2---:R-:W-:Y:S02]  /*c960*/  FSEL R64, R53, -INF , P3 ;  /* 0xff80000035407808 */ /* 0x004fe40001800000 */
[----:B------:R-:W-:Y:S02]  /*c970*/  ISETP.GT.AND P3, PT, R57, RZ, PT ;  /* 0x000000ff3900720c */ /* 0x000fe40003f64270 */
[----:B------:R-:W-:-:S03]  /*c980*/  FMNMX.FTZ R33, R64, R33, !PT ;  /* 0x0000002140217209 */ /* 0x000fc60007810000 */
[----:B------:R-:W2:Y:S01]  /*c990*/  MUFU.TANH R30, R30 ;  /* 0x0000001e001e7308 */ /* 0x000ea20000002400 */
[----:B0-----:R-:W-:Y:S01]  /*c9a0*/  FMUL.FTZ R27, R54, UR4 ;  /* 0x00000004361b7c20 */ /* 0x001fe20008410000 */
[----:B------:R-:W0:Y:S01]  /*c9b0*/  SHFL.BFLY PT, R68, R33, 0x2, 0x1f ;  /* 0x0c401f0021447f89 */ /* 0x000e2200000e0000 */
[----:B------:R-:W-:Y:S02]  /*c9c0*/  ULDC UR4, c[0x0][0xa80] ;  /* 0x0002a00000047ab9 */ /* 0x000fe40000000800 */
[----:B------:R-:W-:-:S03]  /*c9d0*/  IMAD.U32 R169, RZ, RZ, UR4 ;  /* 0x00000004ffa97e24 */ /* 0x000fc6000f8e00ff */
[----:B------:R-:W-:Y:S01]  /*c9e0*/  MUFU.TANH R31, R31 ;  /* 0x0000001f001f7308 */ /* 0x000fe20000002400 */
[----:B-1----:R-:W-:Y:S02]  /*c9f0*/  FSEL R50, R29, -INF , P4 ;  /* 0xff8000001d327808 */ /* 0x002fe40002000000 */
[----:B------:R-:W-:-:S05]  /*ca00*/  ISETP.GT.AND P4, PT, R57, 0x10, PT ;  /* 0x000000103900780c */ /* 0x000fca0003f84270 */
[----:B------:R2:W1:Y:S08]  /*ca10*/  MUFU.TANH R37, R34 ;  /* 0x0000002200257308 */ /* 0x0004700000002400 */
[----:B------:R-:W-:Y:S01]  /*ca20*/  MUFU.TANH R35, R35 ;  /* 0x0000002300237308 */ /* 0x000fe20000002400 */
[----:B--2---:R-:W-:Y:S02]  /*ca30*/  FSEL R34, R30, -INF , P5 ;  /* 0xff8000001e227808 */ /* 0x004fe40002800000 */
[----:B0-----:R-:W-:-:S02]  /*ca40*/  FMNMX.FTZ R68, R33, R68, !PT ;  /* 0x0000004421447209 */ /* 0x001fc40007810000 */
[----:B------:R-:W-:-:S03]  /*ca50*/  ISETP.GT.AND P5, PT, R57, 0x21, PT ;  /* 0x000000213900780c */ /* 0x000fc60003fa4270 */
[----:B------:R-:W0:Y:S01]  /*ca60*/  SHFL.BFLY PT, R21, R68, 0x1, 0x1f ;  /* 0x0c201f0044157f89 */ /* 0x000e2200000e0000 */
[----:B------:R2:W3:Y:S01]  /*ca70*/  MUFU.TANH R33, R38 ;  /* 0x0000002600217308 */ /* 0x0004e20000002400 */
[----:B-1----:R-:W-:Y:S02]  /*ca80*/  FSEL R30, R37, -INF , P4 ;  /* 0xff800000251e7808 */ /* 0x002fe40002000000 */
[----:B------:R-:W-:-:S05]  /*ca90*/  ISETP.GT.AND P4, PT, R57, 0x18, PT ;  /* 0x000000183900780c */ /* 0x000fca0003f84270 */
[----:B------:R-:W1:Y:S08]  /*caa0*/  MUFU.TANH R39, R39 ;  /* 0x0000002700277308 */ /* 0x000e700000002400 */
[----:B------:R3:W4:Y:S01]  /*cab0*/  MUFU.TANH R41, R42 ;  /* 0x0000002a00297308 */ /* 0x0007220000002400 */
[----:B0-----:R-:W-:-:S07]  /*cac0*/  FMNMX.FTZ R168, R68, R21, !PT ;  /* 0x0000001544a87209 */ /* 0x001fce0007810000 */
[----:B------:R-:W0:Y:S01]  /*cad0*/  MUFU.TANH R43, R43 ;  /* 0x0000002b002b7308 */ /* 0x000e220000002400 */
[----:B------:R-:W-:Y:S02]  /*cae0*/  FSEL R21, R26, -INF , P3 ;  /* 0xff8000001a157808 */ /* 0x000fe40001800000 */
[----:B------:R-:W-:Y:S02]  /*caf0*/  ISETP.GT.AND P3, PT, R57, 0x9, PT ;  /* 0x000000093900780c */ /* 0x000fe40003f64270 */
[----:B------:R-:W-:Y:S02]  /*cb00*/  FMNMX.FTZ R29, R21, R50, !PT ;  /* 0x00000032151d7209 */ /* 0x000fe40007810000 */
[----:B--2---:R-:W-:Y:S01]  /*cb10*/  FSEL R38, R31, -INF , P3 ;  /* 0xff8000001f267808 */ /* 0x004fe20001800000 */
[----:B------:R2:W0:Y:S01]  /*cb20*/  MUFU.TANH R45, R46 ;  /* 0x0000002e002d7308 */ /* 0x0004220000002400 */
[----:B------:R-:W-:Y:S02]  /*cb30*/  FMNMX.FTZ R29, R34, R29, !PT ;  /* 0x0000001d221d7209 */ /* 0x000fe40007810000 */
[----:B------:R-:W-:-:S02]  /*cb40*/  ISETP.GT.AND P3, PT, R57, 0x11, PT ;  /* 0x000000113900780c */ /* 0x000fc40003f64270 */
[----:B------:R-:W-:Y:S02]  /*cb50*/  FMNMX.FTZ R29, R38, R29, !PT ;  /* 0x0000001d261d7209 */ /* 0x000fe40007810000 */
[----:B---3--:R-:W-:Y:S01]  /*cb60*/  FSEL R42, R33, -INF , P4 ;  /* 0xff800000212a7808 */ /* 0x008fe20002000000 */
[----:B------:R-:W3:Y:S01]  /*cb70*/  MUFU.TANH R47, R47 ;  /* 0x0000002f002f7308 */ /* 0x000ee20000002400 */
[----:B--2---:R-:W-:Y:S02]  /*cb80*/  FSEL R46, R35, -INF , P3 ;  /* 0xff800000232e7808 */ /* 0x004fe40001800000 */
[----:B------:R-:W-:Y:S02]  /*cb90*/  FMNMX.FTZ R29, R30, R29, !PT ;  /* 0x0000001d1e1d7209 */ /* 0x000fe40007810000 */
[----:B------:R-:W-:Y:S02]  /*cba0*/  ISETP.GT.AND P3, PT, R57, 0x19, PT ;  /* 0x000000193900780c */ /* 0x000fe40003f64270 */
[----:B------:R-:W-:Y:S01]  /*cbb0*/  FMNMX.FTZ R29, R46, R29, !PT ;  /* 0x0000001d2e1d7209 */ /* 0x000fe20007810000 */
[----:B------:R2:W3:Y:S01]  /*cbc0*/  MUFU.TANH R72, R25 ;  /* 0x0000001900487308 */ /* 0x0004e20000002400 */
[----:B-1----:R-:W-:-:S02]  /*cbd0*/  FSEL R68, R39, -INF , P3 ;  /* 0xff80000027447808 */ /* 0x002fc40001800000 */
[----:B------:R-:W-:Y:S02]  /*cbe0*/  FMNMX.FTZ R29, R42, R29, !PT ;  /* 0x0000001d2a1d7209 */ /* 0x000fe40007810000 */
[----:B----4-:R-:W-:Y:S02]  /*cbf0*/  FSEL R66, R41, -INF , P6 ;  /* 0xff80000029427808 */ /* 0x010fe40003000000 */
[----:B------:R-:W-:Y:S01]  /*cc00*/  FMNMX.FTZ R29, R68, R29, !PT ;  /* 0x0000001d441d7209 */ /* 0x000fe20007810000 */
[----:B------:R-:W1:Y:S01]  /*cc10*/  MUFU.TANH R51, R51 ;  /* 0x0000003300337308 */ /* 0x000e620000002400 */
[----:B------:R-:W-:Y:S01]  /*cc20*/  ISETP.GT.AND P4, PT, R57, 0x28, PT ;  /* 0x000000283900780c */ /* 0x000fe20003f84270 */
[----:B--2---:R-:W-:Y:S01]  /*cc30*/  FMUL.FTZ R25, R168, R169 ;  /* 0x000000a9a8197220 */ /* 0x004fe20000410000 */
[----:B0-----:R-:W-:Y:S02]  /*cc40*/  FSEL R54, R43, -INF , P5 ;  /* 0xff8000002b367808 */ /* 0x001fe40002800000 */
[----:B------:R-:W-:Y:S01]  /*cc50*/  FMNMX.FTZ R29, R66, R29, !PT ;  /* 0x0000001d421d7209 */ /* 0x000fe20007810000 */
[----:B------:R-:W0:Y:S01]  /*cc60*/  @P2 LDC R43, c[0x0][0x450] ;  /* 0x00011400ff2b2b82 */ /* 0x000e220000000800 */
[----:B------:R-:W-:Y:S01]  /*cc70*/  ISETP.GT.AND P3, PT, R57, 0x29, PT ;  /* 0x000000293900780c */ /* 0x000fe20003f64270 */
[----:B------:R-:W2:Y:S01]  /*cc80*/  MUFU.TANH R27, R27 ;  /* 0x0000001b001b7308 */ /* 0x000ea20000002400 */
[----:B------:R-:W-:-:S02]  /*cc90*/  FSEL R26, R45, -INF , P4 ;  /* 0xff8000002d1a7808 */ /* 0x000fc40002000000 */
[----:B------:R-:W-:Y:S02]  /*cca0*/  FMNMX.FTZ R29, R54, R29, !PT ;  /* 0x0000001d361d7209 */ /* 0x000fe40007810000 */
[----:B------:R-:W-:Y:S02]  /*ccb0*/  ISETP.GT.AND P6, PT, R57, 0x30, PT ;  /* 0x000000303900780c */ /* 0x000fe40003fc4270 */
[----:B---3--:R-:W-:Y:S01]  /*ccc0*/  FSEL R70, R47, -INF , P3 ;  /* 0xff8000002f467808 */ /* 0x008fe20001800000 */
[----:B------:R-:W3:Y:S01]  /*ccd0*/  MUFU.TANH R55, R55 ;  /* 0x0000003700377308 */ /* 0x000ee20000002400 */
[----:B------:R-:W-:Y:S02]  /*cce0*/  FMNMX.FTZ R29, R26, R29, !PT ;  /* 0x0000001d1a1d7209 */ /* 0x000fe40007810000 */
[----:B------:R-:W-:Y:S02]  /*ccf0*/  ISETP.GT.AND P3, PT, R57, 0x31, PT ;  /* 0x000000313900780c */ /* 0x000fe40003f64270 */
[----:B------:R-:W-:-:S02]  /*cd00*/  FSEL R72, R72, -INF , P6 ;  /* 0xff80000048487808 */ /* 0x000fc40003000000 */
[----:B------:R-:W-:Y:S02]  /*cd10*/  FMNMX.FTZ R29, R70, R29, !PT ;  /* 0x0000001d461d7209 */ /* 0x000fe40007810000 */
[----:B------:R-:W-:Y:S02]  /*cd20*/  FSETP.NEU.FTZ.AND P5, PT, R168, -INF , PT ;  /* 0xff800000a800780b */ /* 0x000fe40003fbd000 */
[----:B------:R-:W-:Y:S02]  /*cd30*/  ISETP.GT.AND P4, PT, R57, 0x38, PT ;  /* 0x000000383900780c */ /* 0x000fe40003f84270 */
[----:B-1----:R-:W-:Y:S02]  /*cd40*/  FSEL R74, R51, -INF , P3 ;  /* 0xff800000334a7808 */ /* 0x002fe40001800000 */
[----:B------:R-:W-:Y:S02]  /*cd50*/  FMNMX.FTZ R29, R72, R29, !PT ;  /* 0x0000001d481d7209 */ /* 0x000fe40007810000 */
[----:B------:R-:W-:-:S02]  /*cd60*/  FSEL R39, R25, RZ, P5 ;  /* 0x000000ff19277208 */ /* 0x000fc40002800000 */
[----:B------:R-:W-:Y:S02]  /*cd70*/  ISETP.GT.AND P3, PT, R57, 0x39, PT ;  /* 0x000000393900780c */ /* 0x000fe40003f64270 */
[----:B--2---:R-:W-:Y:S01]  /*cd80*/  FSEL R76, R27, -INF , P4 ;  /* 0xff8000001b4c7808 */ /* 0x004fe20002000000 */
[--C-:B------:R-:W-:Y:S01]  /*cd90*/  FFMA.FTZ R25, R36, R169, -R39.reuse ;  /* 0x000000a924197223 */ /* 0x100fe20000010827 */
[----:B------:R-:W-:Y:S01]  /*cda0*/  FMNMX.FTZ R29, R74, R29, !PT ;  /* 0x0000001d4a1d7209 */ /* 0x000fe20007810000 */
[-CC-:B------:R-:W-:Y:S01]  /*cdb0*/  FFMA.FTZ R154, R14, R169.reuse, -R39.reuse ;  /* 0x000000a90e9a7223 */ /* 0x180fe20000010827 */
[----:B---3--:R-:W-:Y:S01]  /*cdc0*/  FSEL R36, R55, -INF , P3 ;  /* 0xff80000037247808 */ /* 0x008fe20001800000 */
[--C-:B-----5:R-:W-:Y:S01]  /*cdd0*/  FFMA.FTZ R152, R15, R169, -R39.reuse ;  /* 0x000000a90f987223 */ /* 0x120fe20000010827 */
[----:B------:R-:W-:Y:S01]  /*cde0*/  FMNMX.FTZ R29, R76, R29, !PT ;  /* 0x0000001d4c1d7209 */ /* 0x000fe20007810000 */
[----:B------:R-:W-:Y:S01]  /*cdf0*/  MUFU.EX2 R25, R25 ;  /* 0x0000001900197308 */ /* 0x000fe20000000800 */
[-CC-:B------:R-:W-:Y:S01]  /*ce00*/  FFMA.FTZ R27, R20, R169.reuse, -R39.reuse ;  /* 0x000000a9141b7223 */ /* 0x180fe20000010827 */
[--C-:B------:R-:W-:Y:S01]  /*ce10*/  FFMA.FTZ R156, R24, R169, -R39.reuse ;  /* 0x000000a9189c7223 */ /* 0x100fe20000010827 */
[----:B------:R-:W-:Y:S01]  /*ce20*/  FMNMX.FTZ R14, R36, R29, !PT ;  /* 0x0000001d240e7209 */ /* 0x000fe20007810000 */
[-CC-:B------:R-:W-:Y:S01]  /*ce30*/  FFMA.FTZ R31, R28, R169.reuse, -R39.reuse ;  /* 0x000000a91c1f7223 */ /* 0x180fe20000010827 */
[-CC-:B------:R-:W-:Y:S01]  /*ce40*/  FFMA.FTZ R158, R32, R169.reuse, -R39.reuse ;  /* 0x000000a9209e7223 */ /* 0x180fe20000010827 */
[-CC-:B------:R-:W-:Y:S01]  /*ce50*/  FFMA.FTZ R29, R40, R169.reuse, -R39.reuse ;  /* 0x000000a9281d7223 */ /* 0x180fe20000010827 */
[-CC-:B------:R-:W-:Y:S01]  /*ce60*/  FFMA.FTZ R160, R44, R169.reuse, -R39.reuse ;  /* 0x000000a92ca07223 */ /* 0x180fe20000010827 */
[----:B------:R-:W1:Y:S01]  /*ce70*/  SHFL.BFLY PT, R15, R14, 0x2, 0x1f ;  /* 0x0c401f000e0f7f89 */ /* 0x000e6200000e0000 */
[----:B------:R-:W-:Y:S01]  /*ce80*/  MUFU.EX2 R152, R152 ;  /* 0x0000009800987308 */ /* 0x000fe20000000800 */
[-CC-:B------:R-:W-:Y:S01]  /*ce90*/  FFMA.FTZ R33, R48, R169.reuse, -R39.reuse ;  /* 0x000000a930217223 */ /* 0x180fe20000010827 */
[-CC-:B------:R-:W-:Y:S01]  /*cea0*/  FFMA.FTZ R162, R52, R169.reuse, -R39.reuse ;  /* 0x000000a934a27223 */ /* 0x180fe20000010827 */
[-CC-:B------:R-:W-:Y:S01]  /*ceb0*/  FFMA.FTZ R35, R62, R169.reuse, -R39.reuse ;  /* 0x000000a93e237223 */ /* 0x180fe20000010827 */
[-CC-:B------:R-:W-:Y:S01]  /*cec0*/  FFMA.FTZ R164, R58, R169.reuse, -R39.reuse ;  /* 0x000000a93aa47223 */ /* 0x180fe20000010827 */
[-CC-:B------:R-:W-:Y:S01]  /*ced0*/  FFMA.FTZ R37, R60, R169.reuse, -R39.reuse ;  /* 0x000000a93c257223 */ /* 0x180fe20000010827 */
[-CC-:B------:R-:W-:Y:S01]  /*cee0*/  FFMA.FTZ R166, R56, R169.reuse, -R39.reuse ;  /* 0x000000a938a67223 */ /* 0x180fe20000010827 */
[----:B------:R-:W-:Y:S01]  /*cef0*/  FFMA.FTZ R39, R64, R169, -R39 ;  /* 0x000000a940277223 */ /* 0x000fe20000010827 */
[----:B------:R-:W-:Y:S08]  /*cf00*/  MUFU.EX2 R154, R154 ;  /* 0x0000009a009a7308 */ /* 0x000ff00000000800 */
[----:B------:R-:W-:Y:S01]  /*cf10*/  MUFU.EX2 R27, R27 ;  /* 0x0000001b001b7308 */ /* 0x000fe20000000800 */
[----:B-1----:R-:W-:-:S07]  /*cf20*/  FMNMX.FTZ R15, R14, R15, !PT ;  /* 0x0000000f0e0f7209 */ /* 0x002fce0007810000 */
[----:B------:R-:W-:Y:S01]  /*cf30*/  MUFU.EX2 R156, R156 ;  /* 0x0000009c009c7308 */ /* 0x000fe20000000800 */
[----:B------:R-:W1:Y:S07]  /*cf40*/  SHFL.BFLY PT, R170, R15, 0x1, 0x1f ;  /* 0x0c201f000faa7f89 */ /* 0x000e6e00000e0000 */
[----:B------:R-:W-:Y:S08]  /*cf50*/  MUFU.EX2 R31, R31 ;  /* 0x0000001f001f7308 */ /* 0x000ff00000000800 */
[----:B------:R-:W-:Y:S08]  /*cf60*/  MUFU.EX2 R158, R158 ;  /* 0x0000009e009e7308 */ /* 0x000ff00000000800 */
[----:B------:R-:W-:Y:S01]  /*cf70*/  MUFU.EX2 R29, R29 ;  /* 0x0000001d001d7308 */ /* 0x000fe20000000800 */
[----:B-1----:R-:W-:-:S04]  /*cf80*/  FMNMX.FTZ R170, R15, R170, !PT ;  /* 0x000000aa0faa7209 */ /* 0x002fc80007810000 */
[C---:B------:R-:W-:Y:S01]  /*cf90*/  FSETP.NEU.FTZ.AND P3, PT, R170.reuse, -INF , PT ;  /* 0xff800000aa00780b */ /* 0x040fe20003f7d000 */
[-C--:B------:R-:W-:Y:S02]  /*cfa0*/  FMUL.FTZ R14, R170, R169.reuse ;  /* 0x000000a9aa0e7220 */ /* 0x080fe40000410000 */
[----:B------:R-:W-:Y:S03]  /*cfb0*/  MUFU.EX2 R160, R160 ;  /* 0x000000a000a07308 */ /* 0x000fe60000000800 */
[----:B------:R-:W-:Y:S01]  /*cfc0*/  FSEL R15, R14, RZ, P3 ;  /* 0x000000ff0e0f7208 */ /* 0x000fe20001800000 */
[C---:B------:R-:W-:Y:S02]  /*cfd0*/  @!P1 VIADD R14, R172.reuse, 0x38840 ;  /* 0x00038840ac0e9836 */ /* 0x040fe40000000000 */
[----:B------:R-:W-:Y:S02]  /*cfe0*/  @!P1 VIADD R172, R172, 0x38860 ;  /* 0x00038860acac9836 */ /* 0x000fe40000000000 */
        /* <DEDUP_REMOVED lines=9> */
[----:B------:R-:W-:Y:S01]  /*d080*/  @!P1 PRMT R14, RZ, 0x654, R14 ;  /* 0x00000654ff0e9816 */ /* 0x000fe2000000000e */
[-CC-:B------:R-:W-:Y:S01]  /*d090*/  FFMA.FTZ R68, R68, R169.reuse, -R15.reuse ;  /* 0x000000a944447223 */ /* 0x180fe2000001080f */
[-CC-:B------:R-:W-:Y:S01]  /*d0a0*/  FFMA.FTZ R66, R66, R169.reuse, -R15.reuse ;  /* 0x000000a942427223 */ /* 0x180fe2000001080f */
[-CC-:B------:R-:W-:Y:S01]  /*d0b0*/  FFMA.FTZ R54, R54, R169.reuse, -R15.reuse ;  /* 0x000000a936367223 */ /* 0x180fe2000001080f */
[----:B------:R2:W-:Y:S01]  /*d0c0*/  @!P1 SYNCS.ARRIVE.TRANS64.RED.A1T0 RZ, [R14+URZ], RZ ;  /* 0x000000ff0eff99a7 */ /* 0x0005e2000810043f */
[-CC-:B------:R-:W-:Y:S01]  /*d0d0*/  FFMA.FTZ R26, R26, R169.reuse, -R15.reuse ;  /* 0x000000a91a1a7223 */ /* 0x180fe2000001080f */
[-CC-:B------:R-:W-:Y:S01]  /*d0e0*/  FFMA.FTZ R70, R70, R169.reuse, -R15.reuse ;  /* 0x000000a946467223 */ /* 0x180fe2000001080f */
[----:B------:R-:W3:Y:S01]  /*d0f0*/  MUFU.EX2 R50, R50 ;  /* 0x0000003200327308 */ /* 0x000ee20000000800 */
[-CC-:B------:R-:W-:Y:S01]  /*d100*/  FFMA.FTZ R72, R72, R169.reuse, -R15.reuse ;  /* 0x000000a948487223 */ /* 0x180fe2000001080f */
[-CC-:B------:R-:W-:Y:S01]  /*d110*/  FFMA.FTZ R74, R74, R169.reuse, -R15.reuse ;  /* 0x000000a94a4a7223 */ /* 0x180fe2000001080f */
[-CC-:B------:R-:W-:Y:S01]  /*d120*/  FFMA.FTZ R76, R76, R169.reuse, -R15.reuse ;  /* 0x000000a94c4c7223 */ /* 0x180fe2000001080f */
[----:B------:R-:W-:Y:S01]  /*d130*/  FFMA.FTZ R36, R36, R169, -R15 ;  /* 0x000000a924247223 */ /* 0x000fe2000001080f */
[----:B-1----:R-:W1:Y:S01]  /*d140*/  @P2 LDC R21, c[0x0][0x44c] ;  /* 0x00011300ff152b82 */ /* 0x002e620000000800 */
[----:B------:R-:W-:-:S02]  /*d150*/  @!P1 PRMT R172, RZ, 0x654, R172 ;  /* 0x00000654ffac9816 */ /* 0x000fc400000000ac */
[----:B------:R-:W4:Y:S08]  /*d160*/  MUFU.EX2 R34, R34 ;  /* 0x0000002200227308 */ /* 0x000f300000000800 */
[----:B------:R-:W0:Y:S01]  /*d170*/  MUFU.EX2 R155, R38 ;  /* 0x00000026009b7308 */ /* 0x000e220000000800 */
[----:B---3--:R-:W-:Y:S01]  /*d180*/  FADD.FTZ R41, R153, R50 ;  /* 0x0000003299297221 */ /* 0x008fe20000010000 */
[----:B------:R-:W-:-:S06]  /*d190*/  F2FP.BF16.F32.PACK_AB R153, R50, R153 ;  /* 0x000000993299723e */ /* 0x000fcc00000010ff */
[----:B------:R-:W3:Y:S01]  /*d1a0*/  MUFU.EX2 R30, R30 ;  /* 0x0000001e001e7308 */ /* 0x000ee20000000800 */
[----:B----4-:R-:W-:Y:S01]  /*d1b0*/  FADD.FTZ R24, R34, R41 ;  /* 0x0000002922187221 */ /* 0x010fe20000010000 */
[----:B-1----:R-:W-:-:S04]  /*d1c0*/  @P2 IMAD.HI.U32 R20, R194, R21, RZ ;  /* 0x00000015c2142227 */ /* 0x002fc800078e00ff */
[----:B------:R-:W-:Y:S01]  /*d1d0*/  FADD.FTZ R21, R152, R25 ;  /* 0x0000001998157221 */ /* 0x000fe20000010000 */
[----:B------:R-:W-:Y:S01]  /*d1e0*/  F2FP.BF16.F32.PACK_AB R152, R25, R152 ;  /* 0x000000981998723e */ /* 0x000fe200000010ff */
[----:B------:R-:W1:Y:S01]  /*d1f0*/  MUFU.EX2 R157, R46 ;  /* 0x0000002e009d7308 */ /* 0x000e620000000800 */
[----:B0-----:R-:W-:Y:S01]  /*d200*/  FADD.FTZ R41, R155, R24 ;  /* 0x000000189b297221 */ /* 0x001fe20000010000 */
[----:B--2---:R-:W-:Y:S01]  /*d210*/  FADD.FTZ R14, R154, R21 ;  /* 0x000000159a0e7221 */ /* 0x004fe20000010000 */
[----:B------:R-:W-:Y:S01]  /*d220*/  @P2 SHF.R.U32.HI R173, RZ, R43, R20 ;  /* 0x0000002bffad2219 */ /* 0x000fe20000011614 */
[----:B------:R-:W-:Y:S01]  /*d230*/  IMAD R20, R18, 0x1000, R190 ;  /* 0x0000100012147824 */ /* 0x000fe200078e02be */
[C---:B------:R-:W-:Y:S01]  /*d240*/  F2FP.BF16.F32.PACK_AB R154, R27.reuse, R154 ;  /* 0x0000009a1b9a723e */ /* 0x040fe200000010ff */
[----:B------:R-:W-:Y:S01]  /*d250*/  FADD.FTZ R15, R27, R14 ;  /* 0x0000000e1b0f7221 */ /* 0x000fe20000010000 */
[----:B------:R-:W-:Y:S01]  /*d260*/  IMAD.MOV.U32 R21, RZ, RZ, 0x40000040 ;  /* 0x40000040ff157424 */ /* 0x000fe200078e00ff */
[----:B------:R-:W0:Y:S01]  /*d270*/  MUFU.EX2 R42, R42 ;  /* 0x0000002a002a7308 */ /* 0x000e220000000800 */
[----:B---3--:R-:W-:Y:S01]  /*d280*/  FADD.FTZ R28, R30, R41 ;  /* 0x000000291e1c7221 */ /* 0x008fe20000010000 */
[----:B------:R-:W-:-:S02]  /*d290*/  VIADD R14, R20, 0x80 ;  /* 0x00000080140e7836 */ /* 0x000fc40000000000 */
[----:B------:R-:W-:Y:S01]  /*d2a0*/  FADD.FTZ R24, R156, R15 ;  /* 0x0000000f9c187221 */ /* 0x000fe20000010000 */
[----:B------:R-:W-:Y:S01]  /*d2b0*/  R2UR UR7, R21 ;  /* 0x00000000150772ca */ /* 0x000fe200000e0000 */
[----:B------:R-:W-:Y:S01]  /*d2c0*/  IMAD.MOV.U32 R15, RZ, RZ, 0x40000040 ;  /* 0x40000040ff0f7424 */ /* 0x000fe200078e00ff */
[----:B------:R-:W-:Y:S01]  /*d2d0*/  F2FP.BF16.F32.PACK_AB R155, R155, R34 ;  /* 0x000000229b9b723e */ /* 0x000fe200000010ff */
[----:B------:R-:W-:Y:S01]  /*d2e0*/  FADD.FTZ R21, R31, R24 ;  /* 0x000000181f157221 */ /* 0x000fe20000010000 */
[----:B------:R-:W2:Y:S01]  /*d2f0*/  MUFU.EX2 R159, R68 ;  /* 0x00000044009f7308 */ /* 0x000ea20000000800 */
[----:B-1----:R-:W-:Y:S01]  /*d300*/  FADD.FTZ R41, R157, R28 ;  /* 0x0000001c9d297221 */ /* 0x002fe20000010000 */
[----:B------:R-:W-:Y:S01]  /*d310*/  R2UR UR10, R14 ;  /* 0x000000000e0a72ca */ /* 0x000fe200000e0000 */
[----:B------:R-:W-:Y:S01]  /*d320*/  FADD.FTZ R24, R158, R21 ;  /* 0x000000159e187221 */ /* 0x000fe20000010000 */
[----:B------:R-:W-:Y:S01]  /*d330*/  R2UR UR11, R15 ;  /* 0x000000000f0b72ca */ /* 0x000fe200000e0000 */
[----:B------:R-:W-:Y:S01]  /*d340*/  BAR.SYNC.DEFER_BLOCKING 0xf, 0x100 ;  /* 0x03c4000000007b1d */ /* 0x000fe20000010000 */
[----:B------:R-:W-:Y:S01]  /*d350*/  F2FP.BF16.F32.PACK_AB R156, R31, R156 ;  /* 0x0000009c1f9c723e */ /* 0x000fe200000010ff */
[----:B------:R-:W-:Y:S01]  /*d360*/  FADD.FTZ R15, R29, R24 ;  /* 0x000000181d0f7221 */ /* 0x000fe20000010000 */
[----:B------:R-:W-:Y:S01]  /*d370*/  F2FP.BF16.F32.PACK_AB R157, R157, R30 ;  /* 0x0000001e9d9d723e */ /* 0x000fe200000010ff */
[----:B0-----:R-:W-:Y:S01]  /*d380*/  FADD.FTZ R14, R42, R41 ;  /* 0x000000292a0e7221 */ /* 0x001fe20000010000 */
[----:B------:R-:W-:Y:S01]  /*d390*/  F2FP.BF16.F32.PACK_AB R158, R29, R158 ;  /* 0x0000009e1d9e723e */ /* 0x000fe200000010ff */
[----:B------:R-:W0:Y:S01]  /*d3a0*/  MUFU.EX2 R66, R66 ;  /* 0x0000004200427308 */ /* 0x000e220000000800 */
[----:B------:R-:W-:Y:S01]  /*d3b0*/  R2UR UR6, R20 ;  /* 0x00000000140672ca */ /* 0x000fe200000e0000 */
[----:B--2---:R-:W-:Y:S01]  /*d3c0*/  FADD.FTZ R21, R159, R14 ;  /* 0x0000000e9f157221 */ /* 0x004fe20000010000 */
[----:B------:R-:W-:-:S05]  /*d3d0*/  FADD.FTZ R14, R160, R15 ;  /* 0x0000000fa00e7221 */ /* 0x000fca0000010000 */
[----:B------:R-:W1:Y:S01]  /*d3e0*/  MUFU.EX2 R161, R54 ;  /* 0x0000003600a17308 */ /* 0x000e620000000800 */
[----:B------:R-:W-:Y:S01]  /*d3f0*/  F2FP.BF16.F32.PACK_AB R159, R159, R42 ;  /* 0x0000002a9f9f723e */ /* 0x000fe200000010ff */
[C---:B------:R-:W-:Y:S01]  /*d400*/  FADD.FTZ R15, R33.reuse, R14 ;  /* 0x0000000e210f7221 */ /* 0x040fe20000010000 */
[----:B------:R-:W-:-:S05]  /*d410*/  F2FP.BF16.F32.PACK_AB R160, R33, R160 ;  /* 0x000000a021a0723e */ /* 0x000fca00000010ff */
[----:B------:R-:W2:Y:S01]  /*d420*/  MUFU.EX2 R26, R26 ;  /* 0x0000001a001a7308 */ /* 0x000ea20000000800 */
[----:B0-----:R-:W-:Y:S01]  /*d430*/  FADD.FTZ R24, R66, R21 ;  /* 0x0000001542187221 */ /* 0x001fe20000010000 */
[----:B------:R0:W-:Y:S04]  /*d440*/  STSM.16.M88.4 [R195+0x36400], R152 ;  /* 0x03640098c3007844 */ /* 0x0001e80000000200 */
[----:B------:R3:W-:Y:S02]  /*d450*/  STSM.16.M88.4 [R203], R156 ;  /* 0x0000009ccb007844 */ /* 0x0007e40000000200 */
[----:B------:R-:W4:Y:S01]  /*d460*/  MUFU.EX2 R162, R162 ;  /* 0x000000a200a27308 */ /* 0x000f220000000800 */
[C---:B-1----:R-:W-:Y:S01]  /*d470*/  FADD.FTZ R21, R161.reuse, R24 ;  /* 0x00000018a1157221 */ /* 0x042fe20000010000 */
[----:B------:R-:W-:-:S06]  /*d480*/  F2FP.BF16.F32.PACK_AB R161, R161, R66 ;  /* 0x00000042a1a1723e */ /* 0x000fcc00000010ff */
[----:B------:R-:W1:Y:S01]  /*d490*/  MUFU.EX2 R163, R70 ;  /* 0x0000004600a37308 */ /* 0x000e620000000800 */
[----:B--2---:R-:W-:-:S07]  /*d4a0*/  FADD.FTZ R24, R26, R21 ;  /* 0x000000151a187221 */ /* 0x004fce0000010000 */
[----:B------:R-:W2:Y:S01]  /*d4b0*/  MUFU.EX2 R35, R35 ;  /* 0x0000002300237308 */ /* 0x000ea20000000800 */
[----:B----4-:R-:W-:-:S07]  /*d4c0*/  FADD.FTZ R14, R162, R15 ;  /* 0x0000000fa20e7221 */ /* 0x010fce0000010000 */
[----:B------:R-:W4:Y:S01]  /*d4d0*/  MUFU.EX2 R72, R72 ;  /* 0x0000004800487308 */ /* 0x000f220000000800 */
[C---:B-1----:R-:W-:Y:S01]  /*d4e0*/  FADD.FTZ R21, R163.reuse, R24 ;  /* 0x00000018a3157221 */ /* 0x042fe20000010000 */
[----:B------:R-:W-:-:S06]  /*d4f0*/  F2FP.BF16.F32.PACK_AB R163, R163, R26 ;  /* 0x0000001aa3a3723e */ /* 0x000fcc00000010ff */
[----:B------:R-:W1:Y:S01]  /*d500*/  MUFU.EX2 R164, R164 ;  /* 0x000000a400a47308 */ /* 0x000e620000000800 */
[C---:B--2---:R-:W-:Y:S01]  /*d510*/  FADD.FTZ R15, R35.reuse, R14 ;  /* 0x0000000e230f7221 */ /* 0x044fe20000010000 */
[----:B------:R-:W-:-:S05]  /*d520*/  F2FP.BF16.F32.PACK_AB R162, R35, R162 ;  /* 0x000000a223a2723e */ /* 0x000fca00000010ff */
[----:B------:R3:W-:Y:S01]  /*d530*/  STSM.16.M88.4 [R212], R160 ;  /* 0x000000a0d4007844 */ /* 0x0007e20000000200 */
[----:B------:R-:W2:Y:S01]  /*d540*/  MUFU.EX2 R165, R74 ;  /* 0x0000004a00a57308 */ /* 0x000ea20000000800 */
[----:B----4-:R-:W-:-:S07]  /*d550*/  FADD.FTZ R24, R72, R21 ;  /* 0x0000001548187221 */ /* 0x010fce0000010000 */
[----:B------:R-:W4:Y:S01]  /*d560*/  MUFU.EX2 R37, R37 ;  /* 0x0000002500257308 */ /* 0x000f220000000800 */
[----:B-1----:R-:W-:-:S07]  /*d570*/  FADD.FTZ R14, R164, R15 ;  /* 0x0000000fa40e7221 */ /* 0x002fce0000010000 */
[----:B------:R-:W1:Y:S01]  /*d580*/  MUFU.EX2 R76, R76 ;  /* 0x0000004c004c7308 */ /* 0x000e620000000800 */
[C---:B--2---:R-:W-:Y:S01]  /*d590*/  FADD.FTZ R21, R165.reuse, R24 ;  /* 0x00000018a5157221 */ /* 0x044fe20000010000 */
[----:B------:R-:W-:-:S06]  /*d5a0*/  F2FP.BF16.F32.PACK_AB R165, R165, R72 ;  /* 0x00000048a5a5723e */ /* 0x000fcc00000010ff */
[----:B------:R-:W2:Y:S01]  /*d5b0*/  MUFU.EX2 R166, R166 ;  /* 0x000000a600a67308 */ /* 0x000ea20000000800 */
[C---:B----4-:R-:W-:Y:S01]  /*d5c0*/  FADD.FTZ R15, R37.reuse, R14 ;  /* 0x0000000e250f7221 */ /* 0x050fe20000010000 */
[----:B------:R-:W-:-:S06]  /*d5d0*/  F2FP.BF16.F32.PACK_AB R164, R37, R164 ;  /* 0x000000a425a4723e */ /* 0x000fcc00000010ff */
[----:B------:R-:W4:Y:S01]  /*d5e0*/  MUFU.EX2 R167, R36 ;  /* 0x0000002400a77308 */ /* 0x000f220000000800 */
[----:B-1----:R-:W-:Y:S01]  /*d5f0*/  FADD.FTZ R24, R76, R21 ;  /* 0x000000154c187221 */ /* 0x002fe20000010000 */
[----:B------:R-:W-:-:S06]  /*d600*/  IMAD.MOV.U32 R21, RZ, RZ, 0x40000040 ;  /* 0x40000040ff157424 */ /* 0x000fcc00078e00ff */
[----:B------:R-:W1:Y:S01]  /*d610*/  MUFU.EX2 R39, R39 ;  /* 0x0000002700277308 */ /* 0x000e620000000800 */
[----:B--2---:R-:W-:Y:S01]  /*d620*/  FADD.FTZ R14, R166, R15 ;  /* 0x0000000fa60e7221 */ /* 0x004fe20000010000 */
[C---:B----4-:R-:W-:Y:S01]  /*d630*/  FADD.FTZ R15, R167.reuse, R24 ;  /* 0x00000018a70f7221 */ /* 0x050fe20000010000 */
[----:B------:R-:W-:Y:S02]  /*d640*/  F2FP.BF16.F32.PACK_AB R167, R167, R76 ;  /* 0x0000004ca7a7723e */ /* 0x000fe400000010ff */
[C---:B-1----:R-:W-:Y:S01]  /*d650*/  F2FP.BF16.F32.PACK_AB R166, R39.reuse, R166 ;  /* 0x000000a627a6723e */ /* 0x042fe200000010ff */
[----:B------:R-:W-:-:S04]  /*d660*/  FADD.FTZ R14, R39, R14 ;  /* 0x0000000e270e7221 */ /* 0x000fc80000010000 */
[----:B------:R3:W-:Y:S01]  /*d670*/  STSM.16.M88.4 [R210], R164 ;  /* 0x000000a4d2007844 */ /* 0x0007e20000000200 */
[----:B------:R-:W-:-:S06]  /*d680*/  WARPGROUP.ARRIVE ;  /* 0x00000000000079c5 */ /* 0x000fcc0000000000 */
[----:B------:R-:W-:Y:S03]  /*d690*/  HGMMA.64x256x16.F32.BF16 R24, R152, gdesc[UR4].tnspB, RZ, !UPT, gsb0 ;  /* 0x43e0000498187df0 */ /* 0x000fe6000c0018ff */
[----:B------:R-:W-:Y:S02]  /*d6a0*/  WARPGROUP.DEPBAR.LE gsb0, 0x0 ;  /* 0x00008000000079c5 */ /* 0x000fe40000010000 */
[----:B------:R-:W-:Y:S01]  /*d6b0*/  WARPGROUP.ARRIVE ;  /* 0x00000000000079c5 */ /* 0x000fe20000000000 */
[C---:B0-----:R-:W-:Y:S02]  /*d6c0*/  VIADD R152, R20.reuse, 0x100 ;  /* 0x0000010014987836 */ /* 0x041fe40000000000 */
[----:B------:R-:W-:Y:S02]  /*d6d0*/  IMAD.MOV.U32 R153, RZ, RZ, 0x40000040 ;  /* 0x40000040ff997424 */ /* 0x000fe400078e00ff */
[----:B------:R-:W-:-:S15]  /*d6e0*/  VIADD R20, R20, 0x180 ;  /* 0x0000018014147836 */ /* 0x000fde0000000000 */
[----:B------:R-:W-:-:S03]  /*d6f0*/  NOP ;  /* 0x0000000000007918 */ /* 0x000fc60000000000 */
        /* <DEDUP_REMOVED lines=8> */
[----:B------:R-:W-:Y:S02]  /*d780*/  R2UR UR7, R21 ;  /* 0x00000000150772ca */ /* 0x000fe400000e0000 */
[----:B------:R-:W-:-:S04]  /*d790*/  IADD3 R20, R173, R211, -R193 ;  /* 0x000000d3ad147210 */ /* 0x000fc80007ffe8c1 */
[----:B------:R-:W-:-:S04]  /*d7a0*/  SHF.R.S32.HI R21, RZ, 0x1f, R20 ;  /* 0x0000001fff157819 */ /* 0x000fc80000011414 */
[----:B------:R-:W-:Y:S01]  /*d7b0*/  LEA.HI R21, R21, R20, RZ, 0x6 ;  /* 0x0000001415157211 */ /* 0x000fe200078f30ff */
[----:B------:R-:W-:-:S03]  /*d7c0*/  VIADD R20, R171, 0xfffffffe ;  /* 0xfffffffeab147836 */ /* 0x000fc60000000000 */
[----:B------:R-:W-:-:S04]  /*d7d0*/  SHF.R.S32.HI R21, RZ, 0x6, R21 ;  /* 0x00000006ff157819 */ /* 0x000fc80000011415 */
[----:B------:R-:W-:-:S04]  /*d7e0*/  VIMNMX R196, R213, R21, !PT ;  /* 0x00000015d5c47248 */ /* 0x000fc80007fe0100 */
[----:B------:R-:W-:Y:S01]  /*d7f0*/  ISETP.GE.AND P3, PT, R20, R196, PT ;  /* 0x000000c41400720c */ /* 0x000fe20003f66270 */
        /* <DEDUP_REMOVED lines=18> */
.L_x_5702:
[----:B------:R-:W-:-:S05]  /*d920*/  VIADD R18, R201, 0x1 ;  /* 0x00000001c9127836 */ /* 0x000fca0000000000 */
[----:B------:R-:W-:-:S04]  /*d930*/  ISETP.NE.AND P3, PT, R18, 0x2, PT ;  /* 0x000000021200780c */ /* 0x000fc80003f65270 */
[----:B------:R-:W-:Y:S02]  /*d940*/  SEL R21, RZ, 0x1, P3 ;  /* 0x00000001ff157807 */ /* 0x000fe40001800000 */
[----:B------:R-:W-:Y:S02]  /*d950*/  SEL R18, R18, RZ, P3 ;  /* 0x000000ff12127207 */ /* 0x000fe40001800000 */
[----:B------:R-:W-:Y:S01]  /*d960*/  LOP3.LUT R22, R22, R21, RZ, 0x3c, !PT ;  /* 0x0000001516167212 */ /* 0x000fe200078e3cff */
[----:B------:R-:W-:Y:S06]  /*d970*/  @!P0 BRA `(.L_x_5692) ;  /* 0x0000000000048947 */ /* 0x000fec0003800000 */
[----:B------:R-:W-:Y:S01]  /*d980*/  BPT.TRAP 0x1 ;  /* 0x000000040000795c */ /* 0x000fe20000300000 */
.L_x_5692:
[----:B------:R-:W-:Y:S01]  /*d990*/  IMAD R21, R18, 0x8, R2 ;  /* 0x0000000812157824 */ /* 0x000fe200078e0202 */
[----:B------:R-:W-:-:S04]  /*d9a0*/  SHF.L.U32 R198, R22, 0x1f, RZ ;  /* 0x0000001f16c67819 */ /* 0x000fc800000006ff */
[----:B------:R0:W1:Y:S01]  /*d9b0*/  SYNCS.PHASECHK.TRANS64.TRYWAIT P3, [R21+URZ+0x38830], R198 ;  /* 0x038830c6150075a7 */ /* 0x000062000806017f */
[----:B------:R-:W-:Y:S05]  /*d9c0*/  @!P0 BRA `(.L_x_5693) ;  /* 0x0000000000048947 */ /* 0x000fea0003800000 */
[----:B------:R-:W-:Y:S01]  /*d9d0*/  BPT.TRAP 0x1 ;  /* 0x000000040000795c */ /* 0x000fe20000300000 */
.L_x_5693:
[----:B------:R-:W-:Y:S01]  /*d9e0*/  BSSY B2, `(.L_x_5694) ;  /* 0x0000006000027945 */ /* 0x000fe20003800000 */
[----:B---3--:R-:W-:Y:S02]  /*d9f0*/  IMAD R156, R18, 0x200, R0 ;  /* 0x00000200129c7824 */ /* 0x008fe400078e0200 */
[----:B------:R-:W-:Y:S01]  /*da00*/  IMAD.MOV.U32 R157, RZ, RZ, 0x40000040 ;  /* 0x40000040ff9d7424 */ /* 0x000fe200078e00ff */
[----:B-1----:R-:W-:Y:S06]  /*da10*/  @P3 BRA `(.L_x_5695) ;  /* 0x0000000000083947 */ /* 0x002fec0003800000 */
[----:B------:R-:W1:Y:S02]  /*da20*/  SYNCS.PHASECHK.TRANS64.TRYWAIT P3, [R21+URZ+0x38830], R198 ;  /* 0x038830c6150075a7 */ /* 0x000e64000806017f */
[----:B-1----:R-:W-:Y:S05]  /*da30*/  @!P3 BRA `(.L_x_5696) ;  /* 0x0000017c0028b947 */ /* 0x002fea0003800000 */
.L_x_5695:
[----:B------:R-:W-:Y:S05]  /*da40*/  BSYNC B2 ;  /* 0x0000000000027941 */ /* 0x000fea0003800000 */
.L_x_5694:
        /* <DEDUP_REMOVED lines=36> */
.L_x_5697:
[----:B------:R2:W3:Y:S01]  /*dc90*/  SYNCS.PHASECHK.TRANS64.TRYWAIT P3, [R21+URZ+0x38850], R198 ;  /* 0x038850c6150075a7 */ /* 0x0004e2000806017f */
[----:B------:R-:W-:Y:S05]  /*dca0*/  @!P0 BRA `(.L_x_5698) ;  /* 0x0000000000048947 */ /* 0x000fea0003800000 */
[----:B------:R-:W-:Y:S01]  /*dcb0*/  BPT.TRAP 0x1 ;  /* 0x000000040000795c */ /* 0x000fe20000300000 */
.L_x_5698:
[----:B------:R-:W-:Y:S04]  /*dcc0*/  BSSY B2, `(.L_x_5699) ;  /* 0x0000004000027945 */ /* 0x000fe80003800000 */
[----:B---3--:R-:W-:Y:S05]  /*dcd0*/  @P3 BRA `(.L_x_5700) ;  /* 0x0000000000083947 */ /* 0x008fea0003800000 */
[----:B------:R-:W3:Y:S02]  /*dce0*/  SYNCS.PHASECHK.TRANS64.TRYWAIT P3, [R21+URZ+0x38850], R198 ;  /* 0x038850c6150075a7 */ /* 0x000ee4000806017f */
[----:B---3--:R-:W-:Y:S05]  /*dcf0*/  @!P3 BRA `(.L_x_5701) ;  /* 0x00000178008cb947 */ /* 0x008fea0003800000 */
.L_x_5700:
[----:B------:R-:W-:Y:S05]  /*dd00*/  BSYNC B2 ;  /* 0x0000000000027941 */ /* 0x000fea0003800000 */
.L_x_5699:
[----:B------:R-:W-:Y:S01]  /*dd10*/  IMAD R204, R18, 0x1000, R3 ;  /* 0x0000100012cc7824 */ /* 0x000fe200078e0203 */
[----:B------:R-:W-:Y:S01]  /*dd20*/  R2UR UR4, R4 ;  /* 0x00000000040472ca */ /* 0x000fe200000e0000 */
[----:B------:R-:W-:Y:S01]  /*dd30*/  IMAD.MOV.U32 R205, RZ, RZ, 0x40000040 ;  /* 0x40000040ffcd7424 */ /* 0x000fe200078e00ff */
[----:B------:R-:W-:Y:S01]  /*dd40*/  R2UR UR5, R5 ;  /* 0x00000000050572ca */ /* 0x000fe200000e0000 */
[----:B------:R-:W-:Y:S01]  /*dd50*/  WARPGROUP.ARRIVE ;  /* 0x00000000000079c5 */ /* 0x000fe20000000000 */
[----:B------:R-:W-:Y:S01]  /*dd60*/  R2UR UR6, R204 ;  /* 0x00000000cc0672ca */ /* 0x000fe200000e0000 */
[----:B0123--:R-:W-:Y:S01]  /*dd70*/  VIADD R198, R4, 0x2 ;  /* 0x0000000204c67836 */ /* 0x00ffe20000000000 */
[----:B------:R-:W-:Y:S01]  /*dd80*/  R2UR UR7, R205 ;  /* 0x00000000cd0772ca */ /* 0x000fe200000e0000 */
[----:B------:R-:W-:Y:S02]  /*dd90*/  IMAD.MOV.U32 R199, RZ, RZ, 0x40000040 ;  /* 0x40000040ffc77424 */ /* 0x000fe400078e00ff */
[----:B------:R-:W0:Y:S01]  /*dda0*/  S2R R202, SR_TID.X ;  /* 0x0000000000ca7919 */ /* 0x000e220000002100 */
[----:B------:R-:W-:-:S02]  /*ddb0*/  VIADD R205, R204, 0x800 ;  /* 0x00000800cccd7836 */ /* 0x000fc40000000000 */
[----:B------:R-:W-:Y:S02]  /*ddc0*/  IMAD.MOV.U32 R207, RZ, RZ, 0x40000040 ;  /* 0x40000040ffcf7424 */ /* 0x000fe400078e00ff */
[----:B------:R-:W-:Y:S02]  /*ddd0*/  VIADD R208, R4, 0x800 ;  /* 0x0000080004d07836 */ /* 0x000fe40000000000 */
[----:B------:R-:W-:-:S03]  /*dde0*/  IMAD.MOV.U32 R209, RZ, RZ, 0xa00 ;  /* 0x00000a00ffd17424 */ /* 0x000fc600078e00ff */
        /* <DEDUP_REMOVED lines=9> */
[----:B0-----:R-:W-:Y:S01]  /*de80*/  SHF.R.U32.HI R202, RZ, 0x7, R202 ;  /* 0x00000007ffca7819 */ /* 0x001fe200000116ca */
[----:B------:R-:W-:Y:S02]  /*de90*/  WARPGROUP.DEPBAR.LE gsb0, 0x0 ;  /* 0x00008000000079c5 */ /* 0x000fe40000010000 */
[----:B------:R-:W-:-:S08]  /*dea0*/  WARPGROUP.ARRIVE ;  /* 0x00000000000079c5 */ /* 0x000fd00000000000 */
        /* <DEDUP_REMOVED lines=150> */
[----:B------:R-:W0:Y:S01]  /*e810*/  SHFL.IDX PT, R198, R202, RZ, 0x1f ;  /* 0x00001fffcac67589 */ /* 0x000e2200000e0000 */
[----:B------:R-:W-:Y:S01]  /*e820*/  IMAD.MOV.U32 R199, RZ, RZ, 0x4 ;  /* 0x00000004ffc77424 */ /* 0x000fe200078e00ff */
[----:B0-----:R-:W-:-:S04]  /*e830*/  ISETP.GT.AND P3, PT, R198, 0x7f, PT ;  /* 0x0000007fc600780c */ /* 0x001fc80003f64270 */
        /* <DEDUP_REMOVED lines=163> */
[C---:B------:R-:W-:Y:S01]  /*f270*/  IMAD.IADD R206, R208.reuse, 0x1, R198 ;  /* 0x00000001d0ce7824 */ /* 0x040fe200078e02c6 */
[----:B------:R-:W-:Y:S01]  /*f280*/  R2UR UR7, R207 ;  /* 0x00000000cf0772ca */ /* 0x000fe200000e0000 */
[----:B------:R-:W-:Y:S02]  /*f290*/  IMAD.MOV.U32 R207, RZ, RZ, 0x40000040 ;  /* 0x40000040ffcf7424 */ /* 0x000fe400078e00ff */
[----:B------:R-:W-:Y:S01]  /*f2a0*/  IMAD.IADD R198, R208, 0x1, R199 ;  /* 0x00000001d0c67824 */ /* 0x000fe200078e02c7 */
[----:B------:R-:W-:Y:S01]  /*f2b0*/  R2UR UR4, R206 ;  /* 0x00000000ce0472ca */ /* 0x000fe200000e0000 */
[----:B------:R-:W-:Y:S01]  /*f2c0*/  IMAD.IADD R206, R208, 0x1, R202 ;  /* 0x00000001d0ce7824 */ /* 0x000fe200078e02ca */
[----:B------:R-:W-:Y:S01]  /*f2d0*/  R2UR UR5, R207 ;  /* 0x00000000cf0572ca */ /* 0x000fe200000e0000 */
[----:B------:R-:W-:Y:S01]  /*f2e0*/  IMAD.MOV.U32 R207, RZ, RZ, 0x40000040 ;  /* 0x40000040ffcf7424 */ /* 0x000fe200078e00ff */
[----:B------:R-:W-:-:S02]  /*f2f0*/  WARPGROUP.DEPBAR.LE gsb0, 0x0 ;  /* 0x00008000000079c5 */ /* 0x000fc40000010000 */
[----:B------:R-:W-:-:S09]  /*f300*/  WARPGROUP.ARRIVE ;  /* 0x00000000000079c5 */ /* 0x000fd20000000000 */
[----:B------:R-:W-:Y:S01]  /*f310*/  HGMMA.64x64x16.F32.BF16 R152, gdesc[UR4], R152, gsb0 ;  /* 0x00e00000049879f0 */ /* 0x000fe20008001898 */
[----:B------:R-:W-:Y:S01]  /*f320*/  R2UR UR4, R206 ;  /* 0x00000000ce0472ca */ /* 0x000fe200000e0000 */
[--C-:B------:R-:W-:Y:S01]  /*f330*/  IMAD.IADD R206, R202, 0x1, R205.reuse ;  /* 0x00000001cace7824 */ /* 0x100fe200078e02cd */
[----:B------:R-:W-:Y:S01]  /*f340*/  R2UR UR5, R207 ;  /* 0x00000000cf0572ca */ /* 0x000fe200000e0000 */
[----:B------:R-:W-:Y:S02]  /*f350*/  IMAD.MOV.U32 R207, RZ, RZ, 0x40000040 ;  /* 0x40000040ffcf7424 */ /* 0x000fe400078e00ff */
[----:B------:R-:W-:Y:S01]  /*f360*/  IMAD.IADD R202, R216, 0x1, R194 ;  /* 0x00000001d8ca7824 */ /* 0x000fe200078e02c2 */
[----:B------:R-:W-:Y:S01]  /*f370*/  R2UR UR6, R206 ;  /* 0x00000000ce0672ca */ /* 0x000fe200000e0000 */
[----:B------:R-:W-:Y:S01]  /*f380*/  IMAD.IADD R206, R199, 0x1, R205 ;  /* 0x00000001c7ce7824 */ /* 0x000fe200078e02cd */
[----:B------:R-:W-:Y:S01]  /*f390*/  R2UR UR7, R207 ;  /* 0x00000000cf0772ca */ /* 0x000fe200000e0000 */
[----:B------:R-:W-:-:S02]  /*f3a0*/  IMAD.MOV.U32 R199, RZ, RZ, 0x40000040 ;  /* 0x40000040ffc77424 */ /* 0x000fc400078e00ff */
        /* <DEDUP_REMOVED lines=22> */
[----:B------:R-:W-:Y:S01]  /*f510*/  R2UR UR5, R199 ;  /* 0x00000000c70572ca */ /* 0x000fe200000e0000 */
[----:B------:R-:W0:Y:S01]  /*f520*/  @P2 LDC R198, c[0x0][0x450] ;  /* 0x00011400ffc62b82 */ /* 0x000e220000000800 */
[----:B------:R-:W-:Y:S02]  /*f530*/  R2UR UR6, R204 ;  /* 0x00000000cc0672ca */ /* 0x000fe400000e0000 */
[----:B------:R-:W-:-:S05]  /*f540*/  R2UR UR7, R205 ;  /* 0x00000000cd0772ca */ /* 0x000fca00000e0000 */
[----:B------:R-:W1:Y:S02]  /*f550*/  @P2 LDC R199, c[0x0][0x44c] ;  /* 0x00011300ffc72b82 */ /* 0x000e640000000800 */
[----:B-1----:R-:W-:-:S05]  /*f560*/  @P2 IMAD.HI.U32 R199, R202, R199, RZ ;  /* 0x000000c7cac72227 */ /* 0x002fca00078e00ff */
[----:B0-----:R-:W-:Y:S01]  /*f570*/  @P2 SHF.R.U32.HI R202, RZ, R198, R199 ;  /* 0x000000c6ffca2219 */ /* 0x001fe200000116c7 */
[----:B------:R-:W-:Y:S02]  /*f580*/  IMAD.MOV.U32 R199, RZ, RZ, 0x40000040 ;  /* 0x40000040ffc77424 */ /* 0x000fe400078e00ff */
[----:B------:R-:W-:Y:S01]  /*f590*/  IMAD R198, R18, 0x1000, R190 ;  /* 0x0000100012c67824 */ /* 0x000fe200078e02be */
[----:B------:R-:W-:Y:S02]  /*f5a0*/  WARPGROUP.DEPBAR.LE gsb0, 0x0 ;  /* 0x00008000000079c5 */ /* 0x000fe40000010000 */
[----:B------:R-:W-:-:S06]  /*f5b0*/  WARPGROUP.ARRIVE ;  /* 0x00000000000079c5 */ /* 0x000fcc0000000000 */
[----:B------:R-:W-:Y:S01]  /*f5c0*/  HGMMA.64x64x16.F32.BF16 R152, gdesc[UR4], R152, gsb0 ;  /* 0x00e00000049879f0 */ /* 0x000fe20008001898 */
[----:B------:R-:W-:Y:S02]  /*f5d0*/  R2UR UR7, R199 ;  /* 0x00000000c70772ca */ /* 0x000fe400000e0000 */
[----:B------:R-:W-:Y:S01]  /*f5e0*/  R2UR UR6, R198 ;  /* 0x00000000c60672ca */ /* 0x000fe200000e0000 */
[----:B------:R-:W-:Y:S02]  /*f5f0*/  WARPGROUP.DEPBAR.LE gsb0, 0x0 ;  /* 0x00008000000079c5 */ /* 0x000fe40000010000 */
[----:B------:R-:W-:Y:S01]  /*f600*/  FMUL.FTZ R208, R152, UR44 ;  /* 0x0000002c98d07c20 */ /* 0x000fe20008410000 */
[----:B------:R-:W-:Y:S01]  /*f610*/  FMUL.FTZ R152, R153, UR44 ;  /* 0x0000002c99987c20 */ /* 0x000fe20008410000 */
[----:B------:R-:W-:Y:S01]  /*f620*/  FMUL.FTZ R206, R157, UR44 ;  /* 0x0000002c9dce7c20 */ /* 0x000fe20008410000 */
[----:B------:R-:W0:Y:S01]  /*f630*/  SHFL.IDX PT, R153, R202, RZ, 0x1c1f ;  /* 0x001c1fffca997589 */ /* 0x000e2200000e0000 */
[----:B------:R-:W-:Y:S01]  /*f640*/  FMUL.FTZ R157, R160, UR44 ;  /* 0x0000002ca09d7c20 */ /* 0x000fe20008410000 */
[----:B------:R-:W-:-:S02]  /*f650*/  IMAD.MOV.U32 R160, RZ, RZ, -0x40 ;  /* 0xffffffc0ffa07424 */ /* 0x000fc400078e00ff */
[----:B------:R-:W-:Y:S01]  /*f660*/  FMUL.FTZ R204, R156, UR44 ;  /* 0x0000002c9ccc7c20 */ /* 0x000fe20008410000 */
[----:B------:R-:W-:Y:S01]  /*f670*/  MUFU.TANH R208, R208 ;  /* 0x000000d000d07308 */ /* 0x000fe20000002400 */
[----:B------:R-:W-:Y:S01]  /*f680*/  FMUL.FTZ R199, R165, UR44 ;  /* 0x0000002ca5c77c20 */ /* 0x000fe20008410000 */
[----:B------:R-:W-:Y:S02]  /*f690*/  IMAD R160, R20, R160, 0x1 ;  /* 0x0000000114a07424 */ /* 0x000fe400078e02a0 */
[----:B------:R-:W-:Y:S01]  /*f6a0*/  FMUL.FTZ R165, R168, UR44 ;  /* 0x0000002ca8a57c20 */ /* 0x000fe20008410000 */
[----:B------:R-:W-:Y:S01]  /*f6b0*/  FMUL.FTZ R207, R161, UR44 ;  /* 0x0000002ca1cf7c20 */ /* 0x000fe20008410000 */
[----:B------:R-:W-:Y:S01]  /*f6c0*/  FMUL.FTZ R205, R169, UR44 ;  /* 0x0000002ca9cd7c20 */ /* 0x000fe20008410000 */
[----:B------:R-:W-:Y:S01]  /*f6d0*/  FMUL.FTZ R156, R164, UR44 ;  /* 0x0000002ca49c7c20 */ /* 0x000fe20008410000 */
[----:B------:R-:W-:Y:S01]  /*f6e0*/  IADD3 R160, R211, R160, -R215 ;  /* 0x000000a0d3a07210 */ /* 0x000fe20007ffe8d7 */
[----:B------:R-:W1:Y:S01]  /*f6f0*/  MUFU.TANH R204, R204 ;  /* 0x000000cc00cc7308 */ /* 0x000e620000002400 */
[----:B------:R-:W-:Y:S01]  /*f700*/  FMUL.FTZ R173, R173, UR44 ;  /* 0x0000002cadad7c20 */ /* 0x000fe20008410000 */
[----:B------:R-:W-:Y:S01]  /*f710*/  FMUL.FTZ R172, R172, UR44 ;  /* 0x0000002cacac7c20 */ /* 0x000fe20008410000 */
[----:B------:R-:W-:Y:S01]  /*f720*/  FMUL.FTZ R154, R154, UR44 ;  /* 0x0000002c9a9a7c20 */ /* 0x000fe20008410000 */
[----:B------:R-:W-:-:S02]  /*f730*/  IMAD.IADD R168, R160, 0x1, -R193 ;  /* 0x00000001a0a87824 */ /* 0x000fc400078e0ac1 */
[----:B------:R-:W-:Y:S01]  /*f740*/  FMUL.FTZ R158, R158, UR44 ;  /* 0x0000002c9e9e7c20 */ /* 0x000fe20008410000 */
[----:B------:R-:W-:Y:S01]  /*f750*/  FMUL.FTZ R176, R176, UR44 ;  /* 0x0000002cb0b07c20 */ /* 0x000fe20008410000 */
[----:B------:R-:W-:Y:S01]  /*f760*/  FMUL.FTZ R180, R180, UR44 ;  /* 0x0000002cb4b47c20 */ /* 0x000fe20008410000 */
[----:B------:R-:W2:Y:S01]  /*f770*/  MUFU.TANH R152, R152 ;  /* 0x0000009800987308 */ /* 0x000ea20000002400 */
[----:B------:R-:W-:Y:S01]  /*f780*/  FMUL.FTZ R181, R181, UR44 ;  /* 0x0000002cb5b57c20 */ /* 0x000fe20008410000 */
[----:B------:R-:W-:Y:S01]  /*f790*/  FMUL.FTZ R162, R162, UR44 ;  /* 0x0000002ca2a27c20 */ /* 0x000fe20008410000 */
[----:B------:R-:W3:Y:S01]  /*f7a0*/  SHFL.IDX PT, R202, R202, 0x1, 0x1c1f ;  /* 0x003c1f00caca7f89 */ /* 0x000ee200000e0000 */
[----:B0-----:R-:W-:Y:S02]  /*f7b0*/  IMAD.IADD R169, R168, 0x1, R153 ;  /* 0x00000001a8a97824 */ /* 0x001fe400078e0299 */
[----:B------:R-:W-:Y:S01]  /*f7c0*/  FMUL.FTZ R171, R171, UR44 ;  /* 0x0000002cabab7c20 */ /* 0x000fe20008410000 */
[----:B------:R-:W-:Y:S01]  /*f7d0*/  FMUL.FTZ R209, R179, UR44 ;  /* 0x0000002cb3d17c20 */ /* 0x000fe20008410000 */
[----:B------:R-:W-:Y:S01]  /*f7e0*/  FMUL.FTZ R228, R182, UR44 ;  /* 0x0000002cb6e47c20 */ /* 0x000fe20008410000 */
[----:B------:R-:W0:Y:S01]  /*f7f0*/  MUFU.TANH R206, R206 ;  /* 0x000000ce00ce7308 */ /* 0x000e220000002400 */
[----:B------:R-:W-:Y:S01]  /*f800*/  ISETP.GT.AND P3, PT, R169, 0x8, PT ;  /* 0x00000008a900780c */ /* 0x000fe20003f64270 */
[----:B------:R-:W-:Y:S01]  /*f810*/  FMUL.FTZ R229, R183, UR44 ;  /* 0x0000002cb7e57c20 */ /* 0x000fe20008410000 */
[----:B------:R-:W-:-:S02]  /*f820*/  ISETP.GT.AND P5, PT, R169, RZ, PT ;  /* 0x000000ffa900720c */ /* 0x000fc40003fa4270 */
[----:B-1----:R-:W-:Y:S02]  /*f830*/  FSEL R161, R204, -INF , P3 ;  /* 0xff800000cca17808 */ /* 0x002fe40001800000 */
[C---:B------:R-:W-:Y:S01]  /*f840*/  ISETP.GT.AND P6, PT, R169.reuse, 0x1, PT ;  /* 0x00000001a900780c */ /* 0x040fe20003fc4270 */
[----:B------:R-:W1:Y:S01]  /*f850*/  MUFU.TANH R157, R157 ;  /* 0x0000009d009d7308 */ /* 0x000e620000002400 */
[----:B------:R-:W-:Y:S02]  /*f860*/  FSEL R153, R208, -INF , P5 ;  /* 0xff800000d0997808 */ /* 0x000fe40002800000 */
[C---:B------:R-:W-:Y:S02]  /*f870*/  ISETP.GT.AND P4, PT, R169.reuse, 0x9, PT ;  /* 0x00000009a900780c */ /* 0x040fe40003f84270 */
[C---:B------:R-:W-:Y:S02]  /*f880*/  ISETP.GT.AND P5, PT, R169.reuse, 0x10, PT ;  /* 0x00000010a900780c */ /* 0x040fe40003fa4270 */
[----:B--2---:R-:W-:Y:S01]  /*f890*/  FSEL R152, R152, -INF , P6 ;  /* 0xff80000098987808 */ /* 0x004fe20003000000 */
[----:B------:R-:W2:Y:S01]  /*f8a0*/  MUFU.TANH R207, R207 ;  /* 0x000000cf00cf7308 */ /* 0x000ea20000002400 */
[----:B------:R-:W-:-:S02]  /*f8b0*/  ISETP.GT.AND P6, PT, R169, 0x11, PT ;  /* 0x00000011a900780c */ /* 0x000fc40003fc4270 */
[----:B0-----:R-:W-:Y:S01]  /*f8c0*/  FSEL R160, R206, -INF , P4 ;  /* 0xff800000cea07808 */ /* 0x001fe20002000000 */
[----:B------:R-:W-:Y:S01]  /*f8d0*/  FMUL.FTZ R206, R159, UR44 ;  /* 0x0000002c9fce7c20 */ /* 0x000fe20008410000 */
[C---:B------:R-:W-:Y:S01]  /*f8e0*/  ISETP.GT.AND P4, PT, R169.reuse, 0x19, PT ;  /* 0x00000019a900780c */ /* 0x040fe20003f84270 */
[----:B---3--:R-:W-:Y:S01]  /*f8f0*/  IMAD.IADD R168, R168, 0x1, R202 ;  /* 0x00000001a8a87824 */ /* 0x008fe200078e02ca */
[----:B------:R-:W-:Y:S01]  /*f900*/  ISETP.GT.AND P3, PT, R169, 0x18, PT ;  /* 0x00000018a900780c */ /* 0x000fe20003f64270 */
[----:B------:R-:W-:Y:S01]  /*f910*/  MUFU.TANH R199, R199 ;  /* 0x000000c700c77308 */ /* 0x000fe20000002400 */
[----:B-1----:R-:W-:Y:S02]  /*f920*/  FSEL R164, R157, -INF , P5 ;  /* 0xff8000009da47808 */ /* 0x002fe40002800000 */
[----:B------:R-:W-:-:S05]  /*f930*/  ISETP.GT.AND P5, PT, R169, 0x20, PT ;  /* 0x00000020a900780c */ /* 0x000fca0003fa4270 */
[----:B------:R-:W0:Y:S01]  /*f940*/  MUFU.TANH R156, R156 ;  /* 0x0000009c009c7308 */ /* 0x000e220000002400 */
[----:B--2---:R-:W-:Y:S01]  /*f950*/  FSEL R157, R207, -INF , P6 ;  /* 0xff800000cf9d7808 */ /* 0x004fe20003000000 */
[----:B------:R-:W-:Y:S01]  /*f960*/  FMUL.FTZ R207, R175, UR44 ;  /* 0x0000002cafcf7c20 */ /* 0x000fe20008410000 */
[----:B------:R-:W-:-:S05]  /*f970*/  ISETP.GT.AND P6, PT, R169, 0x21, PT ;  /* 0x00000021a900780c */ /* 0x000fca0003fc4270 */
[----:B------:R-:W-:Y:S08]  /*f980*/  MUFU.TANH R205, R205 ;  /* 0x000000cd00cd7308 */ /* 0x000ff00000002400 */
[----:B------:R-:W-:Y:S01]  /*f990*/  MUFU.TANH R204, R173 ;  /* 0x000000ad00cc7308 */ /* 0x000fe20000002400 */
[----:B0-----:R-:W-:Y:S02]  /*f9a0*/  FSEL R156, R156, -INF , P3 ;  /* 0xff8000009c9c7808 */ /* 0x001fe40001800000 */
[----:B------:R-:W-:-:S05]  /*f9b0*/  ISETP.GT.AND P3, PT, R169, 0x28, PT ;  /* 0x00000028a900780c */ /* 0x000fca0003f64270 */
[----:B------:R-:W0:Y:S08]  /*f9c0*/  MUFU.TANH R165, R165 ;  /* 0x000000a500a57308 */ /* 0x000e300000002400 */
[----:B------:R1:W2:Y:S08]  /*f9d0*/  MUFU.TANH R208, R172 ;  /* 0x000000ac00d07308 */ /* 0x0002b00000002400 */
[----:B------:R-:W3:Y:S01]  /*f9e0*/  MUFU.TANH R181, R181 ;  /* 0x000000b500b57308 */ /* 0x000ee20000002400 */
[----:B-1----:R-:W-:-:S02]  /*f9f0*/  FSEL R172, R199, -INF , P4 ;  /* 0xff800000c7ac7808 */ /* 0x002fc40002000000 */
[----:B------:R-:W-:Y:S02]  /*fa00*/  ISETP.GT.AND P4, PT, R169, 0x29, PT ;  /* 0x00000029a900780c */ /* 0x000fe40003f84270 */
[----:B0-----:R-:W-:Y:S02]  /*fa10*/  FSEL R165, R165, -INF , P5 ;  /* 0xff800000a5a57808 */ /* 0x001fe40002800000 */
[C---:B------:R-:W-:Y:S01]  /*fa20*/  ISETP.GT.AND P5, PT, R169.reuse, 0x30, PT ;  /* 0x00000030a900780c */ /* 0x040fe20003fa4270 */
[----:B------:R0:W-:Y:S01]  /*fa30*/  MUFU.TANH R199, R154 ;  /* 0x0000009a00c77308 */ /* 0x0001e20000002400 */
[----:B--2---:R-:W-:Y:S01]  /*fa40*/  FSEL R173, R208, -INF , P3 ;  /* 0xff800000d0ad7808 */ /* 0x004fe20001800000 */
[----:B------:R-:W-:Y:S01]  /*fa50*/  FMUL.FTZ R208, R174, UR44 ;  /* 0x0000002caed07c20 */ /* 0x000fe20008410000 */
[----:B------:R-:W-:-:S05]  /*fa60*/  ISETP.GT.AND P3, PT, R169, 0x38, PT ;  /* 0x00000038a900780c */ /* 0x000fca0003f64270 */
[----:B------:R-:W-:Y:S01]  /*fa70*/  MUFU.TANH R206, R206 ;  /* 0x000000ce00ce7308 */ /* 0x000fe20000002400 */
[----:B0-----:R-:W-:Y:S01]  /*fa80*/  FSEL R154, R205, -INF , P6 ;  /* 0xff800000cd9a7808 */ /* 0x001fe20003000000 */
[----:B------:R-:W-:Y:S01]  /*fa90*/  FMUL.FTZ R205, R155, UR44 ;  /* 0x0000002c9bcd7c20 */ /* 0x000fe20008410000 */
[----:B------:R-:W-:Y:S02]  /*faa0*/  FSEL R155, R204, -INF , P4 ;  /* 0xff800000cc9b7808 */ /* 0x000fe40002000000 */
[----:B------:R-:W-:Y:S02]  /*fab0*/  FMNMX.FTZ R204, R153, R197, !PT ;  /* 0x000000c599cc7209 */ /* 0x000fe40007810000 */
[C---:B------:R-:W-:Y:S01]  /*fac0*/  ISETP.GT.AND P6, PT, R169.reuse, 0x31, PT ;  /* 0x00000031a900780c */ /* 0x040fe20003fc4270 */
[----:B------:R-:W-:Y:S01]  /*fad0*/  MUFU.TANH R171, R171 ;  /* 0x000000ab00ab7308 */ /* 0x000fe20000002400 */
[----:B------:R-:W-:-:S04]  /*fae0*/  ISETP.GT.AND P4, PT, R169, 0x39, PT ;  /* 0x00000039a900780c */ /* 0x000fc80003f84270 */
[----:B---3--:R-:W-:Y:S01]  /*faf0*/  FSEL R159, R181, -INF , P4 ;  /* 0xff800000b59f7808 */ /* 0x008fe20002000000 */
[----:B------:R-:W-:Y:S01]  /*fb00*/  FMUL.FTZ R181, R166, UR44 ;  /* 0x0000002ca6b57c20 */ /* 0x000fe20008410000 */
[----:B------:R-:W-:Y:S01]  /*fb10*/  FMUL.FTZ R166, R167, UR44 ;  /* 0x0000002ca7a67c20 */ /* 0x000fe20008410000 */
[----:B------:R0:W-:Y:S01]  /*fb20*/  MUFU.TANH R169, R205 ;  /* 0x000000cd00a97308 */ /* 0x0001e20000002400 */
[----:B------:R-:W-:Y:S01]  /*fb30*/  FMUL.FTZ R167, R170, UR44 ;  /* 0x0000002caaa77c20 */ /* 0x000fe20008410000 */
[----:B------:R-:W-:-:S06]  /*fb40*/  ISETP.GT.AND P4, PT, R168, RZ, PT ;  /* 0x000000ffa800720c */ /* 0x000fcc0003f84270 */
[----:B------:R-:W-:Y:S01]  /*fb50*/  MUFU.TANH R181, R181 ;  /* 0x000000b500b57308 */ /* 0x000fe20000002400 */
[----:B0-----:R-:W-:-:S04]  /*fb60*/  FMNMX.FTZ R205, R152, R204, !PT ;  /* 0x000000cc98cd7209 */ /* 0x001fc80007810000 */
[----:B------:R-:W-:-:S03]  /*fb70*/  FMNMX.FTZ R205, R161, R205, !PT ;  /* 0x000000cda1cd7209 */ /* 0x000fc60007810000 */
[----:B------:R0:W-:Y:S08]  /*fb80*/  MUFU.TANH R204, R158 ;  /* 0x0000009e00cc7308 */ /* 0x0001f00000002400 */
[----:B------:R-:W-:Y:S01]  /*fb90*/  MUFU.TANH R166, R166 ;  /* 0x000000a600a67308 */ /* 0x000fe20000002400 */
[----:B0-----:R-:W-:-:S04]  /*fba0*/  FMNMX.FTZ R158, R160, R205, !PT ;  /* 0x000000cda09e7209 */ /* 0x001fc80007810000 */
[----:B------:R-:W-:-:S03]  /*fbb0*/  FMNMX.FTZ R158, R164, R158, !PT ;  /* 0x0000009ea49e7209 */ /* 0x000fc60007810000 */
[----:B------:R0:W1:Y:S01]  /*fbc0*/  MUFU.TANH R205, R176 ;  /* 0x000000b000cd7308 */ /* 0x0000620000002400 */
[----:B------:R-:W-:-:S04]  /*fbd0*/  FMNMX.FTZ R158, R157, R158, !PT ;  /* 0x0000009e9d9e7209 */ /* 0x000fc80007810000 */
[----:B------:R-:W-:-:S03]  /*fbe0*/  FMNMX.FTZ R158, R156, R158, !PT ;  /* 0x0000009e9c9e7209 */ /* 0x000fc60007810000 */
[----:B------:R-:W-:Y:S01]  /*fbf0*/  MUFU.TANH R167, R167 ;  /* 0x000000a700a77308 */ /* 0x000fe20000002400 */
[----:B0-----:R-:W-:Y:S01]  /*fc00*/  FMUL.FTZ R176, R177, UR44 ;  /* 0x0000002cb1b07c20 */ /* 0x001fe20008410000 */
[----:B------:R-:W-:-:S04]  /*fc10*/  FMNMX.FTZ R177, R172, R158, !PT ;  /* 0x0000009eacb17209 */ /* 0x000fc80007810000 */
[----:B------:R-:W-:Y:S02]  /*fc20*/  FMNMX.FTZ R177, R165, R177, !PT ;  /* 0x000000b1a5b17209 */ /* 0x000fe40007810000 */
[----:B------:R-:W0:Y:S02]  /*fc30*/  MUFU.TANH R176, R176 ;  /* 0x000000b000b07308 */ /* 0x000e240000002400 */
[----:B------:R-:W-:-:S06]  /*fc40*/  FMNMX.FTZ R177, R154, R177, !PT ;  /* 0x000000b19ab17209 */ /* 0x000fcc0007810000 */
[----:B------:R2:W3:Y:S08]  /*fc50*/  MUFU.TANH R158, R180 ;  /* 0x000000b4009e7308 */ /* 0x0004f00000002400 */
[----:B------:R-:W-:Y:S01]  /*fc60*/  MUFU.TANH R208, R208 ;  /* 0x000000d000d07308 */ /* 0x000fe20000002400 */
[----:B--2---:R-:W-:Y:S02]  /*fc70*/  FMNMX.FTZ R180, R173, R177, !PT ;  /* 0x000000b1adb47209 */ /* 0x004fe40007810000 */
[----:B-1----:R-:W-:-:S02]  /*fc80*/  FSEL R177, R205, -INF , P5 ;  /* 0xff800000cdb17808 */ /* 0x002fc40002800000 */
[----:B------:R-:W-:Y:S02]  /*fc90*/  FMNMX.FTZ R180, R155, R180, !PT ;  /* 0x000000b49bb47209 */ /* 0x000fe40007810000 */
[----:B0-----:R-:W-:Y:S01]  /*fca0*/  FSEL R176, R176, -INF , P6 ;  /* 0xff800000b0b07808 */ /* 0x001fe20003000000 */
[----:B------:R-:W0:Y:S01]  /*fcb0*/  MUFU.TANH R207, R207 ;  /* 0x000000cf00cf7308 */ /* 0x000e220000002400 */
[----:B------:R-:W-:Y:S02]  /*fcc0*/  FMNMX.FTZ R180, R177, R180, !PT ;  /* 0x000000b4b1b47209 */ /* 0x000fe40007810000 */
[----:B---3--:R-:W-:Y:S02]  /*fcd0*/  FSEL R158, R158, -INF , P3 ;  /* 0xff8000009e9e7808 */ /* 0x008fe40001800000 */
[----:B------:R-:W-:Y:S02]  /*fce0*/  FMNMX.FTZ R205, R176, R180, !PT ;  /* 0x000000b4b0cd7209 */ /* 0x000fe40007810000 */
[C---:B------:R-:W-:Y:S01]  /*fcf0*/  ISETP.GT.AND P5, PT, R168.reuse, 0x1, PT ;  /* 0x00000001a800780c */ /* 0x040fe20003fa4270 */
[----:B------:R1:W2:Y:S01]  /*fd00*/  MUFU.TANH R180, R162 ;  /* 0x000000a200b47308 */ /* 0x0002a20000002400 */
[----:B------:R-:W-:-:S02]  /*fd10*/  ISETP.GT.AND P6, PT, R168, 0x8, PT ;  /* 0x00000008a800780c */ /* 0x000fc40003fc4270 */
[----:B------:R-:W-:Y:S02]  /*fd20*/  ISETP.GT.AND P3, PT, R168, 0x9, PT ;  /* 0x00000009a800780c */ /* 0x000fe40003f64270 */
[----:B------:R-:W-:Y:S02]  /*fd30*/  FSEL R204, R204, -INF , P6 ;  /* 0xff800000cccc7808 */ /* 0x000fe40003000000 */
[----:B------:R-:W-:Y:S01]  /*fd40*/  FSEL R206, R206, -INF , P3 ;  /* 0xff800000cece7808 */ /* 0x000fe20001800000 */
[----:B------:R-:W-:Y:S01]  /*fd50*/  MUFU.TANH R209, R209 ;  /* 0x000000d100d17308 */ /* 0x000fe20000002400 */
[----:B-1----:R-:W-:Y:S01]  /*fd60*/  FMNMX.FTZ R162, R158, R205, !PT ;  /* 0x000000cd9ea27209 */ /* 0x002fe20007810000 */
[----:B------:R-:W-:Y:S01]  /*fd70*/  FMUL.FTZ R205, R163, UR44 ;  /* 0x0000002ca3cd7c20 */ /* 0x000fe20008410000 */
[----:B------:R-:W-:Y:S02]  /*fd80*/  ISETP.GT.AND P6, PT, R168, 0x18, PT ;  /* 0x00000018a800780c */ /* 0x000fe40003fc4270 */
[----:B------:R-:W-:-:S02]  /*fd90*/  FMNMX.FTZ R162, R159, R162, !PT ;  /* 0x000000a29fa27209 */ /* 0x000fc40007810000 */
[----:B------:R-:W-:Y:S01]  /*fda0*/  ISETP.GT.AND P3, PT, R168, 0x19, PT ;  /* 0x00000019a800780c */ /* 0x000fe20003f64270 */
[----:B------:R-:W1:Y:S02]  /*fdb0*/  MUFU.TANH R205, R205 ;  /* 0x000000cd00cd7308 */ /* 0x000e640000002400 */
[----:B------:R-:W3:Y:S01]  /*fdc0*/  SHFL.BFLY PT, R163, R162, 0x2, 0x1f ;  /* 0x0c401f00a2a37f89 */ /* 0x000ee200000e0000 */
[----:B------:R-:W-:Y:S02]  /*fdd0*/  FSEL R166, R166, -INF , P3 ;  /* 0xff800000a6a67808 */ /* 0x000fe40001800000 */
[----:B------:R-:W-:-:S03]  /*fde0*/  ISETP.GT.AND P3, PT, R168, 0x29, PT ;  /* 0x00000029a800780c */ /* 0x000fc60003f64270 */
[----:B------:R-:W4:Y:S01]  /*fdf0*/  MUFU.TANH R228, R228 ;  /* 0x000000e400e47308 */ /* 0x000f220000002400 */
[----:B0-----:R-:W-:Y:S02]  /*fe00*/  FSEL R207, R207, -INF , P3 ;  /* 0xff800000cfcf7808 */ /* 0x001fe40001800000 */
[----:B------:R-:W-:-:S05]  /*fe10*/  ISETP.GT.AND P3, PT, R168, 0x39, PT ;  /* 0x00000039a800780c */ /* 0x000fca0003f64270 */
[----:B------:R-:W0:Y:S01]  /*fe20*/  MUFU.TANH R229, R229 ;  /* 0x000000e500e57308 */ /* 0x000e220000002400 */
[----:B---3--:R-:W-:Y:S02]  /*fe30*/  FMNMX.FTZ R170, R162, R163, !PT ;  /* 0x000000a3a2aa7209 */ /* 0x008fe40007810000 */
[----:B------:R-:W-:Y:S02]  /*fe40*/  FSEL R162, R199, -INF , P4 ;  /* 0xff800000c7a27808 */ /* 0x000fe40002000000 */
[----:B------:R-:W-:Y:S02]  /*fe50*/  FSEL R163, R169, -INF , P5 ;  /* 0xff800000a9a37808 */ /* 0x000fe40002800000 */
[C---:B------:R-:W-:Y:S01]  /*fe60*/  ISETP.GT.AND P4, PT, R168.reuse, 0x10, PT ;  /* 0x00000010a800780c */ /* 0x040fe20003f84270 */
[----:B------:R-:W3:Y:S01]  /*fe70*/  SHFL.BFLY PT, R169, R170, 0x1, 0x1f ;  /* 0x0c201f00aaa97f89 */ /* 0x000ee200000e0000 */
[----:B------:R-:W-:Y:S02]  /*fe80*/  ISETP.GT.AND P5, PT, R168, 0x11, PT ;  /* 0x00000011a800780c */ /* 0x000fe40003fa4270 */
[----:B--2---:R-:W-:-:S02]  /*fe90*/  FSEL R202, R180, -INF , P4 ;  /* 0xff800000b4ca7808 */ /* 0x004fc40002000000 */
[----:B-1----:R-:W-:Y:S02]  /*fea0*/  FSEL R205, R205, -INF , P5 ;  /* 0xff800000cdcd7808 */ /* 0x002fe40002800000 */
[----:B------:R-:W-:Y:S02]  /*feb0*/  FSEL R199, R181, -INF , P6 ;  /* 0xff800000b5c77808 */ /* 0x000fe40003000000 */
[C---:B------:R-:W-:Y:S02]  /*fec0*/  ISETP.GT.AND P4, PT, R168.reuse, 0x20, PT ;  /* 0x00000020a800780c */ /* 0x040fe40003f84270 */
[C---:B------:R-:W-:Y:S02]  /*fed0*/  ISETP.GT.AND P5, PT, R168.reuse, 0x21, PT ;  /* 0x00000021a800780c */ /* 0x040fe40003fa4270 */
[----:B------:R-:W-:Y:S02]  /*fee0*/  ISETP.GT.AND P6, PT, R168, 0x28, PT ;  /* 0x00000028a800780c */ /* 0x000fe40003fc4270 */
[----:B------:R-:W-:-:S02]  /*fef0*/  FSEL R167, R167, -INF , P4 ;  /* 0xff800000a7a77808 */ /* 0x000fc40002000000 */
[----:B------:R-:W-:Y:S01]  /*ff00*/  FSEL R181, R171, -INF , P5 ;  /* 0xff800000abb57808 */ /* 0x000fe20002800000 */
[----:B------:R-:W-:Y:S01]  /*ff10*/  FMUL.FTZ R171, R178, UR44 ;  /* 0x0000002cb2ab7c20 */ /* 0x000fe20008410000 */
[----:B------:R-:W-:Y:S02]  /*ff20*/  FSEL R208, R208, -INF , P6 ;  /* 0xff800000d0d07808 */ /* 0x000fe40003000000 */
[C---:B------:R-:W-:Y:S02]  /*ff30*/  ISETP.GT.AND P4, PT, R168.reuse, 0x30, PT ;  /* 0x00000030a800780c */ /* 0x040fe40003f84270 */
[C---:B------:R-:W-:Y:S01]  /*ff40*/  ISETP.GT.AND P5, PT, R168.reuse, 0x31, PT ;  /* 0x00000031a800780c */ /* 0x040fe20003fa4270 */
[----:B------:R-:W1:Y:S01]  /*ff50*/  MUFU.TANH R171, R171 ;  /* 0x000000ab00ab7308 */ /* 0x000e620000002400 */
[----:B------:R-:W-:Y:S02]  /*ff60*/  ISETP.GT.AND P6, PT, R168, 0x38, PT ;  /* 0x00000038a800780c */ /* 0x000fe40003fc4270 */
[----:B------:R-:W-:-:S02]  /*ff70*/  FMNMX.FTZ R168, R162, R200, !PT ;  /* 0x000000c8a2a87209 */ /* 0x000fc40007810000 */
[----:B------:R-:W-:Y:S02]  /*ff80*/  FSEL R209, R209, -INF , P5 ;  /* 0xff800000d1d17808 */ /* 0x000fe40002800000 */
[----:B------:R-:W-:Y:S02]  /*ff90*/  FMNMX.FTZ R168, R163, R168, !PT ;  /* 0x000000a8a3a87209 */ /* 0x000fe40007810000 */
[----:B----4-:R-:W-:Y:S02]  /*ffa0*/  FSEL R228, R228, -INF , P6 ;  /* 0xff800000e4e47808 */ /* 0x010fe40003000000 */
[----:B------:R-:W-:Y:S02]  /*ffb0*/  FMNMX.FTZ R168, R204, R168, !PT ;  /* 0x000000a8cca87209 */ /* 0x000fe40007810000 */
[----:B0-----:R-:W-:Y:S02]  /*ffc0*/  FSEL R229, R229, -INF , P3 ;  /* 0xff800000e5e57808 */ /* 0x001fe40001800000 */
[----:B------:R-:W-:-:S02]  /*ffd0*/  FMNMX.FTZ R174, R206, R168, !PT ;  /* 0x000000a8ceae7209 */ /* 0x000fc40007810000 */
[----:B---3--:R-:W-:Y:S01]  /*ffe0*/  FMNMX.FTZ R168, R170, R169, !PT ;  /* 0x000000a9aaa87209 */ /* 0x008fe20007810000 */
[----:B------:R-:W-:Y:S01]  /*fff0*/  IMAD.U32 R169, RZ, RZ, UR40 ;  /* 0x00000028ffa97e24 */ /* 0x000fe2000f8e00ff */
[----:B------:R-:W-:Y:S02]  /*10000*/  FMNMX.FTZ R170, R202, R174, !PT ;  /* 0x000000aecaaa7209 */ /* 0x000fe40007810000 */
[----:B-1----:R-:W-:Y:S01]  /*10010*/  FSEL R182, R171, -INF , P4 ;  /* 0xff800000abb67808 */ /* 0x002fe20002000000 */
[C---:B------:R-:W-:Y:S01]  /*10020*/  FMUL.FTZ R179, R168.reuse, R169 ;  /* 0x000000a9a8b37220 */ /* 0x040fe20000410000 */
[----:B------:R-:W-:Y:S02]  /*10030*/  FMNMX.FTZ R170, R205, R170, !PT ;  /* 0x000000aacdaa7209 */ /* 0x000fe40007810000 */
[----:B------:R-:W-:Y:S02]  /*10040*/  FSETP.NEU.FTZ.AND P4, PT, R168, -INF , PT ;  /* 0xff800000a800780b */ /* 0x000fe40003f9d000 */
[----:B------:R-:W-:-:S02]  /*10050*/  FMNMX.FTZ R170, R199, R170, !PT ;  /* 0x000000aac7aa7209 */ /* 0x000fc40007810000 */
[----:B------:R-:W-:Y:S02]  /*10060*/  FSEL R179, R179, RZ, P4 ;  /* 0x000000ffb3b37208 */ /* 0x000fe40002000000 */
[----:B------:R-:W-:-:S03]  /*10070*/  FMNMX.FTZ R170, R166, R170, !PT ;  /* 0x000000aaa6aa7209 */ /* 0x000fc60007810000 */
[-CC-:B------:R-:W-:Y:S01]  /*10080*/  FFMA.FTZ R227, R160, R169.reuse, -R179.reuse ;  /* 0x000000a9a0e37223 */ /* 0x180fe200000108b3 */
[----:B------:R-:W-:Y:S01]  /*10090*/  FMNMX.FTZ R170, R167, R170, !PT ;  /* 0x000000aaa7aa7209 */ /* 0x000fe20007810000 */
[-CC-:B------:R-:W-:Y:S01]  /*100a0*/  FFMA.FTZ R160, R164, R169.reuse, -R179.reuse ;  /* 0x000000a9a4a07223 */ /* 0x180fe200000108b3 */
[-CC-:B------:R-:W-:Y:S01]  /*100b0*/  FFMA.FTZ R175, R154, R169.reuse, -R179.reuse ;  /* 0x000000a99aaf7223 */ /* 0x180fe200000108b3 */
        /* <DEDUP_REMOVED lines=16> */
[----:B------:R-:W-:Y:S01]  /*101c0*/  FFMA.FTZ R180, R159, R169, -R179 ;  /* 0x000000a99fb47223 */ /* 0x000fe200000108b3 */
[----:B------:R-:W-:Y:S01]  /*101d0*/  FMNMX.FTZ R170, R209, R170, !PT ;  /* 0x000000aad1aa7209 */ /* 0x000fe20007810000 */
[----:B------:R-:W-:Y:S03]  /*101e0*/  MUFU.EX2 R179, R158 ;  /* 0x0000009e00b37308 */ /* 0x000fe60000000800 */
[----:B------:R-:W-:-:S04]  /*101f0*/  FMNMX.FTZ R170, R228, R170, !PT ;  /* 0x000000aae4aa7209 */ /* 0x000fc80007810000 */
[----:B------:R-:W-:Y:S01]  /*10200*/  FMNMX.FTZ R170, R229, R170, !PT ;  /* 0x000000aae5aa7209 */ /* 0x000fe20007810000 */
[----:B------:R-:W-:Y:S04]  /*10210*/  MUFU.EX2 R153, R153 ;  /* 0x0000009900997308 */ /* 0x000fe80000000800 */
[----:B------:R-:W0:Y:S04]  /*10220*/  SHFL.BFLY PT, R164, R170, 0x2, 0x1f ;  /* 0x0c401f00aaa47f89 */ /* 0x000e2800000e0000 */
[----:B------:R-:W-:Y:S08]  /*10230*/  MUFU.EX2 R152, R152 ;  /* 0x0000009800987308 */ /* 0x000ff00000000800 */
[----:B------:R-:W-:Y:S08]  /*10240*/  MUFU.EX2 R161, R161 ;  /* 0x000000a100a17308 */ /* 0x000ff00000000800 */
[----:B------:R-:W-:Y:S01]  /*10250*/  MUFU.EX2 R227, R227 ;  /* 0x000000e300e37308 */ /* 0x000fe20000000800 */
[----:B0-----:R-:W-:-:S02]  /*10260*/  FMNMX.FTZ R170, R170, R164, !PT ;  /* 0x000000a4aaaa7209 */ /* 0x001fc40007810000 */
[----:B------:R-:W-:-:S05]  /*10270*/  FSEL R164, R168, RZ, P4 ;  /* 0x000000ffa8a47208 */ /* 0x000fca0002000000 */
[----:B------:R-:W-:Y:S01]  /*10280*/  MUFU.EX2 R160, R160 ;  /* 0x000000a000a07308 */ /* 0x000fe20000000800 */
[----:B------:R-:W0:Y:S01]  /*10290*/  SHFL.BFLY PT, R154, R170, 0x1, 0x1f ;  /* 0x0c201f00aa9a7f89 */ /* 0x000e2200000e0000 */
[----:B------:R-:W-:-:S04]  /*102a0*/  FADD.FTZ R164, -R164, R197 ;  /* 0x000000c5a4a47221 */ /* 0x000fc80000010100 */
[----:B------:R-:W-:Y:S02]  /*102b0*/  FMUL.FTZ R164, R164, R169 ;  /* 0x000000a9a4a47220 */ /* 0x000fe40000410000 */
[----:B------:R-:W-:Y:S08]  /*102c0*/  MUFU.EX2 R157, R157 ;  /* 0x0000009d009d7308 */ /* 0x000ff00000000800 */
[----:B------:R-:W1:Y:S08]  /*102d0*/  MUFU.EX2 R164, R164 ;  /* 0x000000a400a47308 */ /* 0x000e700000000800 */
[----:B------:R-:W-:Y:S01]  /*102e0*/  MUFU.EX2 R171, R171 ;  /* 0x000000ab00ab7308 */ /* 0x000fe20000000800 */
[----:B0-----:R-:W-:-:S04]  /*102f0*/  FMNMX.FTZ R170, R170, R154, !PT ;  /* 0x0000009aaaaa7209 */ /* 0x001fc80007810000 */
[C---:B------:R-:W-:Y:S01]  /*10300*/  FSETP.NEU.FTZ.AND P3, PT, R170.reuse, -INF , PT ;  /* 0xff800000aa00780b */ /* 0x040fe20003f7d000 */
[CC--:B------:R-:W-:Y:S02]  /*10310*/  FMUL.FTZ R156, R170.reuse, R169.reuse ;  /* 0x000000a9aa9c7220 */ /* 0x0c0fe40000410000 */
[----:B------:R-:W-:Y:S01]  /*10320*/  MUFU.EX2 R172, R172 ;  /* 0x000000ac00ac7308 */ /* 0x000fe20000000800 */
[----:B------:R-:W-:Y:S01]  /*10330*/  FSEL R165, R170, RZ, P3 ;  /* 0x000000ffaaa57208 */ /* 0x000fe20001800000 */
[----:B-1----:R-:W-:Y:S01]  /*10340*/  FFMA.FTZ R14, R164, R14, R153 ;  /* 0x0000000ea40e7223 */ /* 0x002fe20000010099 */
[----:B------:R-:W-:Y:S01]  /*10350*/  FSEL R156, R156, RZ, P3 ;  /* 0x000000ff9c9c7208 */ /* 0x000fe20001800000 */
[----:B------:R-:W-:Y:S01]  /*10360*/  FMUL.FTZ R24, R24, R164 ;  /* 0x000000a418187220 */ /* 0x000fe20000410000 */
[----:B------:R-:W-:Y:S01]  /*10370*/  ISETP.NE.AND P3, PT, R192, RZ, PT ;  /* 0x000000ffc000720c */ /* 0x000fe20003f65270 */
[----:B------:R-:W-:Y:S01]  /*10380*/  FADD.FTZ R165, -R165, R200 ;  /* 0x000000c8a5a57221 */ /* 0x000fe20000010100 */
[----:B------:R-:W-:Y:S01]  /*10390*/  FADD.FTZ R14, R152, R14 ;  /* 0x0000000e980e7221 */ /* 0x000fe20000010000 */
[-CC-:B------:R-:W-:Y:S01]  /*103a0*/  FFMA.FTZ R154, R162, R169.reuse, -R156.reuse ;  /* 0x000000a9a29a7223 */ /* 0x180fe2000001089c */
[-CC-:B------:R-:W-:Y:S01]  /*103b0*/  FFMA.FTZ R158, R202, R169.reuse, -R156.reuse ;  /* 0x000000a9ca9e7223 */ /* 0x180fe2000001089c */
[-C--:B------:R-:W-:Y:S01]  /*103c0*/  FMUL.FTZ R165, R165, R169.reuse ;  /* 0x000000a9a5a57220 */ /* 0x080fe20000410000 */
[----:B------:R-:W-:Y:S01]  /*103d0*/  FFMA.FTZ R202, R166, R169, -R156 ;  /* 0x000000a9a6ca7223 */ /* 0x000fe2000001089c */
[----:B------:R-:W-:-:S02]  /*103e0*/  @!P1 VIADD R166, R21, 0x38840 ;  /* 0x0003884015a69836 */ /* 0x000fc40000000000 */
[-CC-:B------:R-:W-:Y:S01]  /*103f0*/  FFMA.FTZ R159, R163, R169.reuse, -R156.reuse ;  /* 0x000000a9a39f7223 */ /* 0x180fe2000001089c */
[----:B------:R-:W-:Y:S01]  /*10400*/  MUFU.EX2 R154, R154 ;  /* 0x0000009a009a7308 */ /* 0x000fe20000000800 */
[-CC-:B------:R-:W-:Y:S01]  /*10410*/  FFMA.FTZ R155, R204, R169.reuse, -R156.reuse ;  /* 0x000000a9cc9b7223 */ /* 0x180fe2000001089c */
[-C--:B------:R-:W-:Y:S01]  /*10420*/  FFMA.FTZ R162, R206, R169.reuse, -R156 ;  /* 0x000000a9cea27223 */ /* 0x080fe2000001089c */
[----:B------:R-:W-:Y:S01]  /*10430*/  @!P1 PRMT R166, RZ, 0x654, R166 ;  /* 0x00000654ffa69816 */ /* 0x000fe200000000a6 */
[-CC-:B------:R-:W-:Y:S01]  /*10440*/  FFMA.FTZ R163, R205, R169.reuse, -R156.reuse ;  /* 0x000000a9cda37223 */ /* 0x180fe2000001089c */
[-CC-:B------:R-:W-:Y:S01]  /*10450*/  FFMA.FTZ R183, R199, R169.reuse, -R156.reuse ;  /* 0x000000a9c7b77223 */ /* 0x180fe2000001089c */
[-CC-:B------:R-:W-:Y:S01]  /*10460*/  FFMA.FTZ R197, R167, R169.reuse, -R156.reuse ;  /* 0x000000a9a7c57223 */ /* 0x180fe2000001089c */
[----:B------:R0:W-:Y:S01]  /*10470*/  @!P1 SYNCS.ARRIVE.TRANS64.RED.A1T0 RZ, [R166+URZ], RZ ;  /* 0x000000ffa6ff99a7 */ /* 0x0001e2000810043f */
[----:B------:R-:W1:Y:S01]  /*10480*/  MUFU.EX2 R165, R165 ;  /* 0x000000a500a57308 */ /* 0x000e620000000800 */
[-CC-:B------:R-:W-:Y:S01]  /*10490*/  FFMA.FTZ R181, R181, R169.reuse, -R156.reuse ;  /* 0x000000a9b5b57223 */ /* 0x180fe2000001089c */
[-CC-:B------:R-:W-:Y:S01]  /*104a0*/  FFMA.FTZ R200, R208, R169.reuse, -R156.reuse ;  /* 0x000000a9d0c87223 */ /* 0x180fe2000001089c */
[-CC-:B------:R-:W-:Y:S01]  /*104b0*/  FFMA.FTZ R167, R207, R169.reuse, -R156.reuse ;  /* 0x000000a9cfa77223 */ /* 0x180fe2000001089c */
[-CC-:B------:R-:W-:Y:S01]  /*104c0*/  FFMA.FTZ R204, R209, R169.reuse, -R156.reuse ;  /* 0x000000a9d1cc7223 */ /* 0x180fe2000001089c */
[-CC-:B------:R-:W-:Y:S01]  /*104d0*/  FFMA.FTZ R207, R228, R169.reuse, -R156.reuse ;  /* 0x000000a9e4cf7223 */ /* 0x180fe2000001089c */
[-C--:B------:R-:W-:Y:S01]  /*104e0*/  FFMA.FTZ R208, R229, R169.reuse, -R156 ;  /* 0x000000a9e5d07223 */ /* 0x080fe2000001089c */
[----:B0-----:R-:W-:Y:S01]  /*104f0*/  @!P3 IMAD R166, R201, 0x40, R188 ;  /* 0x00000040c9a6b824 */ /* 0x001fe200078e02bc */
[----:B------:R-:W0:Y:S01]  /*10500*/  MUFU.EX2 R159, R159 ;  /* 0x0000009f009f7308 */ /* 0x000e220000000800 */
[----:B------:R-:W-:Y:S01]  /*10510*/  FFMA.FTZ R201, R182, R169, -R156 ;  /* 0x000000a9b6c97223 */ /* 0x000fe2000001089c */
[----:B------:R-:W-:Y:S01]  /*10520*/  FADD.FTZ R14, R161, R14 ;  /* 0x0000000ea10e7221 */ /* 0x000fe20000010000 */
[----:B------:R-:W-:Y:S01]  /*10530*/  @!P3 IMAD R166, R166, 0x4, R2 ;  /* 0x00000004a6a6b824 */ /* 0x000fe200078e0202 */
[----:B------:R-:W-:Y:S01]  /*10540*/  F2FP.BF16.F32.PACK_AB R152, R152, R153 ;  /* 0x000000999898723e */ /* 0x000fe200000010ff */
[----:B------:R-:W-:Y:S01]  /*10550*/  FMUL.FTZ R25, R25, R164 ;  /* 0x000000a419197220 */ /* 0x000fe20000410000 */
[----:B------:R-:W-:Y:S01]  /*10560*/  FADD.FTZ R14, R227, R14 ;  /* 0x0000000ee30e7221 */ /* 0x000fe20000010000 */
[----:B------:R-:W-:Y:S01]  /*10570*/  F2FP.BF16.F32.PACK_AB R156, R157, R160 ;  /* 0x000000a09d9c723e */ /* 0x000fe200000010ff */
[----:B------:R-:W2:Y:S01]  /*10580*/  MUFU.EX2 R155, R155 ;  /* 0x0000009b009b7308 */ /* 0x000ea20000000800 */
[----:B------:R3:W-:Y:S01]  /*10590*/  @!P3 STS [R166+0x38400], R164 ;  /* 0x038400a4a600b388 */ /* 0x0007e20000000800 */
[----:B-1----:R-:W-:Y:S01]  /*105a0*/  FFMA.FTZ R15, R165, R15, R154 ;  /* 0x0000000fa50f7223 */ /* 0x002fe2000001009a */
[----:B------:R-:W-:Y:S01]  /*105b0*/  FADD.FTZ R14, R160, R14 ;  /* 0x0000000ea00e7221 */ /* 0x000fe20000010000 */
[-C--:B------:R-:W-:Y:S01]  /*105c0*/  FMUL.FTZ R28, R28, R164.reuse ;  /* 0x000000a41c1c7220 */ /* 0x080fe20000410000 */
[----:B------:R1:W-:Y:S01]  /*105d0*/  @!P3 STS [R166+0x38420], R165 ;  /* 0x038420a5a600b388 */ /* 0x0003e20000000800 */
[----:B------:R-:W-:Y:S01]  /*105e0*/  FMUL.FTZ R29, R29, R164 ;  /* 0x000000a41d1d7220 */ /* 0x000fe20000410000 */
[----:B------:R-:W-:Y:S01]  /*105f0*/  FADD.FTZ R205, R157, R14 ;  /* 0x0000000e9dcd7221 */ /* 0x000fe20000010000 */
[----:B------:R-:W4:Y:S01]  /*10600*/  MUFU.EX2 R162, R162 ;  /* 0x000000a200a27308 */ /* 0x000f220000000800 */
        /* <DEDUP_REMOVED lines=17> */
[----:B------:R-:W-:Y:S01]  /*10720*/  F2FP.BF16.F32.PACK_AB R155, R162, R155 ;  /* 0x0000009ba29b723e */ /* 0x000fe200000010ff */
[----:B------:R-:W-:Y:S01]  /*10730*/  BAR.SYNC.DEFER_BLOCKING 0xf, 0x100 ;  /* 0x03c4000000007b1d */ /* 0x000fe20000010000 */
[-C--:B------:R-:W-:Y:S01]  /*10740*/  FMUL.FTZ R52, R52, R164.reuse ;  /* 0x000000a434347220 */ /* 0x080fe20000410000 */
[-C--:B------:R-:W-:Y:S01]  /*10750*/  FMUL.FTZ R53, R53, R164.reuse ;  /* 0x000000a435357220 */ /* 0x080fe20000410000 */
[-C--:B------:R-:W-:Y:S01]  /*10760*/  FMUL.FTZ R56, R56, R164.reuse ;  /* 0x000000a438387220 */ /* 0x080fe20000410000 */
[-C--:B------:R-:W-:Y:S01]  /*10770*/  FMUL.FTZ R57, R57, R164.reuse ;  /* 0x000000a439397220 */ /* 0x080fe20000410000 */
[-C--:B------:R-:W-:Y:S01]  /*10780*/  FMUL.FTZ R60, R60, R164.reuse ;  /* 0x000000a43c3c7220 */ /* 0x080fe20000410000 */
[----:B------:R-:W-:Y:S01]  /*10790*/  MUFU.EX2 R183, R183 ;  /* 0x000000b700b77308 */ /* 0x000fe20000000800 */
        /* <DEDUP_REMOVED lines=8> */
[C---:B--2---:R-:W-:Y:S01]  /*10820*/  F2FP.BF16.F32.PACK_AB R157, R163.reuse, R158 ;  /* 0x0000009ea39d723e */ /* 0x044fe200000010ff */
[----:B------:R-:W-:Y:S01]  /*10830*/  FADD.FTZ R206, R163, R15 ;  /* 0x0000000fa3ce7221 */ /* 0x000fe20000010000 */
[----:B------:R-:W-:Y:S01]  /*10840*/  F2FP.BF16.F32.PACK_AB R158, R172, R171 ;  /* 0x000000abac9e723e */ /* 0x000fe200000010ff */
        /* <DEDUP_REMOVED lines=45> */
[----:B------:R-:W-:Y:S01]  /*10b20*/  FMUL.FTZ R149, R149, R164 ;  /* 0x000000a495957220 */ /* 0x000fe20000410000 */
        /* <DEDUP_REMOVED lines=72> */
[----:B------:R-:W-:Y:S01]  /*10fb0*/  FMUL.FTZ R151, R151, R165 ;  /* 0x000000a597977220 */ /* 0x000fe20000410000 */
[----:B--2---:R-:W-:Y:S01]  /*10fc0*/  F2FP.BF16.F32.PACK_AB R160, R175, R174 ;  /* 0x000000aeafa0723e */ /* 0x004fe200000010ff */
[----:B------:R2:W-:Y:S01]  /*10fd0*/  STSM.16.M88.4 [R195+0x36400], R152 ;  /* 0x03640098c3007844 */ /* 0x0005e20000000200 */
[----:B0-----:R-:W-:Y:S01]  /*10fe0*/  F2FP.BF16.F32.PACK_AB R161, R181, R197 ;  /* 0x000000c5b5a1723e */ /* 0x001fe200000010ff */
[----:B------:R-:W-:Y:S01]  /*10ff0*/  VIADD R14, R198, 0x80 ;  /* 0x00000080c60e7836 */ /* 0x000fe20000000000 */
[----:B------:R-:W-:Y:S01]  /*11000*/  F2FP.BF16.F32.PACK_AB R162, R178, R173 ;  /* 0x000000adb2a2723e */ /* 0x000fe200000010ff */
[----:B------:R2:W-:Y:S01]  /*11010*/  STSM.16.M88.4 [R203], R156 ;  /* 0x0000009ccb007844 */ /* 0x0005e20000000200 */
[----:B----4-:R-:W-:Y:S01]  /*11020*/  F2FP.BF16.F32.PACK_AB R163, R182, R200 ;  /* 0x000000c8b6a3723e */ /* 0x010fe200000010ff */
[----:B------:R-:W-:Y:S01]  /*11030*/  IMAD.MOV.U32 R15, RZ, RZ, 0x40000040 ;  /* 0x40000040ff0f7424 */ /* 0x000fe200078e00ff */
[----:B---3--:R-:W-:Y:S01]  /*11040*/  F2FP.BF16.F32.PACK_AB R164, R176, R177 ;  /* 0x000000b1b0a4723e */ /* 0x008fe200000010ff */
[----:B------:R-:W-:Y:S01]  /*11050*/  IMAD.MOV.U32 R199, RZ, RZ, 0x40000040 ;  /* 0x40000040ffc77424 */ /* 0x000fe200078e00ff */
[----:B-1----:R-:W-:Y:S01]  /*11060*/  F2FP.BF16.F32.PACK_AB R165, R204, R201 ;  /* 0x000000c9cca5723e */ /* 0x002fe200000010ff */
[----:B------:R2:W-:Y:S01]  /*11070*/  STSM.16.M88.4 [R212], R160 ;  /* 0x000000a0d4007844 */ /* 0x0005e20000000200 */
[----:B------:R-:W-:Y:S01]  /*11080*/  F2FP.BF16.F32.PACK_AB R166, R180, R179 ;  /* 0x000000b3b4a6723e */ /* 0x000fe200000010ff */
[----:B------:R-:W-:Y:S01]  /*11090*/  FADD.FTZ R205, R171, R205 ;  /* 0x000000cdabcd7221 */ /* 0x000fe20000010000 */
[----:B-----5:R-:W-:Y:S01]  /*110a0*/  F2FP.BF16.F32.PACK_AB R167, R208, R207 ;  /* 0x000000cfd0a7723e */ /* 0x020fe200000010ff */
[----:B------:R-:W-:Y:S01]  /*110b0*/  FADD.FTZ R206, R183, R206 ;  /* 0x000000ceb7ce7221 */ /* 0x000fe20000010000 */
[----:B------:R-:W-:Y:S01]  /*110c0*/  ISETP.GT.AND P3, PT, R20, R196, PT ;  /* 0x000000c41400720c */ /* 0x000fe20003f64270 */
[----:B------:R-:W-:Y:S01]  /*110d0*/  FADD.FTZ R205, R172, R205 ;  /* 0x000000cdaccd7221 */ /* 0x000fe20000010000 */
[----:B------:R-:W-:Y:S01]  /*110e0*/  @!P1 VIADD R21, R21, 0x38860 ;  /* 0x0003886015159836 */ /* 0x000fe20000000000 */
[----:B------:R2:W-:Y:S01]  /*110f0*/  STSM.16.M88.4 [R210], R164 ;  /* 0x000000a4d2007844 */ /* 0x0005e20000000200 */
[----:B------:R-:W-:Y:S01]  /*11100*/  WARPGROUP.ARRIVE ;  /* 0x00000000000079c5 */ /* 0x000fe20000000000 */
[----:B------:R-:W-:Y:S01]  /*11110*/  FADD.FTZ R206, R202, R206 ;  /* 0x000000cecace7221 */ /* 0x000fe20000010000 */
[----:B------:R-:W-:Y:S01]  /*11120*/  FADD.FTZ R205, R174, R205 ;  /* 0x000000cdaecd7221 */ /* 0x000fe20000010000 */
[----:B------:R-:W-:-:S02]  /*11130*/  @!P1 PRMT R21, RZ, 0x654, R21 ;  /* 0x00000654ff159816 */ /* 0x000fc40000000015 */
[----:B------:R-:W-:Y:S01]  /*11140*/  FADD.FTZ R206, R197, R206 ;  /* 0x000000cec5ce7221 */ /* 0x000fe20000010000 */
[----:B------:R-:W-:Y:S01]  /*11150*/  HGMMA.64x256x16.F32.BF16 R24, R152, gdesc[UR4].tnspB, R24, gsb0 ;  /* 0x43e0000498187df0 */ /* 0x000fe20008001818 */
[----:B------:R-:W-:Y:S01]  /*11160*/  R2UR UR6, R14 ;  /* 0x000000000e0672ca */ /* 0x000fe200000e0000 */
[C---:B------:R-:W-:Y:S01]  /*11170*/  VIADD R14, R198.reuse, 0x100 ;  /* 0x00000100c60e7836 */ /* 0x040fe20000000000 */
[----:B------:R-:W-:Y:S01]  /*11180*/  R2UR UR7, R15 ;  /* 0x000000000f0772ca */ /* 0x000fe200000e0000 */
[----:B------:R-:W-:Y:S02]  /*11190*/  IMAD.MOV.U32 R15, RZ, RZ, 0x40000040 ;  /* 0x40000040ff0f7424 */ /* 0x000fe400078e00ff */
[----:B------:R-:W-:Y:S01]  /*111a0*/  FADD.FTZ R205, R175, R205 ;  /* 0x000000cdafcd7221 */ /* 0x000fe20000010000 */
[----:B------:R-:W-:Y:S02]  /*111b0*/  VIADD R198, R198, 0x180 ;  /* 0x00000180c6c67836 */ /* 0x000fe40000000000 */
[----:B------:R-:W-:Y:S01]  /*111c0*/  FADD.FTZ R206, R181, R206 ;  /* 0x000000ceb5ce7221 */ /* 0x000fe20000010000 */
[----:B------:R-:W-:-:S02]  /*111d0*/  IMAD.MOV.U32 R197, RZ, RZ, R168 ;  /* 0x000000ffffc57224 */ /* 0x000fc400078e00a8 */
[----:B------:R-:W-:Y:S01]  /*111e0*/  FADD.FTZ R205, R173, R205 ;  /* 0x000000cdadcd7221 */ /* 0x000fe20000010000 */
[----:B------:R-:W-:Y:S01]  /*111f0*/  FADD.FTZ R206, R200, R206 ;  /* 0x000000cec8ce7221 */ /* 0x000fe20000010000 */
[----:B------:R-:W-:Y:S02]  /*11200*/  IMAD.MOV.U32 R200, RZ, RZ, R170 ;  /* 0x000000ffffc87224 */ /* 0x000fe400078e00aa */
[----:B------:R-:W-:Y:S01]  /*11210*/  FADD.FTZ R205, R178, R205 ;  /* 0x000000cdb2cd7221 */ /* 0x000fe20000010000 */
[----:B------:R-:W-:-:S03]  /*11220*/  FADD.FTZ R206, R182, R206 ;  /* 0x000000ceb6ce7221 */ /* 0x000fc60000010000 */
[----:B------:R-:W-:Y:S01]  /*11230*/  FADD.FTZ R205, R177, R205 ;  /* 0x000000cdb1cd7221 */ /* 0x000fe20000010000 */
[----:B------:R-:W-:Y:S01]  /*11240*/  FADD.FTZ R206, R201, R206 ;  /* 0x000000cec9ce7221 */ /* 0x000fe20000010000 */
[----:B------:R-:W-:Y:S02]  /*11250*/  IMAD.MOV.U32 R201, RZ, RZ, R18 ;  /* 0x000000ffffc97224 */ /* 0x000fe400078e0012 */
[----:B------:R-:W-:Y:S01]  /*11260*/  FADD.FTZ R205, R176, R205 ;  /* 0x000000cdb0cd7221 */ /* 0x000fe20000010000 */
[----:B------:R-:W-:-:S03]  /*11270*/  FADD.FTZ R206, R204, R206 ;  /* 0x000000ceccce7221 */ /* 0x000fc60000010000 */
[----:B------:R-:W-:Y:S01]  /*11280*/  FADD.FTZ R205, R179, R205 ;  /* 0x000000cdb3cd7221 */ /* 0x000fe20000010000 */
[----:B------:R-:W-:Y:S01]  /*11290*/  FADD.FTZ R206, R207, R206 ;  /* 0x000000cecfce7221 */ /* 0x000fe20000010000 */
[----:B------:R-:W-:Y:S02]  /*112a0*/  WARPGROUP.DEPBAR.LE gsb0, 0x0 ;  /* 0x00008000000079c5 */ /* 0x000fe40000010000 */
[----:B------:R-:W-:-:S06]  /*112b0*/  WARPGROUP.ARRIVE ;  /* 0x00000000000079c5 */ /* 0x000fcc0000000000 */
[----:B------:R-:W-:Y:S01]  /*112c0*/  HGMMA.64x256x16.F32.BF16 R24, R156, gdesc[UR4].tnspB, R24, gsb0 ;  /* 0x43e000049c187df0 */ /* 0x000fe20008001818 */
[----:B------:R-:W-:Y:S01]  /*112d0*/  R2UR UR6, R14 ;  /* 0x000000000e0672ca */ /* 0x000fe200000e0000 */
[----:B------:R-:W-:Y:S01]  /*112e0*/  FADD.FTZ R14, R180, R205 ;  /* 0x000000cdb40e7221 */ /* 0x000fe20000010000 */
[----:B------:R-:W-:Y:S01]  /*112f0*/  R2UR UR7, R15 ;  /* 0x000000000f0772ca */ /* 0x000fe200000e0000 */
[----:B------:R-:W-:Y:S01]  /*11300*/  FADD.FTZ R15, R208, R206 ;  /* 0x000000ced00f7221 */ /* 0x000fe20000010000 */
        /* <DEDUP_REMOVED lines=20> */
[----:B0-----:R-:W-:-:S04]  /*11450*/  VIADD R21, R20, 0xffffffff ;  /* 0xffffffff14157836 */ /* 0x001fc80000000000 */
[----:B------:R-:W-:Y:S01]  /*11460*/  IMAD.MOV.U32 R20, RZ, RZ, R21 ;  /* 0x000000ffff147224 */ /* 0x000fe200078e0015 */
[----:B--2---:R-:W-:Y:S06]  /*11470*/  @P3 BRA `(.L_x_5702) ;  /* 0xffffffc400283947 */ /* 0x004fec000383ffff */
[----:B------:R-:W-:Y:S05]  /*11480*/  BSYNC B1 ;  /* 0x0000000000017941 */ /* 0x000fea0003800000 */
.L_x_5691:
[----:B------:R-:W-:-:S07]  /*11490*/  IMAD.MOV.U32 R20, RZ, RZ, R21 ;  /* 0x000000ffff147224 */ /* 0x000fce00078e0015 */
.L_x_5690:
[----:B------:R-:W-:Y:S05]  /*114a0*/  BSYNC B0 ;  /* 0x0000000000007941 */ /* 0x000fea0003800000 */
.L_x_5689:
[----:B------:R-:W-:Y:S01]  /*114b0*/  ISETP.GE.AND P2, PT, R20, R213, PT ;  /* 0x000000d51400720c */ /* 0x000fe20003f46270 */
[----:B------:R-:W-:-:S12]  /*114c0*/  BSSY B0, `(.L_x_5703) ;  /* 0x0000369000007945 */ /* 0x000fd80003800000 */
[----:B------:R-:W-:Y:S05]  /*114d0*/  @!P2 BRA `(.L_x_5704) ;  /* 0x00000034009ca947 */ /* 0x000fea0003800000 */
[----:B------:R-:W-:Y:S02]  /*114e0*/  IMAD.MOV.U32 R199, RZ, RZ, R170 ;  /* 0x000000ffffc77224 */ /* 0x000fe400078e00aa */
[----:B------:R-:W-:Y:S02]  /*114f0*/  IMAD.MOV.U32 R193, RZ, RZ, R168 ;  /* 0x000000ffffc17224 */ /* 0x000fe400078e00a8 */
[----:B------:R-:W-:-:S07]  /*11500*/  IMAD.MOV.U32 R198, RZ, RZ, R18 ;  /* 0x000000ffffc67224 */ /* 0x000fce00078e0012 */
.L_x_5715:
[----:B------:R-:W-:-:S05]  /*11510*/  VIADD R18, R198, 0x1 ;  /* 0x00000001c6127836 */ /* 0x000fca0000000000 */
[----:B------:R-:W-:-:S04]  /*11520*/  ISETP.NE.AND P2, PT, R18, 0x2, PT ;  /* 0x000000021200780c */ /* 0x000fc80003f45270 */
[----:B------:R-:W-:Y:S02]  /*11530*/  SEL R21, RZ, 0x1, P2 ;  /* 0x00000001ff157807 */ /* 0x000fe40001000000 */
[----:B------:R-:W-:Y:S02]  /*11540*/  SEL R18, R18, RZ, P2 ;  /* 0x000000ff12127207 */ /* 0x000fe40001000000 */
[----:B------:R-:W-:Y:S01]  /*11550*/  LOP3.LUT R22, R22, R21, RZ, 0x3c, !PT ;  /* 0x0000001516167212 */ /* 0x000fe200078e3cff */
[----:B------:R-:W-:Y:S06]  /*11560*/  @!P0 BRA `(.L_x_5705) ;  /* 0x0000000000048947 */ /* 0x000fec0003800000 */
[----:B------:R-:W-:Y:S01]  /*11570*/  BPT.TRAP 0x1 ;  /* 0x000000040000795c */ /* 0x000fe20000300000 */
.L_x_5705:
[----:B------:R-:W-:Y:S01]  /*11580*/  IMAD R21, R18, 0x8, R2 ;  /* 0x0000000812157824 */ /* 0x000fe200078e0202 */
[----:B------:R-:W-:-:S04]  /*11590*/  SHF.L.U32 R196, R22, 0x1f, RZ ;  /* 0x0000001f16c47819 */ /* 0x000fc800000006ff */
[----:B------:R0:W1:Y:S01]  /*115a0*/  SYNCS.PHASECHK.TRANS64.TRYWAIT P2, [R21+URZ+0x38830], R196 ;  /* 0x038830c4150075a7 */ /* 0x000062000804017f */
[----:B------:R-:W-:Y:S05]  /*115b0*/  @!P0 BRA `(.L_x_5706) ;  /* 0x0000000000048947 */ /* 0x000fea0003800000 */
[----:B------:R-:W-:Y:S01]  /*115c0*/  BPT.TRAP 0x1 ;  /* 0x000000040000795c */ /* 0x000fe20000300000 */
.L_x_5706:
[----:B------:R-:W-:Y:S01]  /*115d0*/  BSSY B1, `(.L_x_5707) ;  /* 0x0000006000017945 */ /* 0x000fe20003800000 */
[----:B---3--:R-:W-:Y:S02]  /*115e0*/  IMAD R156, R18, 0x200, R0 ;  /* 0x00000200129c7824 */ /* 0x008fe400078e0200 */
[----:B------:R-:W-:Y:S01]  /*115f0*/  IMAD.MOV.U32 R157, RZ, RZ, 0x40000040 ;  /* 0x40000040ff9d7424 */ /* 0x000fe200078e00ff */
[----:B-1----:R-:W-:Y:S06]  /*11600*/  @P2 BRA `(.L_x_5708) ;  /* 0x0000000000082947 */ /* 0x002fec0003800000 */
[----:B------:R-:W1:Y:S02]  /*11610*/  SYNCS.PHASECHK.TRANS64.TRYWAIT P2, [R21+URZ+0x38830], R196 ;  /* 0x038830c4150075a7 */ /* 0x000e64000804017f */
[----:B-1----:R-:W-:Y:S05]  /*11620*/  @!P2 BRA `(.L_x_5709) ;  /* 0x000001400054a947 */ /* 0x002fea0003800000 */
.L_x_5708:
[----:B------:R-:W-:Y:S05]  /*11630*/  BSYNC B1 ;  /* 0x0000000000017941 */ /* 0x000fea0003800000 */
.L_x_5707:
        /* <DEDUP_REMOVED lines=36> */
.L_x_5710:
[----:B------:R2:W3:Y:S01]  /*11880*/  SYNCS.PHASECHK.TRANS64.TRYWAIT P2, [R21+URZ+0x38850], R196 ;  /* 0x038850c4150075a7 */ /* 0x0004e2000804017f */
[----:B------:R-:W-:Y:S05]  /*11890*/  @!P0 BRA `(.L_x_5711) ;  /* 0x0000000000048947 */ /* 0x000fea0003800000 */
[----:B------:R-:W-:Y:S01]  /*118a0*/  BPT.TRAP 0x1 ;  /* 0x000000040000795c */ /* 0x000fe20000300000 */
.L_x_5711:
[----:B------:R-:W-:Y:S04]  /*118b0*/  BSSY B1, `(.L_x_5712) ;  /* 0x0000004000017945 */ /* 0x000fe80003800000 */
[----:B---3--:R-:W-:Y:S05]  /*118c0*/  @P2 BRA `(.L_x_5713) ;  /* 0x0000000000082947 */ /* 0x008fea0003800000 */
[----:B------:R-:W3:Y:S02]  /*118d0*/  SYNCS.PHASECHK.TRANS64.TRYWAIT P2, [R21+URZ+0x38850], R196 ;  /* 0x038850c4150075a7 */ /* 0x000ee4000804017f */
[----:B---3--:R-:W-:Y:S05]  /*118e0*/  @!P2 BRA `(.L_x_5714) ;  /* 0x0000013c00b8a947 */ /* 0x008fea0003800000 */
.L_x_5713:
[----:B------:R-:W-:Y:S05]  /*118f0*/  BSYNC B1 ;  /* 0x0000000000017941 */ /* 0x000fea0003800000 */
.L_x_5712:
        /* <DEDUP_REMOVED lines=13> */
[----:B------:R-:W-:Y:S02]  /*119d0*/  IMAD.MOV.U32 R207, RZ, RZ, 0x40000040 ;  /* 0x40000040ffcf7424 */ /* 0x000fe400078e00ff */
[----:B------:R-:W-:Y:S01]  /*119e0*/  IMAD.MOV.U32 R208, RZ, RZ, 0x28 ;  /* 0x00000028ffd07424 */ /* 0x000fe200078e00ff */
[----:B------:R-:W-:Y:S01]  /*119f0*/  HGMMA.64x64x16.F32.BF16 R152, gdesc[UR4], R152, gsb0 ;  /* 0x00e00000049879f0 */ /* 0x000fe20008001898 */
[----:B------:R-:W-:Y:S01]  /*11a00*/  R2UR UR4, R196 ;  /* 0x00000000c40472ca */ /* 0x000fe200000e0000 */
[----:B------:R-:W-:Y:S01]  /*11a10*/  VIADD R196, R204, 0x2 ;  /* 0x00000002ccc47836 */ /* 0x000fe20000000000 */
[----:B------:R-:W-:Y:S01]  /*11a20*/  R2UR UR5, R197 ;  /* 0x00000000c50572ca */ /* 0x000fe200000e0000 */
[----:B------:R-:W-:-:S02]  /*11a30*/  IMAD.MOV.U32 R197, RZ, RZ, 0x40000040 ;  /* 0x40000040ffc57424 */ /* 0x000fc400078e00ff */
[----:B------:R-:W-:Y:S01]  /*11a40*/  IMAD.MOV.U32 R209, RZ, RZ, 0xa00 ;  /* 0x00000a00ffd17424 */ /* 0x000fe200078e00ff */
        /* <DEDUP_REMOVED lines=161> */
[----:B------:R-:W-:Y:S02]  /*12460*/  SEL R208, R208, 0x26, P2 ;  /* 0x00000026d0d07807 */ /* 0x000fe40001000000 */
[----:B------:R-:W-:Y:S01]  /*12470*/  SEL R209, R209, 0x980, P2 ;  /* 0x00000980d1d17807 */ /* 0x000fe20001000000 */
[----:B------:R-:W-:Y:S01]  /*12480*/  IMAD.IADD R200, R196, 0x1, R202 ;  /* 0x00000001c4c87824 */ /* 0x000fe200078e02ca */
[----:B------:R-:W-:Y:S02]  /*12490*/  LOP3.LUT R208, R208, 0x6, RZ, 0xc0, !PT ;  /* 0x00000006d0d07812 */ /* 0x000fe400078ec0ff */
        /* <DEDUP_REMOVED lines=8> */
[----:B------:R-:W-:Y:S02]  /*12520*/  R2UR UR4, R200 ;  /* 0x00000000c80472ca */ /* 0x000fe400000e0000 */
[----:B------:R-:W-:Y:S01]  /*12530*/  R2UR UR5, R201 ;  /* 0x00000000c90572ca */ /* 0x000fe200000e0000 */
[----:B------:R-:W-:Y:S01]  /*12540*/  VIADD R201, R4, 0xa00 ;  /* 0x00000a0004c97836 */ /* 0x000fe20000000000 */
[C---:B------:R-:W-:Y:S02]  /*12550*/  SEL R200, R197.reuse, 0x2, P2 ;  /* 0x00000002c5c87807 */ /* 0x040fe40001000000 */
[----:B------:R-:W-:-:S03]  /*12560*/  SEL R197, R197, 0x6, !P2 ;  /* 0x00000006c5c57807 */ /* 0x000fc60005000000 */
[----:B------:R-:W-:Y:S01]  /*12570*/  IMAD.IADD R206, R202, 0x1, R200 ;  /* 0x00000001cace7824 */ /* 0x000fe200078e02c8 */
        /* <DEDUP_REMOVED lines=34> */
[----:B------:R-:W-:Y:S01]  /*127a0*/  IMAD.MOV.U32 R208, RZ, RZ, 0x30 ;  /* 0x00000030ffd07424 */ /* 0x000fe200078e00ff */
[----:B------:R-:W-:Y:S01]  /*127b0*/  R2UR UR7, R209 ;  /* 0x00000000d10772ca */ /* 0x000fe200000e0000 */
[----:B------:R-:W-:-:S03]  /*127c0*/  IMAD.MOV.U32 R209, RZ, RZ, 0xc00 ;  /* 0x00000c00ffd17424 */ /* 0x000fc600078e00ff */
[----:B------:R-:W-:Y:S02]  /*127d0*/  SEL R208, R208, 0x2e, P2 ;  /* 0x0000002ed0d07807 */ /* 0x000fe40001000000 */
[----:B------:R-:W-:Y:S02]  /*127e0*/  SEL R209, R209, 0xb80, P2 ;  /* 0x00000b80d1d17807 */ /* 0x000fe40001000000 */
        /* <DEDUP_REMOVED lines=76> */
[----:B------:R-:W-:Y:S01]  /*12cb0*/  IMAD.MOV.U32 R201, RZ, RZ, 0x40000040 ;  /* 0x40000040ffc97424 */ /* 0x000fe200078e00ff */
        /* <DEDUP_REMOVED lines=30> */
[C---:B------:R-:W-:Y:S01]  /*12ea0*/  IMAD.IADD R196, R205.reuse, 0x1, R197 ;  /* 0x00000001cdc47824 */ /* 0x040fe200078e02c5 */
[----:B------:R-:W-:Y:S01]  /*12eb0*/  R2UR UR4, R206 ;  /* 0x00000000ce0472ca */ /* 0x000fe200000e0000 */
[----:B------:R-:W-:Y:S01]  /*12ec0*/  IMAD.IADD R206, R205, 0x1, R200 ;  /* 0x00000001cdce7824 */ /* 0x000fe200078e02c8 */
[----:B------:R-:W-:Y:S01]  /*12ed0*/  R2UR UR5, R207 ;  /* 0x00000000cf0572ca */ /* 0x000fe200000e0000 */
[----:B------:R-:W-:-:S02]  /*12ee0*/  IMAD.MOV.U32 R207, RZ, RZ, 0x40000040 ;  /* 0x40000040ffcf7424 */ /* 0x000fc400078e00ff */
[----:B------:R-:W-:Y:S02]  /*12ef0*/  IMAD.IADD R200, R200, 0x1, R202 ;  /* 0x00000001c8c87824 */ /* 0x000fe400078e02ca */
[----:B------:R-:W-:-:S05]  /*12f00*/  IMAD.MOV.U32 R205, RZ, RZ, 0x40 ;  /* 0x00000040ffcd7424 */ /* 0x000fca00078e00ff */
[----:B------:R-:W-:-:S04]  /*12f10*/  SEL R205, R205, 0x3e, P2 ;  /* 0x0000003ecdcd7807 */ /* 0x000fc80001000000 */
[----:B------:R-:W-:Y:S01]  /*12f20*/  LOP3.LUT R205, R205, 0x6, RZ, 0xc0, !PT ;  /* 0x00000006cdcd7812 */ /* 0x000fe200078ec0ff */
[----:B------:R-:W-:Y:S02]  /*12f30*/  WARPGROUP.DEPBAR.LE gsb0, 0x0 ;  /* 0x00008000000079c5 */ /* 0x000fe40000010000 */
[----:B------:R-:W-:-:S06]  /*12f40*/  WARPGROUP.ARRIVE ;  /* 0x00000000000079c5 */ /* 0x000fcc0000000000 */
[----:B------:R-:W-:Y:S01]  /*12f50*/  HGMMA.64x64x16.F32.BF16 R152, gdesc[UR4], R152, gsb0 ;  /* 0x00e00000049879f0 */ /* 0x000fe20008001898 */
[----:B------:R-:W-:Y:S02]  /*12f60*/  R2UR UR4, R206 ;  /* 0x00000000ce0472ca */ /* 0x000fe400000e0000 */
[----:B------:R-:W-:Y:S02]  /*12f70*/  R2UR UR5, R207 ;  /* 0x00000000cf0572ca */ /* 0x000fe400000e0000 */
[----:B------:R-:W-:Y:S01]  /*12f80*/  R2UR UR6, R200 ;  /* 0x00000000c80672ca */ /* 0x000fe200000e0000 */
[----:B------:R-:W-:Y:S01]  /*12f90*/  IMAD.IADD R200, R197, 0x1, R202 ;  /* 0x00000001c5c87824 */ /* 0x000fe200078e02ca */
[----:B------:R-:W-:Y:S01]  /*12fa0*/  R2UR UR7, R201 ;  /* 0x00000000c90772ca */ /* 0x000fe200000e0000 */
[----:B------:R-:W-:Y:S02]  /*12fb0*/  IMAD.MOV.U32 R197, RZ, RZ, 0x40000040 ;  /* 0x40000040ffc57424 */ /* 0x000fe400078e00ff */
[----:B------:R-:W-:Y:S01]  /*12fc0*/  IMAD.MOV.U32 R201, RZ, RZ, 0x40000040 ;  /* 0x40000040ffc97424 */ /* 0x000fe200078e00ff */
[----:B------:R-:W-:-:S02]  /*12fd0*/  WARPGROUP.DEPBAR.LE gsb0, 0x0 ;  /* 0x00008000000079c5 */ /* 0x000fc40000010000 */
[----:B------:R-:W-:-:S07]  /*12fe0*/  WARPGROUP.ARRIVE ;  /* 0x00000000000079c5 */ /* 0x000fce0000000000 */
        /* <DEDUP_REMOVED lines=127> */
[C---:B------:R-:W-:Y:S01]  /*137e0*/  FADD.FTZ R171, -R168.reuse, R193 ;  /* 0x000000c1a8ab7221 */ /* 0x040fe20000010100 */
[----:B------:R-:W-:-:S03]  /*137f0*/  FMUL.FTZ R193, R168, R169 ;  /* 0x000000a9a8c17220 */ /* 0x000fc60000410000 */
[-C--:B------:R-:W-:Y:S01]  /*13800*/  FMUL.FTZ R171, R171, R169.reuse ;  /* 0x000000a9abab7220 */ /* 0x080fe20000410000 */
[-CC-:B------:R-:W-:Y:S01]  /*13810*/  FFMA.FTZ R208, R156, R169.reuse, -R193.reuse ;  /* 0x000000a99cd07223 */ /* 0x180fe200000108c1 */
[-CC-:B------:R-:W-:Y:S01]  /*13820*/  FFMA.FTZ R156, R159, R169.reuse, -R193.reuse ;  /* 0x000000a99f9c7223 */ /* 0x180fe200000108c1 */
[----:B0-----:R-:W-:Y:S01]  /*13830*/  FMNMX.FTZ R170, R182, R170, !PT ;  /* 0x000000aab6aa7209 */ /* 0x001fe20007810000 */
[-CC-:B------:R-:W-:Y:S01]  /*13840*/  FFMA.FTZ R159, R161, R169.reuse, -R193.reuse ;  /* 0x000000a9a19f7223 */ /* 0x180fe200000108c1 */
[-CC-:B------:R-:W-:Y:S01]  /*13850*/  FFMA.FTZ R174, R165, R169.reuse, -R193.reuse ;  /* 0x000000a9a5ae7223 */ /* 0x180fe200000108c1 */
[-CC-:B------:R-:W-:Y:S01]  /*13860*/  FFMA.FTZ R152, R152, R169.reuse, -R193.reuse ;  /* 0x000000a998987223 */ /* 0x180fe200000108c1 */
[-CC-:B------:R-:W-:Y:S01]  /*13870*/  FFMA.FTZ R153, R153, R169.reuse, -R193.reuse ;  /* 0x000000a999997223 */ /* 0x180fe200000108c1 */
[-CC-:B------:R-:W-:Y:S01]  /*13880*/  FFMA.FTZ R178, R201, R169.reuse, -R193.reuse ;  /* 0x000000a9c9b27223 */ /* 0x180fe200000108c1 */
[----:B------:R0:W2:Y:S01]  /*13890*/  MUFU.EX2 R179, R171 ;  /* 0x000000ab00b37308 */ /* 0x0000a20000000800 */
[-CC-:B------:R-:W-:Y:S01]  /*138a0*/  FFMA.FTZ R197, R197, R169.reuse, -R193.reuse ;  /* 0x000000a9c5c57223 */ /* 0x180fe200000108c1 */
[----:B-1----:R-:W-:Y:S01]  /*138b0*/  FMNMX.FTZ R170, R183, R170, !PT ;  /* 0x000000aab7aa7209 */ /* 0x002fe20007810000 */
[-CC-:B------:R-:W-:Y:S01]  /*138c0*/  FFMA.FTZ R160, R160, R169.reuse, -R193.reuse ;  /* 0x000000a9a0a07223 */ /* 0x180fe200000108c1 */
[-CC-:B------:R-:W-:Y:S01]  /*138d0*/  FFMA.FTZ R172, R172, R169.reuse, -R193.reuse ;  /* 0x000000a9acac7223 */ /* 0x180fe200000108c1 */
[-CC-:B------:R-:W-:Y:S01]  /*138e0*/  FFMA.FTZ R173, R173, R169.reuse, -R193.reuse ;  /* 0x000000a9adad7223 */ /* 0x180fe200000108c1 */
[-CC-:B------:R-:W-:Y:S01]  /*138f0*/  FFMA.FTZ R176, R176, R169.reuse, -R193.reuse ;  /* 0x000000a9b0b07223 */ /* 0x180fe200000108c1 */
[----:B------:R-:W1:Y:S01]  /*13900*/  SHFL.BFLY PT, R175, R170, 0x2, 0x1f ;  /* 0x0c401f00aaaf7f89 */ /* 0x000e6200000e0000 */
[----:B------:R-:W3:Y:S01]  /*13910*/  MUFU.EX2 R152, R152 ;  /* 0x0000009800987308 */ /* 0x000ee20000000800 */
[-CC-:B0-----:R-:W-:Y:S01]  /*13920*/  FFMA.FTZ R171, R164, R169.reuse, -R193.reuse ;  /* 0x000000a9a4ab7223 */ /* 0x181fe200000108c1 */
[-CC-:B------:R-:W-:Y:S01]  /*13930*/  FFMA.FTZ R177, R177, R169.reuse, -R193.reuse ;  /* 0x000000a9b1b17223 */ /* 0x180fe200000108c1 */
[----:B------:R-:W-:-:S05]  /*13940*/  FFMA.FTZ R180, R180, R169, -R193 ;  /* 0x000000a9b4b47223 */ /* 0x000fca00000108c1 */
[----:B------:R-:W0:Y:S01]  /*13950*/  MUFU.EX2 R153, R153 ;  /* 0x0000009900997308 */ /* 0x000e220000000800 */
[-C--:B--2---:R-:W-:Y:S01]  /*13960*/  FMUL.FTZ R24, R24, R179.reuse ;  /* 0x000000b318187220 */ /* 0x084fe20000410000 */
[-C--:B------:R-:W-:Y:S01]  /*13970*/  FMUL.FTZ R25, R25, R179.reuse ;  /* 0x000000b319197220 */ /* 0x080fe20000410000 */
[-C--:B------:R-:W-:Y:S01]  /*13980*/  FMUL.FTZ R28, R28, R179.reuse ;  /* 0x000000b31c1c7220 */ /* 0x080fe20000410000 */
[-C--:B------:R-:W-:Y:S01]  /*13990*/  FMUL.FTZ R29, R29, R179.reuse ;  /* 0x000000b31d1d7220 */ /* 0x080fe20000410000 */
[-C--:B------:R-:W-:Y:S01]  /*139a0*/  FMUL.FTZ R32, R32, R179.reuse ;  /* 0x000000b320207220 */ /* 0x080fe20000410000 */
[-C--:B------:R-:W-:Y:S01]  /*139b0*/  FMUL.FTZ R33, R33, R179.reuse ;  /* 0x000000b321217220 */ /* 0x080fe20000410000 */
[-C--:B------:R-:W-:Y:S01]  /*139c0*/  FMUL.FTZ R36, R36, R179.reuse ;  /* 0x000000b324247220 */ /* 0x080fe20000410000 */
[----:B------:R-:W2:Y:S01]  /*139d0*/  MUFU.EX2 R208, R208 ;  /* 0x000000d000d07308 */ /* 0x000ea20000000800 */
[----:B---3--:R-:W-:Y:S01]  /*139e0*/  FFMA.FTZ R14, R179, R14, R152 ;  /* 0x0000000eb30e7223 */ /* 0x008fe20000010098 */
[-C--:B------:R-:W-:Y:S01]  /*139f0*/  FMUL.FTZ R37, R37, R179.reuse ;  /* 0x000000b325257220 */ /* 0x080fe20000410000 */
[-C--:B------:R-:W-:Y:S01]  /*13a00*/  FMUL.FTZ R40, R40, R179.reuse ;  /* 0x000000b328287220 */ /* 0x080fe20000410000 */
[-C--:B------:R-:W-:Y:S01]  /*13a10*/  FMUL.FTZ R41, R41, R179.reuse ;  /* 0x000000b329297220 */ /* 0x080fe20000410000 */
[-C--:B------:R-:W-:Y:S01]  /*13a20*/  FMUL.FTZ R44, R44, R179.reuse ;  /* 0x000000b32c2c7220 */ /* 0x080fe20000410000 */
[----:B------:R-:W-:Y:S01]  /*13a30*/  FMUL.FTZ R45, R45, R179 ;  /* 0x000000b32d2d7220 */ /* 0x000fe20000410000 */
[----:B-1----:R-:W-:Y:S01]  /*13a40*/  FMNMX.FTZ R170, R170, R175, !PT ;  /* 0x000000afaaaa7209 */ /* 0x002fe20007810000 */
[----:B------:R-:W-:Y:S01]  /*13a50*/  MUFU.EX2 R197, R197 ;  /* 0x000000c500c57308 */ /* 0x000fe20000000800 */
[----:B------:R-:W-:Y:S01]  /*13a60*/  FFMA.FTZ R175, R200, R169, -R193 ;  /* 0x000000a9c8af7223 */ /* 0x000fe200000108c1 */
[C---:B0-----:R-:W-:Y:S01]  /*13a70*/  FADD.FTZ R14, R153.reuse, R14 ;  /* 0x0000000e990e7221 */ /* 0x041fe20000010000 */
[----:B------:R-:W-:Y:S01]  /*13a80*/  F2FP.BF16.F32.PACK_AB R152, R153, R152 ;  /* 0x000000989998723e */ /* 0x000fe200000010ff */
[----:B------:R-:W0:Y:S01]  /*13a90*/  SHFL.BFLY PT, R161, R170, 0x1, 0x1f ;  /* 0x0c201f00aaa17f89 */ /* 0x000e2200000e0000 */
        /* <DEDUP_REMOVED lines=22> */
[----:B------:R-:W-:Y:S01]  /*13c00*/  FMUL.FTZ R84, R84, R179 ;  /* 0x000000b354547220 */ /* 0x000fe20000410000 */
[----:B0-----:R-:W-:Y:S01]  /*13c10*/  FMNMX.FTZ R170, R170, R161, !PT ;  /* 0x000000a1aaaa7209 */ /* 0x001fe20007810000 */
[-C--:B------:R-:W-:Y:S01]  /*13c20*/  FMUL.FTZ R85, R85, R179.reuse ;  /* 0x000000b355557220 */ /* 0x080fe20000410000 */
[-C--:B------:R-:W-:Y:S01]  /*13c30*/  FMUL.FTZ R88, R88, R179.reuse ;  /* 0x000000b358587220 */ /* 0x080fe20000410000 */
[----:B------:R-:W-:Y:S01]  /*13c40*/  FMUL.FTZ R89, R89, R179 ;  /* 0x000000b359597220 */ /* 0x000fe20000410000 */
[----:B------:R-:W-:Y:S01]  /*13c50*/  MUFU.EX2 R171, R171 ;  /* 0x000000ab00ab7308 */ /* 0x000fe20000000800 */
[C---:B------:R-:W-:Y:S01]  /*13c60*/  FADD.FTZ R161, -R170.reuse, R199 ;  /* 0x000000c7aaa17221 */ /* 0x040fe20000010100 */
[----:B------:R-:W-:Y:S01]  /*13c70*/  FMUL.FTZ R165, R170, R169 ;  /* 0x000000a9aaa57220 */ /* 0x000fe20000410000 */
[-C--:B------:R-:W-:Y:S01]  /*13c80*/  FMUL.FTZ R92, R92, R179.reuse ;  /* 0x000000b35c5c7220 */ /* 0x080fe20000410000 */
[----:B------:R-:W-:Y:S01]  /*13c90*/  FMUL.FTZ R93, R93, R179 ;  /* 0x000000b35d5d7220 */ /* 0x000fe20000410000 */
[-C--:B------:R-:W-:Y:S01]  /*13ca0*/  FMUL.FTZ R161, R161, R169.reuse ;  /* 0x000000a9a1a17220 */ /* 0x080fe20000410000 */
[-CC-:B------:R-:W-:Y:S01]  /*13cb0*/  FFMA.FTZ R154, R154, R169.reuse, -R165.reuse ;  /* 0x000000a99a9a7223 */ /* 0x180fe200000108a5 */
[-CC-:B------:R-:W-:Y:S01]  /*13cc0*/  FFMA.FTZ R201, R155, R169.reuse, -R165.reuse ;  /* 0x000000a99bc97223 */ /* 0x180fe200000108a5 */
[-CC-:B------:R-:W-:Y:S01]  /*13cd0*/  FFMA.FTZ R155, R157, R169.reuse, -R165.reuse ;  /* 0x000000a99d9b7223 */ /* 0x180fe200000108a5 */
[-CC-:B------:R-:W-:Y:S01]  /*13ce0*/  FFMA.FTZ R157, R162, R169.reuse, -R165.reuse ;  /* 0x000000a9a29d7223 */ /* 0x180fe200000108a5 */
[----:B------:R-:W-:Y:S01]  /*13cf0*/  @!P1 VIADD R162, R21, 0x38840 ;  /* 0x0003884015a29836 */ /* 0x000fe20000000000 */
[----:B------:R-:W-:Y:S01]  /*13d00*/  MUFU.EX2 R161, R161 ;  /* 0x000000a100a17308 */ /* 0x000fe20000000800 */
[-CC-:B------:R-:W-:Y:S01]  /*13d10*/  FFMA.FTZ R164, R158, R169.reuse, -R165.reuse ;  /* 0x000000a99ea47223 */ /* 0x180fe200000108a5 */
[-CC-:B------:R-:W-:Y:S01]  /*13d20*/  FFMA.FTZ R158, R163, R169.reuse, -R165.reuse ;  /* 0x000000a9a39e7223 */ /* 0x180fe200000108a5 */
[-CC-:B------:R-:W-:Y:S01]  /*13d30*/  FFMA.FTZ R193, R166, R169.reuse, -R165.reuse ;  /* 0x000000a9a6c17223 */ /* 0x180fe200000108a5 */
[----:B------:R-:W-:Y:S01]  /*13d40*/  @!P1 PRMT R162, RZ, 0x654, R162 ;  /* 0x00000654ffa29816 */ /* 0x000fe200000000a2 */
[-CC-:B------:R-:W-:Y:S01]  /*13d50*/  FFMA.FTZ R199, R167, R169.reuse, -R165.reuse ;  /* 0x000000a9a7c77223 */ /* 0x180fe200000108a5 */
[-CC-:B------:R-:W-:Y:S01]  /*13d60*/  FFMA.FTZ R181, R181, R169.reuse, -R165.reuse ;  /* 0x000000a9b5b57223 */ /* 0x180fe200000108a5 */
[-CC-:B------:R-:W-:Y:S01]  /*13d70*/  FFMA.FTZ R200, R202, R169.reuse, -R165.reuse ;  /* 0x000000a9cac87223 */ /* 0x180fe200000108a5 */
[----:B------:R-:W0:Y:S01]  /*13d80*/  MUFU.EX2 R154, R154 ;  /* 0x0000009a009a7308 */ /* 0x000e220000000800 */
[----:B------:R1:W-:Y:S01]  /*13d90*/  @!P1 SYNCS.ARRIVE.TRANS64.RED.A1T0 RZ, [R162+URZ], RZ ;  /* 0x000000ffa2ff99a7 */ /* 0x0003e2000810043f */
[-CC-:B------:R-:W-:Y:S01]  /*13da0*/  FFMA.FTZ R205, R205, R169.reuse, -R165.reuse ;  /* 0x000000a9cdcd7223 */ /* 0x180fe200000108a5 */
[-CC-:B------:R-:W-:Y:S01]  /*13db0*/  FFMA.FTZ R206, R206, R169.reuse, -R165.reuse ;  /* 0x000000a9cece7223 */ /* 0x180fe200000108a5 */
[----:B------:R-:W-:Y:S01]  /*13dc0*/  FFMA.FTZ R207, R207, R169, -R165 ;  /* 0x000000a9cfcf7223 */ /* 0x000fe200000108a5 */
[-C--:B------:R-:W-:Y:S01]  /*13dd0*/  FMUL.FTZ R96, R96, R179.reuse ;  /* 0x000000b360607220 */ /* 0x080fe20000410000 */
[-C--:B------:R-:W-:Y:S01]  /*13de0*/  FMUL.FTZ R97, R97, R179.reuse ;  /* 0x000000b361617220 */ /* 0x080fe20000410000 */
[----:B------:R-:W-:Y:S01]  /*13df0*/  FMUL.FTZ R100, R100, R179 ;  /* 0x000000b364647220 */ /* 0x000fe20000410000 */
[----:B------:R-:W2:Y:S01]  /*13e00*/  MUFU.EX2 R201, R201 ;  /* 0x000000c900c97308 */ /* 0x000ea20000000800 */
[----:B-1----:R-:W-:-:S02]  /*13e10*/  @!P2 IMAD R162, R198, 0x40, R188 ;  /* 0x00000040c6a2a824 */ /* 0x002fc400078e02bc */
[-CC-:B------:R-:W-:Y:S01]  /*13e20*/  FFMA.FTZ R198, R204, R169.reuse, -R165.reuse ;  /* 0x000000a9ccc67223 */ /* 0x180fe200000108a5 */
[-CC-:B------:R-:W-:Y:S01]  /*13e30*/  FFMA.FTZ R204, R182, R169.reuse, -R165.reuse ;  /* 0x000000a9b6cc7223 */ /* 0x180fe200000108a5 */
[----:B------:R-:W-:Y:S01]  /*13e40*/  FFMA.FTZ R165, R183, R169, -R165 ;  /* 0x000000a9b7a57223 */ /* 0x000fe200000108a5 */
[----:B------:R-:W-:Y:S02]  /*13e50*/  @!P2 IMAD R162, R162, 0x4, R2 ;  /* 0x00000004a2a2a824 */ /* 0x000fe400078e0202 */
[-C--:B------:R-:W-:Y:S01]  /*13e60*/  FMUL.FTZ R101, R101, R179.reuse ;  /* 0x000000b365657220 */ /* 0x080fe20000410000 */
[----:B------:R-:W-:Y:S01]  /*13e70*/  FMUL.FTZ R104, R104, R179 ;  /* 0x000000b368687220 */ /* 0x000fe20000410000 */
[----:B------:R-:W1:Y:S01]  /*13e80*/  MUFU.EX2 R155, R155 ;  /* 0x0000009b009b7308 */ /* 0x000e620000000800 */
[----:B0-----:R-:W-:Y:S01]  /*13e90*/  FFMA.FTZ R15, R161, R15, R154 ;  /* 0x0000000fa10f7223 */ /* 0x001fe2000001009a */
[----:B------:R-:W-:Y:S01]  /*13ea0*/  @!P2 STS [R162+0x38400], R179 ;  /* 0x038400b3a200a388 */ /* 0x000fe20000000800 */
[-C--:B------:R-:W-:Y:S01]  /*13eb0*/  FMUL.FTZ R105, R105, R179.reuse ;  /* 0x000000b369697220 */ /* 0x080fe20000410000 */
[-C--:B------:R-:W-:Y:S01]  /*13ec0*/  FMUL.FTZ R108, R108, R179.reuse ;  /* 0x000000b36c6c7220 */ /* 0x080fe20000410000 */
[-C--:B------:R-:W-:Y:S01]  /*13ed0*/  FMUL.FTZ R109, R109, R179.reuse ;  /* 0x000000b36d6d7220 */ /* 0x080fe20000410000 */
[----:B------:R0:W-:Y:S01]  /*13ee0*/  @!P2 STS [R162+0x38420], R161 ;  /* 0x038420a1a200a388 */ /* 0x0001e20000000800 */
[-C--:B------:R-:W-:Y:S01]  /*13ef0*/  FMUL.FTZ R112, R112, R179.reuse ;  /* 0x000000b370707220 */ /* 0x080fe20000410000 */
        /* <DEDUP_REMOVED lines=25> */
[----:B-1----:R-:W-:Y:S01]  /*14090*/  FADD.FTZ R15, R155, R15 ;  /* 0x0000000f9b0f7221 */ /* 0x002fe20000010000 */
[C---:B------:R-:W-:Y:S01]  /*140a0*/  FADD.FTZ R14, R197.reuse, R14 ;  /* 0x0000000ec50e7221 */ /* 0x040fe20000010000 */
[----:B------:R-:W-:Y:S01]  /*140b0*/  F2FP.BF16.F32.PACK_AB R154, R197, R208 ;  /* 0x000000d0c59a723e */ /* 0x000fe200000010ff */
[----:B------:R-:W-:Y:S01]  /*140c0*/  FMUL.FTZ R26, R26, R161 ;  /* 0x000000a11a1a7220 */ /* 0x000fe20000410000 */
[----:B---3--:R-:W-:Y:S01]  /*140d0*/  FADD.FTZ R15, R164, R15 ;  /* 0x0000000fa40f7221 */ /* 0x008fe20000010000 */
[----:B------:R-:W-:Y:S01]  /*140e0*/  FADD.FTZ R14, R156, R14 ;  /* 0x0000000e9c0e7221 */ /* 0x000fe20000010000 */
[----:B------:R-:W-:Y:S01]  /*140f0*/  F2FP.BF16.F32.PACK_AB R155, R164, R155 ;  /* 0x0000009ba49b723e */ /* 0x000fe200000010ff */
[----:B------:R-:W-:Y:S01]  /*14100*/  BAR.SYNC.DEFER_BLOCKING 0xf, 0x100 ;  /* 0x03c4000000007b1d */ /* 0x000fe20000010000 */
[----:B--2---:R-:W-:Y:S01]  /*14110*/  FADD.FTZ R15, R157, R15 ;  /* 0x0000000f9d0f7221 */ /* 0x004fe20000010000 */
[----:B----4-:R-:W-:Y:S01]  /*14120*/  F2FP.BF16.F32.PACK_AB R157, R158, R157 ;  /* 0x0000009d9e9d723e */ /* 0x010fe200000010ff */
[----:B------:R-:W-:Y:S01]  /*14130*/  FMUL.FTZ R27, R27, R161 ;  /* 0x000000a11b1b7220 */ /* 0x000fe20000410000 */
[----:B------:R-:W-:Y:S01]  /*14140*/  F2FP.BF16.F32.PACK_AB R156, R160, R156 ;  /* 0x0000009ca09c723e */ /* 0x000fe200000010ff */
[----:B------:R-:W-:Y:S01]  /*14150*/  FADD.FTZ R202, R158, R15 ;  /* 0x0000000f9eca7221 */ /* 0x000fe20000010000 */
[----:B------:R-:W-:Y:S01]  /*14160*/  MUFU.EX2 R199, R199 ;  /* 0x000000c700c77308 */ /* 0x000fe20000000800 */
        /* <DEDUP_REMOVED lines=72> */
[----:B--2---:R-:W-:Y:S01]  /*145f0*/  FADD.FTZ R205, R160, R14 ;  /* 0x0000000ea0cd7221 */ /* 0x004fe20000010000 */
[----:B-1----:R-:W-:Y:S01]  /*14600*/  F2FP.BF16.F32.PACK_AB R160, R175, R174 ;  /* 0x000000aeafa0723e */ /* 0x002fe200000010ff */
[----:B------:R1:W-:Y:S01]  /*14610*/  STSM.16.M88.4 [R195+0x36400], R152 ;  /* 0x03640098c3007844 */ /* 0x0003e20000000200 */
[----:B0-----:R-:W-:Y:S01]  /*14620*/  F2FP.BF16.F32.PACK_AB R161, R200, R181 ;  /* 0x000000b5c8a1723e */ /* 0x001fe200000010ff */
[----:B------:R-:W-:Y:S01]  /*14630*/  FADD.FTZ R205, R159, R205 ;  /* 0x000000cd9fcd7221 */ /* 0x000fe20000010000 */
[----:B------:R-:W-:Y:S01]  /*14640*/  F2FP.BF16.F32.PACK_AB R159, R199, R193 ;  /* 0x000000c1c79f723e */ /* 0x000fe200000010ff */
[----:B------:R-:W-:Y:S01]  /*14650*/  VIADD R14, R196, 0x80 ;  /* 0x00000080c40e7836 */ /* 0x000fe20000000000 */
[----:B------:R-:W0:Y:S01]  /*14660*/  MUFU.EX2 R178, R178 ;  /* 0x000000b200b27308 */ /* 0x000e220000000800 */
[----:B------:R-:W-:Y:S01]  /*14670*/  F2FP.BF16.F32.PACK_AB R162, R173, R172 ;  /* 0x000000acada2723e */ /* 0x000fe200000010ff */
[----:B------:R-:W-:Y:S01]  /*14680*/  IMAD.MOV.U32 R15, RZ, RZ, 0x40000040 ;  /* 0x40000040ff0f7424 */ /* 0x000fe200078e00ff */
[----:B---3--:R-:W-:Y:S01]  /*14690*/  F2FP.BF16.F32.PACK_AB R163, R182, R198 ;  /* 0x000000c6b6a3723e */ /* 0x008fe200000010ff */
[----:B------:R1:W-:Y:S01]  /*146a0*/  STSM.16.M88.4 [R203], R156 ;  /* 0x0000009ccb007844 */ /* 0x0003e20000000200 */
[----:B------:R-:W-:-:S02]  /*146b0*/  IMAD.MOV.U32 R197, RZ, RZ, 0x40000040 ;  /* 0x40000040ffc57424 */ /* 0x000fc400078e00ff */
[----:B------:R-:W-:Y:S01]  /*146c0*/  FADD.FTZ R202, R193, R202 ;  /* 0x000000cac1ca7221 */ /* 0x000fe20000010000 */
[----:B------:R-:W-:Y:S01]  /*146d0*/  FADD.FTZ R205, R171, R205 ;  /* 0x000000cdabcd7221 */ /* 0x000fe20000010000 */
[----:B------:R-:W-:Y:S01]  /*146e0*/  MUFU.EX2 R177, R177 ;  /* 0x000000b100b17308 */ /* 0x000fe20000000800 */
[----:B------:R1:W-:Y:S01]  /*146f0*/  STSM.16.M88.4 [R212], R160 ;  /* 0x000000a0d4007844 */ /* 0x0003e20000000200 */
[----:B------:R-:W-:Y:S01]  /*14700*/  FADD.FTZ R202, R199, R202 ;  /* 0x000000cac7ca7221 */ /* 0x000fe20000010000 */
[----:B------:R-:W-:Y:S01]  /*14710*/  FADD.FTZ R205, R174, R205 ;  /* 0x000000cdaecd7221 */ /* 0x000fe20000010000 */
[----:B------:R-:W-:Y:S01]  /*14720*/  ISETP.GT.AND P2, PT, R20, R213, PT ;  /* 0x000000d51400720c */ /* 0x000fe20003f44270 */
[----:B------:R-:W-:Y:S02]  /*14730*/  @!P1 VIADD R21, R21, 0x38860 ;  /* 0x0003886015159836 */ /* 0x000fe40000000000 */
[----:B------:R-:W-:Y:S01]  /*14740*/  FADD.FTZ R202, R181, R202 ;  /* 0x000000cab5ca7221 */ /* 0x000fe20000010000 */
[----:B------:R-:W-:Y:S01]  /*14750*/  FADD.FTZ R205, R175, R205 ;  /* 0x000000cdafcd7221 */ /* 0x000fe20000010000 */
[----:B------:R-:W2:Y:S01]  /*14760*/  MUFU.EX2 R180, R180 ;  /* 0x000000b400b47308 */ /* 0x000ea20000000800 */
[----:B0-----:R-:W-:Y:S01]  /*14770*/  F2FP.BF16.F32.PACK_AB R164, R178, R176 ;  /* 0x000000b0b2a4723e */ /* 0x001fe200000010ff */
[----:B------:R-:W-:Y:S01]  /*14780*/  FADD.FTZ R202, R200, R202 ;  /* 0x000000cac8ca7221 */ /* 0x000fe20000010000 */
[----:B------:R-:W-:Y:S01]  /*14790*/  FADD.FTZ R205, R172, R205 ;  /* 0x000000cdaccd7221 */ /* 0x000fe20000010000 */
[----:B------:R-:W-:Y:S01]  /*147a0*/  @!P1 PRMT R21, RZ, 0x654, R21 ;  /* 0x00000654ff159816 */ /* 0x000fe20000000015 */
[----:B------:R-:W-:-:S02]  /*147b0*/  IMAD.MOV.U32 R199, RZ, RZ, R170 ;  /* 0x000000ffffc77224 */ /* 0x000fc400078e00aa */
[----:B------:R-:W-:Y:S01]  /*147c0*/  FADD.FTZ R202, R198, R202 ;  /* 0x000000cac6ca7221 */ /* 0x000fe20000010000 */
[----:B------:R-:W-:Y:S01]  /*147d0*/  FADD.FTZ R205, R173, R205 ;  /* 0x000000cdadcd7221 */ /* 0x000fe20000010000 */
[----:B------:R-:W0:Y:S01]  /*147e0*/  MUFU.EX2 R183, R206 ;  /* 0x000000ce00b77308 */ /* 0x000e220000000800 */
[----:B------:R-:W-:Y:S02]  /*147f0*/  IMAD.MOV.U32 R198, RZ, RZ, R18 ;  /* 0x000000ffffc67224 */ /* 0x000fe400078e0012 */
[----:B------:R-:W-:Y:S01]  /*14800*/  FADD.FTZ R202, R182, R202 ;  /* 0x000000cab6ca7221 */ /* 0x000fe20000010000 */
[----:B------:R-:W-:Y:S01]  /*14810*/  FADD.FTZ R205, R176, R205 ;  /* 0x000000cdb0cd7221 */ /* 0x000fe20000010000 */
[----:B------:R-:W-:-:S03]  /*14820*/  IMAD.MOV.U32 R193, RZ, RZ, R168 ;  /* 0x000000ffffc17224 */ /* 0x000fc600078e00a8 */
[----:B------:R-:W-:Y:S01]  /*14830*/  FADD.FTZ R205, R178, R205 ;  /* 0x000000cdb2cd7221 */ /* 0x000fe20000010000 */
[----:B------:R-:W3:Y:S01]  /*14840*/  MUFU.EX2 R201, R207 ;  /* 0x000000cf00c97308 */ /* 0x000ee20000000800 */
[----:B--2---:R-:W-:Y:S02]  /*14850*/  F2FP.BF16.F32.PACK_AB R166, R180, R177 ;  /* 0x000000b1b4a6723e */ /* 0x004fe400000010ff */
[----:B------:R-:W-:-:S05]  /*14860*/  FADD.FTZ R205, R177, R205 ;  /* 0x000000cdb1cd7221 */ /* 0x000fca0000010000 */
[----:B------:R-:W2:Y:S01]  /*14870*/  MUFU.EX2 R204, R204 ;  /* 0x000000cc00cc7308 */ /* 0x000ea20000000800 */
[----:B0-----:R-:W-:-:S07]  /*14880*/  FADD.FTZ R202, R183, R202 ;  /* 0x000000cab7ca7221 */ /* 0x001fce0000010000 */
[----:B------:R0:W4:Y:S01]  /*14890*/  MUFU.EX2 R179, R165 ;  /* 0x000000a500b37308 */ /* 0x0001220000000800 */
[C---:B---3--:R-:W-:Y:S01]  /*148a0*/  FADD.FTZ R202, R201.reuse, R202 ;  /* 0x000000cac9ca7221 */ /* 0x048fe20000010000 */
[----:B0-----:R-:W-:-:S03]  /*148b0*/  F2FP.BF16.F32.PACK_AB R165, R201, R183 ;  /* 0x000000b7c9a5723e */ /* 0x001fc600000010ff */
[----:B--2---:R-:W-:Y:S01]  /*148c0*/  FADD.FTZ R202, R204, R202 ;  /* 0x000000caccca7221 */ /* 0x004fe20000010000 */
[----:B----4-:R-:W-:-:S05]  /*148d0*/  F2FP.BF16.F32.PACK_AB R167, R179, R204 ;  /* 0x000000ccb3a7723e */ /* 0x010fca00000010ff */
[----:B------:R1:W-:Y:S01]  /*148e0*/  STSM.16.M88.4 [R210], R164 ;  /* 0x000000a4d2007844 */ /* 0x0003e20000000200 */
[----:B------:R-:W-:-:S06]  /*148f0*/  WARPGROUP.ARRIVE ;  /* 0x00000000000079c5 */ /* 0x000fcc0000000000 */
        /* <DEDUP_REMOVED lines=36> */
[----:B-1----:R-:W-:Y:S06]  /*14b40*/  @P2 BRA `(.L_x_5715) ;  /* 0xffffffc800702947 */ /* 0x002fec000383ffff */
.L_x_5704:
[----:B------:R-:W-:Y:S05]  /*14b50*/  BSYNC B0 ;  /* 0x0000000000007941 */ /* 0x000fea0003800000 */
.L_x_5703:
[----:B------:R-:W0:Y:S01]  /*14b60*/  SHFL.BFLY PT, R0, R14, 0x2, 0x1f ;  /* 0x0c401f000e007f89 */ /* 0x000e2200000e0000 */
[----:B------:R-:W-:Y:S02]  /*14b70*/  IMAD.MOV.U32 R4, RZ, RZ, RZ ;  /* 0x000000ffff047224 */ /* 0x000fe400078e00ff */
[----:B------:R-:W-:Y:S01]  /*14b80*/  IMAD.MOV.U32 R154, RZ, RZ, -0x800000 ;  /* 0xff800000ff9a7424 */ /* 0x000fe200078e00ff */
[----:B------:R-:W-:Y:S06]  /*14b90*/  BAR.ARV 0x8, 0x100 ;  /* 0x0204000000007b1d */ /* 0x000fec0000002000 */
[----:B------:R-:W-:-:S02]  /*14ba0*/  VIADD R230, R230, 0x1 ;  /* 0x00000001e6e67836 */ /* 0x000fc40000000000 */
[----:B------:R-:W-:Y:S01]  /*14bb0*/  BAR.SYNC.DEFER_BLOCKING 0xf, 0x100 ;  /* 0x03c4000000007b1d */ /* 0x000fe20000010000 */
[----:B0-----:R-:W-:-:S05]  /*14bc0*/  FADD.FTZ R0, R0, R14 ;  /* 0x0000000e00007221 */ /* 0x001fca0000010000 */
[----:B------:R-:W0:Y:S02]  /*14bd0*/  SHFL.BFLY PT, R3, R0, 0x1, 0x1f ;  /* 0x0c201f0000037f89 */ /* 0x000e2400000e0000 */
[----:B0-----:R-:W-:-:S05]  /*14be0*/  FADD.FTZ R3, R0, R3 ;  /* 0x0000000300037221 */ /* 0x001fca0000010000 */
[----:B------:R-:W-:-:S13]  /*14bf0*/  FSETP.NE.FTZ.AND P0, PT, R3, RZ, PT ;  /* 0x000000ff0300720b */ /* 0x000fda0003f15000 */
[----:B------:R-:W0:Y:S08]  /*14c00*/  @P0 MUFU.LG2 R0, R3 ;  /* 0x0000000300000308 */ /* 0x000e300000000c00 */
[----:B------:R1:W2:Y:S01]  /*14c10*/  @P0 MUFU.RCP R4, R3 ;  /* 0x0000000300040308 */ /* 0x0002a20000001000 */
[----:B0-----:R-:W-:Y:S01]  /*14c20*/  @P0 FMUL.FTZ R0, R0, 0.69314718246459960938 ;  /* 0x3f31721800000820 */ /* 0x001fe20000410000 */
[----:B-1----:R-:W-:-:S04]  /*14c30*/  @P0 FMUL.FTZ R3, R169, 0.69314718246459960938 ;  /* 0x3f317218a9030820 */ /* 0x002fc80000410000 */
[----:B------:R-:W-:Y:S02]  /*14c40*/  @P0 FFMA.FTZ R154, R3, R168, R0 ;  /* 0x000000a8039a0223 */ /* 0x000fe40000010000 */
[----:B------:R-:W0:Y:S01]  /*14c50*/  SHFL.BFLY PT, R0, R15, 0x2, 0x1f ;  /* 0x0c401f000f007f89 */ /* 0x000e2200000e0000 */
        /* <DEDUP_REMOVED lines=52> */
[----:B0-----:R-:W-:Y:S01]  /*14fa0*/  FADD.FTZ R3, R0, R3 ;  /* 0x0000000300037221 */ /* 0x001fe20000010000 */
        /* <DEDUP_REMOVED lines=16> */
[----:B------:R-:W0:Y:S01]  /*150b0*/  @P0 MUFU.RCP R0, R3 ;  /* 0x0000000300000308 */ /* 0x000e220000001000 */
[----:B------:R-:W-:-:S07]  /*150c0*/  @P0 FMUL.FTZ R169, R169, 0.69314718246459960938 ;  /* 0x3f317218a9a90820 */ /* 0x000fce0000410000 */
[----:B------:R-:W1:Y:S01]  /*150d0*/  @P0 MUFU.LG2 R3, R3 ;  /* 0x0000000300030308 */ /* 0x000e620000000c00 */
[-C--:B0-----:R-:W-:Y:S01]  /*150e0*/  FMUL.FTZ R26, R26, R0.reuse ;  /* 0x000000001a1a7220 */ /* 0x081fe20000410000 */
[-C--:B------:R-:W-:Y:S01]  /*150f0*/  FMUL.FTZ R27, R27, R0.reuse ;  /* 0x000000001b1b7220 */ /* 0x080fe20000410000 */
[-C--:B------:R-:W-:Y:S01]  /*15100*/  FMUL.FTZ R30, R30, R0.reuse ;  /* 0x000000001e1e7220 */ /* 0x080fe20000410000 */
[-C--:B------:R-:W-:Y:S01]  /*15110*/  FMUL.FTZ R31, R31, R0.reuse ;  /* 0x000000001f1f7220 */ /* 0x080fe20000410000 */
[-C--:B------:R-:W-:Y:S01]  /*15120*/  FMUL.FTZ R34, R34, R0.reuse ;  /* 0x0000000022227220 */ /* 0x080fe20000410000 */
[-C--:B------:R-:W-:Y:S01]  /*15130*/  FMUL.FTZ R35, R35, R0.reuse ;  /* 0x0000000023237220 */ /* 0x080fe20000410000 */
[-C--:B------:R-:W-:Y:S01]  /*15140*/  FMUL.FTZ R38, R38, R0.reuse ;  /* 0x0000000026267220 */ /* 0x080fe20000410000 */
[----:B------:R-:W-:Y:S01]  /*15150*/  FMUL.FTZ R39, R39, R0 ;  /* 0x0000000027277220 */ /* 0x000fe20000410000 */
[----:B-1----:R-:W-:Y:S01]  /*15160*/  @P0 FMUL.FTZ R5, R3, 0.69314718246459960938 ;  /* 0x3f31721803050820 */ /* 0x002fe20000410000 */
[----:B------:R-:W-:-:S02]  /*15170*/  IMAD.MOV.U32 R3, RZ, RZ, -0x800000 ;  /* 0xff800000ff037424 */ /* 0x000fc400078e00ff */
[-C--:B------:R-:W-:Y:S01]  /*15180*/  FMUL.FTZ R42, R42, R0.reuse ;  /* 0x000000002a2a7220 */ /* 0x080fe20000410000 */
[----:B------:R-:W-:Y:S01]  /*15190*/  FMUL.FTZ R43, R43, R0 ;  /* 0x000000002b2b7220 */ /* 0x000fe20000410000 */
        /* <DEDUP_REMOVED lines=62> */
[----:B0-----:R-:W-:Y:S01]  /*15580*/  SEL R0, RZ, 0x1, P1 ;  /* 0x00000001ff007807 */ /* 0x001fe20000800000 */
[----:B------:R-:W-:Y:S06]  /*15590*/  BAR.ARV 0xe, 0x100 ;  /* 0x0384000000007b1d */ /* 0x000fec0000002000 */
[----:B------:R-:W-:-:S02]  /*155a0*/  PLOP3.LUT P0, PT, PT, PT, PT, 0x8, 0x0 ;  /* 0x000000000000781c */ /* 0x000fc40003f0e170 */
[----:B------:R-:W-:Y:S02]  /*155b0*/  LOP3.LUT R22, R22, R0, RZ, 0x3c, !PT ;  /* 0x0000000016167212 */ /* 0x000fe400078e3cff */
[----:B------:R-:W-:-:S09]  /*155c0*/  SEL R18, R18, RZ, P1 ;  /* 0x000000ff12127207 */ /* 0x000fd20000800000 */
.L_x_5636:
[----:B------:R-:W-:Y:S05]  /*155d0*/  BSYNC B7 ;  /* 0x0000000000077941 */ /* 0x000fea0003800000 */
.L_x_5632:
[----:B------:R-:W2:Y:S08]  /*155e0*/  S2UR UR5, SR_CgaCtaId ;  /* 0x00000000000579c3 */ /* 0x000eb00000008800 */
[----:B------:R-:W-:Y:S06]  /*155f0*/  BAR.SYNC.DEFER_BLOCKING 0x5, 0x180 ;  /* 0x0146000000007b1d */ /* 0x000fec0000010000 */
[----:B------:R-:W-:Y:S01]  /*15600*/  UMOV UR4, 0x400 ;  /* 0x0000040000047882 */ /* 0x000fe20000000000 */
[----:B------:R-:W-:Y:S01]  /*15610*/  BSSY B0, `(.L_x_5716) ;  /* 0x00004a9000007945 */ /* 0x000fe20003800000 */
[----:B--2---:R-:W-:-:S06]  /*15620*/  ULEA UR4, UR5, UR4, 0x18 ;  /* 0x0000000405047291 */ /* 0x004fcc000f8ec03f */
[----:B------:R-:W-:-:S05]  /*15630*/  IMAD.U32 R2, RZ, RZ, UR4 ;  /* 0x00000004ff027e24 */ /* 0x000fca000f8e00ff */
[----:B01----:R0:W1:Y:S01]  /*15640*/  LDS.128 R4, [R2+0x388d0] ;  /* 0x0388d00002047984 */ /* 0x0030620000000c00 */
[----:B------:R-:W-:Y:S06]  /*15650*/  BAR.ARV 0x4, 0x180 ;  /* 0x0106000000007b1d */ /* 0x000fec0000002000 */
[----:B------:R-:W-:Y:S05]  /*15660*/  @P0 BRA `(.L_x_5717) ;  /* 0x0000003800cc0947 */ /* 0x000fea0003800000 */
[----:B------:R-:W2:Y:S01]  /*15670*/  LDL R8, [R1+0x7c] ;  /* 0x00007c0001087983 */ /* 0x000ea20000100800 */
        /* <DEDUP_REMOVED lines=12> */
[----:B--2--5:R-:W-:-:S04]  /*15740*/  IMAD.WIDE R152, R8, 0x2, R20 ;  /* 0x0000000208987825 */ /* 0x024fc800078e0214 */
        /* <DEDUP_REMOVED lines=8> */
[----:B--2---:R-:W-:Y:S02]  /*157d0*/  IADD3 R8, P0, R152, 0x20, RZ ;  /* 0x0000002098087810 */ /* 0x004fe40007f1e0ff */
        /* <DEDUP_REMOVED lines=8> */
[----:B--2---:R-:W-:Y:S02]  /*15860*/  IADD3 R8, P0, R152, 0x40, RZ ;  /* 0x0000004098087810 */ /* 0x004fe40007f1e0ff */
        /* <DEDUP_REMOVED lines=140> */
[----:B-1----:R-:W-:Y:S02]  /*16130*/  MOV R4, R8 ;  /* 0x0000000800047202 */ /* 0x002fe40000000f00 */
        /* <DEDUP_REMOVED lines=26> */
[----:B-----5:R-:W2:Y:S04]  /*162e0*/  LDG.E R4, desc[UR42][R8.64] ;  /* 0x0000002a08047981 */ /* 0x020ea8000c1e1900 */
[----:B-1----:R-:W2:Y:S02]  /*162f0*/  LDG.E R8, desc[UR42][R8.64+0x4] ;  /* 0x0000042a08087981 */ /* 0x002ea4000c1e1900 */
[----:B--2---:R-:W-:-:S07]  /*16300*/  IMAD.IADD R4, R8, 0x1, -R4 ;  /* 0x0000000108047824 */ /* 0x004fce00078e0a04 */
.L_x_5718:
[----:B-1----:R-:W2:Y:S01]  /*16310*/  LDL R8, [R1+0x68] ;  /* 0x0000680001087983 */ /* 0x002ea20000100800 */
[----:B------:R-:W-:Y:S01]  /*16320*/  ISETP.NE.AND P1, PT, R218, RZ, PT ;  /* 0x000000ffda00720c */ /* 0x000fe20003f25270 */
[----:B------:R-:W-:-:S03]  /*16330*/  ULDC UR4, c[0x0][0xbd4] ;  /* 0x0002f50000047ab9 */ /* 0x000fc60000000800 */
[----:B------:R-:W-:Y:S01]  /*16340*/  SEL R218, R218, UR4, P1 ;  /* 0x00000004dada7c07 */ /* 0x000fe20008800000 */
[----:B--2---:R-:W1:Y:S02]  /*16350*/  SHFL.IDX PT, R8, R8, RZ, 0x1f ;  /* 0x00001fff08087589 */ /* 0x004e6400000e0000 */
[----:B-1----:R-:W-:Y:S02]  /*16360*/  ISETP.NE.AND P0, PT, R8, RZ, PT ;  /* 0x000000ff0800720c */ /* 0x002fe40003f05270 */
[----:B-----5:R-:W-:-:S11]  /*16370*/  SHF.R.S32.HI R8, RZ, 0x1f, R0 ;  /* 0x0000001fff087819 */ /* 0x020fd60000011400 */
[----:B------:R-:W-:Y:S05]  /*16380*/  @P0 BRA `(.L_x_5719) ;  /* 0x0000000000f80947 */ /* 0x000fea0003800000 */
[----:B------:R-:W2:Y:S01]  /*16390*/  LDL.LU R14, [R1+0x64] ;  /* 0x00006400010e7983 */ /* 0x000ea20000300800 */
[----:B------:R-:W-:Y:S01]  /*163a0*/  IMAD.MOV.U32 R9, RZ, RZ, 0xab8 ;  /* 0x00000ab8ff097424 */ /* 0x000fe200078e00ff */
[----:B------:R-:W-:Y:S01]  /*163b0*/  ISETP.GT.AND P1, PT, R218, 0x1, PT ;  /* 0x00000001da00780c */ /* 0x000fe20003f24270 */
[----:B---3--:R-:W1:Y:S01]  /*163c0*/  LDC R156, c[0x0][0xce8] ;  /* 0x00033a00ff9c7b82 */ /* 0x008e620000000800 */
[----:B------:R-:W3:Y:S01]  /*163d0*/  LDL R157, [R1+0x78] ;  /* 0x00007800019d7983 */ /* 0x000ee20000100800 */
[----:B------:R-:W-:Y:S02]  /*163e0*/  ISETP.NE.U32.AND P0, PT, RZ, UR6, PT ;  /* 0x00000006ff007c0c */ /* 0x000fe4000bf05070 */
[----:B------:R-:W-:Y:S02]  /*163f0*/  SEL R9, R9, 0xa78, P1 ;  /* 0x00000a7809097807 */ /* 0x000fe40000800000 */
[----:B------:R-:W-:Y:S02]  /*16400*/  ISETP.NE.AND.EX P0, PT, RZ, UR7, PT, P0 ;  /* 0x00000007ff007c0c */ /* 0x000fe4000bf05300 */
[----:B------:R-:W4:Y:S02]  /*16410*/  LDC.64 R12, c[0x0][R9+0x220] ;  /* 0x00008800090c7b82 */ /* 0x000f240000000a00 */
[----:B------:R-:W-:-:S06]  /*16420*/  SEL R15, R219, RZ, !P0 ;  /* 0x000000ffdb0f7207 */ /* 0x000fcc0004000000 */
[----:B------:R-:W5:Y:S01]  /*16430*/  LDC.64 R10, c[0x0][R9+0x218] ;  /* 0x00008600090a7b82 */ /* 0x000f620000000a00 */
[----:B------:R-:W-:Y:S02]  /*16440*/  IMAD.IADD R153, R216, 0x1, R194 ;  /* 0x00000001d8997824 */ /* 0x000fe400078e02c2 */
[----:B----4-:R-:W-:Y:S01]  /*16450*/  IMAD R13, R13, R15, RZ ;  /* 0x0000000f0d0d7224 */ /* 0x010fe200078e02ff */
[----:B------:R-:W-:Y:S02]  /*16460*/  SEL R155, R231, RZ, P1 ;  /* 0x000000ffe79b7207 */ /* 0x000fe40000800000 */
[----:B--2---:R-:W-:Y:S02]  /*16470*/  SEL R14, R14, RZ, !P0 ;  /* 0x000000ff0e0e7207 */ /* 0x004fe40004000000 */
[----:B-1----:R-:W-:-:S03]  /*16480*/  ISETP.NE.AND P0, PT, R156, 0x1, PT ;  /* 0x000000019c00780c */ /* 0x002fc60003f05270 */
[C---:B------:R-:W-:Y:S02]  /*16490*/  IMAD R14, R12.reuse, R14, R13 ;  /* 0x0000000e0c0e7224 */ /* 0x040fe400078e020d */
[----:B------:R-:W-:-:S04]  /*164a0*/  IMAD.WIDE.U32 R12, R12, R15, RZ ;  /* 0x0000000f0c0c7225 */ /* 0x000fc800078e00ff */
[-C--:B-----5:R-:W-:Y:S02]  /*164b0*/  IMAD R15, R11, R217.reuse, RZ ;  /* 0x000000d90b0f7224 */ /* 0x0a0fe400078e02ff */
[----:B------:R-:W-:-:S04]  /*164c0*/  IMAD.WIDE.U32 R10, R10, R217, RZ ;  /* 0x000000d90a0a7225 */ /* 0x000fc800078e00ff */
[----:B------:R-:W-:Y:S02]  /*164d0*/  IMAD.IADD R15, R11, 0x1, R15 ;  /* 0x000000010b0f7824 */ /* 0x000fe400078e020f */
[----:B------:R-:W1:Y:S01]  /*164e0*/  @P0 LDC R11, c[0x0][0xcec] ;  /* 0x00033b00ff0b0b82 */ /* 0x000e620000000800 */
[----:B------:R-:W-:-:S07]  /*164f0*/  IADD3 R152, P2, P3, R12, R10, R0 ;  /* 0x0000000a0c987210 */ /* 0x000fce0007b5e000 */
[----:B------:R-:W2:Y:S01]  /*16500*/  @P0 LDC R10, c[0x0][0xcf0] ;  /* 0x00033c00ff0a0b82 */ /* 0x000ea20000000800 */
[----:B------:R-:W-:-:S05]  /*16510*/  IMAD.IADD R14, R13, 0x1, R14 ;  /* 0x000000010d0e7824 */ /* 0x000fca00078e020e */
[----:B------:R-:W-:Y:S01]  /*16520*/  IADD3.X R14, R14, R15, R8, P2, P3 ;  /* 0x0000000f0e0e7210 */ /* 0x000fe200017e6408 */
[----:B------:R-:W-:Y:S02]  /*16530*/  IMAD.MOV.U32 R15, RZ, RZ, R153 ;  /* 0x000000ffff0f7224 */ /* 0x000fe400078e0099 */
[----:B-1----:R-:W-:-:S05]  /*16540*/  @P0 IMAD.HI.U32 R11, R153, R11, RZ ;  /* 0x0000000b990b0227 */ /* 0x002fca00078e00ff */
[----:B--2---:R-:W-:Y:S02]  /*16550*/  @P0 SHF.R.U32.HI R15, RZ, R10, R11 ;  /* 0x0000000aff0f0219 */ /* 0x004fe4000001160b */
[----:B------:R-:W1:Y:S02]  /*16560*/  LDC.64 R10, c[0x0][R9+0x228] ;  /* 0x00008a00090a7b82 */ /* 0x000e640000000a00 */
[----:B-1----:R-:W-:-:S04]  /*16570*/  IMAD.WIDE.U32 R12, R10, R155, RZ ;  /* 0x0000009b0a0c7225 */ /* 0x002fc800078e00ff */
[----:B------:R-:W-:-:S04]  /*16580*/  IMAD R10, R11, R155, RZ ;  /* 0x0000009b0b0a7224 */ /* 0x000fc800078e02ff */
[----:B------:R-:W-:Y:S02]  /*16590*/  IMAD.IADD R13, R13, 0x1, R10 ;  /* 0x000000010d0d7824 */ /* 0x000fe400078e020a */
[----:B------:R1:W2:Y:S01]  /*165a0*/  LDC.64 R10, c[0x0][R9+0x210] ;  /* 0x00008400090a7b82 */ /* 0x0002a20000000a00 */
[----:B------:R-:W-:Y:S01]  /*165b0*/  IADD3 R12, P0, P2, R15, R152, R12 ;  /* 0x000000980f0c7210 */ /* 0x000fe20007a1e00c */
[--C-:B------:R-:W-:Y:S01]  /*165c0*/  IMAD.MOV R152, RZ, RZ, -R15.reuse ;  /* 0x000000ffff987224 */ /* 0x100fe200078e0a0f */
[----:B------:R-:W-:-:S03]  /*165d0*/  SHF.R.S32.HI R15, RZ, 0x1f, R15 ;  /* 0x0000001fff0f7819 */ /* 0x000fc6000001140f */
[----:B------:R-:W-:Y:S01]  /*165e0*/  IMAD R152, R156, R152, R153 ;  /* 0x000000989c987224 */ /* 0x000fe200078e0299 */
[----:B------:R-:W-:-:S04]  /*165f0*/  IADD3.X R13, R15, R14, R13, P0, P2 ;  /* 0x0000000e0f0d7210 */ /* 0x000fc800007e440d */
[----:B-1----:R-:W-:Y:S01]  /*16600*/  SHF.R.S32.HI R9, RZ, 0x1f, R152 ;  /* 0x0000001fff097819 */ /* 0x002fe20000011498 */
[-C--:B--2---:R-:W-:Y:S02]  /*16610*/  IMAD R11, R11, R152.reuse, RZ ;  /* 0x000000980b0b7224 */ /* 0x084fe400078e02ff */
[----:B------:R-:W-:-:S04]  /*16620*/  IMAD.WIDE.U32 R12, R10, R152, R12 ;  /* 0x000000980a0c7225 */ /* 0x000fc800078e000c */
[----:B------:R-:W-:Y:S02]  /*16630*/  IMAD R9, R10, R9, R11 ;  /* 0x000000090a097224 */ /* 0x000fe400078e020b */
[----:B------:R-:W1:Y:S08]  /*16640*/  LDC.64 R10, c[0x0][0xca8] ;  /* 0x00032a00ff0a7b82 */ /* 0x000e700000000a00 */
[----:B-1----:R-:W1:Y:S08]  /*16650*/  @!P1 LDC R10, c[0x0][0xc50] ;  /* 0x00031400ff0a9b82 */ /* 0x002e700000000800 */
[----:B------:R-:W2:Y:S01]  /*16660*/  @!P1 LDC R11, c[0x0][0xc54] ;  /* 0x00031500ff0b9b82 */ /* 0x000ea20000000800 */
[----:B------:R-:W-:-:S02]  /*16670*/  IMAD.IADD R9, R13, 0x1, R9 ;  /* 0x000000010d097824 */ /* 0x000fc400078e0209 */
[----:B------:R-:W-:Y:S01]  /*16680*/  IMAD.IADD R14, R188, 0x1, R194 ;  /* 0x00000001bc0e7824 */ /* 0x000fe200078e02c2 */
[----:B-1----:R-:W-:Y:S01]  /*16690*/  LEA R13, P0, R12, R10, 0x2 ;  /* 0x0000000a0c0d7211 */ /* 0x002fe200078010ff */
[----:B---3--:R-:W-:-:S03]  /*166a0*/  IMAD.MOV R10, RZ, RZ, -R157 ;  /* 0x000000ffff0a7224 */ /* 0x008fc600078e0a9d */
[----:B--2---:R-:W-:Y:S02]  /*166b0*/  LEA.HI.X R9, R12, R11, R9, 0x2, P0 ;  /* 0x0000000b0c097211 */ /* 0x004fe400000f1409 */
[----:B------:R-:W-:Y:S01]  /*166c0*/  ISETP.NE.AND P0, PT, R215, R10, PT ;  /* 0x0000000ad700720c */ /* 0x000fe20003f05270 */
[----:B------:R-:W-:Y:S04]  /*166d0*/  SHFL.IDX PT, R12, R13, 0x1, 0x1c1f ;  /* 0x003c1f000d0c7f89 */ /* 0x000fe800000e0000 */
[----:B------:R-:W-:Y:S04]  /*166e0*/  SHFL.IDX PT, R10, R13, RZ, 0x1c1f ;  /* 0x001c1fff0d0a7589 */ /* 0x000fe800000e0000 */
[----:B------:R-:W1:Y:S04]  /*166f0*/  SHFL.IDX PT, R11, R9, RZ, 0x1c1f ;  /* 0x001c1fff090b7589 */ /* 0x000e6800000e0000 */
[----:B------:R2:W3:Y:S02]  /*16700*/  SHFL.IDX PT, R13, R9, 0x1, 0x1c1f ;  /* 0x003c1f00090d7f89 */ /* 0x0004e400000e0000 */
[----:B--2---:R-:W-:-:S05]  /*16710*/  IMAD R9, R4, R156, RZ ;  /* 0x0000009c04097224 */ /* 0x004fca00078e02ff */
[C---:B------:R-:W-:Y:S01]  /*16720*/  ISETP.GE.OR P1, PT, R14.reuse, R9, P0 ;  /* 0x000000090e00720c */ /* 0x040fe20000726670 */
[----:B------:R-:W-:-:S05]  /*16730*/  VIADD R14, R14, 0x8 ;  /* 0x000000080e0e7836 */ /* 0x000fca0000000000 */
[----:B------:R-:W-:-:S07]  /*16740*/  ISETP.GE.OR P0, PT, R14, R9, P0 ;  /* 0x000000090e00720c */ /* 0x000fce0000706670 */
[----:B-1----:R1:W-:Y:S06]  /*16750*/  @!P1 ST.E desc[UR42][R10.64], R154 ;  /* 0x0000009a0a009985 */ /* 0x0023ec000c10192a */
[----:B---3--:R1:W-:Y:S02]  /*16760*/  @!P0 ST.E desc[UR42][R12.64], R3 ;  /* 0x000000030c008985 */ /* 0x0083e4000c10192a */
.L_x_5719:
[----:B------:R-:W-:Y:S02]  /*16770*/  ISETP.GT.AND P1, PT, R218, 0x1, PT ;  /* 0x00000001da00780c */ /* 0x000fe40003f24270 */
[----:B------:R-:W-:-:S04]  /*16780*/  ISETP.NE.U32.AND P0, PT, RZ, UR6, PT ;  /* 0x00000006ff007c0c */ /* 0x000fc8000bf05070 */
[----:B------:R-:W-:-:S04]  /*16790*/  ISETP.NE.AND.EX P0, PT, RZ, UR7, PT, P0 ;  /* 0x00000007ff007c0c */ /* 0x000fc8000bf05300 */
[----:B------:R-:W-:-:S03]  /*167a0*/  SEL R219, R219, RZ, !P0 ;  /* 0x000000ffdbdb7207 */ /* 0x000fc60004000000 */
[----:B------:R-:W-:Y:S06]  /*167b0*/  @P1 BRA `(.L_x_5720) ;  /* 0x0000001000381947 */ /* 0x000fec0003800000 */
[----:B-1----:R-:W1:Y:S01]  /*167c0*/  S2R R10, SR_TID.X ;  /* 0x00000000000a7919 */ /* 0x002e620000002100 */
[----:B------:R-:W2:Y:S01]  /*167d0*/  LDC R87, c[0x0][0xce8] ;  /* 0x00033a00ff577b82 */ /* 0x000ea20000000800 */
        /* <DEDUP_REMOVED lines=17> */
[----:B------:R-:W-:Y:S01]  /*168f0*/  IADD3 R45, P1, R20, 0x6000, RZ ;  /* 0x00006000142d7810 */ /* 0x000fe20007f3e0ff */
[----:B--2---:R-:W-:Y:S01]  /*16900*/  IMAD R90, R4, R87, RZ ;  /* 0x00000057045a7224 */ /* 0x004fe200078e02ff */
[----:B------:R-:W-:Y:S01]  /*16910*/  IADD3 R49, P2, R20, 0x7000, RZ ;  /* 0x0000700014317810 */ /* 0x000fe20007f5e0ff */
[----:B------:R-:W5:Y:S01]  /*16920*/  LD.E.128 R24, desc[UR42][R24.64] ;  /* 0x0000002a18187980 */ /* 0x000f62000c101d00 */
        /* <DEDUP_REMOVED lines=75> */
[----:B------:R-:W-:Y:S01]  /*16de0*/  ISETP.NE.AND P3, PT, R87, 0x1, PT ;  /* 0x000000015700780c */ /* 0x000fe20003f65270 */
[C---:B------:R-:W-:Y:S01]  /*16df0*/  IMAD R21, R0.reuse, UR5, R9 ;  /* 0x0000000500157c24 */ /* 0x040fe2000f8e0209 */
[----:B------:R-:W-:Y:S01]  /*16e00*/  LOP3.LUT R11, R11, 0xfffffff8, RZ, 0xc0, !PT ;  /* 0xfffffff80b0b7812 */ /* 0x000fe200078ec0ff */
[----:B------:R-:W-:Y:S01]  /*16e10*/  IMAD.WIDE.U32 R8, R0, UR4, RZ ;  /* 0x0000000400087c25 */ /* 0x000fe2000f8e00ff */
[----:B------:R-:W-:Y:S01]  /*16e20*/  ULDC.64 UR4, c[0x0][0xbe8] ;  /* 0x0002fa0000047ab9 */ /* 0x000fe20000000a00 */
[----:B------:R-:W1:Y:S01]  /*16e30*/  LDC R0, c[0x0][0xbc8] ;  /* 0x0002f200ff007b82 */ /* 0x000e620000000800 */
[----:B------:R-:W5:Y:S01]  /*16e40*/  LD.E.128 R12, desc[UR42][R12.64] ;  /* 0x0000002a0c0c7980 */ /* 0x000f62000c101d00 */
[----:B------:R-:W-:-:S03]  /*16e50*/  IMAD.IADD R9, R9, 0x1, R21 ;  /* 0x0000000109097824 */ /* 0x000fc600078e0215 */
[----:B------:R-:W5:Y:S03]  /*16e60*/  LD.E.128 R56, desc[UR42][R56.64] ;  /* 0x0000002a38387980 */ /* 0x000f66000c101d00 */
[----:B------:R-:W2:Y:S01]  /*16e70*/  @P3 LDC R89, c[0x0][0xcec] ;  /* 0x00033b00ff593b82 */ /* 0x000ea20000000800 */
[C---:B------:R-:W-:Y:S01]  /*16e80*/  IMAD.WIDE.U32 R8, R217.reuse, UR4, R8 ;  /* 0x00000004d9087c25 */ /* 0x040fe2000f8e0008 */
[----:B------:R-:W5:Y:S03]  /*16e90*/  LD.E.128 R60, desc[UR42][R60.64] ;  /* 0x0000002a3c3c7980 */ /* 0x000f66000c101d00 */
[----:B------:R-:W-:Y:S01]  /*16ea0*/  IMAD.IADD R20, R10, 0x1, -R11 ;  /* 0x000000010a147824 */ /* 0x000fe200078e0a0b */
[----:B------:R-:W5:Y:S02]  /*16eb0*/  LD.E.128 R64, desc[UR42][R64.64] ;  /* 0x0000002a40407980 */ /* 0x000f64000c101d00 */
[----:B------:R-:W4:Y:S01]  /*16ec0*/  @P3 LDC R91, c[0x0][0xcf0] ;  /* 0x00033c00ff5b3b82 */ /* 0x000f220000000800 */
[----:B------:R-:W-:Y:S01]  /*16ed0*/  SHF.R.S32.HI R10, RZ, 0x1f, R219 ;  /* 0x0000001fff0a7819 */ /* 0x000fe200000114db */
[----:B------:R-:W-:Y:S01]  /*16ee0*/  IMAD R9, R217, UR5, R9 ;  /* 0x00000005d9097c24 */ /* 0x000fe2000f8e0209 */
[----:B------:R-:W-:Y:S01]  /*16ef0*/  ULDC.64 UR4, c[0x0][0xbf0] ;  /* 0x0002fc0000047ab9 */ /* 0x000fe20000000a00 */
[----:B------:R-:W5:Y:S02]  /*16f00*/  LD.E.128 R68, desc[UR42][R68.64] ;  /* 0x0000002a44447980 */ /* 0x000f64000c101d00 */
[----:B------:R-:W-:Y:S01]  /*16f10*/  IMAD R10, R10, UR4, RZ ;  /* 0x000000040a0a7c24 */ /* 0x000fe2000f8e02ff */
[-C--:B-1----:R-:W-:Y:S01]  /*16f20*/  ISETP.GE.AND P1, PT, R226, R0.reuse, PT ;  /* 0x00000000e200720c */ /* 0x082fe20003f26270 */
[----:B------:R-:W-:Y:S01]  /*16f30*/  IMAD R11, R20, 0x20, R3 ;  /* 0x00000020140b7824 */ /* 0x000fe200078e0203 */
[----:B------:R-:W5:Y:S01]  /*16f40*/  LD.E.128 R72, desc[UR42][R72.64] ;  /* 0x0000002a48487980 */ /* 0x000f62000c101d00 */
[----:B------:R-:W-:Y:S01]  /*16f50*/  IMAD R85, R219, UR5, R10 ;  /* 0x00000005db557c24 */ /* 0x000fe2000f8e020a */
[----:B------:R-:W-:Y:S01]  /*16f60*/  SEL R10, RZ, 0xffffffff, P1 ;  /* 0xffffffffff0a7807 */ /* 0x000fe20000800000 */
[----:B------:R-:W-:Y:S01]  /*16f70*/  IMAD.IADD R3, R3, 0x1, R194 ;  /* 0x0000000103037824 */ /* 0x000fe200078e02c2 */
[-C--:B------:R-:W-:Y:S01]  /*16f80*/  ISETP.GE.AND P0, PT, R225, R0.reuse, PT ;  /* 0x00000000e100720c */ /* 0x080fe20003f06270 */
[----:B------:R-:W-:Y:S01]  /*16f90*/  IMAD.IADD R194, R194, 0x1, R11 ;  /* 0x00000001c2c27824 */ /* 0x000fe200078e020b */
[----:B------:R-:W5:Y:S01]  /*16fa0*/  LD.E.128 R76, desc[UR42][R76.64] ;  /* 0x0000002a4c4c7980 */ /* 0x000f62000c101d00 */
[----:B------:R-:W-:Y:S01]  /*16fb0*/  IMAD.SHL.U32 R93, R10, 0x2, RZ ;  /* 0x000000020a5d7824 */ /* 0x000fe200078e00ff */
[----:B------:R-:W-:Y:S01]  /*16fc0*/  SEL R21, RZ, 0xffffffff, P0 ;  /* 0xffffffffff157807 */ /* 0x000fe20000000000 */
[----:B--2---:R-:W-:Y:S01]  /*16fd0*/  @P3 IMAD.HI.U32 R10, R194, R89, RZ ;  /* 0x00000059c20a3227 */ /* 0x004fe200078e00ff */
[-C--:B------:R-:W-:Y:S01]  /*16fe0*/  ISETP.GE.AND P2, PT, R187, R0.reuse, PT ;  /* 0x00000000bb00720c */ /* 0x080fe20003f46270 */
[----:B------:R-:W5:Y:S01]  /*16ff0*/  LD.E.128 R80, desc[UR42][R80.64] ;  /* 0x0000002a50507980 */ /* 0x000f62000c101d00 */
[-C--:B------:R-:W-:Y:S01]  /*17000*/  ISETP.GE.AND P0, PT, R224, R0.reuse, PT ;  /* 0x00000000e000720c */ /* 0x080fe20003f06270 */
        /* <DEDUP_REMOVED lines=9> */
[-C--:B------:R-:W-:Y:S01]  /*170a0*/  ISETP.GE.AND P0, PT, R223, R0.reuse, PT ;  /* 0x00000000df00720c */ /* 0x080fe20003f06270 */
[----:B------:R-:W-:Y:S01]  /*170b0*/  IMAD.SHL.U32 R85, R10, 0x8, RZ ;  /* 0x000000080a557824 */ /* 0x000fe200078e00ff */
[--C-:B------:R-:W-:Y:S01]  /*170c0*/  SHF.R.S32.HI R10, RZ, 0x1f, R11.reuse ;  /* 0x0000001fff0a7819 */ /* 0x100fe2000001140b */
[----:B------:R-:W-:Y:S01]  /*170d0*/  @!PT LDS RZ, [RZ] ;  /* 0x00000000fffff984 */ /* 0x000fe20000000800 */
[----:B------:R-:W-:Y:S01]  /*170e0*/  @!PT LDS RZ, [RZ] ;  /* 0x00000000fffff984 */ /* 0x000fe20000000800 */
[----:B------:R-:W-:Y:S01]  /*170f0*/  @!PT LDS RZ, [RZ] ;  /* 0x00000000fffff984 */ /* 0x000fe20000000800 */
[----:B------:R-:W-:Y:S01]  /*17100*/  @!PT LDS RZ, [RZ] ;  /* 0x00000000fffff984 */ /* 0x000fe20000000800 */
[----:B------:R1:W-:Y:S06]  /*17110*/  MEMBAR.ALL.CTA ;  /* 0x0000000000007992 */ /* 0x0003ec0000008000 */
[----:B-1----:R-:W1:Y:S01]  /*17120*/  FENCE.VIEW.ASYNC.S ;  /* 0x00000000000073c6 */ /* 0x002e620000000000 */
        /* <DEDUP_REMOVED lines=9> */
[----:B------:R-:W-:-:S04]  /*171c0*/  IMAD.WIDE.U32 R8, R11, UR4, R8 ;  /* 0x000000040b087c25 */ /* 0x000fc8000f8e0008 */
        /* <DEDUP_REMOVED lines=8> */
[----:B------:R-:W-:Y:S02]  /*17250*/  IMAD R10, R10, UR4, RZ ;  /* 0x000000040a0a7c24 */ /* 0x000fe4000f8e02ff */
        /* <DEDUP_REMOVED lines=24> */
[----:B---3--:R-:W-:Y:S01]  /*173e0*/  SHF.R.S32.HI R156, RZ, 0x1f, R226 ;  /* 0x0000001fff9c7819 */ /* 0x008fe200000114e2 */
[----:B--2---:R-:W-:Y:S06]  /*173f0*/  @P1 BRA `(.L_x_5722) ;  /* 0x0000000000841947 */ /* 0x004fec0003800000 */
        /* <DEDUP_REMOVED lines=20> */
[CC--:B--2---:R-:W-:Y:S02]  /*17540*/  @!P0 LEA R10, P5, R224.reuse, R8.reuse, 0x1 ;  /* 0x00000008e00a8211 */ /* 0x0c4fe400078a08ff */
        /* <DEDUP_REMOVED lines=12> */
.L_x_5722:
[----:B------:R-:W-:Y:S05]  /*17610*/  BSYNC B1 ;  /* 0x0000000000017941 */ /* 0x000fea0003800000 */
.L_x_5721:
[----:B------:R-:W-:Y:S01]  /*17620*/  VIADD R3, R3, 0x20 ;  /* 0x0000002003037836 */ /* 0x000fe20000000000 */
[----:B-1-3--:R1:W2:Y:S04]  /*17630*/  SHFL.IDX PT, R9, R88, 0x1, 0x181f ;  /* 0x00381f0058097f89 */ /* 0x00a2a800000e0000 */
[----:B------:R-:W-:Y:S01]  /*17640*/  ISETP.GE.AND P0, PT, R3, R90, PT ;  /* 0x0000005a0300720c */ /* 0x000fe20003f06270 */
[----:B----4-:R1:W3:-:S12]  /*17650*/  SHFL.IDX PT, R8, R87, 0x1, 0x181f ;  /* 0x00381f0057087f89 */ /* 0x0102d800000e0000 */
[----:B-1----:R-:W-:Y:S05]  /*17660*/  @P0 BRA `(.L_x_5723) ;  /* 0x00000028008c0947 */ /* 0x002fea0003800000 */
[-C--:B------:R-:W-:Y:S02]  /*17670*/  ISETP.GE.AND P5, PT, R226, R0.reuse, PT ;  /* 0x00000000e200720c */ /* 0x080fe40003fa6270 */
[-C--:B------:R-:W-:Y:S02]  /*17680*/  ISETP.GE.AND P6, PT, R187, R0.reuse, PT ;  /* 0x00000000bb00720c */ /* 0x080fe40003fc6270 */
[-C--:B------:R-:W-:Y:S02]  /*17690*/  ISETP.GE.AND P4, PT, R225, R0.reuse, PT ;  /* 0x00000000e100720c */ /* 0x080fe40003f86270 */
[-C--:B------:R-:W-:Y:S02]  /*176a0*/  ISETP.GE.AND P2, PT, R223, R0.reuse, PT ;  /* 0x00000000df00720c */ /* 0x080fe40003f46270 */
[----:B------:R-:W-:Y:S02]  /*176b0*/  ISETP.GE.AND P3, PT, R224, R0, PT ;  /* 0x00000000e000720c */ /* 0x000fe40003f66270 */
[----:B------:R-:W-:-:S03]  /*176c0*/  LOP3.LUT P0, RZ, R86, 0x40, RZ, 0xc0, !PT ;  /* 0x0000004056ff7812 */ /* 0x000fc6000780c0ff */
[C---:B---3-5:R-:W-:Y:S02]  /*176d0*/  @!P5 LEA R12, P1, R226.reuse, R8, 0x1 ;  /* 0x00000008e20cd211 */ /* 0x068fe400078208ff */
[----:B--2---:R-:W-:Y:S02]  /*176e0*/  @!P6 IMAD.WIDE R10, R187, 0x2, R8 ;  /* 0x00000002bb0ae825 */ /* 0x004fe400078e0208 */
        /* <DEDUP_REMOVED lines=27> */
.L_x_5720:
[----:B------:R-:W-:Y:S01]  /*178a0*/  ULDC.64 UR4, c[0x0][0xc08] ;  /* 0x0003020000047ab9 */ /* 0x000fe20000000a00 */
[----:B-1----:R-:W-:Y:S01]  /*178b0*/  IMAD.IADD R11, R216, 0x1, R194 ;  /* 0x00000001d80b7824 */ /* 0x002fe200078e02c2 */
        /* <DEDUP_REMOVED lines=9> */
[----:B------:R-:W-:Y:S01]  /*17950*/  IMAD.MOV.U32 R10, RZ, RZ, R11 ;  /* 0x000000ffff0a7224 */ /* 0x000fe200078e000b */
[----:B------:R-:W-:Y:S01]  /*17960*/  SHF.R.S32.HI R155, RZ, 0x1f, R235 ;  /* 0x0000001fff9b7819 */ /* 0x000fe200000114eb */
[----:B------:R-:W-:Y:S01]  /*17970*/  IMAD.IADD R9, R9, 0x1, R3 ;  /* 0x0000000109097824 */ /* 0x000fe200078e0203 */
[----:B---3--:R-:W-:Y:S01]  /*17980*/  SHF.R.S32.HI R156, RZ, 0x1f, R236 ;  /* 0x0000001fff9c7819 */ /* 0x008fe200000114ec */
[----:B------:R-:W1:Y:S01]  /*17990*/  LDC R3, c[0x0][0xce8] ;  /* 0x00033a00ff037b82 */ /* 0x000e620000000800 */
[----:B------:R-:W-:Y:S01]  /*179a0*/  IMAD.IADD R194, R188, 0x1, R194 ;  /* 0x00000001bcc27824 */ /* 0x000fe200078e02c2 */
[----:B------:R-:W-:Y:S01]  /*179b0*/  SHF.R.S32.HI R157, RZ, 0x1f, R237 ;  /* 0x0000001fff9d7819 */ /* 0x000fe200000114ed */
[----:B------:R-:W-:-:S04]  /*179c0*/  IMAD.WIDE.U32 R8, R217, UR4, R8 ;  /* 0x00000004d9087c25 */ /* 0x000fc8000f8e0008 */
[----:B------:R-:W-:Y:S01]  /*179d0*/  IMAD R9, R217, UR5, R9 ;  /* 0x00000005d9097c24 */ /* 0x000fe2000f8e0209 */
[----:B------:R-:W-:Y:S01]  /*179e0*/  ULDC.64 UR4, c[0x0][0xc40] ;  /* 0x0003100000047ab9 */ /* 0x000fe20000000a00 */
[----:B------:R-:W-:Y:S02]  /*179f0*/  VIADD R159, R192, 0xc8 ;  /* 0x000000c8c09f7836 */ /* 0x000fe40000000000 */
[----:B------:R-:W-:Y:S02]  /*17a00*/  IMAD R0, R0, UR4, RZ ;  /* 0x0000000400007c24 */ /* 0x000fe4000f8e02ff */
[----:B------:R-:W-:Y:S01]  /*17a10*/  IMAD.WIDE.U32 R8, R219, UR4, R8 ;  /* 0x00000004db087c25 */ /* 0x000fe2000f8e0008 */
[----:B------:R-:W-:-:S03]  /*17a20*/  SHF.R.S32.HI R159, RZ, 0x1f, R159 ;  /* 0x0000001fff9f7819 */ /* 0x000fc6000001149f */
[----:B------:R-:W-:Y:S01]  /*17a30*/  IMAD R0, R219, UR5, R0 ;  /* 0x00000005db007c24 */ /* 0x000fe2000f8e0200 */
[----:B------:R-:W-:Y:S01]  /*17a40*/  ULDC.64 UR4, c[0x0][0xc48] ;  /* 0x0003120000047ab9 */ /* 0x000fe20000000a00 */
[C---:B------:R-:W-:Y:S01]  /*17a50*/  VIADD R161, R192.reuse, 0xc0 ;  /* 0x000000c0c0a17836 */ /* 0x040fe20000000000 */
[----:B------:R-:W-:Y:S01]  /*17a60*/  SHF.R.S32.HI R219, RZ, 0x1f, R192 ;  /* 0x0000001fffdb7819 */ /* 0x000fe200000114c0 */
[----:B------:R-:W-:Y:S02]  /*17a70*/  IMAD.IADD R9, R9, 0x1, R0 ;  /* 0x0000000109097824 */ /* 0x000fe400078e0200 */
[----:B------:R-:W-:Y:S01]  /*17a80*/  VIADD R163, R192, 0xb8 ;  /* 0x000000b8c0a37836 */ /* 0x000fe20000000000 */
[----:B-1----:R-:W-:Y:S01]  /*17a90*/  ISETP.NE.AND P0, PT, R3, 0x1, PT ;  /* 0x000000010300780c */ /* 0x002fe20003f05270 */
[----:B------:R-:W-:Y:S01]  /*17aa0*/  IMAD.WIDE.U32 R8, R231, UR4, R8 ;  /* 0x00000004e7087c25 */ /* 0x000fe2000f8e0008 */
[----:B------:R-:W-:Y:S02]  /*17ab0*/  SHF.R.S32.HI R161, RZ, 0x1f, R161 ;  /* 0x0000001fffa17819 */ /* 0x000fe400000114a1 */
[----:B------:R-:W-:Y:S01]  /*17ac0*/  SHF.R.S32.HI R163, RZ, 0x1f, R163 ;  /* 0x0000001fffa37819 */ /* 0x000fe200000114a3 */
[----:B------:R-:W-:-:S02]  /*17ad0*/  IMAD R4, R4, R3, RZ ;  /* 0x0000000304047224 */ /* 0x000fc400078e02ff */
[----:B------:R-:W-:Y:S01]  /*17ae0*/  IMAD R9, R231, UR5, R9 ;  /* 0x00000005e7097c24 */ /* 0x000fe2000f8e0209 */
[----:B------:R-:W-:Y:S01]  /*17af0*/  ULDC.64 UR4, c[0x0][0xc30] ;  /* 0x00030c0000047ab9 */ /* 0x000fe20000000a00 */
[C---:B------:R-:W-:Y:S02]  /*17b00*/  VIADD R165, R192.reuse, 0xb0 ;  /* 0x000000b0c0a57836 */ /* 0x040fe40000000000 */
[C---:B------:R-:W-:Y:S02]  /*17b10*/  VIADD R167, R192.reuse, 0xa8 ;  /* 0x000000a8c0a77836 */ /* 0x040fe40000000000 */
[----:B------:R-:W1:Y:S01]  /*17b20*/  @P0 LDC R12, c[0x0][0xcec] ;  /* 0x00033b00ff0c0b82 */ /* 0x000e620000000800 */
[C---:B------:R-:W-:Y:S01]  /*17b30*/  VIADD R169, R192.reuse, 0xa0 ;  /* 0x000000a0c0a97836 */ /* 0x040fe20000000000 */
[----:B------:R-:W-:Y:S01]  /*17b40*/  SHF.R.S32.HI R165, RZ, 0x1f, R165 ;  /* 0x0000001fffa57819 */ /* 0x000fe200000114a5 */
[C---:B------:R-:W-:Y:S01]  /*17b50*/  VIADD R171, R192.reuse, 0x98 ;  /* 0x00000098c0ab7836 */ /* 0x040fe20000000000 */
[----:B------:R-:W-:Y:S01]  /*17b60*/  SHF.R.S32.HI R167, RZ, 0x1f, R167 ;  /* 0x0000001fffa77819 */ /* 0x000fe200000114a7 */
[C---:B------:R-:W-:Y:S01]  /*17b70*/  VIADD R173, R192.reuse, 0x90 ;  /* 0x00000090c0ad7836 */ /* 0x040fe20000000000 */
[----:B------:R-:W-:Y:S01]  /*17b80*/  SHF.R.S32.HI R169, RZ, 0x1f, R169 ;  /* 0x0000001fffa97819 */ /* 0x000fe200000114a9 */
[C---:B------:R-:W-:Y:S01]  /*17b90*/  VIADD R175, R192.reuse, 0x88 ;  /* 0x00000088c0af7836 */ /* 0x040fe20000000000 */
[----:B------:R-:W2:Y:S01]  /*17ba0*/  @P0 LDC R0, c[0x0][0xcf0] ;  /* 0x00033c00ff000b82 */ /* 0x000ea20000000800 */
        /* <DEDUP_REMOVED lines=19> */
[C---:B------:R-:W-:Y:S01]  /*17ce0*/  VIADD R204, R192.reuse, 0x40 ;  /* 0x00000040c0cc7836 */ /* 0x040fe20000000000 */
[----:B------:R-:W-:Y:S01]  /*17cf0*/  SHF.R.S32.HI R201, RZ, 0x1f, R201 ;  /* 0x0000001fffc97819 */ /* 0x000fe200000114c9 */
[C---:B------:R-:W-:Y:S01]  /*17d00*/  VIADD R206, R192.reuse, 0x38 ;  /* 0x00000038c0ce7836 */ /* 0x040fe20000000000 */
[----:B--2---:R-:W-:Y:S01]  /*17d10*/  @P0 SHF.R.U32.HI R10, RZ, R0, R12 ;  /* 0x00000000ff0a0219 */ /* 0x004fe2000001160c */
        /* <DEDUP_REMOVED lines=17> */
[----:B------:R-:W-:Y:S01]  /*17e30*/  ULDC.64 UR4, c[0x0][0xc28] ;  /* 0x00030a0000047ab9 */ /* 0x000fe20000000a00 */
[C---:B------:R-:W-:Y:S01]  /*17e40*/  VIADD R217, R192.reuse, 0x8 ;  /* 0x00000008c0d97836 */ /* 0x040fe20000000000 */
[----:B------:R-:W-:Y:S01]  /*17e50*/  SHF.R.S32.HI R228, RZ, 0x1f, R228 ;  /* 0x0000001fffe47819 */ /* 0x000fe200000114e4 */
[----:B------:R-:W-:Y:S01]  /*17e60*/  IMAD.IADD R9, R9, 0x1, R3 ;  /* 0x0000000109097824 */ /* 0x000fe200078e0203 */
[----:B------:R-:W-:Y:S01]  /*17e70*/  SHF.R.S32.HI R3, RZ, 0x1f, R0 ;  /* 0x0000001fff037819 */ /* 0x000fe20000011400 */
[----:B------:R-:W-:Y:S01]  /*17e80*/  VIADD R158, R192, 0xc8 ;  /* 0x000000c8c09e7836 */ /* 0x000fe20000000000 */
[----:B------:R-:W-:Y:S01]  /*17e90*/  SHF.R.S32.HI R217, RZ, 0x1f, R217 ;  /* 0x0000001fffd97819 */ /* 0x000fe200000114d9 */
[----:B------:R-:W-:-:S04]  /*17ea0*/  IMAD.WIDE.U32 R8, R0, UR4, R8 ;  /* 0x0000000400087c25 */ /* 0x000fc8000f8e0008 */
[----:B------:R-:W-:Y:S02]  /*17eb0*/  IMAD R3, R3, UR4, RZ ;  /* 0x0000000403037c24 */ /* 0x000fe4000f8e02ff */
[----:B------:R-:W-:Y:S02]  /*17ec0*/  VIADD R160, R192, 0xc0 ;  /* 0x000000c0c0a07836 */ /* 0x000fe40000000000 */
[----:B------:R-:W-:Y:S01]  /*17ed0*/  IMAD R3, R0, UR5, R3 ;  /* 0x0000000500037c24 */ /* 0x000fe2000f8e0203 */
[----:B------:R-:W-:Y:S01]  /*17ee0*/  ULDC.64 UR4, c[0x0][0xc00] ;  /* 0x0003000000047ab9 */ /* 0x000fe20000000a00 */
[----:B------:R-:W-:Y:S01]  /*17ef0*/  VIADD R162, R192, 0xb8 ;  /* 0x000000b8c0a27836 */ /* 0x000fe20000000000 */
[----:B------:R-:W-:Y:S01]  /*17f00*/  LEA R0, P0, R8, UR4, 0x2 ;  /* 0x0000000408007c11 */ /* 0x000fe2000f8010ff */
[----:B------:R-:W-:Y:S02]  /*17f10*/  IMAD.IADD R3, R9, 0x1, R3 ;  /* 0x0000000109037824 */ /* 0x000fe400078e0203 */
[----:B------:R-:W-:-:S02]  /*17f20*/  VIADD R164, R192, 0xb0 ;  /* 0x000000b0c0a47836 */ /* 0x000fc40000000000 */
[----:B------:R1:W2:Y:S01]  /*17f30*/  SHFL.IDX PT, R15, R0, RZ, 0x1c1f ;  /* 0x001c1fff000f7589 */ /* 0x0002a200000e0000 */
[----:B------:R-:W-:Y:S01]  /*17f40*/  LEA.HI.X R3, R8, UR5, R3, 0x2, P0 ;  /* 0x0000000508037c11 */ /* 0x000fe200080f1403 */
[----:B------:R-:W-:Y:S01]  /*17f50*/  VIADD R8, R2, 0x38820 ;  /* 0x0003882002087836 */ /* 0x000fe20000000000 */
[----:B------:R-:W-:Y:S01]  /*17f60*/  ISETP.GE.AND P0, PT, R194, R4, PT ;  /* 0x00000004c200720c */ /* 0x000fe20003f06270 */
[C---:B------:R-:W-:Y:S02]  /*17f70*/  VIADD R166, R192.reuse, 0xa8 ;  /* 0x000000a8c0a67836 */ /* 0x040fe40000000000 */
[----:B------:R1:W3:Y:S01]  /*17f80*/  SHFL.IDX PT, R14, R3, RZ, 0x1c1f ;  /* 0x001c1fff030e7589 */ /* 0x0002e200000e0000 */
[----:B------:R-:W-:Y:S01]  /*17f90*/  PRMT R8, RZ, 0x654, R8 ;  /* 0x00000654ff087816 */ /* 0x000fe20000000008 */
[C---:B------:R-:W-:Y:S02]  /*17fa0*/  VIADD R168, R192.reuse, 0xa0 ;  /* 0x000000a0c0a87836 */ /* 0x040fe40000000000 */
[C---:B------:R-:W-:Y:S01]  /*17fb0*/  VIADD R170, R192.reuse, 0x98 ;  /* 0x00000098c0aa7836 */ /* 0x040fe20000000000 */
[----:B------:R1:W-:Y:S01]  /*17fc0*/  SYNCS.ARRIVE.TRANS64.RED.A1T0 RZ, [R8+URZ], RZ ;  /* 0x000000ff08ff79a7 */ /* 0x0003e2000810043f */
        /* <DEDUP_REMOVED lines=148> */
.L_x_5725:
[----:B------:R-:W-:Y:S05]  /*18910*/  BSYNC B1 ;  /* 0x0000000000017941 */ /* 0x000fea0003800000 */
.L_x_5724:
[----:B-1----:R-:W-:Y:S01]  /*18920*/  VIADD R9, R194, 0x8 ;  /* 0x00000008c2097836 */ /* 0x002fe20000000000 */
[----:B------:R-:W1:Y:S04]  /*18930*/  SHFL.IDX PT, R3, R3, 0x1, 0x1c1f ;  /* 0x003c1f0003037f89 */ /* 0x000e6800000e0000 */
[----:B------:R-:W-:Y:S01]  /*18940*/  ISETP.GE.AND P0, PT, R9, R4, PT ;  /* 0x000000040900720c */ /* 0x000fe20003f06270 */
[----:B------:R2:W3:-:S12]  /*18950*/  SHFL.IDX PT, R29, R0, 0x1, 0x1c1f ;  /* 0x003c1f00001d7f89 */ /* 0x0004d800000e0000 */
[----:B--2---:R-:W-:Y:S05]  /*18960*/  @P0 BRA `(.L_x_5723) ;  /* 0x0000001400cc0947 */ /* 0x004fea0003800000 */
[----:B------:R-:W-:Y:S02]  /*18970*/  ULDC UR4, c[0x0][0xbc8] ;  /* 0x0002f20000047ab9 */ /* 0x000fe40000000800 */
[----:B------:R-:W-:Y:S02]  /*18980*/  ISETP.GE.AND P4, PT, R192, UR4, PT ;  /* 0x00000004c0007c0c */ /* 0x000fe4000bf86270 */
[----:B------:R-:W-:Y:S02]  /*18990*/  ISETP.GE.AND P2, PT, R229, UR4, PT ;  /* 0x00000004e5007c0c */ /* 0x000fe4000bf46270 */
[----:B------:R-:W-:Y:S02]  /*189a0*/  ISETP.GE.AND P1, PT, R227, UR4, PT ;  /* 0x00000004e3007c0c */ /* 0x000fe4000bf26270 */
[----:B------:R-:W-:-:S07]  /*189b0*/  ISETP.GE.AND P0, PT, R220, UR4, PT ;  /* 0x00000004dc007c0c */ /* 0x000fce000bf06270 */
[----:B---3--:R-:W-:-:S04]  /*189c0*/  @!P4 LEA R8, P3, R192, R29, 0x2 ;  /* 0x0000001dc008c211 */ /* 0x008fc800078610ff */
[----:B-1----:R-:W-:Y:S02]  /*189d0*/  @!P4 LEA.HI.X R9, R192, R3, R219, 0x2, P3 ;  /* 0x00000003c009c211 */ /* 0x002fe400018f14db */
[----:B------:R-:W-:Y:S02]  /*189e0*/  ISETP.GE.AND P3, PT, R213, UR4, PT ;  /* 0x00000004d5007c0c */ /* 0x000fe4000bf66270 */
[----:B------:R-:W-:Y:S01]  /*189f0*/  @!P1 LEA R10, P5, R227, R29, 0x2 ;  /* 0x0000001de30a9211 */ /* 0x000fe200078a10ff */
        /* <DEDUP_REMOVED lines=12> */
[-C--:B-1----:R-:W-:Y:S02]  /*18ac0*/  @!P3 LEA R8, P1, R213, R29.reuse, 0x2 ;  /* 0x0000001dd508b211 */ /* 0x082fe400078210ff */
[----:B--2---:R-:W-:Y:S02]  /*18ad0*/  @!P4 LEA R10, P2, R209, R29, 0x2 ;  /* 0x0000001dd10ac211 */ /* 0x004fe400078410ff */
[----:B------:R-:W-:-:S02]  /*18ae0*/  @!P3 LEA.HI.X R9, R213, R3, R218, 0x2, P1 ;  /* 0x00000003d509b211 */ /* 0x000fc400008f14da */
[----:B------:R-:W-:Y:S02]  /*18af0*/  ISETP.GE.AND P1, PT, R202, UR4, PT ;  /* 0x00000004ca007c0c */ /* 0x000fe4000bf26270 */
[----:B------:R-:W-:Y:S01]  /*18b00*/  @!P4 LEA.HI.X R11, R209, R3, R211, 0x2, P2 ;  /* 0x00000003d10bc211 */ /* 0x000fe200010f14d3 */
[----:B------:R1:W-:Y:S01]  /*18b10*/  @!P3 ST.E.64 desc[UR42][R8.64], R42 ;  /* 0x0000002a0800b985 */ /* 0x0003e2000c101b2a */
[----:B------:R-:W-:Y:S02]  /*18b20*/  ISETP.GE.AND P2, PT, R200, UR4, PT ;  /* 0x00000004c8007c0c */ /* 0x000fe4000bf46270 */
[C---:B---3--:R-:W-:Y:S01]  /*18b30*/  @!P5 LEA R12, P6, R207.reuse, R29, 0x2 ;  /* 0x0000001dcf0cd211 */ /* 0x048fe200078c10ff */
        /* <DEDUP_REMOVED lines=54> */
[----:B------:R-:W-:Y:S02]  /*18ea0*/  @!P1 LEA R20, P3, R168, R29, 0x2 ;  /* 0x0000001da8149211 */ /* 0x000fe400078610ff */
        /* <DEDUP_REMOVED lines=20> */
[C---:B----4-:R-:W-:Y:S01]  /*18ff0*/  @!P0 LEA R14, P5, R158.reuse, R29, 0x2 ;  /* 0x0000001d9e0e8211 */ /* 0x050fe200078a10ff */
        /* <DEDUP_REMOVED lines=26> */
.L_x_5717:
        /* <DEDUP_REMOVED lines=16> */
[----:B-1----:R-:W1:-:S12]  /*192a0*/  S2R R4, SR_TID.X ;  /* 0x0000000000047919 */ /* 0x002e580000002100 */
[----:B------:R-:W4:Y:S01]  /*192b0*/  @!P2 LDC R218, c[0x0][0xbd4] ;  /* 0x0002f500ffdaab82 */ /* 0x000f220000000800 */
[----:B-1----:R-:W-:Y:S01]  /*192c0*/  VIADD R32, R4, 0xffffff80 ;  /* 0xffffff8004207836 */ /* 0x002fe20000000000 */
[----:B----4-:R-:W-:-:S04]  /*192d0*/  ISETP.GT.AND P2, PT, R218, 0x1, PT ;  /* 0x00000001da00780c */ /* 0x010fc80003f44270 */
[----:B------:R-:W-:Y:S01]  /*192e0*/  ISETP.GT.AND P3, PT, R32, 0x3f, PT ;  /* 0x0000003f2000780c */ /* 0x000fe20003f64270 */
[----:B--2---:R-:W-:-:S12]  /*192f0*/  @P1 BRA `(.L_x_5726) ;  /* 0x0000000000101947 */ /* 0x004fd80003800000 */
[----:B------:R-:W-:Y:S05]  /*19300*/  @!P0 BRA `(.L_x_5726) ;  /* 0x00000000000c8947 */ /* 0x000fea0003800000 */
[----:B------:R-:W2:Y:S04]  /*19310*/  LDG.E R11, desc[UR42][R8.64] ;  /* 0x0000002a080b7981 */ /* 0x000ea8000c1e1900 */
[----:B-----5:R-:W2:Y:S02]  /*19320*/  LDG.E R0, desc[UR42][R8.64+0x4] ;  /* 0x0000042a08007981 */ /* 0x020ea4000c1e1900 */
[----:B--2---:R-:W-:-:S07]  /*19330*/  IMAD.IADD R0, R0, 0x1, -R11 ;  /* 0x0000000100007824 */ /* 0x004fce00078e0a0b */
.L_x_5726:
[----:B------:R-:W2:Y:S01]  /*19340*/  LDL.LU R4, [R1+0x64] ;  /* 0x0000640001047983 */ /* 0x000ea20000300800 */
[----:B------:R-:W-:Y:S01]  /*19350*/  BSSY B1, `(.L_x_5727) ;  /* 0x0000036000017945 */ /* 0x000fe20003800000 */
[----:B------:R-:W-:Y:S02]  /*19360*/  SEL R219, R219, RZ, !P0 ;  /* 0x000000ffdbdb7207 */ /* 0x000fe40004000000 */
[----:B-----5:R-:W-:Y:S02]  /*19370*/  SHF.R.S32.HI R28, RZ, 0x1f, R3 ;  /* 0x0000001fff1c7819 */ /* 0x020fe40000011403 */
[----:B--2---:R-:W-:Y:S01]  /*19380*/  SEL R30, R4, RZ, !P0 ;  /* 0x000000ff041e7207 */ /* 0x004fe20004000000 */
[----:B------:R-:W-:Y:S06]  /*19390*/  @P3 BRA `(.L_x_5728) ;  /* 0x0000000000c43947 */ /* 0x000fec0003800000 */
[----:B------:R-:W1:Y:S01]  /*193a0*/  S2R R31, SR_TID.X ;  /* 0x00000000001f7919 */ /* 0x000e620000002100 */
[----:B------:R-:W2:Y:S02]  /*193b0*/  LDC R33, c[0x0][0xce8] ;  /* 0x00033a00ff217b82 */ /* 0x000ea40000000800 */
[----:B--2---:R-:W-:Y:S01]  /*193c0*/  IMAD R4, R0, R33, RZ ;  /* 0x0000002100047224 */ /* 0x004fe200078e02ff */
        /* <DEDUP_REMOVED lines=10> */
[----:B------:R-:W2:Y:S08]  /*19470*/  LDC.64 R14, c[0x0][R26+0x220] ;  /* 0x000088001a0e7b82 */ /* 0x000eb00000000a00 */
[----:B------:R-:W4:Y:S08]  /*19480*/  LDC.64 R24, c[0x0][R26+0x218] ;  /* 0x000086001a187b82 */ /* 0x000f300000000a00 */
[----:B------:R-:W5:Y:S08]  /*19490*/  LDC.64 R12, c[0x0][R26+0x228] ;  /* 0x00008a001a0c7b82 */ /* 0x000f700000000a00 */
[----:B------:R-:W0:Y:S08]  /*194a0*/  LDC.64 R10, c[0x0][R26+0x210] ;  /* 0x000084001a0a7b82 */ /* 0x000e300000000a00 */
[----:B------:R-:W3:Y:S08]  /*194b0*/  @P1 LDC R4, c[0x0][0xcec] ;  /* 0x00033b00ff041b82 */ /* 0x000ef00000000800 */
[----:B------:R-:W5:Y:S01]  /*194c0*/  @P1 LDC R35, c[0x0][0xcf0] ;  /* 0x00033c00ff231b82 */ /* 0x000f620000000800 */
[----:B--2---:R-:W-:-:S07]  /*194d0*/  IMAD R15, R15, R219, RZ ;  /* 0x000000db0f0f7224 */ /* 0x004fce00078e02ff */
[----:B-1----:R-:W1:Y:S01]  /*194e0*/  @!P0 LDC R8, c[0x0][0xc50] ;  /* 0x00031400ff088b82 */ /* 0x002e620000000800 */
[----:B------:R-:W-:-:S04]  /*194f0*/  IMAD.WIDE.U32 R20, R14, R219, RZ ;  /* 0x000000db0e147225 */ /* 0x000fc800078e00ff */
[----:B------:R-:W-:Y:S02]  /*19500*/  IMAD R15, R14, R30, R15 ;  /* 0x0000001e0e0f7224 */ /* 0x000fe400078e020f */
[----:B---3--:R-:W-:Y:S01]  /*19510*/  @P1 IMAD.HI.U32 R4, R31, R4, RZ ;  /* 0x000000041f041227 */ /* 0x008fe200078e00ff */
        /* <DEDUP_REMOVED lines=25> */
.L_x_5728:
[----:B------:R-:W-:Y:S05]  /*196b0*/  BSYNC B1 ;  /* 0x0000000000017941 */ /* 0x000fea0003800000 */
.L_x_5727:
[----:B------:R-:W-:Y:S05]  /*196c0*/  @P2 BRA `(.L_x_5723) ;  /* 0x0000000800742947 */ /* 0x000fea0003800000 */
[----:B------:R-:W2:Y:S01]  /*196d0*/  LDC R13, c[0x0][0xce8] ;  /* 0x00033a00ff0d7b82 */ /* 0x000ea20000000800 */
        /* <DEDUP_REMOVED lines=22> */
[----:B--2---:R-:W-:Y:S01]  /*19840*/  ISETP.NE.AND P0, PT, R13, 0x1, PT ;  /* 0x000000010d00780c */ /* 0x004fe20003f05270 */
[----:B------:R-:W-:Y:S01]  /*19850*/  IMAD R11, R32, 0x20, R25 ;  /* 0x00000020200b7824 */ /* 0x000fe200078e0219 */
[----:B------:R-:W-:Y:S01]  /*19860*/  ULDC.64 UR4, c[0x0][0xbf0] ;  /* 0x0002fc0000047ab9 */ /* 0x000fe20000000a00 */
[----:B------:R-:W-:Y:S01]  /*19870*/  IMAD R29, R0, R13, RZ ;  /* 0x0000000d001d7224 */ /* 0x000fe200078e02ff */
[----:B------:R-:W-:Y:S01]  /*19880*/  SHF.R.S32.HI R32, RZ, 0x1f, R33 ;  /* 0x0000001fff207819 */ /* 0x000fe20000011421 */
[----:B------:R-:W-:Y:S02]  /*19890*/  IMAD.IADD R10, R194, 0x1, R11 ;  /* 0x00000001c20a7824 */ /* 0x000fe400078e020b */
        /* <DEDUP_REMOVED lines=13> */
[----:B------:R-:W2:Y:S01]  /*19970*/  @P0 LDC R21, c[0x0][0xcf0] ;  /* 0x00033c00ff150b82 */ /* 0x000ea20000000800 */
[----:B-1----:R-:W-:-:S05]  /*19980*/  @P0 IMAD.HI.U32 R4, R10, R15, RZ ;  /* 0x0000000f0a040227 */ /* 0x002fca00078e00ff */
[----:B--2---:R-:W-:Y:S02]  /*19990*/  @P0 SHF.R.U32.HI R3, RZ, R21, R4 ;  /* 0x00000015ff030219 */ /* 0x004fe40000011604 */
        /* <DEDUP_REMOVED lines=37> */
[----:B------:R-:W-:Y:S02]  /*19bf0*/  LOP3.LUT R27, R0, R11, RZ, 0xfc, !PT ;  /* 0x0000000b001b7212 */ /* 0x000fe400078efcff */
[----:B------:R-:W-:Y:S02]  /*19c00*/  LEA.HI.X R3, R8, UR5, R3, 0x1, P1 ;  /* 0x0000000508037c11 */ /* 0x000fe400088f0c03 */
[----:B------:R-:W-:Y:S01]  /*19c10*/  SEL R0, RZ, 0x80, P2 ;  /* 0x00000080ff007807 */ /* 0x000fe20001000000 */
[----:B------:R1:W2:Y:S03]  /*19c20*/  SHFL.IDX PT, R8, R4, RZ, 0x181f ;  /* 0x00181fff04087589 */ /* 0x0002a600000e0000 */
[----:B------:R-:W-:Y:S01]  /*19c30*/  LOP3.LUT R28, R27, R0, RZ, 0xfc, !PT ;  /* 0x000000001b1c7212 */ /* 0x000fe200078efcff */
[----:B------:R1:W4:Y:S01]  /*19c40*/  SHFL.IDX PT, R9, R3, RZ, 0x181f ;  /* 0x00181fff03097589 */ /* 0x00032200000e0000 */
[----:B------:R-:W-:Y:S05]  /*19c50*/  @P0 BRA `(.L_x_5730) ;  /* 0x00000000007c0947 */ /* 0x000fea0003800000 */
[-C--:B------:R-:W-:Y:S02]  /*19c60*/  ISETP.GE.AND P2, PT, R226, R26.reuse, PT ;  /* 0x0000001ae200720c */ /* 0x080fe40003f46270 */
[-C--:B------:R-:W-:Y:S02]  /*19c70*/  ISETP.GE.AND P1, PT, R187, R26.reuse, PT ;  /* 0x0000001abb00720c */ /* 0x080fe40003f26270 */
[-C--:B------:R-:W-:Y:S02]  /*19c80*/  ISETP.GE.AND P5, PT, R225, R26.reuse, PT ;  /* 0x0000001ae100720c */ /* 0x080fe40003fa6270 */
[----:B------:R-:W-:-:S07]  /*19c90*/  ISETP.GE.AND P3, PT, R224, R26, PT ;  /* 0x0000001ae000720c */ /* 0x000fce0003f66270 */
[CC--:B--2---:R-:W-:Y:S02]  /*19ca0*/  @!P2 LEA R12, P0, R226.reuse, R8.reuse, 0x1 ;  /* 0x00000008e20ca211 */ /* 0x0c4fe400078008ff */
        /* <DEDUP_REMOVED lines=13> */
[----:B--2---:R-:W-:-:S02]  /*19d80*/  @!P1 LEA R12, P6, R222, R8, 0x1 ;  /* 0x00000008de0c9211 */ /* 0x004fc400078c08ff */
        /* <DEDUP_REMOVED lines=12> */
.L_x_5730:
[----:B------:R-:W-:Y:S05]  /*19e50*/  BSYNC B1 ;  /* 0x0000000000017941 */ /* 0x000fea0003800000 */
.L_x_5729:
[----:B------:R-:W-:Y:S01]  /*19e60*/  VIADD R0, R194, 0x20 ;  /* 0x00000020c2007836 */ /* 0x000fe20000000000 */
[----:B----4-:R4:W0:Y:S04]  /*19e70*/  SHFL.IDX PT, R9, R3, 0x1, 0x181f ;  /* 0x00381f0003097f89 */ /* 0x01082800000e0000 */
[----:B------:R-:W-:Y:S01]  /*19e80*/  ISETP.GE.AND P0, PT, R0, R29, PT ;  /* 0x0000001d0000720c */ /* 0x000fe20003f06270 */
[----:B--2---:R4:W2:-:S12]  /*19e90*/  SHFL.IDX PT, R8, R4, 0x1, 0x181f ;  /* 0x00381f0004087f89 */ /* 0x00489800000e0000 */
[----:B----4-:R-:W-:Y:S05]  /*19ea0*/  @P0 BRA `(.L_x_5723) ;  /* 0x00000000007c0947 */ /* 0x010fea0003800000 */
[-C--:B------:R-:W-:Y:S02]  /*19eb0*/  ISETP.GE.AND P5, PT, R226, R26.reuse, PT ;  /* 0x0000001ae200720c */ /* 0x080fe40003fa6270 */
[-C--:B------:R-:W-:Y:S02]  /*19ec0*/  ISETP.GE.AND P4, PT, R187, R26.reuse, PT ;  /* 0x0000001abb00720c */ /* 0x080fe40003f86270 */
[-C--:B------:R-:W-:Y:S02]  /*19ed0*/  ISETP.GE.AND P0, PT, R225, R26.reuse, PT ;  /* 0x0000001ae100720c */ /* 0x080fe40003f06270 */
[----:B------:R-:W-:Y:S02]  /*19ee0*/  ISETP.GE.AND P1, PT, R224, R26, PT ;  /* 0x0000001ae000720c */ /* 0x000fe40003f26270 */
[----:B------:R-:W-:-:S05]  /*19ef0*/  LOP3.LUT P2, RZ, R27, 0x40, RZ, 0xc0, !PT ;  /* 0x000000401bff7812 */ /* 0x000fca000784c0ff */
[C---:B--2---:R-:W-:Y:S02]  /*19f00*/  @!P5 LEA R12, P3, R226.reuse, R8, 0x1 ;  /* 0x00000008e20cd211 */ /* 0x044fe400078608ff */
[----:B0-----:R-:W-:Y:S02]  /*19f10*/  @!P4 IMAD.WIDE R10, R187, 0x2, R8 ;  /* 0x00000002bb0ac825 */ /* 0x001fe400078e0208 */
[----:B------:R-:W-:Y:S02]  /*19f20*/  @!P5 LEA.HI.X R13, R226, R9, R38, 0x1, P3 ;  /* 0x00000009e20dd211 */ /* 0x000fe400018f0c26 */
[----:B------:R-:W-:Y:S01]  /*19f30*/  ISETP.GE.AND P3, PT, R223, R26, PT ;  /* 0x0000001adf00720c */ /* 0x000fe20003f66270 */
        /* <DEDUP_REMOVED lines=22> */
.L_x_5723:
[----:B------:R-:W-:Y:S05]  /*1a0a0*/  BSYNC B0 ;  /* 0x0000000000007941 */ /* 0x000fea0003800000 */
.L_x_5716:
[----:B------:R-:W-:Y:S02]  /*1a0b0*/  ULDC UR4, c[0x0][0xd3c] ;  /* 0x00034f0000047ab9 */ /* 0x000fe40000000800 */
[----:B------:R-:W-:-:S13]  /*1a0c0*/  ISETP.GE.AND P0, PT, R7, UR4, PT ;  /* 0x0000000407007c0c */ /* 0x000fda000bf06270 */
[----:B------:R-:W-:Y:S05]  /*1a0d0*/  @!P0 BRA `(.L_x_5731) ;  /* 0xfffffe74004c8947 */ /* 0x000fea000383ffff */
[----:B------:R-:W-:Y:S05]  /*1a0e0*/  BRA `(.L_x_5589) ;  /* 0x000000a800ec7947 */ /* 0x000fea0003800000 */
.L_x_5587:
        /* <DEDUP_REMOVED lines=18> */
.L_x_5732:
        /* <DEDUP_REMOVED lines=43> */
.L_x_5736:
        /* <DEDUP_REMOVED lines=39> */
.L_x_5734:
        /* <DEDUP_REMOVED lines=12> */
.L_x_5737:
        /* <DEDUP_REMOVED lines=63> */
.L_x_5738:
        /* <DEDUP_REMOVED lines=61> */
.L_x_5739:
[----:B01----:R-:W-:-:S05]  /*1afb0*/  LOP3.LUT R3, RZ, R2, RZ, 0x33, !PT ;  /* 0x00000002ff037212 */ /* 0x003fca00078e33ff */
[----:B------:R-:W-:-:S05]  /*1afc0*/  IMAD.IADD R2, R4, 0x1, R3 ;  /* 0x0000000104027824 */ /* 0x000fca00078e0203 */
[----:B------:R1:W-:Y:S01]  /*1afd0*/  STL [R1+0x4], R2 ;  /* 0x0000040201007387 */ /* 0x0003e20000100800 */
[----:B------:R-:W-:Y:S05]  /*1afe0*/  BRA `(.L_x_5740) ;  /* 0x0000000000107947 */ /* 0x000fea0003800000 */
.L_x_5735:
[----:B------:R-:W-:Y:S01]  /*1aff0*/  IMAD.U32 R2, RZ, RZ, UR6 ;  /* 0x00000006ff027e24 */ /* 0x000fe2000f8e00ff */
[----:B------:R0:W-:Y:S04]  /*1b000*/  STL [R1+0x4], RZ ;  /* 0x000004ff01007387 */ /* 0x0001e80000100800 */
[----:B------:R0:W-:Y:S04]  /*1b010*/  STL [R1+0x8], RZ ;  /* 0x000008ff01007387 */ /* 0x0001e80000100800 */
[----:B------:R0:W-:Y:S02]  /*1b020*/  STL [R1], R2 ;  /* 0x0000000201007387 */ /* 0x0001e40000100800 */
.L_x_5740:
        /* <DEDUP_REMOVED lines=10> */
.L_x_5733:
        /* <DEDUP_REMOVED lines=16> */
[----:B------:R-:W-:Y:S01]  /*1b1d0*/  LOP3.LUT R0, R0, 0x38, RZ, 0xc0, !PT ;  /* 0x0000003800007812 */ /* 0x000fe200078ec0ff */
[----:B------:R-:W-:Y:S01]  /*1b1e0*/  ULDC UR37, c[0x0][0xc] ;  /* 0x0000030000257ab9 */ /* 0x000fe20000000800 */
        /* <DEDUP_REMOVED lines=17> */
[----:B------:R-:W-:Y:S04]  /*1b300*/  STL [R1+0x10], RZ ;  /* 0x000010ff01007387 */ /* 0x000fe80000100800 */
[----:B------:R0:W-:Y:S02]  /*1b310*/  STL [R1+0x1c], R2 ;  /* 0x00001c0201007387 */ /* 0x0001e40000100800 */
[C---:B0-----:R-:W-:Y:S02]  /*1b320*/  LOP3.LUT R2, R0.reuse, 0xc0, RZ, 0xfc, !PT ;  /* 0x000000c000027812 */ /* 0x041fe400078efcff */
[C---:B------:R-:W-:Y:S02]  /*1b330*/  LOP3.LUT R2, R0.reuse, 0x180, RZ, 0xfc, !PT ;  /* 0x0000018000027812 */ /* 0x040fe400078efcff */
[----:B------:R-:W-:-:S07]  /*1b340*/  LOP3.LUT R0, R0, 0x1c0, RZ, 0xfc, !PT ;  /* 0x000001c000007812 */ /* 0x000fce00078efcff */
.L_x_5915:
[----:B--2---:R-:W2:Y:S01]  /*1b350*/  LDL R0, [R1+0xc] ;  /* 0x00000c0001007983 */ /* 0x004ea20000100800 */
[----:B-1----:R-:W2:Y:S01]  /*1b360*/  LDC.64 R2, c[0x0][0xd88] ;  /* 0x00036200ff027b82 */ /* 0x002ea20000000a00 */
[----:B------:R-:W-:Y:S05]  /*1b370*/  YIELD ;  /* 0x0000000000007946 */ /* 0x000fea0003800000 */
[----:B------:R-:W-:Y:S01]  /*1b380*/  ULDC.64 UR4, c[0x0][0xb20] ;  /* 0x0002c80000047ab9 */ /* 0x000fe20000000a00 */
[----:B0-----:R-:W-:Y:S02]  /*1b390*/  CS2R R8, SRZ ;  /* 0x0000000000087805 */ /* 0x001fe4000001ff00 */
        /* <DEDUP_REMOVED lines=27> */
[----:B------:R-:W-:Y:S02]  /*1b550*/  IADD3.X R3, R15, UR5, RZ, P4, !PT ;  /* 0x000000050f037c10 */ /* 0x000fe4000a7fe4ff */
        /* <DEDUP_REMOVED lines=32> */
.L_x_5742:
        /* <DEDUP_REMOVED lines=17> */
.L_x_5743:
[----:B------:R-:W-:Y:S05]  /*1b870*/  @!P0 BRA `(.L_x_5744) ;  /* 0x00000000000c8947 */ /* 0x000fea0003800000 */
[----:B------:R-:W2:Y:S04]  /*1b880*/  LDG.E R8, desc[UR42][R6.64] ;  /* 0x0000002a06087981 */ /* 0x000ea8000c1e1900 */
[----:B------:R-:W2:Y:S02]  /*1b890*/  LDG.E R6, desc[UR42][R6.64+0x4] ;  /* 0x0000042a06067981 */ /* 0x000ea4000c1e1900 */
[----:B--2---:R-:W-:-:S07]  /*1b8a0*/  IMAD.IADD R8, R6, 0x1, -R8 ;  /* 0x0000000106087824 */ /* 0x004fce00078e0a08 */
.L_x_5744:
[----:B-12---:R-:W2:Y:S01]  /*1b8b0*/  @P1 LDG.E R2, desc[UR42][R4.64] ;  /* 0x0000002a04021981 */ /* 0x006ea2000c1e1900 */
[----:B------:R-:W1:Y:S03]  /*1b8c0*/  LDC R3, c[0x0][0x448] ;  /* 0x00011200ff037b82 */ /* 0x000e660000000800 */
[----:B------:R-:W3:Y:S04]  /*1b8d0*/  LDL R6, [R1+0x4] ;  /* 0x0000040001067983 */ /* 0x000ee80000100800 */
[----:B------:R4:W2:Y:S01]  /*1b8e0*/  @P1 LDG.E R4, desc[UR42][R4.64+0x4] ;  /* 0x0000042a04041981 */ /* 0x0008a2000c1e1900 */
[----:B-1----:R-:W-:-:S13]  /*1b8f0*/  ISETP.NE.AND P0, PT, R3, 0x1, PT ;  /* 0x000000010300780c */ /* 0x002fda0003f05270 */
[----:B------:R-:W1:Y:S08]  /*1b900*/  @P0 LDC R3, c[0x0][0x44c] ;  /* 0x00011300ff030b82 */ /* 0x000e700000000800 */
[----:B----4-:R-:W4:Y:S01]  /*1b910*/  @P0 LDC R5, c[0x0][0x450] ;  /* 0x00011400ff050b82 */ /* 0x010f220000000800 */
[----:B-----5:R-:W-:Y:S01]  /*1b920*/  IMAD.IADD R7, R8, 0x1, -R0 ;  /* 0x0000000108077824 */ /* 0x020fe200078e0a00 */
[----:B------:R-:W-:-:S05]  /*1b930*/  LOP3.LUT R12, R10, 0xff, RZ, 0xc0, !PT ;  /* 0x000000ff0a0c7812 */ /* 0x000fca00078ec0ff */
[----:B------:R0:W-:Y:S01]  /*1b940*/  STL [R1+0x70], R12 ;  /* 0x0000700c01007387 */ /* 0x0001e20000100800 */
[----:B------:R-:W-:Y:S01]  /*1b950*/  BSSY B0, `(.L_x_5745) ;  /* 0x0000032000007945 */ /* 0x000fe20003800000 */
[----:B------:R-:W-:Y:S01]  /*1b960*/  SHF.R.U32.HI R10, RZ, 0x10, R10 ;  /* 0x00000010ff0a7819 */ /* 0x000fe2000001160a */
[----:B--2---:R-:W-:Y:S02]  /*1b970*/  @P1 IMAD.IADD R11, R4, 0x1, -R2 ;  /* 0x00000001040b1824 */ /* 0x004fe400078e0a02 */
[----:B---3--:R-:W-:-:S04]  /*1b980*/  IMAD.SHL.U32 R2, R6, 0x40, RZ ;  /* 0x0000004006027824 */ /* 0x008fc800078e00ff */
[----:B------:R-:W-:-:S04]  /*1b990*/  VIADD R2, R2, 0x3f ;  /* 0x0000003f02027836 */ /* 0x000fc80000000000 */
[----:B-1----:R-:W-:-:S05]  /*1b9a0*/  @P0 IMAD.HI.U32 R0, R2, R3, RZ ;  /* 0x0000000302000227 */ /* 0x002fca00078e00ff */
[----:B----4-:R-:W-:Y:S01]  /*1b9b0*/  @P0 SHF.R.U32.HI R2, RZ, R5, R0 ;  /* 0x00000005ff020219 */ /* 0x010fe20000011600 */
[----:B------:R-:W-:-:S05]  /*1b9c0*/  IMAD.IADD R0, R7, 0x1, R11 ;  /* 0x0000000107007824 */ /* 0x000fca00078e020b */
[C---:B------:R-:W-:Y:S01]  /*1b9d0*/  IADD3 R21, R0.reuse, 0x40, -R14 ;  /* 0x0000004000157810 */ /* 0x040fe20007ffe80e */
[----:B------:R-:W-:-:S04]  /*1b9e0*/  VIADD R3, R0, 0x3f ;  /* 0x0000003f00037836 */ /* 0x000fc80000000000 */
[----:B------:R-:W-:Y:S01]  /*1b9f0*/  IMAD.IADD R0, R21, 0x1, R2 ;  /* 0x0000000115007824 */ /* 0x000fe200078e0202 */
[----:B------:R-:W-:-:S04]  /*1ba00*/  SHF.R.S32.HI R2, RZ, 0x1f, R3 ;  /* 0x0000001fff027819 */ /* 0x000fc80000011403 */
[----:B------:R-:W-:Y:S02]  /*1ba10*/  SHF.R.S32.HI R6, RZ, 0x1f, R0 ;  /* 0x0000001fff067819 */ /* 0x000fe40000011400 */
[----:B------:R-:W-:Y:S02]  /*1ba20*/  LEA.HI R2, R2, R3, RZ, 0x6 ;  /* 0x0000000302027211 */ /* 0x000fe400078f30ff */
[----:B------:R-:W-:Y:S02]  /*1ba30*/  LEA.HI R6, R6, R0, RZ, 0x6 ;  /* 0x0000000006067211 */ /* 0x000fe400078f30ff */
[----:B------:R-:W-:Y:S02]  /*1ba40*/  SHF.R.S32.HI R20, RZ, 0x6, R2 ;  /* 0x00000006ff147819 */ /* 0x000fe40000011402 */
[----:B------:R-:W-:-:S04]  /*1ba50*/  SHF.R.S32.HI R6, RZ, 0x6, R6 ;  /* 0x00000006ff067819 */ /* 0x000fc80000011406 */
[----:B------:R-:W-:-:S04]  /*1ba60*/  VIMNMX R6, R20, R6, PT ;  /* 0x0000000614067248 */ /* 0x000fc80003fe0100 */
[----:B------:R-:W-:Y:S01]  /*1ba70*/  ISETP.GE.AND P0, PT, R6, 0x1, PT ;  /* 0x000000010600780c */ /* 0x000fe20003f06270 */
[----:B------:R-:W-:-:S12]  /*1ba80*/  IMAD.MOV.U32 R0, RZ, RZ, RZ ;  /* 0x000000ffff007224 */ /* 0x000fd800078e00ff */
        /* <DEDUP_REMOVED lines=30> */
.L_x_5746:
[----:B------:R-:W-:Y:S05]  /*1bc70*/  BSYNC B0 ;  /* 0x0000000000007941 */ /* 0x000fea0003800000 */
.L_x_5745:
        /* <DEDUP_REMOVED lines=24> */
.L_x_5959:
[----:B-1----:R-:W-:Y:S02]  /*1be00*/  ISETP.NE.AND P0, PT, R14, RZ, PT ;  /* 0x000000ff0e00720c */ /* 0x002fe40003f05270 */
[----:B------:R-:W-:-:S11]  /*1be10*/  PLOP3.LUT P6, PT, PT, PT, PT, 0x8, 0x0 ;  /* 0x000000000000781c */ /* 0x000fd60003fce170 */
[----:B------:R-:W-:Y:S05]  /*1be20*/  @P0 BRA `(.L_x_5750) ;  /* 0x00000000000c0947 */ /* 0x000fea0003800000 */
[----:B------:R-:W-:-:S03]  /*1be30*/  UMOV UR4, 0xffffffff ;  /* 0xffffffff00047882 */ /* 0x000fc60000000000 */
[----:B------:R-:W-:Y:S05]  /*1be40*/  BRA.DIV UR4, `(.L_x_5751) ;  /* 0x0000009a04a87947 */ /* 0x000fea000b800000 */
[----:B------:R-:W-:-:S13]  /*1be50*/  ELECT P6, URZ, PT ;  /* 0x00000000003f782f */ /* 0x000fda00038c0000 */
.L_x_5750:
        /* <DEDUP_REMOVED lines=9> */
.L_x_5962:
[----:B------:R-:W-:Y:S05]  /*1bef0*/  BSYNC B1 ;  /* 0x0000000000017941 */ /* 0x000fea0003800000 */
.L_x_5752:
        /* <DEDUP_REMOVED lines=12> */
.L_x_5963:
[----:B------:R-:W-:Y:S05]  /*1bfc0*/  BSYNC B2 ;  /* 0x0000000000027941 */ /* 0x000fea0003800000 */
.L_x_5756:
        /* <DEDUP_REMOVED lines=9> */
.L_x_5759:
[----:B------:R-:W-:Y:S05]  /*1c060*/  BSYNC B2 ;  /* 0x0000000000027941 */ /* 0x000fea0003800000 */
.L_x_5758:
        /* <DEDUP_REMOVED lines=13> */
.L_x_5760:
        /* <DEDUP_REMOVED lines=13> */
.L_x_5964:
[----:B------:R-:W-:Y:S05]  /*1c210*/  BSYNC B2 ;  /* 0x0000000000027941 */ /* 0x000fea0003800000 */
.L_x_5761:
        /* <DEDUP_REMOVED lines=11> */
.L_x_5764:
[----:B------:R-:W-:Y:S05]  /*1c2d0*/  BSYNC B2 ;  /* 0x0000000000027941 */ /* 0x000fea0003800000 */
.L_x_5763:
        /* <DEDUP_REMOVED lines=10> */
.L_x_5765:
        /* <DEDUP_REMOVED lines=15> */
.L_x_5766:
        /* <DEDUP_REMOVED lines=15> */
.L_x_5767:
        /* <DEDUP_REMOVED lines=15> */
.L_x_5768:
        /* <DEDUP_REMOVED lines=15> */
.L_x_5769:
        /* <DEDUP_REMOVED lines=15> */
.L_x_5770:
        /* <DEDUP_REMOVED lines=15> */
.L_x_5771:
        /* <DEDUP_REMOVED lines=15> */
.L_x_5772:
        /* <DEDUP_REMOVED lines=10> */
.L_x_5755:
[----:B------:R-:W-:Y:S05]  /*1cab0*/  BSYNC B1 ;  /* 0x0000000000017941 */ /* 0x000fea0003800000 */
.L_x_5754:
        /* <DEDUP_REMOVED lines=13> */
.L_x_5792:
        /* <DEDUP_REMOVED lines=13> */
.L_x_5965:
[----:B------:R-:W-:Y:S05]  /*1cc60*/  BSYNC B2 ;  /* 0x0000000000027941 */ /* 0x000fea0003800000 */
.L_x_5775:
        /* <DEDUP_REMOVED lines=9> */
.L_x_5778:
[----:B------:R-:W-:Y:S05]  /*1cd00*/  BSYNC B2 ;  /* 0x0000000000027941 */ /* 0x000fea0003800000 */
.L_x_5777:
        /* <DEDUP_REMOVED lines=12> */
.L_x_5779:
        /* <DEDUP_REMOVED lines=13> */
.L_x_5966:
[----:B------:R-:W-:Y:S05]  /*1cea0*/  BSYNC B2 ;  /* 0x0000000000027941 */ /* 0x000fea0003800000 */
.L_x_5780:
        /* <DEDUP_REMOVED lines=11> */
.L_x_5783:
[----:B------:R-:W-:Y:S05]  /*1cf60*/  BSYNC B2 ;  /* 0x0000000000027941 */ /* 0x000fea0003800000 */
.L_x_5782:
        /* <DEDUP_REMOVED lines=10> */
.L_x_5784:
        /* <DEDUP_REMOVED lines=15> */
.L_x_5785:
        /* <DEDUP_REMOVED lines=15> */
.L_x_5786:
        /* <DEDUP_REMOVED lines=15> */
.L_x_5787:
        /* <DEDUP_REMOVED lines=15> */
.L_x_5788:
        /* <DEDUP_REMOVED lines=15> */
.L_x_5789:
        /* <DEDUP_REMOVED lines=15> */
.L_x_5790:
        /* <DEDUP_REMOVED lines=15> */
.L_x_5791:
        /* <DEDUP_REMOVED lines=10> */
.L_x_5774:
[----:B------:R-:W-:Y:S05]  /*1d740*/  BSYNC B1 ;  /* 0x0000000000017941 */ /* 0x000fea0003800000 */
.L_x_5773:
        /* <DEDUP_REMOVED lines=12> */
.L_x_5748:
[----:B------:R-:W-:Y:S05]  /*1d810*/  BSYNC B0 ;  /* 0x0000000000007941 */ /* 0x000fea0003800000 */
.L_x_5747:
        /* <DEDUP_REMOVED lines=49> */
.L_x_5794:
[----:B------:R-:W-:Y:S05]  /*1db30*/  BSYNC B0 ;  /* 0x0000000000007941 */ /* 0x000fea0003800000 */
.L_x_5793:
        /* <DEDUP_REMOVED lines=19> */
[----:B-1----:R-:W2:Y:S04]  /*1dc70*/  @P0 ATOMG.E.ADD.STRONG.GPU PT, R2, desc[UR42][R4.64], R2 ;  /* 0x00000002040209a8 */ /* 0x002ea800081ee1ea */
[----:B--2---:R0:W1:Y:S02]  /*1dc80*/  SHFL.IDX PT, R2, R2, R0, 0x1f ;  /* 0x00001f0002027589 */ /* 0x00406400000e0000 */
[----:B0-----:R-:W0:Y:S02]  /*1dc90*/  S2R R0, SR_LTMASK ;  /* 0x0000000000007919 */ /* 0x001e240000003900 */
[----:B0-----:R-:W-:-:S06]  /*1dca0*/  LOP3.LUT R0, R0, UR4, RZ, 0xc0, !PT ;  /* 0x0000000400007c12 */ /* 0x001fcc000f8ec0ff */
[----:B------:R-:W1:Y:S02]  /*1dcb0*/  POPC R0, R0 ;  /* 0x0000000000007309 */ /* 0x000e640000000000 */
[----:B-1----:R-:W-:-:S05]  /*1dcc0*/  IADD3 R0, R2, UR37, R0 ;  /* 0x0000002502007c10 */ /* 0x002fca000fffe000 */
[----:B------:R4:W-:Y:S01]  /*1dcd0*/  STL [R1], R0 ;  /* 0x0000000001007387 */ /* 0x0009e20000100800 */
[----:B------:R-:W-:Y:S05]  /*1dce0*/  BRA `(.L_x_5797) ;  /* 0x0000005800847947 */ /* 0x000fea0003800000 */
.L_x_5796:
        /* <DEDUP_REMOVED lines=20> */
.L_x_5799:
[----:B------:R-:W-:Y:S05]  /*1de30*/  BSYNC B6 ;  /* 0x0000000000067941 */ /* 0x000fea0003800000 */
.L_x_5798:
        /* <DEDUP_REMOVED lines=20> */
.L_x_5802:
        /* <DEDUP_REMOVED lines=16> */
.L_x_5801:
[----:B------:R-:W-:Y:S05]  /*1e080*/  BSYNC B6 ;  /* 0x0000000000067941 */ /* 0x000fea0003800000 */
.L_x_5800:
        /* <DEDUP_REMOVED lines=24> */
.L_x_5969:
        /* <DEDUP_REMOVED lines=9> */
.L_x_5972:
        /* <DEDUP_REMOVED lines=24> */
.L_x_5806:
[----:B------:R-:W2:Y:S04]  /*1e420*/  LDL R0, [R1+0x10] ;  /* 0x0000100001007983 */ /* 0x000ea80000100800 */
[----:B-1----:R-:W3:Y:S01]  /*1e430*/  LDL R2, [R1+0x1c] ;  /* 0x00001c0001027983 */ /* 0x002ee20000100800 */
[----:B--2---:R-:W-:Y:S01]  /*1e440*/  IMAD R0, R0, 0x8, R18 ;  /* 0x0000000800007824 */ /* 0x004fe200078e0212 */
[----:B---3--:R-:W-:-:S04]  /*1e450*/  SHF.L.U32 R2, R2, 0x1f, RZ ;  /* 0x0000001f02027819 */ /* 0x008fc800000006ff */
[----:B------:R-:W1:Y:S02]  /*1e460*/  SYNCS.PHASECHK.TRANS64.TRYWAIT P0, [R0+URZ+0x38840], R2 ;  /* 0x03884002000075a7 */ /* 0x000e64000800017f */
[----:B-1----:R-:W-:Y:S05]  /*1e470*/  @!P0 BRA `(.L_x_5807) ;  /* 0x0000007400f48947 */ /* 0x002fea0003800000 */
.L_x_5973:
        /* <DEDUP_REMOVED lines=11> */
.L_x_5808:
        /* <DEDUP_REMOVED lines=23> */
.L_x_5804:
[----:B0-----:R-:W2:Y:S04]  /*1e6a0*/  LDL.LU R4, [R1+0x30] ;  /* 0x0000300001047983 */ /* 0x001ea80000300800 */
        /* <DEDUP_REMOVED lines=33> */
.L_x_5810:
[----:B------:R-:W-:Y:S05]  /*1e8c0*/  BSYNC B6 ;  /* 0x0000000000067941 */ /* 0x000fea0003800000 */
.L_x_5809:
        /* <DEDUP_REMOVED lines=98> */
.L_x_5982:
        /* <DEDUP_REMOVED lines=12> */
.L_x_5812:
        /* <DEDUP_REMOVED lines=37> */
.L_x_5814:
[----:B------:R-:W-:Y:S05]  /*1f200*/  BSYNC B6 ;  /* 0x0000000000067941 */ /* 0x000fea0003800000 */
.L_x_5813:
        /* <DEDUP_REMOVED lines=43> */
[----:B------:R-:W-:-:S04]  /*1f4c0*/  ISETP.GE.AND P3, PT, R10, UR4, PT ;  /* 0x000000040a007c0c */ /* 0x000fc8000bf66270 */
[----:B------:R-:W-:Y:S01]  /*1f4d0*/  LEA.HI.X R4, R2, UR5, R4, 0x1, P0 ;  /* 0x0000000502047c11 */ /* 0x000fe200080f0c04 */
[----:B0-----:R-:W-:Y:S01]  /*1f4e0*/  IMAD.SHL.U32 R6, R6, 0x8, RZ ;  /* 0x0000000806067824 */ /* 0x001fe200078e00ff */
[----:B------:R-:W-:-:S04]  /*1f4f0*/  SEL R5, RZ, 0x1, P3 ;  /* 0x00000001ff057807 */ /* 0x000fc80001800000 */
[----:B------:R-:W-:-:S03]  /*1f500*/  LOP3.LUT R6, R6, 0x38, RZ, 0xc0, !PT ;  /* 0x0000003806067812 */ /* 0x000fc600078ec0ff */
[----:B------:R-:W-:Y:S02]  /*1f510*/  @P3 LOP3.LUT R19, R19, 0x8, RZ, 0xfc, !PT ;  /* 0x0000000813133812 */ /* 0x000fe400078efcff */
[C---:B------:R-:W-:Y:S02]  /*1f520*/  LOP3.LUT R8, R6.reuse, 0x80, RZ, 0xfc, !PT ;  /* 0x0000008006087812 */ /* 0x040fe400078efcff */
[----:B------:R-:W-:Y:S02]  /*1f530*/  LOP3.LUT R6, R6, 0x40, RZ, 0xfc, !PT ;  /* 0x0000004006067812 */ /* 0x000fe400078efcff */
[----:B------:R-:W-:Y:S02]  /*1f540*/  ISETP.GE.AND P2, PT, R8, UR4, PT ;  /* 0x0000000408007c0c */ /* 0x000fe4000bf46270 */
[----:B------:R-:W-:Y:S02]  /*1f550*/  ISETP.GE.AND P1, PT, R6, UR4, PT ;  /* 0x0000000406007c0c */ /* 0x000fe4000bf26270 */
[----:B------:R-:W0:Y:S01]  /*1f560*/  S2R R6, SR_TID.X ;  /* 0x0000000000067919 */ /* 0x000e220000002100 */
[----:B------:R-:W-:-:S02]  /*1f570*/  LOP3.LUT R19, R19, 0xfffffffd, RZ, 0xc0, !PT ;  /* 0xfffffffd13137812 */ /* 0x000fc400078ec0ff */
[----:B------:R-:W-:Y:S02]  /*1f580*/  SEL R3, RZ, 0x4, P2 ;  /* 0x00000004ff037807 */ /* 0x000fe40001000000 */
[----:B------:R-:W-:-:S04]  /*1f590*/  SEL R2, RZ, 0x2, P1 ;  /* 0x00000002ff027807 */ /* 0x000fc80000800000 */
        /* <DEDUP_REMOVED lines=42> */
[----:B------:R-:W0:Y:S02]  /*1f840*/  S2R R12, SR_TID.X ;  /* 0x00000000000c7919 */ /* 0x000e240000002100 */
[----:B0-----:R-:W-:-:S05]  /*1f850*/  IMAD.SHL.U32 R12, R12, 0x8, RZ ;  /* 0x000000080c0c7824 */ /* 0x001fca00078e00ff */
[----:B------:R-:W-:Y:S01]  /*1f860*/  LOP3.LUT R12, R12, 0x38, RZ, 0xc0, !PT ;  /* 0x000000380c0c7812 */ /* 0x000fe200078ec0ff */
[----:B------:R-:W-:Y:S04]  /*1f870*/  SHFL.IDX PT, R14, R0, 0x1, 0x181f ;  /* 0x00381f00000e7f89 */ /* 0x000fe800000e0000 */
        /* <DEDUP_REMOVED lines=80> */
.L_x_5992:
        /* <DEDUP_REMOVED lines=30> */
.L_x_5817:
[----:B------:R-:W-:Y:S05]  /*1ff60*/  BSYNC B0 ;  /* 0x0000000000007941 */ /* 0x000fea0003800000 */
.L_x_5816:
[----:B------:R-:W-:Y:S01]  /*1ff70*/  NOP ;  /* 0x0000000000007918 */ /* 0x000fe20000000000 */
[----:B------:R-:W-:-:S13]  /*1ff80*/  PLOP3.LUT P0, PT, PT, PT, PT, 0x80, 0x0 ;  /* 0x000000000000781c */ /* 0x000fda0003f0f070 */
.L_x_5818:
        /* <DEDUP_REMOVED lines=18> */
.L_x_5993:
[----:B------:R-:W-:Y:S05]  /*200b0*/  BSYNC B0 ;  /* 0x0000000000007941 */ /* 0x000fea0003800000 */
.L_x_5819:
        /* <DEDUP_REMOVED lines=13> */
.L_x_5994:
[----:B------:R-:W-:Y:S05]  /*20190*/  BSYNC B1 ;  /* 0x0000000000017941 */ /* 0x000fea0003800000 */
.L_x_5823:
        /* <DEDUP_REMOVED lines=9> */
.L_x_5826:
[----:B------:R-:W-:Y:S05]  /*20230*/  BSYNC B1 ;  /* 0x0000000000017941 */ /* 0x000fea0003800000 */
.L_x_5825:
        /* <DEDUP_REMOVED lines=13> */
.L_x_5827:
        /* <DEDUP_REMOVED lines=15> */
.L_x_5828:
        /* <DEDUP_REMOVED lines=15> */
.L_x_5829:
        /* <DEDUP_REMOVED lines=15> */
.L_x_5830:
        /* <DEDUP_REMOVED lines=15> */
.L_x_5831:
        /* <DEDUP_REMOVED lines=15> */
.L_x_5832:
        /* <DEDUP_REMOVED lines=15> */
.L_x_5833:
        /* <DEDUP_REMOVED lines=15> */
.L_x_5834:
        /* <DEDUP_REMOVED lines=10> */
.L_x_5822:
[----:B------:R-:W-:Y:S05]  /*20a40*/  BSYNC B0 ;  /* 0x0000000000007941 */ /* 0x000fea0003800000 */
.L_x_5821:
        /* <DEDUP_REMOVED lines=55> */
.L_x_5841:
        /* <DEDUP_REMOVED lines=8> */
.L_x_5995:
[----:B------:R-:W-:Y:S05]  /*20e40*/  BSYNC B3 ;  /* 0x0000000000037941 */ /* 0x000fea0003800000 */
.L_x_5842:
        /* <DEDUP_REMOVED lines=9> */
.L_x_5845:
[----:B------:R-:W-:Y:S05]  /*20ee0*/  BSYNC B3 ;  /* 0x0000000000037941 */ /* 0x000fea0003800000 */
.L_x_5844:
        /* <DEDUP_REMOVED lines=13> */
.L_x_5846:
        /* <DEDUP_REMOVED lines=13> */
.L_x_5996:
[----:B------:R-:W-:Y:S05]  /*21090*/  BSYNC B3 ;  /* 0x0000000000037941 */ /* 0x000fea0003800000 */
.L_x_5847:
        /* <DEDUP_REMOVED lines=11> */
.L_x_5850:
[----:B------:R-:W-:Y:S05]  /*21150*/  BSYNC B3 ;  /* 0x0000000000037941 */ /* 0x000fea0003800000 */
.L_x_5849:
        /* <DEDUP_REMOVED lines=10> */
.L_x_5851:
        /* <DEDUP_REMOVED lines=15> */
.L_x_5852:
        /* <DEDUP_REMOVED lines=15> */
.L_x_5853:
        /* <DEDUP_REMOVED lines=15> */
.L_x_5854:
        /* <DEDUP_REMOVED lines=15> */
.L_x_5855:
        /* <DEDUP_REMOVED lines=15> */
.L_x_5856:
        /* <DEDUP_REMOVED lines=15> */
.L_x_5857:
        /* <DEDUP_REMOVED lines=15> */
.L_x_5858:
        /* <DEDUP_REMOVED lines=10> */
.L_x_5840:
[----:B------:R-:W-:Y:S05]  /*21930*/  BSYNC B1 ;  /* 0x0000000000017941 */ /* 0x000fea0003800000 */
.L_x_5839:
[----:B------:R-:W2:Y:S02]  /*21940*/  LDL.LU R5, [R1+0x4c] ;  /* 0x00004c0001057983 */ /* 0x000ea40000300800 */
[----:B--2---:R-:W-:-:S07]  /*21950*/  VIADD R0, R5, 0xfffffffd ;  /* 0xfffffffd05007836 */ /* 0x004fce0000000000 */
.L_x_5838:
[----:B------:R-:W-:Y:S05]  /*21960*/  BSYNC B2 ;  /* 0x0000000000027941 */ /* 0x000fea0003800000 */
.L_x_5837:
[----:B------:R-:W-:Y:S01]  /*21970*/  VIADD R8, R8, 0xfffffffe ;  /* 0xfffffffe08087836 */ /* 0x000fe20000000000 */
[----:B------:R-:W-:-:S04]  /*21980*/  LOP3.LUT R4, RZ, R4, RZ, 0x33, !PT ;  /* 0x00000004ff047212 */ /* 0x000fc800078e33ff */
[----:B------:R-:W-:-:S13]  /*21990*/  ISETP.NE.AND P0, PT, R8, R4, PT ;  /* 0x000000040800720c */ /* 0x000fda0003f05270 */
[----:B------:R-:W-:Y:S05]  /*219a0*/  @!P0 BRA `(.L_x_5836) ;  /* 0x0000001800e08947 */ /* 0x000fea0003800000 */
.L_x_5899:
        /* <DEDUP_REMOVED lines=35> */
.L_x_5861:
        /* <DEDUP_REMOVED lines=8> */
.L_x_5997:
[----:B------:R-:W-:Y:S05]  /*21c60*/  BSYNC B2 ;  /* 0x0000000000027941 */ /* 0x000fea0003800000 */
.L_x_5862:
        /* <DEDUP_REMOVED lines=9> */
.L_x_5865:
[----:B------:R-:W-:Y:S05]  /*21d00*/  BSYNC B2 ;  /* 0x0000000000027941 */ /* 0x000fea0003800000 */
.L_x_5864:
        /* <DEDUP_REMOVED lines=12> */
.L_x_5866:
        /* <DEDUP_REMOVED lines=13> */
.L_x_5998:
[----:B------:R-:W-:Y:S05]  /*21ea0*/  BSYNC B2 ;  /* 0x0000000000027941 */ /* 0x000fea0003800000 */
.L_x_5867:
        /* <DEDUP_REMOVED lines=11> */
.L_x_5870:
[----:B------:R-:W-:Y:S05]  /*21f60*/  BSYNC B2 ;  /* 0x0000000000027941 */ /* 0x000fea0003800000 */
.L_x_5869:
        /* <DEDUP_REMOVED lines=9> */
.L_x_5871:
        /* <DEDUP_REMOVED lines=15> */
.L_x_5872:
        /* <DEDUP_REMOVED lines=15> */
.L_x_5873:
        /* <DEDUP_REMOVED lines=15> */
.L_x_5874:
        /* <DEDUP_REMOVED lines=15> */
.L_x_5875:
        /* <DEDUP_REMOVED lines=15> */
.L_x_5876:
        /* <DEDUP_REMOVED lines=15> */
.L_x_5877:
        /* <DEDUP_REMOVED lines=15> */
.L_x_5878:
        /* <DEDUP_REMOVED lines=10> */
.L_x_5860:
[----:B------:R-:W-:Y:S05]  /*22730*/  BSYNC B1 ;  /* 0x0000000000017941 */ /* 0x000fea0003800000 */
.L_x_5859:
        /* <DEDUP_REMOVED lines=35> */
.L_x_5881:
        /* <DEDUP_REMOVED lines=8> */
.L_x_5999:
[----:B------:R-:W-:Y:S05]  /*229f0*/  BSYNC B2 ;  /* 0x0000000000027941 */ /* 0x000fea0003800000 */
.L_x_5882:
        /* <DEDUP_REMOVED lines=9> */
.L_x_5885:
[----:B------:R-:W-:Y:S05]  /*22a90*/  BSYNC B2 ;  /* 0x0000000000027941 */ /* 0x000fea0003800000 */
.L_x_5884:
        /* <DEDUP_REMOVED lines=13> */
.L_x_5886:
        /* <DEDUP_REMOVED lines=13> */
.L_x_6000:
[----:B------:R-:W-:Y:S05]  /*22c40*/  BSYNC B2 ;  /* 0x0000000000027941 */ /* 0x000fea0003800000 */
.L_x_5887:
        /* <DEDUP_REMOVED lines=11> */
.L_x_5890:
[----:B------:R-:W-:Y:S05]  /*22d00*/  BSYNC B2 ;  /* 0x0000000000027941 */ /* 0x000fea0003800000 */
.L_x_5889:
        /* <DEDUP_REMOVED lines=10> */
.L_x_5891:
        /* <DEDUP_REMOVED lines=15> */
.L_x_5892:
        /* <DEDUP_REMOVED lines=15> */
.L_x_5893:
        /* <DEDUP_REMOVED lines=15> */
.L_x_5894:
        /* <DEDUP_REMOVED lines=15> */
.L_x_5895:
        /* <DEDUP_REMOVED lines=15> */
.L_x_5896:
        /* <DEDUP_REMOVED lines=15> */
.L_x_5897:
        /* <DEDUP_REMOVED lines=15> */
.L_x_5898:
        /* <DEDUP_REMOVED lines=10> */
.L_x_5880:
[----:B------:R-:W-:Y:S05]  /*234e0*/  BSYNC B1 ;  /* 0x0000000000017941 */ /* 0x000fea0003800000 */
.L_x_5879:
[----:B------:R-:W2:Y:S01]  /*234f0*/  LDL R5, [R1+0x2c] ;  /* 0x00002c0001057983 */ /* 0x000ea20000100800 */
[----:B------:R-:W-:Y:S01]  /*23500*/  VIADD R0, R0, 0xfffffffe ;  /* 0xfffffffe00007836 */ /* 0x000fe20000000000 */
[----:B--2---:R-:W-:-:S13]  /*23510*/  ISETP.GT.AND P0, PT, R6, R5, PT ;  /* 0x000000050600720c */ /* 0x004fda0003f04270 */
[----:B------:R-:W-:Y:S05]  /*23520*/  @P0 BRA `(.L_x_5899) ;  /* 0xffffffe400200947 */ /* 0x000fea000383ffff */
.L_x_5836:
[----:B------:R-:W-:Y:S05]  /*23530*/  BSYNC B0 ;  /* 0x0000000000007941 */ /* 0x000fea0003800000 */
.L_x_5835:
        /* <DEDUP_REMOVED lines=25> */
.L_x_5901:
[----:B------:R-:W-:Y:S05]  /*236d0*/  BSYNC B0 ;  /* 0x0000000000007941 */ /* 0x000fea0003800000 */
.L_x_5900:
[----:B------:R-:W-:-:S05]  /*236e0*/  SEL R0, R0, RZ, P0 ;  /* 0x000000ff00007207 */ /* 0x000fca0000000000 */
[----:B------:R3:W-:Y:S02]  /*236f0*/  STL [R1+0x10], R0 ;  /* 0x0000100001007387 */ /* 0x0007e40000100800 */
.L_x_5797:
[----:B------:R-:W-:Y:S05]  /*23700*/  BSYNC B7 ;  /* 0x0000000000077941 */ /* 0x000fea0003800000 */
.L_x_5795:
        /* <DEDUP_REMOVED lines=13> */
.L_x_5902:
[----:B------:R-:W5:Y:S01]  /*237e0*/  S2R R16, SR_TID.X ;  /* 0x0000000000107919 */ /* 0x000f620000002100 */
[----:B------:R-:W-:Y:S01]  /*237f0*/  UMOV UR4, 0xffffffff ;  /* 0xffffffff00047882 */ /* 0x000fe20000000000 */
[----:B-----5:R-:W-:-:S04]  /*23800*/  LOP3.LUT R16, R16, 0x1f, RZ, 0xc0, !PT ;  /* 0x0000001f10107812 */ /* 0x020fc800078ec0ff */
[----:B------:R-:W-:Y:S01]  /*23810*/  ISETP.NE.AND P0, PT, R16, 0x1f, PT ;  /* 0x0000001f1000780c */ /* 0x000fe20003f05270 */
[----:B------:R-:W-:-:S12]  /*23820*/  BRA.DIV UR4, `(.L_x_5904) ;  /* 0x0000003604e87947 */ /* 0x000fd8000b800000 */
[----:B--2---:R-:W0:Y:S01]  /*23830*/  LDL.LU R2, [R1] ;  /* 0x0000000001027983 */ /* 0x004e220000300800 */
[----:B------:R-:W-:-:S03]  /*23840*/  ULDC UR4, c[0x0][0xd3c] ;  /* 0x00034f0000047ab9 */ /* 0x000fc60000000800 */
[----:B-1----:R-:W3:Y:S01]  /*23850*/  LDL R3, [R1+0xc] ;  /* 0x00000c0001037983 */ /* 0x002ee20000100800 */
[----:B0-----:R-:W-:Y:S02]  /*23860*/  IMAD.MOV.U32 R10, RZ, RZ, R2 ;  /* 0x000000ffff0a7224 */ /* 0x001fe400078e0002 */
[----:B---34-:R-:W-:-:S05]  /*23870*/  IMAD.IADD R0, R3, 0x1, R16 ;  /* 0x0000000103007824 */ /* 0x018fca00078e0210 */
        /* <DEDUP_REMOVED lines=36> */
.L_x_6010:
[----:B------:R-:W-:Y:S02]  /*23ac0*/  ULDC UR4, c[0x0][0xd38] ;  /* 0x00034e0000047ab9 */ /* 0x000fe40000000800 */
[----:B------:R-:W-:-:S04]  /*23ad0*/  IMAD.U32 R2, RZ, RZ, UR4 ;  /* 0x00000004ff027e24 */ /* 0x000fc8000f8e00ff */
[----:B-1----:R-:W-:-:S04]  /*23ae0*/  IMAD R9, R9, R2, RZ ;  /* 0x0000000209097224 */ /* 0x002fc800078e02ff */
[----:B------:R-:W-:-:S05]  /*23af0*/  IMAD.IADD R4, R4, 0x1, R9 ;  /* 0x0000000104047824 */ /* 0x000fca00078e0209 */
[----:B------:R-:W-:-:S13]  /*23b00*/  ISETP.GT.AND P6, PT, R4, R5, PT ;  /* 0x000000050400720c */ /* 0x000fda0003fc4270 */
[----:B------:R-:W-:Y:S05]  /*23b10*/  @P6 BRA `(.L_x_5905) ;  /* 0x0000000000ac6947 */ /* 0x000fea0003800000 */
.L_x_5908:
        /* <DEDUP_REMOVED lines=37> */
.L_x_6018:
[----:B------:R-:W-:Y:S02]  /*23d70*/  ULDC UR4, c[0x0][0xd38] ;  /* 0x00034e0000047ab9 */ /* 0x000fe40000000800 */
[----:B------:R-:W-:-:S04]  /*23d80*/  IMAD.U32 R2, RZ, RZ, UR4 ;  /* 0x00000004ff027e24 */ /* 0x000fc8000f8e00ff */
[----:B-1----:R-:W-:-:S04]  /*23d90*/  IMAD R9, R9, R2, RZ ;  /* 0x0000000209097224 */ /* 0x002fc800078e02ff */
[----:B------:R-:W-:-:S05]  /*23da0*/  IMAD.IADD R4, R9, 0x1, R4 ;  /* 0x0000000109047824 */ /* 0x000fca00078e0204 */
[----:B------:R-:W-:-:S13]  /*23db0*/  ISETP.GT.AND P6, PT, R4, R5, PT ;  /* 0x000000050400720c */ /* 0x000fda0003fc4270 */
[----:B------:R-:W-:Y:S05]  /*23dc0*/  @!P6 BRA `(.L_x_5908) ;  /* 0xfffffffc0054e947 */ /* 0x000fea000383ffff */
.L_x_5905:
        /* <DEDUP_REMOVED lines=12> */
.L_x_6023:
[----:B------:R-:W-:-:S13]  /*23e90*/  ISETP.NE.AND P0, PT, R3, RZ, PT ;  /* 0x000000ff0300720c */ /* 0x000fda0003f05270 */
[----:B------:R-:W-:Y:S05]  /*23ea0*/  @!P0 BRA `(.L_x_5910) ;  /* 0x0000000000148947 */ /* 0x000fea0003800000 */
[----:B------:R-:W-:Y:S01]  /*23eb0*/  UMOV UR4, 0xffffffff ;  /* 0xffffffff00047882 */ /* 0x000fe20000000000 */
[----:B-1----:R-:W-:Y:S02]  /*23ec0*/  VIADD R4, R4, 0xffffffff ;  /* 0xffffffff04047836 */ /* 0x002fe40000000000 */
[----:B------:R-:W-:Y:S05]  /*23ed0*/  BRA.DIV UR4, `(.L_x_5911) ;  /* 0x0000003a04dc7947 */ /* 0x000fea000b800000 */
[----:B------:R1:W2:Y:S02]  /*23ee0*/  SHFL.IDX PT, R4, R7, R4, 0x1f ;  /* 0x00001f0407047589 */ /* 0x0002a400000e0000 */
.L_x_6026:
[----:B--2---:R-:W-:-:S07]  /*23ef0*/  IMAD.MOV.U32 R8, RZ, RZ, R4 ;  /* 0x000000ffff087224 */ /* 0x004fce00078e0004 */
.L_x_5910:
[----:B------:R-:W-:Y:S01]  /*23f00*/  IMAD R3, R8, R2, R9 ;  /* 0x0000000208037224 */ /* 0x000fe200078e0209 */
[----:B------:R-:W-:-:S03]  /*23f10*/  ISETP.NE.AND P0, PT, R6, 0x1, PT ;  /* 0x000000010600780c */ /* 0x000fc60003f05270 */
[----:B01----:R-:W-:Y:S01]  /*23f20*/  IMAD.IADD R7, R5, 0x1, -R3 ;  /* 0x0000000105077824 */ /* 0x003fe200078e0a03 */
[----:B------:R0:W-:Y:S09]  /*23f30*/  STL [R1], R3 ;  /* 0x0000000301007387 */ /* 0x0001f20000100800 */
        /* <DEDUP_REMOVED lines=58> */
.L_x_5912:
[----:B0-----:R-:W2:Y:S01]  /*242e0*/  LDL R3, [R1+0xc] ;  /* 0x00000c0001037983 */ /* 0x001ea20000100800 */
[----:B------:R-:W2:Y:S02]  /*242f0*/  LDC.64 R4, c[0x0][0xd90] ;  /* 0x00036400ff047b82 */ /* 0x000ea40000000a00 */
        /* <DEDUP_REMOVED lines=61> */
.L_x_5913:
[----:B------:R-:W-:-:S05]  /*246d0*/  LOP3.LUT R7, RZ, R7, RZ, 0x33, !PT ;  /* 0x00000007ff077212 */ /* 0x000fca00078e33ff */
[----:B------:R-:W-:-:S05]  /*246e0*/  IMAD.IADD R0, R0, 0x1, R7 ;  /* 0x0000000100007824 */ /* 0x000fca00078e0207 */
[----:B------:R2:W-:Y:S01]  /*246f0*/  STL [R1+0x4], R0 ;  /* 0x0000040001007387 */ /* 0x0005e20000100800 */
[----:B------:R-:W-:Y:S05]  /*24700*/  BRA `(.L_x_5914) ;  /* 0x0000000000287947 */ /* 0x000fea0003800000 */
.L_x_5906:
        /* <DEDUP_REMOVED lines=10> */
.L_x_5914:
[----:B01----:R-:W3:Y:S04]  /*247b0*/  LDL R2, [R1+0xc] ;  /* 0x00000c0001027983 */ /* 0x003ee80000100800 */
[----:B------:R-:W4:Y:S04]  /*247c0*/  LDL R3, [R1+0x8] ;  /* 0x0000080001037983 */ /* 0x000f280000100800 */
        /* <DEDUP_REMOVED lines=14> */
.L_x_5903:
[----:B---34-:R-:W3:Y:S01]  /*248b0*/  LDL R0, [R1+0xc] ;  /* 0x00000c0001007983 */ /* 0x018ee20000100800 */
[----:B------:R-:W-:Y:S02]  /*248c0*/  ULDC UR4, c[0x0][0xd3c] ;  /* 0x00034f0000047ab9 */ /* 0x000fe40000000800 */
[----:B---3--:R-:W-:-:S13]  /*248d0*/  ISETP.GE.AND P0, PT, R0, UR4, PT ;  /* 0x0000000400007c0c */ /* 0x008fda000bf06270 */
[----:B------:R-:W-:Y:S05]  /*248e0*/  @!P0 BRA `(.L_x_5915) ;  /* 0xffffff6800988947 */ /* 0x000fea000383ffff */
[----:B------:R-:W-:Y:S05]  /*248f0*/  BSYNC B8 ;  /* 0x0000000000087941 */ /* 0x000fea0003800000 */
.L_x_5741:
        /* <DEDUP_REMOVED lines=12> */
.L_x_6027:
[----:B------:R-:W-:Y:S05]  /*249c0*/  BSYNC B0 ;  /* 0x0000000000007941 */ /* 0x000fea0003800000 */
.L_x_5916:
[----:B------:R-:W-:-:S03]  /*249d0*/  UMOV UR4, 0xffffffff ;  /* 0xffffffff00047882 */ /* 0x000fc60000000000 */
[----:B------:R-:W-:Y:S05]  /*249e0*/  BRA.DIV UR4, `(.L_x_5918) ;  /* 0x0000003204587947 */ /* 0x000fea000b800000 */
[----:B------:R-:W1:Y:S02]  /*249f0*/  S2R R2, SR_TID.X ;  /* 0x0000000000027919 */ /* 0x000e640000002100 */
[----:B-1----:R-:W-:-:S04]  /*24a00*/  SHF.R.U32.HI R2, RZ, 0x5, R2 ;  /* 0x00000005ff027819 */ /* 0x002fc80000011602 */
[----:B------:R-:W-:-:S05]  /*24a10*/  LOP3.LUT R2, R2, 0x3, RZ, 0xc0, !PT ;  /* 0x0000000302027812 */ /* 0x000fca00078ec0ff */
[----:B------:R1:W2:Y:S02]  /*24a20*/  SHFL.IDX PT, R14, R2, RZ, 0x1f ;  /* 0x00001fff020e7589 */ /* 0x0002a400000e0000 */
.L_x_6030:
[----:B--2---:R-:W-:-:S13]  /*24a30*/  ISETP.NE.AND P0, PT, R14, RZ, PT ;  /* 0x000000ff0e00720c */ /* 0x004fda0003f05270 */
[----:B------:R-:W-:Y:S05]  /*24a40*/  @P0 BRA `(.L_x_5589) ;  /* 0x0000000000940947 */ /* 0x000fea0003800000 */
[----:B------:R-:W-:-:S03]  /*24a50*/  UMOV UR4, 0xffffffff ;  /* 0xffffffff00047882 */ /* 0x000fc60000000000 */
[----:B------:R-:W-:Y:S05]  /*24a60*/  BRA.DIV UR4, `(.L_x_5919) ;  /* 0x00000032046c7947 */ /* 0x000fea000b800000 */
[----:B------:R-:W-:-:S13]  /*24a70*/  ELECT P6, URZ, PT ;  /* 0x00000000003f782f */ /* 0x000fda00038c0000 */
.L_x_6033:
[----:B------:R-:W-:Y:S05]  /*24a80*/  @!P6 BRA `(.L_x_5589) ;  /* 0x000000000084e947 */ /* 0x000fea0003800000 */
[----:B------:R-:W-:-:S06]  /*24a90*/  ULOP3.LUT UR4, UR36, 0x2, URZ, 0xfc, !UPT ;  /* 0x0000000224047892 */ /* 0x000fcc000f8efc3f */
[----:B-1----:R-:W-:-:S05]  /*24aa0*/  IMAD.U32 R2, RZ, RZ, UR4 ;  /* 0x00000004ff027e24 */ /* 0x002fca000f8e00ff */
[----:B------:R-:W-:-:S13]  /*24ab0*/  ISETP.NE.AND P2, PT, R2, 0x3, PT ;  /* 0x000000030200780c */ /* 0x000fda0003f45270 */
[----:B------:R-:W-:Y:S05]  /*24ac0*/  @!P2 BRA `(.L_x_5920) ;  /* 0x000000000004a947 */ /* 0x000fea0003800000 */
[----:B------:R-:W-:Y:S01]  /*24ad0*/  BPT.TRAP 0x1 ;  /* 0x000000040000795c */ /* 0x000fe20000300000 */
.L_x_5920:
        /* <DEDUP_REMOVED lines=14> */
.L_x_6034:
[----:B------:R-:W1:Y:S02]  /*24bc0*/  SYNCS.PHASECHK.TRANS64.TRYWAIT P0, [R7+URZ], R2 ;  /* 0x00000002070075a7 */ /* 0x000e64000800017f */
[----:B-1----:R-:W-:Y:S05]  /*24bd0*/  @!P0 BRA `(.L_x_5922) ;  /* 0x0000003000448947 */ /* 0x002fea0003800000 */
.L_x_6035:
[----:B------:R-:W-:Y:S05]  /*24be0*/  @!P2 BRA `(.L_x_5923) ;  /* 0x000000000004a947 */ /* 0x000fea0003800000 */
[----:B------:R-:W-:Y:S01]  /*24bf0*/  BPT.TRAP 0x1 ;  /* 0x000000040000795c */ /* 0x000fe20000300000 */
.L_x_5923:
[----:B------:R-:W2:Y:S01]  /*24c00*/  LDL.LU R4, [R1+0x10] ;  /* 0x0000100001047983 */ /* 0x000ea20000300800 */
[----:B------:R-:W-:-:S04]  /*24c10*/  VIADD R0, R0, 0x38860 ;  /* 0x0003886000007836 */ /* 0x000fc80000000000 */
[----:B--2---:R-:W-:-:S04]  /*24c20*/  IMAD R4, R4, 0x8, R0 ;  /* 0x0000000804047824 */ /* 0x004fc800078e0200 */
[----:B------:R-:W2:Y:S02]  /*24c30*/  SYNCS.PHASECHK.TRANS64.TRYWAIT P0, [R4+URZ], R5 ;  /* 0x00000005040075a7 */ /* 0x000ea4000800017f */
[----:B--2---:R-:W-:Y:S05]  /*24c40*/  @!P0 BRA `(.L_x_5924) ;  /* 0x00000030003c8947 */ /* 0x004fea0003800000 */
.L_x_6036:
[----:B------:R-:W-:-:S07]  /*24c50*/  IMAD R3, R3, 0x8, R0 ;  /* 0x0000000803037824 */ /* 0x000fce00078e0200 */
.L_x_5925:
[----:B---3--:R3:W4:Y:S02]  /*24c60*/  SYNCS.PHASECHK.TRANS64.TRYWAIT P0, [R3+URZ], R2 ;  /* 0x00000002030075a7 */ /* 0x008724000800017f */
[----:B----4-:R-:W-:Y:S05]  /*24c70*/  @!P0 NANOSLEEP.SYNCS 0x989680 ;  /* 0x009896800000895d */ /* 0x010fea0003900000 */
[----:B------:R-:W4:Y:S02]  /*24c80*/  @!P0 SYNCS.PHASECHK.TRANS64 P0, [R3+URZ], R2 ;  /* 0x00000002030085a7 */ /* 0x000f24000800007f */
[----:B----4-:R-:W-:Y:S05]  /*24c90*/  @!P0 BRA `(.L_x_5925) ;  /* 0xfffffffc00f08947 */ /* 0x010fea000383ffff */
.L_x_5589:
[----:B------:R-:W-:Y:S05]  /*24ca0*/  BSYNC B9 ;  /* 0x0000000000097941 */ /* 0x000fea0003800000 */
.L_x_5586:
[----:B------:R-:W-:Y:S05]  /*24cb0*/  EXIT ;  /* 0x000000000000794d */ /* 0x000fea0003800000 */
.L_x_5607:
[----:B0-----:R0:W1:Y:S02]  /*24cc0*/  SYNCS.PHASECHK.TRANS64.TRYWAIT P5, [R75+URZ+0x38890], R78 ;  /* 0x0388904e4b0075a7 */ /* 0x00106400080a017f */
[----:B-1----:R-:W-:Y:S05]  /*24cd0*/  @!P5 NANOSLEEP.SYNCS 0x989680 ;  /* 0x009896800000d95d */ /* 0x002fea0003900000 */
[----:B------:R-:W1:Y:S02]  /*24ce0*/  @!P5 SYNCS.PHASECHK.TRANS64 P5, [R75+URZ+0x38890], R78 ;  /* 0x0388904e4b00d5a7 */ /* 0x000e6400080a007f */
[----:B-1----:R-:W-:Y:S05]  /*24cf0*/  @!P5 BRA `(.L_x_5607) ;  /* 0xfffffffc00f0d947 */ /* 0x002fea000383ffff */
[----:B------:R-:W-:Y:S05]  /*24d00*/  BRA `(.L_x_5926) ;  /* 0xfffffde000407947 */ /* 0x000fea000383ffff */
.L_x_5617:
[----:B0-----:R0:W1:Y:S02]  /*24d10*/  SYNCS.PHASECHK.TRANS64.TRYWAIT P5, [R75+URZ+0x38890], R78 ;  /* 0x0388904e4b0075a7 */ /* 0x00106400080a017f */
[----:B-1----:R-:W-:Y:S05]  /*24d20*/  @!P5 NANOSLEEP.SYNCS 0x989680 ;  /* 0x009896800000d95d */ /* 0x002fea0003900000 */
[----:B------:R-:W1:Y:S02]  /*24d30*/  @!P5 SYNCS.PHASECHK.TRANS64 P5, [R75+URZ+0x38890], R78 ;  /* 0x0388904e4b00d5a7 */ /* 0x000e6400080a007f */
[----:B-1----:R-:W-:Y:S05]  /*24d40*/  @!P5 BRA `(.L_x_5617) ;  /* 0xfffffffc00f0d947 */ /* 0x002fea000383ffff */
[----:B------:R-:W-:Y:S05]  /*24d50*/  BRA `(.L_x_5927) ;  /* 0xfffffde800c07947 */ /* 0x000fea000383ffff */
.L_x_5622:
[----:B0-----:R0:W1:Y:S02]  /*24d60*/  SYNCS.PHASECHK.TRANS64.TRYWAIT P5, [R75+URZ+0x38890], R78 ;  /* 0x0388904e4b0075a7 */ /* 0x00106400080a017f */
[----:B-1----:R-:W-:Y:S05]  /*24d70*/  @!P5 NANOSLEEP.SYNCS 0x989680 ;  /* 0x009896800000d95d */ /* 0x002fea0003900000 */
[----:B------:R-:W1:Y:S02]  /*24d80*/  @!P5 SYNCS.PHASECHK.TRANS64 P5, [R75+URZ+0x38890], R78 ;  /* 0x0388904e4b00d5a7 */ /* 0x000e6400080a007f */
[----:B-1----:R-:W-:Y:S05]  /*24d90*/  @!P5 BRA `(.L_x_5622) ;  /* 0xfffffffc00f0d947 */ /* 0x002fea000383ffff */
[----:B------:R-:W-:Y:S05]  /*24da0*/  BRA `(.L_x_5928) ;  /* 0xfffffdf000fc7947 */ /* 0x000fea000383ffff */
.L_x_5626:
[----:B--2---:R2:W0:Y:S02]  /*24db0*/  SYNCS.PHASECHK.TRANS64.TRYWAIT P5, [R75+URZ+0x388b0], R78 ;  /* 0x0388b04e4b0075a7 */ /* 0x00442400080a017f */
[----:B0-----:R-:W-:Y:S05]  /*24dc0*/  @!P5 NANOSLEEP.SYNCS 0x989680 ;  /* 0x009896800000d95d */ /* 0x001fea0003900000 */
[----:B------:R-:W0:Y:S02]  /*24dd0*/  @!P5 SYNCS.PHASECHK.TRANS64 P5, [R75+URZ+0x388b0], R78 ;  /* 0x0388b04e4b00d5a7 */ /* 0x000e2400080a007f */
[----:B0-----:R-:W-:Y:S05]  /*24de0*/  @!P5 BRA `(.L_x_5626) ;  /* 0xfffffffc00f0d947 */ /* 0x001fea000383ffff */
[----:B------:R-:W-:Y:S05]  /*24df0*/  BRA `(.L_x_5929) ;  /* 0xfffffdf400787947 */ /* 0x000fea000383ffff */
.L_x_5653:
        /* <DEDUP_REMOVED lines=8> */
.L_x_5931:
[----:B------:R-:W-:Y:S05]  /*24e80*/  BSYNC B1 ;  /* 0x0000000000017941 */ /* 0x000fea0003800000 */
.L_x_5930:
        /* <DEDUP_REMOVED lines=8> */
.L_x_5932:
[----:B------:R-:W-:Y:S02]  /*24f10*/  IMAD.MOV.U32 R13, RZ, RZ, R32 ;  /* 0x000000ffff0d7224 */ /* 0x000fe400078e0020 */
[----:B------:R-:W-:-:S07]  /*24f20*/  IMAD.MOV.U32 R4, RZ, RZ, R14 ;  /* 0x000000ffff047224 */ /* 0x000fce00078e000e */
[----:B------:R-:W-:Y:S05]  /*24f30*/  WARPSYNC.COLLECTIVE R15, `(.L_x_5933) ;  /* 0x000000000f087348 */ /* 0x000fea0003c00000 */
[----:B------:R0:W1:Y:S02]  /*24f40*/  SHFL.IDX P6, R14, R13, R12, R11 ;  /* 0x0000000c0d0e7389 */ /* 0x00006400000c000b */
[----:B01----:R-:W-:Y:S01]  /*24f50*/  ENDCOLLECTIVE ;  /* 0x000000000000791b */ /* 0x003fe20003800000 */
.L_x_5933:
[----:B------:R-:W-:Y:S02]  /*24f60*/  IMAD.MOV.U32 R13, RZ, RZ, R31 ;  /* 0x000000ffff0d7224 */ /* 0x000fe400078e001f */
[----:B------:R-:W-:-:S07]  /*24f70*/  IMAD.MOV.U32 R0, RZ, RZ, R14 ;  /* 0x000000ffff007224 */ /* 0x000fce00078e000e */
[----:B------:R-:W-:Y:S05]  /*24f80*/  WARPSYNC.COLLECTIVE R15, `(.L_x_5934) ;  /* 0x000000000f087348 */ /* 0x000fea0003c00000 */
[----:B------:R0:W1:Y:S02]  /*24f90*/  SHFL.IDX P6, R14, R13, R12, R11 ;  /* 0x0000000c0d0e7389 */ /* 0x00006400000c000b */
[----:B01----:R-:W-:Y:S01]  /*24fa0*/  ENDCOLLECTIVE ;  /* 0x000000000000791b */ /* 0x003fe20003800000 */
.L_x_5934:
[----:B------:R-:W-:Y:S01]  /*24fb0*/  IMAD.MOV.U32 R8, RZ, RZ, R14 ;  /* 0x000000ffff087224 */ /* 0x000fe200078e000e */
[----:B------:R-:W-:Y:S06]  /*24fc0*/  BRA `(.L_x_5935) ;  /* 0xfffffe2800a47947 */ /* 0x000fec000383ffff */
.L_x_5656:
        /* <DEDUP_REMOVED lines=8> */
.L_x_5937:
[----:B------:R-:W-:Y:S05]  /*25050*/  BSYNC B1 ;  /* 0x0000000000017941 */ /* 0x000fea0003800000 */
.L_x_5936:
        /* <DEDUP_REMOVED lines=8> */
.L_x_5938:
[----:B------:R-:W-:Y:S02]  /*250e0*/  IMAD.MOV.U32 R13, RZ, RZ, R32 ;  /* 0x000000ffff0d7224 */ /* 0x000fe400078e0020 */
[----:B------:R-:W-:-:S07]  /*250f0*/  IMAD.MOV.U32 R7, RZ, RZ, R14 ;  /* 0x000000ffff077224 */ /* 0x000fce00078e000e */
[----:B------:R-:W-:Y:S05]  /*25100*/  WARPSYNC.COLLECTIVE R15, `(.L_x_5939) ;  /* 0x000000000f087348 */ /* 0x000fea0003c00000 */
[----:B------:R0:W1:Y:S02]  /*25110*/  SHFL.IDX P6, R14, R13, R12, R11 ;  /* 0x0000000c0d0e7389 */ /* 0x00006400000c000b */
[----:B01----:R-:W-:Y:S01]  /*25120*/  ENDCOLLECTIVE ;  /* 0x000000000000791b */ /* 0x003fe20003800000 */
.L_x_5939:
[----:B------:R-:W-:Y:S02]  /*25130*/  IMAD.MOV.U32 R13, RZ, RZ, R31 ;  /* 0x000000ffff0d7224 */ /* 0x000fe400078e001f */
[----:B------:R-:W-:-:S07]  /*25140*/  IMAD.MOV.U32 R32, RZ, RZ, R14 ;  /* 0x000000ffff207224 */ /* 0x000fce00078e000e */
[----:B------:R-:W-:Y:S05]  /*25150*/  WARPSYNC.COLLECTIVE R15, `(.L_x_5940) ;  /* 0x000000000f087348 */ /* 0x000fea0003c00000 */
[----:B------:R0:W1:Y:S02]  /*25160*/  SHFL.IDX P6, R14, R13, R12, R11 ;  /* 0x0000000c0d0e7389 */ /* 0x00006400000c000b */
[----:B01----:R-:W-:Y:S01]  /*25170*/  ENDCOLLECTIVE ;  /* 0x000000000000791b */ /* 0x003fe20003800000 */
.L_x_5940:
[----:B------:R-:W-:Y:S01]  /*25180*/  IMAD.MOV.U32 R31, RZ, RZ, R14 ;  /* 0x000000ffff1f7224 */ /* 0x000fe200078e000e */
[----:B------:R-:W-:Y:S06]  /*25190*/  BRA `(.L_x_5941) ;  /* 0xfffffe2800f47947 */ /* 0x000fec000383ffff */
.L_x_5660:
[----:B0-----:R0:W1:Y:S02]  /*251a0*/  SYNCS.PHASECHK.TRANS64.TRYWAIT P0, [R2+URZ+0x38800], R35 ;  /* 0x03880023020075a7 */ /* 0x001064000800017f */
[----:B-1----:R-:W-:Y:S05]  /*251b0*/  @!P0 NANOSLEEP.SYNCS 0x989680 ;  /* 0x009896800000895d */ /* 0x002fea0003900000 */
[----:B------:R-:W1:Y:S02]  /*251c0*/  @!P0 SYNCS.PHASECHK.TRANS64 P0, [R2+URZ+0x38800], R35 ;  /* 0x03880023020085a7 */ /* 0x000e64000800007f */
[----:B-1----:R-:W-:Y:S05]  /*251d0*/  @!P0 BRA `(.L_x_5660) ;  /* 0xfffffffc00f08947 */ /* 0x002fea000383ffff */
[----:B------:R-:W-:Y:S05]  /*251e0*/  BRA `(.L_x_5942) ;  /* 0xfffffe2c00dc7947 */ /* 0x000fea000383ffff */
.L_x_5668:
        /* <DEDUP_REMOVED lines=8> */
.L_x_5944:
[----:B------:R-:W-:Y:S05]  /*25270*/  BSYNC B1 ;  /* 0x0000000000017941 */ /* 0x000fea0003800000 */
.L_x_5943:
        /* <DEDUP_REMOVED lines=8> */
.L_x_5945:
[----:B------:R-:W-:Y:S02]  /*25300*/  IMAD.MOV.U32 R13, RZ, RZ, R9 ;  /* 0x000000ffff0d7224 */ /* 0x000fe400078e0009 */
[----:B------:R-:W-:-:S07]  /*25310*/  IMAD.MOV.U32 R4, RZ, RZ, R14 ;  /* 0x000000ffff047224 */ /* 0x000fce00078e000e */
[----:B------:R-:W-:Y:S05]  /*25320*/  WARPSYNC.COLLECTIVE R15, `(.L_x_5946) ;  /* 0x000000000f087348 */ /* 0x000fea0003c00000 */
[----:B------:R0:W1:Y:S02]  /*25330*/  SHFL.IDX P6, R14, R13, R12, R11 ;  /* 0x0000000c0d0e7389 */ /* 0x00006400000c000b */
[----:B01----:R-:W-:Y:S01]  /*25340*/  ENDCOLLECTIVE ;  /* 0x000000000000791b */ /* 0x003fe20003800000 */
.L_x_5946:
[----:B------:R-:W-:Y:S02]  /*25350*/  IMAD.MOV.U32 R13, RZ, RZ, R8 ;  /* 0x000000ffff0d7224 */ /* 0x000fe400078e0008 */
[----:B------:R-:W-:-:S07]  /*25360*/  IMAD.MOV.U32 R7, RZ, RZ, R14 ;  /* 0x000000ffff077224 */ /* 0x000fce00078e000e */
[----:B------:R-:W-:Y:S05]  /*25370*/  WARPSYNC.COLLECTIVE R15, `(.L_x_5947) ;  /* 0x000000000f087348 */ /* 0x000fea0003c00000 */
[----:B------:R0:W1:Y:S02]  /*25380*/  SHFL.IDX P6, R14, R13, R12, R11 ;  /* 0x0000000c0d0e7389 */ /* 0x00006400000c000b */
[----:B01----:R-:W-:Y:S01]  /*25390*/  ENDCOLLECTIVE ;  /* 0x000000000000791b */ /* 0x003fe20003800000 */
.L_x_5947:
[----:B------:R-:W-:Y:S01]  /*253a0*/  IMAD.MOV.U32 R6, RZ, RZ, R14 ;  /* 0x000000ffff067224 */ /* 0x000fe200078e000e */
[----:B------:R-:W-:Y:S06]  /*253b0*/  BRA `(.L_x_5948) ;  /* 0xfffffe3c00307947 */ /* 0x000fec000383ffff */
.L_x_5671:
        /* <DEDUP_REMOVED lines=8> */
.L_x_5950:
[----:B------:R-:W-:Y:S05]  /*25440*/  BSYNC B1 ;  /* 0x0000000000017941 */ /* 0x000fea0003800000 */
.L_x_5949:
        /* <DEDUP_REMOVED lines=8> */
.L_x_5951:
[----:B------:R-:W-:Y:S02]  /*254d0*/  IMAD.MOV.U32 R13, RZ, RZ, R9 ;  /* 0x000000ffff0d7224 */ /* 0x000fe400078e0009 */
[----:B------:R-:W-:-:S07]  /*254e0*/  IMAD.MOV.U32 R3, RZ, RZ, R14 ;  /* 0x000000ffff037224 */ /* 0x000fce00078e000e */
[----:B------:R-:W-:Y:S05]  /*254f0*/  WARPSYNC.COLLECTIVE R15, `(.L_x_5952) ;  /* 0x000000000f087348 */ /* 0x000fea0003c00000 */
[----:B------:R0:W1:Y:S02]  /*25500*/  SHFL.IDX P6, R14, R13, R12, R11 ;  /* 0x0000000c0d0e7389 */ /* 0x00006400000c000b */
[----:B01----:R-:W-:Y:S01]  /*25510*/  ENDCOLLECTIVE ;  /* 0x000000000000791b */ /* 0x003fe20003800000 */
.L_x_5952:
[----:B------:R-:W-:Y:S02]  /*25520*/  IMAD.MOV.U32 R13, RZ, RZ, R8 ;  /* 0x000000ffff0d7224 */ /* 0x000fe400078e0008 */
[----:B------:R-:W-:-:S07]  /*25530*/  IMAD.MOV.U32 R6, RZ, RZ, R14 ;  /* 0x000000ffff067224 */ /* 0x000fce00078e000e */
[----:B------:R-:W-:Y:S05]  /*25540*/  WARPSYNC.COLLECTIVE R15, `(.L_x_5953) ;  /* 0x000000000f087348 */ /* 0x000fea0003c00000 */
[----:B------:R0:W1:Y:S02]  /*25550*/  SHFL.IDX P6, R14, R13, R12, R11 ;  /* 0x0000000c0d0e7389 */ /* 0x00006400000c000b */
[----:B01----:R-:W-:Y:S01]  /*25560*/  ENDCOLLECTIVE ;  /* 0x000000000000791b */ /* 0x003fe20003800000 */
.L_x_5953:
[----:B------:R-:W-:Y:S02]  /*25570*/  IMAD.MOV.U32 R12, RZ, RZ, R3 ;  /* 0x000000ffff0c7224 */ /* 0x000fe400078e0003 */
[----:B------:R-:W-:Y:S01]  /*25580*/  IMAD.MOV.U32 R13, RZ, RZ, R0 ;  /* 0x000000ffff0d7224 */ /* 0x000fe200078e0000 */
[----:B------:R-:W-:Y:S06]  /*25590*/  BRA `(.L_x_5954) ;  /* 0xfffffe3c00507947 */ /* 0x000fec000383ffff */
.L_x_5675:
[----:B0-----:R0:W1:Y:S02]  /*255a0*/  SYNCS.PHASECHK.TRANS64.TRYWAIT P1, [R2+URZ+0x38800], R33 ;  /* 0x03880021020075a7 */ /* 0x001064000802017f */
[----:B-1----:R-:W-:Y:S05]  /*255b0*/  @!P1 NANOSLEEP.SYNCS 0x989680 ;  /* 0x009896800000995d */ /* 0x002fea0003900000 */
[----:B------:R-:W1:Y:S02]  /*255c0*/  @!P1 SYNCS.PHASECHK.TRANS64 P1, [R2+URZ+0x38800], R33 ;  /* 0x03880021020095a7 */ /* 0x000e64000802007f */
[----:B-1----:R-:W-:Y:S05]  /*255d0*/  @!P1 BRA `(.L_x_5675) ;  /* 0xfffffffc00f09947 */ /* 0x002fea000383ffff */
[----:B------:R-:W-:Y:S05]  /*255e0*/  BRA `(.L_x_5955) ;  /* 0xfffffe3c00f47947 */ /* 0x000fea000383ffff */
.L_x_5681:
[----:B0-----:R0:W2:Y:S02]  /*255f0*/  SYNCS.PHASECHK.TRANS64.TRYWAIT P1, [R172+URZ+0x38830], R15 ;  /* 0x0388300fac0075a7 */ /* 0x0010a4000802017f */
[----:B--2---:R-:W-:Y:S05]  /*25600*/  @!P1 NANOSLEEP.SYNCS 0x989680 ;  /* 0x009896800000995d */ /* 0x004fea0003900000 */
[----:B------:R-:W2:Y:S02]  /*25610*/  @!P1 SYNCS.PHASECHK.TRANS64 P1, [R172+URZ+0x38830], R15 ;  /* 0x0388300fac0095a7 */ /* 0x000ea4000802007f */
[----:B--2---:R-:W-:Y:S05]  /*25620*/  @!P1 BRA `(.L_x_5681) ;  /* 0xfffffffc00f09947 */ /* 0x004fea000383ffff */
[----:B------:R-:W-:Y:S05]  /*25630*/  BRA `(.L_x_5680) ;  /* 0xfffffe4c00ac7947 */ /* 0x000fea000383ffff */
.L_x_5683:
[----:B--2---:R2:W3:Y:S02]  /*25640*/  SYNCS.PHASECHK.TRANS64.TRYWAIT P1, [R2+URZ+0x38810], R3 ;  /* 0x03881003020075a7 */ /* 0x0044e4000802017f */
[----:B---3--:R-:W-:Y:S05]  /*25650*/  @!P1 NANOSLEEP.SYNCS 0x989680 ;  /* 0x009896800000995d */ /* 0x008fea0003900000 */
[----:B------:R-:W3:Y:S02]  /*25660*/  @!P1 SYNCS.PHASECHK.TRANS64 P1, [R2+URZ+0x38810], R3 ;  /* 0x03881003020095a7 */ /* 0x000ee4000802007f */
[----:B---3--:R-:W-:Y:S05]  /*25670*/  @!P1 BRA `(.L_x_5683) ;  /* 0xfffffffc00f09947 */ /* 0x008fea000383ffff */
[----:B------:R-:W-:Y:S05]  /*25680*/  BRA `(.L_x_5956) ;  /* 0xfffffe50005c7947 */ /* 0x000fea000383ffff */
.L_x_5688:
[----:B0-----:R0:W2:Y:S02]  /*25690*/  SYNCS.PHASECHK.TRANS64.TRYWAIT P2, [R172+URZ+0x38850], R15 ;  /* 0x0388500fac0075a7 */ /* 0x0010a4000804017f */
[----:B--2---:R-:W-:Y:S05]  /*256a0*/  @!P2 NANOSLEEP.SYNCS 0x989680 ;  /* 0x009896800000a95d */ /* 0x004fea0003900000 */
[----:B------:R-:W2:Y:S02]  /*256b0*/  @!P2 SYNCS.PHASECHK.TRANS64 P2, [R172+URZ+0x38850], R15 ;  /* 0x0388500fac00a5a7 */ /* 0x000ea4000804007f */
[----:B--2---:R-:W-:Y:S05]  /*256c0*/  @!P2 BRA `(.L_x_5688) ;  /* 0xfffffffc00f0a947 */ /* 0x004fea000383ffff */
[----:B------:R-:W-:Y:S05]  /*256d0*/  BRA `(.L_x_5687) ;  /* 0xfffffe5000887947 */ /* 0x000fea000383ffff */
.L_x_5696:
[----:B-1----:R1:W2:Y:S02]  /*256e0*/  SYNCS.PHASECHK.TRANS64.TRYWAIT P3, [R21+URZ+0x38830], R198 ;  /* 0x038830c6150075a7 */ /* 0x0022a4000806017f */
[----:B--2---:R-:W-:Y:S05]  /*256f0*/  @!P3 NANOSLEEP.SYNCS 0x989680 ;  /* 0x009896800000b95d */ /* 0x004fea0003900000 */
[----:B------:R-:W2:Y:S02]  /*25700*/  @!P3 SYNCS.PHASECHK.TRANS64 P3, [R21+URZ+0x38830], R198 ;  /* 0x038830c61500b5a7 */ /* 0x000ea4000806007f */
[----:B--2---:R-:W-:Y:S05]  /*25710*/  @!P3 BRA `(.L_x_5696) ;  /* 0xfffffffc00f0b947 */ /* 0x004fea000383ffff */
[----:B------:R-:W-:Y:S05]  /*25720*/  BRA `(.L_x_5695) ;  /* 0xfffffe8000c47947 */ /* 0x000fea000383ffff */
.L_x_5701:
[----:B---3--:R3:W4:Y:S02]  /*25730*/  SYNCS.PHASECHK.TRANS64.TRYWAIT P3, [R21+URZ+0x38850], R198 ;  /* 0x038850c6150075a7 */ /* 0x008724000806017f */
[----:B----4-:R-:W-:Y:S05]  /*25740*/  @!P3 NANOSLEEP.SYNCS 0x989680 ;  /* 0x009896800000b95d */ /* 0x010fea0003900000 */
[----:B------:R-:W4:Y:S02]  /*25750*/  @!P3 SYNCS.PHASECHK.TRANS64 P3, [R21+URZ+0x38850], R198 ;  /* 0x038850c61500b5a7 */ /* 0x000f24000806007f */
[----:B----4-:R-:W-:Y:S05]  /*25760*/  @!P3 BRA `(.L_x_5701) ;  /* 0xfffffffc00f0b947 */ /* 0x010fea000383ffff */
[----:B------:R-:W-:Y:S05]  /*25770*/  BRA `(.L_x_5700) ;  /* 0xfffffe8400607947 */ /* 0x000fea000383ffff */
.L_x_5709:
[----:B-1----:R1:W2:Y:S02]  /*25780*/  SYNCS.PHASECHK.TRANS64.TRYWAIT P2, [R21+URZ+0x38830], R196 ;  /* 0x038830c4150075a7 */ /* 0x0022a4000804017f */
[----:B--2---:R-:W-:Y:S05]  /*25790*/  @!P2 NANOSLEEP.SYNCS 0x989680 ;  /* 0x009896800000a95d */ /* 0x004fea0003900000 */
[----:B------:R-:W2:Y:S02]  /*257a0*/  @!P2 SYNCS.PHASECHK.TRANS64 P2, [R21+URZ+0x38830], R196 ;  /* 0x038830c41500a5a7 */ /* 0x000ea4000804007f */
[----:B--2---:R-:W-:Y:S05]  /*257b0*/  @!P2 BRA `(.L_x_5709) ;  /* 0xfffffffc00f0a947 */ /* 0x004fea000383ffff */
[----:B------:R-:W-:Y:S05]  /*257c0*/  BRA `(.L_x_5708) ;  /* 0xfffffebc00987947 */ /* 0x000fea000383ffff */
.L_x_5714:
[----:B---3--:R3:W4:Y:S02]  /*257d0*/  SYNCS.PHASECHK.TRANS64.TRYWAIT P2, [R21+URZ+0x38850], R196 ;  /* 0x038850c4150075a7 */ /* 0x008724000804017f */
[----:B----4-:R-:W-:Y:S05]  /*257e0*/  @!P2 NANOSLEEP.SYNCS 0x989680 ;  /* 0x009896800000a95d */ /* 0x010fea0003900000 */
[----:B------:R-:W4:Y:S02]  /*257f0*/  @!P2 SYNCS.PHASECHK.TRANS64 P2, [R21+URZ+0x38850], R196 ;  /* 0x038850c41500a5a7 */ /* 0x000f24000804007f */
[----:B----4-:R-:W-:Y:S05]  /*25800*/  @!P2 BRA `(.L_x_5714) ;  /* 0xfffffffc00f0a947 */ /* 0x010fea000383ffff */
[----:B------:R-:W-:Y:S05]  /*25810*/  BRA `(.L_x_5713) ;  /* 0xfffffec000347947 */ /* 0x000fea000383ffff */
.L_x_5749:
        /* <DEDUP_REMOVED lines=11> */
.L_x_5958:
[----:B------:R-:W-:Y:S05]  /*258d0*/  BSYNC B1 ;  /* 0x0000000000017941 */ /* 0x000fea0003800000 */
.L_x_5957:
[----:B------:R-:W-:Y:S05]  /*258e0*/  BRA `(.L_x_5959) ;  /* 0xffffff6400447947 */ /* 0x000fea000383ffff */
.L_x_5751:
[----:B------:R-:W-:Y:S01]  /*258f0*/  BSSY B1, `(.L_x_5960) ;  /* 0x0000006000017945 */ /* 0x000fe20003800000 */
[----:B------:R-:W-:-:S07]  /*25900*/  IMAD.MOV.U32 R15, RZ, RZ, -0x1 ;  /* 0xffffffffff0f7424 */ /* 0x000fce00078e00ff */
[----:B0-----:R-:W-:Y:S05]  /*25910*/  WARPSYNC.COLLECTIVE R15, `(.L_x_5961) ;  /* 0x000000000f0c7348 */ /* 0x001fea0003c00000 */
[----:B------:R-:W-:Y:S02]  /*25920*/  ELECT P6, UR62, PT ;  /* 0x00000000003e782f */ /* 0x000fe400038c0000 */
[----:B------:R-:W-:Y:S01]  /*25930*/  MOV R14, UR62 ;  /* 0x0000003e000e7c02 */ /* 0x000fe20008000f00 */
[----:B0-----:R-:W-:Y:S10]  /*25940*/  ENDCOLLECTIVE ;  /* 0x000000000000791b */ /* 0x001ff40003800000 */
.L_x_5961:
[----:B------:R-:W-:Y:S05]  /*25950*/  BSYNC B1 ;  /* 0x0000000000017941 */ /* 0x000fea0003800000 */
.L_x_5960:
[----:B------:R-:W-:Y:S05]  /*25960*/  BRA `(.L_x_5750) ;  /* 0xffffff64003c7947 */ /* 0x000fea000383ffff */
.L_x_5753:
[----:B0-----:R0:W1:Y:S02]  /*25970*/  SYNCS.PHASECHK.TRANS64.TRYWAIT P0, [R18+URZ+0x38820], R3 ;  /* 0x03882003120075a7 */ /* 0x001064000800017f */
[----:B-1----:R-:W-:Y:S05]  /*25980*/  @!P0 NANOSLEEP.SYNCS 0x989680 ;  /* 0x009896800000895d */ /* 0x002fea0003900000 */
[----:B------:R-:W1:Y:S02]  /*25990*/  @!P0 SYNCS.PHASECHK.TRANS64 P0, [R18+URZ+0x38820], R3 ;  /* 0x03882003120085a7 */ /* 0x000e64000800007f */
[----:B-1----:R-:W-:Y:S05]  /*259a0*/  @!P0 BRA `(.L_x_5753) ;  /* 0xfffffffc00f08947 */ /* 0x002fea000383ffff */
[----:B------:R-:W-:Y:S05]  /*259b0*/  BRA `(.L_x_5962) ;  /* 0xffffff64004c7947 */ /* 0x000fea000383ffff */
.L_x_5757:
[----:B-1----:R1:W2:Y:S02]  /*259c0*/  SYNCS.PHASECHK.TRANS64.TRYWAIT P0, [R4+URZ+0x388a0], R8 ;  /* 0x0388a008040075a7 */ /* 0x0022a4000800017f */
[----:B--2---:R-:W-:Y:S05]  /*259d0*/  @!P0 NANOSLEEP.SYNCS 0x989680 ;  /* 0x009896800000895d */ /* 0x004fea0003900000 */
[----:B------:R-:W2:Y:S02]  /*259e0*/  @!P0 SYNCS.PHASECHK.TRANS64 P0, [R4+URZ+0x388a0], R8 ;  /* 0x0388a008040085a7 */ /* 0x000ea4000800007f */
[----:B--2---:R-:W-:Y:S05]  /*259f0*/  @!P0 BRA `(.L_x_5757) ;  /* 0xfffffffc00f08947 */ /* 0x004fea000383ffff */
[----:B------:R-:W-:Y:S05]  /*25a00*/  BRA `(.L_x_5963) ;  /* 0xffffff64006c7947 */ /* 0x000fea000383ffff */
.L_x_5762:
[----:B0-----:R0:W2:Y:S02]  /*25a10*/  SYNCS.PHASECHK.TRANS64.TRYWAIT P0, [R4+URZ+0x388c0], R8 ;  /* 0x0388c008040075a7 */ /* 0x0010a4000800017f */
[----:B--2---:R-:W-:Y:S05]  /*25a20*/  @!P0 NANOSLEEP.SYNCS 0x989680 ;  /* 0x009896800000895d */ /* 0x004fea0003900000 */
[----:B------:R-:W2:Y:S02]  /*25a30*/  @!P0 SYNCS.PHASECHK.TRANS64 P0, [R4+URZ+0x388c0], R8 ;  /* 0x0388c008040085a7 */ /* 0x000ea4000800007f */
[----:B--2---:R-:W-:Y:S05]  /*25a40*/  @!P0 BRA `(.L_x_5762) ;  /* 0xfffffffc00f08947 */ /* 0x004fea000383ffff */
[----:B------:R-:W-:Y:S05]  /*25a50*/  BRA `(.L_x_5964) ;  /* 0xffffff6400ec7947 */ /* 0x000fea000383ffff */
.L_x_5776:
[----:B0-----:R0:W1:Y:S02]  /*25a60*/  SYNCS.PHASECHK.TRANS64.TRYWAIT P1, [R4+URZ+0x388a0], R5 ;  /* 0x0388a005040075a7 */ /* 0x001064000802017f */
[----:B-1----:R-:W-:Y:S05]  /*25a70*/  @!P1 NANOSLEEP.SYNCS 0x989680 ;  /* 0x009896800000995d */ /* 0x002fea0003900000 */
[----:B------:R-:W1:Y:S02]  /*25a80*/  @!P1 SYNCS.PHASECHK.TRANS64 P1, [R4+URZ+0x388a0], R5 ;  /* 0x0388a005040095a7 */ /* 0x000e64000802007f */
[----:B-1----:R-:W-:Y:S05]  /*25a90*/  @!P1 BRA `(.L_x_5776) ;  /* 0xfffffffc00f09947 */ /* 0x002fea000383ffff */
[----:B------:R-:W-:Y:S05]  /*25aa0*/  BRA `(.L_x_5965) ;  /* 0xffffff70006c7947 */ /* 0x000fea000383ffff */
.L_x_5781:
[----:B-1----:R1:W2:Y:S02]  /*25ab0*/  SYNCS.PHASECHK.TRANS64.TRYWAIT P1, [R4+URZ+0x388c0], R5 ;  /* 0x0388c005040075a7 */ /* 0x0022a4000802017f */
[----:B--2---:R-:W-:Y:S05]  /*25ac0*/  @!P1 NANOSLEEP.SYNCS 0x989680 ;  /* 0x009896800000995d */ /* 0x004fea0003900000 */
[----:B------:R-:W2:Y:S02]  /*25ad0*/  @!P1 SYNCS.PHASECHK.TRANS64 P1, [R4+URZ+0x388c0], R5 ;  /* 0x0388c005040095a7 */ /* 0x000ea4000802007f */
[----:B--2---:R-:W-:Y:S05]  /*25ae0*/  @!P1 BRA `(.L_x_5781) ;  /* 0xfffffffc00f09947 */ /* 0x004fea000383ffff */
[----:B------:R-:W-:Y:S05]  /*25af0*/  BRA `(.L_x_5966) ;  /* 0xffffff7000e87947 */ /* 0x000fea000383ffff */
.L_x_5803:
        /* <DEDUP_REMOVED lines=11> */
.L_x_5968:
[----:B------:R-:W-:Y:S05]  /*25bb0*/  BSYNC B0 ;  /* 0x0000000000007941 */ /* 0x000fea0003800000 */
.L_x_5967:
[----:B------:R-:W-:Y:S05]  /*25bc0*/  BRA `(.L_x_5969) ;  /* 0xffffff8400907947 */ /* 0x000fea000383ffff */
.L_x_5805:
[----:B------:R-:W-:Y:S01]  /*25bd0*/  BSSY B0, `(.L_x_5970) ;  /* 0x0000006000007945 */ /* 0x000fe20003800000 */
[----:B------:R-:W-:-:S07]  /*25be0*/  IMAD.MOV.U32 R15, RZ, RZ, -0x1 ;  /* 0xffffffffff0f7424 */ /* 0x000fce00078e00ff */
[----:B0-----:R-:W-:Y:S05]  /*25bf0*/  WARPSYNC.COLLECTIVE R15, `(.L_x_5971) ;  /* 0x000000000f0c7348 */ /* 0x001fea0003c00000 */
[----:B------:R-:W-:Y:S02]  /*25c00*/  ELECT P6, UR62, PT ;  /* 0x00000000003e782f */ /* 0x000fe400038c0000 */
[----:B------:R-:W-:Y:S01]  /*25c10*/  MOV R14, UR62 ;  /* 0x0000003e000e7c02 */ /* 0x000fe20008000f00 */
[----:B0-----:R-:W-:Y:S10]  /*25c20*/  ENDCOLLECTIVE ;  /* 0x000000000000791b */ /* 0x001ff40003800000 */
.L_x_5971:
[----:B------:R-:W-:Y:S05]  /*25c30*/  BSYNC B0 ;  /* 0x0000000000007941 */ /* 0x000fea0003800000 */
.L_x_5970:
[----:B------:R-:W-:Y:S05]  /*25c40*/  BRA `(.L_x_5972) ;  /* 0xffffff8400947947 */ /* 0x000fea000383ffff */
.L_x_5807:
[----:B-1----:R1:W2:Y:S02]  /*25c50*/  SYNCS.PHASECHK.TRANS64.TRYWAIT P0, [R0+URZ+0x38840], R2 ;  /* 0x03884002000075a7 */ /* 0x0022a4000800017f */
[----:B--2---:R-:W-:Y:S05]  /*25c60*/  @!P0 NANOSLEEP.SYNCS 0x989680 ;  /* 0x009896800000895d */ /* 0x004fea0003900000 */
[----:B------:R-:W2:Y:S02]  /*25c70*/  @!P0 SYNCS.PHASECHK.TRANS64 P0, [R0+URZ+0x38840], R2 ;  /* 0x03884002000085a7 */ /* 0x000ea4000800007f */
[----:B--2---:R-:W-:Y:S05]  /*25c80*/  @!P0 BRA `(.L_x_5807) ;  /* 0xfffffffc00f08947 */ /* 0x004fea000383ffff */
[----:B------:R-:W-:Y:S05]  /*25c90*/  BRA `(.L_x_5973) ;  /* 0xffffff8400f87947 */ /* 0x000fea000383ffff */
.L_x_5811:
        /* <DEDUP_REMOVED lines=9> */
.L_x_5974:
[----:B------:R-:W-:Y:S02]  /*25d30*/  IMAD.MOV.U32 R13, RZ, RZ, R3 ;  /* 0x000000ffff0d7224 */ /* 0x000fe400078e0003 */
[----:B------:R-:W-:Y:S01]  /*25d40*/  IMAD.MOV.U32 R4, RZ, RZ, R14 ;  /* 0x000000ffff047224 */ /* 0x000fe200078e000e */
[----:B------:R-:W-:-:S07]  /*25d50*/  LOP3.LUT R6, R6, 0x7f, RZ, 0xc0, !PT ;  /* 0x0000007f06067812 */ /* 0x000fce00078ec0ff */
[----:B------:R-:W-:Y:S05]  /*25d60*/  WARPSYNC.COLLECTIVE R15, `(.L_x_5975) ;  /* 0x000000000f087348 */ /* 0x000fea0003c00000 */
[----:B------:R0:W1:Y:S02]  /*25d70*/  SHFL.IDX P6, R14, R13, R12, R11 ;  /* 0x0000000c0d0e7389 */ /* 0x00006400000c000b */
[----:B01----:R-:W-:Y:S01]  /*25d80*/  ENDCOLLECTIVE ;  /* 0x000000000000791b */ /* 0x003fe20003800000 */
.L_x_5975:
        /* <DEDUP_REMOVED lines=9> */
.L_x_5976:
[----:B------:R-:W-:Y:S02]  /*25e20*/  IMAD.MOV.U32 R13, RZ, RZ, R3 ;  /* 0x000000ffff0d7224 */ /* 0x000fe400078e0003 */
[----:B------:R-:W-:-:S07]  /*25e30*/  IMAD.MOV.U32 R6, RZ, RZ, R14 ;  /* 0x000000ffff067224 */ /* 0x000fce00078e000e */
[----:B------:R-:W-:Y:S05]  /*25e40*/  WARPSYNC.COLLECTIVE R15, `(.L_x_5977) ;  /* 0x000000000f087348 */ /* 0x000fea0003c00000 */
[----:B------:R0:W1:Y:S02]  /*25e50*/  SHFL.IDX P6, R14, R13, R12, R11 ;  /* 0x0000000c0d0e7389 */ /* 0x00006400000c000b */
[----:B01----:R-:W-:Y:S01]  /*25e60*/  ENDCOLLECTIVE ;  /* 0x000000000000791b */ /* 0x003fe20003800000 */
.L_x_5977:
        /* <DEDUP_REMOVED lines=22> */
.L_x_5978:
        /* <DEDUP_REMOVED lines=10> */
.L_x_5979:
        /* <DEDUP_REMOVED lines=11> */
.L_x_5980:
        /* <DEDUP_REMOVED lines=14> */
.L_x_5981:
[----:B------:R-:W-:Y:S01]  /*26200*/  IMAD.MOV.U32 R3, RZ, RZ, R14 ;  /* 0x000000ffff037224 */ /* 0x000fe200078e000e */
[----:B------:R-:W-:Y:S06]  /*26210*/  BRA `(.L_x_5982) ;  /* 0xffffff8c00347947 */ /* 0x000fec000383ffff */
.L_x_5815:
        /* <DEDUP_REMOVED lines=26> */
.L_x_5984:
[----:B------:R-:W-:Y:S05]  /*263c0*/  BSYNC B0 ;  /* 0x0000000000007941 */ /* 0x000fea0003800000 */
.L_x_5983:
        /* <DEDUP_REMOVED lines=13> */
.L_x_5985:
        /* <DEDUP_REMOVED lines=40> */
.L_x_5986:
        /* <DEDUP_REMOVED lines=17> */
.L_x_5987:
        /* <DEDUP_REMOVED lines=29> */
.L_x_5988:
        /* <DEDUP_REMOVED lines=12> */
.L_x_5989:
        /* <DEDUP_REMOVED lines=34> */
.L_x_5990:
[----:B------:R-:W-:Y:S02]  /*26ce0*/  IMAD.MOV.U32 R13, RZ, RZ, R0 ;  /* 0x000000ffff0d7224 */ /* 0x000fe400078e0000 */
[----:B------:R-:W-:-:S07]  /*26cf0*/  IMAD.MOV.U32 R4, RZ, RZ, R14 ;  /* 0x000000ffff047224 */ /* 0x000fce00078e000e */
[----:B------:R-:W-:Y:S05]  /*26d00*/  WARPSYNC.COLLECTIVE R15, `(.L_x_5991) ;  /* 0x000000000f087348 */ /* 0x000fea0003c00000 */
[----:B------:R0:W1:Y:S02]  /*26d10*/  SHFL.IDX P6, R14, R13, R12, R11 ;  /* 0x0000000c0d0e7389 */ /* 0x00006400000c000b */
[----:B01----:R-:W-:Y:S01]  /*26d20*/  ENDCOLLECTIVE ;  /* 0x000000000000791b */ /* 0x003fe20003800000 */
.L_x_5991:
[----:B------:R-:W-:Y:S01]  /*26d30*/  IMAD.MOV.U32 R0, RZ, RZ, R14 ;  /* 0x000000ffff007224 */ /* 0x000fe200078e000e */
[----:B------:R-:W-:Y:S06]  /*26d40*/  BRA `(.L_x_5992) ;  /* 0xffffff90000c7947 */ /* 0x000fec000383ffff */
.L_x_5820:
[----:B0-----:R0:W2:Y:S02]  /*26d50*/  SYNCS.PHASECHK.TRANS64.TRYWAIT P0, [R18+URZ+0x38820], R0 ;  /* 0x03882000120075a7 */ /* 0x0010a4000800017f */
[----:B--2---:R-:W-:Y:S05]  /*26d60*/  @!P0 NANOSLEEP.SYNCS 0x989680 ;  /* 0x009896800000895d */ /* 0x004fea0003900000 */
[----:B------:R-:W2:Y:S02]  /*26d70*/  @!P0 SYNCS.PHASECHK.TRANS64 P0, [R18+URZ+0x38820], R0 ;  /* 0x03882000120085a7 */ /* 0x000ea4000800007f */
[----:B--2---:R-:W-:Y:S05]  /*26d80*/  @!P0 BRA `(.L_x_5820) ;  /* 0xfffffffc00f08947 */ /* 0x004fea000383ffff */
[----:B------:R-:W-:Y:S05]  /*26d90*/  BRA `(.L_x_5993) ;  /* 0xffffff9000c47947 */ /* 0x000fea000383ffff */
.L_x_5824:
[----:B0-----:R0:W1:Y:S02]  /*26da0*/  SYNCS.PHASECHK.TRANS64.TRYWAIT P0, [R0+URZ+0x38860], R2 ;  /* 0x03886002000075a7 */ /* 0x001064000800017f */
[----:B-1----:R-:W-:Y:S05]  /*26db0*/  @!P0 NANOSLEEP.SYNCS 0x989680 ;  /* 0x009896800000895d */ /* 0x002fea0003900000 */
[----:B------:R-:W1:Y:S02]  /*26dc0*/  @!P0 SYNCS.PHASECHK.TRANS64 P0, [R0+URZ+0x38860], R2 ;  /* 0x03886002000085a7 */ /* 0x000e64000800007f */
[----:B-1----:R-:W-:Y:S05]  /*26dd0*/  @!P0 BRA `(.L_x_5824) ;  /* 0xfffffffc00f08947 */ /* 0x002fea000383ffff */
[----:B------:R-:W-:Y:S05]  /*26de0*/  BRA `(.L_x_5994) ;  /* 0xffffff9000e87947 */ /* 0x000fea000383ffff */
.L_x_5843:
[----:B-1----:R1:W2:Y:S02]  /*26df0*/  SYNCS.PHASECHK.TRANS64.TRYWAIT P0, [R2+URZ+0x38840], R6 ;  /* 0x03884006020075a7 */ /* 0x0022a4000800017f */
[----:B--2---:R-:W-:Y:S05]  /*26e00*/  @!P0 NANOSLEEP.SYNCS 0x989680 ;  /* 0x009896800000895d */ /* 0x004fea0003900000 */
[----:B------:R-:W2:Y:S02]  /*26e10*/  @!P0 SYNCS.PHASECHK.TRANS64 P0, [R2+URZ+0x38840], R6 ;  /* 0x03884006020085a7 */ /* 0x000ea4000800007f */
[----:B--2---:R-:W-:Y:S05]  /*26e20*/  @!P0 BRA `(.L_x_5843) ;  /* 0xfffffffc00f08947 */ /* 0x004fea000383ffff */
[----:B------:R-:W-:Y:S05]  /*26e30*/  BRA `(.L_x_5995) ;  /* 0xffffffa000007947 */ /* 0x000fea000383ffff */
.L_x_5848:
[----:B0-----:R0:W2:Y:S02]  /*26e40*/  SYNCS.PHASECHK.TRANS64.TRYWAIT P0, [R2+URZ+0x38860], R6 ;  /* 0x03886006020075a7 */ /* 0x0010a4000800017f */
[----:B--2---:R-:W-:Y:S05]  /*26e50*/  @!P0 NANOSLEEP.SYNCS 0x989680 ;  /* 0x009896800000895d */ /* 0x004fea0003900000 */
[----:B------:R-:W2:Y:S02]  /*26e60*/  @!P0 SYNCS.PHASECHK.TRANS64 P0, [R2+URZ+0x38860], R6 ;  /* 0x03886006020085a7 */ /* 0x000ea4000800007f */
[----:B--2---:R-:W-:Y:S05]  /*26e70*/  @!P0 BRA `(.L_x_5848) ;  /* 0xfffffffc00f08947 */ /* 0x004fea000383ffff */
[----:B------:R-:W-:Y:S05]  /*26e80*/  BRA `(.L_x_5996) ;  /* 0xffffffa000807947 */ /* 0x000fea000383ffff */
.L_x_5863:
[----:B-1----:R1:W2:Y:S02]  /*26e90*/  SYNCS.PHASECHK.TRANS64.TRYWAIT P0, [R3+URZ+0x38840], R2 ;  /* 0x03884002030075a7 */ /* 0x0022a4000800017f */
[----:B--2---:R-:W-:Y:S05]  /*26ea0*/  @!P0 NANOSLEEP.SYNCS 0x989680 ;  /* 0x009896800000895d */ /* 0x004fea0003900000 */
[----:B------:R-:W2:Y:S02]  /*26eb0*/  @!P0 SYNCS.PHASECHK.TRANS64 P0, [R3+URZ+0x38840], R2 ;  /* 0x03884002030085a7 */ /* 0x000ea4000800007f */
[----:B--2---:R-:W-:Y:S05]  /*26ec0*/  @!P0 BRA `(.L_x_5863) ;  /* 0xfffffffc00f08947 */ /* 0x004fea000383ffff */
[----:B------:R-:W-:Y:S05]  /*26ed0*/  BRA `(.L_x_5997) ;  /* 0xffffffac00607947 */ /* 0x000fea000383ffff */
.L_x_5868:
[----:B0-----:R0:W2:Y:S02]  /*26ee0*/  SYNCS.PHASECHK.TRANS64.TRYWAIT P0, [R3+URZ+0x38860], R2 ;  /* 0x03886002030075a7 */ /* 0x0010a4000800017f */
[----:B--2---:R-:W-:Y:S05]  /*26ef0*/  @!P0 NANOSLEEP.SYNCS 0x989680 ;  /* 0x009896800000895d */ /* 0x004fea0003900000 */
[----:B------:R-:W2:Y:S02]  /*26f00*/  @!P0 SYNCS.PHASECHK.TRANS64 P0, [R3+URZ+0x38860], R2 ;  /* 0x03886002030085a7 */ /* 0x000ea4000800007f */
[----:B--2---:R-:W-:Y:S05]  /*26f10*/  @!P0 BRA `(.L_x_5868) ;  /* 0xfffffffc00f08947 */ /* 0x004fea000383ffff */
[----:B------:R-:W-:Y:S05]  /*26f20*/  BRA `(.L_x_5998) ;  /* 0xffffffac00dc7947 */ /* 0x000fea000383ffff */
.L_x_5883:
[----:B-1----:R1:W2:Y:S02]  /*26f30*/  SYNCS.PHASECHK.TRANS64.TRYWAIT P0, [R3+URZ+0x38840], R2 ;  /* 0x03884002030075a7 */ /* 0x0022a4000800017f */
[----:B--2---:R-:W-:Y:S05]  /*26f40*/  @!P0 NANOSLEEP.SYNCS 0x989680 ;  /* 0x009896800000895d */ /* 0x004fea0003900000 */
[----:B------:R-:W2:Y:S02]  /*26f50*/  @!P0 SYNCS.PHASECHK.TRANS64 P0, [R3+URZ+0x38840], R2 ;  /* 0x03884002030085a7 */ /* 0x000ea4000800007f */
[----:B--2---:R-:W-:Y:S05]  /*26f60*/  @!P0 BRA `(.L_x_5883) ;  /* 0xfffffffc00f08947 */ /* 0x004fea000383ffff */
[----:B------:R-:W-:Y:S05]  /*26f70*/  BRA `(.L_x_5999) ;  /* 0xffffffb8009c7947 */ /* 0x000fea000383ffff */
.L_x_5888:
[----:B--2---:R2:W3:Y:S02]  /*26f80*/  SYNCS.PHASECHK.TRANS64.TRYWAIT P0, [R3+URZ+0x38860], R2 ;  /* 0x03886002030075a7 */ /* 0x0044e4000800017f */
[----:B---3--:R-:W-:Y:S05]  /*26f90*/  @!P0 NANOSLEEP.SYNCS 0x989680 ;  /* 0x009896800000895d */ /* 0x008fea0003900000 */
[----:B------:R-:W3:Y:S02]  /*26fa0*/  @!P0 SYNCS.PHASECHK.TRANS64 P0, [R3+URZ+0x38860], R2 ;  /* 0x03886002030085a7 */ /* 0x000ee4000800007f */
[----:B---3--:R-:W-:Y:S05]  /*26fb0*/  @!P0 BRA `(.L_x_5888) ;  /* 0xfffffffc00f08947 */ /* 0x008fea000383ffff */
[----:B------:R-:W-:Y:S05]  /*26fc0*/  BRA `(.L_x_6000) ;  /* 0xffffffbc001c7947 */ /* 0x000fea000383ffff */
.L_x_5904:
[----:B--2---:R-:W2:Y:S01]  /*26fd0*/  LDL R2, [R1] ;  /* 0x0000000001027983 */ /* 0x004ea20000100800 */
[----:B------:R-:W-:Y:S01]  /*26fe0*/  BSSY B0, `(.L_x_6001) ;  /* 0x0000008000007945 */ /* 0x000fe20003800000 */
[----:B------:R-:W-:Y:S02]  /*26ff0*/  IMAD.MOV.U32 R12, RZ, RZ, RZ ;  /* 0x000000ffff0c7224 */ /* 0x000fe400078e00ff */
[----:B------:R-:W-:Y:S02]  /*27000*/  IMAD.MOV.U32 R11, RZ, RZ, 0x1f ;  /* 0x0000001fff0b7424 */ /* 0x000fe400078e00ff */
[----:B------:R-:W-:Y:S02]  /*27010*/  IMAD.MOV.U32 R15, RZ, RZ, -0x1 ;  /* 0xffffffffff0f7424 */ /* 0x000fe400078e00ff */
[----:B--2---:R-:W-:-:S07]  /*27020*/  IMAD.MOV.U32 R13, RZ, RZ, R2 ;  /* 0x000000ffff0d7224 */ /* 0x004fce00078e0002 */
[----:B01-34-:R-:W-:Y:S05]  /*27030*/  WARPSYNC.COLLECTIVE R15, `(.L_x_6002) ;  /* 0x000000000f087348 */ /* 0x01bfea0003c00000 */
[----:B------:R2:W0:Y:S02]  /*27040*/  SHFL.IDX P6, R14, R13, R12, R11 ;  /* 0x0000000c0d0e7389 */ /* 0x00042400000c000b */
[----:B01234-:R-:W-:Y:S01]  /*27050*/  ENDCOLLECTIVE ;  /* 0x000000000000791b */ /* 0x01ffe20003800000 */
.L_x_6002:
[----:B------:R-:W-:Y:S05]  /*27060*/  BSYNC B0 ;  /* 0x0000000000007941 */ /* 0x000fea0003800000 */
.L_x_6001:
        /* <DEDUP_REMOVED lines=9> */
.L_x_6003:
        /* <DEDUP_REMOVED lines=26> */
.L_x_6004:
        /* <DEDUP_REMOVED lines=8> */
.L_x_6005:
        /* <DEDUP_REMOVED lines=8> */
.L_x_6006:
        /* <DEDUP_REMOVED lines=8> */
.L_x_6007:
        /* <DEDUP_REMOVED lines=8> */
.L_x_6008:
        /* <DEDUP_REMOVED lines=9> */
.L_x_6009:
[----:B------:R-:W-:Y:S01]  /*27530*/  IMAD.MOV.U32 R9, RZ, RZ, R14 ;  /* 0x000000ffff097224 */ /* 0x000fe200078e000e */
[----:B------:R-:W-:Y:S06]  /*27540*/  BRA `(.L_x_6010) ;  /* 0xffffffc4005c7947 */ /* 0x000fec000383ffff */
.L_x_5907:
        /* <DEDUP_REMOVED lines=8> */
.L_x_6012:
[----:B------:R-:W-:Y:S05]  /*275d0*/  BSYNC B0 ;  /* 0x0000000000007941 */ /* 0x000fea0003800000 */
.L_x_6011:
        /* <DEDUP_REMOVED lines=10> */
.L_x_6013:
        /* <DEDUP_REMOVED lines=8> */
.L_x_6014:
        /* <DEDUP_REMOVED lines=8> */
.L_x_6015:
        /* <DEDUP_REMOVED lines=8> */
.L_x_6016:
        /* <DEDUP_REMOVED lines=9> */
.L_x_6017:
[----:B------:R-:W-:Y:S01]  /*27890*/  IMAD.MOV.U32 R9, RZ, RZ, R14 ;  /* 0x000000ffff097224 */ /* 0x000fe200078e000e */
[----:B------:R-:W-:Y:S06]  /*278a0*/  BRA `(.L_x_6018) ;  /* 0xffffffc400307947 */ /* 0x000fec000383ffff */
.L_x_5909:
[----:B------:R-:W-:Y:S01]  /*278b0*/  BSSY B0, `(.L_x_6019) ;  /* 0x0000006000007945 */ /* 0x000fe20003800000 */
[----:B------:R-:W-:Y:S01]  /*278c0*/  PLOP3.LUT P6, PT, P6, PT, PT, 0x8, 0x0 ;  /* 0x000000000000781c */ /* 0x000fe200037ce170 */
[----:B------:R-:W-:-:S12]  /*278d0*/  IMAD.MOV.U32 R15, RZ, RZ, -0x1 ;  /* 0xffffffffff0f7424 */ /* 0x000fd800078e00ff */
[----:B0-----:R-:W-:Y:S05]  /*278e0*/  WARPSYNC.COLLECTIVE R15, `(.L_x_6020) ;  /* 0x000000000f087348 */ /* 0x001fea0003c00000 */
[----:B------:R-:W-:Y:S01]  /*278f0*/  VOTE.ANY R14, PT, P6 ;  /* 0x00000000000e7806 */ /* 0x000fe200030e0100 */
[----:B0-----:R-:W-:Y:S06]  /*27900*/  ENDCOLLECTIVE ;  /* 0x000000000000791b */ /* 0x001fec0003800000 */
.L_x_6020:
[----:B------:R-:W-:Y:S05]  /*27910*/  BSYNC B0 ;  /* 0x0000000000007941 */ /* 0x000fea0003800000 */
.L_x_6019:
        /* <DEDUP_REMOVED lines=10> */
.L_x_6021:
[----:B------:R-:W-:Y:S02]  /*279c0*/  IMAD.MOV.U32 R13, RZ, RZ, R6 ;  /* 0x000000ffff0d7224 */ /* 0x000fe400078e0006 */
[----:B------:R-:W-:-:S07]  /*279d0*/  IMAD.MOV.U32 R0, RZ, RZ, R14 ;  /* 0x000000ffff007224 */ /* 0x000fce00078e000e */
[----:B------:R-:W-:Y:S05]  /*279e0*/  WARPSYNC.COLLECTIVE R15, `(.L_x_6022) ;  /* 0x000000000f087348 */ /* 0x000fea0003c00000 */
[----:B------:R0:W1:Y:S02]  /*279f0*/  SHFL.IDX P6, R14, R13, R12, R11 ;  /* 0x0000000c0d0e7389 */ /* 0x00006400000c000b */
[----:B01----:R-:W-:Y:S01]  /*27a00*/  ENDCOLLECTIVE ;  /* 0x000000000000791b */ /* 0x003fe20003800000 */
.L_x_6022:
[----:B------:R-:W-:Y:S02]  /*27a10*/  IMAD.MOV.U32 R6, RZ, RZ, R14 ;  /* 0x000000ffff067224 */ /* 0x000fe400078e000e */
[----:B------:R-:W-:-:S05]  /*27a20*/  IMAD.IADD R10, R4, 0x1, R10 ;  /* 0x00000001040a7824 */ /* 0x000fca00078e020a */
[----:B------:R0:W-:Y:S01]  /*27a30*/  STL [R1+0xc], R10 ;  /* 0x00000c0a01007387 */ /* 0x0001e20000100800 */
[----:B------:R-:W-:Y:S05]  /*27a40*/  BRA `(.L_x_6023) ;  /* 0xffffffc400107947 */ /* 0x000fea000383ffff */
.L_x_5911:
        /* <DEDUP_REMOVED lines=8> */
.L_x_6025:
[----:B------:R-:W-:Y:S05]  /*27ad0*/  BSYNC B0 ;  /* 0x0000000000007941 */ /* 0x000fea0003800000 */
.L_x_6024:
[----:B------:R-:W-:Y:S01]  /*27ae0*/  IMAD.MOV.U32 R4, RZ, RZ, R14 ;  /* 0x000000ffff047224 */ /* 0x000fe200078e000e */
[----:B------:R-:W-:Y:S06]  /*27af0*/  BRA `(.L_x_6026) ;  /* 0xffffffc000fc7947 */ /* 0x000fec000383ffff */
.L_x_5917:
[----:B0-----:R0:W1:Y:S02]  /*27b00*/  SYNCS.PHASECHK.TRANS64.TRYWAIT P0, [R0+URZ+0x38820], R3 ;  /* 0x03882003000075a7 */ /* 0x001064000800017f */
[----:B-1----:R-:W-:Y:S05]  /*27b10*/  @!P0 NANOSLEEP.SYNCS 0x989680 ;  /* 0x009896800000895d */ /* 0x002fea0003900000 */
[----:B------:R-:W1:Y:S02]  /*27b20*/  @!P0 SYNCS.PHASECHK.TRANS64 P0, [R0+URZ+0x38820], R3 ;  /* 0x03882003000085a7 */ /* 0x000e64000800007f */
[----:B-1----:R-:W-:Y:S05]  /*27b30*/  @!P0 BRA `(.L_x_5917) ;  /* 0xfffffffc00f08947 */ /* 0x002fea000383ffff */
[----:B------:R-:W-:Y:S05]  /*27b40*/  BRA `(.L_x_6027) ;  /* 0xffffffcc009c7947 */ /* 0x000fea000383ffff */
.L_x_5918:
        /* <DEDUP_REMOVED lines=11> */
.L_x_6029:
[----:B------:R-:W-:Y:S05]  /*27c00*/  BSYNC B0 ;  /* 0x0000000000007941 */ /* 0x000fea0003800000 */
.L_x_6028:
[----:B------:R-:W-:Y:S05]  /*27c10*/  BRA `(.L_x_6030) ;  /* 0xffffffcc00847947 */ /* 0x000fea000383ffff */
.L_x_5919:
[----:B------:R-:W-:Y:S01]  /*27c20*/  BSSY B0, `(.L_x_6031) ;  /* 0x0000006000007945 */ /* 0x000fe20003800000 */
[----:B------:R-:W-:-:S07]  /*27c30*/  IMAD.MOV.U32 R15, RZ, RZ, -0x1 ;  /* 0xffffffffff0f7424 */ /* 0x000fce00078e00ff */
[----:B01----:R-:W-:Y:S05]  /*27c40*/  WARPSYNC.COLLECTIVE R15, `(.L_x_6032) ;  /* 0x000000000f0c7348 */ /* 0x003fea0003c00000 */
[----:B------:R-:W-:Y:S02]  /*27c50*/  ELECT P6, UR62, PT ;  /* 0x00000000003e782f */ /* 0x000fe400038c0000 */
[----:B------:R-:W-:Y:S01]  /*27c60*/  MOV R14, UR62 ;  /* 0x0000003e000e7c02 */ /* 0x000fe20008000f00 */
[----:B01----:R-:W-:Y:S10]  /*27c70*/  ENDCOLLECTIVE ;  /* 0x000000000000791b */ /* 0x003ff40003800000 */
.L_x_6032:
[----:B------:R-:W-:Y:S05]  /*27c80*/  BSYNC B0 ;  /* 0x0000000000007941 */ /* 0x000fea0003800000 */
.L_x_6031:
[----:B------:R-:W-:Y:S05]  /*27c90*/  BRA `(.L_x_6033) ;  /* 0xffffffcc00787947 */ /* 0x000fea000383ffff */
.L_x_5921:
[----:B0-----:R0:W1:Y:S02]  /*27ca0*/  SYNCS.PHASECHK.TRANS64.TRYWAIT P0, [R6+URZ], R5 ;  /* 0x00000005060075a7 */ /* 0x001064000800017f */
[----:B-1----:R-:W-:Y:S05]  /*27cb0*/  @!P0 NANOSLEEP.SYNCS 0x989680 ;  /* 0x009896800000895d */ /* 0x002fea0003900000 */
[----:B------:R-:W1:Y:S02]  /*27cc0*/  @!P0 SYNCS.PHASECHK.TRANS64 P0, [R6+URZ], R5 ;  /* 0x00000005060085a7 */ /* 0x000e64000800007f */
[----:B-1----:R-:W-:Y:S05]  /*27cd0*/  @!P0 BRA `(.L_x_5921) ;  /* 0xfffffffc00f08947 */ /* 0x002fea000383ffff */
[----:B------:R-:W-:Y:S05]  /*27ce0*/  BRA `(.L_x_6034) ;  /* 0xffffffcc00b47947 */ /* 0x000fea000383ffff */
.L_x_5922:
[----:B-1----:R1:W2:Y:S02]  /*27cf0*/  SYNCS.PHASECHK.TRANS64.TRYWAIT P0, [R7+URZ], R2 ;  /* 0x00000002070075a7 */ /* 0x0022a4000800017f */
[----:B--2---:R-:W-:Y:S05]  /*27d00*/  @!P0 NANOSLEEP.SYNCS 0x989680 ;  /* 0x009896800000895d */ /* 0x004fea0003900000 */
[----:B------:R-:W2:Y:S02]  /*27d10*/  @!P0 SYNCS.PHASECHK.TRANS64 P0, [R7+URZ], R2 ;  /* 0x00000002070085a7 */ /* 0x000ea4000800007f */
[----:B--2---:R-:W-:Y:S05]  /*27d20*/  @!P0 BRA `(.L_x_5922) ;  /* 0xfffffffc00f08947 */ /* 0x004fea000383ffff */
[----:B------:R-:W-:Y:S05]  /*27d30*/  BRA `(.L_x_6035) ;  /* 0xffffffcc00a87947 */ /* 0x000fea000383ffff */
.L_x_5924:
[----:B--2---:R2:W3:Y:S02]  /*27d40*/  SYNCS.PHASECHK.TRANS64.TRYWAIT P0, [R4+URZ], R5 ;  /* 0x00000005040075a7 */ /* 0x0044e4000800017f */
[----:B---3--:R-:W-:Y:S05]  /*27d50*/  @!P0 NANOSLEEP.SYNCS 0x989680 ;  /* 0x009896800000895d */ /* 0x008fea0003900000 */
[----:B------:R-:W3:Y:S02]  /*27d60*/  @!P0 SYNCS.PHASECHK.TRANS64 P0, [R4+URZ], R5 ;  /* 0x00000005040085a7 */ /* 0x000ee4000800007f */
[----:B---3--:R-:W-:Y:S05]  /*27d70*/  @!P0 BRA `(.L_x_5924) ;  /* 0xfffffffc00f08947 */ /* 0x008fea000383ffff */
[----:B------:R-:W-:Y:S05]  /*27d80*/  BRA `(.L_x_6036) ;  /* 0xffffffcc00b07947 */ /* 0x000fea000383ffff */
.L_x_6037:
        /* <DEDUP_REMOVED lines=15> */
.L_x_6058:


//--------------------- .nv.global.init           --------------------------
	.section	.nv.global.init,"aw",@progbits
.nv.global.init:
	.type		$str$20,@object
	.size		$str$20,($str$21 - $str$20)
$str$20:
        /*0000*/ 	.byte	0x28, 0x61, 0x64, 0x64, 0x72, 0x65, 0x73, 0x73, 0x20, 0x26, 0x20, 0x6d, 0x61, 0x73, 0x6b, 0x29
        /*0010*/ 	.byte	0x20, 0x3d, 0x3d, 0x20, 0x30, 0x00
	.type		$str$21,@object
	.size		$str$21,(__unnamed_4 - $str$21)
$str$21:
        /*0016*/ 	.byte	0x2f, 0x74, 0x6d, 0x70, 0x2f, 0x6f, 0x73, 0x73, 0x5f, 0x6b, 0x65, 0x72, 0x6e, 0x65, 0x6c, 0x73
        /*0026*/ 	.byte	0x5f, 0x73, 0x72, 0x63, 0x2f, 0x66, 0x6c, 0x61, 0x73, 0x68, 0x5f, 0x61, 0x74, 0x74, 0x65, 0x6e
        /*0036*/ 	.byte	0x74, 0x69, 0x6f, 0x6e, 0x2f, 0x63, 0x73, 0x72, 0x63, 0x2f, 0x63, 0x75, 0x74, 0x6c, 0x61, 0x73
        /*0046*/ 	.byte	0x73, 0x2f, 0x69, 0x6e, 0x63, 0x6c, 0x75, 0x64, 0x65, 0x2f, 0x63, 0x75, 0x74, 0x65, 0x2f, 0x70
        /*0056*/ 	.byte	0x6f, 0x69, 0x6e, 0x74, 0x65, 0x72, 0x5f, 0x66, 0x6c, 0x61, 0x67, 0x67, 0x65, 0x64, 0x2e, 0x68
        /*0066*/ 	.byte	0x70, 0x70, 0x00
	.type		__unnamed_4,@object
	.size		__unnamed_4,(__unnamed_5 - __unnamed_4)
__unnamed_4:
        /* <DEDUP_REMOVED lines=24> */
	.type		__unnamed_5,@object
	.size		__unnamed_5,(__unnamed_6 - __unnamed_5)
__unnamed_5:
        /* <DEDUP_REMOVED lines=24> */
        /*0369*/ 	.byte	0x26, 0x5d, 0x00
	.type		__unnamed_6,@object
	.size		__unnamed_6,(__unnamed_1 - __unnamed_6)
__unnamed_6:
        /* <DEDUP_REMOVED lines=28> */
        /*052c*/ 	.byte	0x34, 0x30, 0x39, 0x36, 0x3e, 0x3e, 0x3e, 0x3e, 0x3e, 0x5d, 0x00
	.type		__unnamed_1,@object
	.size		__unnamed_1,(__unnamed_3 - __unnamed_1)
__unnamed_1:
        /* <DEDUP_REMOVED lines=28> */
        /*06f7*/ 	.byte	0x34, 0x30, 0x39, 0x36, 0x3e, 0x3e, 0x3e, 0x3e, 0x3e, 0x20, 0x26, 0x5d, 0x00
	.type		__unnamed_3,@object
	.size		__unnamed_3,(__unnamed_2 - __unnamed_3)
__unnamed_3:
        /* <DEDUP_REMOVED lines=28> */
        /*08c4*/ 	.byte	0x3a, 0x43, 0x3c, 0x33, 0x32, 0x37, 0x36, 0x38, 0x3e, 0x3e, 0x3e, 0x3e, 0x3e, 0x5d, 0x00
	.type		__unnamed_2,@object
	.size		__unnamed_2,(.L_1 - __unnamed_2)
__unnamed_2:
        /* <DEDUP_REMOVED lines=29> */
.L_1:


//--------------------- .nv.shared._ZN7cutlass13device_kernelIN5flash11enable_sm90INS1_16FlashAttnFwdSm90INS1_25CollectiveMainloopFwdSm90ILi2EN4cute5tupleIJNS5_1CILi1EEES8_S8_EEENS6_IJNS7_ILi64EEESA_SA_EEELi512ENS_10bfloat16_tEfNS_4arch4Sm90ELb0ELb0ELb1ELb0ELb0ELb0ELb0ELb0ELb0ELb1ELb1ELb0EEENS1_21CollectiveEpilogueFwdINS6_IJSA_NS7_ILi512EEESA_EEES9_SC_SE_Li256ELb0ELb1ELb1ELb0EEENS1_19SingleTileSchedulerILb0ELb1ELb1ELi64EEEEEEEEEvNT_6ParamsE --------------------------
	.section	.nv.shared._ZN7cutlass13device_kernelIN5flash11enable_sm90INS1_16FlashAttnFwdSm90INS1_25CollectiveMainloopFwdSm90ILi2EN4cute5tupleIJNS5_1CILi1EEES8_S8_EEENS6_IJNS7_ILi64EEESA_SA_EEELi512ENS_10bfloat16_tEfNS_4arch4Sm90ELb0ELb0ELb1ELb0ELb0ELb0ELb0ELb0ELb0ELb1ELb1ELb0EEENS1_21CollectiveEpilogueFwdINS6_IJSA_NS7_ILi512EEESA_EEES9_SC_SE_Li256ELb0ELb1ELb1ELb0EEENS1_19SingleTileSchedulerILb0ELb1ELb1ELi64EEEEEEEEEvNT_6ParamsE,"aw",@nobits
	.sectionflags	@""
	.align	16
	.zero		1024


//--------------------- .nv.shared.reserved.0     --------------------------
	.section	.nv.shared.reserved.0,"aw",@nobits
	.weak		__nv_reservedSMEM_offset_0_alias
	.size		__nv_reservedSMEM_offset_0_alias, 0, 0
	.other		__nv_reservedSMEM_offset_0_alias,@"STO_CUDA_RESERVED_SHARED STV_DEFAULT"
__nv_reservedSMEM_offset_0_alias:
	.zero		0


//--------------------- .nv.global                --------------------------
	.section	.nv.global,"aw",@nobits
.nv.global:
	.type		_ZN83_INTERNAL_5266b999_47_flash_fwd_hdim64_512_bf16_split_softcap_sm90_cu_ef95aea4_50064cute1_E,@object
	.size		_ZN83_INTERNAL_5266b999_47_flash_fwd_hdim64_512_bf16_split_softcap_sm90_cu_ef95aea4_50064cute1_E,(_ZN83_INTERNAL_5266b999_47_flash_fwd_hdim64_512_bf16_split_softcap_sm90_cu_ef95aea4_50064cuda3std3__45__cpo6cbeginE - _ZN83_INTERNAL_5266b999_47_flash_fwd_hdim64_512_bf16_split_softcap_sm90_cu_ef95aea4_50064cute1_E)
_ZN83_INTERNAL_5266b999_47_flash_fwd_hdim64_512_bf16_split_softcap_sm90_cu_ef95aea4_50064cute1_E:
	.zero		1
	.type		_ZN83_INTERNAL_5266b999_47_flash_fwd_hdim64_512_bf16_split_softcap_sm90_cu_ef95aea4_50064cuda3std3__45__cpo6cbeginE,@object
	.size		_ZN83_INTERNAL_5266b999_47_flash_fwd_hdim64_512_bf16_split_softcap_sm90_cu_ef95aea4_50064cuda3std3__45__cpo6cbeginE,(_ZN83_INTERNAL_5266b999_47_flash_fwd_hdim64_512_bf16_split_softcap_sm90_cu_ef95aea4_50064cuda3std3__48in_placeE - _ZN83_INTERNAL_5266b999_47_flash_fwd_hdim64_512_bf16_split_softcap_sm90_cu_ef95aea4_50064cuda3std3__45__cpo6cbeginE)
_ZN83_INTERNAL_5266b999_47_flash_fwd_hdim64_512_bf16_split_softcap_sm90_cu_ef95aea4_50064cuda3std3__45__cpo6cbeginE:
	.zero		1
	.type		_ZN83_INTERNAL_5266b999_47_flash_fwd_hdim64_512_bf16_split_softcap_sm90_cu_ef95aea4_50064cuda3std3__48in_placeE,@object
	.size		_ZN83_INTERNAL_5266b999_47_flash_fwd_hdim64_512_bf16_split_softcap_sm90_cu_ef95aea4_50064cuda3std3__48in_placeE,(_ZN83_INTERNAL_5266b999_47_flash_fwd_hdim64_512_bf16_split_softcap_sm90_cu_ef95aea4_50064cuda3std6ranges3__45__cpo9iter_moveE - _ZN83_INTERNAL_5266b999_47_flash_fwd_hdim64_512_bf16_split_softcap_sm90_cu_ef95aea4_50064cuda3std3__48in_placeE)
_ZN83_INTERNAL_5266b999_47_flash_fwd_hdim64_512_bf16_split_softcap_sm90_cu_ef95aea4_50064cuda3std3__48in_placeE:
	.zero		1
	.type		_ZN83_INTERNAL_5266b999_47_flash_fwd_hdim64_512_bf16_split_softcap_sm90_cu_ef95aea4_50064cuda3std6ranges3__45__cpo9iter_moveE,@object
	.size		_ZN83_INTERNAL_5266b999_47_flash_fwd_hdim64_512_bf16_split_softcap_sm90_cu_ef95aea4_50064cuda3std6ranges3__45__cpo9iter_moveE,(_ZN83_INTERNAL_5266b999_47_flash_fwd_hdim64_512_bf16_split_softcap_sm90_cu_ef95aea4_50064cuda3std3__45__cpo5beginE - _ZN83_INTERNAL_5266b999_47_flash_fwd_hdim64_512_bf16_split_softcap_sm90_cu_ef95aea4_50064cuda3std6ranges3__45__cpo9iter_moveE)
_ZN83_INTERNAL_5266b999_47_flash_fwd_hdim64_512_bf16_split_softcap_sm90_cu_ef95aea4_50064cuda3std6ranges3__45__cpo9iter_moveE:
	.zero		1
	.type		_ZN83_INTERNAL_5266b999_47_flash_fwd_hdim64_512_bf16_split_softcap_sm90_cu_ef95aea4_50064cuda3std3__45__cpo5beginE,@object
	.size		_ZN83_INTERNAL_5266b999_47_flash_fwd_hdim64_512_bf16_split_softcap_sm90_cu_ef95aea4_50064cuda3std3__45__cpo5beginE,(_ZN83_INTERNAL_5266b999_47_flash_fwd_hdim64_512_bf16_split_softcap_sm90_cu_ef95aea4_50064cuda3std3__485_GLOBAL__N__5266b999_47_flash_fwd_hdim64_512_bf16_split_softcap_sm90_cu_ef95aea4_50066ignoreE - _ZN83_INTERNAL_5266b999_47_flash_fwd_hdim64_512_bf16_split_softcap_sm90_cu_ef95aea4_50064cuda3std3__45__cpo5beginE)
_ZN83_INTERNAL_5266b999_47_flash_fwd_hdim64_512_bf16_split_softcap_sm90_cu_ef95aea4_50064cuda3std3__45__cpo5beginE:
	.zero		1
	.type		_ZN83_INTERNAL_5266b999_47_flash_fwd_hdim64_512_bf16_split_softcap_sm90_cu_ef95aea4_50064cuda3std3__485_GLOBAL__N__5266b999_47_flash_fwd_hdim64_512_bf16_split_softcap_sm90_cu_ef95aea4_50066ignoreE,@object
	.size		_ZN83_INTERNAL_5266b999_47_flash_fwd_hdim64_512_bf16_split_softcap_sm90_cu_ef95aea4_50064cuda3std3__485_GLOBAL__N__5266b999_47_flash_fwd_hdim64_512_bf16_split_softcap_sm90_cu_ef95aea4_50066ignoreE,(_ZN83_INTERNAL_5266b999_47_flash_fwd_hdim64_512_bf16_split_softcap_sm90_cu_ef95aea4_50064cute7productE - _ZN83_INTERNAL_5266b999_47_flash_fwd_hdim64_512_bf16_split_softcap_sm90_cu_ef95aea4_50064cuda3std3__485_GLOBAL__N__5266b999_47_flash_fwd_hdim64_512_bf16_split_softcap_sm90_cu_ef95aea4_50066ignoreE)
_ZN83_INTERNAL_5266b999_47_flash_fwd_hdim64_512_bf16_split_softcap_sm90_cu_ef95aea4_50064cuda3std3__485_GLOBAL__N__5266b999_47_flash_fwd_hdim64_512_bf16_split_softcap_sm90_cu_ef95aea4_50066ignoreE:
	.zero		1
	.type		_ZN83_INTERNAL_5266b999_47_flash_fwd_hdim64_512_bf16_split_softcap_sm90_cu_ef95aea4_50064cute7productE,@object
	.size		_ZN83_INTERNAL_5266b999_47_flash_fwd_hdim64_512_bf16_split_softcap_sm90_cu_ef95aea4_50064cute7productE,(_ZN83_INTERNAL_5266b999_47_flash_fwd_hdim64_512_bf16_split_softcap_sm90_cu_ef95aea4_50064cuda3std3__45__cpo3endE - _ZN83_INTERNAL_5266b999_47_flash_fwd_hdim64_512_bf16_split_softcap_sm90_cu_ef95aea4_50064cute7productE)
_ZN83_INTERNAL_5266b999_47_flash_fwd_hdim64_512_bf16_split_softcap_sm90_cu_ef95aea4_50064cute7productE:
	.zero		1
	.type		_ZN83_INTERNAL_5266b999_47_flash_fwd_hdim64_512_bf16_split_softcap_sm90_cu_ef95aea4_50064cuda3std3__45__cpo3endE,@object
	.size		_ZN83_INTERNAL_5266b999_47_flash_fwd_hdim64_512_bf16_split_softcap_sm90_cu_ef95aea4_50064cuda3std3__45__cpo3endE,(_ZN83_INTERNAL_5266b999_47_flash_fwd_hdim64_512_bf16_split_softcap_sm90_cu_ef95aea4_50064cuda3std3__419piecewise_constructE - _ZN83_INTERNAL_5266b999_47_flash_fwd_hdim64_512_bf16_split_softcap_sm90_cu_ef95aea4_50064cuda3std3__45__cpo3endE)
_ZN83_INTERNAL_5266b999_47_flash_fwd_hdim64_512_bf16_split_softcap_sm90_cu_ef95aea4_50064cuda3std3__45__cpo3endE:
	.zero		1
	.type		_ZN83_INTERNAL_5266b999_47_flash_fwd_hdim64_512_bf16_split_softcap_sm90_cu_ef95aea4_50064cuda3std3__419piecewise_constructE,@object
	.size		_ZN83_INTERNAL_5266b999_47_flash_fwd_hdim64_512_bf16_split_softcap_sm90_cu_ef95aea4_50064cuda3std3__419piecewise_constructE,(_ZN83_INTERNAL_5266b999_47_flash_fwd_hdim64_512_bf16_split_softcap_sm90_cu_ef95aea4_50064cuda3std3__45__cpo4cendE - _ZN83_INTERNAL_5266b999_47_flash_fwd_hdim64_512_bf16_split_softcap_sm90_cu_ef95aea4_50064cuda3std3__419piecewise_constructE)
_ZN83_INTERNAL_5266b999_47_flash_fwd_hdim64_512_bf16_split_softcap_sm90_cu_ef95aea4_50064cuda3std3__419piecewise_constructE:
	.zero		1
	.type		_ZN83_INTERNAL_5266b999_47_flash_fwd_hdim64_512_bf16_split_softcap_sm90_cu_ef95aea4_50064cuda3std3__45__cpo4cendE,@object
	.size		_ZN83_INTERNAL_5266b999_47_flash_fwd_hdim64_512_bf16_split_softcap_sm90_cu_ef95aea4_50064cuda3std3__45__cpo4cendE,(_ZN83_INTERNAL_5266b999_47_flash_fwd_hdim64_512_bf16_split_softcap_sm90_cu_ef95aea4_50064cuda3std6ranges3__45__cpo4swapE - _ZN83_INTERNAL_5266b999_47_flash_fwd_hdim64_512_bf16_split_softcap_sm90_cu_ef95aea4_50064cuda3std3__45__cpo4cendE)
_ZN83_INTERNAL_5266b999_47_flash_fwd_hdim64_512_bf16_split_softcap_sm90_cu_ef95aea4_50064cuda3std3__45__cpo4cendE:
	.zero		1
	.type		_ZN83_INTERNAL_5266b999_47_flash_fwd_hdim64_512_bf16_split_softcap_sm90_cu_ef95aea4_50064cuda3std6ranges3__45__cpo4swapE,@object
	.size		_ZN83_INTERNAL_5266b999_47_flash_fwd_hdim64_512_bf16_split_softcap_sm90_cu_ef95aea4_50064cuda3std6ranges3__45__cpo4swapE,(.L_13 - _ZN83_INTERNAL_5266b999_47_flash_fwd_hdim64_512_bf16_split_softcap_sm90_cu_ef95aea4_50064cuda3std6ranges3__45__cpo4swapE)
_ZN83_INTERNAL_5266b999_47_flash_fwd_hdim64_512_bf16_split_softcap_sm90_cu_ef95aea4_50064cuda3std6ranges3__45__cpo4swapE:
	.zero		1
.L_13:


//--------------------- .nv.shared._ZN7cutlass13device_kernelIN5flash11enable_sm90INS1_16FlashAttnFwdSm90INS1_25CollectiveMainloopFwdSm90ILi2EN4cute5tupleIJNS5_1CILi1EEES8_S8_EEENS6_IJNS7_ILi64EEESA_SA_EEELi512ENS_10bfloat16_tEfNS_4arch4Sm90ELb0ELb0ELb1ELb0ELb0ELb0ELb1ELb0ELb0ELb1ELb1ELb0EEENS1_21CollectiveEpilogueFwdINS6_IJSA_NS7_ILi512EEESA_EEES9_SC_SE_Li256ELb0ELb1ELb1ELb0EEENS1_19SingleTileSchedulerILb0ELb1ELb1ELi64EEEEEEEEEvNT_6ParamsE --------------------------
	.section	.nv.shared._ZN7cutlass13device_kernelIN5flash11enable_sm90INS1_16FlashAttnFwdSm90INS1_25CollectiveMainloopFwdSm90ILi2EN4cute5tupleIJNS5_1CILi1EEES8_S8_EEENS6_IJNS7_ILi64EEESA_SA_EEELi512ENS_10bfloat16_tEfNS_4arch4Sm90ELb0ELb0ELb1ELb0ELb0ELb0ELb1ELb0ELb0ELb1ELb1ELb0EEENS1_21CollectiveEpilogueFwdINS6_IJSA_NS7_ILi512EEESA_EEES9_SC_SE_Li256ELb0ELb1ELb1ELb0EEENS1_19SingleTileSchedulerILb0ELb1ELb1ELi64EEEEEEEEEvNT_6ParamsE,"aw",@nobits
	.sectionflags	@""
	.align	16
	.zero		1024


//--------------------- .nv.shared._ZN7cutlass13device_kernelIN5flash11enable_sm90INS1_16FlashAttnFwdSm90INS1_25CollectiveMainloopFwdSm90ILi2EN4cute5tupleIJNS5_1CILi1EEES8_S8_EEENS6_IJNS7_ILi64EEESA_SA_EEELi512ENS_10bfloat16_tEfNS_4arch4Sm90ELb0ELb0ELb1ELb1ELb0ELb0ELb0ELb0ELb0ELb1ELb1ELb0EEENS1_21CollectiveEpilogueFwdINS6_IJSA_NS7_ILi512EEESA_EEES9_SC_SE_Li256ELb1ELb1ELb1ELb0EEENS1_36VarlenDynamicPersistentTileSchedulerILi64ELi64ELi256ELi128ELb1ELb1ELb1ELb0ELb1ELb1EEEEEEEEEvNT_6ParamsE --------------------------
	.section	.nv.shared._ZN7cutlass13device_kernelIN5flash11enable_sm90INS1_16FlashAttnFwdSm90INS1_25CollectiveMainloopFwdSm90ILi2EN4cute5tupleIJNS5_1CILi1EEES8_S8_EEENS6_IJNS7_ILi64EEESA_SA_EEELi512ENS_10bfloat16_tEfNS_4arch4Sm90ELb0ELb0ELb1ELb1ELb0ELb0ELb0ELb0ELb0ELb1ELb1ELb0EEENS1_21CollectiveEpilogueFwdINS6_IJSA_NS7_ILi512EEESA_EEES9_SC_SE_Li256ELb1ELb1ELb1ELb0EEENS1_36VarlenDynamicPersistentTileSchedulerILi64ELi64ELi256ELi128ELb1ELb1ELb1ELb0ELb1ELb1EEEEEEEEEvNT_6ParamsE,"aw",@nobits
	.sectionflags	@""
	.align	16
	.zero		1024


//--------------------- .nv.shared._ZN7cutlass13device_kernelIN5flash11enable_sm90INS1_16FlashAttnFwdSm90INS1_25CollectiveMainloopFwdSm90ILi2EN4cute5tupleIJNS5_1CILi1EEES8_S8_EEENS6_IJNS7_ILi64EEESA_SA_EEELi512ENS_10bfloat16_tEfNS_4arch4Sm90ELb0ELb0ELb1ELb1ELb0ELb1ELb0ELb0ELb0ELb1ELb1ELb0EEENS1_21CollectiveEpilogueFwdINS6_IJSA_NS7_ILi512EEESA_EEES9_SC_SE_Li256ELb1ELb1ELb1ELb0EEENS1_36VarlenDynamicPersistentTileSchedulerILi64ELi64ELi256ELi128ELb1ELb1ELb1ELb0ELb1ELb1EEEEEEEEEvNT_6ParamsE --------------------------
	.section	.nv.shared._ZN7cutlass13device_kernelIN5flash11enable_sm90INS1_16FlashAttnFwdSm90INS1_25CollectiveMainloopFwdSm90ILi2EN4cute5tupleIJNS5_1CILi1EEES8_S8_EEENS6_IJNS7_ILi64EEESA_SA_EEELi512ENS_10bfloat16_tEfNS_4arch4Sm90ELb0ELb0ELb1ELb1ELb0ELb1ELb0ELb0ELb0ELb1ELb1ELb0EEENS1_21CollectiveEpilogueFwdINS6_IJSA_NS7_ILi512EEESA_EEES9_SC_SE_Li256ELb1ELb1ELb1ELb0EEENS1_36VarlenDynamicPersistentTileSchedulerILi64ELi64ELi256ELi128ELb1ELb1ELb1ELb0ELb1ELb1EEEEEEEEEvNT_6ParamsE,"aw",@nobits
	.sectionflags	@""
	.align	16
	.zero		1024


//--------------------- .nv.shared._ZN7cutlass13device_kernelIN5flash11enable_sm90INS1_16FlashAttnFwdSm90INS1_25CollectiveMainloopFwdSm90ILi2EN4cute5tupleIJNS5_1CILi1EEES8_S8_EEENS6_IJNS7_ILi64EEESA_SA_EEELi512ENS_10bfloat16_tEfNS_4arch4Sm90ELb0ELb0ELb1ELb1ELb0ELb0ELb1ELb0ELb0ELb1ELb1ELb0EEENS1_21CollectiveEpilogueFwdINS6_IJSA_NS7_ILi512EEESA_EEES9_SC_SE_Li256ELb1ELb1ELb1ELb0EEENS1_36VarlenDynamicPersistentTileSchedulerILi64ELi64ELi256ELi128ELb1ELb1ELb1ELb0ELb1ELb1EEEEEEEEEvNT_6ParamsE --------------------------
	.section	.nv.shared._ZN7cutlass13device_kernelIN5flash11enable_sm90INS1_16FlashAttnFwdSm90INS1_25CollectiveMainloopFwdSm90ILi2EN4cute5tupleIJNS5_1CILi1EEES8_S8_EEENS6_IJNS7_ILi64EEESA_SA_EEELi512ENS_10bfloat16_tEfNS_4arch4Sm90ELb0ELb0ELb1ELb1ELb0ELb0ELb1ELb0ELb0ELb1ELb1ELb0EEENS1_21CollectiveEpilogueFwdINS6_IJSA_NS7_ILi512EEESA_EEES9_SC_SE_Li256ELb1ELb1ELb1ELb0EEENS1_36VarlenDynamicPersistentTileSchedulerILi64ELi64ELi256ELi128ELb1ELb1ELb1ELb0ELb1ELb1EEEEEEEEEvNT_6ParamsE,"aw",@nobits
	.sectionflags	@""
	.align	16
	.zero		1024


//--------------------- .nv.shared._ZN7cutlass13device_kernelIN5flash11enable_sm90INS1_16FlashAttnFwdSm90INS1_25CollectiveMainloopFwdSm90ILi2EN4cute5tupleIJNS5_1CILi1EEES8_S8_EEENS6_IJNS7_ILi64EEESA_SA_EEELi512ENS_10bfloat16_tEfNS_4arch4Sm90ELb0ELb0ELb1ELb1ELb0ELb1ELb1ELb0ELb0ELb1ELb1ELb0EEENS1_21CollectiveEpilogueFwdINS6_IJSA_NS7_ILi512EEESA_EEES9_SC_SE_Li256ELb1ELb1ELb1ELb0EEENS1_36VarlenDynamicPersistentTileSchedulerILi64ELi64ELi256ELi128ELb1ELb1ELb1ELb0ELb1ELb1EEEEEEEEEvNT_6ParamsE --------------------------
	.section	.nv.shared._ZN7cutlass13device_kernelIN5flash11enable_sm90INS1_16FlashAttnFwdSm90INS1_25CollectiveMainloopFwdSm90ILi2EN4cute5tupleIJNS5_1CILi1EEES8_S8_EEENS6_IJNS7_ILi64EEESA_SA_EEELi512ENS_10bfloat16_tEfNS_4arch4Sm90ELb0ELb0ELb1ELb1ELb0ELb1ELb1ELb0ELb0ELb1ELb1ELb0EEENS1_21CollectiveEpilogueFwdINS6_IJSA_NS7_ILi512EEESA_EEES9_SC_SE_Li256ELb1ELb1ELb1ELb0EEENS1_36VarlenDynamicPersistentTileSchedulerILi64ELi64ELi256ELi128ELb1ELb1ELb1ELb0ELb1ELb1EEEEEEEEEvNT_6ParamsE,"aw",@nobits
	.sectionflags	@""
	.align	16
	.zero		1024


//--------------------- .nv.shared._ZN7cutlass13device_kernelIN5flash11enable_sm90INS1_16FlashAttnFwdSm90INS1_25CollectiveMainloopFwdSm90ILi2EN4cute5tupleIJNS5_1CILi1EEES8_S8_EEENS6_IJNS7_ILi64EEESA_SA_EEELi512ENS_10bfloat16_tEfNS_4arch4Sm90ELb0ELb1ELb1ELb0ELb0ELb0ELb0ELb0ELb0ELb1ELb1ELb0EEENS1_21CollectiveEpilogueFwdINS6_IJSA_NS7_ILi512EEESA_EEES9_SC_SE_Li256ELb0ELb1ELb1ELb0EEENS1_19SingleTileSchedulerILb0ELb1ELb1ELi64EEEEEEEEEvNT_6ParamsE --------------------------
	.section	.nv.shared._ZN7cutlass13device_kernelIN5flash11enable_sm90INS1_16FlashAttnFwdSm90INS1_25CollectiveMainloopFwdSm90ILi2EN4cute5tupleIJNS5_1CILi1EEES8_S8_EEENS6_IJNS7_ILi64EEESA_SA_EEELi512ENS_10bfloat16_tEfNS_4arch4Sm90ELb0ELb1ELb1ELb0ELb0ELb0ELb0ELb0ELb0ELb1ELb1ELb0EEENS1_21CollectiveEpilogueFwdINS6_IJSA_NS7_ILi512EEESA_EEES9_SC_SE_Li256ELb0ELb1ELb1ELb0EEENS1_19SingleTileSchedulerILb0ELb1ELb1ELi64EEEEEEEEEvNT_6ParamsE,"aw",@nobits
	.sectionflags	@""
	.align	16
	.zero		1024


//--------------------- .nv.shared._ZN7cutlass13device_kernelIN5flash11enable_sm90INS1_16FlashAttnFwdSm90INS1_25CollectiveMainloopFwdSm90ILi2EN4cute5tupleIJNS5_1CILi1EEES8_S8_EEENS6_IJNS7_ILi64EEESA_SA_EEELi512ENS_10bfloat16_tEfNS_4arch4Sm90ELb0ELb1ELb1ELb0ELb0ELb0ELb1ELb0ELb0ELb1ELb1ELb0EEENS1_21CollectiveEpilogueFwdINS6_IJSA_NS7_ILi512EEESA_EEES9_SC_SE_Li256ELb0ELb1ELb1ELb0EEENS1_19SingleTileSchedulerILb0ELb1ELb1ELi64EEEEEEEEEvNT_6ParamsE --------------------------
	.section	.nv.shared._ZN7cutlass13device_kernelIN5flash11enable_sm90INS1_16FlashAttnFwdSm90INS1_25CollectiveMainloopFwdSm90ILi2EN4cute5tupleIJNS5_1CILi1EEES8_S8_EEENS6_IJNS7_ILi64EEESA_SA_EEELi512ENS_10bfloat16_tEfNS_4arch4Sm90ELb0ELb1ELb1ELb0ELb0ELb0ELb1ELb0ELb0ELb1ELb1ELb0EEENS1_21CollectiveEpilogueFwdINS6_IJSA_NS7_ILi512EEESA_EEES9_SC_SE_Li256ELb0ELb1ELb1ELb0EEENS1_19SingleTileSchedulerILb0ELb1ELb1ELi64EEEEEEEEEvNT_6ParamsE,"aw",@nobits
	.sectionflags	@""
	.align	16
	.zero		1024


//--------------------- .nv.shared._ZN7cutlass13device_kernelIN5flash11enable_sm90INS1_16FlashAttnFwdSm90INS1_25CollectiveMainloopFwdSm90ILi2EN4cute5tupleIJNS5_1CILi1EEES8_S8_EEENS6_IJNS7_ILi64EEESA_SA_EEELi512ENS_10bfloat16_tEfNS_4arch4Sm90ELb0ELb1ELb1ELb1ELb0ELb0ELb0ELb0ELb0ELb1ELb1ELb0EEENS1_21CollectiveEpilogueFwdINS6_IJSA_NS7_ILi512EEESA_EEES9_SC_SE_Li256ELb1ELb1ELb1ELb0EEENS1_36VarlenDynamicPersistentTileSchedulerILi64ELi64ELi256ELi128ELb1ELb1ELb1ELb1ELb0ELb1EEEEEEEEEvNT_6ParamsE --------------------------
	.section	.nv.shared._ZN7cutlass13device_kernelIN5flash11enable_sm90INS1_16FlashAttnFwdSm90INS1_25CollectiveMainloopFwdSm90ILi2EN4cute5tupleIJNS5_1CILi1EEES8_S8_EEENS6_IJNS7_ILi64EEESA_SA_EEELi512ENS_10bfloat16_tEfNS_4arch4Sm90ELb0ELb1ELb1ELb1ELb0ELb0ELb0ELb0ELb0ELb1ELb1ELb0EEENS1_21CollectiveEpilogueFwdINS6_IJSA_NS7_ILi512EEESA_EEES9_SC_SE_Li256ELb1ELb1ELb1ELb0EEENS1_36VarlenDynamicPersistentTileSchedulerILi64ELi64ELi256ELi128ELb1ELb1ELb1ELb1ELb0ELb1EEEEEEEEEvNT_6ParamsE,"aw",@nobits
	.sectionflags	@""
	.align	16
	.zero		1024


//--------------------- .nv.shared._ZN7cutlass13device_kernelIN5flash11enable_sm90INS1_16FlashAttnFwdSm90INS1_25CollectiveMainloopFwdSm90ILi2EN4cute5tupleIJNS5_1CILi1EEES8_S8_EEENS6_IJNS7_ILi64EEESA_SA_EEELi512ENS_10bfloat16_tEfNS_4arch4Sm90ELb0ELb1ELb1ELb1ELb0ELb1ELb0ELb0ELb0ELb1ELb1ELb0EEENS1_21CollectiveEpilogueFwdINS6_IJSA_NS7_ILi512EEESA_EEES9_SC_SE_Li256ELb1ELb1ELb1ELb0EEENS1_36VarlenDynamicPersistentTileSchedulerILi64ELi64ELi256ELi128ELb1ELb1ELb1ELb1ELb0ELb1EEEEEEEEEvNT_6ParamsE --------------------------
	.section	.nv.shared._ZN7cutlass13device_kernelIN5flash11enable_sm90INS1_16FlashAttnFwdSm90INS1_25CollectiveMainloopFwdSm90ILi2EN4cute5tupleIJNS5_1CILi1EEES8_S8_EEENS6_IJNS7_ILi64EEESA_SA_EEELi512ENS_10bfloat16_tEfNS_4arch4Sm90ELb0ELb1ELb1ELb1ELb0ELb1ELb0ELb0ELb0ELb1ELb1ELb0EEENS1_21CollectiveEpilogueFwdINS6_IJSA_NS7_ILi512EEESA_EEES9_SC_SE_Li256ELb1ELb1ELb1ELb0EEENS1_36VarlenDynamicPersistentTileSchedulerILi64ELi64ELi256ELi128ELb1ELb1ELb1ELb1ELb0ELb1EEEEEEEEEvNT_6ParamsE,"aw",@nobits
	.sectionflags	@""
	.align	16
	.zero		1024


//--------------------- .nv.shared._ZN7cutlass13device_kernelIN5flash11enable_sm90INS1_16FlashAttnFwdSm90INS1_25CollectiveMainloopFwdSm90ILi2EN4cute5tupleIJNS5_1CILi1EEES8_S8_EEENS6_IJNS7_ILi64EEESA_SA_EEELi512ENS_10bfloat16_tEfNS_4arch4Sm90ELb0ELb1ELb1ELb1ELb0ELb0ELb1ELb0ELb0ELb1ELb1ELb0EEENS1_21CollectiveEpilogueFwdINS6_IJSA_NS7_ILi512EEESA_EEES9_SC_SE_Li256ELb1ELb1ELb1ELb0EEENS1_36VarlenDynamicPersistentTileSchedulerILi64ELi64ELi256ELi128ELb1ELb1ELb1ELb1ELb0ELb1EEEEEEEEEvNT_6ParamsE --------------------------
	.section	.nv.shared._ZN7cutlass13device_kernelIN5flash11enable_sm90INS1_16FlashAttnFwdSm90INS1_25CollectiveMainloopFwdSm90ILi2EN4cute5tupleIJNS5_1CILi1EEES8_S8_EEENS6_IJNS7_ILi64EEESA_SA_EEELi512ENS_10bfloat16_tEfNS_4arch4Sm90ELb0ELb1ELb1ELb1ELb0ELb0ELb1ELb0ELb0ELb1ELb1ELb0EEENS1_21CollectiveEpilogueFwdINS6_IJSA_NS7_ILi512EEESA_EEES9_SC_SE_Li256ELb1ELb1ELb1ELb0EEENS1_36VarlenDynamicPersistentTileSchedulerILi64ELi64ELi256ELi128ELb1ELb1ELb1ELb1ELb0ELb1EEEEEEEEEvNT_6ParamsE,"aw",@nobits
	.sectionflags	@""
	.align	16
	.zero		1024


//--------------------- .nv.shared._ZN7cutlass13device_kernelIN5flash11enable_sm90INS1_16FlashAttnFwdSm90INS1_25CollectiveMainloopFwdSm90ILi2EN4cute5tupleIJNS5_1CILi1EEES8_S8_EEENS6_IJNS7_ILi64EEESA_SA_EEELi512ENS_10bfloat16_tEfNS_4arch4Sm90ELb0ELb1ELb1ELb1ELb0ELb1ELb1ELb0ELb0ELb1ELb1ELb0EEENS1_21CollectiveEpilogueFwdINS6_IJSA_NS7_ILi512EEESA_EEES9_SC_SE_Li256ELb1ELb1ELb1ELb0EEENS1_36VarlenDynamicPersistentTileSchedulerILi64ELi64ELi256ELi128ELb1ELb1ELb1ELb1ELb0ELb1EEEEEEEEEvNT_6ParamsE --------------------------
	.section	.nv.shared._ZN7cutlass13device_kernelIN5flash11enable_sm90INS1_16FlashAttnFwdSm90INS1_25CollectiveMainloopFwdSm90ILi2EN4cute5tupleIJNS5_1CILi1EEES8_S8_EEENS6_IJNS7_ILi64EEESA_SA_EEELi512ENS_10bfloat16_tEfNS_4arch4Sm90ELb0ELb1ELb1ELb1ELb0ELb1ELb1ELb0ELb0ELb1ELb1ELb0EEENS1_21CollectiveEpilogueFwdINS6_IJSA_NS7_ILi512EEESA_EEES9_SC_SE_Li256ELb1ELb1ELb1ELb0EEENS1_36VarlenDynamicPersistentTileSchedulerILi64ELi64ELi256ELi128ELb1ELb1ELb1ELb1ELb0ELb1EEEEEEEEEvNT_6ParamsE,"aw",@nobits
	.sectionflags	@""
	.align	16
	.zero		1024


//--------------------- .nv.shared._ZN7cutlass13device_kernelIN5flash11enable_sm90INS1_16FlashAttnFwdSm90INS1_25CollectiveMainloopFwdSm90ILi2EN4cute5tupleIJNS5_1CILi1EEES8_S8_EEENS6_IJNS7_ILi64EEESA_SA_EEELi512ENS_10bfloat16_tEfNS_4arch4Sm90ELb1ELb0ELb1ELb0ELb0ELb0ELb0ELb0ELb0ELb1ELb1ELb0EEENS1_21CollectiveEpilogueFwdINS6_IJSA_NS7_ILi512EEESA_EEES9_SC_SE_Li256ELb0ELb1ELb1ELb0EEENS1_19SingleTileSchedulerILb0ELb1ELb1ELi64EEEEEEEEEvNT_6ParamsE --------------------------
	.section	.nv.shared._ZN7cutlass13device_kernelIN5flash11enable_sm90INS1_16FlashAttnFwdSm90INS1_25CollectiveMainloopFwdSm90ILi2EN4cute5tupleIJNS5_1CILi1EEES8_S8_EEENS6_IJNS7_ILi64EEESA_SA_EEELi512ENS_10bfloat16_tEfNS_4arch4Sm90ELb1ELb0ELb1ELb0ELb0ELb0ELb0ELb0ELb0ELb1ELb1ELb0EEENS1_21CollectiveEpilogueFwdINS6_IJSA_NS7_ILi512EEESA_EEES9_SC_SE_Li256ELb0ELb1ELb1ELb0EEENS1_19SingleTileSchedulerILb0ELb1ELb1ELi64EEEEEEEEEvNT_6ParamsE,"aw",@nobits
	.sectionflags	@""
	.align	16
	.zero		1024


//--------------------- .nv.shared._ZN7cutlass13device_kernelIN5flash11enable_sm90INS1_16FlashAttnFwdSm90INS1_25CollectiveMainloopFwdSm90ILi2EN4cute5tupleIJNS5_1CILi1EEES8_S8_EEENS6_IJNS7_ILi64EEESA_SA_EEELi512ENS_10bfloat16_tEfNS_4arch4Sm90ELb1ELb0ELb1ELb0ELb0ELb0ELb1ELb0ELb0ELb1ELb1ELb0EEENS1_21CollectiveEpilogueFwdINS6_IJSA_NS7_ILi512EEESA_EEES9_SC_SE_Li256ELb0ELb1ELb1ELb0EEENS1_19SingleTileSchedulerILb0ELb1ELb1ELi64EEEEEEEEEvNT_6ParamsE --------------------------
	.section	.nv.shared._ZN7cutlass13device_kernelIN5flash11enable_sm90INS1_16FlashAttnFwdSm90INS1_25CollectiveMainloopFwdSm90ILi2EN4cute5tupleIJNS5_1CILi1EEES8_S8_EEENS6_IJNS7_ILi64EEESA_SA_EEELi512ENS_10bfloat16_tEfNS_4arch4Sm90ELb1ELb0ELb1ELb0ELb0ELb0ELb1ELb0ELb0ELb1ELb1ELb0EEENS1_21CollectiveEpilogueFwdINS6_IJSA_NS7_ILi512EEESA_EEES9_SC_SE_Li256ELb0ELb1ELb1ELb0EEENS1_19SingleTileSchedulerILb0ELb1ELb1ELi64EEEEEEEEEvNT_6ParamsE,"aw",@nobits
	.sectionflags	@""
	.align	16
	.zero		1024


//--------------------- .nv.shared._ZN7cutlass13device_kernelIN5flash11enable_sm90INS1_16FlashAttnFwdSm90INS1_25CollectiveMainloopFwdSm90ILi2EN4cute5tupleIJNS5_1CILi1EEES8_S8_EEENS6_IJNS7_ILi64EEESA_SA_EEELi512ENS_10bfloat16_tEfNS_4arch4Sm90ELb1ELb0ELb1ELb1ELb0ELb0ELb0ELb0ELb0ELb1ELb1ELb0EEENS1_21CollectiveEpilogueFwdINS6_IJSA_NS7_ILi512EEESA_EEES9_SC_SE_Li256ELb1ELb1ELb1ELb0EEENS1_36VarlenDynamicPersistentTileSchedulerILi64ELi64ELi256ELi128ELb1ELb1ELb1ELb1ELb1ELb1EEEEEEEEEvNT_6ParamsE --------------------------
	.section	.nv.shared._ZN7cutlass13device_kernelIN5flash11enable_sm90INS1_16FlashAttnFwdSm90INS1_25CollectiveMainloopFwdSm90ILi2EN4cute5tupleIJNS5_1CILi1EEES8_S8_EEENS6_IJNS7_ILi64EEESA_SA_EEELi512ENS_10bfloat16_tEfNS_4arch4Sm90ELb1ELb0ELb1ELb1ELb0ELb0ELb0ELb0ELb0ELb1ELb1ELb0EEENS1_21CollectiveEpilogueFwdINS6_IJSA_NS7_ILi512EEESA_EEES9_SC_SE_Li256ELb1ELb1ELb1ELb0EEENS1_36VarlenDynamicPersistentTileSchedulerILi64ELi64ELi256ELi128ELb1ELb1ELb1ELb1ELb1ELb1EEEEEEEEEvNT_6ParamsE,"aw",@nobits
	.sectionflags	@""
	.align	16
	.zero		1024


//--------------------- .nv.shared._ZN7cutlass13device_kernelIN5flash11enable_sm90INS1_16FlashAttnFwdSm90INS1_25CollectiveMainloopFwdSm90ILi2EN4cute5tupleIJNS5_1CILi1EEES8_S8_EEENS6_IJNS7_ILi64EEESA_SA_EEELi512ENS_10bfloat16_tEfNS_4arch4Sm90ELb1ELb0ELb1ELb1ELb0ELb1ELb0ELb0ELb0ELb1ELb1ELb0EEENS1_21CollectiveEpilogueFwdINS6_IJSA_NS7_ILi512EEESA_EEES9_SC_SE_Li256ELb1ELb1ELb1ELb0EEENS1_36VarlenDynamicPersistentTileSchedulerILi64ELi64ELi256ELi128ELb1ELb1ELb1ELb1ELb1ELb1EEEEEEEEEvNT_6ParamsE --------------------------
	.section	.nv.shared._ZN7cutlass13device_kernelIN5flash11enable_sm90INS1_16FlashAttnFwdSm90INS1_25CollectiveMainloopFwdSm90ILi2EN4cute5tupleIJNS5_1CILi1EEES8_S8_EEENS6_IJNS7_ILi64EEESA_SA_EEELi512ENS_10bfloat16_tEfNS_4arch4Sm90ELb1ELb0ELb1ELb1ELb0ELb1ELb0ELb0ELb0ELb1ELb1ELb0EEENS1_21CollectiveEpilogueFwdINS6_IJSA_NS7_ILi512EEESA_EEES9_SC_SE_Li256ELb1ELb1ELb1ELb0EEENS1_36VarlenDynamicPersistentTileSchedulerILi64ELi64ELi256ELi128ELb1ELb1ELb1ELb1ELb1ELb1EEEEEEEEEvNT_6ParamsE,"aw",@nobits
	.sectionflags	@""
	.align	16
	.zero		1024


//--------------------- .nv.shared._ZN7cutlass13device_kernelIN5flash11enable_sm90INS1_16FlashAttnFwdSm90INS1_25CollectiveMainloopFwdSm90ILi2EN4cute5tupleIJNS5_1CILi1EEES8_S8_EEENS6_IJNS7_ILi64EEESA_SA_EEELi512ENS_10bfloat16_tEfNS_4arch4Sm90ELb1ELb0ELb1ELb1ELb0ELb0ELb1ELb0ELb0ELb1ELb1ELb0EEENS1_21CollectiveEpilogueFwdINS6_IJSA_NS7_ILi512EEESA_EEES9_SC_SE_Li256ELb1ELb1ELb1ELb0EEENS1_36VarlenDynamicPersistentTileSchedulerILi64ELi64ELi256ELi128ELb1ELb1ELb1ELb1ELb1ELb1EEEEEEEEEvNT_6ParamsE --------------------------
	.section	.nv.shared._ZN7cutlass13device_kernelIN5flash11enable_sm90INS1_16FlashAttnFwdSm90INS1_25CollectiveMainloopFwdSm90ILi2EN4cute5tupleIJNS5_1CILi1EEES8_S8_EEENS6_IJNS7_ILi64EEESA_SA_EEELi512ENS_10bfloat16_tEfNS_4arch4Sm90ELb1ELb0ELb1ELb1ELb0ELb0ELb1ELb0ELb0ELb1ELb1ELb0EEENS1_21CollectiveEpilogueFwdINS6_IJSA_NS7_ILi512EEESA_EEES9_SC_SE_Li256ELb1ELb1ELb1ELb0EEENS1_36VarlenDynamicPersistentTileSchedulerILi64ELi64ELi256ELi128ELb1ELb1ELb1ELb1ELb1ELb1EEEEEEEEEvNT_6ParamsE,"aw",@nobits
	.sectionflags	@""
	.align	16
	.zero		1024


//--------------------- .nv.shared._ZN7cutlass13device_kernelIN5flash11enable_sm90INS1_16FlashAttnFwdSm90INS1_25CollectiveMainloopFwdSm90ILi2EN4cute5tupleIJNS5_1CILi1EEES8_S8_EEENS6_IJNS7_ILi64EEESA_SA_EEELi512ENS_10bfloat16_tEfNS_4arch4Sm90ELb1ELb0ELb1ELb1ELb0ELb1ELb1ELb0ELb0ELb1ELb1ELb0EEENS1_21CollectiveEpilogueFwdINS6_IJSA_NS7_ILi512EEESA_EEES9_SC_SE_Li256ELb1ELb1ELb1ELb0EEENS1_36VarlenDynamicPersistentTileSchedulerILi64ELi64ELi256ELi128ELb1ELb1ELb1ELb1ELb1ELb1EEEEEEEEEvNT_6ParamsE --------------------------
	.section	.nv.shared._ZN7cutlass13device_kernelIN5flash11enable_sm90INS1_16FlashAttnFwdSm90INS1_25CollectiveMainloopFwdSm90ILi2EN4cute5tupleIJNS5_1CILi1EEES8_S8_EEENS6_IJNS7_ILi64EEESA_SA_EEELi512ENS_10bfloat16_tEfNS_4arch4Sm90ELb1ELb0ELb1ELb1ELb0ELb1ELb1ELb0ELb0ELb1ELb1ELb0EEENS1_21CollectiveEpilogueFwdINS6_IJSA_NS7_ILi512EEESA_EEES9_SC_SE_Li256ELb1ELb1ELb1ELb0EEENS1_36VarlenDynamicPersistentTileSchedulerILi64ELi64ELi256ELi128ELb1ELb1ELb1ELb1ELb1ELb1EEEEEEEEEvNT_6ParamsE,"aw",@nobits
	.sectionflags	@""
	.align	16
	.zero		1024


//--------------------- .nv.constant0._ZN7cutlass13device_kernelIN5flash11enable_sm90INS1_16FlashAttnFwdSm90INS1_25CollectiveMainloopFwdSm90ILi2EN4cute5tupleIJNS5_1CILi1EEES8_S8_EEENS6_IJNS7_ILi64EEESA_SA_EEELi512ENS_10bfloat16_tEfNS_4arch4Sm90ELb0ELb0ELb1ELb0ELb0ELb0ELb0ELb0ELb0ELb1ELb1ELb0EEENS1_21CollectiveEpilogueFwdINS6_IJSA_NS7_ILi512EEESA_EEES9_SC_SE_Li256ELb0ELb1ELb1ELb0EEENS1_19SingleTileSchedulerILb0ELb1ELb1ELi64EEEEEEEEEvNT_6ParamsE --------------------------
	.section	.nv.constant0._ZN7cutlass13device_kernelIN5flash11enable_sm90INS1_16FlashAttnFwdSm90INS1_25CollectiveMainloopFwdSm90ILi2EN4cute5tupleIJNS5_1CILi1EEES8_S8_EEENS6_IJNS7_ILi64EEESA_SA_EEELi512ENS_10bfloat16_tEfNS_4arch4Sm90ELb0ELb0ELb1ELb0ELb0ELb0ELb0ELb0ELb0ELb1ELb1ELb0EEENS1_21CollectiveEpilogueFwdINS6_IJSA_NS7_ILi512EEESA_EEES9_SC_SE_Li256ELb0ELb1ELb1ELb0EEENS1_19SingleTileSchedulerILb0ELb1ELb1ELi64EEEEEEEEEvNT_6ParamsE,"a",@progbits
	.sectionflags	@""
	.align	4
.nv.constant0._ZN7cutlass13device_kernelIN5flash11enable_sm90INS1_16FlashAttnFwdSm90INS1_25CollectiveMainloopFwdSm90ILi2EN4cute5tupleIJNS5_1CILi1EEES8_S8_EEENS6_IJNS7_ILi64EEESA_SA_EEELi512ENS_10bfloat16_tEfNS_4arch4Sm90ELb0ELb0ELb1ELb0ELb0ELb0ELb0ELb0ELb0ELb1ELb1ELb0EEENS1_21CollectiveEpilogueFwdINS6_IJSA_NS7_ILi512EEESA_EEES9_SC_SE_Li256ELb0ELb1ELb1ELb0EEENS1_19SingleTileSchedulerILb0ELb1ELb1ELi64EEEEEEEEEvNT_6ParamsE:
	.zero		3200


//--------------------- .nv.constant0._ZN7cutlass13device_kernelIN5flash11enable_sm90INS1_16FlashAttnFwdSm90INS1_25CollectiveMainloopFwdSm90ILi2EN4cute5tupleIJNS5_1CILi1EEES8_S8_EEENS6_IJNS7_ILi64EEESA_SA_EEELi512ENS_10bfloat16_tEfNS_4arch4Sm90ELb0ELb0ELb1ELb0ELb0ELb0ELb1ELb0ELb0ELb1ELb1ELb0EEENS1_21CollectiveEpilogueFwdINS6_IJSA_NS7_ILi512EEESA_EEES9_SC_SE_Li256ELb0ELb1ELb1ELb0EEENS1_19SingleTileSchedulerILb0ELb1ELb1ELi64EEEEEEEEEvNT_6ParamsE --------------------------
	.section	.nv.constant0._ZN7cutlass13device_kernelIN5flash11enable_sm90INS1_16FlashAttnFwdSm90INS1_25CollectiveMainloopFwdSm90ILi2EN4cute5tupleIJNS5_1CILi1EEES8_S8_EEENS6_IJNS7_ILi64EEESA_SA_EEELi512ENS_10bfloat16_tEfNS_4arch4Sm90ELb0ELb0ELb1ELb0ELb0ELb0ELb1ELb0ELb0ELb1ELb1ELb0EEENS1_21CollectiveEpilogueFwdINS6_IJSA_NS7_ILi512EEESA_EEES9_SC_SE_Li256ELb0ELb1ELb1ELb0EEENS1_19SingleTileSchedulerILb0ELb1ELb1ELi64EEEEEEEEEvNT_6ParamsE,"a",@progbits
	.sectionflags	@""
	.align	4
.nv.constant0._ZN7cutlass13device_kernelIN5flash11enable_sm90INS1_16FlashAttnFwdSm90INS1_25CollectiveMainloopFwdSm90ILi2EN4cute5tupleIJNS5_1CILi1EEES8_S8_EEENS6_IJNS7_ILi64EEESA_SA_EEELi512ENS_10bfloat16_tEfNS_4arch4Sm90ELb0ELb0ELb1ELb0ELb0ELb0ELb1ELb0ELb0ELb1ELb1ELb0EEENS1_21CollectiveEpilogueFwdINS6_IJSA_NS7_ILi512EEESA_EEES9_SC_SE_Li256ELb0ELb1ELb1ELb0EEENS1_19SingleTileSchedulerILb0ELb1ELb1ELi64EEEEEEEEEvNT_6ParamsE:
	.zero		3456


//--------------------- .nv.constant0._ZN7cutlass13device_kernelIN5flash11enable_sm90INS1_16FlashAttnFwdSm90INS1_25CollectiveMainloopFwdSm90ILi2EN4cute5tupleIJNS5_1CILi1EEES8_S8_EEENS6_IJNS7_ILi64EEESA_SA_EEELi512ENS_10bfloat16_tEfNS_4arch4Sm90ELb0ELb0ELb1ELb1ELb0ELb0ELb0ELb0ELb0ELb1ELb1ELb0EEENS1_21CollectiveEpilogueFwdINS6_IJSA_NS7_ILi512EEESA_EEES9_SC_SE_Li256ELb1ELb1ELb1ELb0EEENS1_36VarlenDynamicPersistentTileSchedulerILi64ELi64ELi256ELi128ELb1ELb1ELb1ELb0ELb1ELb1EEEEEEEEEvNT_6ParamsE --------------------------
	.section	.nv.constant0._ZN7cutlass13device_kernelIN5flash11enable_sm90INS1_16FlashAttnFwdSm90INS1_25CollectiveMainloopFwdSm90ILi2EN4cute5tupleIJNS5_1CILi1EEES8_S8_EEENS6_IJNS7_ILi64EEESA_SA_EEELi512ENS_10bfloat16_tEfNS_4arch4Sm90ELb0ELb0ELb1ELb1ELb0ELb0ELb0ELb0ELb0ELb1ELb1ELb0EEENS1_21CollectiveEpilogueFwdINS6_IJSA_NS7_ILi512EEESA_EEES9_SC_SE_Li256ELb1ELb1ELb1ELb0EEENS1_36VarlenDynamicPersistentTileSchedulerILi64ELi64ELi256ELi128ELb1ELb1ELb1ELb0ELb1ELb1EEEEEEEEEvNT_6ParamsE,"a",@progbits
	.sectionflags	@""
	.align	4
.nv.constant0._ZN7cutlass13device_kernelIN5flash11enable_sm90INS1_16FlashAttnFwdSm90INS1_25CollectiveMainloopFwdSm90ILi2EN4cute5tupleIJNS5_1CILi1EEES8_S8_EEENS6_IJNS7_ILi64EEESA_SA_EEELi512ENS_10bfloat16_tEfNS_4arch4Sm90ELb0ELb0ELb1ELb1ELb0ELb0ELb0ELb0ELb0ELb1ELb1ELb0EEENS1_21CollectiveEpilogueFwdINS6_IJSA_NS7_ILi512EEESA_EEES9_SC_SE_Li256ELb1ELb1ELb1ELb0EEENS1_36VarlenDynamicPersistentTileSchedulerILi64ELi64ELi256ELi128ELb1ELb1ELb1ELb0ELb1ELb1EEEEEEEEEvNT_6ParamsE:
	.zero		3328


//--------------------- .nv.constant0._ZN7cutlass13device_kernelIN5flash11enable_sm90INS1_16FlashAttnFwdSm90INS1_25CollectiveMainloopFwdSm90ILi2EN4cute5tupleIJNS5_1CILi1EEES8_S8_EEENS6_IJNS7_ILi64EEESA_SA_EEELi512ENS_10bfloat16_tEfNS_4arch4Sm90ELb0ELb0ELb1ELb1ELb0ELb1ELb0ELb0ELb0ELb1ELb1ELb0EEENS1_21CollectiveEpilogueFwdINS6_IJSA_NS7_ILi512EEESA_EEES9_SC_SE_Li256ELb1ELb1ELb1ELb0EEENS1_36VarlenDynamicPersistentTileSchedulerILi64ELi64ELi256ELi128ELb1ELb1ELb1ELb0ELb1ELb1EEEEEEEEEvNT_6ParamsE --------------------------
	.section	.nv.constant0._ZN7cutlass13device_kernelIN5flash11enable_sm90INS1_16FlashAttnFwdSm90INS1_25CollectiveMainloopFwdSm90ILi2EN4cute5tupleIJNS5_1CILi1EEES8_S8_EEENS6_IJNS7_ILi64EEESA_SA_EEELi512ENS_10bfloat16_tEfNS_4arch4Sm90ELb0ELb0ELb1ELb1ELb0ELb1ELb0ELb0ELb0ELb1ELb1ELb0EEENS1_21CollectiveEpilogueFwdINS6_IJSA_NS7_ILi512EEESA_EEES9_SC_SE_Li256ELb1ELb1ELb1ELb0EEENS1_36VarlenDynamicPersistentTileSchedulerILi64ELi64ELi256ELi128ELb1ELb1ELb1ELb0ELb1ELb1EEEEEEEEEvNT_6ParamsE,"a",@progbits
	.sectionflags	@""
	.align	4
.nv.constant0._ZN7cutlass13device_kernelIN5flash11enable_sm90INS1_16FlashAttnFwdSm90INS1_25CollectiveMainloopFwdSm90ILi2EN4cute5tupleIJNS5_1CILi1EEES8_S8_EEENS6_IJNS7_ILi64EEESA_SA_EEELi512ENS_10bfloat16_tEfNS_4arch4Sm90ELb0ELb0ELb1ELb1ELb0ELb1ELb0ELb0ELb0ELb1ELb1ELb0EEENS1_21CollectiveEpilogueFwdINS6_IJSA_NS7_ILi512EEESA_EEES9_SC_SE_Li256ELb1ELb1ELb1ELb0EEENS1_36VarlenDynamicPersistentTileSchedulerILi64ELi64ELi256ELi128ELb1ELb1ELb1ELb0ELb1ELb1EEEEEEEEEvNT_6ParamsE:
	.zero		3328


//--------------------- .nv.constant0._ZN7cutlass13device_kernelIN5flash11enable_sm90INS1_16FlashAttnFwdSm90INS1_25CollectiveMainloopFwdSm90ILi2EN4cute5tupleIJNS5_1CILi1EEES8_S8_EEENS6_IJNS7_ILi64EEESA_SA_EEELi512ENS_10bfloat16_tEfNS_4arch4Sm90ELb0ELb0ELb1ELb1ELb0ELb0ELb1ELb0ELb0ELb1ELb1ELb0EEENS1_21CollectiveEpilogueFwdINS6_IJSA_NS7_ILi512EEESA_EEES9_SC_SE_Li256ELb1ELb1ELb1ELb0EEENS1_36VarlenDynamicPersistentTileSchedulerILi64ELi64ELi256ELi128ELb1ELb1ELb1ELb0ELb1ELb1EEEEEEEEEvNT_6ParamsE --------------------------
	.section	.nv.constant0._ZN7cutlass13device_kernelIN5flash11enable_sm90INS1_16FlashAttnFwdSm90INS1_25CollectiveMainloopFwdSm90ILi2EN4cute5tupleIJNS5_1CILi1EEES8_S8_EEENS6_IJNS7_ILi64EEESA_SA_EEELi512ENS_10bfloat16_tEfNS_4arch4Sm90ELb0ELb0ELb1ELb1ELb0ELb0ELb1ELb0ELb0ELb1ELb1ELb0EEENS1_21CollectiveEpilogueFwdINS6_IJSA_NS7_ILi512EEESA_EEES9_SC_SE_Li256ELb1ELb1ELb1ELb0EEENS1_36VarlenDynamicPersistentTileSchedulerILi64ELi64ELi256ELi128ELb1ELb1ELb1ELb0ELb1ELb1EEEEEEEEEvNT_6ParamsE,"a",@progbits
	.sectionflags	@""
	.align	4
.nv.constant0._ZN7cutlass13device_kernelIN5flash11enable_sm90INS1_16FlashAttnFwdSm90INS1_25CollectiveMainloopFwdSm90ILi2EN4cute5tupleIJNS5_1CILi1EEES8_S8_EEENS6_IJNS7_ILi64EEESA_SA_EEELi512ENS_10bfloat16_tEfNS_4arch4Sm90ELb0ELb0ELb1ELb1ELb0ELb0ELb1ELb0ELb0ELb1ELb1ELb0EEENS1_21CollectiveEpilogueFwdINS6_IJSA_NS7_ILi512EEESA_EEES9_SC_SE_Li256ELb1ELb1ELb1ELb0EEENS1_36VarlenDynamicPersistentTileSchedulerILi64ELi64ELi256ELi128ELb1ELb1ELb1ELb0ELb1ELb1EEEEEEEEEvNT_6ParamsE:
	.zero		3584


//--------------------- .nv.constant0._ZN7cutlass13device_kernelIN5flash11enable_sm90INS1_16FlashAttnFwdSm90INS1_25CollectiveMainloopFwdSm90ILi2EN4cute5tupleIJNS5_1CILi1EEES8_S8_EEENS6_IJNS7_ILi64EEESA_SA_EEELi512ENS_10bfloat16_tEfNS_4arch4Sm90ELb0ELb0ELb1ELb1ELb0ELb1ELb1ELb0ELb0ELb1ELb1ELb0EEENS1_21CollectiveEpilogueFwdINS6_IJSA_NS7_ILi512EEESA_EEES9_SC_SE_Li256ELb1ELb1ELb1ELb0EEENS1_36VarlenDynamicPersistentTileSchedulerILi64ELi64ELi256ELi128ELb1ELb1ELb1ELb0ELb1ELb1EEEEEEEEEvNT_6ParamsE --------------------------
	.section	.nv.constant0._ZN7cutlass13device_kernelIN5flash11enable_sm90INS1_16FlashAttnFwdSm90INS1_25CollectiveMainloopFwdSm90ILi2EN4cute5tupleIJNS5_1CILi1EEES8_S8_EEENS6_IJNS7_ILi64EEESA_SA_EEELi512ENS_10bfloat16_tEfNS_4arch4Sm90ELb0ELb0ELb1ELb1ELb0ELb1ELb1ELb0ELb0ELb1ELb1ELb0EEENS1_21CollectiveEpilogueFwdINS6_IJSA_NS7_ILi512EEESA_EEES9_SC_SE_Li256ELb1ELb1ELb1ELb0EEENS1_36VarlenDynamicPersistentTileSchedulerILi64ELi64ELi256ELi128ELb1ELb1ELb1ELb0ELb1ELb1EEEEEEEEEvNT_6ParamsE,"a",@progbits
	.sectionflags	@""
	.align	4
.nv.constant0._ZN7cutlass13device_kernelIN5flash11enable_sm90INS1_16FlashAttnFwdSm90INS1_25CollectiveMainloopFwdSm90ILi2EN4cute5tupleIJNS5_1CILi1EEES8_S8_EEENS6_IJNS7_ILi64EEESA_SA_EEELi512ENS_10bfloat16_tEfNS_4arch4Sm90ELb0ELb0ELb1ELb1ELb0ELb1ELb1ELb0ELb0ELb1ELb1ELb0EEENS1_21CollectiveEpilogueFwdINS6_IJSA_NS7_ILi512EEESA_EEES9_SC_SE_Li256ELb1ELb1ELb1ELb0EEENS1_36VarlenDynamicPersistentTileSchedulerILi64ELi64ELi256ELi128ELb1ELb1ELb1ELb0ELb1ELb1EEEEEEEEEvNT_6ParamsE:
	.zero		3584


//--------------------- .nv.constant0._ZN7cutlass13device_kernelIN5flash11enable_sm90INS1_16FlashAttnFwdSm90INS1_25CollectiveMainloopFwdSm90ILi2EN4cute5tupleIJNS5_1CILi1EEES8_S8_EEENS6_IJNS7_ILi64EEESA_SA_EEELi512ENS_10bfloat16_tEfNS_4arch4Sm90ELb0ELb1ELb1ELb0ELb0ELb0ELb0ELb0ELb0ELb1ELb1ELb0EEENS1_21CollectiveEpilogueFwdINS6_IJSA_NS7_ILi512EEESA_EEES9_SC_SE_Li256ELb0ELb1ELb1ELb0EEENS1_19SingleTileSchedulerILb0ELb1ELb1ELi64EEEEEEEEEvNT_6ParamsE --------------------------
	.section	.nv.constant0._ZN7cutlass13device_kernelIN5flash11enable_sm90INS1_16FlashAttnFwdSm90INS1_25CollectiveMainloopFwdSm90ILi2EN4cute5tupleIJNS5_1CILi1EEES8_S8_EEENS6_IJNS7_ILi64EEESA_SA_EEELi512ENS_10bfloat16_tEfNS_4arch4Sm90ELb0ELb1ELb1ELb0ELb0ELb0ELb0ELb0ELb0ELb1ELb1ELb0EEENS1_21CollectiveEpilogueFwdINS6_IJSA_NS7_ILi512EEESA_EEES9_SC_SE_Li256ELb0ELb1ELb1ELb0EEENS1_19SingleTileSchedulerILb0ELb1ELb1ELi64EEEEEEEEEvNT_6ParamsE,"a",@progbits
	.sectionflags	@""
	.align	4
.nv.constant0._ZN7cutlass13device_kernelIN5flash11enable_sm90INS1_16FlashAttnFwdSm90INS1_25CollectiveMainloopFwdSm90ILi2EN4cute5tupleIJNS5_1CILi1EEES8_S8_EEENS6_IJNS7_ILi64EEESA_SA_EEELi512ENS_10bfloat16_tEfNS_4arch4Sm90ELb0ELb1ELb1ELb0ELb0ELb0ELb0ELb0ELb0ELb1ELb1ELb0EEENS1_21CollectiveEpilogueFwdINS6_IJSA_NS7_ILi512EEESA_EEES9_SC_SE_Li256ELb0ELb1ELb1ELb0EEENS1_19SingleTileSchedulerILb0ELb1ELb1ELi64EEEEEEEEEvNT_6ParamsE:
	.zero		3200


//--------------------- .nv.constant0._ZN7cutlass13device_kernelIN5flash11enable_sm90INS1_16FlashAttnFwdSm90INS1_25CollectiveMainloopFwdSm90ILi2EN4cute5tupleIJNS5_1CILi1EEES8_S8_EEENS6_IJNS7_ILi64EEESA_SA_EEELi512ENS_10bfloat16_tEfNS_4arch4Sm90ELb0ELb1ELb1ELb0ELb0ELb0ELb1ELb0ELb0ELb1ELb1ELb0EEENS1_21CollectiveEpilogueFwdINS6_IJSA_NS7_ILi512EEESA_EEES9_SC_SE_Li256ELb0ELb1ELb1ELb0EEENS1_19SingleTileSchedulerILb0ELb1ELb1ELi64EEEEEEEEEvNT_6ParamsE --------------------------
	.section	.nv.constant0._ZN7cutlass13device_kernelIN5flash11enable_sm90INS1_16FlashAttnFwdSm90INS1_25CollectiveMainloopFwdSm90ILi2EN4cute5tupleIJNS5_1CILi1EEES8_S8_EEENS6_IJNS7_ILi64EEESA_SA_EEELi512ENS_10bfloat16_tEfNS_4arch4Sm90ELb0ELb1ELb1ELb0ELb0ELb0ELb1ELb0ELb0ELb1ELb1ELb0EEENS1_21CollectiveEpilogueFwdINS6_IJSA_NS7_ILi512EEESA_EEES9_SC_SE_Li256ELb0ELb1ELb1ELb0EEENS1_19SingleTileSchedulerILb0ELb1ELb1ELi64EEEEEEEEEvNT_6ParamsE,"a",@progbits
	.sectionflags	@""
	.align	4
.nv.constant0._ZN7cutlass13device_kernelIN5flash11enable_sm90INS1_16FlashAttnFwdSm90INS1_25CollectiveMainloopFwdSm90ILi2EN4cute5tupleIJNS5_1CILi1EEES8_S8_EEENS6_IJNS7_ILi64EEESA_SA_EEELi512ENS_10bfloat16_tEfNS_4arch4Sm90ELb0ELb1ELb1ELb0ELb0ELb0ELb1ELb0ELb0ELb1ELb1ELb0EEENS1_21CollectiveEpilogueFwdINS6_IJSA_NS7_ILi512EEESA_EEES9_SC_SE_Li256ELb0ELb1ELb1ELb0EEENS1_19SingleTileSchedulerILb0ELb1ELb1ELi64EEEEEEEEEvNT_6ParamsE:
	.zero		3456


//--------------------- .nv.constant0._ZN7cutlass13device_kernelIN5flash11enable_sm90INS1_16FlashAttnFwdSm90INS1_25CollectiveMainloopFwdSm90ILi2EN4cute5tupleIJNS5_1CILi1EEES8_S8_EEENS6_IJNS7_ILi64EEESA_SA_EEELi512ENS_10bfloat16_tEfNS_4arch4Sm90ELb0ELb1ELb1ELb1ELb0ELb0ELb0ELb0ELb0ELb1ELb1ELb0EEENS1_21CollectiveEpilogueFwdINS6_IJSA_NS7_ILi512EEESA_EEES9_SC_SE_Li256ELb1ELb1ELb1ELb0EEENS1_36VarlenDynamicPersistentTileSchedulerILi64ELi64ELi256ELi128ELb1ELb1ELb1ELb1ELb0ELb1EEEEEEEEEvNT_6ParamsE --------------------------
	.section	.nv.constant0._ZN7cutlass13device_kernelIN5flash11enable_sm90INS1_16FlashAttnFwdSm90INS1_25CollectiveMainloopFwdSm90ILi2EN4cute5tupleIJNS5_1CILi1EEES8_S8_EEENS6_IJNS7_ILi64EEESA_SA_EEELi512ENS_10bfloat16_tEfNS_4arch4Sm90ELb0ELb1ELb1ELb1ELb0ELb0ELb0ELb0ELb0ELb1ELb1ELb0EEENS1_21CollectiveEpilogueFwdINS6_IJSA_NS7_ILi512EEESA_EEES9_SC_SE_Li256ELb1ELb1ELb1ELb0EEENS1_36VarlenDynamicPersistentTileSchedulerILi64ELi64ELi256ELi128ELb1ELb1ELb1ELb1ELb0ELb1EEEEEEEEEvNT_6ParamsE,"a",@progbits
	.sectionflags	@""
	.align	4
.nv.constant0._ZN7cutlass13device_kernelIN5flash11enable_sm90INS1_16FlashAttnFwdSm90INS1_25CollectiveMainloopFwdSm90ILi2EN4cute5tupleIJNS5_1CILi1EEES8_S8_EEENS6_IJNS7_ILi64EEESA_SA_EEELi512ENS_10bfloat16_tEfNS_4arch4Sm90ELb0ELb1ELb1ELb1ELb0ELb0ELb0ELb0ELb0ELb1ELb1ELb0EEENS1_21CollectiveEpilogueFwdINS6_IJSA_NS7_ILi512EEESA_EEES9_SC_SE_Li256ELb1ELb1ELb1ELb0EEENS1_36VarlenDynamicPersistentTileSchedulerILi64ELi64ELi256ELi128ELb1ELb1ELb1ELb1ELb0ELb1EEEEEEEEEvNT_6ParamsE:
	.zero		3328


//--------------------- .nv.constant0._ZN7cutlass13device_kernelIN5flash11enable_sm90INS1_16FlashAttnFwdSm90INS1_25CollectiveMainloopFwdSm90ILi2EN4cute5tupleIJNS5_1CILi1EEES8_S8_EEENS6_IJNS7_ILi64EEESA_SA_EEELi512ENS_10bfloat16_tEfNS_4arch4Sm90ELb0ELb1ELb1ELb1ELb0ELb1ELb0ELb0ELb0ELb1ELb1ELb0EEENS1_21CollectiveEpilogueFwdINS6_IJSA_NS7_ILi512EEESA_EEES9_SC_SE_Li256ELb1ELb1ELb1ELb0EEENS1_36VarlenDynamicPersistentTileSchedulerILi64ELi64ELi256ELi128ELb1ELb1ELb1ELb1ELb0ELb1EEEEEEEEEvNT_6ParamsE --------------------------
	.section	.nv.constant0._ZN7cutlass13device_kernelIN5flash11enable_sm90INS1_16FlashAttnFwdSm90INS1_25CollectiveMainloopFwdSm90ILi2EN4cute5tupleIJNS5_1CILi1EEES8_S8_EEENS6_IJNS7_ILi64EEESA_SA_EEELi512ENS_10bfloat16_tEfNS_4arch4Sm90ELb0ELb1ELb1ELb1ELb0ELb1ELb0ELb0ELb0ELb1ELb1ELb0EEENS1_21CollectiveEpilogueFwdINS6_IJSA_NS7_ILi512EEESA_EEES9_SC_SE_Li256ELb1ELb1ELb1ELb0EEENS1_36VarlenDynamicPersistentTileSchedulerILi64ELi64ELi256ELi128ELb1ELb1ELb1ELb1ELb0ELb1EEEEEEEEEvNT_6ParamsE,"a",@progbits
	.sectionflags	@""
	.align	4
.nv.constant0._ZN7cutlass13device_kernelIN5flash11enable_sm90INS1_16FlashAttnFwdSm90INS1_25CollectiveMainloopFwdSm90ILi2EN4cute5tupleIJNS5_1CILi1EEES8_S8_EEENS6_IJNS7_ILi64EEESA_SA_EEELi512ENS_10bfloat16_tEfNS_4arch4Sm90ELb0ELb1ELb1ELb1ELb0ELb1ELb0ELb0ELb0ELb1ELb1ELb0EEENS1_21CollectiveEpilogueFwdINS6_IJSA_NS7_ILi512EEESA_EEES9_SC_SE_Li256ELb1ELb1ELb1ELb0EEENS1_36VarlenDynamicPersistentTileSchedulerILi64ELi64ELi256ELi128ELb1ELb1ELb1ELb1ELb0ELb1EEEEEEEEEvNT_6ParamsE:
	.zero		3328


//--------------------- .nv.constant0._ZN7cutlass13device_kernelIN5flash11enable_sm90INS1_16FlashAttnFwdSm90INS1_25CollectiveMainloopFwdSm90ILi2EN4cute5tupleIJNS5_1CILi1EEES8_S8_EEENS6_IJNS7_ILi64EEESA_SA_EEELi512ENS_10bfloat16_tEfNS_4arch4Sm90ELb0ELb1ELb1ELb1ELb0ELb0ELb1ELb0ELb0ELb1ELb1ELb0EEENS1_21CollectiveEpilogueFwdINS6_IJSA_NS7_ILi512EEESA_EEES9_SC_SE_Li256ELb1ELb1ELb1ELb0EEENS1_36VarlenDynamicPersistentTileSchedulerILi64ELi64ELi256ELi128ELb1ELb1ELb1ELb1ELb0ELb1EEEEEEEEEvNT_6ParamsE --------------------------
	.section	.nv.constant0._ZN7cutlass13device_kernelIN5flash11enable_sm90INS1_16FlashAttnFwdSm90INS1_25CollectiveMainloopFwdSm90ILi2EN4cute5tupleIJNS5_1CILi1EEES8_S8_EEENS6_IJNS7_ILi64EEESA_SA_EEELi512ENS_10bfloat16_tEfNS_4arch4Sm90ELb0ELb1ELb1ELb1ELb0ELb0ELb1ELb0ELb0ELb1ELb1ELb0EEENS1_21CollectiveEpilogueFwdINS6_IJSA_NS7_ILi512EEESA_EEES9_SC_SE_Li256ELb1ELb1ELb1ELb0EEENS1_36VarlenDynamicPersistentTileSchedulerILi64ELi64ELi256ELi128ELb1ELb1ELb1ELb1ELb0ELb1EEEEEEEEEvNT_6ParamsE,"a",@progbits
	.sectionflags	@""
	.align	4
.nv.constant0._ZN7cutlass13device_kernelIN5flash11enable_sm90INS1_16FlashAttnFwdSm90INS1_25CollectiveMainloopFwdSm90ILi2EN4cute5tupleIJNS5_1CILi1EEES8_S8_EEENS6_IJNS7_ILi64EEESA_SA_EEELi512ENS_10bfloat16_tEfNS_4arch4Sm90ELb0ELb1ELb1ELb1ELb0ELb0ELb1ELb0ELb0ELb1ELb1ELb0EEENS1_21CollectiveEpilogueFwdINS6_IJSA_NS7_ILi512EEESA_EEES9_SC_SE_Li256ELb1ELb1ELb1ELb0EEENS1_36VarlenDynamicPersistentTileSchedulerILi64ELi64ELi256ELi128ELb1ELb1ELb1ELb1ELb0ELb1EEEEEEEEEvNT_6ParamsE:
	.zero		3584


//--------------------- .nv.constant0._ZN7cutlass13device_kernelIN5flash11enable_sm90INS1_16FlashAttnFwdSm90INS1_25CollectiveMainloopFwdSm90ILi2EN4cute5tupleIJNS5_1CILi1EEES8_S8_EEENS6_IJNS7_ILi64EEESA_SA_EEELi512ENS_10bfloat16_tEfNS_4arch4Sm90ELb0ELb1ELb1ELb1ELb0ELb1ELb1ELb0ELb0ELb1ELb1ELb0EEENS1_21CollectiveEpilogueFwdINS6_IJSA_NS7_ILi512EEESA_EEES9_SC_SE_Li256ELb1ELb1ELb1ELb0EEENS1_36VarlenDynamicPersistentTileSchedulerILi64ELi64ELi256ELi128ELb1ELb1ELb1ELb1ELb0ELb1EEEEEEEEEvNT_6ParamsE --------------------------
	.section	.nv.constant0._ZN7cutlass13device_kernelIN5flash11enable_sm90INS1_16FlashAttnFwdSm90INS1_25CollectiveMainloopFwdSm90ILi2EN4cute5tupleIJNS5_1CILi1EEES8_S8_EEENS6_IJNS7_ILi64EEESA_SA_EEELi512ENS_10bfloat16_tEfNS_4arch4Sm90ELb0ELb1ELb1ELb1ELb0ELb1ELb1ELb0ELb0ELb1ELb1ELb0EEENS1_21CollectiveEpilogueFwdINS6_IJSA_NS7_ILi512EEESA_EEES9_SC_SE_Li256ELb1ELb1ELb1ELb0EEENS1_36VarlenDynamicPersistentTileSchedulerILi64ELi64ELi256ELi128ELb1ELb1ELb1ELb1ELb0ELb1EEEEEEEEEvNT_6ParamsE,"a",@progbits
	.sectionflags	@""
	.align	4
.nv.constant0._ZN7cutlass13device_kernelIN5flash11enable_sm90INS1_16FlashAttnFwdSm90INS1_25CollectiveMainloopFwdSm90ILi2EN4cute5tupleIJNS5_1CILi1EEES8_S8_EEENS6_IJNS7_ILi64EEESA_SA_EEELi512ENS_10bfloat16_tEfNS_4arch4Sm90ELb0ELb1ELb1ELb1ELb0ELb1ELb1ELb0ELb0ELb1ELb1ELb0EEENS1_21CollectiveEpilogueFwdINS6_IJSA_NS7_ILi512EEESA_EEES9_SC_SE_Li256ELb1ELb1ELb1ELb0EEENS1_36VarlenDynamicPersistentTileSchedulerILi64ELi64ELi256ELi128ELb1ELb1ELb1ELb1ELb0ELb1EEEEEEEEEvNT_6ParamsE:
	.zero		3584


//--------------------- .nv.constant0._ZN7cutlass13device_kernelIN5flash11enable_sm90INS1_16FlashAttnFwdSm90INS1_25CollectiveMainloopFwdSm90ILi2EN4cute5tupleIJNS5_1CILi1EEES8_S8_EEENS6_IJNS7_ILi64EEESA_SA_EEELi512ENS_10bfloat16_tEfNS_4arch4Sm90ELb1ELb0ELb1ELb0ELb0ELb0ELb0ELb0ELb0ELb1ELb1ELb0EEENS1_21CollectiveEpilogueFwdINS6_IJSA_NS7_ILi512EEESA_EEES9_SC_SE_Li256ELb0ELb1ELb1ELb0EEENS1_19SingleTileSchedulerILb0ELb1ELb1ELi64EEEEEEEEEvNT_6ParamsE --------------------------
	.section	.nv.constant0._ZN7cutlass13device_kernelIN5flash11enable_sm90INS1_16FlashAttnFwdSm90INS1_25CollectiveMainloopFwdSm90ILi2EN4cute5tupleIJNS5_1CILi1EEES8_S8_EEENS6_IJNS7_ILi64EEESA_SA_EEELi512ENS_10bfloat16_tEfNS_4arch4Sm90ELb1ELb0ELb1ELb0ELb0ELb0ELb0ELb0ELb0ELb1ELb1ELb0EEENS1_21CollectiveEpilogueFwdINS6_IJSA_NS7_ILi512EEESA_EEES9_SC_SE_Li256ELb0ELb1ELb1ELb0EEENS1_19SingleTileSchedulerILb0ELb1ELb1ELi64EEEEEEEEEvNT_6ParamsE,"a",@progbits
	.sectionflags	@""
	.align	4
.nv.constant0._ZN7cutlass13device_kernelIN5flash11enable_sm90INS1_16FlashAttnFwdSm90INS1_25CollectiveMainloopFwdSm90ILi2EN4cute5tupleIJNS5_1CILi1EEES8_S8_EEENS6_IJNS7_ILi64EEESA_SA_EEELi512ENS_10bfloat16_tEfNS_4arch4Sm90ELb1ELb0ELb1ELb0ELb0ELb0ELb0ELb0ELb0ELb1ELb1ELb0EEENS1_21CollectiveEpilogueFwdINS6_IJSA_NS7_ILi512EEESA_EEES9_SC_SE_Li256ELb0ELb1ELb1ELb0EEENS1_19SingleTileSchedulerILb0ELb1ELb1ELi64EEEEEEEEEvNT_6ParamsE:
	.zero		3200


//--------------------- .nv.constant0._ZN7cutlass13device_kernelIN5flash11enable_sm90INS1_16FlashAttnFwdSm90INS1_25CollectiveMainloopFwdSm90ILi2EN4cute5tupleIJNS5_1CILi1EEES8_S8_EEENS6_IJNS7_ILi64EEESA_SA_EEELi512ENS_10bfloat16_tEfNS_4arch4Sm90ELb1ELb0ELb1ELb0ELb0ELb0ELb1ELb0ELb0ELb1ELb1ELb0EEENS1_21CollectiveEpilogueFwdINS6_IJSA_NS7_ILi512EEESA_EEES9_SC_SE_Li256ELb0ELb1ELb1ELb0EEENS1_19SingleTileSchedulerILb0ELb1ELb1ELi64EEEEEEEEEvNT_6ParamsE --------------------------
	.section	.nv.constant0._ZN7cutlass13device_kernelIN5flash11enable_sm90INS1_16FlashAttnFwdSm90INS1_25CollectiveMainloopFwdSm90ILi2EN4cute5tupleIJNS5_1CILi1EEES8_S8_EEENS6_IJNS7_ILi64EEESA_SA_EEELi512ENS_10bfloat16_tEfNS_4arch4Sm90ELb1ELb0ELb1ELb0ELb0ELb0ELb1ELb0ELb0ELb1ELb1ELb0EEENS1_21CollectiveEpilogueFwdINS6_IJSA_NS7_ILi512EEESA_EEES9_SC_SE_Li256ELb0ELb1ELb1ELb0EEENS1_19SingleTileSchedulerILb0ELb1ELb1ELi64EEEEEEEEEvNT_6ParamsE,"a",@progbits
	.sectionflags	@""
	.align	4
.nv.constant0._ZN7cutlass13device_kernelIN5flash11enable_sm90INS1_16FlashAttnFwdSm90INS1_25CollectiveMainloopFwdSm90ILi2EN4cute5tupleIJNS5_1CILi1EEES8_S8_EEENS6_IJNS7_ILi64EEESA_SA_EEELi512ENS_10bfloat16_tEfNS_4arch4Sm90ELb1ELb0ELb1ELb0ELb0ELb0ELb1ELb0ELb0ELb1ELb1ELb0EEENS1_21CollectiveEpilogueFwdINS6_IJSA_NS7_ILi512EEESA_EEES9_SC_SE_Li256ELb0ELb1ELb1ELb0EEENS1_19SingleTileSchedulerILb0ELb1ELb1ELi64EEEEEEEEEvNT_6ParamsE:
	.zero		3456


//--------------------- .nv.constant0._ZN7cutlass13device_kernelIN5flash11enable_sm90INS1_16FlashAttnFwdSm90INS1_25CollectiveMainloopFwdSm90ILi2EN4cute5tupleIJNS5_1CILi1EEES8_S8_EEENS6_IJNS7_ILi64EEESA_SA_EEELi512ENS_10bfloat16_tEfNS_4arch4Sm90ELb1ELb0ELb1ELb1ELb0ELb0ELb0ELb0ELb0ELb1ELb1ELb0EEENS1_21CollectiveEpilogueFwdINS6_IJSA_NS7_ILi512EEESA_EEES9_SC_SE_Li256ELb1ELb1ELb1ELb0EEENS1_36VarlenDynamicPersistentTileSchedulerILi64ELi64ELi256ELi128ELb1ELb1ELb1ELb1ELb1ELb1EEEEEEEEEvNT_6ParamsE --------------------------
	.section	.nv.constant0._ZN7cutlass13device_kernelIN5flash11enable_sm90INS1_16FlashAttnFwdSm90INS1_25CollectiveMainloopFwdSm90ILi2EN4cute5tupleIJNS5_1CILi1EEES8_S8_EEENS6_IJNS7_ILi64EEESA_SA_EEELi512ENS_10bfloat16_tEfNS_4arch4Sm90ELb1ELb0ELb1ELb1ELb0ELb0ELb0ELb0ELb0ELb1ELb1ELb0EEENS1_21CollectiveEpilogueFwdINS6_IJSA_NS7_ILi512EEESA_EEES9_SC_SE_Li256ELb1ELb1ELb1ELb0EEENS1_36VarlenDynamicPersistentTileSchedulerILi64ELi64ELi256ELi128ELb1ELb1ELb1ELb1ELb1ELb1EEEEEEEEEvNT_6ParamsE,"a",@progbits
	.sectionflags	@""
	.align	4
.nv.constant0._ZN7cutlass13device_kernelIN5flash11enable_sm90INS1_16FlashAttnFwdSm90INS1_25CollectiveMainloopFwdSm90ILi2EN4cute5tupleIJNS5_1CILi1EEES8_S8_EEENS6_IJNS7_ILi64EEESA_SA_EEELi512ENS_10bfloat16_tEfNS_4arch4Sm90ELb1ELb0ELb1ELb1ELb0ELb0ELb0ELb0ELb0ELb1ELb1ELb0EEENS1_21CollectiveEpilogueFwdINS6_IJSA_NS7_ILi512EEESA_EEES9_SC_SE_Li256ELb1ELb1ELb1ELb0EEENS1_36VarlenDynamicPersistentTileSchedulerILi64ELi64ELi256ELi128ELb1ELb1ELb1ELb1ELb1ELb1EEEEEEEEEvNT_6ParamsE:
	.zero		3328


//--------------------- .nv.constant0._ZN7cutlass13device_kernelIN5flash11enable_sm90INS1_16FlashAttnFwdSm90INS1_25CollectiveMainloopFwdSm90ILi2EN4cute5tupleIJNS5_1CILi1EEES8_S8_EEENS6_IJNS7_ILi64EEESA_SA_EEELi512ENS_10bfloat16_tEfNS_4arch4Sm90ELb1ELb0ELb1ELb1ELb0ELb1ELb0ELb0ELb0ELb1ELb1ELb0EEENS1_21CollectiveEpilogueFwdINS6_IJSA_NS7_ILi512EEESA_EEES9_SC_SE_Li256ELb1ELb1ELb1ELb0EEENS1_36VarlenDynamicPersistentTileSchedulerILi64ELi64ELi256ELi128ELb1ELb1ELb1ELb1ELb1ELb1EEEEEEEEEvNT_6ParamsE --------------------------
	.section	.nv.constant0._ZN7cutlass13device_kernelIN5flash11enable_sm90INS1_16FlashAttnFwdSm90INS1_25CollectiveMainloopFwdSm90ILi2EN4cute5tupleIJNS5_1CILi1EEES8_S8_EEENS6_IJNS7_ILi64EEESA_SA_EEELi512ENS_10bfloat16_tEfNS_4arch4Sm90ELb1ELb0ELb1ELb1ELb0ELb1ELb0ELb0ELb0ELb1ELb1ELb0EEENS1_21CollectiveEpilogueFwdINS6_IJSA_NS7_ILi512EEESA_EEES9_SC_SE_Li256ELb1ELb1ELb1ELb0EEENS1_36VarlenDynamicPersistentTileSchedulerILi64ELi64ELi256ELi128ELb1ELb1ELb1ELb1ELb1ELb1EEEEEEEEEvNT_6ParamsE,"a",@progbits
	.sectionflags	@""
	.align	4
.nv.constant0._ZN7cutlass13device_kernelIN5flash11enable_sm90INS1_16FlashAttnFwdSm90INS1_25CollectiveMainloopFwdSm90ILi2EN4cute5tupleIJNS5_1CILi1EEES8_S8_EEENS6_IJNS7_ILi64EEESA_SA_EEELi512ENS_10bfloat16_tEfNS_4arch4Sm90ELb1ELb0ELb1ELb1ELb0ELb1ELb0ELb0ELb0ELb1ELb1ELb0EEENS1_21CollectiveEpilogueFwdINS6_IJSA_NS7_ILi512EEESA_EEES9_SC_SE_Li256ELb1ELb1ELb1ELb0EEENS1_36VarlenDynamicPersistentTileSchedulerILi64ELi64ELi256ELi128ELb1ELb1ELb1ELb1ELb1ELb1EEEEEEEEEvNT_6ParamsE:
	.zero		3328


//--------------------- .nv.constant0._ZN7cutlass13device_kernelIN5flash11enable_sm90INS1_16FlashAttnFwdSm90INS1_25CollectiveMainloopFwdSm90ILi2EN4cute5tupleIJNS5_1CILi1EEES8_S8_EEENS6_IJNS7_ILi64EEESA_SA_EEELi512ENS_10bfloat16_tEfNS_4arch4Sm90ELb1ELb0ELb1ELb1ELb0ELb0ELb1ELb0ELb0ELb1ELb1ELb0EEENS1_21CollectiveEpilogueFwdINS6_IJSA_NS7_ILi512EEESA_EEES9_SC_SE_Li256ELb1ELb1ELb1ELb0EEENS1_36VarlenDynamicPersistentTileSchedulerILi64ELi64ELi256ELi128ELb1ELb1ELb1ELb1ELb1ELb1EEEEEEEEEvNT_6ParamsE --------------------------
	.section	.nv.constant0._ZN7cutlass13device_kernelIN5flash11enable_sm90INS1_16FlashAttnFwdSm90INS1_25CollectiveMainloopFwdSm90ILi2EN4cute5tupleIJNS5_1CILi1EEES8_S8_EEENS6_IJNS7_ILi64EEESA_SA_EEELi512ENS_10bfloat16_tEfNS_4arch4Sm90ELb1ELb0ELb1ELb1ELb0ELb0ELb1ELb0ELb0ELb1ELb1ELb0EEENS1_21CollectiveEpilogueFwdINS6_IJSA_NS7_ILi512EEESA_EEES9_SC_SE_Li256ELb1ELb1ELb1ELb0EEENS1_36VarlenDynamicPersistentTileSchedulerILi64ELi64ELi256ELi128ELb1ELb1ELb1ELb1ELb1ELb1EEEEEEEEEvNT_6ParamsE,"a",@progbits
	.sectionflags	@""
	.align	4
.nv.constant0._ZN7cutlass13device_kernelIN5flash11enable_sm90INS1_16FlashAttnFwdSm90INS1_25CollectiveMainloopFwdSm90ILi2EN4cute5tupleIJNS5_1CILi1EEES8_S8_EEENS6_IJNS7_ILi64EEESA_SA_EEELi512ENS_10bfloat16_tEfNS_4arch4Sm90ELb1ELb0ELb1ELb1ELb0ELb0ELb1ELb0ELb0ELb1ELb1ELb0EEENS1_21CollectiveEpilogueFwdINS6_IJSA_NS7_ILi512EEESA_EEES9_SC_SE_Li256ELb1ELb1ELb1ELb0EEENS1_36VarlenDynamicPersistentTileSchedulerILi64ELi64ELi256ELi128ELb1ELb1ELb1ELb1ELb1ELb1EEEEEEEEEvNT_6ParamsE:
	.zero		3584


//--------------------- .nv.constant0._ZN7cutlass13device_kernelIN5flash11enable_sm90INS1_16FlashAttnFwdSm90INS1_25CollectiveMainloopFwdSm90ILi2EN4cute5tupleIJNS5_1CILi1EEES8_S8_EEENS6_IJNS7_ILi64EEESA_SA_EEELi512ENS_10bfloat16_tEfNS_4arch4Sm90ELb1ELb0ELb1ELb1ELb0ELb1ELb1ELb0ELb0ELb1ELb1ELb0EEENS1_21CollectiveEpilogueFwdINS6_IJSA_NS7_ILi512EEESA_EEES9_SC_SE_Li256ELb1ELb1ELb1ELb0EEENS1_36VarlenDynamicPersistentTileSchedulerILi64ELi64ELi256ELi128ELb1ELb1ELb1ELb1ELb1ELb1EEEEEEEEEvNT_6ParamsE --------------------------
	.section	.nv.constant0._ZN7cutlass13device_kernelIN5flash11enable_sm90INS1_16FlashAttnFwdSm90INS1_25CollectiveMainloopFwdSm90ILi2EN4cute5tupleIJNS5_1CILi1EEES8_S8_EEENS6_IJNS7_ILi64EEESA_SA_EEELi512ENS_10bfloat16_tEfNS_4arch4Sm90ELb1ELb0ELb1ELb1ELb0ELb1ELb1ELb0ELb0ELb1ELb1ELb0EEENS1_21CollectiveEpilogueFwdINS6_IJSA_NS7_ILi512EEESA_EEES9_SC_SE_Li256ELb1ELb1ELb1ELb0EEENS1_36VarlenDynamicPersistentTileSchedulerILi64ELi64ELi256ELi128ELb1ELb1ELb1ELb1ELb1ELb1EEEEEEEEEvNT_6ParamsE,"a",@progbits
	.sectionflags	@""
	.align	4
.nv.constant0._ZN7cutlass13device_kernelIN5flash11enable_sm90INS1_16FlashAttnFwdSm90INS1_25CollectiveMainloopFwdSm90ILi2EN4cute5tupleIJNS5_1CILi1EEES8_S8_EEENS6_IJNS7_ILi64EEESA_SA_EEELi512ENS_10bfloat16_tEfNS_4arch4Sm90ELb1ELb0ELb1ELb1ELb0ELb1ELb1ELb0ELb0ELb1ELb1ELb0EEENS1_21CollectiveEpilogueFwdINS6_IJSA_NS7_ILi512EEESA_EEES9_SC_SE_Li256ELb1ELb1ELb1ELb0EEENS1_36VarlenDynamicPersistentTileSchedulerILi64ELi64ELi256ELi128ELb1ELb1ELb1ELb1ELb1ELb1EEEEEEEEEvNT_6ParamsE:
	.zero		3584


//--------------------- SYMBOLS --------------------------

	.type		.nv.reservedSmem.offset0,@object
	.size		.nv.reservedSmem.offset0,0x4
	.type		__assertfail,@function
